	.target	sm_90a

	.elftype	@"ET_EXEC"


//--------------------- .note.nv.tkinfo           --------------------------
	.section	.note.nv.tkinfo,"",@"SHT_NOTE"
	.sectionflags	@"SHF_NOTE_NV_TKINFO"
	.tkinfo
        /*0018*/ 	.word	0x00000002
        /*0030*/ 	.string	""
        /*0030*/ 	.string	"ptxas"
        /*0030*/ 	.string	"Cuda compilation tools, release 13.0, V13.0.88"
        /*0030*/ 	.string	"Build cuda_13.0.r13.0/compiler.36424714_0"
        /*0030*/ 	.string	"-arch sm_90a -m 64 "



//--------------------- .note.nv.cuinfo           --------------------------
	.section	.note.nv.cuinfo,"",@"SHT_NOTE"
	.sectionflags	@"SHF_NOTE_NV_CUINFO"
        /*0018*/ 	.short	0x0002
        /*001a*/ 	.short	0x005a
        /*001c*/ 	.short	0x0082
	.zero		2


//--------------------- .nv.info                  --------------------------
	.section	.nv.info,"",@"SHT_CUDA_INFO"
	.align	4


	//----- nvinfo : EIATTR_REGCOUNT
	.align		4
        /*0000*/ 	.byte	0x04, 0x2f
        /*0002*/ 	.short	(.L_20 - .L_19)
	.align		4
.L_19:
        /*0004*/ 	.word	index@(_ZN7cutlass13device_kernelIN5flash11enable_sm90INS1_16FlashAttnFwdSm90INS1_25CollectiveMainloopFwdSm90ILi2EN4cute5tupleIJNS5_1CILi1EEES8_S8_EEENS6_IJNS7_ILi64EEESA_SA_EEELi512ENS_10bfloat16_tEfNS_4arch4Sm90ELb1ELb0ELb0ELb1ELb1ELb1ELb1ELb0ELb0ELb1ELb0ELb0EEENS1_21CollectiveEpilogueFwdINS6_IJSA_NS7_ILi512EEESA_EEES9_SC_SE_Li256ELb1ELb1ELb0ELb0EEENS1_36VarlenDynamicPersistentTileSchedulerILi64ELi64ELi256ELi128ELb0ELb1ELb1ELb1ELb1ELb1EEEEEEEEEvNT_6ParamsE)
        /*0008*/ 	.word	0x000000a8


	//----- nvinfo : EIATTR_FRAME_SIZE
	.align		4
.L_20:
        /*000c*/ 	.byte	0x04, 0x11
        /*000e*/ 	.short	(.L_22 - .L_21)
	.align		4
.L_21:
        /*0010*/ 	.word	index@(_ZN7cutlass13device_kernelIN5flash11enable_sm90INS1_16FlashAttnFwdSm90INS1_25CollectiveMainloopFwdSm90ILi2EN4cute5tupleIJNS5_1CILi1EEES8_S8_EEENS6_IJNS7_ILi64EEESA_SA_EEELi512ENS_10bfloat16_tEfNS_4arch4Sm90ELb1ELb0ELb0ELb1ELb1ELb1ELb1ELb0ELb0ELb1ELb0ELb0EEENS1_21CollectiveEpilogueFwdINS6_IJSA_NS7_ILi512EEESA_EEES9_SC_SE_Li256ELb1ELb1ELb0ELb0EEENS1_36VarlenDynamicPersistentTileSchedulerILi64ELi64ELi256ELi128ELb0ELb1ELb1ELb1ELb1ELb1EEEEEEEEEvNT_6ParamsE)
        /*0014*/ 	.word	0x00000078


	//----- nvinfo : EIATTR_REGCOUNT
	.align		4
.L_22:
        /*0018*/ 	.byte	0x04, 0x2f
        /*001a*/ 	.short	(.L_24 - .L_23)
	.align		4
.L_23:
        /*001c*/ 	.word	index@(_ZN7cutlass13device_kernelIN5flash11enable_sm90INS1_16FlashAttnFwdSm90INS1_25CollectiveMainloopFwdSm90ILi2EN4cute5tupleIJNS5_1CILi1EEES8_S8_EEENS6_IJNS7_ILi64EEESA_SA_EEELi512ENS_10bfloat16_tEfNS_4arch4Sm90ELb1ELb0ELb0ELb1ELb1ELb0ELb1ELb0ELb0ELb1ELb0ELb0EEENS1_21CollectiveEpilogueFwdINS6_IJSA_NS7_ILi512EEESA_EEES9_SC_SE_Li256ELb1ELb1ELb0ELb0EEENS1_36VarlenDynamicPersistentTileSchedulerILi64ELi64ELi256ELi128ELb0ELb1ELb1ELb1ELb1ELb1EEEEEEEEEvNT_6ParamsE)
        /*0020*/ 	.word	0x000000a8


	//----- nvinfo : EIATTR_FRAME_SIZE
	.align		4
.L_24:
        /*0024*/ 	.byte	0x04, 0x11
        /*0026*/ 	.short	(.L_26 - .L_25)
	.align		4
.L_25:
        /*0028*/ 	.word	index@(_ZN7cutlass13device_kernelIN5flash11enable_sm90INS1_16FlashAttnFwdSm90INS1_25CollectiveMainloopFwdSm90ILi2EN4cute5tupleIJNS5_1CILi1EEES8_S8_EEENS6_IJNS7_ILi64EEESA_SA_EEELi512ENS_10bfloat16_tEfNS_4arch4Sm90ELb1ELb0ELb0ELb1ELb1ELb0ELb1ELb0ELb0ELb1ELb0ELb0EEENS1_21CollectiveEpilogueFwdINS6_IJSA_NS7_ILi512EEESA_EEES9_SC_SE_Li256ELb1ELb1ELb0ELb0EEENS1_36VarlenDynamicPersistentTileSchedulerILi64ELi64ELi256ELi128ELb0ELb1ELb1ELb1ELb1ELb1EEEEEEEEEvNT_6ParamsE)
        /*002c*/ 	.word	0x00000028


	//----- nvinfo : EIATTR_REGCOUNT
	.align		4
.L_26:
        /*0030*/ 	.byte	0x04, 0x2f
        /*0032*/ 	.short	(.L_28 - .L_27)
	.align		4
.L_27:
        /*0034*/ 	.word	index@(_ZN7cutlass13device_kernelIN5flash11enable_sm90INS1_16FlashAttnFwdSm90INS1_25CollectiveMainloopFwdSm90ILi2EN4cute5tupleIJNS5_1CILi1EEES8_S8_EEENS6_IJNS7_ILi64EEESA_SA_EEELi512ENS_10bfloat16_tEfNS_4arch4Sm90ELb1ELb0ELb0ELb1ELb1ELb1ELb0ELb0ELb0ELb1ELb0ELb0EEENS1_21CollectiveEpilogueFwdINS6_IJSA_NS7_ILi512EEESA_EEES9_SC_SE_Li256ELb1ELb1ELb0ELb0EEENS1_36VarlenDynamicPersistentTileSchedulerILi64ELi64ELi256ELi128ELb0ELb1ELb1ELb1ELb1ELb1EEEEEEEEEvNT_6ParamsE)
        /*0038*/ 	.word	0x000000a8


	//----- nvinfo : EIATTR_FRAME_SIZE
	.align		4
.L_28:
        /*003c*/ 	.byte	0x04, 0x11
        /*003e*/ 	.short	(.L_30 - .L_29)
	.align		4
.L_29:
        /*0040*/ 	.word	index@(_ZN7cutlass13device_kernelIN5flash11enable_sm90INS1_16FlashAttnFwdSm90INS1_25CollectiveMainloopFwdSm90ILi2EN4cute5tupleIJNS5_1CILi1EEES8_S8_EEENS6_IJNS7_ILi64EEESA_SA_EEELi512ENS_10bfloat16_tEfNS_4arch4Sm90ELb1ELb0ELb0ELb1ELb1ELb1ELb0ELb0ELb0ELb1ELb0ELb0EEENS1_21CollectiveEpilogueFwdINS6_IJSA_NS7_ILi512EEESA_EEES9_SC_SE_Li256ELb1ELb1ELb0ELb0EEENS1_36VarlenDynamicPersistentTileSchedulerILi64ELi64ELi256ELi128ELb0ELb1ELb1ELb1ELb1ELb1EEEEEEEEEvNT_6ParamsE)
        /*0044*/ 	.word	0x00000060


	//----- nvinfo : EIATTR_REGCOUNT
	.align		4
.L_30:
        /*0048*/ 	.byte	0x04, 0x2f
        /*004a*/ 	.short	(.L_32 - .L_31)
	.align		4
.L_31:
        /*004c*/ 	.word	index@(_ZN7cutlass13device_kernelIN5flash11enable_sm90INS1_16FlashAttnFwdSm90INS1_25CollectiveMainloopFwdSm90ILi2EN4cute5tupleIJNS5_1CILi1EEES8_S8_EEENS6_IJNS7_ILi64EEESA_SA_EEELi512ENS_10bfloat16_tEfNS_4arch4Sm90ELb1ELb0ELb0ELb1ELb1ELb0ELb0ELb0ELb0ELb1ELb0ELb0EEENS1_21CollectiveEpilogueFwdINS6_IJSA_NS7_ILi512EEESA_EEES9_SC_SE_Li256ELb1ELb1ELb0ELb0EEENS1_36VarlenDynamicPersistentTileSchedulerILi64ELi64ELi256ELi128ELb0ELb1ELb1ELb1ELb1ELb1EEEEEEEEEvNT_6ParamsE)
        /*0050*/ 	.word	0x000000a8


	//----- nvinfo : EIATTR_FRAME_SIZE
	.align		4
.L_32:
        /*0054*/ 	.byte	0x04, 0x11
        /*0056*/ 	.short	(.L_34 - .L_33)
	.align		4
.L_33:
        /*0058*/ 	.word	index@(_ZN7cutlass13device_kernelIN5flash11enable_sm90INS1_16FlashAttnFwdSm90INS1_25CollectiveMainloopFwdSm90ILi2EN4cute5tupleIJNS5_1CILi1EEES8_S8_EEENS6_IJNS7_ILi64EEESA_SA_EEELi512ENS_10bfloat16_tEfNS_4arch4Sm90ELb1ELb0ELb0ELb1ELb1ELb0ELb0ELb0ELb0ELb1ELb0ELb0EEENS1_21CollectiveEpilogueFwdINS6_IJSA_NS7_ILi512EEESA_EEES9_SC_SE_Li256ELb1ELb1ELb0ELb0EEENS1_36VarlenDynamicPersistentTileSchedulerILi64ELi64ELi256ELi128ELb0ELb1ELb1ELb1ELb1ELb1EEEEEEEEEvNT_6ParamsE)
        /*005c*/ 	.word	0x00000030


	//----- nvinfo : EIATTR_REGCOUNT
	.align		4
.L_34:
        /*0060*/ 	.byte	0x04, 0x2f
        /*0062*/ 	.short	(.L_36 - .L_35)
	.align		4
.L_35:
        /*0064*/ 	.word	index@(_ZN7cutlass13device_kernelIN5flash11enable_sm90INS1_16FlashAttnFwdSm90INS1_25CollectiveMainloopFwdSm90ILi2EN4cute5tupleIJNS5_1CILi1EEES8_S8_EEENS6_IJNS7_ILi64EEESA_SA_EEELi512ENS_10bfloat16_tEfNS_4arch4Sm90ELb1ELb0ELb0ELb0ELb1ELb0ELb1ELb0ELb0ELb1ELb0ELb0EEENS1_21CollectiveEpilogueFwdINS6_IJSA_NS7_ILi512EEESA_EEES9_SC_SE_Li256ELb0ELb1ELb0ELb0EEENS1_30DynamicPersistentTileSchedulerILi256ELi128ELb0ELb1ELb1EEEEEEEEEvNT_6ParamsE)
        /*0068*/ 	.word	0x000000a8


	//----- nvinfo : EIATTR_FRAME_SIZE
	.align		4
.L_36:
        /*006c*/ 	.byte	0x04, 0x11
        /*006e*/ 	.short	(.L_38 - .L_37)
	.align		4
.L_37:
        /*0070*/ 	.word	index@(_ZN7cutlass13device_kernelIN5flash11enable_sm90INS1_16FlashAttnFwdSm90INS1_25CollectiveMainloopFwdSm90ILi2EN4cute5tupleIJNS5_1CILi1EEES8_S8_EEENS6_IJNS7_ILi64EEESA_SA_EEELi512ENS_10bfloat16_tEfNS_4arch4Sm90ELb1ELb0ELb0ELb0ELb1ELb0ELb1ELb0ELb0ELb1ELb0ELb0EEENS1_21CollectiveEpilogueFwdINS6_IJSA_NS7_ILi512EEESA_EEES9_SC_SE_Li256ELb0ELb1ELb0ELb0EEENS1_30DynamicPersistentTileSchedulerILi256ELi128ELb0ELb1ELb1EEEEEEEEEvNT_6ParamsE)
        /*0074*/ 	.word	0x00000018


	//----- nvinfo : EIATTR_REGCOUNT
	.align		4
.L_38:
        /*0078*/ 	.byte	0x04, 0x2f
        /*007a*/ 	.short	(.L_40 - .L_39)
	.align		4
.L_39:
        /*007c*/ 	.word	index@(_ZN7cutlass13device_kernelIN5flash11enable_sm90INS1_16FlashAttnFwdSm90INS1_25CollectiveMainloopFwdSm90ILi2EN4cute5tupleIJNS5_1CILi1EEES8_S8_EEENS6_IJNS7_ILi64EEESA_SA_EEELi512ENS_10bfloat16_tEfNS_4arch4Sm90ELb1ELb0ELb0ELb0ELb1ELb0ELb0ELb0ELb0ELb1ELb0ELb0EEENS1_21CollectiveEpilogueFwdINS6_IJSA_NS7_ILi512EEESA_EEES9_SC_SE_Li256ELb0ELb1ELb0ELb0EEENS1_30DynamicPersistentTileSchedulerILi256ELi128ELb0ELb1ELb1EEEEEEEEEvNT_6ParamsE)
        /*0080*/ 	.word	0x000000a8


	//----- nvinfo : EIATTR_FRAME_SIZE
	.align		4
.L_40:
        /*0084*/ 	.byte	0x04, 0x11
        /*0086*/ 	.short	(.L_42 - .L_41)
	.align		4
.L_41:
        /*0088*/ 	.word	index@(_ZN7cutlass13device_kernelIN5flash11enable_sm90INS1_16FlashAttnFwdSm90INS1_25CollectiveMainloopFwdSm90ILi2EN4cute5tupleIJNS5_1CILi1EEES8_S8_EEENS6_IJNS7_ILi64EEESA_SA_EEELi512ENS_10bfloat16_tEfNS_4arch4Sm90ELb1ELb0ELb0ELb0ELb1ELb0ELb0ELb0ELb0ELb1ELb0ELb0EEENS1_21CollectiveEpilogueFwdINS6_IJSA_NS7_ILi512EEESA_EEES9_SC_SE_Li256ELb0ELb1ELb0ELb0EEENS1_30DynamicPersistentTileSchedulerILi256ELi128ELb0ELb1ELb1EEEEEEEEEvNT_6ParamsE)
        /*008c*/ 	.word	0x00000010


	//----- nvinfo : EIATTR_REGCOUNT
	.align		4
.L_42:
        /*0090*/ 	.byte	0x04, 0x2f
        /*0092*/ 	.short	(.L_44 - .L_43)
	.align		4
.L_43:
        /*0094*/ 	.word	index@(_ZN7cutlass13device_kernelIN5flash11enable_sm90INS1_16FlashAttnFwdSm90INS1_25CollectiveMainloopFwdSm90ILi2EN4cute5tupleIJNS5_1CILi1EEES8_S8_EEENS6_IJNS7_ILi64EEESA_SA_EEELi512ENS_10bfloat16_tEfNS_4arch4Sm90ELb0ELb1ELb0ELb1ELb1ELb1ELb1ELb0ELb0ELb1ELb0ELb0EEENS1_21CollectiveEpilogueFwdINS6_IJSA_NS7_ILi512EEESA_EEES9_SC_SE_Li256ELb1ELb1ELb0ELb0EEENS1_36VarlenDynamicPersistentTileSchedulerILi64ELi64ELi256ELi128ELb0ELb1ELb1ELb1ELb0ELb1EEEEEEEEEvNT_6ParamsE)
        /*0098*/ 	.word	0x000000a8


	//----- nvinfo : EIATTR_FRAME_SIZE
	.align		4
.L_44:
        /*009c*/ 	.byte	0x04, 0x11
        /*009e*/ 	.short	(.L_46 - .L_45)
	.align		4
.L_45:
        /*00a0*/ 	.word	index@(_ZN7cutlass13device_kernelIN5flash11enable_sm90INS1_16FlashAttnFwdSm90INS1_25CollectiveMainloopFwdSm90ILi2EN4cute5tupleIJNS5_1CILi1EEES8_S8_EEENS6_IJNS7_ILi64EEESA_SA_EEELi512ENS_10bfloat16_tEfNS_4arch4Sm90ELb0ELb1ELb0ELb1ELb1ELb1ELb1ELb0ELb0ELb1ELb0ELb0EEENS1_21CollectiveEpilogueFwdINS6_IJSA_NS7_ILi512EEESA_EEES9_SC_SE_Li256ELb1ELb1ELb0ELb0EEENS1_36VarlenDynamicPersistentTileSchedulerILi64ELi64ELi256ELi128ELb0ELb1ELb1ELb1ELb0ELb1EEEEEEEEEvNT_6ParamsE)
        /*00a4*/ 	.word	0x00000070


	//----- nvinfo : EIATTR_REGCOUNT
	.align		4
.L_46:
        /*00a8*/ 	.byte	0x04, 0x2f
        /*00aa*/ 	.short	(.L_48 - .L_47)
	.align		4
.L_47:
        /*00ac*/ 	.word	index@(_ZN7cutlass13device_kernelIN5flash11enable_sm90INS1_16FlashAttnFwdSm90INS1_25CollectiveMainloopFwdSm90ILi2EN4cute5tupleIJNS5_1CILi1EEES8_S8_EEENS6_IJNS7_ILi64EEESA_SA_EEELi512ENS_10bfloat16_tEfNS_4arch4Sm90ELb0ELb1ELb0ELb1ELb1ELb0ELb1ELb0ELb0ELb1ELb0ELb0EEENS1_21CollectiveEpilogueFwdINS6_IJSA_NS7_ILi512EEESA_EEES9_SC_SE_Li256ELb1ELb1ELb0ELb0EEENS1_36VarlenDynamicPersistentTileSchedulerILi64ELi64ELi256ELi128ELb0ELb1ELb1ELb1ELb0ELb1EEEEEEEEEvNT_6ParamsE)
        /*00b0*/ 	.word	0x000000a8


	//----- nvinfo : EIATTR_FRAME_SIZE
	.align		4
.L_48:
        /*00b4*/ 	.byte	0x04, 0x11
        /*00b6*/ 	.short	(.L_50 - .L_49)
	.align		4
.L_49:
        /*00b8*/ 	.word	index@(_ZN7cutlass13device_kernelIN5flash11enable_sm90INS1_16FlashAttnFwdSm90INS1_25CollectiveMainloopFwdSm90ILi2EN4cute5tupleIJNS5_1CILi1EEES8_S8_EEENS6_IJNS7_ILi64EEESA_SA_EEELi512ENS_10bfloat16_tEfNS_4arch4Sm90ELb0ELb1ELb0ELb1ELb1ELb0ELb1ELb0ELb0ELb1ELb0ELb0EEENS1_21CollectiveEpilogueFwdINS6_IJSA_NS7_ILi512EEESA_EEES9_SC_SE_Li256ELb1ELb1ELb0ELb0EEENS1_36VarlenDynamicPersistentTileSchedulerILi64ELi64ELi256ELi128ELb0ELb1ELb1ELb1ELb0ELb1EEEEEEEEEvNT_6ParamsE)
        /*00bc*/ 	.word	0x00000038


	//----- nvinfo : EIATTR_REGCOUNT
	.align		4
.L_50:
        /*00c0*/ 	.byte	0x04, 0x2f
        /*00c2*/ 	.short	(.L_52 - .L_51)
	.align		4
.L_51:
        /*00c4*/ 	.word	index@(_ZN7cutlass13device_kernelIN5flash11enable_sm90INS1_16FlashAttnFwdSm90INS1_25CollectiveMainloopFwdSm90ILi2EN4cute5tupleIJNS5_1CILi1EEES8_S8_EEENS6_IJNS7_ILi64EEESA_SA_EEELi512ENS_10bfloat16_tEfNS_4arch4Sm90ELb0ELb1ELb0ELb1ELb1ELb1ELb0ELb0ELb0ELb1ELb0ELb0EEENS1_21CollectiveEpilogueFwdINS6_IJSA_NS7_ILi512EEESA_EEES9_SC_SE_Li256ELb1ELb1ELb0ELb0EEENS1_36VarlenDynamicPersistentTileSchedulerILi64ELi64ELi256ELi128ELb0ELb1ELb1ELb1ELb0ELb1EEEEEEEEEvNT_6ParamsE)
        /*00c8*/ 	.word	0x000000a8


	//----- nvinfo : EIATTR_FRAME_SIZE
	.align		4
.L_52:
        /*00cc*/ 	.byte	0x04, 0x11
        /*00ce*/ 	.short	(.L_54 - .L_53)
	.align		4
.L_53:
        /*00d0*/ 	.word	index@(_ZN7cutlass13device_kernelIN5flash11enable_sm90INS1_16FlashAttnFwdSm90INS1_25CollectiveMainloopFwdSm90ILi2EN4cute5tupleIJNS5_1CILi1EEES8_S8_EEENS6_IJNS7_ILi64EEESA_SA_EEELi512ENS_10bfloat16_tEfNS_4arch4Sm90ELb0ELb1ELb0ELb1ELb1ELb1ELb0ELb0ELb0ELb1ELb0ELb0EEENS1_21CollectiveEpilogueFwdINS6_IJSA_NS7_ILi512EEESA_EEES9_SC_SE_Li256ELb1ELb1ELb0ELb0EEENS1_36VarlenDynamicPersistentTileSchedulerILi64ELi64ELi256ELi128ELb0ELb1ELb1ELb1ELb0ELb1EEEEEEEEEvNT_6ParamsE)
        /*00d4*/ 	.word	0x00000068


	//----- nvinfo : EIATTR_REGCOUNT
	.align		4
.L_54:
        /*00d8*/ 	.byte	0x04, 0x2f
        /*00da*/ 	.short	(.L_56 - .L_55)
	.align		4
.L_55:
        /*00dc*/ 	.word	index@(_ZN7cutlass13device_kernelIN5flash11enable_sm90INS1_16FlashAttnFwdSm90INS1_25CollectiveMainloopFwdSm90ILi2EN4cute5tupleIJNS5_1CILi1EEES8_S8_EEENS6_IJNS7_ILi64EEESA_SA_EEELi512ENS_10bfloat16_tEfNS_4arch4Sm90ELb0ELb1ELb0ELb1ELb1ELb0ELb0ELb0ELb0ELb1ELb0ELb0EEENS1_21CollectiveEpilogueFwdINS6_IJSA_NS7_ILi512EEESA_EEES9_SC_SE_Li256ELb1ELb1ELb0ELb0EEENS1_36VarlenDynamicPersistentTileSchedulerILi64ELi64ELi256ELi128ELb0ELb1ELb1ELb1ELb0ELb1EEEEEEEEEvNT_6ParamsE)
        /*00e0*/ 	.word	0x000000a8


	//----- nvinfo : EIATTR_FRAME_SIZE
	.align		4
.L_56:
        /*00e4*/ 	.byte	0x04, 0x11
        /*00e6*/ 	.short	(.L_58 - .L_57)
	.align		4
.L_57:
        /*00e8*/ 	.word	index@(_ZN7cutlass13device_kernelIN5flash11enable_sm90INS1_16FlashAttnFwdSm90INS1_25CollectiveMainloopFwdSm90ILi2EN4cute5tupleIJNS5_1CILi1EEES8_S8_EEENS6_IJNS7_ILi64EEESA_SA_EEELi512ENS_10bfloat16_tEfNS_4arch4Sm90ELb0ELb1ELb0ELb1ELb1ELb0ELb0ELb0ELb0ELb1ELb0ELb0EEENS1_21CollectiveEpilogueFwdINS6_IJSA_NS7_ILi512EEESA_EEES9_SC_SE_Li256ELb1ELb1ELb0ELb0EEENS1_36VarlenDynamicPersistentTileSchedulerILi64ELi64ELi256ELi128ELb0ELb1ELb1ELb1ELb0ELb1EEEEEEEEEvNT_6ParamsE)
        /*00ec*/ 	.word	0x00000020


	//----- nvinfo : EIATTR_REGCOUNT
	.align		4
.L_58:
        /*00f0*/ 	.byte	0x04, 0x2f
        /*00f2*/ 	.short	(.L_60 - .L_59)
	.align		4
.L_59:
        /*00f4*/ 	.word	index@(_ZN7cutlass13device_kernelIN5flash11enable_sm90INS1_16FlashAttnFwdSm90INS1_25CollectiveMainloopFwdSm90ILi2EN4cute5tupleIJNS5_1CILi1EEES8_S8_EEENS6_IJNS7_ILi64EEESA_SA_EEELi512ENS_10bfloat16_tEfNS_4arch4Sm90ELb0ELb1ELb0ELb0ELb1ELb0ELb1ELb0ELb0ELb1ELb0ELb0EEENS1_21CollectiveEpilogueFwdINS6_IJSA_NS7_ILi512EEESA_EEES9_SC_SE_Li256ELb0ELb1ELb0ELb0EEENS1_30DynamicPersistentTileSchedulerILi256ELi128ELb0ELb1ELb1EEEEEEEEEvNT_6ParamsE)
        /*00f8*/ 	.word	0x000000a8


	//----- nvinfo : EIATTR_FRAME_SIZE
	.align		4
.L_60:
        /*00fc*/ 	.byte	0x04, 0x11
        /*00fe*/ 	.short	(.L_62 - .L_61)
	.align		4
.L_61:
        /*0100*/ 	.word	index@(_ZN7cutlass13device_kernelIN5flash11enable_sm90INS1_16FlashAttnFwdSm90INS1_25CollectiveMainloopFwdSm90ILi2EN4cute5tupleIJNS5_1CILi1EEES8_S8_EEENS6_IJNS7_ILi64EEESA_SA_EEELi512ENS_10bfloat16_tEfNS_4arch4Sm90ELb0ELb1ELb0ELb0ELb1ELb0ELb1ELb0ELb0ELb1ELb0ELb0EEENS1_21CollectiveEpilogueFwdINS6_IJSA_NS7_ILi512EEESA_EEES9_SC_SE_Li256ELb0ELb1ELb0ELb0EEENS1_30DynamicPersistentTileSchedulerILi256ELi128ELb0ELb1ELb1EEEEEEEEEvNT_6ParamsE)
        /*0104*/ 	.word	0x00000020


	//----- nvinfo : EIATTR_REGCOUNT
	.align		4
.L_62:
        /*0108*/ 	.byte	0x04, 0x2f
        /*010a*/ 	.short	(.L_64 - .L_63)
	.align		4
.L_63:
        /*010c*/ 	.word	index@(_ZN7cutlass13device_kernelIN5flash11enable_sm90INS1_16FlashAttnFwdSm90INS1_25CollectiveMainloopFwdSm90ILi2EN4cute5tupleIJNS5_1CILi1EEES8_S8_EEENS6_IJNS7_ILi64EEESA_SA_EEELi512ENS_10bfloat16_tEfNS_4arch4Sm90ELb0ELb1ELb0ELb0ELb1ELb0ELb0ELb0ELb0ELb1ELb0ELb0EEENS1_21CollectiveEpilogueFwdINS6_IJSA_NS7_ILi512EEESA_EEES9_SC_SE_Li256ELb0ELb1ELb0ELb0EEENS1_30DynamicPersistentTileSchedulerILi256ELi128ELb0ELb1ELb1EEEEEEEEEvNT_6ParamsE)
        /*0110*/ 	.word	0x000000a8


	//----- nvinfo : EIATTR_FRAME_SIZE
	.align		4
.L_64:
        /*0114*/ 	.byte	0x04, 0x11
        /*0116*/ 	.short	(.L_66 - .L_65)
	.align		4
.L_65:
        /*0118*/ 	.word	index@(_ZN7cutlass13device_kernelIN5flash11enable_sm90INS1_16FlashAttnFwdSm90INS1_25CollectiveMainloopFwdSm90ILi2EN4cute5tupleIJNS5_1CILi1EEES8_S8_EEENS6_IJNS7_ILi64EEESA_SA_EEELi512ENS_10bfloat16_tEfNS_4arch4Sm90ELb0ELb1ELb0ELb0ELb1ELb0ELb0ELb0ELb0ELb1ELb0ELb0EEENS1_21CollectiveEpilogueFwdINS6_IJSA_NS7_ILi512EEESA_EEES9_SC_SE_Li256ELb0ELb1ELb0ELb0EEENS1_30DynamicPersistentTileSchedulerILi256ELi128ELb0ELb1ELb1EEEEEEEEEvNT_6ParamsE)
        /*011c*/ 	.word	0x00000010


	//----- nvinfo : EIATTR_REGCOUNT
	.align		4
.L_66:
        /*0120*/ 	.byte	0x04, 0x2f
        /*0122*/ 	.short	(.L_68 - .L_67)
	.align		4
.L_67:
        /*0124*/ 	.word	index@(_ZN7cutlass13device_kernelIN5flash11enable_sm90INS1_16FlashAttnFwdSm90INS1_25CollectiveMainloopFwdSm90ILi2EN4cute5tupleIJNS5_1CILi1EEES8_S8_EEENS6_IJNS7_ILi64EEESA_SA_EEELi512ENS_10bfloat16_tEfNS_4arch4Sm90ELb0ELb0ELb0ELb1ELb1ELb1ELb1ELb0ELb0ELb1ELb0ELb0EEENS1_21CollectiveEpilogueFwdINS6_IJSA_NS7_ILi512EEESA_EEES9_SC_SE_Li256ELb1ELb1ELb0ELb0EEENS1_36VarlenDynamicPersistentTileSchedulerILi64ELi64ELi256ELi128ELb0ELb1ELb1ELb0ELb1ELb1EEEEEEEEEvNT_6ParamsE)
        /*0128*/ 	.word	0x000000a8


	//----- nvinfo : EIATTR_FRAME_SIZE
	.align		4
.L_68:
        /*012c*/ 	.byte	0x04, 0x11
        /*012e*/ 	.short	(.L_70 - .L_69)
	.align		4
.L_69:
        /*0130*/ 	.word	index@(_ZN7cutlass13device_kernelIN5flash11enable_sm90INS1_16FlashAttnFwdSm90INS1_25CollectiveMainloopFwdSm90ILi2EN4cute5tupleIJNS5_1CILi1EEES8_S8_EEENS6_IJNS7_ILi64EEESA_SA_EEELi512ENS_10bfloat16_tEfNS_4arch4Sm90ELb0ELb0ELb0ELb1ELb1ELb1ELb1ELb0ELb0ELb1ELb0ELb0EEENS1_21CollectiveEpilogueFwdINS6_IJSA_NS7_ILi512EEESA_EEES9_SC_SE_Li256ELb1ELb1ELb0ELb0EEENS1_36VarlenDynamicPersistentTileSchedulerILi64ELi64ELi256ELi128ELb0ELb1ELb1ELb0ELb1ELb1EEEEEEEEEvNT_6ParamsE)
        /*0134*/ 	.word	0x00000080


	//----- nvinfo : EIATTR_REGCOUNT
	.align		4
.L_70:
        /*0138*/ 	.byte	0x04, 0x2f
        /*013a*/ 	.short	(.L_72 - .L_71)
	.align		4
.L_71:
        /*013c*/ 	.word	index@(_ZN7cutlass13device_kernelIN5flash11enable_sm90INS1_16FlashAttnFwdSm90INS1_25CollectiveMainloopFwdSm90ILi2EN4cute5tupleIJNS5_1CILi1EEES8_S8_EEENS6_IJNS7_ILi64EEESA_SA_EEELi512ENS_10bfloat16_tEfNS_4arch4Sm90ELb0ELb0ELb0ELb1ELb1ELb0ELb1ELb0ELb0ELb1ELb0ELb0EEENS1_21CollectiveEpilogueFwdINS6_IJSA_NS7_ILi512EEESA_EEES9_SC_SE_Li256ELb1ELb1ELb0ELb0EEENS1_36VarlenDynamicPersistentTileSchedulerILi64ELi64ELi256ELi128ELb0ELb1ELb1ELb0ELb1ELb1EEEEEEEEEvNT_6ParamsE)
        /*0140*/ 	.word	0x000000a8


	//----- nvinfo : EIATTR_FRAME_SIZE
	.align		4
.L_72:
        /*0144*/ 	.byte	0x04, 0x11
        /*0146*/ 	.short	(.L_74 - .L_73)
	.align		4
.L_73:
        /*0148*/ 	.word	index@(_ZN7cutlass13device_kernelIN5flash11enable_sm90INS1_16FlashAttnFwdSm90INS1_25CollectiveMainloopFwdSm90ILi2EN4cute5tupleIJNS5_1CILi1EEES8_S8_EEENS6_IJNS7_ILi64EEESA_SA_EEELi512ENS_10bfloat16_tEfNS_4arch4Sm90ELb0ELb0ELb0ELb1ELb1ELb0ELb1ELb0ELb0ELb1ELb0ELb0EEENS1_21CollectiveEpilogueFwdINS6_IJSA_NS7_ILi512EEESA_EEES9_SC_SE_Li256ELb1ELb1ELb0ELb0EEENS1_36VarlenDynamicPersistentTileSchedulerILi64ELi64ELi256ELi128ELb0ELb1ELb1ELb0ELb1ELb1EEEEEEEEEvNT_6ParamsE)
        /*014c*/ 	.word	0x00000030


	//----- nvinfo : EIATTR_REGCOUNT
	.align		4
.L_74:
        /*0150*/ 	.byte	0x04, 0x2f
        /*0152*/ 	.short	(.L_76 - .L_75)
	.align		4
.L_75:
        /*0154*/ 	.word	index@(_ZN7cutlass13device_kernelIN5flash11enable_sm90INS1_16FlashAttnFwdSm90INS1_25CollectiveMainloopFwdSm90ILi2EN4cute5tupleIJNS5_1CILi1EEES8_S8_EEENS6_IJNS7_ILi64EEESA_SA_EEELi512ENS_10bfloat16_tEfNS_4arch4Sm90ELb0ELb0ELb0ELb1ELb1ELb1ELb0ELb0ELb0ELb1ELb0ELb0EEENS1_21CollectiveEpilogueFwdINS6_IJSA_NS7_ILi512EEESA_EEES9_SC_SE_Li256ELb1ELb1ELb0ELb0EEENS1_36VarlenDynamicPersistentTileSchedulerILi64ELi64ELi256ELi128ELb0ELb1ELb1ELb0ELb1ELb1EEEEEEEEEvNT_6ParamsE)
        /*0158*/ 	.word	0x000000a8


	//----- nvinfo : EIATTR_FRAME_SIZE
	.align		4
.L_76:
        /*015c*/ 	.byte	0x04, 0x11
        /*015e*/ 	.short	(.L_78 - .L_77)
	.align		4
.L_77:
        /*0160*/ 	.word	index@(_ZN7cutlass13device_kernelIN5flash11enable_sm90INS1_16FlashAttnFwdSm90INS1_25CollectiveMainloopFwdSm90ILi2EN4cute5tupleIJNS5_1CILi1EEES8_S8_EEENS6_IJNS7_ILi64EEESA_SA_EEELi512ENS_10bfloat16_tEfNS_4arch4Sm90ELb0ELb0ELb0ELb1ELb1ELb1ELb0ELb0ELb0ELb1ELb0ELb0EEENS1_21CollectiveEpilogueFwdINS6_IJSA_NS7_ILi512EEESA_EEES9_SC_SE_Li256ELb1ELb1ELb0ELb0EEENS1_36VarlenDynamicPersistentTileSchedulerILi64ELi64ELi256ELi128ELb0ELb1ELb1ELb0ELb1ELb1EEEEEEEEEvNT_6ParamsE)
        /*0164*/ 	.word	0x00000060


	//----- nvinfo : EIATTR_REGCOUNT
	.align		4
.L_78:
        /*0168*/ 	.byte	0x04, 0x2f
        /*016a*/ 	.short	(.L_80 - .L_79)
	.align		4
.L_79:
        /*016c*/ 	.word	index@(_ZN7cutlass13device_kernelIN5flash11enable_sm90INS1_16FlashAttnFwdSm90INS1_25CollectiveMainloopFwdSm90ILi2EN4cute5tupleIJNS5_1CILi1EEES8_S8_EEENS6_IJNS7_ILi64EEESA_SA_EEELi512ENS_10bfloat16_tEfNS_4arch4Sm90ELb0ELb0ELb0ELb1ELb1ELb0ELb0ELb0ELb0ELb1ELb0ELb0EEENS1_21CollectiveEpilogueFwdINS6_IJSA_NS7_ILi512EEESA_EEES9_SC_SE_Li256ELb1ELb1ELb0ELb0EEENS1_36VarlenDynamicPersistentTileSchedulerILi64ELi64ELi256ELi128ELb0ELb1ELb1ELb0ELb1ELb1EEEEEEEEEvNT_6ParamsE)
        /*0170*/ 	.word	0x000000a8


	//----- nvinfo : EIATTR_FRAME_SIZE
	.align		4
.L_80:
        /*0174*/ 	.byte	0x04, 0x11
        /*0176*/ 	.short	(.L_82 - .L_81)
	.align		4
.L_81:
        /*0178*/ 	.word	index@(_ZN7cutlass13device_kernelIN5flash11enable_sm90INS1_16FlashAttnFwdSm90INS1_25CollectiveMainloopFwdSm90ILi2EN4cute5tupleIJNS5_1CILi1EEES8_S8_EEENS6_IJNS7_ILi64EEESA_SA_EEELi512ENS_10bfloat16_tEfNS_4arch4Sm90ELb0ELb0ELb0ELb1ELb1ELb0ELb0ELb0ELb0ELb1ELb0ELb0EEENS1_21CollectiveEpilogueFwdINS6_IJSA_NS7_ILi512EEESA_EEES9_SC_SE_Li256ELb1ELb1ELb0ELb0EEENS1_36VarlenDynamicPersistentTileSchedulerILi64ELi64ELi256ELi128ELb0ELb1ELb1ELb0ELb1ELb1EEEEEEEEEvNT_6ParamsE)
        /*017c*/ 	.word	0x00000038


	//----- nvinfo : EIATTR_REGCOUNT
	.align		4
.L_82:
        /*0180*/ 	.byte	0x04, 0x2f
        /*0182*/ 	.short	(.L_84 - .L_83)
	.align		4
.L_83:
        /*0184*/ 	.word	index@(_ZN7cutlass13device_kernelIN5flash11enable_sm90INS1_16FlashAttnFwdSm90INS1_25CollectiveMainloopFwdSm90ILi2EN4cute5tupleIJNS5_1CILi1EEES8_S8_EEENS6_IJNS7_ILi64EEESA_SA_EEELi512ENS_10bfloat16_tEfNS_4arch4Sm90ELb0ELb0ELb0ELb0ELb1ELb0ELb1ELb0ELb0ELb1ELb0ELb0EEENS1_21CollectiveEpilogueFwdINS6_IJSA_NS7_ILi512EEESA_EEES9_SC_SE_Li256ELb0ELb1ELb0ELb0EEENS1_29StaticPersistentTileSchedulerILb0EEEEEEEEEvNT_6ParamsE)
        /*0188*/ 	.word	0x000000a8


	//----- nvinfo : EIATTR_FRAME_SIZE
	.align		4
.L_84:
        /*018c*/ 	.byte	0x04, 0x11
        /*018e*/ 	.short	(.L_86 - .L_85)
	.align		4
.L_85:
        /*0190*/ 	.word	index@(_ZN7cutlass13device_kernelIN5flash11enable_sm90INS1_16FlashAttnFwdSm90INS1_25CollectiveMainloopFwdSm90ILi2EN4cute5tupleIJNS5_1CILi1EEES8_S8_EEENS6_IJNS7_ILi64EEESA_SA_EEELi512ENS_10bfloat16_tEfNS_4arch4Sm90ELb0ELb0ELb0ELb0ELb1ELb0ELb1ELb0ELb0ELb1ELb0ELb0EEENS1_21CollectiveEpilogueFwdINS6_IJSA_NS7_ILi512EEESA_EEES9_SC_SE_Li256ELb0ELb1ELb0ELb0EEENS1_29StaticPersistentTileSchedulerILb0EEEEEEEEEvNT_6ParamsE)
        /*0194*/ 	.word	0x00000030


	//----- nvinfo : EIATTR_REGCOUNT
	.align		4
.L_86:
        /*0198*/ 	.byte	0x04, 0x2f
        /*019a*/ 	.short	(.L_88 - .L_87)
	.align		4
.L_87:
        /*019c*/ 	.word	index@(_ZN7cutlass13device_kernelIN5flash11enable_sm90INS1_16FlashAttnFwdSm90INS1_25CollectiveMainloopFwdSm90ILi2EN4cute5tupleIJNS5_1CILi1EEES8_S8_EEENS6_IJNS7_ILi64EEESA_SA_EEELi512ENS_10bfloat16_tEfNS_4arch4Sm90ELb0ELb0ELb0ELb0ELb1ELb0ELb0ELb0ELb0ELb1ELb0ELb0EEENS1_21CollectiveEpilogueFwdINS6_IJSA_NS7_ILi512EEESA_EEES9_SC_SE_Li256ELb0ELb1ELb0ELb0EEENS1_29StaticPersistentTileSchedulerILb0EEEEEEEEEvNT_6ParamsE)
        /*01a0*/ 	.word	0x000000a8


	//----- nvinfo : EIATTR_FRAME_SIZE
	.align		4
.L_88:
        /*01a4*/ 	.byte	0x04, 0x11
        /*01a6*/ 	.short	(.L_90 - .L_89)
	.align		4
.L_89:
        /*01a8*/ 	.word	index@(_ZN7cutlass13device_kernelIN5flash11enable_sm90INS1_16FlashAttnFwdSm90INS1_25CollectiveMainloopFwdSm90ILi2EN4cute5tupleIJNS5_1CILi1EEES8_S8_EEENS6_IJNS7_ILi64EEESA_SA_EEELi512ENS_10bfloat16_tEfNS_4arch4Sm90ELb0ELb0ELb0ELb0ELb1ELb0ELb0ELb0ELb0ELb1ELb0ELb0EEENS1_21CollectiveEpilogueFwdINS6_IJSA_NS7_ILi512EEESA_EEES9_SC_SE_Li256ELb0ELb1ELb0ELb0EEENS1_29StaticPersistentTileSchedulerILb0EEEEEEEEEvNT_6ParamsE)
        /*01ac*/ 	.word	0x00000030


	//----- nvinfo : EIATTR_MIN_STACK_SIZE
	.align		4
.L_90:
        /*01b0*/ 	.byte	0x04, 0x12
        /*01b2*/ 	.short	(.L_92 - .L_91)
	.align		4
.L_91:
        /*01b4*/ 	.word	index@(_ZN7cutlass13device_kernelIN5flash11enable_sm90INS1_16FlashAttnFwdSm90INS1_25CollectiveMainloopFwdSm90ILi2EN4cute5tupleIJNS5_1CILi1EEES8_S8_EEENS6_IJNS7_ILi64EEESA_SA_EEELi512ENS_10bfloat16_tEfNS_4arch4Sm90ELb0ELb0ELb0ELb0ELb1ELb0ELb0ELb0ELb0ELb1ELb0ELb0EEENS1_21CollectiveEpilogueFwdINS6_IJSA_NS7_ILi512EEESA_EEES9_SC_SE_Li256ELb0ELb1ELb0ELb0EEENS1_29StaticPersistentTileSchedulerILb0EEEEEEEEEvNT_6ParamsE)
        /*01b8*/ 	.word	0x00000030


	//----- nvinfo : EIATTR_MIN_STACK_SIZE
	.align		4
.L_92:
        /*01bc*/ 	.byte	0x04, 0x12
        /*01be*/ 	.short	(.L_94 - .L_93)
	.align		4
.L_93:
        /*01c0*/ 	.word	index@(_ZN7cutlass13device_kernelIN5flash11enable_sm90INS1_16FlashAttnFwdSm90INS1_25CollectiveMainloopFwdSm90ILi2EN4cute5tupleIJNS5_1CILi1EEES8_S8_EEENS6_IJNS7_ILi64EEESA_SA_EEELi512ENS_10bfloat16_tEfNS_4arch4Sm90ELb0ELb0ELb0ELb0ELb1ELb0ELb1ELb0ELb0ELb1ELb0ELb0EEENS1_21CollectiveEpilogueFwdINS6_IJSA_NS7_ILi512EEESA_EEES9_SC_SE_Li256ELb0ELb1ELb0ELb0EEENS1_29StaticPersistentTileSchedulerILb0EEEEEEEEEvNT_6ParamsE)
        /*01c4*/ 	.word	0x00000030


	//----- nvinfo : EIATTR_MIN_STACK_SIZE
	.align		4
.L_94:
        /*01c8*/ 	.byte	0x04, 0x12
        /*01ca*/ 	.short	(.L_96 - .L_95)
	.align		4
.L_95:
        /*01cc*/ 	.word	index@(_ZN7cutlass13device_kernelIN5flash11enable_sm90INS1_16FlashAttnFwdSm90INS1_25CollectiveMainloopFwdSm90ILi2EN4cute5tupleIJNS5_1CILi1EEES8_S8_EEENS6_IJNS7_ILi64EEESA_SA_EEELi512ENS_10bfloat16_tEfNS_4arch4Sm90ELb0ELb0ELb0ELb1ELb1ELb0ELb0ELb0ELb0ELb1ELb0ELb0EEENS1_21CollectiveEpilogueFwdINS6_IJSA_NS7_ILi512EEESA_EEES9_SC_SE_Li256ELb1ELb1ELb0ELb0EEENS1_36VarlenDynamicPersistentTileSchedulerILi64ELi64ELi256ELi128ELb0ELb1ELb1ELb0ELb1ELb1EEEEEEEEEvNT_6ParamsE)
        /*01d0*/ 	.word	0x00000038


	//----- nvinfo : EIATTR_MIN_STACK_SIZE
	.align		4
.L_96:
        /*01d4*/ 	.byte	0x04, 0x12
        /*01d6*/ 	.short	(.L_98 - .L_97)
	.align		4
.L_97:
        /*01d8*/ 	.word	index@(_ZN7cutlass13device_kernelIN5flash11enable_sm90INS1_16FlashAttnFwdSm90INS1_25CollectiveMainloopFwdSm90ILi2EN4cute5tupleIJNS5_1CILi1EEES8_S8_EEENS6_IJNS7_ILi64EEESA_SA_EEELi512ENS_10bfloat16_tEfNS_4arch4Sm90ELb0ELb0ELb0ELb1ELb1ELb1ELb0ELb0ELb0ELb1ELb0ELb0EEENS1_21CollectiveEpilogueFwdINS6_IJSA_NS7_ILi512EEESA_EEES9_SC_SE_Li256ELb1ELb1ELb0ELb0EEENS1_36VarlenDynamicPersistentTileSchedulerILi64ELi64ELi256ELi128ELb0ELb1ELb1ELb0ELb1ELb1EEEEEEEEEvNT_6ParamsE)
        /*01dc*/ 	.word	0x00000060


	//----- nvinfo : EIATTR_MIN_STACK_SIZE
	.align		4
.L_98:
        /*01e0*/ 	.byte	0x04, 0x12
        /*01e2*/ 	.short	(.L_100 - .L_99)
	.align		4
.L_99:
        /*01e4*/ 	.word	index@(_ZN7cutlass13device_kernelIN5flash11enable_sm90INS1_16FlashAttnFwdSm90INS1_25CollectiveMainloopFwdSm90ILi2EN4cute5tupleIJNS5_1CILi1EEES8_S8_EEENS6_IJNS7_ILi64EEESA_SA_EEELi512ENS_10bfloat16_tEfNS_4arch4Sm90ELb0ELb0ELb0ELb1ELb1ELb0ELb1ELb0ELb0ELb1ELb0ELb0EEENS1_21CollectiveEpilogueFwdINS6_IJSA_NS7_ILi512EEESA_EEES9_SC_SE_Li256ELb1ELb1ELb0ELb0EEENS1_36VarlenDynamicPersistentTileSchedulerILi64ELi64ELi256ELi128ELb0ELb1ELb1ELb0ELb1ELb1EEEEEEEEEvNT_6ParamsE)
        /*01e8*/ 	.word	0x00000030


	//----- nvinfo : EIATTR_MIN_STACK_SIZE
	.align		4
.L_100:
        /*01ec*/ 	.byte	0x04, 0x12
        /*01ee*/ 	.short	(.L_102 - .L_101)
	.align		4
.L_101:
        /*01f0*/ 	.word	index@(_ZN7cutlass13device_kernelIN5flash11enable_sm90INS1_16FlashAttnFwdSm90INS1_25CollectiveMainloopFwdSm90ILi2EN4cute5tupleIJNS5_1CILi1EEES8_S8_EEENS6_IJNS7_ILi64EEESA_SA_EEELi512ENS_10bfloat16_tEfNS_4arch4Sm90ELb0ELb0ELb0ELb1ELb1ELb1ELb1ELb0ELb0ELb1ELb0ELb0EEENS1_21CollectiveEpilogueFwdINS6_IJSA_NS7_ILi512EEESA_EEES9_SC_SE_Li256ELb1ELb1ELb0ELb0EEENS1_36VarlenDynamicPersistentTileSchedulerILi64ELi64ELi256ELi128ELb0ELb1ELb1ELb0ELb1ELb1EEEEEEEEEvNT_6ParamsE)
        /*01f4*/ 	.word	0x00000080


	//----- nvinfo : EIATTR_MIN_STACK_SIZE
	.align		4
.L_102:
        /*01f8*/ 	.byte	0x04, 0x12
        /*01fa*/ 	.short	(.L_104 - .L_103)
	.align		4
.L_103:
        /*01fc*/ 	.word	index@(_ZN7cutlass13device_kernelIN5flash11enable_sm90INS1_16FlashAttnFwdSm90INS1_25CollectiveMainloopFwdSm90ILi2EN4cute5tupleIJNS5_1CILi1EEES8_S8_EEENS6_IJNS7_ILi64EEESA_SA_EEELi512ENS_10bfloat16_tEfNS_4arch4Sm90ELb0ELb1ELb0ELb0ELb1ELb0ELb0ELb0ELb0ELb1ELb0ELb0EEENS1_21CollectiveEpilogueFwdINS6_IJSA_NS7_ILi512EEESA_EEES9_SC_SE_Li256ELb0ELb1ELb0ELb0EEENS1_30DynamicPersistentTileSchedulerILi256ELi128ELb0ELb1ELb1EEEEEEEEEvNT_6ParamsE)
        /*0200*/ 	.word	0x00000010


	//----- nvinfo : EIATTR_MIN_STACK_SIZE
	.align		4
.L_104:
        /*0204*/ 	.byte	0x04, 0x12
        /*0206*/ 	.short	(.L_106 - .L_105)
	.align		4
.L_105:
        /*0208*/ 	.word	index@(_ZN7cutlass13device_kernelIN5flash11enable_sm90INS1_16FlashAttnFwdSm90INS1_25CollectiveMainloopFwdSm90ILi2EN4cute5tupleIJNS5_1CILi1EEES8_S8_EEENS6_IJNS7_ILi64EEESA_SA_EEELi512ENS_10bfloat16_tEfNS_4arch4Sm90ELb0ELb1ELb0ELb0ELb1ELb0ELb1ELb0ELb0ELb1ELb0ELb0EEENS1_21CollectiveEpilogueFwdINS6_IJSA_NS7_ILi512EEESA_EEES9_SC_SE_Li256ELb0ELb1ELb0ELb0EEENS1_30DynamicPersistentTileSchedulerILi256ELi128ELb0ELb1ELb1EEEEEEEEEvNT_6ParamsE)
        /*020c*/ 	.word	0x00000020


	//----- nvinfo : EIATTR_MIN_STACK_SIZE
	.align		4
.L_106:
        /*0210*/ 	.byte	0x04, 0x12
        /*0212*/ 	.short	(.L_108 - .L_107)
	.align		4
.L_107:
        /*0214*/ 	.word	index@(_ZN7cutlass13device_kernelIN5flash11enable_sm90INS1_16FlashAttnFwdSm90INS1_25CollectiveMainloopFwdSm90ILi2EN4cute5tupleIJNS5_1CILi1EEES8_S8_EEENS6_IJNS7_ILi64EEESA_SA_EEELi512ENS_10bfloat16_tEfNS_4arch4Sm90ELb0ELb1ELb0ELb1ELb1ELb0ELb0ELb0ELb0ELb1ELb0ELb0EEENS1_21CollectiveEpilogueFwdINS6_IJSA_NS7_ILi512EEESA_EEES9_SC_SE_Li256ELb1ELb1ELb0ELb0EEENS1_36VarlenDynamicPersistentTileSchedulerILi64ELi64ELi256ELi128ELb0ELb1ELb1ELb1ELb0ELb1EEEEEEEEEvNT_6ParamsE)
        /*0218*/ 	.word	0x00000020


	//----- nvinfo : EIATTR_MIN_STACK_SIZE
	.align		4
.L_108:
        /*021c*/ 	.byte	0x04, 0x12
        /*021e*/ 	.short	(.L_110 - .L_109)
	.align		4
.L_109:
        /*0220*/ 	.word	index@(_ZN7cutlass13device_kernelIN5flash11enable_sm90INS1_16FlashAttnFwdSm90INS1_25CollectiveMainloopFwdSm90ILi2EN4cute5tupleIJNS5_1CILi1EEES8_S8_EEENS6_IJNS7_ILi64EEESA_SA_EEELi512ENS_10bfloat16_tEfNS_4arch4Sm90ELb0ELb1ELb0ELb1ELb1ELb1ELb0ELb0ELb0ELb1ELb0ELb0EEENS1_21CollectiveEpilogueFwdINS6_IJSA_NS7_ILi512EEESA_EEES9_SC_SE_Li256ELb1ELb1ELb0ELb0EEENS1_36VarlenDynamicPersistentTileSchedulerILi64ELi64ELi256ELi128ELb0ELb1ELb1ELb1ELb0ELb1EEEEEEEEEvNT_6ParamsE)
        /*0224*/ 	.word	0x00000068


	//----- nvinfo : EIATTR_MIN_STACK_SIZE
	.align		4
.L_110:
        /*0228*/ 	.byte	0x04, 0x12
        /*022a*/ 	.short	(.L_112 - .L_111)
	.align		4
.L_111:
        /*022c*/ 	.word	index@(_ZN7cutlass13device_kernelIN5flash11enable_sm90INS1_16FlashAttnFwdSm90INS1_25CollectiveMainloopFwdSm90ILi2EN4cute5tupleIJNS5_1CILi1EEES8_S8_EEENS6_IJNS7_ILi64EEESA_SA_EEELi512ENS_10bfloat16_tEfNS_4arch4Sm90ELb0ELb1ELb0ELb1ELb1ELb0ELb1ELb0ELb0ELb1ELb0ELb0EEENS1_21CollectiveEpilogueFwdINS6_IJSA_NS7_ILi512EEESA_EEES9_SC_SE_Li256ELb1ELb1ELb0ELb0EEENS1_36VarlenDynamicPersistentTileSchedulerILi64ELi64ELi256ELi128ELb0ELb1ELb1ELb1ELb0ELb1EEEEEEEEEvNT_6ParamsE)
        /*0230*/ 	.word	0x00000038


	//----- nvinfo : EIATTR_MIN_STACK_SIZE
	.align		4
.L_112:
        /*0234*/ 	.byte	0x04, 0x12
        /*0236*/ 	.short	(.L_114 - .L_113)
	.align		4
.L_113:
        /*0238*/ 	.word	index@(_ZN7cutlass13device_kernelIN5flash11enable_sm90INS1_16FlashAttnFwdSm90INS1_25CollectiveMainloopFwdSm90ILi2EN4cute5tupleIJNS5_1CILi1EEES8_S8_EEENS6_IJNS7_ILi64EEESA_SA_EEELi512ENS_10bfloat16_tEfNS_4arch4Sm90ELb0ELb1ELb0ELb1ELb1ELb1ELb1ELb0ELb0ELb1ELb0ELb0EEENS1_21CollectiveEpilogueFwdINS6_IJSA_NS7_ILi512EEESA_EEES9_SC_SE_Li256ELb1ELb1ELb0ELb0EEENS1_36VarlenDynamicPersistentTileSchedulerILi64ELi64ELi256ELi128ELb0ELb1ELb1ELb1ELb0ELb1EEEEEEEEEvNT_6ParamsE)
        /*023c*/ 	.word	0x00000070


	//----- nvinfo : EIATTR_MIN_STACK_SIZE
	.align		4
.L_114:
        /*0240*/ 	.byte	0x04, 0x12
        /*0242*/ 	.short	(.L_116 - .L_115)
	.align		4
.L_115:
        /*0244*/ 	.word	index@(_ZN7cutlass13device_kernelIN5flash11enable_sm90INS1_16FlashAttnFwdSm90INS1_25CollectiveMainloopFwdSm90ILi2EN4cute5tupleIJNS5_1CILi1EEES8_S8_EEENS6_IJNS7_ILi64EEESA_SA_EEELi512ENS_10bfloat16_tEfNS_4arch4Sm90ELb1ELb0ELb0ELb0ELb1ELb0ELb0ELb0ELb0ELb1ELb0ELb0EEENS1_21CollectiveEpilogueFwdINS6_IJSA_NS7_ILi512EEESA_EEES9_SC_SE_Li256ELb0ELb1ELb0ELb0EEENS1_30DynamicPersistentTileSchedulerILi256ELi128ELb0ELb1ELb1EEEEEEEEEvNT_6ParamsE)
        /*0248*/ 	.word	0x00000010


	//----- nvinfo : EIATTR_MIN_STACK_SIZE
	.align		4
.L_116:
        /*024c*/ 	.byte	0x04, 0x12
        /*024e*/ 	.short	(.L_118 - .L_117)
	.align		4
.L_117:
        /*0250*/ 	.word	index@(_ZN7cutlass13device_kernelIN5flash11enable_sm90INS1_16FlashAttnFwdSm90INS1_25CollectiveMainloopFwdSm90ILi2EN4cute5tupleIJNS5_1CILi1EEES8_S8_EEENS6_IJNS7_ILi64EEESA_SA_EEELi512ENS_10bfloat16_tEfNS_4arch4Sm90ELb1ELb0ELb0ELb0ELb1ELb0ELb1ELb0ELb0ELb1ELb0ELb0EEENS1_21CollectiveEpilogueFwdINS6_IJSA_NS7_ILi512EEESA_EEES9_SC_SE_Li256ELb0ELb1ELb0ELb0EEENS1_30DynamicPersistentTileSchedulerILi256ELi128ELb0ELb1ELb1EEEEEEEEEvNT_6ParamsE)
        /*0254*/ 	.word	0x00000018


	//----- nvinfo : EIATTR_MIN_STACK_SIZE
	.align		4
.L_118:
        /*0258*/ 	.byte	0x04, 0x12
        /*025a*/ 	.short	(.L_120 - .L_119)
	.align		4
.L_119:
        /*025c*/ 	.word	index@(_ZN7cutlass13device_kernelIN5flash11enable_sm90INS1_16FlashAttnFwdSm90INS1_25CollectiveMainloopFwdSm90ILi2EN4cute5tupleIJNS5_1CILi1EEES8_S8_EEENS6_IJNS7_ILi64EEESA_SA_EEELi512ENS_10bfloat16_tEfNS_4arch4Sm90ELb1ELb0ELb0ELb1ELb1ELb0ELb0ELb0ELb0ELb1ELb0ELb0EEENS1_21CollectiveEpilogueFwdINS6_IJSA_NS7_ILi512EEESA_EEES9_SC_SE_Li256ELb1ELb1ELb0ELb0EEENS1_36VarlenDynamicPersistentTileSchedulerILi64ELi64ELi256ELi128ELb0ELb1ELb1ELb1ELb1ELb1EEEEEEEEEvNT_6ParamsE)
        /*0260*/ 	.word	0x00000030


	//----- nvinfo : EIATTR_MIN_STACK_SIZE
	.align		4
.L_120:
        /*0264*/ 	.byte	0x04, 0x12
        /*0266*/ 	.short	(.L_122 - .L_121)
	.align		4
.L_121:
        /*0268*/ 	.word	index@(_ZN7cutlass13device_kernelIN5flash11enable_sm90INS1_16FlashAttnFwdSm90INS1_25CollectiveMainloopFwdSm90ILi2EN4cute5tupleIJNS5_1CILi1EEES8_S8_EEENS6_IJNS7_ILi64EEESA_SA_EEELi512ENS_10bfloat16_tEfNS_4arch4Sm90ELb1ELb0ELb0ELb1ELb1ELb1ELb0ELb0ELb0ELb1ELb0ELb0EEENS1_21CollectiveEpilogueFwdINS6_IJSA_NS7_ILi512EEESA_EEES9_SC_SE_Li256ELb1ELb1ELb0ELb0EEENS1_36VarlenDynamicPersistentTileSchedulerILi64ELi64ELi256ELi128ELb0ELb1ELb1ELb1ELb1ELb1EEEEEEEEEvNT_6ParamsE)
        /*026c*/ 	.word	0x00000060


	//----- nvinfo : EIATTR_MIN_STACK_SIZE
	.align		4
.L_122:
        /*0270*/ 	.byte	0x04, 0x12
        /*0272*/ 	.short	(.L_124 - .L_123)
	.align		4
.L_123:
        /*0274*/ 	.word	index@(_ZN7cutlass13device_kernelIN5flash11enable_sm90INS1_16FlashAttnFwdSm90INS1_25CollectiveMainloopFwdSm90ILi2EN4cute5tupleIJNS5_1CILi1EEES8_S8_EEENS6_IJNS7_ILi64EEESA_SA_EEELi512ENS_10bfloat16_tEfNS_4arch4Sm90ELb1ELb0ELb0ELb1ELb1ELb0ELb1ELb0ELb0ELb1ELb0ELb0EEENS1_21CollectiveEpilogueFwdINS6_IJSA_NS7_ILi512EEESA_EEES9_SC_SE_Li256ELb1ELb1ELb0ELb0EEENS1_36VarlenDynamicPersistentTileSchedulerILi64ELi64ELi256ELi128ELb0ELb1ELb1ELb1ELb1ELb1EEEEEEEEEvNT_6ParamsE)
        /*0278*/ 	.word	0x00000028


	//----- nvinfo : EIATTR_MIN_STACK_SIZE
	.align		4
.L_124:
        /*027c*/ 	.byte	0x04, 0x12
        /*027e*/ 	.short	(.L_126 - .L_125)
	.align		4
.L_125:
        /*0280*/ 	.word	index@(_ZN7cutlass13device_kernelIN5flash11enable_sm90INS1_16FlashAttnFwdSm90INS1_25CollectiveMainloopFwdSm90ILi2EN4cute5tupleIJNS5_1CILi1EEES8_S8_EEENS6_IJNS7_ILi64EEESA_SA_EEELi512ENS_10bfloat16_tEfNS_4arch4Sm90ELb1ELb0ELb0ELb1ELb1ELb1ELb1ELb0ELb0ELb1ELb0ELb0EEENS1_21CollectiveEpilogueFwdINS6_IJSA_NS7_ILi512EEESA_EEES9_SC_SE_Li256ELb1ELb1ELb0ELb0EEENS1_36VarlenDynamicPersistentTileSchedulerILi64ELi64ELi256ELi128ELb0ELb1ELb1ELb1ELb1ELb1EEEEEEEEEvNT_6ParamsE)
        /*0284*/ 	.word	0x00000078
.L_126:


//--------------------- .nv.compat                --------------------------
	.section	.nv.compat,"",@"SHT_CUDA_COMPAT_INFO"
	.align	4
        /*0000*/ 	.byte	0x02, 0x09, 0x01, 0x00, 0x02, 0x02, 0x04, 0x00, 0x02, 0x05, 0x05, 0x00, 0x03, 0x07, 0x01, 0x01
        /*0010*/ 	.byte	0x02, 0x03, 0x01, 0x00, 0x02, 0x06, 0x01, 0x00, 0x04, 0x0b, 0x08, 0x00, 0x00, 0x00, 0x00, 0x00
        /*0020*/ 	.byte	0x00, 0x00, 0x00, 0x00


//--------------------- .nv.info._ZN7cutlass13device_kernelIN5flash11enable_sm90INS1_16FlashAttnFwdSm90INS1_25CollectiveMainloopFwdSm90ILi2EN4cute5tupleIJNS5_1CILi1EEES8_S8_EEENS6_IJNS7_ILi64EEESA_SA_EEELi512ENS_10bfloat16_tEfNS_4arch4Sm90ELb0ELb0ELb0ELb0ELb1ELb0ELb0ELb0ELb0ELb1ELb0ELb0EEENS1_21CollectiveEpilogueFwdINS6_IJSA_NS7_ILi512EEESA_EEES9_SC_SE_Li256ELb0ELb1ELb0ELb0EEENS1_29StaticPersistentTileSchedulerILb0EEEEEEEEEvNT_6ParamsE --------------------------
	.section	.nv.info._ZN7cutlass13device_kernelIN5flash11enable_sm90INS1_16FlashAttnFwdSm90INS1_25CollectiveMainloopFwdSm90ILi2EN4cute5tupleIJNS5_1CILi1EEES8_S8_EEENS6_IJNS7_ILi64EEESA_SA_EEELi512ENS_10bfloat16_tEfNS_4arch4Sm90ELb0ELb0ELb0ELb0ELb1ELb0ELb0ELb0ELb0ELb1ELb0ELb0EEENS1_21CollectiveEpilogueFwdINS6_IJSA_NS7_ILi512EEESA_EEES9_SC_SE_Li256ELb0ELb1ELb0ELb0EEENS1_29StaticPersistentTileSchedulerILb0EEEEEEEEEvNT_6ParamsE,"",@"SHT_CUDA_INFO"
	.sectionflags	@""
	.align	4


	//----- nvinfo : EIATTR_CUDA_API_VERSION
	.align		4
        /*0000*/ 	.byte	0x04, 0x37
        /*0002*/ 	.short	(.L_128 - .L_127)
.L_127:
        /*0004*/ 	.word	0x00000082


	//----- nvinfo : EIATTR_KPARAM_INFO
	.align		4
.L_128:
        /*0008*/ 	.byte	0x04, 0x17
        /*000a*/ 	.short	(.L_130 - .L_129)
.L_129:
        /*000c*/ 	.word	0x00000000
        /*0010*/ 	.short	0x0000
        /*0012*/ 	.short	0x0070
        /*0014*/ 	.byte	0x00, 0xf0, 0x01, 0x28


	//----- nvinfo : EIATTR_SPARSE_MMA_MASK
	.align		4
.L_130:
        /*0018*/ 	.byte	0x03, 0x50
        /*001a*/ 	.short	0x0000


	//----- nvinfo : EIATTR_MAXREG_COUNT
	.align		4
        /*001c*/ 	.byte	0x03, 0x1b
        /*001e*/ 	.short	0x00a8


	//----- nvinfo : EIATTR_NUM_BARRIERS
	.align		4
        /*0020*/ 	.byte	0x02, 0x4c
        /*0022*/ 	.byte	0x10
	.zero		1


	//----- nvinfo : EIATTR_EXTERNS
	.align		4
        /*0024*/ 	.byte	0x04, 0x0f
        /*0026*/ 	.short	(.L_132 - .L_131)


	//   ....[0]....
	.align		4
.L_131:
        /*0028*/ 	.word	index@(__assertfail)


	//----- nvinfo : EIATTR_ANNOTATIONS
	.align		4
.L_132:
        /*002c*/ 	.byte	0x04, 0x55
        /*002e*/ 	.short	(.L_134 - .L_133)


	//   ....[0]....
.L_133:
        /*0030*/ 	.word	0x00000001
        /*0034*/ 	.byte	0x00, 0x88, 0x00, 0x00, 0x01, 0x00, 0x00, 0x00, 0x30, 0x88, 0x00, 0x00, 0x01, 0x00, 0x00, 0x00
        /* <DEDUP_REMOVED lines=12> */
        /*0104*/ 	.byte	0x40, 0xbf, 0x00, 0x00


	//----- nvinfo : EIATTR_MERCURY_ISA_VERSION
	.align		4
.L_134:
        /*0108*/ 	.byte	0x03, 0x5f
        /*010a*/ 	.short	0x0101


	//----- nvinfo : EIATTR_INT_WARP_WIDE_INSTR_OFFSETS
	.align		4
        /*010c*/ 	.byte	0x04, 0x31
        /*010e*/ 	.short	(.L_136 - .L_135)


	//   ....[0]....
.L_135:
        /*0110*/ 	.word	0x000000c0


	//   ....[1]....
        /*0114*/ 	.word	0x000000d0


	//   ....[2]....
        /*0118*/ 	.word	0x00000170


	//----- nvinfo : EIATTR_COOP_GROUP_MASK_REGIDS
	.align		4
.L_136:
        /*011c*/ 	.byte	0x04, 0x29
        /*011e*/ 	.short	(.L_138 - .L_137)


	//   ....[0]....
.L_137:
        /*0120*/ 	.word	0xffffffff


	//   ....[1]....
        /*0124*/ 	.word	0xffffffff


	//   ....[2]....
        /*0128*/ 	.word	0xffffffff


	//   ....[3]....
        /*012c*/ 	.word	0xffffffff


	//   ....[4]....
        /*0130*/ 	.word	0xffffffff


	//   ....[5]....
        /*0134*/ 	.word	0xffffffff


	//   ....[6]....
        /*0138*/ 	.word	0xffffffff


	//   ....[7]....
        /*013c*/ 	.word	0xffffffff


	//   ....[8]....
        /*0140*/ 	.word	0xffffffff


	//   ....[9]....
        /*0144*/ 	.word	0xffffffff


	//   ....[10]....
        /*0148*/ 	.word	0xffffffff


	//   ....[11]....
        /*014c*/ 	.word	0xffffffff


	//   ....[12]....
        /*0150*/ 	.word	0xffffffff


	//   ....[13]....
        /*0154*/ 	.word	0xffffffff


	//   ....[14]....
        /*0158*/ 	.word	0xffffffff


	//   ....[15]....
        /*015c*/ 	.word	0xffffffff


	//   ....[16]....
        /*0160*/ 	.word	0xffffffff


	//   ....[17]....
        /*0164*/ 	.word	0xffffffff


	//   ....[18]....
        /*0168*/ 	.word	0xffffffff


	//   ....[19]....
        /*016c*/ 	.word	0xffffffff


	//   ....[20]....
        /*0170*/ 	.word	0xffffffff


	//   ....[21]....
        /*0174*/ 	.word	0xffffffff


	//   ....[22]....
        /*0178*/ 	.word	0xffffffff


	//   ....[23]....
        /*017c*/ 	.word	0xffffffff


	//   ....[24]....
        /*0180*/ 	.word	0xffffffff


	//   ....[25]....
        /*0184*/ 	.word	0xffffffff


	//   ....[26]....
        /*0188*/ 	.word	0xffffffff


	//   ....[27]....
        /*018c*/ 	.word	0xffffffff


	//   ....[28]....
        /*0190*/ 	.word	0xffffffff


	//   ....[29]....
        /*0194*/ 	.word	0xffffffff


	//   ....[30]....
        /*0198*/ 	.word	0xffffffff


	//   ....[31]....
        /*019c*/ 	.word	0xffffffff


	//   ....[32]....
        /*01a0*/ 	.word	0xffffffff


	//   ....[33]....
        /*01a4*/ 	.word	0xffffffff


	//   ....[34]....
        /*01a8*/ 	.word	0xffffffff


	//   ....[35]....
        /*01ac*/ 	.word	0xffffffff


	//   ....[36]....
        /*01b0*/ 	.word	0xffffffff


	//   ....[37]....
        /*01b4*/ 	.word	0xffffffff


	//   ....[38]....
        /*01b8*/ 	.word	0xffffffff


	//   ....[39]....
        /*01bc*/ 	.word	0xffffffff


	//   ....[40]....
        /*01c0*/ 	.word	0xffffffff


	//   ....[41]....
        /*01c4*/ 	.word	0xffffffff


	//   ....[42]....
        /*01c8*/ 	.word	0xffffffff


	//   ....[43]....
        /*01cc*/ 	.word	0xffffffff


	//   ....[44]....
        /*01d0*/ 	.word	0xffffffff


	//   ....[45]....
        /*01d4*/ 	.word	0xffffffff


	//   ....[46]....
        /*01d8*/ 	.word	0xffffffff


	//   ....[47]....
        /*01dc*/ 	.word	0xffffffff


	//   ....[48]....
        /*01e0*/ 	.word	0xffffffff


	//   ....[49]....
        /*01e4*/ 	.word	0xffffffff


	//   ....[50]....
        /*01e8*/ 	.word	0xffffffff


	//   ....[51]....
        /*01ec*/ 	.word	0xffffffff


	//   ....[52]....
        /*01f0*/ 	.word	0xffffffff


	//   ....[53]....
        /*01f4*/ 	.word	0xffffffff


	//   ....[54]....
        /*01f8*/ 	.word	0xffffffff


	//   ....[55]....
        /*01fc*/ 	.word	0xffffffff


	//   ....[56]....
        /*0200*/ 	.word	0xffffffff


	//   ....[57]....
        /*0204*/ 	.word	0xffffffff


	//   ....[58]....
        /*0208*/ 	.word	0xffffffff


	//   ....[59]....
        /*020c*/ 	.word	0xffffffff


	//   ....[60]....
        /*0210*/ 	.word	0xffffffff


	//   ....[61]....
        /*0214*/ 	.word	0xffffffff


	//   ....[62]....
        /*0218*/ 	.word	0xffffffff


	//   ....[63]....
        /*021c*/ 	.word	0xffffffff


	//   ....[64]....
        /*0220*/ 	.word	0xffffffff


	//   ....[65]....
        /*0224*/ 	.word	0xffffffff


	//   ....[66]....
        /*0228*/ 	.word	0xffffffff


	//   ....[67]....
        /*022c*/ 	.word	0xffffffff


	//   ....[68]....
        /*0230*/ 	.word	0xffffffff


	//   ....[69]....
        /*0234*/ 	.word	0xffffffff


	//   ....[70]....
        /*0238*/ 	.word	0xffffffff


	//   ....[71]....
        /*023c*/ 	.word	0xffffffff


	//   ....[72]....
        /*0240*/ 	.word	0x0500000f


	//   ....[73]....
        /*0244*/ 	.word	0x0500000f


	//   ....[74]....
        /*0248*/ 	.word	0x0500000f


	//   ....[75]....
        /*024c*/ 	.word	0x0500000f


	//   ....[76]....
        /*0250*/ 	.word	0x0500000f


	//   ....[77]....
        /*0254*/ 	.word	0x0500000f


	//   ....[78]....
        /*0258*/ 	.word	0x0500000f


	//   ....[79]....
        /*025c*/ 	.word	0x0500000f


	//   ....[80]....
        /*0260*/ 	.word	0x0500000f


	//   ....[81]....
        /*0264*/ 	.word	0x0500000f


	//   ....[82]....
        /*0268*/ 	.word	0x0500000f


	//   ....[83]....
        /*026c*/ 	.word	0x0500000f


	//   ....[84]....
        /*0270*/ 	.word	0x0500000f


	//   ....[85]....
        /*0274*/ 	.word	0x0500000f


	//   ....[86]....
        /*0278*/ 	.word	0x0500000f


	//   ....[87]....
        /*027c*/ 	.word	0x0500000f


	//   ....[88]....
        /*0280*/ 	.word	0x0500000f


	//   ....[89]....
        /*0284*/ 	.word	0x0500000f


	//   ....[90]....
        /*0288*/ 	.word	0x0500000f


	//   ....[91]....
        /*028c*/ 	.word	0x0500000f


	//   ....[92]....
        /*0290*/ 	.word	0x0500000f


	//   ....[93]....
        /*0294*/ 	.word	0x0500000f


	//   ....[94]....
        /*0298*/ 	.word	0x0500000f


	//   ....[95]....
        /*029c*/ 	.word	0x0500000f


	//   ....[96]....
        /*02a0*/ 	.word	0x0500000f


	//   ....[97]....
        /*02a4*/ 	.word	0x0500000f


	//   ....[98]....
        /*02a8*/ 	.word	0x0500000f


	//   ....[99]....
        /*02ac*/ 	.word	0x0500000f


	//   ....[100]....
        /*02b0*/ 	.word	0x0500000f


	//   ....[101]....
        /*02b4*/ 	.word	0x0500000f


	//   ....[102]....
        /*02b8*/ 	.word	0x0500000f


	//   ....[103]....
        /*02bc*/ 	.word	0x0500000f


	//   ....[104]....
        /*02c0*/ 	.word	0x0500000f


	//   ....[105]....
        /*02c4*/ 	.word	0x0500000f


	//   ....[106]....
        /*02c8*/ 	.word	0x0500000f


	//   ....[107]....
        /*02cc*/ 	.word	0x0500000f


	//   ....[108]....
        /*02d0*/ 	.word	0x0500000f


	//   ....[109]....
        /*02d4*/ 	.word	0x0500000f


	//   ....[110]....
        /*02d8*/ 	.word	0x0500000f


	//   ....[111]....
        /*02dc*/ 	.word	0x0500000f


	//   ....[112]....
        /*02e0*/ 	.word	0x0500000f


	//   ....[113]....
        /*02e4*/ 	.word	0x0500000f


	//----- nvinfo : EIATTR_COOP_GROUP_INSTR_OFFSETS
	.align		4
.L_138:
        /*02e8*/ 	.byte	0x04, 0x28
        /*02ea*/ 	.short	(.L_140 - .L_139)


	//   ....[0]....
.L_139:
        /*02ec*/ 	.word	0x00000070


	//   ....[1]....
        /*02f0*/ 	.word	0x000000b0


	//   ....[2]....
        /*02f4*/ 	.word	0x00000290


	//   ....[3]....
        /*02f8*/ 	.word	0x000003f0


	//   ....[4]....
        /*02fc*/ 	.word	0x00000510


	//   ....[5]....
        /*0300*/ 	.word	0x00000670


	//   ....[6]....
        /*0304*/ 	.word	0x000010e0


	//   ....[7]....
        /*0308*/ 	.word	0x000029b0


	//   ....[8]....
        /*030c*/ 	.word	0x000033b0


	//   ....[9]....
        /*0310*/ 	.word	0x00003420


	//   ....[10]....
        /*0314*/ 	.word	0x00003600


	//   ....[11]....
        /*0318*/ 	.word	0x000036e0


	//   ....[12]....
        /*031c*/ 	.word	0x00003f50


	//   ....[13]....
        /*0320*/ 	.word	0x00004470


	//   ....[14]....
        /*0324*/ 	.word	0x000044a0


	//   ....[15]....
        /*0328*/ 	.word	0x000046e0


	//   ....[16]....
        /*032c*/ 	.word	0x00004880


	//   ....[17]....
        /*0330*/ 	.word	0x00005890


	//   ....[18]....
        /*0334*/ 	.word	0x00005940


	//   ....[19]....
        /*0338*/ 	.word	0x00005980


	//   ....[20]....
        /*033c*/ 	.word	0x00005a10


	//   ....[21]....
        /*0340*/ 	.word	0x00005a40


	//   ....[22]....
        /*0344*/ 	.word	0x00006470


	//   ....[23]....
        /*0348*/ 	.word	0x00007770


	//   ....[24]....
        /*034c*/ 	.word	0x000077a0


	//   ....[25]....
        /*0350*/ 	.word	0x000077d0


	//   ....[26]....
        /*0354*/ 	.word	0x000077e0


	//   ....[27]....
        /*0358*/ 	.word	0x00007e00


	//   ....[28]....
        /*035c*/ 	.word	0x00007e20


	//   ....[29]....
        /*0360*/ 	.word	0x00008070


	//   ....[30]....
        /*0364*/ 	.word	0x000080a0


	//   ....[31]....
        /*0368*/ 	.word	0x00009ad0


	//   ....[32]....
        /*036c*/ 	.word	0x00009b00


	//   ....[33]....
        /*0370*/ 	.word	0x00009b20


	//   ....[34]....
        /*0374*/ 	.word	0x00009b60


	//   ....[35]....
        /*0378*/ 	.word	0x00009bd0


	//   ....[36]....
        /*037c*/ 	.word	0x00009bf0


	//   ....[37]....
        /*0380*/ 	.word	0x00009c10


	//   ....[38]....
        /*0384*/ 	.word	0x00009c30


	//   ....[39]....
        /*0388*/ 	.word	0x0000a260


	//   ....[40]....
        /*038c*/ 	.word	0x0000a280


	//   ....[41]....
        /*0390*/ 	.word	0x0000a2b0


	//   ....[42]....
        /*0394*/ 	.word	0x0000a2f0


	//   ....[43]....
        /*0398*/ 	.word	0x0000a340


	//   ....[44]....
        /*039c*/ 	.word	0x0000a360


	//   ....[45]....
        /*03a0*/ 	.word	0x0000a390


	//   ....[46]....
        /*03a4*/ 	.word	0x0000a3b0


	//   ....[47]....
        /*03a8*/ 	.word	0x0000a880


	//   ....[48]....
        /*03ac*/ 	.word	0x0000a8b0


	//   ....[49]....
        /*03b0*/ 	.word	0x0000a990


	//   ....[50]....
        /*03b4*/ 	.word	0x0000a9d0


	//   ....[51]....
        /*03b8*/ 	.word	0x0000aa70


	//   ....[52]....
        /*03bc*/ 	.word	0x0000aaa0


	//   ....[53]....
        /*03c0*/ 	.word	0x0000adb0


	//   ....[54]....
        /*03c4*/ 	.word	0x0000ae20


	//   ....[55]....
        /*03c8*/ 	.word	0x0000b4d0


	//   ....[56]....
        /*03cc*/ 	.word	0x0000b4f0


	//   ....[57]....
        /*03d0*/ 	.word	0x0000b500


	//   ....[58]....
        /*03d4*/ 	.word	0x0000b510


	//   ....[59]....
        /*03d8*/ 	.word	0x0000b530


	//   ....[60]....
        /*03dc*/ 	.word	0x0000b590


	//   ....[61]....
        /*03e0*/ 	.word	0x0000b5a0


	//   ....[62]....
        /*03e4*/ 	.word	0x0000b5b0


	//   ....[63]....
        /*03e8*/ 	.word	0x0000b910


	//   ....[64]....
        /*03ec*/ 	.word	0x0000b940


	//   ....[65]....
        /*03f0*/ 	.word	0x0000b990


	//   ....[66]....
        /*03f4*/ 	.word	0x0000b9b0


	//   ....[67]....
        /*03f8*/ 	.word	0x0000ba40


	//   ....[68]....
        /*03fc*/ 	.word	0x0000ba60


	//   ....[69]....
        /*0400*/ 	.word	0x0000ba80


	//   ....[70]....
        /*0404*/ 	.word	0x0000baa0


	//   ....[71]....
        /*0408*/ 	.word	0x0000c040


	//   ....[72]....
        /*040c*/ 	.word	0x0000c5d0


	//   ....[73]....
        /*0410*/ 	.word	0x0000c6c0


	//   ....[74]....
        /*0414*/ 	.word	0x0000c760


	//   ....[75]....
        /*0418*/ 	.word	0x0000c7d0


	//   ....[76]....
        /*041c*/ 	.word	0x0000c8b0


	//   ....[77]....
        /*0420*/ 	.word	0x0000c920


	//   ....[78]....
        /*0424*/ 	.word	0x0000c9f0


	//   ....[79]....
        /*0428*/ 	.word	0x0000ca60


	//   ....[80]....
        /*042c*/ 	.word	0x0000cb20


	//   ....[81]....
        /*0430*/ 	.word	0x0000cbd0


	//   ....[82]....
        /*0434*/ 	.word	0x0000cc20


	//   ....[83]....
        /*0438*/ 	.word	0x0000cca0


	//   ....[84]....
        /*043c*/ 	.word	0x0000cd40


	//   ....[85]....
        /*0440*/ 	.word	0x0000cda0


	//   ....[86]....
        /*0444*/ 	.word	0x0000ce60


	//   ....[87]....
        /*0448*/ 	.word	0x0000cec0


	//   ....[88]....
        /*044c*/ 	.word	0x0000cf60


	//   ....[89]....
        /*0450*/ 	.word	0x0000d0a0


	//   ....[90]....
        /*0454*/ 	.word	0x0000d170


	//   ....[91]....
        /*0458*/ 	.word	0x0000d300


	//   ....[92]....
        /*045c*/ 	.word	0x0000d440


	//   ....[93]....
        /*0460*/ 	.word	0x0000d550


	//   ....[94]....
        /*0464*/ 	.word	0x0000d690


	//   ....[95]....
        /*0468*/ 	.word	0x0000d7a0


	//   ....[96]....
        /*046c*/ 	.word	0x0000d870


	//   ....[97]....
        /*0470*/ 	.word	0x0000d950


	//   ....[98]....
        /*0474*/ 	.word	0x0000d9f0


	//   ....[99]....
        /*0478*/ 	.word	0x0000da50


	//   ....[100]....
        /*047c*/ 	.word	0x0000daf0


	//   ....[101]....
        /*0480*/ 	.word	0x0000db50


	//   ....[102]....
        /*0484*/ 	.word	0x0000dc00


	//   ....[103]....
        /*0488*/ 	.word	0x0000dc60


	//   ....[104]....
        /*048c*/ 	.word	0x0000dd10


	//   ....[105]....
        /*0490*/ 	.word	0x0000ddf0


	//   ....[106]....
        /*0494*/ 	.word	0x0000dec0


	//   ....[107]....
        /*0498*/ 	.word	0x0000df90


	//   ....[108]....
        /*049c*/ 	.word	0x0000e0a0


	//   ....[109]....
        /*04a0*/ 	.word	0x0000e1b0


	//   ....[110]....
        /*04a4*/ 	.word	0x0000e290


	//   ....[111]....
        /*04a8*/ 	.word	0x0000e390


	//   ....[112]....
        /*04ac*/ 	.word	0x0000e460


	//   ....[113]....
        /*04b0*/ 	.word	0x0000e570


	//----- nvinfo : EIATTR_REG_RECONFIG
	.align		4
.L_140:
        /*04b4*/ 	.byte	0x01, 0x54
	.zero		2


	//----- nvinfo : EIATTR_SYSCALL_OFFSETS
	.align		4
        /*04b8*/ 	.byte	0x04, 0x46
        /*04ba*/ 	.short	(.L_142 - .L_141)


	//   ....[0]....
.L_141:
        /*04bc*/ 	.word	0x00002b70


	//   ....[1]....
        /*04c0*/ 	.word	0x00009380


	//   ....[2]....
        /*04c4*/ 	.word	0x000094c0


	//   ....[3]....
        /*04c8*/ 	.word	0x000095b0


	//   ....[4]....
        /*04cc*/ 	.word	0x00009f60


	//----- nvinfo : EIATTR_MBARRIER_INSTR_OFFSETS
	.align		4
.L_142:
        /*04d0*/ 	.byte	0x04, 0x39
        /*04d2*/ 	.short	(.L_144 - .L_143)


	//   ....[0]....
.L_143:
        /*04d4*/ 	.word	0x00000180
        /*04d8*/ 	.word	0x000000ff
        /*04dc*/ 	.word	0x00028c00
        /*04e0*/ 	.short	0x0100
        /*04e2*/ 	.byte	0x08
	.zero		1


	//   ....[1]....
        /*04e4*/ 	.word	0x00000190
        /*04e8*/ 	.word	0x000000ff
        /*04ec*/ 	.word	0x00028c20
        /*04f0*/ 	.short	0x0100
        /*04f2*/ 	.byte	0x08
	.zero		1


	//   ....[2]....
        /*04f4*/ 	.word	0x00000240
        /*04f8*/ 	.word	0x000000ff
        /*04fc*/ 	.word	0x00028c30
        /*0500*/ 	.short	0x0100
        /*0502*/ 	.byte	0x06
	.zero		1


	//   ....[3]....
        /*0504*/ 	.word	0x00000250
        /*0508*/ 	.word	0x000000ff
        /*050c*/ 	.word	0x00028c40
        /*0510*/ 	.short	0x0100
        /*0512*/ 	.byte	0x06
	.zero		1


	//   ....[4]....
        /*0514*/ 	.word	0x00000260
        /*0518*/ 	.word	0x000000ff
        /*051c*/ 	.word	0x00028c38
        /*0520*/ 	.short	0x0100
        /*0522*/ 	.byte	0x06
	.zero		1


	//   ....[5]....
        /*0524*/ 	.word	0x00000270
        /*0528*/ 	.word	0x000000ff
        /*052c*/ 	.word	0x00028c48
        /*0530*/ 	.short	0x0100
        /*0532*/ 	.byte	0x06
	.zero		1


	//   ....[6]....
        /*0534*/ 	.word	0x000003a0
        /*0538*/ 	.word	0x000000ff
        /*053c*/ 	.word	0x00028c50
        /*0540*/ 	.short	0x0100
        /*0542*/ 	.byte	0x08
	.zero		1


	//   ....[7]....
        /*0544*/ 	.word	0x000003b0
        /*0548*/ 	.word	0x000000ff
        /*054c*/ 	.word	0x00028c60
        /*0550*/ 	.short	0x0100
        /*0552*/ 	.byte	0x08
	.zero		1


	//   ....[8]....
        /*0554*/ 	.word	0x000003c0
        /*0558*/ 	.word	0x000000ff
        /*055c*/ 	.word	0x00028c58
        /*0560*/ 	.short	0x0100
        /*0562*/ 	.byte	0x08
	.zero		1


	//   ....[9]....
        /*0564*/ 	.word	0x000003d0
        /*0568*/ 	.word	0x000000ff
        /*056c*/ 	.word	0x00028c68
        /*0570*/ 	.short	0x0100
        /*0572*/ 	.byte	0x08
	.zero		1


	//   ....[10]....
        /*0574*/ 	.word	0x000004c0
        /*0578*/ 	.word	0x000000ff
        /*057c*/ 	.word	0x00028c70
        /*0580*/ 	.short	0x0100
        /*0582*/ 	.byte	0x06
	.zero		1


	//   ....[11]....
        /*0584*/ 	.word	0x000004d0
        /*0588*/ 	.word	0x000000ff
        /*058c*/ 	.word	0x00028c80
        /*0590*/ 	.short	0x0100
        /*0592*/ 	.byte	0x06
	.zero		1


	//   ....[12]....
        /*0594*/ 	.word	0x000004e0
        /*0598*/ 	.word	0x000000ff
        /*059c*/ 	.word	0x00028c78
        /*05a0*/ 	.short	0x0100
        /*05a2*/ 	.byte	0x06
	.zero		1


	//   ....[13]....
        /*05a4*/ 	.word	0x000004f0
        /*05a8*/ 	.word	0x000000ff
        /*05ac*/ 	.word	0x00028c88
        /*05b0*/ 	.short	0x0100
        /*05b2*/ 	.byte	0x06
	.zero		1


	//   ....[14]....
        /*05b4*/ 	.word	0x00000620
        /*05b8*/ 	.word	0x000000ff
        /*05bc*/ 	.word	0x00028c90
        /*05c0*/ 	.short	0x0100
        /*05c2*/ 	.byte	0x08
	.zero		1


	//   ....[15]....
        /*05c4*/ 	.word	0x00000630
        /*05c8*/ 	.word	0x000000ff
        /*05cc*/ 	.word	0x00028ca0
        /*05d0*/ 	.short	0x0100
        /*05d2*/ 	.byte	0x08
	.zero		1


	//   ....[16]....
        /*05d4*/ 	.word	0x00000640
        /*05d8*/ 	.word	0x000000ff
        /*05dc*/ 	.word	0x00028c98
        /*05e0*/ 	.short	0x0100
        /*05e2*/ 	.byte	0x08
	.zero		1


	//   ....[17]....
        /*05e4*/ 	.word	0x00000650
        /*05e8*/ 	.word	0x000000ff
        /*05ec*/ 	.word	0x00028ca8
        /*05f0*/ 	.short	0x0100
        /*05f2*/ 	.byte	0x08
	.zero		1


	//   ....[18]....
        /*05f4*/ 	.word	0x00000790
        /*05f8*/ 	.word	0x000000ff
        /*05fc*/ 	.word	0x00028cb0
        /*0600*/ 	.short	0x0100
        /*0602*/ 	.byte	0x08
	.zero		1


	//   ....[19]....
        /*0604*/ 	.word	0x000007a0
        /*0608*/ 	.word	0x000000ff
        /*060c*/ 	.word	0x00028cc0
        /*0610*/ 	.short	0x0100
        /*0612*/ 	.byte	0x08
	.zero		1


	//   ....[20]....
        /*0614*/ 	.word	0x000007b0
        /*0618*/ 	.word	0x000000ff
        /*061c*/ 	.word	0x00028cb8
        /*0620*/ 	.short	0x0100
        /*0622*/ 	.byte	0x08
	.zero		1


	//   ....[21]....
        /*0624*/ 	.word	0x000007c0
        /*0628*/ 	.word	0x000000ff
        /*062c*/ 	.word	0x00028cc8
        /*0630*/ 	.short	0x0100
        /*0632*/ 	.byte	0x08
	.zero		1


	//   ....[22]....
        /*0634*/ 	.word	0x000011f0
        /*0638*/ 	.word	0x000000ff
        /*063c*/ 	.word	0x00028c50
        /*0640*/ 	.short	0x010a
        /*0642*/ 	.byte	0x10
	.zero		1


	//   ....[23]....
        /*0644*/ 	.word	0x000014d0
        /*0648*/ 	.word	0x000000ff
        /*064c*/ 	.word	0x00000000
        /*0650*/ 	.short	0x0101
        /*0652*/ 	.byte	0x06
	.zero		1


	//   ....[24]....
        /*0654*/ 	.word	0x00001e10
        /*0658*/ 	.word	0x000000ff
        /*065c*/ 	.word	0x00028c50
        /*0660*/ 	.short	0x010a
        /*0662*/ 	.byte	0x06
	.zero		1


	//   ....[25]....
        /*0664*/ 	.word	0x00001e50
        /*0668*/ 	.word	0x000000ff
        /*066c*/ 	.word	0x00028c50
        /*0670*/ 	.short	0x010a
        /*0672*/ 	.byte	0x06
	.zero		1


	//   ....[26]....
        /*0674*/ 	.word	0x000020b0
        /*0678*/ 	.word	0x000000ff
        /*067c*/ 	.word	0x00000000
        /*0680*/ 	.short	0x0101
        /*0682*/ 	.byte	0x06
	.zero		1


	//   ....[27]....
        /*0684*/ 	.word	0x00002bf0
        /*0688*/ 	.word	0x000000ff
        /*068c*/ 	.word	0x00028c00
        /*0690*/ 	.short	0x010a
        /*0692*/ 	.byte	0x2a
	.zero		1


	//   ....[28]....
        /*0694*/ 	.word	0x00002c70
        /*0698*/ 	.word	0x00000007
        /*069c*/ 	.word	0x00028c30
        /*06a0*/ 	.short	0x010a
        /*06a2*/ 	.byte	0x3f
	.zero		1


	//   ....[29]....
        /*06a4*/ 	.word	0x00002cb0
        /*06a8*/ 	.word	0x00000007
        /*06ac*/ 	.word	0x00028c30
        /*06b0*/ 	.short	0x010a
        /*06b2*/ 	.byte	0x3f
	.zero		1


	//   ....[30]....
        /*06b4*/ 	.word	0x00003080
        /*06b8*/ 	.word	0x000000ff
        /*06bc*/ 	.word	0x00000000
        /*06c0*/ 	.short	0x0101
        /*06c2*/ 	.byte	0x06
	.zero		1


	//   ....[31]....
        /*06c4*/ 	.word	0x00003d00
        /*06c8*/ 	.word	0x00000007
        /*06cc*/ 	.word	0x00028c50
        /*06d0*/ 	.short	0x010a
        /*06d2*/ 	.byte	0x3f
	.zero		1


	//   ....[32]....
        /*06d4*/ 	.word	0x00003d50
        /*06d8*/ 	.word	0x00000007
        /*06dc*/ 	.word	0x00028c50
        /*06e0*/ 	.short	0x010a
        /*06e2*/ 	.byte	0x3f
	.zero		1


	//   ....[33]....
        /*06e4*/ 	.word	0x00003fe0
        /*06e8*/ 	.word	0x000000ff
        /*06ec*/ 	.word	0x00000000
        /*06f0*/ 	.short	0x0101
        /*06f2*/ 	.byte	0x06
	.zero		1


	//   ....[34]....
        /*06f4*/ 	.word	0x00004120
        /*06f8*/ 	.word	0x000000ff
        /*06fc*/ 	.word	0x00028c30
        /*0700*/ 	.short	0x010a
        /*0702*/ 	.byte	0x15
	.zero		1


	//   ....[35]....
        /*0704*/ 	.word	0x00004160
        /*0708*/ 	.word	0x000000ff
        /*070c*/ 	.word	0x00028c30
        /*0710*/ 	.short	0x010a
        /*0712*/ 	.byte	0x15
	.zero		1


	//   ....[36]....
        /*0714*/ 	.word	0x000043a0
        /*0718*/ 	.word	0x000000ff
        /*071c*/ 	.word	0x00000000
        /*0720*/ 	.short	0x0101
        /*0722*/ 	.byte	0x06
	.zero		1


	//   ....[37]....
        /*0724*/ 	.word	0x00005650
        /*0728*/ 	.word	0x000000ff
        /*072c*/ 	.word	0x00028c50
        /*0730*/ 	.short	0x010a
        /*0732*/ 	.byte	0x15
	.zero		1


	//   ....[38]....
        /*0734*/ 	.word	0x00005690
        /*0738*/ 	.word	0x000000ff
        /*073c*/ 	.word	0x00028c50
        /*0740*/ 	.short	0x010a
        /*0742*/ 	.byte	0x15
	.zero		1


	//   ....[39]....
        /*0744*/ 	.word	0x00005920
        /*0748*/ 	.word	0x000000ff
        /*074c*/ 	.word	0x00000000
        /*0750*/ 	.short	0x0101
        /*0752*/ 	.byte	0x15
	.zero		1


	//   ....[40]....
        /*0754*/ 	.word	0x00007e30
        /*0758*/ 	.word	0x000000ff
        /*075c*/ 	.word	0x00000000
        /*0760*/ 	.short	0x0101
        /*0762*/ 	.byte	0x04
	.zero		1


	//   ....[41]....
        /*0764*/ 	.word	0x000098d0
        /*0768*/ 	.word	0x00000013
        /*076c*/ 	.word	0x00028c40
        /*0770*/ 	.short	0x010a
        /*0772*/ 	.byte	0x3f
	.zero		1


	//   ....[42]....
        /*0774*/ 	.word	0x00009d40
        /*0778*/ 	.word	0x00000013
        /*077c*/ 	.word	0x00028c30
        /*0780*/ 	.short	0x0107
        /*0782*/ 	.byte	0x3f
	.zero		1


	//   ....[43]....
        /*0784*/ 	.word	0x00009e00
        /*0788*/ 	.word	0x00000013
        /*078c*/ 	.word	0x00028c30
        /*0790*/ 	.short	0x0101
        /*0792*/ 	.byte	0x3f
	.zero		1


	//   ....[44]....
        /*0794*/ 	.word	0x0000a470
        /*0798*/ 	.word	0x000000ff
        /*079c*/ 	.word	0x00028c00
        /*07a0*/ 	.short	0x0107
        /*07a2*/ 	.byte	0x27
	.zero		1


	//   ....[45]....
        /*07a4*/ 	.word	0x0000a4d0
        /*07a8*/ 	.word	0x000000ff
        /*07ac*/ 	.word	0x00028c00
        /*07b0*/ 	.short	0x0101
        /*07b2*/ 	.byte	0x27
	.zero		1


	//   ....[46]....
        /*07b4*/ 	.word	0x0000a4f0
        /*07b8*/ 	.word	0x000000ff
        /*07bc*/ 	.word	0x00028c20
        /*07c0*/ 	.short	0x010a
        /*07c2*/ 	.byte	0x27
	.zero		1


	//   ....[47]....
        /*07c4*/ 	.word	0x0000a580
        /*07c8*/ 	.word	0x00000013
        /*07cc*/ 	.word	0x00028c60
        /*07d0*/ 	.short	0x010a
        /*07d2*/ 	.byte	0x3f
	.zero		1


	//   ....[48]....
        /*07d4*/ 	.word	0x0000afb0
        /*07d8*/ 	.word	0x00000013
        /*07dc*/ 	.word	0x00028c50
        /*07e0*/ 	.short	0x0107
        /*07e2*/ 	.byte	0x3f
	.zero		1


	//   ....[49]....
        /*07e4*/ 	.word	0x0000b090
        /*07e8*/ 	.word	0x00000013
        /*07ec*/ 	.word	0x00028c50
        /*07f0*/ 	.short	0x0101
        /*07f2*/ 	.byte	0x3f
	.zero		1


	//   ....[50]....
        /*07f4*/ 	.word	0x0000b330
        /*07f8*/ 	.word	0x00000009
        /*07fc*/ 	.word	0x00028c40
        /*0800*/ 	.short	0x010a
        /*0802*/ 	.byte	0x3f
	.zero		1


	//   ....[51]....
        /*0804*/ 	.word	0x0000b660
        /*0808*/ 	.word	0x00000009
        /*080c*/ 	.word	0x00028c30
        /*0810*/ 	.short	0x0107
        /*0812*/ 	.byte	0x3f
	.zero		1


	//   ....[52]....
        /*0814*/ 	.word	0x0000b720
        /*0818*/ 	.word	0x00000009
        /*081c*/ 	.word	0x00028c30
        /*0820*/ 	.short	0x0101
        /*0822*/ 	.byte	0x3f
	.zero		1


	//   ....[53]....
        /*0824*/ 	.word	0x0000b750
        /*0828*/ 	.word	0x00000009
        /*082c*/ 	.word	0x00028c60
        /*0830*/ 	.short	0x010a
        /*0832*/ 	.byte	0x3f
	.zero		1


	//   ....[54]....
        /*0834*/ 	.word	0x0000bd60
        /*0838*/ 	.word	0x00000009
        /*083c*/ 	.word	0x00028c50
        /*0840*/ 	.short	0x0107
        /*0842*/ 	.byte	0x3f
	.zero		1


	//   ....[55]....
        /*0844*/ 	.word	0x0000be30
        /*0848*/ 	.word	0x00000009
        /*084c*/ 	.word	0x00028c50
        /*0850*/ 	.short	0x0101
        /*0852*/ 	.byte	0x3f
	.zero		1


	//   ....[56]....
        /*0854*/ 	.word	0x0000bfc0
        /*0858*/ 	.word	0x00000004
        /*085c*/ 	.word	0x00028c20
        /*0860*/ 	.short	0x010a
        /*0862*/ 	.byte	0x3f
	.zero		1


	//   ....[57]....
        /*0864*/ 	.word	0x0000c140
        /*0868*/ 	.word	0x00000005
        /*086c*/ 	.word	0x00028c40
        /*0870*/ 	.short	0x010a
        /*0872*/ 	.byte	0x3f
	.zero		1


	//   ....[58]....
        /*0874*/ 	.word	0x0000c1e0
        /*0878*/ 	.word	0x00000011
        /*087c*/ 	.word	0x00028c40
        /*0880*/ 	.short	0x010a
        /*0882*/ 	.byte	0x3f
	.zero		1


	//   ....[59]....
        /*0884*/ 	.word	0x0000c220
        /*0888*/ 	.word	0x00000005
        /*088c*/ 	.word	0x00028c60
        /*0890*/ 	.short	0x010a
        /*0892*/ 	.byte	0x3f
	.zero		1


	//   ....[60]....
        /*0894*/ 	.word	0x0000c260
        /*0898*/ 	.word	0x00000011
        /*089c*/ 	.word	0x00028c60
        /*08a0*/ 	.short	0x010a
        /*08a2*/ 	.byte	0x3f
	.zero		1


	//   ....[61]....
        /*08a4*/ 	.word	0x0000c2d0
        /*08a8*/ 	.word	0x00000003
        /*08ac*/ 	.word	0x00028c50
        /*08b0*/ 	.short	0x010a
        /*08b2*/ 	.byte	0x3f
	.zero		1


	//   ....[62]....
        /*08b4*/ 	.word	0x0000c330
        /*08b8*/ 	.word	0x00000004
        /*08bc*/ 	.word	0x00028c50
        /*08c0*/ 	.short	0x010a
        /*08c2*/ 	.byte	0x3f
	.zero		1


	//   ....[63]....
        /*08c4*/ 	.word	0x0000c390
        /*08c8*/ 	.word	0x00000003
        /*08cc*/ 	.word	0x00028c00
        /*08d0*/ 	.short	0x010a
        /*08d2*/ 	.byte	0x3f
	.zero		1


	//   ....[64]....
        /*08d4*/ 	.word	0x0000c3e0
        /*08d8*/ 	.word	0x00000007
        /*08dc*/ 	.word	0x00028c30
        /*08e0*/ 	.short	0x010a
        /*08e2*/ 	.byte	0x3f
	.zero		1


	//   ....[65]....
        /*08e4*/ 	.word	0x0000c430
        /*08e8*/ 	.word	0x00000007
        /*08ec*/ 	.word	0x00028c50
        /*08f0*/ 	.short	0x010a
        /*08f2*/ 	.byte	0x3f
	.zero		1


	//   ....[66]....
        /*08f4*/ 	.word	0x0000c490
        /*08f8*/ 	.word	0x00000003
        /*08fc*/ 	.word	0x00028c30
        /*0900*/ 	.short	0x010a
        /*0902*/ 	.byte	0x3f
	.zero		1


	//   ....[67]....
        /*0904*/ 	.word	0x0000c4f0
        /*0908*/ 	.word	0x00000007
        /*090c*/ 	.word	0x00028c50
        /*0910*/ 	.short	0x010a
        /*0912*/ 	.byte	0x3f
	.zero		1


	//   ....[68]....
        /*0914*/ 	.word	0x0000c610
        /*0918*/ 	.word	0x00000013
        /*091c*/ 	.word	0x00028c40
        /*0920*/ 	.short	0x010a
        /*0922*/ 	.byte	0x3f
	.zero		1


	//   ....[69]....
        /*0924*/ 	.word	0x0000cfa0
        /*0928*/ 	.word	0x00000003
        /*092c*/ 	.word	0x00028c20
        /*0930*/ 	.short	0x010a
        /*0932*/ 	.byte	0x3f
	.zero		1


	//   ....[70]....
        /*0934*/ 	.word	0x0000cff0
        /*0938*/ 	.word	0x00000013
        /*093c*/ 	.word	0x00028c60
        /*0940*/ 	.short	0x010a
        /*0942*/ 	.byte	0x3f
	.zero		1


	//   ....[71]....
        /*0944*/ 	.word	0x0000d8a0
        /*0948*/ 	.word	0x00000009
        /*094c*/ 	.word	0x00028c40
        /*0950*/ 	.short	0x010a
        /*0952*/ 	.byte	0x3f
	.zero		1


	//   ....[72]....
        /*0954*/ 	.word	0x0000dd40
        /*0958*/ 	.word	0x00000009
        /*095c*/ 	.word	0x00028c60
        /*0960*/ 	.short	0x010a
        /*0962*/ 	.byte	0x3f
	.zero		1


	//   ....[73]....
        /*0964*/ 	.word	0x0000e490
        /*0968*/ 	.word	0x00000004
        /*096c*/ 	.word	0x00028c20
        /*0970*/ 	.short	0x010a
        /*0972*/ 	.byte	0x3f
	.zero		1


	//   ....[74]....
        /*0974*/ 	.word	0x0000e630
        /*0978*/ 	.word	0x00000005
        /*097c*/ 	.word	0x00028c40
        /*0980*/ 	.short	0x010a
        /*0982*/ 	.byte	0x3f
	.zero		1


	//   ....[75]....
        /*0984*/ 	.word	0x0000e680
        /*0988*/ 	.word	0x00000011
        /*098c*/ 	.word	0x00028c40
        /*0990*/ 	.short	0x010a
        /*0992*/ 	.byte	0x3f
	.zero		1


	//   ....[76]....
        /*0994*/ 	.word	0x0000e6d0
        /*0998*/ 	.word	0x00000005
        /*099c*/ 	.word	0x00028c60
        /*09a0*/ 	.short	0x010a
        /*09a2*/ 	.byte	0x3f
	.zero		1


	//----- nvinfo : EIATTR_NUM_MBARRIERS
	.align		4
.L_144:
        /*09a4*/ 	.byte	0x03, 0x38
        /*09a6*/ 	.short	0x0016


	//----- nvinfo : EIATTR_EXIT_INSTR_OFFSETS
	.align		4
        /*09a8*/ 	.byte	0x04, 0x1c
        /*09aa*/ 	.short	(.L_146 - .L_145)


	//   ....[0]....
.L_145:
        /*09ac*/ 	.word	0x00000920


	//   ....[1]....
        /*09b0*/ 	.word	0x000082f0


	//   ....[2]....
        /*09b4*/ 	.word	0x0000c2b0


	//----- nvinfo : EIATTR_MAX_THREADS
	.align		4
.L_146:
        /*09b8*/ 	.byte	0x04, 0x05
        /*09ba*/ 	.short	(.L_148 - .L_147)
.L_147:
        /*09bc*/ 	.word	0x00000180
        /*09c0*/ 	.word	0x00000001
        /*09c4*/ 	.word	0x00000001


	//----- nvinfo : EIATTR_CRS_STACK_SIZE
	.align		4
.L_148:
        /*09c8*/ 	.byte	0x04, 0x1e
        /*09ca*/ 	.short	(.L_150 - .L_149)
.L_149:
        /*09cc*/ 	.word	0x00000000


	//----- nvinfo : EIATTR_CBANK_PARAM_SIZE
	.align		4
.L_150:
        /*09d0*/ 	.byte	0x03, 0x19
        /*09d2*/ 	.short	0x0a70


	//----- nvinfo : EIATTR_PARAM_CBANK
	.align		4
        /*09d4*/ 	.byte	0x04, 0x0a
        /*09d6*/ 	.short	(.L_152 - .L_151)
	.align		4
.L_151:
        /*09d8*/ 	.word	index@(.nv.constant0._ZN7cutlass13device_kernelIN5flash11enable_sm90INS1_16FlashAttnFwdSm90INS1_25CollectiveMainloopFwdSm90ILi2EN4cute5tupleIJNS5_1CILi1EEES8_S8_EEENS6_IJNS7_ILi64EEESA_SA_EEELi512ENS_10bfloat16_tEfNS_4arch4Sm90ELb0ELb0ELb0ELb0ELb1ELb0ELb0ELb0ELb0ELb1ELb0ELb0EEENS1_21CollectiveEpilogueFwdINS6_IJSA_NS7_ILi512EEESA_EEES9_SC_SE_Li256ELb0ELb1ELb0ELb0EEENS1_29StaticPersistentTileSchedulerILb0EEEEEEEEEvNT_6ParamsE)
        /*09dc*/ 	.short	0x0210
        /*09de*/ 	.short	0x0a70


	//----- nvinfo : EIATTR_SW_WAR
	.align		4
.L_152:
        /*09e0*/ 	.byte	0x04, 0x36
        /*09e2*/ 	.short	(.L_154 - .L_153)
.L_153:
        /*09e4*/ 	.word	0x00000008
.L_154:


//--------------------- .nv.info._ZN7cutlass13device_kernelIN5flash11enable_sm90INS1_16FlashAttnFwdSm90INS1_25CollectiveMainloopFwdSm90ILi2EN4cute5tupleIJNS5_1CILi1EEES8_S8_EEENS6_IJNS7_ILi64EEESA_SA_EEELi512ENS_10bfloat16_tEfNS_4arch4Sm90ELb0ELb0ELb0ELb0ELb1ELb0ELb1ELb0ELb0ELb1ELb0ELb0EEENS1_21CollectiveEpilogueFwdINS6_IJSA_NS7_ILi512EEESA_EEES9_SC_SE_Li256ELb0ELb1ELb0ELb0EEENS1_29StaticPersistentTileSchedulerILb0EEEEEEEEEvNT_6ParamsE --------------------------
	.section	.nv.info._ZN7cutlass13device_kernelIN5flash11enable_sm90INS1_16FlashAttnFwdSm90INS1_25CollectiveMainloopFwdSm90ILi2EN4cute5tupleIJNS5_1CILi1EEES8_S8_EEENS6_IJNS7_ILi64EEESA_SA_EEELi512ENS_10bfloat16_tEfNS_4arch4Sm90ELb0ELb0ELb0ELb0ELb1ELb0ELb1ELb0ELb0ELb1ELb0ELb0EEENS1_21CollectiveEpilogueFwdINS6_IJSA_NS7_ILi512EEESA_EEES9_SC_SE_Li256ELb0ELb1ELb0ELb0EEENS1_29StaticPersistentTileSchedulerILb0EEEEEEEEEvNT_6ParamsE,"",@"SHT_CUDA_INFO"
	.sectionflags	@""
	.align	4


	//----- nvinfo : EIATTR_CUDA_API_VERSION
	.align		4
        /*0000*/ 	.byte	0x04, 0x37
        /*0002*/ 	.short	(.L_156 - .L_155)
.L_155:
        /*0004*/ 	.word	0x00000082


	//----- nvinfo : EIATTR_KPARAM_INFO
	.align		4
.L_156:
        /*0008*/ 	.byte	0x04, 0x17
        /*000a*/ 	.short	(.L_158 - .L_157)
.L_157:
        /*000c*/ 	.word	0x00000000
        /*0010*/ 	.short	0x0000
        /*0012*/ 	.short	0x0070
        /*0014*/ 	.byte	0x00, 0xf0, 0x01, 0x2c


	//----- nvinfo : EIATTR_SPARSE_MMA_MASK
	.align		4
.L_158:
        /*0018*/ 	.byte	0x03, 0x50
        /*001a*/ 	.short	0x0000


	//----- nvinfo : EIATTR_MAXREG_COUNT
	.align		4
        /*001c*/ 	.byte	0x03, 0x1b
        /*001e*/ 	.short	0x00a8


	//----- nvinfo : EIATTR_NUM_BARRIERS
	.align		4
        /*0020*/ 	.byte	0x02, 0x4c
        /*0022*/ 	.byte	0x10
	.zero		1


	//----- nvinfo : EIATTR_EXTERNS
	.align		4
        /*0024*/ 	.byte	0x04, 0x0f
        /*0026*/ 	.short	(.L_160 - .L_159)


	//   ....[0]....
	.align		4
.L_159:
        /*0028*/ 	.word	index@(__assertfail)


	//----- nvinfo : EIATTR_ANNOTATIONS
	.align		4
.L_160:
        /*002c*/ 	.byte	0x04, 0x55
        /*002e*/ 	.short	(.L_162 - .L_161)


	//   ....[0]....
.L_161:
        /* <DEDUP_REMOVED lines=17> */


	//----- nvinfo : EIATTR_MERCURY_ISA_VERSION
	.align		4
.L_162:
        /*0128*/ 	.byte	0x03, 0x5f
        /*012a*/ 	.short	0x0101


	//----- nvinfo : EIATTR_INT_WARP_WIDE_INSTR_OFFSETS
	.align		4
        /*012c*/ 	.byte	0x04, 0x31
        /*012e*/ 	.short	(.L_164 - .L_163)


	//   ....[0]....
.L_163:
        /*0130*/ 	.word	0x000000d0


	//   ....[1]....
        /*0134*/ 	.word	0x000000e0


	//   ....[2]....
        /*0138*/ 	.word	0x000000f0


	//   ....[3]....
        /*013c*/ 	.word	0x00000190


	//----- nvinfo : EIATTR_COOP_GROUP_MASK_REGIDS
	.align		4
.L_164:
        /*0140*/ 	.byte	0x04, 0x29
        /*0142*/ 	.short	(.L_166 - .L_165)


	//   ....[0]....
.L_165:
        /*0144*/ 	.word	0xffffffff


	//   ....[1]....
        /*0148*/ 	.word	0xffffffff


	//   ....[2]....
        /*014c*/ 	.word	0xffffffff


	//   ....[3]....
        /*0150*/ 	.word	0xffffffff


	//   ....[4]....
        /*0154*/ 	.word	0xffffffff


	//   ....[5]....
        /*0158*/ 	.word	0xffffffff


	//   ....[6]....
        /*015c*/ 	.word	0xffffffff


	//   ....[7]....
        /*0160*/ 	.word	0xffffffff


	//   ....[8]....
        /*0164*/ 	.word	0xffffffff


	//   ....[9]....
        /*0168*/ 	.word	0xffffffff


	//   ....[10]....
        /*016c*/ 	.word	0xffffffff


	//   ....[11]....
        /*0170*/ 	.word	0xffffffff


	//   ....[12]....
        /*0174*/ 	.word	0xffffffff


	//   ....[13]....
        /*0178*/ 	.word	0xffffffff


	//   ....[14]....
        /*017c*/ 	.word	0xffffffff


	//   ....[15]....
        /*0180*/ 	.word	0xffffffff


	//   ....[16]....
        /*0184*/ 	.word	0xffffffff


	//   ....[17]....
        /*0188*/ 	.word	0xffffffff


	//   ....[18]....
        /*018c*/ 	.word	0xffffffff


	//   ....[19]....
        /*0190*/ 	.word	0xffffffff


	//   ....[20]....
        /*0194*/ 	.word	0xffffffff


	//   ....[21]....
        /*0198*/ 	.word	0xffffffff


	//   ....[22]....
        /*019c*/ 	.word	0xffffffff


	//   ....[23]....
        /*01a0*/ 	.word	0xffffffff


	//   ....[24]....
        /*01a4*/ 	.word	0xffffffff


	//   ....[25]....
        /*01a8*/ 	.word	0xffffffff


	//   ....[26]....
        /*01ac*/ 	.word	0xffffffff


	//   ....[27]....
        /*01b0*/ 	.word	0xffffffff


	//   ....[28]....
        /*01b4*/ 	.word	0xffffffff


	//   ....[29]....
        /*01b8*/ 	.word	0xffffffff


	//   ....[30]....
        /*01bc*/ 	.word	0xffffffff


	//   ....[31]....
        /*01c0*/ 	.word	0xffffffff


	//   ....[32]....
        /*01c4*/ 	.word	0xffffffff


	//   ....[33]....
        /*01c8*/ 	.word	0xffffffff


	//   ....[34]....
        /*01cc*/ 	.word	0xffffffff


	//   ....[35]....
        /*01d0*/ 	.word	0xffffffff


	//   ....[36]....
        /*01d4*/ 	.word	0xffffffff


	//   ....[37]....
        /*01d8*/ 	.word	0xffffffff


	//   ....[38]....
        /*01dc*/ 	.word	0xffffffff


	//   ....[39]....
        /*01e0*/ 	.word	0xffffffff


	//   ....[40]....
        /*01e4*/ 	.word	0xffffffff


	//   ....[41]....
        /*01e8*/ 	.word	0xffffffff


	//   ....[42]....
        /*01ec*/ 	.word	0xffffffff


	//   ....[43]....
        /*01f0*/ 	.word	0xffffffff


	//   ....[44]....
        /*01f4*/ 	.word	0xffffffff


	//   ....[45]....
        /*01f8*/ 	.word	0xffffffff


	//   ....[46]....
        /*01fc*/ 	.word	0xffffffff


	//   ....[47]....
        /*0200*/ 	.word	0xffffffff


	//   ....[48]....
        /*0204*/ 	.word	0xffffffff


	//   ....[49]....
        /*0208*/ 	.word	0xffffffff


	//   ....[50]....
        /*020c*/ 	.word	0xffffffff


	//   ....[51]....
        /*0210*/ 	.word	0xffffffff


	//   ....[52]....
        /*0214*/ 	.word	0xffffffff


	//   ....[53]....
        /*0218*/ 	.word	0xffffffff


	//   ....[54]....
        /*021c*/ 	.word	0xffffffff


	//   ....[55]....
        /*0220*/ 	.word	0xffffffff


	//   ....[56]....
        /*0224*/ 	.word	0xffffffff


	//   ....[57]....
        /*0228*/ 	.word	0xffffffff


	//   ....[58]....
        /*022c*/ 	.word	0xffffffff


	//   ....[59]....
        /*0230*/ 	.word	0xffffffff


	//   ....[60]....
        /*0234*/ 	.word	0xffffffff


	//   ....[61]....
        /*0238*/ 	.word	0xffffffff


	//   ....[62]....
        /*023c*/ 	.word	0xffffffff


	//   ....[63]....
        /*0240*/ 	.word	0xffffffff


	//   ....[64]....
        /*0244*/ 	.word	0xffffffff


	//   ....[65]....
        /*0248*/ 	.word	0xffffffff


	//   ....[66]....
        /*024c*/ 	.word	0xffffffff


	//   ....[67]....
        /*0250*/ 	.word	0xffffffff


	//   ....[68]....
        /*0254*/ 	.word	0xffffffff


	//   ....[69]....
        /*0258*/ 	.word	0xffffffff


	//   ....[70]....
        /*025c*/ 	.word	0xffffffff


	//   ....[71]....
        /*0260*/ 	.word	0xffffffff


	//   ....[72]....
        /*0264*/ 	.word	0xffffffff


	//   ....[73]....
        /*0268*/ 	.word	0xffffffff


	//   ....[74]....
        /*026c*/ 	.word	0xffffffff


	//   ....[75]....
        /*0270*/ 	.word	0xffffffff


	//   ....[76]....
        /*0274*/ 	.word	0xffffffff


	//   ....[77]....
        /*0278*/ 	.word	0xffffffff


	//   ....[78]....
        /*027c*/ 	.word	0xffffffff


	//   ....[79]....
        /*0280*/ 	.word	0xffffffff


	//   ....[80]....
        /*0284*/ 	.word	0xffffffff


	//   ....[81]....
        /*0288*/ 	.word	0xffffffff


	//   ....[82]....
        /*028c*/ 	.word	0x0500000f


	//   ....[83]....
        /*0290*/ 	.word	0x0500000f


	//   ....[84]....
        /*0294*/ 	.word	0x0500000f


	//   ....[85]....
        /*0298*/ 	.word	0x0500000f


	//   ....[86]....
        /*029c*/ 	.word	0x0500000f


	//   ....[87]....
        /*02a0*/ 	.word	0x0500000f


	//   ....[88]....
        /*02a4*/ 	.word	0x0500000f


	//   ....[89]....
        /*02a8*/ 	.word	0x0500000f


	//   ....[90]....
        /*02ac*/ 	.word	0x0500000f


	//   ....[91]....
        /*02b0*/ 	.word	0x0500000f


	//   ....[92]....
        /*02b4*/ 	.word	0x0500000f


	//   ....[93]....
        /*02b8*/ 	.word	0x0500000f


	//   ....[94]....
        /*02bc*/ 	.word	0x0500000f


	//   ....[95]....
        /*02c0*/ 	.word	0x0500000f


	//   ....[96]....
        /*02c4*/ 	.word	0x0500000f


	//   ....[97]....
        /*02c8*/ 	.word	0x0500000f


	//   ....[98]....
        /*02cc*/ 	.word	0x0500000f


	//   ....[99]....
        /*02d0*/ 	.word	0x0500000f


	//   ....[100]....
        /*02d4*/ 	.word	0x0500000f


	//   ....[101]....
        /*02d8*/ 	.word	0x0500000f


	//   ....[102]....
        /*02dc*/ 	.word	0x0500000f


	//   ....[103]....
        /*02e0*/ 	.word	0x0500000f


	//   ....[104]....
        /*02e4*/ 	.word	0x0500000f


	//   ....[105]....
        /*02e8*/ 	.word	0x0500000f


	//   ....[106]....
        /*02ec*/ 	.word	0x0500000f


	//   ....[107]....
        /*02f0*/ 	.word	0x0500000f


	//   ....[108]....
        /*02f4*/ 	.word	0x0500000f


	//   ....[109]....
        /*02f8*/ 	.word	0x0500000f


	//   ....[110]....
        /*02fc*/ 	.word	0x0500000f


	//   ....[111]....
        /*0300*/ 	.word	0x0500000f


	//   ....[112]....
        /*0304*/ 	.word	0x0500000f


	//   ....[113]....
        /*0308*/ 	.word	0x0500000f


	//   ....[114]....
        /*030c*/ 	.word	0x0500000f


	//   ....[115]....
        /*0310*/ 	.word	0x0500000f


	//   ....[116]....
        /*0314*/ 	.word	0x0500000f


	//   ....[117]....
        /*0318*/ 	.word	0x0500000f


	//   ....[118]....
        /*031c*/ 	.word	0x0500000f


	//   ....[119]....
        /*0320*/ 	.word	0x0500000f


	//   ....[120]....
        /*0324*/ 	.word	0x0500000f


	//   ....[121]....
        /*0328*/ 	.word	0x0500000f


	//   ....[122]....
        /*032c*/ 	.word	0x0500000f


	//   ....[123]....
        /*0330*/ 	.word	0x0500000f


	//   ....[124]....
        /*0334*/ 	.word	0x0500000f


	//   ....[125]....
        /*0338*/ 	.word	0x0500000f


	//   ....[126]....
        /*033c*/ 	.word	0x0500000f


	//   ....[127]....
        /*0340*/ 	.word	0x0500000f


	//   ....[128]....
        /*0344*/ 	.word	0x0500000f


	//   ....[129]....
        /*0348*/ 	.word	0x0500000f


	//   ....[130]....
        /*034c*/ 	.word	0x0500000f


	//   ....[131]....
        /*0350*/ 	.word	0x0500000f


	//----- nvinfo : EIATTR_COOP_GROUP_INSTR_OFFSETS
	.align		4
.L_166:
        /*0354*/ 	.byte	0x04, 0x28
        /*0356*/ 	.short	(.L_168 - .L_167)


	//   ....[0]....
.L_167:
        /*0358*/ 	.word	0x00000080


	//   ....[1]....
        /*035c*/ 	.word	0x00000090


	//   ....[2]....
        /*0360*/ 	.word	0x000002c0


	//   ....[3]....
        /*0364*/ 	.word	0x00000420


	//   ....[4]....
        /*0368*/ 	.word	0x00000540


	//   ....[5]....
        /*036c*/ 	.word	0x000006a0


	//   ....[6]....
        /*0370*/ 	.word	0x000010b0


	//   ....[7]....
        /*0374*/ 	.word	0x00002810


	//   ....[8]....
        /*0378*/ 	.word	0x00002fb0


	//   ....[9]....
        /*037c*/ 	.word	0x000043e0


	//   ....[10]....
        /*0380*/ 	.word	0x00004500


	//   ....[11]....
        /*0384*/ 	.word	0x00004690


	//   ....[12]....
        /*0388*/ 	.word	0x00004740


	//   ....[13]....
        /*038c*/ 	.word	0x00004e90


	//   ....[14]....
        /*0390*/ 	.word	0x00005430


	//   ....[15]....
        /*0394*/ 	.word	0x000065f0


	//   ....[16]....
        /*0398*/ 	.word	0x00006640


	//   ....[17]....
        /*039c*/ 	.word	0x000068f0


	//   ....[18]....
        /*03a0*/ 	.word	0x00006ac0


	//   ....[19]....
        /*03a4*/ 	.word	0x00007940


	//   ....[20]....
        /*03a8*/ 	.word	0x000079f0


	//   ....[21]....
        /*03ac*/ 	.word	0x00007a20


	//   ....[22]....
        /*03b0*/ 	.word	0x00007a90


	//   ....[23]....
        /*03b4*/ 	.word	0x00007ac0


	//   ....[24]....
        /*03b8*/ 	.word	0x00008af0


	//   ....[25]....
        /*03bc*/ 	.word	0x000097b0


	//   ....[26]....
        /*03c0*/ 	.word	0x000097f0


	//   ....[27]....
        /*03c4*/ 	.word	0x00009820


	//   ....[28]....
        /*03c8*/ 	.word	0x00009840


	//   ....[29]....
        /*03cc*/ 	.word	0x00009e70


	//   ....[30]....
        /*03d0*/ 	.word	0x00009e90


	//   ....[31]....
        /*03d4*/ 	.word	0x0000a0d0


	//   ....[32]....
        /*03d8*/ 	.word	0x0000a100


	//   ....[33]....
        /*03dc*/ 	.word	0x0000bde0


	//   ....[34]....
        /*03e0*/ 	.word	0x0000be10


	//   ....[35]....
        /*03e4*/ 	.word	0x0000beb0


	//   ....[36]....
        /*03e8*/ 	.word	0x0000bed0


	//   ....[37]....
        /*03ec*/ 	.word	0x0000bf40


	//   ....[38]....
        /*03f0*/ 	.word	0x0000bf60


	//   ....[39]....
        /*03f4*/ 	.word	0x0000bf70


	//   ....[40]....
        /*03f8*/ 	.word	0x0000bf80


	//   ....[41]....
        /*03fc*/ 	.word	0x0000c620


	//   ....[42]....
        /*0400*/ 	.word	0x0000c650


	//   ....[43]....
        /*0404*/ 	.word	0x0000c710


	//   ....[44]....
        /*0408*/ 	.word	0x0000c720


	//   ....[45]....
        /*040c*/ 	.word	0x0000c7b0


	//   ....[46]....
        /*0410*/ 	.word	0x0000c7c0


	//   ....[47]....
        /*0414*/ 	.word	0x0000c7e0


	//   ....[48]....
        /*0418*/ 	.word	0x0000c820


	//   ....[49]....
        /*041c*/ 	.word	0x0000cd80


	//   ....[50]....
        /*0420*/ 	.word	0x0000cdb0


	//   ....[51]....
        /*0424*/ 	.word	0x0000cdc0


	//   ....[52]....
        /*0428*/ 	.word	0x0000cde0


	//   ....[53]....
        /*042c*/ 	.word	0x0000cf50


	//   ....[54]....
        /*0430*/ 	.word	0x0000cf90


	//   ....[55]....
        /*0434*/ 	.word	0x0000cfb0


	//   ....[56]....
        /*0438*/ 	.word	0x0000d080


	//   ....[57]....
        /*043c*/ 	.word	0x0000d5a0


	//   ....[58]....
        /*0440*/ 	.word	0x0000d5d0


	//   ....[59]....
        /*0444*/ 	.word	0x0000d600


	//   ....[60]....
        /*0448*/ 	.word	0x0000d6c0


	//   ....[61]....
        /*044c*/ 	.word	0x0000d700


	//   ....[62]....
        /*0450*/ 	.word	0x0000d720


	//   ....[63]....
        /*0454*/ 	.word	0x0000d740


	//   ....[64]....
        /*0458*/ 	.word	0x0000dad0


	//   ....[65]....
        /*045c*/ 	.word	0x0000e330


	//   ....[66]....
        /*0460*/ 	.word	0x0000e350


	//   ....[67]....
        /*0464*/ 	.word	0x0000e3a0


	//   ....[68]....
        /*0468*/ 	.word	0x0000e3b0


	//   ....[69]....
        /*046c*/ 	.word	0x0000e3f0


	//   ....[70]....
        /*0470*/ 	.word	0x0000e400


	//   ....[71]....
        /*0474*/ 	.word	0x0000e410


	//   ....[72]....
        /*0478*/ 	.word	0x0000e450


	//   ....[73]....
        /*047c*/ 	.word	0x0000e780


	//   ....[74]....
        /*0480*/ 	.word	0x0000e7b0


	//   ....[75]....
        /*0484*/ 	.word	0x0000e7e0


	//   ....[76]....
        /*0488*/ 	.word	0x0000e820


	//   ....[77]....
        /*048c*/ 	.word	0x0000e840


	//   ....[78]....
        /*0490*/ 	.word	0x0000e900


	//   ....[79]....
        /*0494*/ 	.word	0x0000e920


	//   ....[80]....
        /*0498*/ 	.word	0x0000e9a0


	//   ....[81]....
        /*049c*/ 	.word	0x0000eee0


	//   ....[82]....
        /*04a0*/ 	.word	0x0000f400


	//   ....[83]....
        /*04a4*/ 	.word	0x0000f4f0


	//   ....[84]....
        /*04a8*/ 	.word	0x0000f590


	//   ....[85]....
        /*04ac*/ 	.word	0x0000f600


	//   ....[86]....
        /*04b0*/ 	.word	0x0000f6f0


	//   ....[87]....
        /*04b4*/ 	.word	0x0000f760


	//   ....[88]....
        /*04b8*/ 	.word	0x0000f850


	//   ....[89]....
        /*04bc*/ 	.word	0x0000f8c0


	//   ....[90]....
        /*04c0*/ 	.word	0x0000f960


	//   ....[91]....
        /*04c4*/ 	.word	0x0000fa50


	//   ....[92]....
        /*04c8*/ 	.word	0x0000fad0


	//   ....[93]....
        /*04cc*/ 	.word	0x0000fb30


	//   ....[94]....
        /*04d0*/ 	.word	0x0000fc20


	//   ....[95]....
        /*04d4*/ 	.word	0x0000fca0


	//   ....[96]....
        /*04d8*/ 	.word	0x0000fd80


	//   ....[97]....
        /*04dc*/ 	.word	0x0000fdf0


	//   ....[98]....
        /*04e0*/ 	.word	0x0000feb0


	//   ....[99]....
        /*04e4*/ 	.word	0x0000ff50


	//   ....[100]....
        /*04e8*/ 	.word	0x00010010


	//   ....[101]....
        /*04ec*/ 	.word	0x00010140


	//   ....[102]....
        /*04f0*/ 	.word	0x00010230


	//   ....[103]....
        /*04f4*/ 	.word	0x000103e0


	//   ....[104]....
        /*04f8*/ 	.word	0x00010430


	//   ....[105]....
        /*04fc*/ 	.word	0x00010540


	//   ....[106]....
        /*0500*/ 	.word	0x00010620


	//   ....[107]....
        /*0504*/ 	.word	0x000107a0


	//   ....[108]....
        /*0508*/ 	.word	0x00010890


	//   ....[109]....
        /*050c*/ 	.word	0x000109f0


	//   ....[110]....
        /*0510*/ 	.word	0x00010b30


	//   ....[111]....
        /*0514*/ 	.word	0x00010c40


	//   ....[112]....
        /*0518*/ 	.word	0x00010d80


	//   ....[113]....
        /*051c*/ 	.word	0x00010e80


	//   ....[114]....
        /*0520*/ 	.word	0x00010f50


	//   ....[115]....
        /*0524*/ 	.word	0x00011030


	//   ....[116]....
        /*0528*/ 	.word	0x000110d0


	//   ....[117]....
        /*052c*/ 	.word	0x00011130


	//   ....[118]....
        /*0530*/ 	.word	0x000111e0


	//   ....[119]....
        /*0534*/ 	.word	0x00011240


	//   ....[120]....
        /*0538*/ 	.word	0x000112f0


	//   ....[121]....
        /*053c*/ 	.word	0x00011350


	//   ....[122]....
        /*0540*/ 	.word	0x00011400


	//   ....[123]....
        /*0544*/ 	.word	0x000114f0


	//   ....[124]....
        /*0548*/ 	.word	0x000115c0


	//   ....[125]....
        /*054c*/ 	.word	0x00011690


	//   ....[126]....
        /*0550*/ 	.word	0x000117a0


	//   ....[127]....
        /*0554*/ 	.word	0x000118c0


	//   ....[128]....
        /*0558*/ 	.word	0x000119a0


	//   ....[129]....
        /*055c*/ 	.word	0x00011aa0


	//   ....[130]....
        /*0560*/ 	.word	0x00011b70


	//   ....[131]....
        /*0564*/ 	.word	0x00011c80


	//----- nvinfo : EIATTR_REG_RECONFIG
	.align		4
.L_168:
        /*0568*/ 	.byte	0x01, 0x54
	.zero		2


	//----- nvinfo : EIATTR_SYSCALL_OFFSETS
	.align		4
        /*056c*/ 	.byte	0x04, 0x46
        /*056e*/ 	.short	(.L_170 - .L_169)


	//   ....[0]....
.L_169:
        /*0570*/ 	.word	0x00002a10


	//   ....[1]....
        /*0574*/ 	.word	0x0000b680


	//   ....[2]....
        /*0578*/ 	.word	0x0000b7c0


	//   ....[3]....
        /*057c*/ 	.word	0x0000b8b0


	//   ....[4]....
        /*0580*/ 	.word	0x0000c2c0


	//   ....[5]....
        /*0584*/ 	.word	0x0000ca60


	//----- nvinfo : EIATTR_MBARRIER_INSTR_OFFSETS
	.align		4
.L_170:
        /*0588*/ 	.byte	0x04, 0x39
        /*058a*/ 	.short	(.L_172 - .L_171)


	//   ....[0]....
.L_171:
        /*058c*/ 	.word	0x000001a0
        /*0590*/ 	.word	0x000000ff
        /*0594*/ 	.word	0x00038800
        /*0598*/ 	.short	0x0100
        /*059a*/ 	.byte	0x08
	.zero		1


	//   ....[1]....
        /*059c*/ 	.word	0x000001b0
        /*05a0*/ 	.word	0x000000ff
        /*05a4*/ 	.word	0x00038810
        /*05a8*/ 	.short	0x0100
        /*05aa*/ 	.byte	0x08
	.zero		1


	//   ....[2]....
        /*05ac*/ 	.word	0x000001c0
        /*05b0*/ 	.word	0x000000ff
        /*05b4*/ 	.word	0x00038820
        /*05b8*/ 	.short	0x0100
        /*05ba*/ 	.byte	0x08
	.zero		1


	//   ....[3]....
        /*05bc*/ 	.word	0x00000270
        /*05c0*/ 	.word	0x000000ff
        /*05c4*/ 	.word	0x00038830
        /*05c8*/ 	.short	0x0100
        /*05ca*/ 	.byte	0x06
	.zero		1


	//   ....[4]....
        /*05cc*/ 	.word	0x00000280
        /*05d0*/ 	.word	0x000000ff
        /*05d4*/ 	.word	0x00038840
        /*05d8*/ 	.short	0x0100
        /*05da*/ 	.byte	0x06
	.zero		1


	//   ....[5]....
        /*05dc*/ 	.word	0x00000290
        /*05e0*/ 	.word	0x000000ff
        /*05e4*/ 	.word	0x00038838
        /*05e8*/ 	.short	0x0100
        /*05ea*/ 	.byte	0x06
	.zero		1


	//   ....[6]....
        /*05ec*/ 	.word	0x000002a0
        /*05f0*/ 	.word	0x000000ff
        /*05f4*/ 	.word	0x00038848
        /*05f8*/ 	.short	0x0100
        /*05fa*/ 	.byte	0x06
	.zero		1


	//   ....[7]....
        /*05fc*/ 	.word	0x000003d0
        /*0600*/ 	.word	0x000000ff
        /*0604*/ 	.word	0x00038850
        /*0608*/ 	.short	0x0100
        /*060a*/ 	.byte	0x08
	.zero		1


	//   ....[8]....
        /*060c*/ 	.word	0x000003e0
        /*0610*/ 	.word	0x000000ff
        /*0614*/ 	.word	0x00038860
        /*0618*/ 	.short	0x0100
        /*061a*/ 	.byte	0x08
	.zero		1


	//   ....[9]....
        /*061c*/ 	.word	0x000003f0
        /*0620*/ 	.word	0x000000ff
        /*0624*/ 	.word	0x00038858
        /*0628*/ 	.short	0x0100
        /*062a*/ 	.byte	0x08
	.zero		1


	//   ....[10]....
        /*062c*/ 	.word	0x00000400
        /*0630*/ 	.word	0x000000ff
        /*0634*/ 	.word	0x00038868
        /*0638*/ 	.short	0x0100
        /*063a*/ 	.byte	0x08
	.zero		1


	//   ....[11]....
        /*063c*/ 	.word	0x000004f0
        /*0640*/ 	.word	0x000000ff
        /*0644*/ 	.word	0x00038870
        /*0648*/ 	.short	0x0100
        /*064a*/ 	.byte	0x06
	.zero		1


	//   ....[12]....
        /*064c*/ 	.word	0x00000500
        /*0650*/ 	.word	0x000000ff
        /*0654*/ 	.word	0x00038880
        /*0658*/ 	.short	0x0100
        /*065a*/ 	.byte	0x06
	.zero		1


	//   ....[13]....
        /*065c*/ 	.word	0x00000510
        /*0660*/ 	.word	0x000000ff
        /*0664*/ 	.word	0x00038878
        /*0668*/ 	.short	0x0100
        /*066a*/ 	.byte	0x06
	.zero		1


	//   ....[14]....
        /*066c*/ 	.word	0x00000520
        /*0670*/ 	.word	0x000000ff
        /*0674*/ 	.word	0x00038888
        /*0678*/ 	.short	0x0100
        /*067a*/ 	.byte	0x06
	.zero		1


	//   ....[15]....
        /*067c*/ 	.word	0x00000650
        /*0680*/ 	.word	0x000000ff
        /*0684*/ 	.word	0x00038890
        /*0688*/ 	.short	0x0100
        /*068a*/ 	.byte	0x08
	.zero		1


	//   ....[16]....
        /*068c*/ 	.word	0x00000660
        /*0690*/ 	.word	0x000000ff
        /*0694*/ 	.word	0x000388a0
        /*0698*/ 	.short	0x0100
        /*069a*/ 	.byte	0x08
	.zero		1


	//   ....[17]....
        /*069c*/ 	.word	0x00000670
        /*06a0*/ 	.word	0x000000ff
        /*06a4*/ 	.word	0x00038898
        /*06a8*/ 	.short	0x0100
        /*06aa*/ 	.byte	0x08
	.zero		1


	//   ....[18]....
        /*06ac*/ 	.word	0x00000680
        /*06b0*/ 	.word	0x000000ff
        /*06b4*/ 	.word	0x000388a8
        /*06b8*/ 	.short	0x0100
        /*06ba*/ 	.byte	0x08
	.zero		1


	//   ....[19]....
        /*06bc*/ 	.word	0x000007b0
        /*06c0*/ 	.word	0x000000ff
        /*06c4*/ 	.word	0x000388b0
        /*06c8*/ 	.short	0x0100
        /*06ca*/ 	.byte	0x08
	.zero		1


	//   ....[20]....
        /*06cc*/ 	.word	0x000007c0
        /*06d0*/ 	.word	0x000000ff
        /*06d4*/ 	.word	0x000388c0
        /*06d8*/ 	.short	0x0100
        /*06da*/ 	.byte	0x08
	.zero		1


	//   ....[21]....
        /*06dc*/ 	.word	0x000007d0
        /*06e0*/ 	.word	0x000000ff
        /*06e4*/ 	.word	0x000388b8
        /*06e8*/ 	.short	0x0100
        /*06ea*/ 	.byte	0x08
	.zero		1


	//   ....[22]....
        /*06ec*/ 	.word	0x000007e0
        /*06f0*/ 	.word	0x000000ff
        /*06f4*/ 	.word	0x000388c8
        /*06f8*/ 	.short	0x0100
        /*06fa*/ 	.byte	0x08
	.zero		1


	//   ....[23]....
        /*06fc*/ 	.word	0x00001400
        /*0700*/ 	.word	0x000000ff
        /*0704*/ 	.word	0x00000000
        /*0708*/ 	.short	0x0101
        /*070a*/ 	.byte	0x06
	.zero		1


	//   ....[24]....
        /*070c*/ 	.word	0x00001f00
        /*0710*/ 	.word	0x000000ff
        /*0714*/ 	.word	0x00000000
        /*0718*/ 	.short	0x0101
        /*071a*/ 	.byte	0x06
	.zero		1


	//   ....[25]....
        /*071c*/ 	.word	0x00002a70
        /*0720*/ 	.word	0x000000ff
        /*0724*/ 	.word	0x00038800
        /*0728*/ 	.short	0x010a
        /*072a*/ 	.byte	0x26
	.zero		1


	//   ....[26]....
        /*072c*/ 	.word	0x00002ae0
        /*0730*/ 	.word	0x00000008
        /*0734*/ 	.word	0x00038830
        /*0738*/ 	.short	0x010a
        /*073a*/ 	.byte	0x3f
	.zero		1


	//   ....[27]....
        /*073c*/ 	.word	0x00002b20
        /*0740*/ 	.word	0x00000008
        /*0744*/ 	.word	0x00038830
        /*0748*/ 	.short	0x010a
        /*074a*/ 	.byte	0x3f
	.zero		1


	//   ....[28]....
        /*074c*/ 	.word	0x00002da0
        /*0750*/ 	.word	0x000000ff
        /*0754*/ 	.word	0x00038810
        /*0758*/ 	.short	0x010a
        /*075a*/ 	.byte	0x26
	.zero		1


	//   ....[29]....
        /*075c*/ 	.word	0x00002de0
        /*0760*/ 	.word	0x00000008
        /*0764*/ 	.word	0x00038850
        /*0768*/ 	.short	0x010a
        /*076a*/ 	.byte	0x3f
	.zero		1


	//   ....[30]....
        /*076c*/ 	.word	0x00002e20
        /*0770*/ 	.word	0x00000008
        /*0774*/ 	.word	0x00038850
        /*0778*/ 	.short	0x010a
        /*077a*/ 	.byte	0x3f
	.zero		1


	//   ....[31]....
        /*077c*/ 	.word	0x000040b0
        /*0780*/ 	.word	0x000000ff
        /*0784*/ 	.word	0x00000000
        /*0788*/ 	.short	0x0101
        /*078a*/ 	.byte	0x07
	.zero		1


	//   ....[32]....
        /*078c*/ 	.word	0x00004f10
        /*0790*/ 	.word	0x000000ff
        /*0794*/ 	.word	0x00000000
        /*0798*/ 	.short	0x0101
        /*079a*/ 	.byte	0x07
	.zero		1


	//   ....[33]....
        /*079c*/ 	.word	0x00005020
        /*07a0*/ 	.word	0x000000ff
        /*07a4*/ 	.word	0x00038830
        /*07a8*/ 	.short	0x010a
        /*07aa*/ 	.byte	0x07
	.zero		1


	//   ....[34]....
        /*07ac*/ 	.word	0x00005060
        /*07b0*/ 	.word	0x000000ff
        /*07b4*/ 	.word	0x00038830
        /*07b8*/ 	.short	0x010a
        /*07ba*/ 	.byte	0x07
	.zero		1


	//   ....[35]....
        /*07bc*/ 	.word	0x00005270
        /*07c0*/ 	.word	0x000000ff
        /*07c4*/ 	.word	0x00038850
        /*07c8*/ 	.short	0x010a
        /*07ca*/ 	.byte	0x07
	.zero		1


	//   ....[36]....
        /*07cc*/ 	.word	0x000052b0
        /*07d0*/ 	.word	0x000000ff
        /*07d4*/ 	.word	0x00038850
        /*07d8*/ 	.short	0x010a
        /*07da*/ 	.byte	0x07
	.zero		1


	//   ....[37]....
        /*07dc*/ 	.word	0x000064f0
        /*07e0*/ 	.word	0x000000ff
        /*07e4*/ 	.word	0x00000000
        /*07e8*/ 	.short	0x0101
        /*07ea*/ 	.byte	0x0b
	.zero		1


	//   ....[38]....
        /*07ec*/ 	.word	0x000079d0
        /*07f0*/ 	.word	0x000000ff
        /*07f4*/ 	.word	0x00000000
        /*07f8*/ 	.short	0x0101
        /*07fa*/ 	.byte	0x07
	.zero		1


	//   ....[39]....
        /*07fc*/ 	.word	0x00009e80
        /*0800*/ 	.word	0x000000ff
        /*0804*/ 	.word	0x00000000
        /*0808*/ 	.short	0x0101
        /*080a*/ 	.byte	0x04
	.zero		1


	//   ....[40]....
        /*080c*/ 	.word	0x0000bbd0
        /*0810*/ 	.word	0x00000019
        /*0814*/ 	.word	0x00038840
        /*0818*/ 	.short	0x010a
        /*081a*/ 	.byte	0x3f
	.zero		1


	//   ....[41]....
        /*081c*/ 	.word	0x0000c080
        /*0820*/ 	.word	0x00000019
        /*0824*/ 	.word	0x00038830
        /*0828*/ 	.short	0x0107
        /*082a*/ 	.byte	0x3f
	.zero		1


	//   ....[42]....
        /*082c*/ 	.word	0x0000c140
        /*0830*/ 	.word	0x00000019
        /*0834*/ 	.word	0x00038830
        /*0838*/ 	.short	0x0101
        /*083a*/ 	.byte	0x3f
	.zero		1


	//   ....[43]....
        /*083c*/ 	.word	0x0000c8e0
        /*0840*/ 	.word	0x000000ff
        /*0844*/ 	.word	0x00038800
        /*0848*/ 	.short	0x0107
        /*084a*/ 	.byte	0x25
	.zero		1


	//   ....[44]....
        /*084c*/ 	.word	0x0000c930
        /*0850*/ 	.word	0x000000ff
        /*0854*/ 	.word	0x00038800
        /*0858*/ 	.short	0x0101
        /*085a*/ 	.byte	0x25
	.zero		1


	//   ....[45]....
        /*085c*/ 	.word	0x0000d2a0
        /*0860*/ 	.word	0x000000ff
        /*0864*/ 	.word	0x00038810
        /*0868*/ 	.short	0x0107
        /*086a*/ 	.byte	0x25
	.zero		1


	//   ....[46]....
        /*086c*/ 	.word	0x0000d300
        /*0870*/ 	.word	0x000000ff
        /*0874*/ 	.word	0x00038810
        /*0878*/ 	.short	0x0101
        /*087a*/ 	.byte	0x25
	.zero		1


	//   ....[47]....
        /*087c*/ 	.word	0x0000d320
        /*0880*/ 	.word	0x000000ff
        /*0884*/ 	.word	0x00038820
        /*0888*/ 	.short	0x010a
        /*088a*/ 	.byte	0x25
	.zero		1


	//   ....[48]....
        /*088c*/ 	.word	0x0000d3b0
        /*0890*/ 	.word	0x00000019
        /*0894*/ 	.word	0x00038860
        /*0898*/ 	.short	0x010a
        /*089a*/ 	.byte	0x3f
	.zero		1


	//   ....[49]....
        /*089c*/ 	.word	0x0000de10
        /*08a0*/ 	.word	0x00000019
        /*08a4*/ 	.word	0x00038850
        /*08a8*/ 	.short	0x0107
        /*08aa*/ 	.byte	0x3f
	.zero		1


	//   ....[50]....
        /*08ac*/ 	.word	0x0000def0
        /*08b0*/ 	.word	0x00000019
        /*08b4*/ 	.word	0x00038850
        /*08b8*/ 	.short	0x0101
        /*08ba*/ 	.byte	0x3f
	.zero		1


	//   ....[51]....
        /*08bc*/ 	.word	0x0000e190
        /*08c0*/ 	.word	0x00000008
        /*08c4*/ 	.word	0x00038840
        /*08c8*/ 	.short	0x010a
        /*08ca*/ 	.byte	0x3f
	.zero		1


	//   ....[52]....
        /*08cc*/ 	.word	0x0000e4d0
        /*08d0*/ 	.word	0x00000008
        /*08d4*/ 	.word	0x00038830
        /*08d8*/ 	.short	0x0107
        /*08da*/ 	.byte	0x3f
	.zero		1


	//   ....[53]....
        /*08dc*/ 	.word	0x0000e590
        /*08e0*/ 	.word	0x00000008
        /*08e4*/ 	.word	0x00038830
        /*08e8*/ 	.short	0x0101
        /*08ea*/ 	.byte	0x3f
	.zero		1


	//   ....[54]....
        /*08ec*/ 	.word	0x0000e5c0
        /*08f0*/ 	.word	0x00000008
        /*08f4*/ 	.word	0x00038860
        /*08f8*/ 	.short	0x010a
        /*08fa*/ 	.byte	0x3f
	.zero		1


	//   ....[55]....
        /*08fc*/ 	.word	0x0000ec00
        /*0900*/ 	.word	0x00000008
        /*0904*/ 	.word	0x00038850
        /*0908*/ 	.short	0x0107
        /*090a*/ 	.byte	0x3f
	.zero		1


	//   ....[56]....
        /*090c*/ 	.word	0x0000ecd0
        /*0910*/ 	.word	0x00000008
        /*0914*/ 	.word	0x00038850
        /*0918*/ 	.short	0x0101
        /*091a*/ 	.byte	0x3f
	.zero		1


	//   ....[57]....
        /*091c*/ 	.word	0x0000ee60
        /*0920*/ 	.word	0x00000005
        /*0924*/ 	.word	0x00038820
        /*0928*/ 	.short	0x010a
        /*092a*/ 	.byte	0x3f
	.zero		1


	//   ....[58]....
        /*092c*/ 	.word	0x0000efd0
        /*0930*/ 	.word	0x00000003
        /*0934*/ 	.word	0x00038840
        /*0938*/ 	.short	0x010a
        /*093a*/ 	.byte	0x3f
	.zero		1


	//   ....[59]....
        /*093c*/ 	.word	0x0000f070
        /*0940*/ 	.word	0x00000005
        /*0944*/ 	.word	0x00038840
        /*0948*/ 	.short	0x010a
        /*094a*/ 	.byte	0x3f
	.zero		1


	//   ....[60]....
        /*094c*/ 	.word	0x0000f0b0
        /*0950*/ 	.word	0x00000003
        /*0954*/ 	.word	0x00038860
        /*0958*/ 	.short	0x010a
        /*095a*/ 	.byte	0x3f
	.zero		1


	//   ....[61]....
        /*095c*/ 	.word	0x0000f0f0
        /*0960*/ 	.word	0x00000005
        /*0964*/ 	.word	0x00038860
        /*0968*/ 	.short	0x010a
        /*096a*/ 	.byte	0x3f
	.zero		1


	//   ....[62]....
        /*096c*/ 	.word	0x0000f160
        /*0970*/ 	.word	0x00000000
        /*0974*/ 	.word	0x00038800
        /*0978*/ 	.short	0x010a
        /*097a*/ 	.byte	0x3f
	.zero		1


	//   ....[63]....
        /*097c*/ 	.word	0x0000f1b0
        /*0980*/ 	.word	0x00000008
        /*0984*/ 	.word	0x00038830
        /*0988*/ 	.short	0x010a
        /*098a*/ 	.byte	0x3f
	.zero		1


	//   ....[64]....
        /*098c*/ 	.word	0x0000f210
        /*0990*/ 	.word	0x00000004
        /*0994*/ 	.word	0x00038810
        /*0998*/ 	.short	0x010a
        /*099a*/ 	.byte	0x3f
	.zero		1


	//   ....[65]....
        /*099c*/ 	.word	0x0000f260
        /*09a0*/ 	.word	0x00000008
        /*09a4*/ 	.word	0x00038850
        /*09a8*/ 	.short	0x010a
        /*09aa*/ 	.byte	0x3f
	.zero		1


	//   ....[66]....
        /*09ac*/ 	.word	0x0000f2c0
        /*09b0*/ 	.word	0x00000004
        /*09b4*/ 	.word	0x00038830
        /*09b8*/ 	.short	0x010a
        /*09ba*/ 	.byte	0x3f
	.zero		1


	//   ....[67]....
        /*09bc*/ 	.word	0x0000f320
        /*09c0*/ 	.word	0x00000004
        /*09c4*/ 	.word	0x00038850
        /*09c8*/ 	.short	0x010a
        /*09ca*/ 	.byte	0x3f
	.zero		1


	//   ....[68]....
        /*09cc*/ 	.word	0x0000f440
        /*09d0*/ 	.word	0x00000019
        /*09d4*/ 	.word	0x00038840
        /*09d8*/ 	.short	0x010a
        /*09da*/ 	.byte	0x3f
	.zero		1


	//   ....[69]....
        /*09dc*/ 	.word	0x000106a0
        /*09e0*/ 	.word	0x00000003
        /*09e4*/ 	.word	0x00038820
        /*09e8*/ 	.short	0x010a
        /*09ea*/ 	.byte	0x3f
	.zero		1


	//   ....[70]....
        /*09ec*/ 	.word	0x000106f0
        /*09f0*/ 	.word	0x00000019
        /*09f4*/ 	.word	0x00038860
        /*09f8*/ 	.short	0x010a
        /*09fa*/ 	.byte	0x3f
	.zero		1


	//   ....[71]....
        /*09fc*/ 	.word	0x00010f80
        /*0a00*/ 	.word	0x00000008
        /*0a04*/ 	.word	0x00038840
        /*0a08*/ 	.short	0x010a
        /*0a0a*/ 	.byte	0x3f
	.zero		1


	//   ....[72]....
        /*0a0c*/ 	.word	0x00011440
        /*0a10*/ 	.word	0x00000008
        /*0a14*/ 	.word	0x00038860
        /*0a18*/ 	.short	0x010a
        /*0a1a*/ 	.byte	0x3f
	.zero		1


	//   ....[73]....
        /*0a1c*/ 	.word	0x00011ba0
        /*0a20*/ 	.word	0x00000005
        /*0a24*/ 	.word	0x00038820
        /*0a28*/ 	.short	0x010a
        /*0a2a*/ 	.byte	0x3f
	.zero		1


	//   ....[74]....
        /*0a2c*/ 	.word	0x00011d40
        /*0a30*/ 	.word	0x00000003
        /*0a34*/ 	.word	0x00038840
        /*0a38*/ 	.short	0x010a
        /*0a3a*/ 	.byte	0x3f
	.zero		1


	//   ....[75]....
        /*0a3c*/ 	.word	0x00011d90
        /*0a40*/ 	.word	0x00000005
        /*0a44*/ 	.word	0x00038840
        /*0a48*/ 	.short	0x010a
        /*0a4a*/ 	.byte	0x3f
	.zero		1


	//   ....[76]....
        /*0a4c*/ 	.word	0x00011de0
        /*0a50*/ 	.word	0x00000003
        /*0a54*/ 	.word	0x00038860
        /*0a58*/ 	.short	0x010a
        /*0a5a*/ 	.byte	0x3f
	.zero		1


	//----- nvinfo : EIATTR_NUM_MBARRIERS
	.align		4
.L_172:
        /*0a5c*/ 	.byte	0x03, 0x38
        /*0a5e*/ 	.short	0x0017


	//----- nvinfo : EIATTR_EXIT_INSTR_OFFSETS
	.align		4
        /*0a60*/ 	.byte	0x04, 0x1c
        /*0a62*/ 	.short	(.L_174 - .L_173)


	//   ....[0]....
.L_173:
        /*0a64*/ 	.word	0x00000930


	//   ....[1]....
        /*0a68*/ 	.word	0x0000a350


	//   ....[2]....
        /*0a6c*/ 	.word	0x0000f140


	//----- nvinfo : EIATTR_MAX_THREADS
	.align		4
.L_174:
        /*0a70*/ 	.byte	0x04, 0x05
        /*0a72*/ 	.short	(.L_176 - .L_175)
.L_175:
        /*0a74*/ 	.word	0x00000180
        /*0a78*/ 	.word	0x00000001
        /*0a7c*/ 	.word	0x00000001


	//----- nvinfo : EIATTR_CRS_STACK_SIZE
	.align		4
.L_176:
        /*0a80*/ 	.byte	0x04, 0x1e
        /*0a82*/ 	.short	(.L_178 - .L_177)
.L_177:
        /*0a84*/ 	.word	0x00000000


	//----- nvinfo : EIATTR_CBANK_PARAM_SIZE
	.align		4
.L_178:
        /*0a88*/ 	.byte	0x03, 0x19
        /*0a8a*/ 	.short	0x0b70


	//----- nvinfo : EIATTR_PARAM_CBANK
	.align		4
        /*0a8c*/ 	.byte	0x04, 0x0a
        /*0a8e*/ 	.short	(.L_180 - .L_179)
	.align		4
.L_179:
        /*0a90*/ 	.word	index@(.nv.constant0._ZN7cutlass13device_kernelIN5flash11enable_sm90INS1_16FlashAttnFwdSm90INS1_25CollectiveMainloopFwdSm90ILi2EN4cute5tupleIJNS5_1CILi1EEES8_S8_EEENS6_IJNS7_ILi64EEESA_SA_EEELi512ENS_10bfloat16_tEfNS_4arch4Sm90ELb0ELb0ELb0ELb0ELb1ELb0ELb1ELb0ELb0ELb1ELb0ELb0EEENS1_21CollectiveEpilogueFwdINS6_IJSA_NS7_ILi512EEESA_EEES9_SC_SE_Li256ELb0ELb1ELb0ELb0EEENS1_29StaticPersistentTileSchedulerILb0EEEEEEEEEvNT_6ParamsE)
        /*0a94*/ 	.short	0x0210
        /*0a96*/ 	.short	0x0b70


	//----- nvinfo : EIATTR_SW_WAR
	.align		4
.L_180:
        /*0a98*/ 	.byte	0x04, 0x36
        /*0a9a*/ 	.short	(.L_182 - .L_181)
.L_181:
        /*0a9c*/ 	.word	0x00000008
.L_182:


//--------------------- .nv.info._ZN7cutlass13device_kernelIN5flash11enable_sm90INS1_16FlashAttnFwdSm90INS1_25CollectiveMainloopFwdSm90ILi2EN4cute5tupleIJNS5_1CILi1EEES8_S8_EEENS6_IJNS7_ILi64EEESA_SA_EEELi512ENS_10bfloat16_tEfNS_4arch4Sm90ELb0ELb0ELb0ELb1ELb1ELb0ELb0ELb0ELb0ELb1ELb0ELb0EEENS1_21CollectiveEpilogueFwdINS6_IJSA_NS7_ILi512EEESA_EEES9_SC_SE_Li256ELb1ELb1ELb0ELb0EEENS1_36VarlenDynamicPersistentTileSchedulerILi64ELi64ELi256ELi128ELb0ELb1ELb1ELb0ELb1ELb1EEEEEEEEEvNT_6ParamsE --------------------------
	.section	.nv.info._ZN7cutlass13device_kernelIN5flash11enable_sm90INS1_16FlashAttnFwdSm90INS1_25CollectiveMainloopFwdSm90ILi2EN4cute5tupleIJNS5_1CILi1EEES8_S8_EEENS6_IJNS7_ILi64EEESA_SA_EEELi512ENS_10bfloat16_tEfNS_4arch4Sm90ELb0ELb0ELb0ELb1ELb1ELb0ELb0ELb0ELb0ELb1ELb0ELb0EEENS1_21CollectiveEpilogueFwdINS6_IJSA_NS7_ILi512EEESA_EEES9_SC_SE_Li256ELb1ELb1ELb0ELb0EEENS1_36VarlenDynamicPersistentTileSchedulerILi64ELi64ELi256ELi128ELb0ELb1ELb1ELb0ELb1ELb1EEEEEEEEEvNT_6ParamsE,"",@"SHT_CUDA_INFO"
	.sectionflags	@""
	.align	4


	//----- nvinfo : EIATTR_CUDA_API_VERSION
	.align		4
        /*0000*/ 	.byte	0x04, 0x37
        /*0002*/ 	.short	(.L_184 - .L_183)
.L_183:
        /*0004*/ 	.word	0x00000082


	//----- nvinfo : EIATTR_KPARAM_INFO
	.align		4
.L_184:
        /*0008*/ 	.byte	0x04, 0x17
        /*000a*/ 	.short	(.L_186 - .L_185)
.L_185:
        /*000c*/ 	.word	0x00000000
        /*0010*/ 	.short	0x0000
        /*0012*/ 	.short	0x0070
        /*0014*/ 	.byte	0x00, 0xf0, 0x01, 0x2a


	//----- nvinfo : EIATTR_SPARSE_MMA_MASK
	.align		4
.L_186:
        /*0018*/ 	.byte	0x03, 0x50
        /*001a*/ 	.short	0x0000


	//----- nvinfo : EIATTR_MAXREG_COUNT
	.align		4
        /*001c*/ 	.byte	0x03, 0x1b
        /*001e*/ 	.short	0x00a8


	//----- nvinfo : EIATTR_NUM_BARRIERS
	.align		4
        /*0020*/ 	.byte	0x02, 0x4c
        /*0022*/ 	.byte	0x10
	.zero		1


	//----- nvinfo : EIATTR_EXTERNS
	.align		4
        /*0024*/ 	.byte	0x04, 0x0f
        /*0026*/ 	.short	(.L_188 - .L_187)


	//   ....[0]....
	.align		4
.L_187:
        /*0028*/ 	.word	index@(__assertfail)


	//----- nvinfo : EIATTR_ANNOTATIONS
	.align		4
.L_188:
        /*002c*/ 	.byte	0x04, 0x55
        /*002e*/ 	.short	(.L_190 - .L_189)


	//   ....[0]....
.L_189:
        /* <DEDUP_REMOVED lines=18> */
        /*0144*/ 	.byte	0x60, 0xeb, 0x00, 0x00, 0x01, 0x00, 0x00, 0x00, 0x10, 0xfe, 0x00, 0x00


	//----- nvinfo : EIATTR_MERCURY_ISA_VERSION
	.align		4
.L_190:
        /*0150*/ 	.byte	0x03, 0x5f
        /*0152*/ 	.short	0x0101


	//----- nvinfo : EIATTR_UNUSED_LOAD_BYTE_OFFSET
	.align		4
        /*0154*/ 	.byte	0x04, 0x44
        /*0156*/ 	.short	(.L_192 - .L_191)


	//   ....[0]....
.L_191:
        /*0158*/ 	.word	0x00000950
        /*015c*/ 	.word	0x0000fff0


	//   ....[1]....
        /*0160*/ 	.word	0x00006b60
        /*0164*/ 	.word	0x0000fff0


	//----- nvinfo : EIATTR_INT_WARP_WIDE_INSTR_OFFSETS
	.align		4
.L_192:
        /*0168*/ 	.byte	0x04, 0x31
        /*016a*/ 	.short	(.L_194 - .L_193)


	//   ....[0]....
.L_193:
        /*016c*/ 	.word	0x000000c0


	//   ....[1]....
        /*0170*/ 	.word	0x000000d0


	//   ....[2]....
        /*0174*/ 	.word	0x00000170


	//   ....[3]....
        /*0178*/ 	.word	0x0000ab70


	//   ....[4]....
        /*017c*/ 	.word	0x0000ac00


	//   ....[5]....
        /*0180*/ 	.word	0x0000e090


	//   ....[6]....
        /*0184*/ 	.word	0x0000e120


	//----- nvinfo : EIATTR_COOP_GROUP_MASK_REGIDS
	.align		4
.L_194:
        /*0188*/ 	.byte	0x04, 0x29
        /*018a*/ 	.short	(.L_196 - .L_195)


	//   ....[0]....
.L_195:
        /*018c*/ 	.word	0xffffffff


	//   ....[1]....
        /*0190*/ 	.word	0xffffffff


	//   ....[2]....
        /*0194*/ 	.word	0xffffffff


	//   ....[3]....
        /*0198*/ 	.word	0xffffffff


	//   ....[4]....
        /*019c*/ 	.word	0xffffffff


	//   ....[5]....
        /*01a0*/ 	.word	0xffffffff


	//   ....[6]....
        /*01a4*/ 	.word	0xffffffff


	//   ....[7]....
        /*01a8*/ 	.word	0xffffffff


	//   ....[8]....
        /*01ac*/ 	.word	0xffffffff


	//   ....[9]....
        /*01b0*/ 	.word	0xffffffff


	//   ....[10]....
        /*01b4*/ 	.word	0xffffffff


	//   ....[11]....
        /*01b8*/ 	.word	0xffffffff


	//   ....[12]....
        /*01bc*/ 	.word	0xffffffff


	//   ....[13]....
        /*01c0*/ 	.word	0xffffffff


	//   ....[14]....
        /*01c4*/ 	.word	0xffffffff


	//   ....[15]....
        /*01c8*/ 	.word	0xffffffff


	//   ....[16]....
        /*01cc*/ 	.word	0xffffffff


	//   ....[17]....
        /*01d0*/ 	.word	0xffffffff


	//   ....[18]....
        /*01d4*/ 	.word	0xffffffff


	//   ....[19]....
        /*01d8*/ 	.word	0xffffffff


	//   ....[20]....
        /*01dc*/ 	.word	0xffffffff


	//   ....[21]....
        /*01e0*/ 	.word	0xffffffff


	//   ....[22]....
        /*01e4*/ 	.word	0xffffffff


	//   ....[23]....
        /*01e8*/ 	.word	0xffffffff


	//   ....[24]....
        /*01ec*/ 	.word	0xffffffff


	//   ....[25]....
        /*01f0*/ 	.word	0xffffffff


	//   ....[26]....
        /*01f4*/ 	.word	0xffffffff


	//   ....[27]....
        /*01f8*/ 	.word	0xffffffff


	//   ....[28]....
        /*01fc*/ 	.word	0xffffffff


	//   ....[29]....
        /*0200*/ 	.word	0xffffffff


	//   ....[30]....
        /*0204*/ 	.word	0xffffffff


	//   ....[31]....
        /*0208*/ 	.word	0xffffffff


	//   ....[32]....
        /*020c*/ 	.word	0xffffffff


	//   ....[33]....
        /*0210*/ 	.word	0xffffffff


	//   ....[34]....
        /*0214*/ 	.word	0xffffffff


	//   ....[35]....
        /*0218*/ 	.word	0xffffffff


	//   ....[36]....
        /*021c*/ 	.word	0xffffffff


	//   ....[37]....
        /*0220*/ 	.word	0xffffffff


	//   ....[38]....
        /*0224*/ 	.word	0xffffffff


	//   ....[39]....
        /*0228*/ 	.word	0xffffffff


	//   ....[40]....
        /*022c*/ 	.word	0xffffffff


	//   ....[41]....
        /*0230*/ 	.word	0xffffffff


	//   ....[42]....
        /*0234*/ 	.word	0xffffffff


	//   ....[43]....
        /*0238*/ 	.word	0xffffffff


	//   ....[44]....
        /*023c*/ 	.word	0xffffffff


	//   ....[45]....
        /*0240*/ 	.word	0xffffffff


	//   ....[46]....
        /*0244*/ 	.word	0xffffffff


	//   ....[47]....
        /*0248*/ 	.word	0xffffffff


	//   ....[48]....
        /*024c*/ 	.word	0xffffffff


	//   ....[49]....
        /*0250*/ 	.word	0xffffffff


	//   ....[50]....
        /*0254*/ 	.word	0xffffffff


	//   ....[51]....
        /*0258*/ 	.word	0xffffffff


	//   ....[52]....
        /*025c*/ 	.word	0xffffffff


	//   ....[53]....
        /*0260*/ 	.word	0xffffffff


	//   ....[54]....
        /*0264*/ 	.word	0xffffffff


	//   ....[55]....
        /*0268*/ 	.word	0xffffffff


	//   ....[56]....
        /*026c*/ 	.word	0xffffffff


	//   ....[57]....
        /*0270*/ 	.word	0xffffffff


	//   ....[58]....
        /*0274*/ 	.word	0xffffffff


	//   ....[59]....
        /*0278*/ 	.word	0xffffffff


	//   ....[60]....
        /*027c*/ 	.word	0xffffffff


	//   ....[61]....
        /*0280*/ 	.word	0xffffffff


	//   ....[62]....
        /*0284*/ 	.word	0xffffffff


	//   ....[63]....
        /*0288*/ 	.word	0xffffffff


	//   ....[64]....
        /*028c*/ 	.word	0xffffffff


	//   ....[65]....
        /*0290*/ 	.word	0xffffffff


	//   ....[66]....
        /*0294*/ 	.word	0xffffffff


	//   ....[67]....
        /*0298*/ 	.word	0xffffffff


	//   ....[68]....
        /*029c*/ 	.word	0xffffffff


	//   ....[69]....
        /*02a0*/ 	.word	0xffffffff


	//   ....[70]....
        /*02a4*/ 	.word	0xffffffff


	//   ....[71]....
        /*02a8*/ 	.word	0xffffffff


	//   ....[72]....
        /*02ac*/ 	.word	0xffffffff


	//   ....[73]....
        /*02b0*/ 	.word	0xffffffff


	//   ....[74]....
        /*02b4*/ 	.word	0xffffffff


	//   ....[75]....
        /*02b8*/ 	.word	0xffffffff


	//   ....[76]....
        /*02bc*/ 	.word	0xffffffff


	//   ....[77]....
        /*02c0*/ 	.word	0xffffffff


	//   ....[78]....
        /*02c4*/ 	.word	0xffffffff


	//   ....[79]....
        /*02c8*/ 	.word	0xffffffff


	//   ....[80]....
        /*02cc*/ 	.word	0xffffffff


	//   ....[81]....
        /*02d0*/ 	.word	0xffffffff


	//   ....[82]....
        /*02d4*/ 	.word	0xffffffff


	//   ....[83]....
        /*02d8*/ 	.word	0xffffffff


	//   ....[84]....
        /*02dc*/ 	.word	0xffffffff


	//   ....[85]....
        /*02e0*/ 	.word	0xffffffff


	//   ....[86]....
        /*02e4*/ 	.word	0xffffffff


	//   ....[87]....
        /*02e8*/ 	.word	0xffffffff


	//   ....[88]....
        /*02ec*/ 	.word	0xffffffff


	//   ....[89]....
        /*02f0*/ 	.word	0xffffffff


	//   ....[90]....
        /*02f4*/ 	.word	0xffffffff


	//   ....[91]....
        /*02f8*/ 	.word	0xffffffff


	//   ....[92]....
        /*02fc*/ 	.word	0xffffffff


	//   ....[93]....
        /*0300*/ 	.word	0xffffffff


	//   ....[94]....
        /*0304*/ 	.word	0xffffffff


	//   ....[95]....
        /*0308*/ 	.word	0xffffffff


	//   ....[96]....
        /*030c*/ 	.word	0xffffffff


	//   ....[97]....
        /*0310*/ 	.word	0xffffffff


	//   ....[98]....
        /*0314*/ 	.word	0xffffffff


	//   ....[99]....
        /*0318*/ 	.word	0xffffffff


	//   ....[100]....
        /*031c*/ 	.word	0xffffffff


	//   ....[101]....
        /*0320*/ 	.word	0xffffffff


	//   ....[102]....
        /*0324*/ 	.word	0xffffffff


	//   ....[103]....
        /*0328*/ 	.word	0xffffffff


	//   ....[104]....
        /*032c*/ 	.word	0xffffffff


	//   ....[105]....
        /*0330*/ 	.word	0xffffffff


	//   ....[106]....
        /*0334*/ 	.word	0xffffffff


	//   ....[107]....
        /*0338*/ 	.word	0xffffffff


	//   ....[108]....
        /*033c*/ 	.word	0xffffffff


	//   ....[109]....
        /*0340*/ 	.word	0x0500000f


	//   ....[110]....
        /*0344*/ 	.word	0x0500000f


	//   ....[111]....
        /*0348*/ 	.word	0x0500000f


	//   ....[112]....
        /*034c*/ 	.word	0x0500000f


	//   ....[113]....
        /*0350*/ 	.word	0x0500000f


	//   ....[114]....
        /*0354*/ 	.word	0x0500000f


	//   ....[115]....
        /*0358*/ 	.word	0x0500000f


	//   ....[116]....
        /*035c*/ 	.word	0x0500000f


	//   ....[117]....
        /*0360*/ 	.word	0x0500000f


	//   ....[118]....
        /*0364*/ 	.word	0x0500000f


	//   ....[119]....
        /*0368*/ 	.word	0x0500000f


	//   ....[120]....
        /*036c*/ 	.word	0x0500000f


	//   ....[121]....
        /*0370*/ 	.word	0x0500000f


	//   ....[122]....
        /*0374*/ 	.word	0x0500000f


	//   ....[123]....
        /*0378*/ 	.word	0x0500000f


	//   ....[124]....
        /*037c*/ 	.word	0x0500000f


	//   ....[125]....
        /*0380*/ 	.word	0x0500000f


	//   ....[126]....
        /*0384*/ 	.word	0x0500000f


	//   ....[127]....
        /*0388*/ 	.word	0x0500000f


	//   ....[128]....
        /*038c*/ 	.word	0x0500000f


	//   ....[129]....
        /*0390*/ 	.word	0x0500000f


	//   ....[130]....
        /*0394*/ 	.word	0x0500000f


	//   ....[131]....
        /*0398*/ 	.word	0x0500000f


	//   ....[132]....
        /*039c*/ 	.word	0x0500000f


	//   ....[133]....
        /*03a0*/ 	.word	0x0500000f


	//   ....[134]....
        /*03a4*/ 	.word	0x0500000f


	//   ....[135]....
        /*03a8*/ 	.word	0x0500000f


	//   ....[136]....
        /*03ac*/ 	.word	0x0500000f


	//   ....[137]....
        /*03b0*/ 	.word	0x0500000f


	//   ....[138]....
        /*03b4*/ 	.word	0x0500000f


	//   ....[139]....
        /*03b8*/ 	.word	0x0500000f


	//   ....[140]....
        /*03bc*/ 	.word	0x0500000f


	//   ....[141]....
        /*03c0*/ 	.word	0x0500000f


	//   ....[142]....
        /*03c4*/ 	.word	0x0500000f


	//   ....[143]....
        /*03c8*/ 	.word	0x0500000f


	//   ....[144]....
        /*03cc*/ 	.word	0x0500000f


	//   ....[145]....
        /*03d0*/ 	.word	0x0500000f


	//   ....[146]....
        /*03d4*/ 	.word	0x0500000f


	//   ....[147]....
        /*03d8*/ 	.word	0x0500000f


	//   ....[148]....
        /*03dc*/ 	.word	0x0500000f


	//   ....[149]....
        /*03e0*/ 	.word	0x0500000f


	//   ....[150]....
        /*03e4*/ 	.word	0x0500000f


	//   ....[151]....
        /*03e8*/ 	.word	0x0500000f


	//   ....[152]....
        /*03ec*/ 	.word	0x0500000f


	//   ....[153]....
        /*03f0*/ 	.word	0x0500000f


	//   ....[154]....
        /*03f4*/ 	.word	0x0500000f


	//   ....[155]....
        /*03f8*/ 	.word	0x0500000f


	//   ....[156]....
        /*03fc*/ 	.word	0x0500000f


	//   ....[157]....
        /*0400*/ 	.word	0x0500000f


	//   ....[158]....
        /*0404*/ 	.word	0x0500000f


	//   ....[159]....
        /*0408*/ 	.word	0x0500000f


	//   ....[160]....
        /*040c*/ 	.word	0x0500000f


	//   ....[161]....
        /*0410*/ 	.word	0x0500000f


	//   ....[162]....
        /*0414*/ 	.word	0x0500000f


	//   ....[163]....
        /*0418*/ 	.word	0x0500000f


	//   ....[164]....
        /*041c*/ 	.word	0x0500000f


	//   ....[165]....
        /*0420*/ 	.word	0x0500000f


	//   ....[166]....
        /*0424*/ 	.word	0x0500000f


	//   ....[167]....
        /*0428*/ 	.word	0x0500000f


	//----- nvinfo : EIATTR_COOP_GROUP_INSTR_OFFSETS
	.align		4
.L_196:
        /*042c*/ 	.byte	0x04, 0x28
        /*042e*/ 	.short	(.L_198 - .L_197)


	//   ....[0]....
.L_197:
        /*0430*/ 	.word	0x00000070


	//   ....[1]....
        /*0434*/ 	.word	0x000000b0


	//   ....[2]....
        /*0438*/ 	.word	0x00000290


	//   ....[3]....
        /*043c*/ 	.word	0x000003f0


	//   ....[4]....
        /*0440*/ 	.word	0x00000510


	//   ....[5]....
        /*0444*/ 	.word	0x00000670


	//   ....[6]....
        /*0448*/ 	.word	0x000017c0


	//   ....[7]....
        /*044c*/ 	.word	0x000030d0


	//   ....[8]....
        /*0450*/ 	.word	0x00003ae0


	//   ....[9]....
        /*0454*/ 	.word	0x00003b40


	//   ....[10]....
        /*0458*/ 	.word	0x00003d50


	//   ....[11]....
        /*045c*/ 	.word	0x00003e10


	//   ....[12]....
        /*0460*/ 	.word	0x00004670


	//   ....[13]....
        /*0464*/ 	.word	0x00004ba0


	//   ....[14]....
        /*0468*/ 	.word	0x00004bd0


	//   ....[15]....
        /*046c*/ 	.word	0x00004ea0


	//   ....[16]....
        /*0470*/ 	.word	0x00005070


	//   ....[17]....
        /*0474*/ 	.word	0x00005fb0


	//   ....[18]....
        /*0478*/ 	.word	0x00006060


	//   ....[19]....
        /*047c*/ 	.word	0x000060a0


	//   ....[20]....
        /*0480*/ 	.word	0x00006120


	//   ....[21]....
        /*0484*/ 	.word	0x00006140


	//   ....[22]....
        /*0488*/ 	.word	0x00007aa0


	//   ....[23]....
        /*048c*/ 	.word	0x000080e0


	//   ....[24]....
        /*0490*/ 	.word	0x00008120


	//   ....[25]....
        /*0494*/ 	.word	0x00008140


	//   ....[26]....
        /*0498*/ 	.word	0x00008160


	//   ....[27]....
        /*049c*/ 	.word	0x00008810


	//   ....[28]....
        /*04a0*/ 	.word	0x00008820


	//   ....[29]....
        /*04a4*/ 	.word	0x00008a50


	//   ....[30]....
        /*04a8*/ 	.word	0x00008a70


	//   ....[31]....
        /*04ac*/ 	.word	0x00009640


	//   ....[32]....
        /*04b0*/ 	.word	0x00009660


	//   ....[33]....
        /*04b4*/ 	.word	0x000098a0


	//   ....[34]....
        /*04b8*/ 	.word	0x000098c0


	//   ....[35]....
        /*04bc*/ 	.word	0x00009b70


	//   ....[36]....
        /*04c0*/ 	.word	0x00009d40


	//   ....[37]....
        /*04c4*/ 	.word	0x00009d70


	//   ....[38]....
        /*04c8*/ 	.word	0x00009da0


	//   ....[39]....
        /*04cc*/ 	.word	0x00009dd0


	//   ....[40]....
        /*04d0*/ 	.word	0x00009e00


	//   ....[41]....
        /*04d4*/ 	.word	0x00009e30


	//   ....[42]....
        /*04d8*/ 	.word	0x00009f80


	//   ....[43]....
        /*04dc*/ 	.word	0x00009fb0


	//   ....[44]....
        /*04e0*/ 	.word	0x00009fe0


	//   ....[45]....
        /*04e4*/ 	.word	0x0000a010


	//   ....[46]....
        /*04e8*/ 	.word	0x0000a040


	//   ....[47]....
        /*04ec*/ 	.word	0x0000a070


	//   ....[48]....
        /*04f0*/ 	.word	0x0000a100


	//   ....[49]....
        /*04f4*/ 	.word	0x0000a130


	//   ....[50]....
        /*04f8*/ 	.word	0x0000a1b0


	//   ....[51]....
        /*04fc*/ 	.word	0x0000b900


	//   ....[52]....
        /*0500*/ 	.word	0x0000b920


	//   ....[53]....
        /*0504*/ 	.word	0x0000b9b0


	//   ....[54]....
        /*0508*/ 	.word	0x0000b9d0


	//   ....[55]....
        /*050c*/ 	.word	0x0000ba50


	//   ....[56]....
        /*0510*/ 	.word	0x0000ba70


	//   ....[57]....
        /*0514*/ 	.word	0x0000ba80


	//   ....[58]....
        /*0518*/ 	.word	0x0000ba90


	//   ....[59]....
        /*051c*/ 	.word	0x0000c230


	//   ....[60]....
        /*0520*/ 	.word	0x0000c260


	//   ....[61]....
        /*0524*/ 	.word	0x0000c300


	//   ....[62]....
        /*0528*/ 	.word	0x0000c320


	//   ....[63]....
        /*052c*/ 	.word	0x0000c3a0


	//   ....[64]....
        /*0530*/ 	.word	0x0000c3c0


	//   ....[65]....
        /*0534*/ 	.word	0x0000c3d0


	//   ....[66]....
        /*0538*/ 	.word	0x0000c3e0


	//   ....[67]....
        /*053c*/ 	.word	0x0000c880


	//   ....[68]....
        /*0540*/ 	.word	0x0000c940


	//   ....[69]....
        /*0544*/ 	.word	0x0000ca90


	//   ....[70]....
        /*0548*/ 	.word	0x0000cad0


	//   ....[71]....
        /*054c*/ 	.word	0x0000cae0


	//   ....[72]....
        /*0550*/ 	.word	0x0000caf0


	//   ....[73]....
        /*0554*/ 	.word	0x0000cc40


	//   ....[74]....
        /*0558*/ 	.word	0x0000cd90


	//   ....[75]....
        /*055c*/ 	.word	0x0000d5a0


	//   ....[76]....
        /*0560*/ 	.word	0x0000d5c0


	//   ....[77]....
        /*0564*/ 	.word	0x0000d610


	//   ....[78]....
        /*0568*/ 	.word	0x0000d620


	//   ....[79]....
        /*056c*/ 	.word	0x0000d660


	//   ....[80]....
        /*0570*/ 	.word	0x0000d670


	//   ....[81]....
        /*0574*/ 	.word	0x0000d680


	//   ....[82]....
        /*0578*/ 	.word	0x0000d6c0


	//   ....[83]....
        /*057c*/ 	.word	0x0000d9e0


	//   ....[84]....
        /*0580*/ 	.word	0x0000da20


	//   ....[85]....
        /*0584*/ 	.word	0x0000da40


	//   ....[86]....
        /*0588*/ 	.word	0x0000da60


	//   ....[87]....
        /*058c*/ 	.word	0x0000da90


	//   ....[88]....
        /*0590*/ 	.word	0x0000dab0


	//   ....[89]....
        /*0594*/ 	.word	0x0000dbb0


	//   ....[90]....
        /*0598*/ 	.word	0x0000dd00


	//   ....[91]....
        /*059c*/ 	.word	0x0000e300


	//   ....[92]....
        /*05a0*/ 	.word	0x0000e330


	//   ....[93]....
        /*05a4*/ 	.word	0x0000e360


	//   ....[94]....
        /*05a8*/ 	.word	0x0000e390


	//   ....[95]....
        /*05ac*/ 	.word	0x0000e3c0


	//   ....[96]....
        /*05b0*/ 	.word	0x0000e3f0


	//   ....[97]....
        /*05b4*/ 	.word	0x0000e420


	//   ....[98]....
        /*05b8*/ 	.word	0x0000e450


	//   ....[99]....
        /*05bc*/ 	.word	0x0000e5d0


	//   ....[100]....
        /*05c0*/ 	.word	0x0000e600


	//   ....[101]....
        /*05c4*/ 	.word	0x0000e630


	//   ....[102]....
        /*05c8*/ 	.word	0x0000e660


	//   ....[103]....
        /*05cc*/ 	.word	0x0000e690


	//   ....[104]....
        /*05d0*/ 	.word	0x0000e6c0


	//   ....[105]....
        /*05d4*/ 	.word	0x0000e780


	//   ....[106]....
        /*05d8*/ 	.word	0x0000e7a0


	//   ....[107]....
        /*05dc*/ 	.word	0x0000e810


	//   ....[108]....
        /*05e0*/ 	.word	0x0000ec80


	//   ....[109]....
        /*05e4*/ 	.word	0x0000f200


	//   ....[110]....
        /*05e8*/ 	.word	0x0000f2f0


	//   ....[111]....
        /*05ec*/ 	.word	0x0000f390


	//   ....[112]....
        /*05f0*/ 	.word	0x0000f3f0


	//   ....[113]....
        /*05f4*/ 	.word	0x0000f4e0


	//   ....[114]....
        /*05f8*/ 	.word	0x0000f550


	//   ....[115]....
        /*05fc*/ 	.word	0x0000f640


	//   ....[116]....
        /*0600*/ 	.word	0x0000f6b0


	//   ....[117]....
        /*0604*/ 	.word	0x0000f790


	//   ....[118]....
        /*0608*/ 	.word	0x0000f840


	//   ....[119]....
        /*060c*/ 	.word	0x0000f8b0


	//   ....[120]....
        /*0610*/ 	.word	0x0000f910


	//   ....[121]....
        /*0614*/ 	.word	0x0000fa00


	//   ....[122]....
        /*0618*/ 	.word	0x0000fa60


	//   ....[123]....
        /*061c*/ 	.word	0x0000fb60


	//   ....[124]....
        /*0620*/ 	.word	0x0000fbc0


	//   ....[125]....
        /*0624*/ 	.word	0x0000fc60


	//   ....[126]....
        /*0628*/ 	.word	0x0000fde0


	//   ....[127]....
        /*062c*/ 	.word	0x0000fee0


	//   ....[128]....
        /*0630*/ 	.word	0x00010160


	//   ....[129]....
        /*0634*/ 	.word	0x000101b0


	//   ....[130]....
        /*0638*/ 	.word	0x00010380


	//   ....[131]....
        /*063c*/ 	.word	0x000103d0


	//   ....[132]....
        /*0640*/ 	.word	0x000105a0


	//   ....[133]....
        /*0644*/ 	.word	0x000105f0


	//   ....[134]....
        /*0648*/ 	.word	0x000106e0


	//   ....[135]....
        /*064c*/ 	.word	0x00010780


	//   ....[136]....
        /*0650*/ 	.word	0x000107e0


	//   ....[137]....
        /*0654*/ 	.word	0x00010890


	//   ....[138]....
        /*0658*/ 	.word	0x000108f0


	//   ....[139]....
        /*065c*/ 	.word	0x000109a0


	//   ....[140]....
        /*0660*/ 	.word	0x00010a00


	//   ....[141]....
        /*0664*/ 	.word	0x00010ab0


	//   ....[142]....
        /*0668*/ 	.word	0x00010ba0


	//   ....[143]....
        /*066c*/ 	.word	0x00010c70


	//   ....[144]....
        /*0670*/ 	.word	0x00010d90


	//   ....[145]....
        /*0674*/ 	.word	0x00010e90


	//   ....[146]....
        /*0678*/ 	.word	0x00010fc0


	//   ....[147]....
        /*067c*/ 	.word	0x000110a0


	//   ....[148]....
        /*0680*/ 	.word	0x000111a0


	//   ....[149]....
        /*0684*/ 	.word	0x00011280


	//   ....[150]....
        /*0688*/ 	.word	0x00011310


	//   ....[151]....
        /*068c*/ 	.word	0x000113b0


	//   ....[152]....
        /*0690*/ 	.word	0x000114d0


	//   ....[153]....
        /*0694*/ 	.word	0x00011540


	//   ....[154]....
        /*0698*/ 	.word	0x000115b0


	//   ....[155]....
        /*069c*/ 	.word	0x00011620


	//   ....[156]....
        /*06a0*/ 	.word	0x00011690


	//   ....[157]....
        /*06a4*/ 	.word	0x00011710


	//   ....[158]....
        /*06a8*/ 	.word	0x000117a0


	//   ....[159]....
        /*06ac*/ 	.word	0x00011830


	//   ....[160]....
        /*06b0*/ 	.word	0x000118a0


	//   ....[161]....
        /*06b4*/ 	.word	0x00011910


	//   ....[162]....
        /*06b8*/ 	.word	0x00011980


	//   ....[163]....
        /*06bc*/ 	.word	0x00011a00


	//   ....[164]....
        /*06c0*/ 	.word	0x00011a70


	//   ....[165]....
        /*06c4*/ 	.word	0x00011b10


	//   ....[166]....
        /*06c8*/ 	.word	0x00011ba0


	//   ....[167]....
        /*06cc*/ 	.word	0x00011cc0


	//----- nvinfo : EIATTR_REG_RECONFIG
	.align		4
.L_198:
        /*06d0*/ 	.byte	0x01, 0x54
	.zero		2


	//----- nvinfo : EIATTR_SYSCALL_OFFSETS
	.align		4
        /*06d4*/ 	.byte	0x04, 0x46
        /*06d6*/ 	.short	(.L_200 - .L_199)


	//   ....[0]....
.L_199:
        /*06d8*/ 	.word	0x00003290


	//   ....[1]....
        /*06dc*/ 	.word	0x0000ad60


	//   ....[2]....
        /*06e0*/ 	.word	0x0000aeb0


	//   ....[3]....
        /*06e4*/ 	.word	0x0000afa0


	//   ....[4]....
        /*06e8*/ 	.word	0x0000bed0


	//----- nvinfo : EIATTR_MBARRIER_INSTR_OFFSETS
	.align		4
.L_200:
        /*06ec*/ 	.byte	0x04, 0x39
        /*06ee*/ 	.short	(.L_202 - .L_201)


	//   ....[0]....
.L_201:
        /*06f0*/ 	.word	0x00000180
        /*06f4*/ 	.word	0x000000ff
        /*06f8*/ 	.word	0x00028c00
        /*06fc*/ 	.short	0x0100
        /*06fe*/ 	.byte	0x08
	.zero		1


	//   ....[1]....
        /*0700*/ 	.word	0x00000190
        /*0704*/ 	.word	0x000000ff
        /*0708*/ 	.word	0x00028c20
        /*070c*/ 	.short	0x0100
        /*070e*/ 	.byte	0x08
	.zero		1


	//   ....[2]....
        /*0710*/ 	.word	0x00000240
        /*0714*/ 	.word	0x000000ff
        /*0718*/ 	.word	0x00028c30
        /*071c*/ 	.short	0x0100
        /*071e*/ 	.byte	0x06
	.zero		1


	//   ....[3]....
        /*0720*/ 	.word	0x00000250
        /*0724*/ 	.word	0x000000ff
        /*0728*/ 	.word	0x00028c40
        /*072c*/ 	.short	0x0100
        /*072e*/ 	.byte	0x06
	.zero		1


	//   ....[4]....
        /*0730*/ 	.word	0x00000260
        /*0734*/ 	.word	0x000000ff
        /*0738*/ 	.word	0x00028c38
        /*073c*/ 	.short	0x0100
        /*073e*/ 	.byte	0x06
	.zero		1


	//   ....[5]....
        /*0740*/ 	.word	0x00000270
        /*0744*/ 	.word	0x000000ff
        /*0748*/ 	.word	0x00028c48
        /*074c*/ 	.short	0x0100
        /*074e*/ 	.byte	0x06
	.zero		1


	//   ....[6]....
        /*0750*/ 	.word	0x000003a0
        /*0754*/ 	.word	0x000000ff
        /*0758*/ 	.word	0x00028c50
        /*075c*/ 	.short	0x0100
        /*075e*/ 	.byte	0x08
	.zero		1


	//   ....[7]....
        /*0760*/ 	.word	0x000003b0
        /*0764*/ 	.word	0x000000ff
        /*0768*/ 	.word	0x00028c60
        /*076c*/ 	.short	0x0100
        /*076e*/ 	.byte	0x08
	.zero		1


	//   ....[8]....
        /*0770*/ 	.word	0x000003c0
        /*0774*/ 	.word	0x000000ff
        /*0778*/ 	.word	0x00028c58
        /*077c*/ 	.short	0x0100
        /*077e*/ 	.byte	0x08
	.zero		1


	//   ....[9]....
        /*0780*/ 	.word	0x000003d0
        /*0784*/ 	.word	0x000000ff
        /*0788*/ 	.word	0x00028c68
        /*078c*/ 	.short	0x0100
        /*078e*/ 	.byte	0x08
	.zero		1


	//   ....[10]....
        /*0790*/ 	.word	0x000004c0
        /*0794*/ 	.word	0x000000ff
        /*0798*/ 	.word	0x00028c70
        /*079c*/ 	.short	0x0100
        /*079e*/ 	.byte	0x06
	.zero		1


	//   ....[11]....
        /*07a0*/ 	.word	0x000004d0
        /*07a4*/ 	.word	0x000000ff
        /*07a8*/ 	.word	0x00028c80
        /*07ac*/ 	.short	0x0100
        /*07ae*/ 	.byte	0x06
	.zero		1


	//   ....[12]....
        /*07b0*/ 	.word	0x000004e0
        /*07b4*/ 	.word	0x000000ff
        /*07b8*/ 	.word	0x00028c78
        /*07bc*/ 	.short	0x0100
        /*07be*/ 	.byte	0x06
	.zero		1


	//   ....[13]....
        /*07c0*/ 	.word	0x000004f0
        /*07c4*/ 	.word	0x000000ff
        /*07c8*/ 	.word	0x00028c88
        /*07cc*/ 	.short	0x0100
        /*07ce*/ 	.byte	0x06
	.zero		1


	//   ....[14]....
        /*07d0*/ 	.word	0x00000620
        /*07d4*/ 	.word	0x000000ff
        /*07d8*/ 	.word	0x00028c90
        /*07dc*/ 	.short	0x0100
        /*07de*/ 	.byte	0x08
	.zero		1


	//   ....[15]....
        /*07e0*/ 	.word	0x00000630
        /*07e4*/ 	.word	0x000000ff
        /*07e8*/ 	.word	0x00028ca0
        /*07ec*/ 	.short	0x0100
        /*07ee*/ 	.byte	0x08
	.zero		1


	//   ....[16]....
        /*07f0*/ 	.word	0x00000640
        /*07f4*/ 	.word	0x000000ff
        /*07f8*/ 	.word	0x00028c98
        /*07fc*/ 	.short	0x0100
        /*07fe*/ 	.byte	0x08
	.zero		1


	//   ....[17]....
        /*0800*/ 	.word	0x00000650
        /*0804*/ 	.word	0x000000ff
        /*0808*/ 	.word	0x00028ca8
        /*080c*/ 	.short	0x0100
        /*080e*/ 	.byte	0x08
	.zero		1


	//   ....[18]....
        /*0810*/ 	.word	0x00000790
        /*0814*/ 	.word	0x000000ff
        /*0818*/ 	.word	0x00028cb0
        /*081c*/ 	.short	0x0100
        /*081e*/ 	.byte	0x08
	.zero		1


	//   ....[19]....
        /*0820*/ 	.word	0x000007a0
        /*0824*/ 	.word	0x000000ff
        /*0828*/ 	.word	0x00028cc0
        /*082c*/ 	.short	0x0100
        /*082e*/ 	.byte	0x08
	.zero		1


	//   ....[20]....
        /*0830*/ 	.word	0x000007b0
        /*0834*/ 	.word	0x000000ff
        /*0838*/ 	.word	0x00028cb8
        /*083c*/ 	.short	0x0100
        /*083e*/ 	.byte	0x08
	.zero		1


	//   ....[21]....
        /*0840*/ 	.word	0x000007c0
        /*0844*/ 	.word	0x000000ff
        /*0848*/ 	.word	0x00028cc8
        /*084c*/ 	.short	0x0100
        /*084e*/ 	.byte	0x08
	.zero		1


	//   ....[22]....
        /*0850*/ 	.word	0x000018d0
        /*0854*/ 	.word	0x000000ff
        /*0858*/ 	.word	0x00028c50
        /*085c*/ 	.short	0x010a
        /*085e*/ 	.byte	0x10
	.zero		1


	//   ....[23]....
        /*0860*/ 	.word	0x00001bb0
        /*0864*/ 	.word	0x000000ff
        /*0868*/ 	.word	0x00000000
        /*086c*/ 	.short	0x0101
        /*086e*/ 	.byte	0x06
	.zero		1


	//   ....[24]....
        /*0870*/ 	.word	0x00002510
        /*0874*/ 	.word	0x000000ff
        /*0878*/ 	.word	0x00028c50
        /*087c*/ 	.short	0x010a
        /*087e*/ 	.byte	0x15
	.zero		1


	//   ....[25]....
        /*0880*/ 	.word	0x00002550
        /*0884*/ 	.word	0x000000ff
        /*0888*/ 	.word	0x00028c50
        /*088c*/ 	.short	0x010a
        /*088e*/ 	.byte	0x15
	.zero		1


	//   ....[26]....
        /*0890*/ 	.word	0x00002780
        /*0894*/ 	.word	0x000000ff
        /*0898*/ 	.word	0x00000000
        /*089c*/ 	.short	0x0101
        /*089e*/ 	.byte	0x06
	.zero		1


	//   ....[27]....
        /*08a0*/ 	.word	0x00003310
        /*08a4*/ 	.word	0x000000ff
        /*08a8*/ 	.word	0x00028c00
        /*08ac*/ 	.short	0x010a
        /*08ae*/ 	.byte	0x29
	.zero		1


	//   ....[28]....
        /*08b0*/ 	.word	0x00003390
        /*08b4*/ 	.word	0x00000007
        /*08b8*/ 	.word	0x00028c30
        /*08bc*/ 	.short	0x010a
        /*08be*/ 	.byte	0x3f
	.zero		1


	//   ....[29]....
        /*08c0*/ 	.word	0x000033d0
        /*08c4*/ 	.word	0x00000007
        /*08c8*/ 	.word	0x00028c30
        /*08cc*/ 	.short	0x010a
        /*08ce*/ 	.byte	0x3f
	.zero		1


	//   ....[30]....
        /*08d0*/ 	.word	0x000037a0
        /*08d4*/ 	.word	0x000000ff
        /*08d8*/ 	.word	0x00000000
        /*08dc*/ 	.short	0x0101
        /*08de*/ 	.byte	0x06
	.zero		1


	//   ....[31]....
        /*08e0*/ 	.word	0x00004420
        /*08e4*/ 	.word	0x00000007
        /*08e8*/ 	.word	0x00028c50
        /*08ec*/ 	.short	0x010a
        /*08ee*/ 	.byte	0x3f
	.zero		1


	//   ....[32]....
        /*08f0*/ 	.word	0x00004470
        /*08f4*/ 	.word	0x00000007
        /*08f8*/ 	.word	0x00028c50
        /*08fc*/ 	.short	0x010a
        /*08fe*/ 	.byte	0x3f
	.zero		1


	//   ....[33]....
        /*0900*/ 	.word	0x00004700
        /*0904*/ 	.word	0x000000ff
        /*0908*/ 	.word	0x00000000
        /*090c*/ 	.short	0x0101
        /*090e*/ 	.byte	0x06
	.zero		1


	//   ....[34]....
        /*0910*/ 	.word	0x00004840
        /*0914*/ 	.word	0x000000ff
        /*0918*/ 	.word	0x00028c30
        /*091c*/ 	.short	0x010a
        /*091e*/ 	.byte	0x15
	.zero		1


	//   ....[35]....
        /*0920*/ 	.word	0x00004880
        /*0924*/ 	.word	0x000000ff
        /*0928*/ 	.word	0x00028c30
        /*092c*/ 	.short	0x010a
        /*092e*/ 	.byte	0x15
	.zero		1


	//   ....[36]....
        /*0930*/ 	.word	0x00004ac0
        /*0934*/ 	.word	0x000000ff
        /*0938*/ 	.word	0x00000000
        /*093c*/ 	.short	0x0101
        /*093e*/ 	.byte	0x06
	.zero		1


	//   ....[37]....
        /*0940*/ 	.word	0x00005d70
        /*0944*/ 	.word	0x000000ff
        /*0948*/ 	.word	0x00028c50
        /*094c*/ 	.short	0x010a
        /*094e*/ 	.byte	0x15
	.zero		1


	//   ....[38]....
        /*0950*/ 	.word	0x00005db0
        /*0954*/ 	.word	0x000000ff
        /*0958*/ 	.word	0x00028c50
        /*095c*/ 	.short	0x010a
        /*095e*/ 	.byte	0x15
	.zero		1


	//   ....[39]....
        /*0960*/ 	.word	0x00006040
        /*0964*/ 	.word	0x000000ff
        /*0968*/ 	.word	0x00000000
        /*096c*/ 	.short	0x0101
        /*096e*/ 	.byte	0x15
	.zero		1


	//   ....[40]....
        /*0970*/ 	.word	0x00008800
        /*0974*/ 	.word	0x000000ff
        /*0978*/ 	.word	0x00000000
        /*097c*/ 	.short	0x0101
        /*097e*/ 	.byte	0x04
	.zero		1


	//   ....[41]....
        /*0980*/ 	.word	0x0000b6b0
        /*0984*/ 	.word	0x0000001b
        /*0988*/ 	.word	0x00028c40
        /*098c*/ 	.short	0x010a
        /*098e*/ 	.byte	0x3f
	.zero		1


	//   ....[42]....
        /*0990*/ 	.word	0x0000bb90
        /*0994*/ 	.word	0x0000001b
        /*0998*/ 	.word	0x00028c30
        /*099c*/ 	.short	0x0107
        /*099e*/ 	.byte	0x3f
	.zero		1


	//   ....[43]....
        /*09a0*/ 	.word	0x0000bc70
        /*09a4*/ 	.word	0x0000001b
        /*09a8*/ 	.word	0x00028c30
        /*09ac*/ 	.short	0x0101
        /*09ae*/ 	.byte	0x3f
	.zero		1


	//   ....[44]....
        /*09b0*/ 	.word	0x0000c4e0
        /*09b4*/ 	.word	0x00000017
        /*09b8*/ 	.word	0x00028c00
        /*09bc*/ 	.short	0x0107
        /*09be*/ 	.byte	0x3f
	.zero		1


	//   ....[45]....
        /*09c0*/ 	.word	0x0000c5d0
        /*09c4*/ 	.word	0x00000017
        /*09c8*/ 	.word	0x00028c00
        /*09cc*/ 	.short	0x0101
        /*09ce*/ 	.byte	0x3f
	.zero		1


	//   ....[46]....
        /*09d0*/ 	.word	0x0000c5f0
        /*09d4*/ 	.word	0x00000017
        /*09d8*/ 	.word	0x00028c20
        /*09dc*/ 	.short	0x010a
        /*09de*/ 	.byte	0x3f
	.zero		1


	//   ....[47]....
        /*09e0*/ 	.word	0x0000c680
        /*09e4*/ 	.word	0x0000001b
        /*09e8*/ 	.word	0x00028c60
        /*09ec*/ 	.short	0x010a
        /*09ee*/ 	.byte	0x3f
	.zero		1


	//   ....[48]....
        /*09f0*/ 	.word	0x0000cfb0
        /*09f4*/ 	.word	0x0000001b
        /*09f8*/ 	.word	0x00028c50
        /*09fc*/ 	.short	0x0107
        /*09fe*/ 	.byte	0x3f
	.zero		1


	//   ....[49]....
        /*0a00*/ 	.word	0x0000d080
        /*0a04*/ 	.word	0x0000001b
        /*0a08*/ 	.word	0x00028c50
        /*0a0c*/ 	.short	0x0101
        /*0a0e*/ 	.byte	0x3f
	.zero		1


	//   ....[50]....
        /*0a10*/ 	.word	0x0000d400
        /*0a14*/ 	.word	0x00000006
        /*0a18*/ 	.word	0x00028c40
        /*0a1c*/ 	.short	0x010a
        /*0a1e*/ 	.byte	0x3f
	.zero		1


	//   ....[51]....
        /*0a20*/ 	.word	0x0000d740
        /*0a24*/ 	.word	0x00000006
        /*0a28*/ 	.word	0x00028c30
        /*0a2c*/ 	.short	0x0107
        /*0a2e*/ 	.byte	0x3f
	.zero		1


	//   ....[52]....
        /*0a30*/ 	.word	0x0000d800
        /*0a34*/ 	.word	0x00000006
        /*0a38*/ 	.word	0x00028c30
        /*0a3c*/ 	.short	0x0101
        /*0a3e*/ 	.byte	0x3f
	.zero		1


	//   ....[53]....
        /*0a40*/ 	.word	0x0000d830
        /*0a44*/ 	.word	0x00000006
        /*0a48*/ 	.word	0x00028c60
        /*0a4c*/ 	.short	0x010a
        /*0a4e*/ 	.byte	0x3f
	.zero		1


	//   ....[54]....
        /*0a50*/ 	.word	0x0000df00
        /*0a54*/ 	.word	0x00000006
        /*0a58*/ 	.word	0x00028c50
        /*0a5c*/ 	.short	0x0107
        /*0a5e*/ 	.byte	0x3f
	.zero		1


	//   ....[55]....
        /*0a60*/ 	.word	0x0000dfc0
        /*0a64*/ 	.word	0x00000006
        /*0a68*/ 	.word	0x00028c50
        /*0a6c*/ 	.short	0x0101
        /*0a6e*/ 	.byte	0x3f
	.zero		1


	//   ....[56]....
        /*0a70*/ 	.word	0x0000ec00
        /*0a74*/ 	.word	0x00000005
        /*0a78*/ 	.word	0x00028c20
        /*0a7c*/ 	.short	0x010a
        /*0a7e*/ 	.byte	0x3f
	.zero		1


	//   ....[57]....
        /*0a80*/ 	.word	0x0000ed80
        /*0a84*/ 	.word	0x00000003
        /*0a88*/ 	.word	0x00028c40
        /*0a8c*/ 	.short	0x010a
        /*0a8e*/ 	.byte	0x3f
	.zero		1


	//   ....[58]....
        /*0a90*/ 	.word	0x0000ee20
        /*0a94*/ 	.word	0x00000005
        /*0a98*/ 	.word	0x00028c40
        /*0a9c*/ 	.short	0x010a
        /*0a9e*/ 	.byte	0x3f
	.zero		1


	//   ....[59]....
        /*0aa0*/ 	.word	0x0000ee60
        /*0aa4*/ 	.word	0x00000003
        /*0aa8*/ 	.word	0x00028c60
        /*0aac*/ 	.short	0x010a
        /*0aae*/ 	.byte	0x3f
	.zero		1


	//   ....[60]....
        /*0ab0*/ 	.word	0x0000eea0
        /*0ab4*/ 	.word	0x00000005
        /*0ab8*/ 	.word	0x00028c60
        /*0abc*/ 	.short	0x010a
        /*0abe*/ 	.byte	0x3f
	.zero		1


	//   ....[61]....
        /*0ac0*/ 	.word	0x0000ef10
        /*0ac4*/ 	.word	0x00000003
        /*0ac8*/ 	.word	0x00028c50
        /*0acc*/ 	.short	0x010a
        /*0ace*/ 	.byte	0x3f
	.zero		1


	//   ....[62]....
        /*0ad0*/ 	.word	0x0000ef70
        /*0ad4*/ 	.word	0x00000004
        /*0ad8*/ 	.word	0x00028c50
        /*0adc*/ 	.short	0x010a
        /*0ade*/ 	.byte	0x3f
	.zero		1


	//   ....[63]....
        /*0ae0*/ 	.word	0x0000efd0
        /*0ae4*/ 	.word	0x00000003
        /*0ae8*/ 	.word	0x00028c00
        /*0aec*/ 	.short	0x010a
        /*0aee*/ 	.byte	0x3f
	.zero		1


	//   ....[64]....
        /*0af0*/ 	.word	0x0000f020
        /*0af4*/ 	.word	0x00000007
        /*0af8*/ 	.word	0x00028c30
        /*0afc*/ 	.short	0x010a
        /*0afe*/ 	.byte	0x3f
	.zero		1


	//   ....[65]....
        /*0b00*/ 	.word	0x0000f070
        /*0b04*/ 	.word	0x00000007
        /*0b08*/ 	.word	0x00028c50
        /*0b0c*/ 	.short	0x010a
        /*0b0e*/ 	.byte	0x3f
	.zero		1


	//   ....[66]....
        /*0b10*/ 	.word	0x0000f0d0
        /*0b14*/ 	.word	0x00000004
        /*0b18*/ 	.word	0x00028c30
        /*0b1c*/ 	.short	0x010a
        /*0b1e*/ 	.byte	0x3f
	.zero		1


	//   ....[67]....
        /*0b20*/ 	.word	0x0000f130
        /*0b24*/ 	.word	0x00000008
        /*0b28*/ 	.word	0x00028c50
        /*0b2c*/ 	.short	0x010a
        /*0b2e*/ 	.byte	0x3f
	.zero		1


	//   ....[68]....
        /*0b30*/ 	.word	0x0000f240
        /*0b34*/ 	.word	0x0000001b
        /*0b38*/ 	.word	0x00028c40
        /*0b3c*/ 	.short	0x010a
        /*0b3e*/ 	.byte	0x3f
	.zero		1


	//   ....[69]....
        /*0b40*/ 	.word	0x0000fce0
        /*0b44*/ 	.word	0x00000017
        /*0b48*/ 	.word	0x00028c20
        /*0b4c*/ 	.short	0x010a
        /*0b4e*/ 	.byte	0x3f
	.zero		1


	//   ....[70]....
        /*0b50*/ 	.word	0x0000fd30
        /*0b54*/ 	.word	0x0000001b
        /*0b58*/ 	.word	0x00028c60
        /*0b5c*/ 	.short	0x010a
        /*0b5e*/ 	.byte	0x3f
	.zero		1


	//   ....[71]....
        /*0b60*/ 	.word	0x00010630
        /*0b64*/ 	.word	0x00000006
        /*0b68*/ 	.word	0x00028c40
        /*0b6c*/ 	.short	0x010a
        /*0b6e*/ 	.byte	0x3f
	.zero		1


	//   ....[72]....
        /*0b70*/ 	.word	0x00010af0
        /*0b74*/ 	.word	0x00000006
        /*0b78*/ 	.word	0x00028c60
        /*0b7c*/ 	.short	0x010a
        /*0b7e*/ 	.byte	0x3f
	.zero		1


	//   ....[73]....
        /*0b80*/ 	.word	0x00011be0
        /*0b84*/ 	.word	0x00000005
        /*0b88*/ 	.word	0x00028c20
        /*0b8c*/ 	.short	0x010a
        /*0b8e*/ 	.byte	0x3f
	.zero		1


	//   ....[74]....
        /*0b90*/ 	.word	0x00011d80
        /*0b94*/ 	.word	0x00000003
        /*0b98*/ 	.word	0x00028c40
        /*0b9c*/ 	.short	0x010a
        /*0b9e*/ 	.byte	0x3f
	.zero		1


	//   ....[75]....
        /*0ba0*/ 	.word	0x00011dd0
        /*0ba4*/ 	.word	0x00000005
        /*0ba8*/ 	.word	0x00028c40
        /*0bac*/ 	.short	0x010a
        /*0bae*/ 	.byte	0x3f
	.zero		1


	//   ....[76]....
        /*0bb0*/ 	.word	0x00011e20
        /*0bb4*/ 	.word	0x00000003
        /*0bb8*/ 	.word	0x00028c60
        /*0bbc*/ 	.short	0x010a
        /*0bbe*/ 	.byte	0x3f
	.zero		1


	//----- nvinfo : EIATTR_NUM_MBARRIERS
	.align		4
.L_202:
        /*0bc0*/ 	.byte	0x03, 0x38
        /*0bc2*/ 	.short	0x0016


	//----- nvinfo : EIATTR_EXIT_INSTR_OFFSETS
	.align		4
        /*0bc4*/ 	.byte	0x04, 0x1c
        /*0bc6*/ 	.short	(.L_204 - .L_203)


	//   ....[0]....
.L_203:
        /*0bc8*/ 	.word	0x00000980


	//   ....[1]....
        /*0bcc*/ 	.word	0x00009b20


	//   ....[2]....
        /*0bd0*/ 	.word	0x0000eef0


	//----- nvinfo : EIATTR_MAX_THREADS
	.align		4
.L_204:
        /*0bd4*/ 	.byte	0x04, 0x05
        /*0bd6*/ 	.short	(.L_206 - .L_205)
.L_205:
        /*0bd8*/ 	.word	0x00000180
        /*0bdc*/ 	.word	0x00000001
        /*0be0*/ 	.word	0x00000001


	//----- nvinfo : EIATTR_CRS_STACK_SIZE
	.align		4
.L_206:
        /*0be4*/ 	.byte	0x04, 0x1e
        /*0be6*/ 	.short	(.L_208 - .L_207)
.L_207:
        /*0be8*/ 	.word	0x00000000


	//----- nvinfo : EIATTR_CBANK_PARAM_SIZE
	.align		4
.L_208:
        /*0bec*/ 	.byte	0x03, 0x19
        /*0bee*/ 	.short	0x0af0


	//----- nvinfo : EIATTR_PARAM_CBANK
	.align		4
        /*0bf0*/ 	.byte	0x04, 0x0a
        /*0bf2*/ 	.short	(.L_210 - .L_209)
	.align		4
.L_209:
        /*0bf4*/ 	.word	index@(.nv.constant0._ZN7cutlass13device_kernelIN5flash11enable_sm90INS1_16FlashAttnFwdSm90INS1_25CollectiveMainloopFwdSm90ILi2EN4cute5tupleIJNS5_1CILi1EEES8_S8_EEENS6_IJNS7_ILi64EEESA_SA_EEELi512ENS_10bfloat16_tEfNS_4arch4Sm90ELb0ELb0ELb0ELb1ELb1ELb0ELb0ELb0ELb0ELb1ELb0ELb0EEENS1_21CollectiveEpilogueFwdINS6_IJSA_NS7_ILi512EEESA_EEES9_SC_SE_Li256ELb1ELb1ELb0ELb0EEENS1_36VarlenDynamicPersistentTileSchedulerILi64ELi64ELi256ELi128ELb0ELb1ELb1ELb0ELb1ELb1EEEEEEEEEvNT_6ParamsE)
        /*0bf8*/ 	.short	0x0210
        /*0bfa*/ 	.short	0x0af0


	//----- nvinfo : EIATTR_SW_WAR
	.align		4
.L_210:
        /*0bfc*/ 	.byte	0x04, 0x36
        /*0bfe*/ 	.short	(.L_212 - .L_211)
.L_211:
        /*0c00*/ 	.word	0x00000008
.L_212:


//--------------------- .nv.info._ZN7cutlass13device_kernelIN5flash11enable_sm90INS1_16FlashAttnFwdSm90INS1_25CollectiveMainloopFwdSm90ILi2EN4cute5tupleIJNS5_1CILi1EEES8_S8_EEENS6_IJNS7_ILi64EEESA_SA_EEELi512ENS_10bfloat16_tEfNS_4arch4Sm90ELb0ELb0ELb0ELb1ELb1ELb1ELb0ELb0ELb0ELb1ELb0ELb0EEENS1_21CollectiveEpilogueFwdINS6_IJSA_NS7_ILi512EEESA_EEES9_SC_SE_Li256ELb1ELb1ELb0ELb0EEENS1_36VarlenDynamicPersistentTileSchedulerILi64ELi64ELi256ELi128ELb0ELb1ELb1ELb0ELb1ELb1EEEEEEEEEvNT_6ParamsE --------------------------
	.section	.nv.info._ZN7cutlass13device_kernelIN5flash11enable_sm90INS1_16FlashAttnFwdSm90INS1_25CollectiveMainloopFwdSm90ILi2EN4cute5tupleIJNS5_1CILi1EEES8_S8_EEENS6_IJNS7_ILi64EEESA_SA_EEELi512ENS_10bfloat16_tEfNS_4arch4Sm90ELb0ELb0ELb0ELb1ELb1ELb1ELb0ELb0ELb0ELb1ELb0ELb0EEENS1_21CollectiveEpilogueFwdINS6_IJSA_NS7_ILi512EEESA_EEES9_SC_SE_Li256ELb1ELb1ELb0ELb0EEENS1_36VarlenDynamicPersistentTileSchedulerILi64ELi64ELi256ELi128ELb0ELb1ELb1ELb0ELb1ELb1EEEEEEEEEvNT_6ParamsE,"",@"SHT_CUDA_INFO"
	.sectionflags	@""
	.align	4


	//----- nvinfo : EIATTR_CUDA_API_VERSION
	.align		4
        /*0000*/ 	.byte	0x04, 0x37
        /*0002*/ 	.short	(.L_214 - .L_213)
.L_213:
        /*0004*/ 	.word	0x00000082


	//----- nvinfo : EIATTR_KPARAM_INFO
	.align		4
.L_214:
        /*0008*/ 	.byte	0x04, 0x17
        /*000a*/ 	.short	(.L_216 - .L_215)
.L_215:
        /*000c*/ 	.word	0x00000000
        /*0010*/ 	.short	0x0000
        /*0012*/ 	.short	0x0070
        /*0014*/ 	.byte	0x00, 0xf0, 0x01, 0x2a


	//----- nvinfo : EIATTR_SPARSE_MMA_MASK
	.align		4
.L_216:
        /*0018*/ 	.byte	0x03, 0x50
        /*001a*/ 	.short	0x0000


	//----- nvinfo : EIATTR_MAXREG_COUNT
	.align		4
        /*001c*/ 	.byte	0x03, 0x1b
        /*001e*/ 	.short	0x00a8


	//----- nvinfo : EIATTR_NUM_BARRIERS
	.align		4
        /*0020*/ 	.byte	0x02, 0x4c
        /*0022*/ 	.byte	0x10
	.zero		1


	//----- nvinfo : EIATTR_EXTERNS
	.align		4
        /*0024*/ 	.byte	0x04, 0x0f
        /*0026*/ 	.short	(.L_218 - .L_217)


	//   ....[0]....
	.align		4
.L_217:
        /*0028*/ 	.word	index@(__assertfail)


	//----- nvinfo : EIATTR_ANNOTATIONS
	.align		4
.L_218:
        /*002c*/ 	.byte	0x04, 0x55
        /*002e*/ 	.short	(.L_220 - .L_219)


	//   ....[0]....
.L_219:
        /* <DEDUP_REMOVED lines=47> */


	//----- nvinfo : EIATTR_MERCURY_ISA_VERSION
	.align		4
.L_220:
        /*0310*/ 	.byte	0x03, 0x5f
        /*0312*/ 	.short	0x0101


	//----- nvinfo : EIATTR_UNUSED_LOAD_BYTE_OFFSET
	.align		4
        /*0314*/ 	.byte	0x04, 0x44
        /*0316*/ 	.short	(.L_222 - .L_221)


	//   ....[0]....
.L_221:
        /*0318*/ 	.word	0x00000a20
        /*031c*/ 	.word	0x0000fff0


	//   ....[1]....
        /*0320*/ 	.word	0x0000cb60
        /*0324*/ 	.word	0x0000fff0


	//----- nvinfo : EIATTR_INT_WARP_WIDE_INSTR_OFFSETS
	.align		4
.L_222:
        /*0328*/ 	.byte	0x04, 0x31
        /*032a*/ 	.short	(.L_224 - .L_223)


	//   ....[0]....
.L_223:
        /*032c*/ 	.word	0x00000130


	//   ....[1]....
        /*0330*/ 	.word	0x00000170


	//   ....[2]....
        /*0334*/ 	.word	0x00000240


	//   ....[3]....
        /*0338*/ 	.word	0x00012990


	//   ....[4]....
        /*033c*/ 	.word	0x00012a20


	//   ....[5]....
        /*0340*/ 	.word	0x00015fc0


	//   ....[6]....
        /*0344*/ 	.word	0x00016050


	//----- nvinfo : EIATTR_COOP_GROUP_MASK_REGIDS
	.align		4
.L_224:
        /*0348*/ 	.byte	0x04, 0x29
        /*034a*/ 	.short	(.L_226 - .L_225)


	//   ....[0]....
.L_225:
        /*034c*/ 	.word	0xffffffff


	//   ....[1]....
        /*0350*/ 	.word	0xffffffff


	//   ....[2]....
        /*0354*/ 	.word	0xffffffff


	//   ....[3]....
        /*0358*/ 	.word	0xffffffff


	//   ....[4]....
        /*035c*/ 	.word	0xffffffff


	//   ....[5]....
        /*0360*/ 	.word	0xffffffff


	//   ....[6]....
        /*0364*/ 	.word	0xffffffff


	//   ....[7]....
        /*0368*/ 	.word	0xffffffff


	//   ....[8]....
        /*036c*/ 	.word	0xffffffff


	//   ....[9]....
        /*0370*/ 	.word	0xffffffff


	//   ....[10]....
        /*0374*/ 	.word	0xffffffff


	//   ....[11]....
        /*0378*/ 	.word	0xffffffff


	//   ....[12]....
        /*037c*/ 	.word	0xffffffff


	//   ....[13]....
        /*0380*/ 	.word	0xffffffff


	//   ....[14]....
        /*0384*/ 	.word	0xffffffff


	//   ....[15]....
        /*0388*/ 	.word	0xffffffff


	//   ....[16]....
        /*038c*/ 	.word	0xffffffff


	//   ....[17]....
        /*0390*/ 	.word	0xffffffff


	//   ....[18]....
        /*0394*/ 	.word	0xffffffff


	//   ....[19]....
        /*0398*/ 	.word	0xffffffff


	//   ....[20]....
        /*039c*/ 	.word	0xffffffff


	//   ....[21]....
        /*03a0*/ 	.word	0xffffffff


	//   ....[22]....
        /*03a4*/ 	.word	0xffffffff


	//   ....[23]....
        /*03a8*/ 	.word	0xffffffff


	//   ....[24]....
        /*03ac*/ 	.word	0xffffffff


	//   ....[25]....
        /*03b0*/ 	.word	0xffffffff


	//   ....[26]....
        /*03b4*/ 	.word	0xffffffff


	//   ....[27]....
        /*03b8*/ 	.word	0xffffffff


	//   ....[28]....
        /*03bc*/ 	.word	0xffffffff


	//   ....[29]....
        /*03c0*/ 	.word	0xffffffff


	//   ....[30]....
        /*03c4*/ 	.word	0xffffffff


	//   ....[31]....
        /*03c8*/ 	.word	0xffffffff


	//   ....[32]....
        /*03cc*/ 	.word	0xffffffff


	//   ....[33]....
        /*03d0*/ 	.word	0xffffffff


	//   ....[34]....
        /*03d4*/ 	.word	0xffffffff


	//   ....[35]....
        /*03d8*/ 	.word	0xffffffff


	//   ....[36]....
        /*03dc*/ 	.word	0xffffffff


	//   ....[37]....
        /*03e0*/ 	.word	0xffffffff


	//   ....[38]....
        /*03e4*/ 	.word	0xffffffff


	//   ....[39]....
        /*03e8*/ 	.word	0xffffffff


	//   ....[40]....
        /*03ec*/ 	.word	0xffffffff


	//   ....[41]....
        /*03f0*/ 	.word	0xffffffff


	//   ....[42]....
        /*03f4*/ 	.word	0xffffffff


	//   ....[43]....
        /*03f8*/ 	.word	0xffffffff


	//   ....[44]....
        /*03fc*/ 	.word	0xffffffff


	//   ....[45]....
        /*0400*/ 	.word	0xffffffff


	//   ....[46]....
        /*0404*/ 	.word	0xffffffff


	//   ....[47]....
        /*0408*/ 	.word	0xffffffff


	//   ....[48]....
        /*040c*/ 	.word	0xffffffff


	//   ....[49]....
        /*0410*/ 	.word	0xffffffff


	//   ....[50]....
        /*0414*/ 	.word	0xffffffff


	//   ....[51]....
        /*0418*/ 	.word	0xffffffff


	//   ....[52]....
        /*041c*/ 	.word	0xffffffff


	//   ....[53]....
        /*0420*/ 	.word	0xffffffff


	//   ....[54]....
        /*0424*/ 	.word	0xffffffff


	//   ....[55]....
        /*0428*/ 	.word	0xffffffff


	//   ....[56]....
        /*042c*/ 	.word	0xffffffff


	//   ....[57]....
        /*0430*/ 	.word	0xffffffff


	//   ....[58]....
        /*0434*/ 	.word	0xffffffff


	//   ....[59]....
        /*0438*/ 	.word	0xffffffff


	//   ....[60]....
        /*043c*/ 	.word	0xffffffff


	//   ....[61]....
        /*0440*/ 	.word	0xffffffff


	//   ....[62]....
        /*0444*/ 	.word	0xffffffff


	//   ....[63]....
        /*0448*/ 	.word	0xffffffff


	//   ....[64]....
        /*044c*/ 	.word	0xffffffff


	//   ....[65]....
        /*0450*/ 	.word	0xffffffff


	//   ....[66]....
        /*0454*/ 	.word	0xffffffff


	//   ....[67]....
        /*0458*/ 	.word	0xffffffff


	//   ....[68]....
        /*045c*/ 	.word	0xffffffff


	//   ....[69]....
        /*0460*/ 	.word	0xffffffff


	//   ....[70]....
        /*0464*/ 	.word	0xffffffff


	//   ....[71]....
        /*0468*/ 	.word	0xffffffff


	//   ....[72]....
        /*046c*/ 	.word	0xffffffff


	//   ....[73]....
        /*0470*/ 	.word	0xffffffff


	//   ....[74]....
        /*0474*/ 	.word	0xffffffff


	//   ....[75]....
        /*0478*/ 	.word	0xffffffff


	//   ....[76]....
        /*047c*/ 	.word	0xffffffff


	//   ....[77]....
        /*0480*/ 	.word	0xffffffff


	//   ....[78]....
        /*0484*/ 	.word	0xffffffff


	//   ....[79]....
        /*0488*/ 	.word	0xffffffff


	//   ....[80]....
        /*048c*/ 	.word	0xffffffff


	//   ....[81]....
        /*0490*/ 	.word	0xffffffff


	//   ....[82]....
        /*0494*/ 	.word	0xffffffff


	//   ....[83]....
        /*0498*/ 	.word	0xffffffff


	//   ....[84]....
        /*049c*/ 	.word	0xffffffff


	//   ....[85]....
        /*04a0*/ 	.word	0xffffffff


	//   ....[86]....
        /*04a4*/ 	.word	0xffffffff


	//   ....[87]....
        /*04a8*/ 	.word	0xffffffff


	//   ....[88]....
        /*04ac*/ 	.word	0xffffffff


	//   ....[89]....
        /*04b0*/ 	.word	0xffffffff


	//   ....[90]....
        /*04b4*/ 	.word	0xffffffff


	//   ....[91]....
        /*04b8*/ 	.word	0xffffffff


	//   ....[92]....
        /*04bc*/ 	.word	0xffffffff


	//   ....[93]....
        /*04c0*/ 	.word	0xffffffff


	//   ....[94]....
        /*04c4*/ 	.word	0xffffffff


	//   ....[95]....
        /*04c8*/ 	.word	0xffffffff


	//   ....[96]....
        /*04cc*/ 	.word	0xffffffff


	//   ....[97]....
        /*04d0*/ 	.word	0xffffffff


	//   ....[98]....
        /*04d4*/ 	.word	0xffffffff


	//   ....[99]....
        /*04d8*/ 	.word	0xffffffff


	//   ....[100]....
        /*04dc*/ 	.word	0xffffffff


	//   ....[101]....
        /*04e0*/ 	.word	0xffffffff


	//   ....[102]....
        /*04e4*/ 	.word	0xffffffff


	//   ....[103]....
        /*04e8*/ 	.word	0xffffffff


	//   ....[104]....
        /*04ec*/ 	.word	0xffffffff


	//   ....[105]....
        /*04f0*/ 	.word	0xffffffff


	//   ....[106]....
        /*04f4*/ 	.word	0xffffffff


	//   ....[107]....
        /*04f8*/ 	.word	0xffffffff


	//   ....[108]....
        /*04fc*/ 	.word	0xffffffff


	//   ....[109]....
        /*0500*/ 	.word	0xffffffff


	//   ....[110]....
        /*0504*/ 	.word	0xffffffff


	//   ....[111]....
        /*0508*/ 	.word	0xffffffff


	//   ....[112]....
        /*050c*/ 	.word	0xffffffff


	//   ....[113]....
        /*0510*/ 	.word	0xffffffff


	//   ....[114]....
        /*0514*/ 	.word	0xffffffff


	//   ....[115]....
        /*0518*/ 	.word	0xffffffff


	//   ....[116]....
        /*051c*/ 	.word	0xffffffff


	//   ....[117]....
        /*0520*/ 	.word	0xffffffff


	//   ....[118]....
        /*0524*/ 	.word	0xffffffff


	//   ....[119]....
        /*0528*/ 	.word	0xffffffff


	//   ....[120]....
        /*052c*/ 	.word	0xffffffff


	//   ....[121]....
        /*0530*/ 	.word	0xffffffff


	//   ....[122]....
        /*0534*/ 	.word	0xffffffff


	//   ....[123]....
        /*0538*/ 	.word	0xffffffff


	//   ....[124]....
        /*053c*/ 	.word	0xffffffff


	//   ....[125]....
        /*0540*/ 	.word	0xffffffff


	//   ....[126]....
        /*0544*/ 	.word	0xffffffff


	//   ....[127]....
        /*0548*/ 	.word	0x0500000f


	//   ....[128]....
        /*054c*/ 	.word	0x0500000f


	//   ....[129]....
        /*0550*/ 	.word	0x0500000f


	//   ....[130]....
        /*0554*/ 	.word	0x0500000f


	//   ....[131]....
        /*0558*/ 	.word	0x0500000f


	//   ....[132]....
        /*055c*/ 	.word	0x0500000f


	//   ....[133]....
        /*0560*/ 	.word	0x0500000f


	//   ....[134]....
        /*0564*/ 	.word	0x0500000f


	//   ....[135]....
        /*0568*/ 	.word	0x0500000f


	//   ....[136]....
        /*056c*/ 	.word	0x0500000f


	//   ....[137]....
        /*0570*/ 	.word	0x0500000f


	//   ....[138]....
        /*0574*/ 	.word	0x0500000f


	//   ....[139]....
        /*0578*/ 	.word	0x0500000f


	//   ....[140]....
        /*057c*/ 	.word	0x0500000f


	//   ....[141]....
        /*0580*/ 	.word	0x0500000f


	//   ....[142]....
        /*0584*/ 	.word	0x0500000f


	//   ....[143]....
        /*0588*/ 	.word	0x0500000f


	//   ....[144]....
        /*058c*/ 	.word	0x0500000f


	//   ....[145]....
        /*0590*/ 	.word	0x0500000f


	//   ....[146]....
        /*0594*/ 	.word	0x0500000f


	//   ....[147]....
        /*0598*/ 	.word	0x0500000f


	//   ....[148]....
        /*059c*/ 	.word	0x0500000f


	//   ....[149]....
        /*05a0*/ 	.word	0x0500000f


	//   ....[150]....
        /*05a4*/ 	.word	0x0500000f


	//   ....[151]....
        /*05a8*/ 	.word	0x0500000f


	//   ....[152]....
        /*05ac*/ 	.word	0x0500000f


	//   ....[153]....
        /*05b0*/ 	.word	0x0500000f


	//   ....[154]....
        /*05b4*/ 	.word	0x0500000f


	//   ....[155]....
        /*05b8*/ 	.word	0x0500000f


	//   ....[156]....
        /*05bc*/ 	.word	0x0500000f


	//   ....[157]....
        /*05c0*/ 	.word	0x0500000f


	//   ....[158]....
        /*05c4*/ 	.word	0x0500000f


	//   ....[159]....
        /*05c8*/ 	.word	0x0500000f


	//   ....[160]....
        /*05cc*/ 	.word	0x0500000f


	//   ....[161]....
        /*05d0*/ 	.word	0x0500000f


	//   ....[162]....
        /*05d4*/ 	.word	0x0500000f


	//   ....[163]....
        /*05d8*/ 	.word	0x0500000f


	//   ....[164]....
        /*05dc*/ 	.word	0x0500000f


	//   ....[165]....
        /*05e0*/ 	.word	0x0500000f


	//   ....[166]....
        /*05e4*/ 	.word	0x0500000f


	//   ....[167]....
        /*05e8*/ 	.word	0x0500000f


	//   ....[168]....
        /*05ec*/ 	.word	0x0500000f


	//   ....[169]....
        /*05f0*/ 	.word	0x0500000f


	//   ....[170]....
        /*05f4*/ 	.word	0x0500000f


	//   ....[171]....
        /*05f8*/ 	.word	0x0500000f


	//   ....[172]....
        /*05fc*/ 	.word	0x0500000f


	//   ....[173]....
        /*0600*/ 	.word	0x0500000f


	//   ....[174]....
        /*0604*/ 	.word	0x0500000f


	//   ....[175]....
        /*0608*/ 	.word	0x0500000f


	//   ....[176]....
        /*060c*/ 	.word	0x0500000f


	//   ....[177]....
        /*0610*/ 	.word	0x0500000f


	//   ....[178]....
        /*0614*/ 	.word	0x0500000f


	//   ....[179]....
        /*0618*/ 	.word	0x0500000f


	//   ....[180]....
        /*061c*/ 	.word	0x0500000f


	//   ....[181]....
        /*0620*/ 	.word	0x0500000f


	//   ....[182]....
        /*0624*/ 	.word	0x0500000f


	//   ....[183]....
        /*0628*/ 	.word	0x0500000f


	//   ....[184]....
        /*062c*/ 	.word	0x0500000f


	//   ....[185]....
        /*0630*/ 	.word	0x0500000f


	//   ....[186]....
        /*0634*/ 	.word	0x0500000f


	//   ....[187]....
        /*0638*/ 	.word	0x0500000f


	//   ....[188]....
        /*063c*/ 	.word	0x0500000f


	//   ....[189]....
        /*0640*/ 	.word	0x0500000f


	//   ....[190]....
        /*0644*/ 	.word	0x0500000f


	//   ....[191]....
        /*0648*/ 	.word	0x0500000f


	//   ....[192]....
        /*064c*/ 	.word	0x0500000f


	//   ....[193]....
        /*0650*/ 	.word	0x0500000f


	//   ....[194]....
        /*0654*/ 	.word	0x0500000f


	//   ....[195]....
        /*0658*/ 	.word	0x0500000f


	//   ....[196]....
        /*065c*/ 	.word	0x0500000f


	//   ....[197]....
        /*0660*/ 	.word	0x0500000f


	//   ....[198]....
        /*0664*/ 	.word	0x0500000f


	//   ....[199]....
        /*0668*/ 	.word	0x0500000f


	//   ....[200]....
        /*066c*/ 	.word	0x0500000f


	//----- nvinfo : EIATTR_COOP_GROUP_INSTR_OFFSETS
	.align		4
.L_226:
        /*0670*/ 	.byte	0x04, 0x28
        /*0672*/ 	.short	(.L_228 - .L_227)


	//   ....[0]....
.L_227:
        /*0674*/ 	.word	0x00000060


	//   ....[1]....
        /*0678*/ 	.word	0x00000140


	//   ....[2]....
        /*067c*/ 	.word	0x00000180


	//   ....[3]....
        /*0680*/ 	.word	0x00000370


	//   ....[4]....
        /*0684*/ 	.word	0x000004d0


	//   ....[5]....
        /*0688*/ 	.word	0x000005f0


	//   ....[6]....
        /*068c*/ 	.word	0x00000750


	//   ....[7]....
        /*0690*/ 	.word	0x00002a20


	//   ....[8]....
        /*0694*/ 	.word	0x00002a30


	//   ....[9]....
        /*0698*/ 	.word	0x000034a0


	//   ....[10]....
        /*069c*/ 	.word	0x000034b0


	//   ....[11]....
        /*06a0*/ 	.word	0x00003ea0


	//   ....[12]....
        /*06a4*/ 	.word	0x00003eb0


	//   ....[13]....
        /*06a8*/ 	.word	0x00004290


	//   ....[14]....
        /*06ac*/ 	.word	0x000042a0


	//   ....[15]....
        /*06b0*/ 	.word	0x00004fa0


	//   ....[16]....
        /*06b4*/ 	.word	0x00006a80


	//   ....[17]....
        /*06b8*/ 	.word	0x00007040


	//   ....[18]....
        /*06bc*/ 	.word	0x00007050


	//   ....[19]....
        /*06c0*/ 	.word	0x00007060


	//   ....[20]....
        /*06c4*/ 	.word	0x00007070


	//   ....[21]....
        /*06c8*/ 	.word	0x00008060


	//   ....[22]....
        /*06cc*/ 	.word	0x00008070


	//   ....[23]....
        /*06d0*/ 	.word	0x00008080


	//   ....[24]....
        /*06d4*/ 	.word	0x00008090


	//   ....[25]....
        /*06d8*/ 	.word	0x00009870


	//   ....[26]....
        /*06dc*/ 	.word	0x00009950


	//   ....[27]....
        /*06e0*/ 	.word	0x00009af0


	//   ....[28]....
        /*06e4*/ 	.word	0x00009bc0


	//   ....[29]....
        /*06e8*/ 	.word	0x0000a4f0


	//   ....[30]....
        /*06ec*/ 	.word	0x0000aab0


	//   ....[31]....
        /*06f0*/ 	.word	0x0000aad0


	//   ....[32]....
        /*06f4*/ 	.word	0x0000b0a0


	//   ....[33]....
        /*06f8*/ 	.word	0x0000b270


	//   ....[34]....
        /*06fc*/ 	.word	0x0000bf90


	//   ....[35]....
        /*0700*/ 	.word	0x0000c070


	//   ....[36]....
        /*0704*/ 	.word	0x0000c080


	//   ....[37]....
        /*0708*/ 	.word	0x0000c0b0


	//   ....[38]....
        /*070c*/ 	.word	0x0000c0c0


	//   ....[39]....
        /*0710*/ 	.word	0x0000dc50


	//   ....[40]....
        /*0714*/ 	.word	0x0000e130


	//   ....[41]....
        /*0718*/ 	.word	0x0000e150


	//   ....[42]....
        /*071c*/ 	.word	0x0000e180


	//   ....[43]....
        /*0720*/ 	.word	0x0000e190


	//   ....[44]....
        /*0724*/ 	.word	0x0000e8e0


	//   ....[45]....
        /*0728*/ 	.word	0x0000e920


	//   ....[46]....
        /*072c*/ 	.word	0x0000ebc0


	//   ....[47]....
        /*0730*/ 	.word	0x0000ebe0


	//   ....[48]....
        /*0734*/ 	.word	0x0000f890


	//   ....[49]....
        /*0738*/ 	.word	0x0000f8d0


	//   ....[50]....
        /*073c*/ 	.word	0x0000fb70


	//   ....[51]....
        /*0740*/ 	.word	0x0000fb90


	//   ....[52]....
        /*0744*/ 	.word	0x0000fe40


	//   ....[53]....
        /*0748*/ 	.word	0x0000fff0


	//   ....[54]....
        /*074c*/ 	.word	0x00010020


	//   ....[55]....
        /*0750*/ 	.word	0x00010050


	//   ....[56]....
        /*0754*/ 	.word	0x00010080


	//   ....[57]....
        /*0758*/ 	.word	0x000100b0


	//   ....[58]....
        /*075c*/ 	.word	0x000100e0


	//   ....[59]....
        /*0760*/ 	.word	0x00010250


	//   ....[60]....
        /*0764*/ 	.word	0x00010280


	//   ....[61]....
        /*0768*/ 	.word	0x000102b0


	//   ....[62]....
        /*076c*/ 	.word	0x000102e0


	//   ....[63]....
        /*0770*/ 	.word	0x00010310


	//   ....[64]....
        /*0774*/ 	.word	0x00010340


	//   ....[65]....
        /*0778*/ 	.word	0x000103d0


	//   ....[66]....
        /*077c*/ 	.word	0x00010400


	//   ....[67]....
        /*0780*/ 	.word	0x00010480


	//   ....[68]....
        /*0784*/ 	.word	0x00010fb0


	//   ....[69]....
        /*0788*/ 	.word	0x00013780


	//   ....[70]....
        /*078c*/ 	.word	0x000137a0


	//   ....[71]....
        /*0790*/ 	.word	0x00013830


	//   ....[72]....
        /*0794*/ 	.word	0x00013850


	//   ....[73]....
        /*0798*/ 	.word	0x000138d0


	//   ....[74]....
        /*079c*/ 	.word	0x000138f0


	//   ....[75]....
        /*07a0*/ 	.word	0x00013900


	//   ....[76]....
        /*07a4*/ 	.word	0x00013910


	//   ....[77]....
        /*07a8*/ 	.word	0x00014130


	//   ....[78]....
        /*07ac*/ 	.word	0x00014160


	//   ....[79]....
        /*07b0*/ 	.word	0x00014200


	//   ....[80]....
        /*07b4*/ 	.word	0x00014220


	//   ....[81]....
        /*07b8*/ 	.word	0x000142a0


	//   ....[82]....
        /*07bc*/ 	.word	0x000142c0


	//   ....[83]....
        /*07c0*/ 	.word	0x000142d0


	//   ....[84]....
        /*07c4*/ 	.word	0x00014340


	//   ....[85]....
        /*07c8*/ 	.word	0x00014790


	//   ....[86]....
        /*07cc*/ 	.word	0x00014850


	//   ....[87]....
        /*07d0*/ 	.word	0x000149a0


	//   ....[88]....
        /*07d4*/ 	.word	0x000149e0


	//   ....[89]....
        /*07d8*/ 	.word	0x000149f0


	//   ....[90]....
        /*07dc*/ 	.word	0x00014a00


	//   ....[91]....
        /*07e0*/ 	.word	0x00014b50


	//   ....[92]....
        /*07e4*/ 	.word	0x00014ca0


	//   ....[93]....
        /*07e8*/ 	.word	0x000154d0


	//   ....[94]....
        /*07ec*/ 	.word	0x000154f0


	//   ....[95]....
        /*07f0*/ 	.word	0x00015540


	//   ....[96]....
        /*07f4*/ 	.word	0x00015550


	//   ....[97]....
        /*07f8*/ 	.word	0x00015590


	//   ....[98]....
        /*07fc*/ 	.word	0x000155a0


	//   ....[99]....
        /*0800*/ 	.word	0x000155b0


	//   ....[100]....
        /*0804*/ 	.word	0x000155f0


	//   ....[101]....
        /*0808*/ 	.word	0x00015910


	//   ....[102]....
        /*080c*/ 	.word	0x00015950


	//   ....[103]....
        /*0810*/ 	.word	0x00015970


	//   ....[104]....
        /*0814*/ 	.word	0x00015990


	//   ....[105]....
        /*0818*/ 	.word	0x000159c0


	//   ....[106]....
        /*081c*/ 	.word	0x000159e0


	//   ....[107]....
        /*0820*/ 	.word	0x00015ae0


	//   ....[108]....
        /*0824*/ 	.word	0x00015c30


	//   ....[109]....
        /*0828*/ 	.word	0x00016220


	//   ....[110]....
        /*082c*/ 	.word	0x00016250


	//   ....[111]....
        /*0830*/ 	.word	0x00016290


	//   ....[112]....
        /*0834*/ 	.word	0x000162c0


	//   ....[113]....
        /*0838*/ 	.word	0x000162f0


	//   ....[114]....
        /*083c*/ 	.word	0x00016320


	//   ....[115]....
        /*0840*/ 	.word	0x00016350


	//   ....[116]....
        /*0844*/ 	.word	0x00016380


	//   ....[117]....
        /*0848*/ 	.word	0x00016500


	//   ....[118]....
        /*084c*/ 	.word	0x00016530


	//   ....[119]....
        /*0850*/ 	.word	0x00016560


	//   ....[120]....
        /*0854*/ 	.word	0x00016590


	//   ....[121]....
        /*0858*/ 	.word	0x000165c0


	//   ....[122]....
        /*085c*/ 	.word	0x000165f0


	//   ....[123]....
        /*0860*/ 	.word	0x000166b0


	//   ....[124]....
        /*0864*/ 	.word	0x000166d0


	//   ....[125]....
        /*0868*/ 	.word	0x00016740


	//   ....[126]....
        /*086c*/ 	.word	0x00016bb0


	//   ....[127]....
        /*0870*/ 	.word	0x00016ec0


	//   ....[128]....
        /*0874*/ 	.word	0x00016f50


	//   ....[129]....
        /*0878*/ 	.word	0x00017030


	//   ....[130]....
        /*087c*/ 	.word	0x000170c0


	//   ....[131]....
        /*0880*/ 	.word	0x000171a0


	//   ....[132]....
        /*0884*/ 	.word	0x00017230


	//   ....[133]....
        /*0888*/ 	.word	0x000173b0


	//   ....[134]....
        /*088c*/ 	.word	0x00017440


	//   ....[135]....
        /*0890*/ 	.word	0x00017490


	//   ....[136]....
        /*0894*/ 	.word	0x000174e0


	//   ....[137]....
        /*0898*/ 	.word	0x000175c0


	//   ....[138]....
        /*089c*/ 	.word	0x00017650


	//   ....[139]....
        /*08a0*/ 	.word	0x000176a0


	//   ....[140]....
        /*08a4*/ 	.word	0x000176f0


	//   ....[141]....
        /*08a8*/ 	.word	0x00017940


	//   ....[142]....
        /*08ac*/ 	.word	0x00017c20


	//   ....[143]....
        /*08b0*/ 	.word	0x00017d10


	//   ....[144]....
        /*08b4*/ 	.word	0x00017db0


	//   ....[145]....
        /*08b8*/ 	.word	0x00017e10


	//   ....[146]....
        /*08bc*/ 	.word	0x00017f00


	//   ....[147]....
        /*08c0*/ 	.word	0x00017f70


	//   ....[148]....
        /*08c4*/ 	.word	0x00018060


	//   ....[149]....
        /*08c8*/ 	.word	0x000180d0


	//   ....[150]....
        /*08cc*/ 	.word	0x00018170


	//   ....[151]....
        /*08d0*/ 	.word	0x00018260


	//   ....[152]....
        /*08d4*/ 	.word	0x000182d0


	//   ....[153]....
        /*08d8*/ 	.word	0x00018330


	//   ....[154]....
        /*08dc*/ 	.word	0x00018420


	//   ....[155]....
        /*08e0*/ 	.word	0x00018480


	//   ....[156]....
        /*08e4*/ 	.word	0x00018580


	//   ....[157]....
        /*08e8*/ 	.word	0x000185e0


	//   ....[158]....
        /*08ec*/ 	.word	0x000186c0


	//   ....[159]....
        /*08f0*/ 	.word	0x00018800


	//   ....[160]....
        /*08f4*/ 	.word	0x00018900


	//   ....[161]....
        /*08f8*/ 	.word	0x00018b80


	//   ....[162]....
        /*08fc*/ 	.word	0x00018bd0


	//   ....[163]....
        /*0900*/ 	.word	0x00018da0


	//   ....[164]....
        /*0904*/ 	.word	0x00018df0


	//   ....[165]....
        /*0908*/ 	.word	0x00018fc0


	//   ....[166]....
        /*090c*/ 	.word	0x00019010


	//   ....[167]....
        /*0910*/ 	.word	0x00019100


	//   ....[168]....
        /*0914*/ 	.word	0x000191a0


	//   ....[169]....
        /*0918*/ 	.word	0x00019200


	//   ....[170]....
        /*091c*/ 	.word	0x000192b0


	//   ....[171]....
        /*0920*/ 	.word	0x00019310


	//   ....[172]....
        /*0924*/ 	.word	0x000193c0


	//   ....[173]....
        /*0928*/ 	.word	0x00019420


	//   ....[174]....
        /*092c*/ 	.word	0x000194d0


	//   ....[175]....
        /*0930*/ 	.word	0x000195c0


	//   ....[176]....
        /*0934*/ 	.word	0x000196a0


	//   ....[177]....
        /*0938*/ 	.word	0x000197b0


	//   ....[178]....
        /*093c*/ 	.word	0x000198b0


	//   ....[179]....
        /*0940*/ 	.word	0x000199e0


	//   ....[180]....
        /*0944*/ 	.word	0x00019ac0


	//   ....[181]....
        /*0948*/ 	.word	0x00019bc0


	//   ....[182]....
        /*094c*/ 	.word	0x00019ca0


	//   ....[183]....
        /*0950*/ 	.word	0x00019d30


	//   ....[184]....
        /*0954*/ 	.word	0x00019dd0


	//   ....[185]....
        /*0958*/ 	.word	0x00019ef0


	//   ....[186]....
        /*095c*/ 	.word	0x00019f60


	//   ....[187]....
        /*0960*/ 	.word	0x00019fd0


	//   ....[188]....
        /*0964*/ 	.word	0x0001a040


	//   ....[189]....
        /*0968*/ 	.word	0x0001a0b0


	//   ....[190]....
        /*096c*/ 	.word	0x0001a130


	//   ....[191]....
        /*0970*/ 	.word	0x0001a1c0


	//   ....[192]....
        /*0974*/ 	.word	0x0001a250


	//   ....[193]....
        /*0978*/ 	.word	0x0001a2c0


	//   ....[194]....
        /*097c*/ 	.word	0x0001a330


	//   ....[195]....
        /*0980*/ 	.word	0x0001a3a0


	//   ....[196]....
        /*0984*/ 	.word	0x0001a420


	//   ....[197]....
        /*0988*/ 	.word	0x0001a490


	//   ....[198]....
        /*098c*/ 	.word	0x0001a530


	//   ....[199]....
        /*0990*/ 	.word	0x0001a5c0


	//   ....[200]....
        /*0994*/ 	.word	0x0001a6e0


	//----- nvinfo : EIATTR_REG_RECONFIG
	.align		4
.L_228:
        /*0998*/ 	.byte	0x01, 0x54
	.zero		2


	//----- nvinfo : EIATTR_SYSCALL_OFFSETS
	.align		4
        /*099c*/ 	.byte	0x04, 0x46
        /*099e*/ 	.short	(.L_230 - .L_229)


	//   ....[0]....
.L_229:
        /*09a0*/ 	.word	0x00001ca0


	//   ....[1]....
        /*09a4*/ 	.word	0x00001df0


	//   ....[2]....
        /*09a8*/ 	.word	0x00006c20


	//   ....[3]....
        /*09ac*/ 	.word	0x00006fb0


	//   ....[4]....
        /*09b0*/ 	.word	0x00012b80


	//   ....[5]....
        /*09b4*/ 	.word	0x00012cd0


	//   ....[6]....
        /*09b8*/ 	.word	0x00012dc0


	//   ....[7]....
        /*09bc*/ 	.word	0x00013d70


	//----- nvinfo : EIATTR_MBARRIER_INSTR_OFFSETS
	.align		4
.L_230:
        /*09c0*/ 	.byte	0x04, 0x39
        /*09c2*/ 	.short	(.L_232 - .L_231)


	//   ....[0]....
.L_231:
        /*09c4*/ 	.word	0x00000260
        /*09c8*/ 	.word	0x000000ff
        /*09cc*/ 	.word	0x00028c00
        /*09d0*/ 	.short	0x0100
        /*09d2*/ 	.byte	0x08
	.zero		1


	//   ....[1]....
        /*09d4*/ 	.word	0x00000270
        /*09d8*/ 	.word	0x000000ff
        /*09dc*/ 	.word	0x00028c20
        /*09e0*/ 	.short	0x0100
        /*09e2*/ 	.byte	0x08
	.zero		1


	//   ....[2]....
        /*09e4*/ 	.word	0x00000320
        /*09e8*/ 	.word	0x000000ff
        /*09ec*/ 	.word	0x00028c30
        /*09f0*/ 	.short	0x0100
        /*09f2*/ 	.byte	0x06
	.zero		1


	//   ....[3]....
        /*09f4*/ 	.word	0x00000330
        /*09f8*/ 	.word	0x000000ff
        /*09fc*/ 	.word	0x00028c40
        /*0a00*/ 	.short	0x0100
        /*0a02*/ 	.byte	0x06
	.zero		1


	//   ....[4]....
        /*0a04*/ 	.word	0x00000340
        /*0a08*/ 	.word	0x000000ff
        /*0a0c*/ 	.word	0x00028c38
        /*0a10*/ 	.short	0x0100
        /*0a12*/ 	.byte	0x06
	.zero		1


	//   ....[5]....
        /*0a14*/ 	.word	0x00000350
        /*0a18*/ 	.word	0x000000ff
        /*0a1c*/ 	.word	0x00028c48
        /*0a20*/ 	.short	0x0100
        /*0a22*/ 	.byte	0x06
	.zero		1


	//   ....[6]....
        /*0a24*/ 	.word	0x00000480
        /*0a28*/ 	.word	0x000000ff
        /*0a2c*/ 	.word	0x00028c50
        /*0a30*/ 	.short	0x0100
        /*0a32*/ 	.byte	0x08
	.zero		1


	//   ....[7]....
        /*0a34*/ 	.word	0x00000490
        /*0a38*/ 	.word	0x000000ff
        /*0a3c*/ 	.word	0x00028c60
        /*0a40*/ 	.short	0x0100
        /*0a42*/ 	.byte	0x08
	.zero		1


	//   ....[8]....
        /*0a44*/ 	.word	0x000004a0
        /*0a48*/ 	.word	0x000000ff
        /*0a4c*/ 	.word	0x00028c58
        /*0a50*/ 	.short	0x0100
        /*0a52*/ 	.byte	0x08
	.zero		1


	//   ....[9]....
        /*0a54*/ 	.word	0x000004b0
        /*0a58*/ 	.word	0x000000ff
        /*0a5c*/ 	.word	0x00028c68
        /*0a60*/ 	.short	0x0100
        /*0a62*/ 	.byte	0x08
	.zero		1


	//   ....[10]....
        /*0a64*/ 	.word	0x000005a0
        /*0a68*/ 	.word	0x000000ff
        /*0a6c*/ 	.word	0x00028c70
        /*0a70*/ 	.short	0x0100
        /*0a72*/ 	.byte	0x06
	.zero		1


	//   ....[11]....
        /*0a74*/ 	.word	0x000005b0
        /*0a78*/ 	.word	0x000000ff
        /*0a7c*/ 	.word	0x00028c80
        /*0a80*/ 	.short	0x0100
        /*0a82*/ 	.byte	0x06
	.zero		1


	//   ....[12]....
        /*0a84*/ 	.word	0x000005c0
        /*0a88*/ 	.word	0x000000ff
        /*0a8c*/ 	.word	0x00028c78
        /*0a90*/ 	.short	0x0100
        /*0a92*/ 	.byte	0x06
	.zero		1


	//   ....[13]....
        /*0a94*/ 	.word	0x000005d0
        /*0a98*/ 	.word	0x000000ff
        /*0a9c*/ 	.word	0x00028c88
        /*0aa0*/ 	.short	0x0100
        /*0aa2*/ 	.byte	0x06
	.zero		1


	//   ....[14]....
        /*0aa4*/ 	.word	0x00000700
        /*0aa8*/ 	.word	0x000000ff
        /*0aac*/ 	.word	0x00028c90
        /*0ab0*/ 	.short	0x0100
        /*0ab2*/ 	.byte	0x08
	.zero		1


	//   ....[15]....
        /*0ab4*/ 	.word	0x00000710
        /*0ab8*/ 	.word	0x000000ff
        /*0abc*/ 	.word	0x00028ca0
        /*0ac0*/ 	.short	0x0100
        /*0ac2*/ 	.byte	0x08
	.zero		1


	//   ....[16]....
        /*0ac4*/ 	.word	0x00000720
        /*0ac8*/ 	.word	0x000000ff
        /*0acc*/ 	.word	0x00028c98
        /*0ad0*/ 	.short	0x0100
        /*0ad2*/ 	.byte	0x08
	.zero		1


	//   ....[17]....
        /*0ad4*/ 	.word	0x00000730
        /*0ad8*/ 	.word	0x000000ff
        /*0adc*/ 	.word	0x00028ca8
        /*0ae0*/ 	.short	0x0100
        /*0ae2*/ 	.byte	0x08
	.zero		1


	//   ....[18]....
        /*0ae4*/ 	.word	0x00000860
        /*0ae8*/ 	.word	0x000000ff
        /*0aec*/ 	.word	0x00028cb0
        /*0af0*/ 	.short	0x0100
        /*0af2*/ 	.byte	0x08
	.zero		1


	//   ....[19]....
        /*0af4*/ 	.word	0x00000870
        /*0af8*/ 	.word	0x000000ff
        /*0afc*/ 	.word	0x00028cc0
        /*0b00*/ 	.short	0x0100
        /*0b02*/ 	.byte	0x08
	.zero		1


	//   ....[20]....
        /*0b04*/ 	.word	0x00000880
        /*0b08*/ 	.word	0x000000ff
        /*0b0c*/ 	.word	0x00028cb8
        /*0b10*/ 	.short	0x0100
        /*0b12*/ 	.byte	0x08
	.zero		1


	//   ....[21]....
        /*0b14*/ 	.word	0x00000890
        /*0b18*/ 	.word	0x000000ff
        /*0b1c*/ 	.word	0x00028cc8
        /*0b20*/ 	.short	0x0100
        /*0b22*/ 	.byte	0x08
	.zero		1


	//   ....[22]....
        /*0b24*/ 	.word	0x000029d0
        /*0b28*/ 	.word	0x0000003f
        /*0b2c*/ 	.word	0x00028c90
        /*0b30*/ 	.short	0x010a
        /*0b32*/ 	.byte	0x3f
	.zero		1


	//   ....[23]....
        /*0b34*/ 	.word	0x00003450
        /*0b38*/ 	.word	0x0000003f
        /*0b3c*/ 	.word	0x00028c90
        /*0b40*/ 	.short	0x010a
        /*0b42*/ 	.byte	0x3f
	.zero		1


	//   ....[24]....
        /*0b44*/ 	.word	0x00003cf0
        /*0b48*/ 	.word	0x0000003f
        /*0b4c*/ 	.word	0x00028c90
        /*0b50*/ 	.short	0x010a
        /*0b52*/ 	.byte	0x3f
	.zero		1


	//   ....[25]....
        /*0b54*/ 	.word	0x000040d0
        /*0b58*/ 	.word	0x00000004
        /*0b5c*/ 	.word	0x00000000
        /*0b60*/ 	.short	0x0101
        /*0b62*/ 	.byte	0x3f
	.zero		1


	//   ....[26]....
        /*0b64*/ 	.word	0x00004110
        /*0b68*/ 	.word	0x0000003f
        /*0b6c*/ 	.word	0x00028cb0
        /*0b70*/ 	.short	0x010a
        /*0b72*/ 	.byte	0x3f
	.zero		1


	//   ....[27]....
        /*0b74*/ 	.word	0x00004970
        /*0b78*/ 	.word	0x0000003f
        /*0b7c*/ 	.word	0x00000000
        /*0b80*/ 	.short	0x0101
        /*0b82*/ 	.byte	0x3f
	.zero		1


	//   ....[28]....
        /*0b84*/ 	.word	0x00005090
        /*0b88*/ 	.word	0x00000003
        /*0b8c*/ 	.word	0x00028c50
        /*0b90*/ 	.short	0x010a
        /*0b92*/ 	.byte	0x3f
	.zero		1


	//   ....[29]....
        /*0b94*/ 	.word	0x00005440
        /*0b98*/ 	.word	0x0000000a
        /*0b9c*/ 	.word	0x00000000
        /*0ba0*/ 	.short	0x0101
        /*0ba2*/ 	.byte	0x3f
	.zero		1


	//   ....[30]....
        /*0ba4*/ 	.word	0x00005d70
        /*0ba8*/ 	.word	0x00000003
        /*0bac*/ 	.word	0x00028c50
        /*0bb0*/ 	.short	0x010a
        /*0bb2*/ 	.byte	0x3f
	.zero		1


	//   ....[31]....
        /*0bb4*/ 	.word	0x00005dc0
        /*0bb8*/ 	.word	0x00000003
        /*0bbc*/ 	.word	0x00028c50
        /*0bc0*/ 	.short	0x010a
        /*0bc2*/ 	.byte	0x3f
	.zero		1


	//   ....[32]....
        /*0bc4*/ 	.word	0x000060d0
        /*0bc8*/ 	.word	0x0000000a
        /*0bcc*/ 	.word	0x00000000
        /*0bd0*/ 	.short	0x0101
        /*0bd2*/ 	.byte	0x3f
	.zero		1


	//   ....[33]....
        /*0bd4*/ 	.word	0x00006cc0
        /*0bd8*/ 	.word	0x00000002
        /*0bdc*/ 	.word	0x00028c00
        /*0be0*/ 	.short	0x010a
        /*0be2*/ 	.byte	0x3f
	.zero		1


	//   ....[34]....
        /*0be4*/ 	.word	0x00006d10
        /*0be8*/ 	.word	0x00000002
        /*0bec*/ 	.word	0x00028c00
        /*0bf0*/ 	.short	0x010a
        /*0bf2*/ 	.byte	0x3f
	.zero		1


	//   ....[35]....
        /*0bf4*/ 	.word	0x000072f0
        /*0bf8*/ 	.word	0x00000002
        /*0bfc*/ 	.word	0x00028c00
        /*0c00*/ 	.short	0x010a
        /*0c02*/ 	.byte	0x3f
	.zero		1


	//   ....[36]....
        /*0c04*/ 	.word	0x00008260
        /*0c08*/ 	.word	0x00000002
        /*0c0c*/ 	.word	0x00028c00
        /*0c10*/ 	.short	0x010a
        /*0c12*/ 	.byte	0x3f
	.zero		1


	//   ....[37]....
        /*0c14*/ 	.word	0x000090c0
        /*0c18*/ 	.word	0x0000000e
        /*0c1c*/ 	.word	0x00028c30
        /*0c20*/ 	.short	0x010a
        /*0c22*/ 	.byte	0x3f
	.zero		1


	//   ....[38]....
        /*0c24*/ 	.word	0x00009170
        /*0c28*/ 	.word	0x0000000e
        /*0c2c*/ 	.word	0x00028c30
        /*0c30*/ 	.short	0x010a
        /*0c32*/ 	.byte	0x3f
	.zero		1


	//   ....[39]....
        /*0c34*/ 	.word	0x00009e20
        /*0c38*/ 	.word	0x0000000a
        /*0c3c*/ 	.word	0x00000000
        /*0c40*/ 	.short	0x0101
        /*0c42*/ 	.byte	0x3f
	.zero		1


	//   ....[40]....
        /*0c44*/ 	.word	0x0000a200
        /*0c48*/ 	.word	0x0000000e
        /*0c4c*/ 	.word	0x00028c50
        /*0c50*/ 	.short	0x010a
        /*0c52*/ 	.byte	0x3f
	.zero		1


	//   ....[41]....
        /*0c54*/ 	.word	0x0000a290
        /*0c58*/ 	.word	0x0000000e
        /*0c5c*/ 	.word	0x00028c50
        /*0c60*/ 	.short	0x010a
        /*0c62*/ 	.byte	0x3f
	.zero		1


	//   ....[42]....
        /*0c64*/ 	.word	0x0000a570
        /*0c68*/ 	.word	0x0000000e
        /*0c6c*/ 	.word	0x00000000
        /*0c70*/ 	.short	0x0101
        /*0c72*/ 	.byte	0x3f
	.zero		1


	//   ....[43]....
        /*0c74*/ 	.word	0x0000a690
        /*0c78*/ 	.word	0x00000015
        /*0c7c*/ 	.word	0x00028c30
        /*0c80*/ 	.short	0x010a
        /*0c82*/ 	.byte	0x3f
	.zero		1


	//   ....[44]....
        /*0c84*/ 	.word	0x0000a740
        /*0c88*/ 	.word	0x00000015
        /*0c8c*/ 	.word	0x00028c30
        /*0c90*/ 	.short	0x010a
        /*0c92*/ 	.byte	0x3f
	.zero		1


	//   ....[45]....
        /*0c94*/ 	.word	0x0000ac90
        /*0c98*/ 	.word	0x00000014
        /*0c9c*/ 	.word	0x00000000
        /*0ca0*/ 	.short	0x0101
        /*0ca2*/ 	.byte	0x3f
	.zero		1


	//   ....[46]....
        /*0ca4*/ 	.word	0x0000bcc0
        /*0ca8*/ 	.word	0x00000015
        /*0cac*/ 	.word	0x00028c50
        /*0cb0*/ 	.short	0x010a
        /*0cb2*/ 	.byte	0x3f
	.zero		1


	//   ....[47]....
        /*0cb4*/ 	.word	0x0000bd10
        /*0cb8*/ 	.word	0x00000015
        /*0cbc*/ 	.word	0x00028c50
        /*0cc0*/ 	.short	0x010a
        /*0cc2*/ 	.byte	0x3f
	.zero		1


	//   ....[48]....
        /*0cc4*/ 	.word	0x0000c020
        /*0cc8*/ 	.word	0x00000015
        /*0ccc*/ 	.word	0x00000000
        /*0cd0*/ 	.short	0x0101
        /*0cd2*/ 	.byte	0x3f
	.zero		1


	//   ....[49]....
        /*0cd4*/ 	.word	0x0000e8c0
        /*0cd8*/ 	.word	0x00000000
        /*0cdc*/ 	.word	0x00000000
        /*0ce0*/ 	.short	0x0101
        /*0ce2*/ 	.byte	0x3f
	.zero		1


	//   ....[50]....
        /*0ce4*/ 	.word	0x00011090
        /*0ce8*/ 	.word	0x00000017
        /*0cec*/ 	.word	0x00028c20
        /*0cf0*/ 	.short	0x010a
        /*0cf2*/ 	.byte	0x3f
	.zero		1


	//   ....[51]....
        /*0cf4*/ 	.word	0x00011120
        /*0cf8*/ 	.word	0x00000003
        /*0cfc*/ 	.word	0x00028ca0
        /*0d00*/ 	.short	0x010a
        /*0d02*/ 	.byte	0x3f
	.zero		1


	//   ....[52]....
        /*0d04*/ 	.word	0x00011370
        /*0d08*/ 	.word	0x00000003
        /*0d0c*/ 	.word	0x00028cc0
        /*0d10*/ 	.short	0x010a
        /*0d12*/ 	.byte	0x3f
	.zero		1


	//   ....[53]....
        /*0d14*/ 	.word	0x00011d40
        /*0d18*/ 	.word	0x00000006
        /*0d1c*/ 	.word	0x00028ca0
        /*0d20*/ 	.short	0x010a
        /*0d22*/ 	.byte	0x3f
	.zero		1


	//   ....[54]....
        /*0d24*/ 	.word	0x00011f80
        /*0d28*/ 	.word	0x00000006
        /*0d2c*/ 	.word	0x00028cc0
        /*0d30*/ 	.short	0x010a
        /*0d32*/ 	.byte	0x3f
	.zero		1


	//   ....[55]....
        /*0d34*/ 	.word	0x000134e0
        /*0d38*/ 	.word	0x0000001b
        /*0d3c*/ 	.word	0x00028c40
        /*0d40*/ 	.short	0x010a
        /*0d42*/ 	.byte	0x3f
	.zero		1


	//   ....[56]....
        /*0d44*/ 	.word	0x00013a10
        /*0d48*/ 	.word	0x0000001b
        /*0d4c*/ 	.word	0x00028c30
        /*0d50*/ 	.short	0x0107
        /*0d52*/ 	.byte	0x3f
	.zero		1


	//   ....[57]....
        /*0d54*/ 	.word	0x00013ae0
        /*0d58*/ 	.word	0x0000001b
        /*0d5c*/ 	.word	0x00028c30
        /*0d60*/ 	.short	0x0101
        /*0d62*/ 	.byte	0x3f
	.zero		1


	//   ....[58]....
        /*0d64*/ 	.word	0x000143e0
        /*0d68*/ 	.word	0x00000017
        /*0d6c*/ 	.word	0x00028c00
        /*0d70*/ 	.short	0x0107
        /*0d72*/ 	.byte	0x3f
	.zero		1


	//   ....[59]....
        /*0d74*/ 	.word	0x000144d0
        /*0d78*/ 	.word	0x00000017
        /*0d7c*/ 	.word	0x00028c00
        /*0d80*/ 	.short	0x0101
        /*0d82*/ 	.byte	0x3f
	.zero		1


	//   ....[60]....
        /*0d84*/ 	.word	0x000144f0
        /*0d88*/ 	.word	0x00000017
        /*0d8c*/ 	.word	0x00028c20
        /*0d90*/ 	.short	0x010a
        /*0d92*/ 	.byte	0x3f
	.zero		1


	//   ....[61]....
        /*0d94*/ 	.word	0x00014580
        /*0d98*/ 	.word	0x0000001b
        /*0d9c*/ 	.word	0x00028c60
        /*0da0*/ 	.short	0x010a
        /*0da2*/ 	.byte	0x3f
	.zero		1


	//   ....[62]....
        /*0da4*/ 	.word	0x00014ec0
        /*0da8*/ 	.word	0x0000001b
        /*0dac*/ 	.word	0x00028c50
        /*0db0*/ 	.short	0x0107
        /*0db2*/ 	.byte	0x3f
	.zero		1


	//   ....[63]....
        /*0db4*/ 	.word	0x00014f90
        /*0db8*/ 	.word	0x0000001b
        /*0dbc*/ 	.word	0x00028c50
        /*0dc0*/ 	.short	0x0101
        /*0dc2*/ 	.byte	0x3f
	.zero		1


	//   ....[64]....
        /*0dc4*/ 	.word	0x00015330
        /*0dc8*/ 	.word	0x00000006
        /*0dcc*/ 	.word	0x00028c40
        /*0dd0*/ 	.short	0x010a
        /*0dd2*/ 	.byte	0x3f
	.zero		1


	//   ....[65]....
        /*0dd4*/ 	.word	0x00015670
        /*0dd8*/ 	.word	0x00000006
        /*0ddc*/ 	.word	0x00028c30
        /*0de0*/ 	.short	0x0107
        /*0de2*/ 	.byte	0x3f
	.zero		1


	//   ....[66]....
        /*0de4*/ 	.word	0x00015730
        /*0de8*/ 	.word	0x00000006
        /*0dec*/ 	.word	0x00028c30
        /*0df0*/ 	.short	0x0101
        /*0df2*/ 	.byte	0x3f
	.zero		1


	//   ....[67]....
        /*0df4*/ 	.word	0x00015760
        /*0df8*/ 	.word	0x00000006
        /*0dfc*/ 	.word	0x00028c60
        /*0e00*/ 	.short	0x010a
        /*0e02*/ 	.byte	0x3f
	.zero		1


	//   ....[68]....
        /*0e04*/ 	.word	0x00015e30
        /*0e08*/ 	.word	0x00000006
        /*0e0c*/ 	.word	0x00028c50
        /*0e10*/ 	.short	0x0107
        /*0e12*/ 	.byte	0x3f
	.zero		1


	//   ....[69]....
        /*0e14*/ 	.word	0x00015ef0
        /*0e18*/ 	.word	0x00000006
        /*0e1c*/ 	.word	0x00028c50
        /*0e20*/ 	.short	0x0101
        /*0e22*/ 	.byte	0x3f
	.zero		1


	//   ....[70]....
        /*0e24*/ 	.word	0x00016b30
        /*0e28*/ 	.word	0x00000004
        /*0e2c*/ 	.word	0x00028c20
        /*0e30*/ 	.short	0x010a
        /*0e32*/ 	.byte	0x3f
	.zero		1


	//   ....[71]....
        /*0e34*/ 	.word	0x00016c90
        /*0e38*/ 	.word	0x00000005
        /*0e3c*/ 	.word	0x00028c40
        /*0e40*/ 	.short	0x010a
        /*0e42*/ 	.byte	0x3f
	.zero		1


	//   ....[72]....
        /*0e44*/ 	.word	0x00016d30
        /*0e48*/ 	.word	0x00000019
        /*0e4c*/ 	.word	0x00028c40
        /*0e50*/ 	.short	0x010a
        /*0e52*/ 	.byte	0x3f
	.zero		1


	//   ....[73]....
        /*0e54*/ 	.word	0x00016d70
        /*0e58*/ 	.word	0x00000005
        /*0e5c*/ 	.word	0x00028c60
        /*0e60*/ 	.short	0x010a
        /*0e62*/ 	.byte	0x3f
	.zero		1


	//   ....[74]....
        /*0e64*/ 	.word	0x00016db0
        /*0e68*/ 	.word	0x00000019
        /*0e6c*/ 	.word	0x00028c60
        /*0e70*/ 	.short	0x010a
        /*0e72*/ 	.byte	0x3f
	.zero		1


	//   ....[75]....
        /*0e74*/ 	.word	0x00016e10
        /*0e78*/ 	.word	0x0000003f
        /*0e7c*/ 	.word	0x00028c90
        /*0e80*/ 	.short	0x010a
        /*0e82*/ 	.byte	0x3f
	.zero		1


	//   ....[76]....
        /*0e84*/ 	.word	0x00016f80
        /*0e88*/ 	.word	0x0000003f
        /*0e8c*/ 	.word	0x00028c90
        /*0e90*/ 	.short	0x010a
        /*0e92*/ 	.byte	0x3f
	.zero		1


	//   ....[77]....
        /*0e94*/ 	.word	0x00017100
        /*0e98*/ 	.word	0x0000003f
        /*0e9c*/ 	.word	0x00028c90
        /*0ea0*/ 	.short	0x010a
        /*0ea2*/ 	.byte	0x3f
	.zero		1


	//   ....[78]....
        /*0ea4*/ 	.word	0x00017260
        /*0ea8*/ 	.word	0x0000003f
        /*0eac*/ 	.word	0x00028cb0
        /*0eb0*/ 	.short	0x010a
        /*0eb2*/ 	.byte	0x3f
	.zero		1


	//   ....[79]....
        /*0eb4*/ 	.word	0x000172b0
        /*0eb8*/ 	.word	0x00000003
        /*0ebc*/ 	.word	0x00028c50
        /*0ec0*/ 	.short	0x010a
        /*0ec2*/ 	.byte	0x3f
	.zero		1


	//   ....[80]....
        /*0ec4*/ 	.word	0x00017300
        /*0ec8*/ 	.word	0x00000003
        /*0ecc*/ 	.word	0x00028c50
        /*0ed0*/ 	.short	0x010a
        /*0ed2*/ 	.byte	0x3f
	.zero		1


	//   ....[81]....
        /*0ed4*/ 	.word	0x00017510
        /*0ed8*/ 	.word	0x00000002
        /*0edc*/ 	.word	0x00028c00
        /*0ee0*/ 	.short	0x010a
        /*0ee2*/ 	.byte	0x3f
	.zero		1


	//   ....[82]....
        /*0ee4*/ 	.word	0x00017720
        /*0ee8*/ 	.word	0x00000002
        /*0eec*/ 	.word	0x00028c00
        /*0ef0*/ 	.short	0x010a
        /*0ef2*/ 	.byte	0x3f
	.zero		1


	//   ....[83]....
        /*0ef4*/ 	.word	0x00017770
        /*0ef8*/ 	.word	0x0000000e
        /*0efc*/ 	.word	0x00028c30
        /*0f00*/ 	.short	0x010a
        /*0f02*/ 	.byte	0x3f
	.zero		1


	//   ....[84]....
        /*0f04*/ 	.word	0x000177c0
        /*0f08*/ 	.word	0x0000000e
        /*0f0c*/ 	.word	0x00028c50
        /*0f10*/ 	.short	0x010a
        /*0f12*/ 	.byte	0x3f
	.zero		1


	//   ....[85]....
        /*0f14*/ 	.word	0x00017810
        /*0f18*/ 	.word	0x00000015
        /*0f1c*/ 	.word	0x00028c30
        /*0f20*/ 	.short	0x010a
        /*0f22*/ 	.byte	0x3f
	.zero		1


	//   ....[86]....
        /*0f24*/ 	.word	0x00017860
        /*0f28*/ 	.word	0x00000015
        /*0f2c*/ 	.word	0x00028c50
        /*0f30*/ 	.short	0x010a
        /*0f32*/ 	.byte	0x3f
	.zero		1


	//   ....[87]....
        /*0f34*/ 	.word	0x00017a00
        /*0f38*/ 	.word	0x00000017
        /*0f3c*/ 	.word	0x00028c20
        /*0f40*/ 	.short	0x010a
        /*0f42*/ 	.byte	0x3f
	.zero		1


	//   ....[88]....
        /*0f44*/ 	.word	0x00017a50
        /*0f48*/ 	.word	0x00000003
        /*0f4c*/ 	.word	0x00028ca0
        /*0f50*/ 	.short	0x010a
        /*0f52*/ 	.byte	0x3f
	.zero		1


	//   ....[89]....
        /*0f54*/ 	.word	0x00017aa0
        /*0f58*/ 	.word	0x00000003
        /*0f5c*/ 	.word	0x00028cc0
        /*0f60*/ 	.short	0x010a
        /*0f62*/ 	.byte	0x3f
	.zero		1


	//   ....[90]....
        /*0f64*/ 	.word	0x00017af0
        /*0f68*/ 	.word	0x00000006
        /*0f6c*/ 	.word	0x00028ca0
        /*0f70*/ 	.short	0x010a
        /*0f72*/ 	.byte	0x3f
	.zero		1


	//   ....[91]....
        /*0f74*/ 	.word	0x00017b40
        /*0f78*/ 	.word	0x00000006
        /*0f7c*/ 	.word	0x00028cc0
        /*0f80*/ 	.short	0x010a
        /*0f82*/ 	.byte	0x3f
	.zero		1


	//   ....[92]....
        /*0f84*/ 	.word	0x00017c60
        /*0f88*/ 	.word	0x0000001b
        /*0f8c*/ 	.word	0x00028c40
        /*0f90*/ 	.short	0x010a
        /*0f92*/ 	.byte	0x3f
	.zero		1


	//   ....[93]....
        /*0f94*/ 	.word	0x00018700
        /*0f98*/ 	.word	0x00000017
        /*0f9c*/ 	.word	0x00028c20
        /*0fa0*/ 	.short	0x010a
        /*0fa2*/ 	.byte	0x3f
	.zero		1


	//   ....[94]....
        /*0fa4*/ 	.word	0x00018750
        /*0fa8*/ 	.word	0x0000001b
        /*0fac*/ 	.word	0x00028c60
        /*0fb0*/ 	.short	0x010a
        /*0fb2*/ 	.byte	0x3f
	.zero		1


	//   ....[95]....
        /*0fb4*/ 	.word	0x00019050
        /*0fb8*/ 	.word	0x00000006
        /*0fbc*/ 	.word	0x00028c40
        /*0fc0*/ 	.short	0x010a
        /*0fc2*/ 	.byte	0x3f
	.zero		1


	//   ....[96]....
        /*0fc4*/ 	.word	0x00019510
        /*0fc8*/ 	.word	0x00000006
        /*0fcc*/ 	.word	0x00028c60
        /*0fd0*/ 	.short	0x010a
        /*0fd2*/ 	.byte	0x3f
	.zero		1


	//   ....[97]....
        /*0fd4*/ 	.word	0x0001a600
        /*0fd8*/ 	.word	0x00000004
        /*0fdc*/ 	.word	0x00028c20
        /*0fe0*/ 	.short	0x010a
        /*0fe2*/ 	.byte	0x3f
	.zero		1


	//   ....[98]....
        /*0fe4*/ 	.word	0x0001a7a0
        /*0fe8*/ 	.word	0x00000005
        /*0fec*/ 	.word	0x00028c40
        /*0ff0*/ 	.short	0x010a
        /*0ff2*/ 	.byte	0x3f
	.zero		1


	//   ....[99]....
        /*0ff4*/ 	.word	0x0001a7f0
        /*0ff8*/ 	.word	0x00000019
        /*0ffc*/ 	.word	0x00028c40
        /*1000*/ 	.short	0x010a
        /*1002*/ 	.byte	0x3f
	.zero		1


	//   ....[100]....
        /*1004*/ 	.word	0x0001a840
        /*1008*/ 	.word	0x00000005
        /*100c*/ 	.word	0x00028c60
        /*1010*/ 	.short	0x010a
        /*1012*/ 	.byte	0x3f
	.zero		1


	//----- nvinfo : EIATTR_NUM_MBARRIERS
	.align		4
.L_232:
        /*1014*/ 	.byte	0x03, 0x38
        /*1016*/ 	.short	0x0016


	//----- nvinfo : EIATTR_EXIT_INSTR_OFFSETS
	.align		4
        /*1018*/ 	.byte	0x04, 0x1c
        /*101a*/ 	.short	(.L_234 - .L_233)


	//   ....[0]....
.L_233:
        /*101c*/ 	.word	0x00016e00


	//----- nvinfo : EIATTR_MAX_THREADS
	.align		4
.L_234:
        /*1020*/ 	.byte	0x04, 0x05
        /*1022*/ 	.short	(.L_236 - .L_235)
.L_235:
        /*1024*/ 	.word	0x00000180
        /*1028*/ 	.word	0x00000001
        /*102c*/ 	.word	0x00000001


	//----- nvinfo : EIATTR_CRS_STACK_SIZE
	.align		4
.L_236:
        /*1030*/ 	.byte	0x04, 0x1e
        /*1032*/ 	.short	(.L_238 - .L_237)
.L_237:
        /*1034*/ 	.word	0x00000000


	//----- nvinfo : EIATTR_CBANK_PARAM_SIZE
	.align		4
.L_238:
        /*1038*/ 	.byte	0x03, 0x19
        /*103a*/ 	.short	0x0af0


	//----- nvinfo : EIATTR_PARAM_CBANK
	.align		4
        /*103c*/ 	.byte	0x04, 0x0a
        /*103e*/ 	.short	(.L_240 - .L_239)
	.align		4
.L_239:
        /*1040*/ 	.word	index@(.nv.constant0._ZN7cutlass13device_kernelIN5flash11enable_sm90INS1_16FlashAttnFwdSm90INS1_25CollectiveMainloopFwdSm90ILi2EN4cute5tupleIJNS5_1CILi1EEES8_S8_EEENS6_IJNS7_ILi64EEESA_SA_EEELi512ENS_10bfloat16_tEfNS_4arch4Sm90ELb0ELb0ELb0ELb1ELb1ELb1ELb0ELb0ELb0ELb1ELb0ELb0EEENS1_21CollectiveEpilogueFwdINS6_IJSA_NS7_ILi512EEESA_EEES9_SC_SE_Li256ELb1ELb1ELb0ELb0EEENS1_36VarlenDynamicPersistentTileSchedulerILi64ELi64ELi256ELi128ELb0ELb1ELb1ELb0ELb1ELb1EEEEEEEEEvNT_6ParamsE)
        /*1044*/ 	.short	0x0210
        /*1046*/ 	.short	0x0af0


	//----- nvinfo : EIATTR_SW_WAR
	.align		4
.L_240:
        /*1048*/ 	.byte	0x04, 0x36
        /*104a*/ 	.short	(.L_242 - .L_241)
.L_241:
        /*104c*/ 	.word	0x00000008
.L_242:


//--------------------- .nv.info._ZN7cutlass13device_kernelIN5flash11enable_sm90INS1_16FlashAttnFwdSm90INS1_25CollectiveMainloopFwdSm90ILi2EN4cute5tupleIJNS5_1CILi1EEES8_S8_EEENS6_IJNS7_ILi64EEESA_SA_EEELi512ENS_10bfloat16_tEfNS_4arch4Sm90ELb0ELb0ELb0ELb1ELb1ELb0ELb1ELb0ELb0ELb1ELb0ELb0EEENS1_21CollectiveEpilogueFwdINS6_IJSA_NS7_ILi512EEESA_EEES9_SC_SE_Li256ELb1ELb1ELb0ELb0EEENS1_36VarlenDynamicPersistentTileSchedulerILi64ELi64ELi256ELi128ELb0ELb1ELb1ELb0ELb1ELb1EEEEEEEEEvNT_6ParamsE --------------------------
	.section	.nv.info._ZN7cutlass13device_kernelIN5flash11enable_sm90INS1_16FlashAttnFwdSm90INS1_25CollectiveMainloopFwdSm90ILi2EN4cute5tupleIJNS5_1CILi1EEES8_S8_EEENS6_IJNS7_ILi64EEESA_SA_EEELi512ENS_10bfloat16_tEfNS_4arch4Sm90ELb0ELb0ELb0ELb1ELb1ELb0ELb1ELb0ELb0ELb1ELb0ELb0EEENS1_21CollectiveEpilogueFwdINS6_IJSA_NS7_ILi512EEESA_EEES9_SC_SE_Li256ELb1ELb1ELb0ELb0EEENS1_36VarlenDynamicPersistentTileSchedulerILi64ELi64ELi256ELi128ELb0ELb1ELb1ELb0ELb1ELb1EEEEEEEEEvNT_6ParamsE,"",@"SHT_CUDA_INFO"
	.sectionflags	@""
	.align	4


	//----- nvinfo : EIATTR_CUDA_API_VERSION
	.align		4
        /*0000*/ 	.byte	0x04, 0x37
        /*0002*/ 	.short	(.L_244 - .L_243)
.L_243:
        /*0004*/ 	.word	0x00000082


	//----- nvinfo : EIATTR_KPARAM_INFO
	.align		4
.L_244:
        /*0008*/ 	.byte	0x04, 0x17
        /*000a*/ 	.short	(.L_246 - .L_245)
.L_245:
        /*000c*/ 	.word	0x00000000
        /*0010*/ 	.short	0x0000
        /*0012*/ 	.short	0x0070
        /*0014*/ 	.byte	0x00, 0xf0, 0x01, 0x2e


	//----- nvinfo : EIATTR_SPARSE_MMA_MASK
	.align		4
.L_246:
        /*0018*/ 	.byte	0x03, 0x50
        /*001a*/ 	.short	0x0000


	//----- nvinfo : EIATTR_MAXREG_COUNT
	.align		4
        /*001c*/ 	.byte	0x03, 0x1b
        /*001e*/ 	.short	0x00a8


	//----- nvinfo : EIATTR_NUM_BARRIERS
	.align		4
        /*0020*/ 	.byte	0x02, 0x4c
        /*0022*/ 	.byte	0x10
	.zero		1


	//----- nvinfo : EIATTR_EXTERNS
	.align		4
        /*0024*/ 	.byte	0x04, 0x0f
        /*0026*/ 	.short	(.L_248 - .L_247)


	//   ....[0]....
	.align		4
.L_247:
        /*0028*/ 	.word	index@(__assertfail)


	//----- nvinfo : EIATTR_ANNOTATIONS
	.align		4
.L_248:
        /*002c*/ 	.byte	0x04, 0x55
        /*002e*/ 	.short	(.L_250 - .L_249)


	//   ....[0]....
.L_249:
        /* <DEDUP_REMOVED lines=18> */


	//----- nvinfo : EIATTR_MERCURY_ISA_VERSION
	.align		4
.L_250:
        /*0140*/ 	.byte	0x03, 0x5f
        /*0142*/ 	.short	0x0101


	//----- nvinfo : EIATTR_UNUSED_LOAD_BYTE_OFFSET
	.align		4
        /*0144*/ 	.byte	0x04, 0x44
        /*0146*/ 	.short	(.L_252 - .L_251)


	//   ....[0]....
.L_251:
        /*0148*/ 	.word	0x00000970
        /*014c*/ 	.word	0x0000fff0


	//   ....[1]....
        /*0150*/ 	.word	0x00008a70
        /*0154*/ 	.word	0x0000fff0


	//----- nvinfo : EIATTR_INT_WARP_WIDE_INSTR_OFFSETS
	.align		4
.L_252:
        /*0158*/ 	.byte	0x04, 0x31
        /*015a*/ 	.short	(.L_254 - .L_253)


	//   ....[0]....
.L_253:
        /*015c*/ 	.word	0x000000c0


	//   ....[1]....
        /*0160*/ 	.word	0x000000d0


	//   ....[2]....
        /*0164*/ 	.word	0x000000e0


	//   ....[3]....
        /*0168*/ 	.word	0x00000180


	//   ....[4]....
        /*016c*/ 	.word	0x0000c900


	//   ....[5]....
        /*0170*/ 	.word	0x0000c990


	//   ....[6]....
        /*0174*/ 	.word	0x00010cf0


	//   ....[7]....
        /*0178*/ 	.word	0x00010d80


	//----- nvinfo : EIATTR_COOP_GROUP_MASK_REGIDS
	.align		4
.L_254:
        /*017c*/ 	.byte	0x04, 0x29
        /*017e*/ 	.short	(.L_256 - .L_255)


	//   ....[0]....
.L_255:
        /*0180*/ 	.word	0xffffffff


	//   ....[1]....
        /*0184*/ 	.word	0xffffffff


	//   ....[2]....
        /*0188*/ 	.word	0xffffffff


	//   ....[3]....
        /*018c*/ 	.word	0xffffffff


	//   ....[4]....
        /*0190*/ 	.word	0xffffffff


	//   ....[5]....
        /*0194*/ 	.word	0xffffffff


	//   ....[6]....
        /*0198*/ 	.word	0xffffffff


	//   ....[7]....
        /*019c*/ 	.word	0xffffffff


	//   ....[8]....
        /*01a0*/ 	.word	0xffffffff


	//   ....[9]....
        /*01a4*/ 	.word	0xffffffff


	//   ....[10]....
        /*01a8*/ 	.word	0xffffffff


	//   ....[11]....
        /*01ac*/ 	.word	0xffffffff


	//   ....[12]....
        /*01b0*/ 	.word	0xffffffff


	//   ....[13]....
        /*01b4*/ 	.word	0xffffffff


	//   ....[14]....
        /*01b8*/ 	.word	0xffffffff


	//   ....[15]....
        /*01bc*/ 	.word	0xffffffff


	//   ....[16]....
        /*01c0*/ 	.word	0xffffffff


	//   ....[17]....
        /*01c4*/ 	.word	0xffffffff


	//   ....[18]....
        /*01c8*/ 	.word	0xffffffff


	//   ....[19]....
        /*01cc*/ 	.word	0xffffffff


	//   ....[20]....
        /*01d0*/ 	.word	0xffffffff


	//   ....[21]....
        /*01d4*/ 	.word	0xffffffff


	//   ....[22]....
        /*01d8*/ 	.word	0xffffffff


	//   ....[23]....
        /*01dc*/ 	.word	0xffffffff


	//   ....[24]....
        /*01e0*/ 	.word	0xffffffff


	//   ....[25]....
        /*01e4*/ 	.word	0xffffffff


	//   ....[26]....
        /*01e8*/ 	.word	0xffffffff


	//   ....[27]....
        /*01ec*/ 	.word	0xffffffff


	//   ....[28]....
        /*01f0*/ 	.word	0xffffffff


	//   ....[29]....
        /*01f4*/ 	.word	0xffffffff


	//   ....[30]....
        /*01f8*/ 	.word	0xffffffff


	//   ....[31]....
        /*01fc*/ 	.word	0xffffffff


	//   ....[32]....
        /*0200*/ 	.word	0xffffffff


	//   ....[33]....
        /*0204*/ 	.word	0xffffffff


	//   ....[34]....
        /*0208*/ 	.word	0xffffffff


	//   ....[35]....
        /*020c*/ 	.word	0xffffffff


	//   ....[36]....
        /*0210*/ 	.word	0xffffffff


	//   ....[37]....
        /*0214*/ 	.word	0xffffffff


	//   ....[38]....
        /*0218*/ 	.word	0xffffffff


	//   ....[39]....
        /*021c*/ 	.word	0xffffffff


	//   ....[40]....
        /*0220*/ 	.word	0xffffffff


	//   ....[41]....
        /*0224*/ 	.word	0xffffffff


	//   ....[42]....
        /*0228*/ 	.word	0xffffffff


	//   ....[43]....
        /*022c*/ 	.word	0xffffffff


	//   ....[44]....
        /*0230*/ 	.word	0xffffffff


	//   ....[45]....
        /*0234*/ 	.word	0xffffffff


	//   ....[46]....
        /*0238*/ 	.word	0xffffffff


	//   ....[47]....
        /*023c*/ 	.word	0xffffffff


	//   ....[48]....
        /*0240*/ 	.word	0xffffffff


	//   ....[49]....
        /*0244*/ 	.word	0xffffffff


	//   ....[50]....
        /*0248*/ 	.word	0xffffffff


	//   ....[51]....
        /*024c*/ 	.word	0xffffffff


	//   ....[52]....
        /*0250*/ 	.word	0xffffffff


	//   ....[53]....
        /*0254*/ 	.word	0xffffffff


	//   ....[54]....
        /*0258*/ 	.word	0xffffffff


	//   ....[55]....
        /*025c*/ 	.word	0xffffffff


	//   ....[56]....
        /*0260*/ 	.word	0xffffffff


	//   ....[57]....
        /*0264*/ 	.word	0xffffffff


	//   ....[58]....
        /*0268*/ 	.word	0xffffffff


	//   ....[59]....
        /*026c*/ 	.word	0xffffffff


	//   ....[60]....
        /*0270*/ 	.word	0xffffffff


	//   ....[61]....
        /*0274*/ 	.word	0xffffffff


	//   ....[62]....
        /*0278*/ 	.word	0xffffffff


	//   ....[63]....
        /*027c*/ 	.word	0xffffffff


	//   ....[64]....
        /*0280*/ 	.word	0xffffffff


	//   ....[65]....
        /*0284*/ 	.word	0xffffffff


	//   ....[66]....
        /*0288*/ 	.word	0xffffffff


	//   ....[67]....
        /*028c*/ 	.word	0xffffffff


	//   ....[68]....
        /*0290*/ 	.word	0xffffffff


	//   ....[69]....
        /*0294*/ 	.word	0xffffffff


	//   ....[70]....
        /*0298*/ 	.word	0xffffffff


	//   ....[71]....
        /*029c*/ 	.word	0xffffffff


	//   ....[72]....
        /*02a0*/ 	.word	0xffffffff


	//   ....[73]....
        /*02a4*/ 	.word	0xffffffff


	//   ....[74]....
        /*02a8*/ 	.word	0xffffffff


	//   ....[75]....
        /*02ac*/ 	.word	0xffffffff


	//   ....[76]....
        /*02b0*/ 	.word	0xffffffff


	//   ....[77]....
        /*02b4*/ 	.word	0xffffffff


	//   ....[78]....
        /*02b8*/ 	.word	0xffffffff


	//   ....[79]....
        /*02bc*/ 	.word	0xffffffff


	//   ....[80]....
        /*02c0*/ 	.word	0xffffffff


	//   ....[81]....
        /*02c4*/ 	.word	0xffffffff


	//   ....[82]....
        /*02c8*/ 	.word	0xffffffff


	//   ....[83]....
        /*02cc*/ 	.word	0xffffffff


	//   ....[84]....
        /*02d0*/ 	.word	0xffffffff


	//   ....[85]....
        /*02d4*/ 	.word	0xffffffff


	//   ....[86]....
        /*02d8*/ 	.word	0xffffffff


	//   ....[87]....
        /*02dc*/ 	.word	0xffffffff


	//   ....[88]....
        /*02e0*/ 	.word	0xffffffff


	//   ....[89]....
        /*02e4*/ 	.word	0xffffffff


	//   ....[90]....
        /*02e8*/ 	.word	0xffffffff


	//   ....[91]....
        /*02ec*/ 	.word	0xffffffff


	//   ....[92]....
        /*02f0*/ 	.word	0xffffffff


	//   ....[93]....
        /*02f4*/ 	.word	0xffffffff


	//   ....[94]....
        /*02f8*/ 	.word	0xffffffff


	//   ....[95]....
        /*02fc*/ 	.word	0xffffffff


	//   ....[96]....
        /*0300*/ 	.word	0xffffffff


	//   ....[97]....
        /*0304*/ 	.word	0xffffffff


	//   ....[98]....
        /*0308*/ 	.word	0xffffffff


	//   ....[99]....
        /*030c*/ 	.word	0xffffffff


	//   ....[100]....
        /*0310*/ 	.word	0xffffffff


	//   ....[101]....
        /*0314*/ 	.word	0xffffffff


	//   ....[102]....
        /*0318*/ 	.word	0xffffffff


	//   ....[103]....
        /*031c*/ 	.word	0xffffffff


	//   ....[104]....
        /*0320*/ 	.word	0xffffffff


	//   ....[105]....
        /*0324*/ 	.word	0xffffffff


	//   ....[106]....
        /*0328*/ 	.word	0xffffffff


	//   ....[107]....
        /*032c*/ 	.word	0xffffffff


	//   ....[108]....
        /*0330*/ 	.word	0xffffffff


	//   ....[109]....
        /*0334*/ 	.word	0xffffffff


	//   ....[110]....
        /*0338*/ 	.word	0xffffffff


	//   ....[111]....
        /*033c*/ 	.word	0xffffffff


	//   ....[112]....
        /*0340*/ 	.word	0xffffffff


	//   ....[113]....
        /*0344*/ 	.word	0xffffffff


	//   ....[114]....
        /*0348*/ 	.word	0xffffffff


	//   ....[115]....
        /*034c*/ 	.word	0xffffffff


	//   ....[116]....
        /*0350*/ 	.word	0xffffffff


	//   ....[117]....
        /*0354*/ 	.word	0xffffffff


	//   ....[118]....
        /*0358*/ 	.word	0xffffffff


	//   ....[119]....
        /*035c*/ 	.word	0x0500000f


	//   ....[120]....
        /*0360*/ 	.word	0x0500000f


	//   ....[121]....
        /*0364*/ 	.word	0x0500000f


	//   ....[122]....
        /*0368*/ 	.word	0x0500000f


	//   ....[123]....
        /*036c*/ 	.word	0x0500000f


	//   ....[124]....
        /*0370*/ 	.word	0x0500000f


	//   ....[125]....
        /*0374*/ 	.word	0x0500000f


	//   ....[126]....
        /*0378*/ 	.word	0x0500000f


	//   ....[127]....
        /*037c*/ 	.word	0x0500000f


	//   ....[128]....
        /*0380*/ 	.word	0x0500000f


	//   ....[129]....
        /*0384*/ 	.word	0x0500000f


	//   ....[130]....
        /*0388*/ 	.word	0x0500000f


	//   ....[131]....
        /*038c*/ 	.word	0x0500000f


	//   ....[132]....
        /*0390*/ 	.word	0x0500000f


	//   ....[133]....
        /*0394*/ 	.word	0x0500000f


	//   ....[134]....
        /*0398*/ 	.word	0x0500000f


	//   ....[135]....
        /*039c*/ 	.word	0x0500000f


	//   ....[136]....
        /*03a0*/ 	.word	0x0500000f


	//   ....[137]....
        /*03a4*/ 	.word	0x0500000f


	//   ....[138]....
        /*03a8*/ 	.word	0x0500000f


	//   ....[139]....
        /*03ac*/ 	.word	0x0500000f


	//   ....[140]....
        /*03b0*/ 	.word	0x0500000f


	//   ....[141]....
        /*03b4*/ 	.word	0x0500000f


	//   ....[142]....
        /*03b8*/ 	.word	0x0500000f


	//   ....[143]....
        /*03bc*/ 	.word	0x0500000f


	//   ....[144]....
        /*03c0*/ 	.word	0x0500000f


	//   ....[145]....
        /*03c4*/ 	.word	0x0500000f


	//   ....[146]....
        /*03c8*/ 	.word	0x0500000f


	//   ....[147]....
        /*03cc*/ 	.word	0x0500000f


	//   ....[148]....
        /*03d0*/ 	.word	0x0500000f


	//   ....[149]....
        /*03d4*/ 	.word	0x0500000f


	//   ....[150]....
        /*03d8*/ 	.word	0x0500000f


	//   ....[151]....
        /*03dc*/ 	.word	0x0500000f


	//   ....[152]....
        /*03e0*/ 	.word	0x0500000f


	//   ....[153]....
        /*03e4*/ 	.word	0x0500000f


	//   ....[154]....
        /*03e8*/ 	.word	0x0500000f


	//   ....[155]....
        /*03ec*/ 	.word	0x0500000f


	//   ....[156]....
        /*03f0*/ 	.word	0x0500000f


	//   ....[157]....
        /*03f4*/ 	.word	0x0500000f


	//   ....[158]....
        /*03f8*/ 	.word	0x0500000f


	//   ....[159]....
        /*03fc*/ 	.word	0x0500000f


	//   ....[160]....
        /*0400*/ 	.word	0x0500000f


	//   ....[161]....
        /*0404*/ 	.word	0x0500000f


	//   ....[162]....
        /*0408*/ 	.word	0x0500000f


	//   ....[163]....
        /*040c*/ 	.word	0x0500000f


	//   ....[164]....
        /*0410*/ 	.word	0x0500000f


	//   ....[165]....
        /*0414*/ 	.word	0x0500000f


	//   ....[166]....
        /*0418*/ 	.word	0x0500000f


	//   ....[167]....
        /*041c*/ 	.word	0x0500000f


	//   ....[168]....
        /*0420*/ 	.word	0x0500000f


	//   ....[169]....
        /*0424*/ 	.word	0x0500000f


	//   ....[170]....
        /*0428*/ 	.word	0x0500000f


	//   ....[171]....
        /*042c*/ 	.word	0x0500000f


	//   ....[172]....
        /*0430*/ 	.word	0x0500000f


	//   ....[173]....
        /*0434*/ 	.word	0x0500000f


	//   ....[174]....
        /*0438*/ 	.word	0x0500000f


	//   ....[175]....
        /*043c*/ 	.word	0x0500000f


	//   ....[176]....
        /*0440*/ 	.word	0x0500000f


	//   ....[177]....
        /*0444*/ 	.word	0x0500000f


	//   ....[178]....
        /*0448*/ 	.word	0x0500000f


	//   ....[179]....
        /*044c*/ 	.word	0x0500000f


	//   ....[180]....
        /*0450*/ 	.word	0x0500000f


	//   ....[181]....
        /*0454*/ 	.word	0x0500000f


	//   ....[182]....
        /*0458*/ 	.word	0x0500000f


	//   ....[183]....
        /*045c*/ 	.word	0x0500000f


	//   ....[184]....
        /*0460*/ 	.word	0x0500000f


	//   ....[185]....
        /*0464*/ 	.word	0x0500000f


	//----- nvinfo : EIATTR_COOP_GROUP_INSTR_OFFSETS
	.align		4
.L_256:
        /*0468*/ 	.byte	0x04, 0x28
        /*046a*/ 	.short	(.L_258 - .L_257)


	//   ....[0]....
.L_257:
        /*046c*/ 	.word	0x00000080


	//   ....[1]....
        /*0470*/ 	.word	0x00000090


	//   ....[2]....
        /*0474*/ 	.word	0x000002b0


	//   ....[3]....
        /*0478*/ 	.word	0x00000410


	//   ....[4]....
        /*047c*/ 	.word	0x00000530


	//   ....[5]....
        /*0480*/ 	.word	0x00000690


	//   ....[6]....
        /*0484*/ 	.word	0x00001700


	//   ....[7]....
        /*0488*/ 	.word	0x00002e60


	//   ....[8]....
        /*048c*/ 	.word	0x000035d0


	//   ....[9]....
        /*0490*/ 	.word	0x00004a30


	//   ....[10]....
        /*0494*/ 	.word	0x00004a90


	//   ....[11]....
        /*0498*/ 	.word	0x00004cc0


	//   ....[12]....
        /*049c*/ 	.word	0x00004d40


	//   ....[13]....
        /*04a0*/ 	.word	0x000054a0


	//   ....[14]....
        /*04a4*/ 	.word	0x00005a20


	//   ....[15]....
        /*04a8*/ 	.word	0x00006b80


	//   ....[16]....
        /*04ac*/ 	.word	0x00006bb0


	//   ....[17]....
        /*04b0*/ 	.word	0x00006df0


	//   ....[18]....
        /*04b4*/ 	.word	0x00006f40


	//   ....[19]....
        /*04b8*/ 	.word	0x00007ec0


	//   ....[20]....
        /*04bc*/ 	.word	0x00007f70


	//   ....[21]....
        /*04c0*/ 	.word	0x00007fa0


	//   ....[22]....
        /*04c4*/ 	.word	0x00008050


	//   ....[23]....
        /*04c8*/ 	.word	0x00008060


	//   ....[24]....
        /*04cc*/ 	.word	0x00009a70


	//   ....[25]....
        /*04d0*/ 	.word	0x00009f60


	//   ....[26]....
        /*04d4*/ 	.word	0x00009f90


	//   ....[27]....
        /*04d8*/ 	.word	0x00009fc0


	//   ....[28]....
        /*04dc*/ 	.word	0x00009fe0


	//   ....[29]....
        /*04e0*/ 	.word	0x0000a650


	//   ....[30]....
        /*04e4*/ 	.word	0x0000a670


	//   ....[31]....
        /*04e8*/ 	.word	0x0000a8a0


	//   ....[32]....
        /*04ec*/ 	.word	0x0000a8c0


	//   ....[33]....
        /*04f0*/ 	.word	0x0000b3d0


	//   ....[34]....
        /*04f4*/ 	.word	0x0000b400


	//   ....[35]....
        /*04f8*/ 	.word	0x0000b640


	//   ....[36]....
        /*04fc*/ 	.word	0x0000b660


	//   ....[37]....
        /*0500*/ 	.word	0x0000b910


	//   ....[38]....
        /*0504*/ 	.word	0x0000bae0


	//   ....[39]....
        /*0508*/ 	.word	0x0000bb10


	//   ....[40]....
        /*050c*/ 	.word	0x0000bb40


	//   ....[41]....
        /*0510*/ 	.word	0x0000bb70


	//   ....[42]....
        /*0514*/ 	.word	0x0000bba0


	//   ....[43]....
        /*0518*/ 	.word	0x0000bbd0


	//   ....[44]....
        /*051c*/ 	.word	0x0000bd20


	//   ....[45]....
        /*0520*/ 	.word	0x0000bd50


	//   ....[46]....
        /*0524*/ 	.word	0x0000bd80


	//   ....[47]....
        /*0528*/ 	.word	0x0000bdb0


	//   ....[48]....
        /*052c*/ 	.word	0x0000bde0


	//   ....[49]....
        /*0530*/ 	.word	0x0000be10


	//   ....[50]....
        /*0534*/ 	.word	0x0000bea0


	//   ....[51]....
        /*0538*/ 	.word	0x0000bed0


	//   ....[52]....
        /*053c*/ 	.word	0x0000bf50


	//   ....[53]....
        /*0540*/ 	.word	0x0000d720


	//   ....[54]....
        /*0544*/ 	.word	0x0000d740


	//   ....[55]....
        /*0548*/ 	.word	0x0000d7d0


	//   ....[56]....
        /*054c*/ 	.word	0x0000d7f0


	//   ....[57]....
        /*0550*/ 	.word	0x0000d870


	//   ....[58]....
        /*0554*/ 	.word	0x0000d890


	//   ....[59]....
        /*0558*/ 	.word	0x0000d8a0


	//   ....[60]....
        /*055c*/ 	.word	0x0000d8b0


	//   ....[61]....
        /*0560*/ 	.word	0x0000e040


	//   ....[62]....
        /*0564*/ 	.word	0x0000e080


	//   ....[63]....
        /*0568*/ 	.word	0x0000e140


	//   ....[64]....
        /*056c*/ 	.word	0x0000e160


	//   ....[65]....
        /*0570*/ 	.word	0x0000e200


	//   ....[66]....
        /*0574*/ 	.word	0x0000e220


	//   ....[67]....
        /*0578*/ 	.word	0x0000e230


	//   ....[68]....
        /*057c*/ 	.word	0x0000e2b0


	//   ....[69]....
        /*0580*/ 	.word	0x0000eb20


	//   ....[70]....
        /*0584*/ 	.word	0x0000eb40


	//   ....[71]....
        /*0588*/ 	.word	0x0000ece0


	//   ....[72]....
        /*058c*/ 	.word	0x0000ed10


	//   ....[73]....
        /*0590*/ 	.word	0x0000ee20


	//   ....[74]....
        /*0594*/ 	.word	0x0000ee30


	//   ....[75]....
        /*0598*/ 	.word	0x0000ee60


	//   ....[76]....
        /*059c*/ 	.word	0x0000ee70


	//   ....[77]....
        /*05a0*/ 	.word	0x0000f4a0


	//   ....[78]....
        /*05a4*/ 	.word	0x0000f500


	//   ....[79]....
        /*05a8*/ 	.word	0x0000f6c0


	//   ....[80]....
        /*05ac*/ 	.word	0x0000f700


	//   ....[81]....
        /*05b0*/ 	.word	0x0000f710


	//   ....[82]....
        /*05b4*/ 	.word	0x0000f720


	//   ....[83]....
        /*05b8*/ 	.word	0x0000f870


	//   ....[84]....
        /*05bc*/ 	.word	0x0000f9c0


	//   ....[85]....
        /*05c0*/ 	.word	0x00010200


	//   ....[86]....
        /*05c4*/ 	.word	0x00010220


	//   ....[87]....
        /*05c8*/ 	.word	0x00010270


	//   ....[88]....
        /*05cc*/ 	.word	0x00010280


	//   ....[89]....
        /*05d0*/ 	.word	0x000102c0


	//   ....[90]....
        /*05d4*/ 	.word	0x000102d0


	//   ....[91]....
        /*05d8*/ 	.word	0x000102e0


	//   ....[92]....
        /*05dc*/ 	.word	0x00010320


	//   ....[93]....
        /*05e0*/ 	.word	0x00010640


	//   ....[94]....
        /*05e4*/ 	.word	0x00010680


	//   ....[95]....
        /*05e8*/ 	.word	0x000106a0


	//   ....[96]....
        /*05ec*/ 	.word	0x000106c0


	//   ....[97]....
        /*05f0*/ 	.word	0x000106f0


	//   ....[98]....
        /*05f4*/ 	.word	0x00010710


	//   ....[99]....
        /*05f8*/ 	.word	0x00010810


	//   ....[100]....
        /*05fc*/ 	.word	0x00010960


	//   ....[101]....
        /*0600*/ 	.word	0x00010f60


	//   ....[102]....
        /*0604*/ 	.word	0x00010f90


	//   ....[103]....
        /*0608*/ 	.word	0x00010fc0


	//   ....[104]....
        /*060c*/ 	.word	0x00010ff0


	//   ....[105]....
        /*0610*/ 	.word	0x00011020


	//   ....[106]....
        /*0614*/ 	.word	0x00011050


	//   ....[107]....
        /*0618*/ 	.word	0x00011080


	//   ....[108]....
        /*061c*/ 	.word	0x000110b0


	//   ....[109]....
        /*0620*/ 	.word	0x00011230


	//   ....[110]....
        /*0624*/ 	.word	0x00011260


	//   ....[111]....
        /*0628*/ 	.word	0x00011290


	//   ....[112]....
        /*062c*/ 	.word	0x000112c0


	//   ....[113]....
        /*0630*/ 	.word	0x000112f0


	//   ....[114]....
        /*0634*/ 	.word	0x00011320


	//   ....[115]....
        /*0638*/ 	.word	0x000113e0


	//   ....[116]....
        /*063c*/ 	.word	0x00011400


	//   ....[117]....
        /*0640*/ 	.word	0x00011470


	//   ....[118]....
        /*0644*/ 	.word	0x000118e0


	//   ....[119]....
        /*0648*/ 	.word	0x00011e00


	//   ....[120]....
        /*064c*/ 	.word	0x00011ef0


	//   ....[121]....
        /*0650*/ 	.word	0x00011f90


	//   ....[122]....
        /*0654*/ 	.word	0x00011ff0


	//   ....[123]....
        /*0658*/ 	.word	0x000120e0


	//   ....[124]....
        /*065c*/ 	.word	0x00012150


	//   ....[125]....
        /*0660*/ 	.word	0x00012240


	//   ....[126]....
        /*0664*/ 	.word	0x000122b0


	//   ....[127]....
        /*0668*/ 	.word	0x00012350


	//   ....[128]....
        /*066c*/ 	.word	0x00012450


	//   ....[129]....
        /*0670*/ 	.word	0x000124e0


	//   ....[130]....
        /*0674*/ 	.word	0x00012540


	//   ....[131]....
        /*0678*/ 	.word	0x00012630


	//   ....[132]....
        /*067c*/ 	.word	0x000126b0


	//   ....[133]....
        /*0680*/ 	.word	0x000127b0


	//   ....[134]....
        /*0684*/ 	.word	0x00012820


	//   ....[135]....
        /*0688*/ 	.word	0x00012900


	//   ....[136]....
        /*068c*/ 	.word	0x00012c10


	//   ....[137]....
        /*0690*/ 	.word	0x00012cd0


	//   ....[138]....
        /*0694*/ 	.word	0x00012f40


	//   ....[139]....
        /*0698*/ 	.word	0x00012f90


	//   ....[140]....
        /*069c*/ 	.word	0x000131a0


	//   ....[141]....
        /*06a0*/ 	.word	0x000131f0


	//   ....[142]....
        /*06a4*/ 	.word	0x000133a0


	//   ....[143]....
        /*06a8*/ 	.word	0x000133f0


	//   ....[144]....
        /*06ac*/ 	.word	0x00013530


	//   ....[145]....
        /*06b0*/ 	.word	0x00013630


	//   ....[146]....
        /*06b4*/ 	.word	0x000138a0


	//   ....[147]....
        /*06b8*/ 	.word	0x000138f0


	//   ....[148]....
        /*06bc*/ 	.word	0x00013ac0


	//   ....[149]....
        /*06c0*/ 	.word	0x00013b10


	//   ....[150]....
        /*06c4*/ 	.word	0x00013ce0


	//   ....[151]....
        /*06c8*/ 	.word	0x00013d30


	//   ....[152]....
        /*06cc*/ 	.word	0x00013e20


	//   ....[153]....
        /*06d0*/ 	.word	0x00013ec0


	//   ....[154]....
        /*06d4*/ 	.word	0x00013f20


	//   ....[155]....
        /*06d8*/ 	.word	0x00013fd0


	//   ....[156]....
        /*06dc*/ 	.word	0x00014030


	//   ....[157]....
        /*06e0*/ 	.word	0x000140e0


	//   ....[158]....
        /*06e4*/ 	.word	0x00014140


	//   ....[159]....
        /*06e8*/ 	.word	0x000141f0


	//   ....[160]....
        /*06ec*/ 	.word	0x000142e0


	//   ....[161]....
        /*06f0*/ 	.word	0x000143b0


	//   ....[162]....
        /*06f4*/ 	.word	0x000144d0


	//   ....[163]....
        /*06f8*/ 	.word	0x000145d0


	//   ....[164]....
        /*06fc*/ 	.word	0x00014700


	//   ....[165]....
        /*0700*/ 	.word	0x000147e0


	//   ....[166]....
        /*0704*/ 	.word	0x000148e0


	//   ....[167]....
        /*0708*/ 	.word	0x000149c0


	//   ....[168]....
        /*070c*/ 	.word	0x00014a50


	//   ....[169]....
        /*0710*/ 	.word	0x00014af0


	//   ....[170]....
        /*0714*/ 	.word	0x00014c10


	//   ....[171]....
        /*0718*/ 	.word	0x00014c80


	//   ....[172]....
        /*071c*/ 	.word	0x00014cf0


	//   ....[173]....
        /*0720*/ 	.word	0x00014d60


	//   ....[174]....
        /*0724*/ 	.word	0x00014dd0


	//   ....[175]....
        /*0728*/ 	.word	0x00014e50


	//   ....[176]....
        /*072c*/ 	.word	0x00014ee0


	//   ....[177]....
        /*0730*/ 	.word	0x00014f70


	//   ....[178]....
        /*0734*/ 	.word	0x00014fe0


	//   ....[179]....
        /*0738*/ 	.word	0x00015050


	//   ....[180]....
        /*073c*/ 	.word	0x000150c0


	//   ....[181]....
        /*0740*/ 	.word	0x00015140


	//   ....[182]....
        /*0744*/ 	.word	0x000151b0


	//   ....[183]....
        /*0748*/ 	.word	0x00015250


	//   ....[184]....
        /*074c*/ 	.word	0x000152e0


	//   ....[185]....
        /*0750*/ 	.word	0x00015400


	//----- nvinfo : EIATTR_REG_RECONFIG
	.align		4
.L_258:
        /*0754*/ 	.byte	0x01, 0x54
	.zero		2


	//----- nvinfo : EIATTR_SYSCALL_OFFSETS
	.align		4
        /*0758*/ 	.byte	0x04, 0x46
        /*075a*/ 	.short	(.L_260 - .L_259)


	//   ....[0]....
.L_259:
        /*075c*/ 	.word	0x00003020


	//   ....[1]....
        /*0760*/ 	.word	0x0000caf0


	//   ....[2]....
        /*0764*/ 	.word	0x0000cc40


	//   ....[3]....
        /*0768*/ 	.word	0x0000cd30


	//   ....[4]....
        /*076c*/ 	.word	0x0000dc50


	//   ....[5]....
        /*0770*/ 	.word	0x0000e530


	//----- nvinfo : EIATTR_MBARRIER_INSTR_OFFSETS
	.align		4
.L_260:
        /*0774*/ 	.byte	0x04, 0x39
        /*0776*/ 	.short	(.L_262 - .L_261)


	//   ....[0]....
.L_261:
        /*0778*/ 	.word	0x00000190
        /*077c*/ 	.word	0x000000ff
        /*0780*/ 	.word	0x00038800
        /*0784*/ 	.short	0x0100
        /*0786*/ 	.byte	0x08
	.zero		1


	//   ....[1]....
        /*0788*/ 	.word	0x000001a0
        /*078c*/ 	.word	0x000000ff
        /*0790*/ 	.word	0x00038810
        /*0794*/ 	.short	0x0100
        /*0796*/ 	.byte	0x08
	.zero		1


	//   ....[2]....
        /*0798*/ 	.word	0x000001b0
        /*079c*/ 	.word	0x000000ff
        /*07a0*/ 	.word	0x00038820
        /*07a4*/ 	.short	0x0100
        /*07a6*/ 	.byte	0x08
	.zero		1


	//   ....[3]....
        /*07a8*/ 	.word	0x00000260
        /*07ac*/ 	.word	0x000000ff
        /*07b0*/ 	.word	0x00038830
        /*07b4*/ 	.short	0x0100
        /*07b6*/ 	.byte	0x06
	.zero		1


	//   ....[4]....
        /*07b8*/ 	.word	0x00000270
        /*07bc*/ 	.word	0x000000ff
        /*07c0*/ 	.word	0x00038840
        /*07c4*/ 	.short	0x0100
        /*07c6*/ 	.byte	0x06
	.zero		1


	//   ....[5]....
        /*07c8*/ 	.word	0x00000280
        /*07cc*/ 	.word	0x000000ff
        /*07d0*/ 	.word	0x00038838
        /*07d4*/ 	.short	0x0100
        /*07d6*/ 	.byte	0x06
	.zero		1


	//   ....[6]....
        /*07d8*/ 	.word	0x00000290
        /*07dc*/ 	.word	0x000000ff
        /*07e0*/ 	.word	0x00038848
        /*07e4*/ 	.short	0x0100
        /*07e6*/ 	.byte	0x06
	.zero		1


	//   ....[7]....
        /*07e8*/ 	.word	0x000003c0
        /*07ec*/ 	.word	0x000000ff
        /*07f0*/ 	.word	0x00038850
        /*07f4*/ 	.short	0x0100
        /*07f6*/ 	.byte	0x08
	.zero		1


	//   ....[8]....
        /*07f8*/ 	.word	0x000003d0
        /*07fc*/ 	.word	0x000000ff
        /*0800*/ 	.word	0x00038860
        /*0804*/ 	.short	0x0100
        /*0806*/ 	.byte	0x08
	.zero		1


	//   ....[9]....
        /*0808*/ 	.word	0x000003e0
        /*080c*/ 	.word	0x000000ff
        /*0810*/ 	.word	0x00038858
        /*0814*/ 	.short	0x0100
        /*0816*/ 	.byte	0x08
	.zero		1


	//   ....[10]....
        /*0818*/ 	.word	0x000003f0
        /*081c*/ 	.word	0x000000ff
        /*0820*/ 	.word	0x00038868
        /*0824*/ 	.short	0x0100
        /*0826*/ 	.byte	0x08
	.zero		1


	//   ....[11]....
        /*0828*/ 	.word	0x000004e0
        /*082c*/ 	.word	0x000000ff
        /*0830*/ 	.word	0x00038870
        /*0834*/ 	.short	0x0100
        /*0836*/ 	.byte	0x06
	.zero		1


	//   ....[12]....
        /*0838*/ 	.word	0x000004f0
        /*083c*/ 	.word	0x000000ff
        /*0840*/ 	.word	0x00038880
        /*0844*/ 	.short	0x0100
        /*0846*/ 	.byte	0x06
	.zero		1


	//   ....[13]....
        /*0848*/ 	.word	0x00000500
        /*084c*/ 	.word	0x000000ff
        /*0850*/ 	.word	0x00038878
        /*0854*/ 	.short	0x0100
        /*0856*/ 	.byte	0x06
	.zero		1


	//   ....[14]....
        /*0858*/ 	.word	0x00000510
        /*085c*/ 	.word	0x000000ff
        /*0860*/ 	.word	0x00038888
        /*0864*/ 	.short	0x0100
        /*0866*/ 	.byte	0x06
	.zero		1


	//   ....[15]....
        /*0868*/ 	.word	0x00000640
        /*086c*/ 	.word	0x000000ff
        /*0870*/ 	.word	0x00038890
        /*0874*/ 	.short	0x0100
        /*0876*/ 	.byte	0x08
	.zero		1


	//   ....[16]....
        /*0878*/ 	.word	0x00000650
        /*087c*/ 	.word	0x000000ff
        /*0880*/ 	.word	0x000388a0
        /*0884*/ 	.short	0x0100
        /*0886*/ 	.byte	0x08
	.zero		1


	//   ....[17]....
        /*0888*/ 	.word	0x00000660
        /*088c*/ 	.word	0x000000ff
        /*0890*/ 	.word	0x00038898
        /*0894*/ 	.short	0x0100
        /*0896*/ 	.byte	0x08
	.zero		1


	//   ....[18]....
        /*0898*/ 	.word	0x00000670
        /*089c*/ 	.word	0x000000ff
        /*08a0*/ 	.word	0x000388a8
        /*08a4*/ 	.short	0x0100
        /*08a6*/ 	.byte	0x08
	.zero		1


	//   ....[19]....
        /*08a8*/ 	.word	0x000007b0
        /*08ac*/ 	.word	0x000000ff
        /*08b0*/ 	.word	0x000388b0
        /*08b4*/ 	.short	0x0100
        /*08b6*/ 	.byte	0x08
	.zero		1


	//   ....[20]....
        /*08b8*/ 	.word	0x000007c0
        /*08bc*/ 	.word	0x000000ff
        /*08c0*/ 	.word	0x000388c0
        /*08c4*/ 	.short	0x0100
        /*08c6*/ 	.byte	0x08
	.zero		1


	//   ....[21]....
        /*08c8*/ 	.word	0x000007d0
        /*08cc*/ 	.word	0x000000ff
        /*08d0*/ 	.word	0x000388b8
        /*08d4*/ 	.short	0x0100
        /*08d6*/ 	.byte	0x08
	.zero		1


	//   ....[22]....
        /*08d8*/ 	.word	0x000007e0
        /*08dc*/ 	.word	0x000000ff
        /*08e0*/ 	.word	0x000388c8
        /*08e4*/ 	.short	0x0100
        /*08e6*/ 	.byte	0x08
	.zero		1


	//   ....[23]....
        /*08e8*/ 	.word	0x00001a60
        /*08ec*/ 	.word	0x000000ff
        /*08f0*/ 	.word	0x00000000
        /*08f4*/ 	.short	0x0101
        /*08f6*/ 	.byte	0x06
	.zero		1


	//   ....[24]....
        /*08f8*/ 	.word	0x00002530
        /*08fc*/ 	.word	0x000000ff
        /*0900*/ 	.word	0x00000000
        /*0904*/ 	.short	0x0101
        /*0906*/ 	.byte	0x06
	.zero		1


	//   ....[25]....
        /*0908*/ 	.word	0x00003090
        /*090c*/ 	.word	0x000000ff
        /*0910*/ 	.word	0x00038800
        /*0914*/ 	.short	0x010a
        /*0916*/ 	.byte	0x28
	.zero		1


	//   ....[26]....
        /*0918*/ 	.word	0x00003100
        /*091c*/ 	.word	0x00000005
        /*0920*/ 	.word	0x00038830
        /*0924*/ 	.short	0x010a
        /*0926*/ 	.byte	0x3f
	.zero		1


	//   ....[27]....
        /*0928*/ 	.word	0x00003140
        /*092c*/ 	.word	0x00000005
        /*0930*/ 	.word	0x00038830
        /*0934*/ 	.short	0x010a
        /*0936*/ 	.byte	0x3f
	.zero		1


	//   ....[28]....
        /*0938*/ 	.word	0x000033c0
        /*093c*/ 	.word	0x000000ff
        /*0940*/ 	.word	0x00038810
        /*0944*/ 	.short	0x010a
        /*0946*/ 	.byte	0x28
	.zero		1


	//   ....[29]....
        /*0948*/ 	.word	0x00003400
        /*094c*/ 	.word	0x00000005
        /*0950*/ 	.word	0x00038850
        /*0954*/ 	.short	0x010a
        /*0956*/ 	.byte	0x3f
	.zero		1


	//   ....[30]....
        /*0958*/ 	.word	0x00003440
        /*095c*/ 	.word	0x00000005
        /*0960*/ 	.word	0x00038850
        /*0964*/ 	.short	0x010a
        /*0966*/ 	.byte	0x3f
	.zero		1


	//   ....[31]....
        /*0968*/ 	.word	0x00004700
        /*096c*/ 	.word	0x000000ff
        /*0970*/ 	.word	0x00000000
        /*0974*/ 	.short	0x0101
        /*0976*/ 	.byte	0x05
	.zero		1


	//   ....[32]....
        /*0978*/ 	.word	0x00005520
        /*097c*/ 	.word	0x000000ff
        /*0980*/ 	.word	0x00000000
        /*0984*/ 	.short	0x0101
        /*0986*/ 	.byte	0x05
	.zero		1


	//   ....[33]....
        /*0988*/ 	.word	0x00005630
        /*098c*/ 	.word	0x000000ff
        /*0990*/ 	.word	0x00038830
        /*0994*/ 	.short	0x010a
        /*0996*/ 	.byte	0x05
	.zero		1


	//   ....[34]....
        /*0998*/ 	.word	0x00005670
        /*099c*/ 	.word	0x000000ff
        /*09a0*/ 	.word	0x00038830
        /*09a4*/ 	.short	0x010a
        /*09a6*/ 	.byte	0x05
	.zero		1


	//   ....[35]....
        /*09a8*/ 	.word	0x00005850
        /*09ac*/ 	.word	0x000000ff
        /*09b0*/ 	.word	0x00038850
        /*09b4*/ 	.short	0x010a
        /*09b6*/ 	.byte	0x05
	.zero		1


	//   ....[36]....
        /*09b8*/ 	.word	0x00005890
        /*09bc*/ 	.word	0x000000ff
        /*09c0*/ 	.word	0x00038850
        /*09c4*/ 	.short	0x010a
        /*09c6*/ 	.byte	0x05
	.zero		1


	//   ....[37]....
        /*09c8*/ 	.word	0x00006aa0
        /*09cc*/ 	.word	0x000000ff
        /*09d0*/ 	.word	0x00000000
        /*09d4*/ 	.short	0x0101
        /*09d6*/ 	.byte	0x0a
	.zero		1


	//   ....[38]....
        /*09d8*/ 	.word	0x00007f50
        /*09dc*/ 	.word	0x000000ff
        /*09e0*/ 	.word	0x00000000
        /*09e4*/ 	.short	0x0101
        /*09e6*/ 	.byte	0x05
	.zero		1


	//   ....[39]....
        /*09e8*/ 	.word	0x0000a660
        /*09ec*/ 	.word	0x000000ff
        /*09f0*/ 	.word	0x00000000
        /*09f4*/ 	.short	0x0101
        /*09f6*/ 	.byte	0x06
	.zero		1


	//   ....[40]....
        /*09f8*/ 	.word	0x0000d480
        /*09fc*/ 	.word	0x0000001e
        /*0a00*/ 	.word	0x00038840
        /*0a04*/ 	.short	0x010a
        /*0a06*/ 	.byte	0x3f
	.zero		1


	//   ....[41]....
        /*0a08*/ 	.word	0x0000d9b0
        /*0a0c*/ 	.word	0x0000001e
        /*0a10*/ 	.word	0x00038830
        /*0a14*/ 	.short	0x0107
        /*0a16*/ 	.byte	0x3f
	.zero		1


	//   ....[42]....
        /*0a18*/ 	.word	0x0000da90
        /*0a1c*/ 	.word	0x0000001e
        /*0a20*/ 	.word	0x00038830
        /*0a24*/ 	.short	0x0101
        /*0a26*/ 	.byte	0x3f
	.zero		1


	//   ....[43]....
        /*0a28*/ 	.word	0x0000e370
        /*0a2c*/ 	.word	0x00000017
        /*0a30*/ 	.word	0x00038800
        /*0a34*/ 	.short	0x0107
        /*0a36*/ 	.byte	0x3f
	.zero		1


	//   ....[44]....
        /*0a38*/ 	.word	0x0000e400
        /*0a3c*/ 	.word	0x00000017
        /*0a40*/ 	.word	0x00038800
        /*0a44*/ 	.short	0x0101
        /*0a46*/ 	.byte	0x3f
	.zero		1


	//   ....[45]....
        /*0a48*/ 	.word	0x0000f110
        /*0a4c*/ 	.word	0x00000017
        /*0a50*/ 	.word	0x00038810
        /*0a54*/ 	.short	0x0107
        /*0a56*/ 	.byte	0x3f
	.zero		1


	//   ....[46]....
        /*0a58*/ 	.word	0x0000f210
        /*0a5c*/ 	.word	0x00000017
        /*0a60*/ 	.word	0x00038810
        /*0a64*/ 	.short	0x0101
        /*0a66*/ 	.byte	0x3f
	.zero		1


	//   ....[47]....
        /*0a68*/ 	.word	0x0000f230
        /*0a6c*/ 	.word	0x00000017
        /*0a70*/ 	.word	0x00038820
        /*0a74*/ 	.short	0x010a
        /*0a76*/ 	.byte	0x3f
	.zero		1


	//   ....[48]....
        /*0a78*/ 	.word	0x0000f2c0
        /*0a7c*/ 	.word	0x0000001e
        /*0a80*/ 	.word	0x00038860
        /*0a84*/ 	.short	0x010a
        /*0a86*/ 	.byte	0x3f
	.zero		1


	//   ....[49]....
        /*0a88*/ 	.word	0x0000fbe0
        /*0a8c*/ 	.word	0x0000001e
        /*0a90*/ 	.word	0x00038850
        /*0a94*/ 	.short	0x0107
        /*0a96*/ 	.byte	0x3f
	.zero		1


	//   ....[50]....
        /*0a98*/ 	.word	0x0000fcb0
        /*0a9c*/ 	.word	0x0000001e
        /*0aa0*/ 	.word	0x00038850
        /*0aa4*/ 	.short	0x0101
        /*0aa6*/ 	.byte	0x3f
	.zero		1


	//   ....[51]....
        /*0aa8*/ 	.word	0x00010060
        /*0aac*/ 	.word	0x00000006
        /*0ab0*/ 	.word	0x00038840
        /*0ab4*/ 	.short	0x010a
        /*0ab6*/ 	.byte	0x3f
	.zero		1


	//   ....[52]....
        /*0ab8*/ 	.word	0x000103a0
        /*0abc*/ 	.word	0x00000006
        /*0ac0*/ 	.word	0x00038830
        /*0ac4*/ 	.short	0x0107
        /*0ac6*/ 	.byte	0x3f
	.zero		1


	//   ....[53]....
        /*0ac8*/ 	.word	0x00010460
        /*0acc*/ 	.word	0x00000006
        /*0ad0*/ 	.word	0x00038830
        /*0ad4*/ 	.short	0x0101
        /*0ad6*/ 	.byte	0x3f
	.zero		1


	//   ....[54]....
        /*0ad8*/ 	.word	0x00010490
        /*0adc*/ 	.word	0x00000006
        /*0ae0*/ 	.word	0x00038860
        /*0ae4*/ 	.short	0x010a
        /*0ae6*/ 	.byte	0x3f
	.zero		1


	//   ....[55]....
        /*0ae8*/ 	.word	0x00010b60
        /*0aec*/ 	.word	0x00000006
        /*0af0*/ 	.word	0x00038850
        /*0af4*/ 	.short	0x0107
        /*0af6*/ 	.byte	0x3f
	.zero		1


	//   ....[56]....
        /*0af8*/ 	.word	0x00010c20
        /*0afc*/ 	.word	0x00000006
        /*0b00*/ 	.word	0x00038850
        /*0b04*/ 	.short	0x0101
        /*0b06*/ 	.byte	0x3f
	.zero		1


	//   ....[57]....
        /*0b08*/ 	.word	0x00011860
        /*0b0c*/ 	.word	0x00000007
        /*0b10*/ 	.word	0x00038820
        /*0b14*/ 	.short	0x010a
        /*0b16*/ 	.byte	0x3f
	.zero		1


	//   ....[58]....
        /*0b18*/ 	.word	0x000119e0
        /*0b1c*/ 	.word	0x00000005
        /*0b20*/ 	.word	0x00038840
        /*0b24*/ 	.short	0x010a
        /*0b26*/ 	.byte	0x3f
	.zero		1


	//   ....[59]....
        /*0b28*/ 	.word	0x00011a80
        /*0b2c*/ 	.word	0x00000003
        /*0b30*/ 	.word	0x00038840
        /*0b34*/ 	.short	0x010a
        /*0b36*/ 	.byte	0x3f
	.zero		1


	//   ....[60]....
        /*0b38*/ 	.word	0x00011ac0
        /*0b3c*/ 	.word	0x00000005
        /*0b40*/ 	.word	0x00038860
        /*0b44*/ 	.short	0x010a
        /*0b46*/ 	.byte	0x3f
	.zero		1


	//   ....[61]....
        /*0b48*/ 	.word	0x00011b00
        /*0b4c*/ 	.word	0x00000003
        /*0b50*/ 	.word	0x00038860
        /*0b54*/ 	.short	0x010a
        /*0b56*/ 	.byte	0x3f
	.zero		1


	//   ....[62]....
        /*0b58*/ 	.word	0x00011b70
        /*0b5c*/ 	.word	0x00000000
        /*0b60*/ 	.word	0x00038800
        /*0b64*/ 	.short	0x010a
        /*0b66*/ 	.byte	0x3f
	.zero		1


	//   ....[63]....
        /*0b68*/ 	.word	0x00011bc0
        /*0b6c*/ 	.word	0x00000005
        /*0b70*/ 	.word	0x00038830
        /*0b74*/ 	.short	0x010a
        /*0b76*/ 	.byte	0x3f
	.zero		1


	//   ....[64]....
        /*0b78*/ 	.word	0x00011c20
        /*0b7c*/ 	.word	0x00000006
        /*0b80*/ 	.word	0x00038810
        /*0b84*/ 	.short	0x010a
        /*0b86*/ 	.byte	0x3f
	.zero		1


	//   ....[65]....
        /*0b88*/ 	.word	0x00011c70
        /*0b8c*/ 	.word	0x00000005
        /*0b90*/ 	.word	0x00038850
        /*0b94*/ 	.short	0x010a
        /*0b96*/ 	.byte	0x3f
	.zero		1


	//   ....[66]....
        /*0b98*/ 	.word	0x00011cd0
        /*0b9c*/ 	.word	0x00000004
        /*0ba0*/ 	.word	0x00038830
        /*0ba4*/ 	.short	0x010a
        /*0ba6*/ 	.byte	0x3f
	.zero		1


	//   ....[67]....
        /*0ba8*/ 	.word	0x00011d30
        /*0bac*/ 	.word	0x00000004
        /*0bb0*/ 	.word	0x00038850
        /*0bb4*/ 	.short	0x010a
        /*0bb6*/ 	.byte	0x3f
	.zero		1


	//   ....[68]....
        /*0bb8*/ 	.word	0x00011e40
        /*0bbc*/ 	.word	0x0000001e
        /*0bc0*/ 	.word	0x00038840
        /*0bc4*/ 	.short	0x010a
        /*0bc6*/ 	.byte	0x3f
	.zero		1


	//   ....[69]....
        /*0bc8*/ 	.word	0x00013430
        /*0bcc*/ 	.word	0x00000017
        /*0bd0*/ 	.word	0x00038820
        /*0bd4*/ 	.short	0x010a
        /*0bd6*/ 	.byte	0x3f
	.zero		1


	//   ....[70]....
        /*0bd8*/ 	.word	0x00013480
        /*0bdc*/ 	.word	0x0000001e
        /*0be0*/ 	.word	0x00038860
        /*0be4*/ 	.short	0x010a
        /*0be6*/ 	.byte	0x3f
	.zero		1


	//   ....[71]....
        /*0be8*/ 	.word	0x00013d70
        /*0bec*/ 	.word	0x00000006
        /*0bf0*/ 	.word	0x00038840
        /*0bf4*/ 	.short	0x010a
        /*0bf6*/ 	.byte	0x3f
	.zero		1


	//   ....[72]....
        /*0bf8*/ 	.word	0x00014230
        /*0bfc*/ 	.word	0x00000006
        /*0c00*/ 	.word	0x00038860
        /*0c04*/ 	.short	0x010a
        /*0c06*/ 	.byte	0x3f
	.zero		1


	//   ....[73]....
        /*0c08*/ 	.word	0x00015320
        /*0c0c*/ 	.word	0x00000007
        /*0c10*/ 	.word	0x00038820
        /*0c14*/ 	.short	0x010a
        /*0c16*/ 	.byte	0x3f
	.zero		1


	//   ....[74]....
        /*0c18*/ 	.word	0x000154c0
        /*0c1c*/ 	.word	0x00000005
        /*0c20*/ 	.word	0x00038840
        /*0c24*/ 	.short	0x010a
        /*0c26*/ 	.byte	0x3f
	.zero		1


	//   ....[75]....
        /*0c28*/ 	.word	0x00015510
        /*0c2c*/ 	.word	0x00000003
        /*0c30*/ 	.word	0x00038840
        /*0c34*/ 	.short	0x010a
        /*0c36*/ 	.byte	0x3f
	.zero		1


	//   ....[76]....
        /*0c38*/ 	.word	0x00015560
        /*0c3c*/ 	.word	0x00000005
        /*0c40*/ 	.word	0x00038860
        /*0c44*/ 	.short	0x010a
        /*0c46*/ 	.byte	0x3f
	.zero		1


	//----- nvinfo : EIATTR_NUM_MBARRIERS
	.align		4
.L_262:
        /*0c48*/ 	.byte	0x03, 0x38
        /*0c4a*/ 	.short	0x0017


	//----- nvinfo : EIATTR_EXIT_INSTR_OFFSETS
	.align		4
        /*0c4c*/ 	.byte	0x04, 0x1c
        /*0c4e*/ 	.short	(.L_264 - .L_263)


	//   ....[0]....
.L_263:
        /*0c50*/ 	.word	0x000009a0


	//   ....[1]....
        /*0c54*/ 	.word	0x0000b8c0


	//   ....[2]....
        /*0c58*/ 	.word	0x00011b50


	//----- nvinfo : EIATTR_MAX_THREADS
	.align		4
.L_264:
        /*0c5c*/ 	.byte	0x04, 0x05
        /*0c5e*/ 	.short	(.L_266 - .L_265)
.L_265:
        /*0c60*/ 	.word	0x00000180
        /*0c64*/ 	.word	0x00000001
        /*0c68*/ 	.word	0x00000001


	//----- nvinfo : EIATTR_CRS_STACK_SIZE
	.align		4
.L_266:
        /*0c6c*/ 	.byte	0x04, 0x1e
        /*0c6e*/ 	.short	(.L_268 - .L_267)
.L_267:
        /*0c70*/ 	.word	0x00000000


	//----- nvinfo : EIATTR_CBANK_PARAM_SIZE
	.align		4
.L_268:
        /*0c74*/ 	.byte	0x03, 0x19
        /*0c76*/ 	.short	0x0bf0


	//----- nvinfo : EIATTR_PARAM_CBANK
	.align		4
        /*0c78*/ 	.byte	0x04, 0x0a
        /*0c7a*/ 	.short	(.L_270 - .L_269)
	.align		4
.L_269:
        /*0c7c*/ 	.word	index@(.nv.constant0._ZN7cutlass13device_kernelIN5flash11enable_sm90INS1_16FlashAttnFwdSm90INS1_25CollectiveMainloopFwdSm90ILi2EN4cute5tupleIJNS5_1CILi1EEES8_S8_EEENS6_IJNS7_ILi64EEESA_SA_EEELi512ENS_10bfloat16_tEfNS_4arch4Sm90ELb0ELb0ELb0ELb1ELb1ELb0ELb1ELb0ELb0ELb1ELb0ELb0EEENS1_21CollectiveEpilogueFwdINS6_IJSA_NS7_ILi512EEESA_EEES9_SC_SE_Li256ELb1ELb1ELb0ELb0EEENS1_36VarlenDynamicPersistentTileSchedulerILi64ELi64ELi256ELi128ELb0ELb1ELb1ELb0ELb1ELb1EEEEEEEEEvNT_6ParamsE)
        /*0c80*/ 	.short	0x0210
        /*0c82*/ 	.short	0x0bf0


	//----- nvinfo : EIATTR_SW_WAR
	.align		4
.L_270:
        /*0c84*/ 	.byte	0x04, 0x36
        /*0c86*/ 	.short	(.L_272 - .L_271)
.L_271:
        /*0c88*/ 	.word	0x00000008
.L_272:


//--------------------- .nv.info._ZN7cutlass13device_kernelIN5flash11enable_sm90INS1_16FlashAttnFwdSm90INS1_25CollectiveMainloopFwdSm90ILi2EN4cute5tupleIJNS5_1CILi1EEES8_S8_EEENS6_IJNS7_ILi64EEESA_SA_EEELi512ENS_10bfloat16_tEfNS_4arch4Sm90ELb0ELb0ELb0ELb1ELb1ELb1ELb1ELb0ELb0ELb1ELb0ELb0EEENS1_21CollectiveEpilogueFwdINS6_IJSA_NS7_ILi512EEESA_EEES9_SC_SE_Li256ELb1ELb1ELb0ELb0EEENS1_36VarlenDynamicPersistentTileSchedulerILi64ELi64ELi256ELi128ELb0ELb1ELb1ELb0ELb1ELb1EEEEEEEEEvNT_6ParamsE --------------------------
	.section	.nv.info._ZN7cutlass13device_kernelIN5flash11enable_sm90INS1_16FlashAttnFwdSm90INS1_25CollectiveMainloopFwdSm90ILi2EN4cute5tupleIJNS5_1CILi1EEES8_S8_EEENS6_IJNS7_ILi64EEESA_SA_EEELi512ENS_10bfloat16_tEfNS_4arch4Sm90ELb0ELb0ELb0ELb1ELb1ELb1ELb1ELb0ELb0ELb1ELb0ELb0EEENS1_21CollectiveEpilogueFwdINS6_IJSA_NS7_ILi512EEESA_EEES9_SC_SE_Li256ELb1ELb1ELb0ELb0EEENS1_36VarlenDynamicPersistentTileSchedulerILi64ELi64ELi256ELi128ELb0ELb1ELb1ELb0ELb1ELb1EEEEEEEEEvNT_6ParamsE,"",@"SHT_CUDA_INFO"
	.sectionflags	@""
	.align	4


	//----- nvinfo : EIATTR_CUDA_API_VERSION
	.align		4
        /*0000*/ 	.byte	0x04, 0x37
        /*0002*/ 	.short	(.L_274 - .L_273)
.L_273:
        /*0004*/ 	.word	0x00000082


	//----- nvinfo : EIATTR_KPARAM_INFO
	.align		4
.L_274:
        /*0008*/ 	.byte	0x04, 0x17
        /*000a*/ 	.short	(.L_276 - .L_275)
.L_275:
        /*000c*/ 	.word	0x00000000
        /*0010*/ 	.short	0x0000
        /*0012*/ 	.short	0x0070
        /*0014*/ 	.byte	0x00, 0xf0, 0x01, 0x2e


	//----- nvinfo : EIATTR_SPARSE_MMA_MASK
	.align		4
.L_276:
        /*0018*/ 	.byte	0x03, 0x50
        /*001a*/ 	.short	0x0000


	//----- nvinfo : EIATTR_MAXREG_COUNT
	.align		4
        /*001c*/ 	.byte	0x03, 0x1b
        /*001e*/ 	.short	0x00a8


	//----- nvinfo : EIATTR_NUM_BARRIERS
	.align		4
        /*0020*/ 	.byte	0x02, 0x4c
        /*0022*/ 	.byte	0x10
	.zero		1


	//----- nvinfo : EIATTR_EXTERNS
	.align		4
        /*0024*/ 	.byte	0x04, 0x0f
        /*0026*/ 	.short	(.L_278 - .L_277)


	//   ....[0]....
	.align		4
.L_277:
        /*0028*/ 	.word	index@(__assertfail)


	//----- nvinfo : EIATTR_ANNOTATIONS
	.align		4
.L_278:
        /*002c*/ 	.byte	0x04, 0x55
        /*002e*/ 	.short	(.L_280 - .L_279)


	//   ....[0]....
.L_279:
        /* <DEDUP_REMOVED lines=66> */


	//----- nvinfo : EIATTR_MERCURY_ISA_VERSION
	.align		4
.L_280:
        /*0440*/ 	.byte	0x03, 0x5f
        /*0442*/ 	.short	0x0101


	//----- nvinfo : EIATTR_UNUSED_LOAD_BYTE_OFFSET
	.align		4
        /*0444*/ 	.byte	0x04, 0x44
        /*0446*/ 	.short	(.L_282 - .L_281)


	//   ....[0]....
.L_281:
        /*0448*/ 	.word	0x00000a50
        /*044c*/ 	.word	0x0000fff0


	//   ....[1]....
        /*0450*/ 	.word	0x0000fd20
        /*0454*/ 	.word	0x0000fff0


	//----- nvinfo : EIATTR_INT_WARP_WIDE_INSTR_OFFSETS
	.align		4
.L_282:
        /*0458*/ 	.byte	0x04, 0x31
        /*045a*/ 	.short	(.L_284 - .L_283)


	//   ....[0]....
.L_283:
        /*045c*/ 	.word	0x00000130


	//   ....[1]....
        /*0460*/ 	.word	0x00000170


	//   ....[2]....
        /*0464*/ 	.word	0x000001e0


	//   ....[3]....
        /*0468*/ 	.word	0x00000250


	//   ....[4]....
        /*046c*/ 	.word	0x00015b60


	//   ....[5]....
        /*0470*/ 	.word	0x00015bf0


	//   ....[6]....
        /*0474*/ 	.word	0x0001a0d0


	//   ....[7]....
        /*0478*/ 	.word	0x0001a160


	//----- nvinfo : EIATTR_COOP_GROUP_MASK_REGIDS
	.align		4
.L_284:
        /*047c*/ 	.byte	0x04, 0x29
        /*047e*/ 	.short	(.L_286 - .L_285)


	//   ....[0]....
.L_285:
        /*0480*/ 	.word	0xffffffff


	//   ....[1]....
        /*0484*/ 	.word	0xffffffff


	//   ....[2]....
        /*0488*/ 	.word	0xffffffff


	//   ....[3]....
        /*048c*/ 	.word	0xffffffff


	//   ....[4]....
        /*0490*/ 	.word	0xffffffff


	//   ....[5]....
        /*0494*/ 	.word	0xffffffff


	//   ....[6]....
        /*0498*/ 	.word	0xffffffff


	//   ....[7]....
        /*049c*/ 	.word	0xffffffff


	//   ....[8]....
        /*04a0*/ 	.word	0xffffffff


	//   ....[9]....
        /*04a4*/ 	.word	0xffffffff


	//   ....[10]....
        /*04a8*/ 	.word	0xffffffff


	//   ....[11]....
        /*04ac*/ 	.word	0xffffffff


	//   ....[12]....
        /*04b0*/ 	.word	0xffffffff


	//   ....[13]....
        /*04b4*/ 	.word	0xffffffff


	//   ....[14]....
        /*04b8*/ 	.word	0xffffffff


	//   ....[15]....
        /*04bc*/ 	.word	0xffffffff


	//   ....[16]....
        /*04c0*/ 	.word	0xffffffff


	//   ....[17]....
        /*04c4*/ 	.word	0xffffffff


	//   ....[18]....
        /*04c8*/ 	.word	0xffffffff


	//   ....[19]....
        /*04cc*/ 	.word	0xffffffff


	//   ....[20]....
        /*04d0*/ 	.word	0xffffffff


	//   ....[21]....
        /*04d4*/ 	.word	0xffffffff


	//   ....[22]....
        /*04d8*/ 	.word	0xffffffff


	//   ....[23]....
        /*04dc*/ 	.word	0xffffffff


	//   ....[24]....
        /*04e0*/ 	.word	0xffffffff


	//   ....[25]....
        /*04e4*/ 	.word	0xffffffff


	//   ....[26]....
        /*04e8*/ 	.word	0xffffffff


	//   ....[27]....
        /*04ec*/ 	.word	0xffffffff


	//   ....[28]....
        /*04f0*/ 	.word	0xffffffff


	//   ....[29]....
        /*04f4*/ 	.word	0xffffffff


	//   ....[30]....
        /*04f8*/ 	.word	0xffffffff


	//   ....[31]....
        /*04fc*/ 	.word	0xffffffff


	//   ....[32]....
        /*0500*/ 	.word	0xffffffff


	//   ....[33]....
        /*0504*/ 	.word	0xffffffff


	//   ....[34]....
        /*0508*/ 	.word	0xffffffff


	//   ....[35]....
        /*050c*/ 	.word	0xffffffff


	//   ....[36]....
        /*0510*/ 	.word	0xffffffff


	//   ....[37]....
        /*0514*/ 	.word	0xffffffff


	//   ....[38]....
        /*0518*/ 	.word	0xffffffff


	//   ....[39]....
        /*051c*/ 	.word	0xffffffff


	//   ....[40]....
        /*0520*/ 	.word	0xffffffff


	//   ....[41]....
        /*0524*/ 	.word	0xffffffff


	//   ....[42]....
        /*0528*/ 	.word	0xffffffff


	//   ....[43]....
        /*052c*/ 	.word	0xffffffff


	//   ....[44]....
        /*0530*/ 	.word	0xffffffff


	//   ....[45]....
        /*0534*/ 	.word	0xffffffff


	//   ....[46]....
        /*0538*/ 	.word	0xffffffff


	//   ....[47]....
        /*053c*/ 	.word	0xffffffff


	//   ....[48]....
        /*0540*/ 	.word	0xffffffff


	//   ....[49]....
        /*0544*/ 	.word	0xffffffff


	//   ....[50]....
        /*0548*/ 	.word	0xffffffff


	//   ....[51]....
        /*054c*/ 	.word	0xffffffff


	//   ....[52]....
        /*0550*/ 	.word	0xffffffff


	//   ....[53]....
        /*0554*/ 	.word	0xffffffff


	//   ....[54]....
        /*0558*/ 	.word	0xffffffff


	//   ....[55]....
        /*055c*/ 	.word	0xffffffff


	//   ....[56]....
        /*0560*/ 	.word	0xffffffff


	//   ....[57]....
        /*0564*/ 	.word	0xffffffff


	//   ....[58]....
        /*0568*/ 	.word	0xffffffff


	//   ....[59]....
        /*056c*/ 	.word	0xffffffff


	//   ....[60]....
        /*0570*/ 	.word	0xffffffff


	//   ....[61]....
        /*0574*/ 	.word	0xffffffff


	//   ....[62]....
        /*0578*/ 	.word	0xffffffff


	//   ....[63]....
        /*057c*/ 	.word	0xffffffff


	//   ....[64]....
        /*0580*/ 	.word	0xffffffff


	//   ....[65]....
        /*0584*/ 	.word	0xffffffff


	//   ....[66]....
        /*0588*/ 	.word	0xffffffff


	//   ....[67]....
        /*058c*/ 	.word	0xffffffff


	//   ....[68]....
        /*0590*/ 	.word	0xffffffff


	//   ....[69]....
        /*0594*/ 	.word	0xffffffff


	//   ....[70]....
        /*0598*/ 	.word	0xffffffff


	//   ....[71]....
        /*059c*/ 	.word	0xffffffff


	//   ....[72]....
        /*05a0*/ 	.word	0xffffffff


	//   ....[73]....
        /*05a4*/ 	.word	0xffffffff


	//   ....[74]....
        /*05a8*/ 	.word	0xffffffff


	//   ....[75]....
        /*05ac*/ 	.word	0xffffffff


	//   ....[76]....
        /*05b0*/ 	.word	0xffffffff


	//   ....[77]....
        /*05b4*/ 	.word	0xffffffff


	//   ....[78]....
        /*05b8*/ 	.word	0xffffffff


	//   ....[79]....
        /*05bc*/ 	.word	0xffffffff


	//   ....[80]....
        /*05c0*/ 	.word	0xffffffff


	//   ....[81]....
        /*05c4*/ 	.word	0xffffffff


	//   ....[82]....
        /*05c8*/ 	.word	0xffffffff


	//   ....[83]....
        /*05cc*/ 	.word	0xffffffff


	//   ....[84]....
        /*05d0*/ 	.word	0xffffffff


	//   ....[85]....
        /*05d4*/ 	.word	0xffffffff


	//   ....[86]....
        /*05d8*/ 	.word	0xffffffff


	//   ....[87]....
        /*05dc*/ 	.word	0xffffffff


	//   ....[88]....
        /*05e0*/ 	.word	0xffffffff


	//   ....[89]....
        /*05e4*/ 	.word	0xffffffff


	//   ....[90]....
        /*05e8*/ 	.word	0xffffffff


	//   ....[91]....
        /*05ec*/ 	.word	0xffffffff


	//   ....[92]....
        /*05f0*/ 	.word	0xffffffff


	//   ....[93]....
        /*05f4*/ 	.word	0xffffffff


	//   ....[94]....
        /*05f8*/ 	.word	0xffffffff


	//   ....[95]....
        /*05fc*/ 	.word	0xffffffff


	//   ....[96]....
        /*0600*/ 	.word	0xffffffff


	//   ....[97]....
        /*0604*/ 	.word	0xffffffff


	//   ....[98]....
        /*0608*/ 	.word	0xffffffff


	//   ....[99]....
        /*060c*/ 	.word	0xffffffff


	//   ....[100]....
        /*0610*/ 	.word	0xffffffff


	//   ....[101]....
        /*0614*/ 	.word	0xffffffff


	//   ....[102]....
        /*0618*/ 	.word	0xffffffff


	//   ....[103]....
        /*061c*/ 	.word	0xffffffff


	//   ....[104]....
        /*0620*/ 	.word	0xffffffff


	//   ....[105]....
        /*0624*/ 	.word	0xffffffff


	//   ....[106]....
        /*0628*/ 	.word	0xffffffff


	//   ....[107]....
        /*062c*/ 	.word	0xffffffff


	//   ....[108]....
        /*0630*/ 	.word	0xffffffff


	//   ....[109]....
        /*0634*/ 	.word	0xffffffff


	//   ....[110]....
        /*0638*/ 	.word	0xffffffff


	//   ....[111]....
        /*063c*/ 	.word	0xffffffff


	//   ....[112]....
        /*0640*/ 	.word	0xffffffff


	//   ....[113]....
        /*0644*/ 	.word	0xffffffff


	//   ....[114]....
        /*0648*/ 	.word	0xffffffff


	//   ....[115]....
        /*064c*/ 	.word	0xffffffff


	//   ....[116]....
        /*0650*/ 	.word	0xffffffff


	//   ....[117]....
        /*0654*/ 	.word	0xffffffff


	//   ....[118]....
        /*0658*/ 	.word	0xffffffff


	//   ....[119]....
        /*065c*/ 	.word	0xffffffff


	//   ....[120]....
        /*0660*/ 	.word	0xffffffff


	//   ....[121]....
        /*0664*/ 	.word	0xffffffff


	//   ....[122]....
        /*0668*/ 	.word	0xffffffff


	//   ....[123]....
        /*066c*/ 	.word	0xffffffff


	//   ....[124]....
        /*0670*/ 	.word	0xffffffff


	//   ....[125]....
        /*0674*/ 	.word	0xffffffff


	//   ....[126]....
        /*0678*/ 	.word	0xffffffff


	//   ....[127]....
        /*067c*/ 	.word	0xffffffff


	//   ....[128]....
        /*0680*/ 	.word	0xffffffff


	//   ....[129]....
        /*0684*/ 	.word	0xffffffff


	//   ....[130]....
        /*0688*/ 	.word	0xffffffff


	//   ....[131]....
        /*068c*/ 	.word	0xffffffff


	//   ....[132]....
        /*0690*/ 	.word	0xffffffff


	//   ....[133]....
        /*0694*/ 	.word	0xffffffff


	//   ....[134]....
        /*0698*/ 	.word	0xffffffff


	//   ....[135]....
        /*069c*/ 	.word	0xffffffff


	//   ....[136]....
        /*06a0*/ 	.word	0xffffffff


	//   ....[137]....
        /*06a4*/ 	.word	0x0500000f


	//   ....[138]....
        /*06a8*/ 	.word	0x0500000f


	//   ....[139]....
        /*06ac*/ 	.word	0x0500000f


	//   ....[140]....
        /*06b0*/ 	.word	0x0500000f


	//   ....[141]....
        /*06b4*/ 	.word	0x0500000f


	//   ....[142]....
        /*06b8*/ 	.word	0x0500000f


	//   ....[143]....
        /*06bc*/ 	.word	0x0500000f


	//   ....[144]....
        /*06c0*/ 	.word	0x0500000f


	//   ....[145]....
        /*06c4*/ 	.word	0x0500000f


	//   ....[146]....
        /*06c8*/ 	.word	0x0500000f


	//   ....[147]....
        /*06cc*/ 	.word	0x0500000f


	//   ....[148]....
        /*06d0*/ 	.word	0x0500000f


	//   ....[149]....
        /*06d4*/ 	.word	0x0500000f


	//   ....[150]....
        /*06d8*/ 	.word	0x0500000f


	//   ....[151]....
        /*06dc*/ 	.word	0x0500000f


	//   ....[152]....
        /*06e0*/ 	.word	0x0500000f


	//   ....[153]....
        /*06e4*/ 	.word	0x0500000f


	//   ....[154]....
        /*06e8*/ 	.word	0x0500000f


	//   ....[155]....
        /*06ec*/ 	.word	0x0500000f


	//   ....[156]....
        /*06f0*/ 	.word	0x0500000f


	//   ....[157]....
        /*06f4*/ 	.word	0x0500000f


	//   ....[158]....
        /*06f8*/ 	.word	0x0500000f


	//   ....[159]....
        /*06fc*/ 	.word	0x0500000f


	//   ....[160]....
        /*0700*/ 	.word	0x0500000f


	//   ....[161]....
        /*0704*/ 	.word	0x0500000f


	//   ....[162]....
        /*0708*/ 	.word	0x0500000f


	//   ....[163]....
        /*070c*/ 	.word	0x0500000f


	//   ....[164]....
        /*0710*/ 	.word	0x0500000f


	//   ....[165]....
        /*0714*/ 	.word	0x0500000f


	//   ....[166]....
        /*0718*/ 	.word	0x0500000f


	//   ....[167]....
        /*071c*/ 	.word	0x0500000f


	//   ....[168]....
        /*0720*/ 	.word	0x0500000f


	//   ....[169]....
        /*0724*/ 	.word	0x0500000f


	//   ....[170]....
        /*0728*/ 	.word	0x0500000f


	//   ....[171]....
        /*072c*/ 	.word	0x0500000f


	//   ....[172]....
        /*0730*/ 	.word	0x0500000f


	//   ....[173]....
        /*0734*/ 	.word	0x0500000f


	//   ....[174]....
        /*0738*/ 	.word	0x0500000f


	//   ....[175]....
        /*073c*/ 	.word	0x0500000f


	//   ....[176]....
        /*0740*/ 	.word	0x0500000f


	//   ....[177]....
        /*0744*/ 	.word	0x0500000f


	//   ....[178]....
        /*0748*/ 	.word	0x0500000f


	//   ....[179]....
        /*074c*/ 	.word	0x0500000f


	//   ....[180]....
        /*0750*/ 	.word	0x0500000f


	//   ....[181]....
        /*0754*/ 	.word	0x0500000f


	//   ....[182]....
        /*0758*/ 	.word	0x0500000f


	//   ....[183]....
        /*075c*/ 	.word	0x0500000f


	//   ....[184]....
        /*0760*/ 	.word	0x0500000f


	//   ....[185]....
        /*0764*/ 	.word	0x0500000f


	//   ....[186]....
        /*0768*/ 	.word	0x0500000f


	//   ....[187]....
        /*076c*/ 	.word	0x0500000f


	//   ....[188]....
        /*0770*/ 	.word	0x0500000f


	//   ....[189]....
        /*0774*/ 	.word	0x0500000f


	//   ....[190]....
        /*0778*/ 	.word	0x0500000f


	//   ....[191]....
        /*077c*/ 	.word	0x0500000f


	//   ....[192]....
        /*0780*/ 	.word	0x0500000f


	//   ....[193]....
        /*0784*/ 	.word	0x0500000f


	//   ....[194]....
        /*0788*/ 	.word	0x0500000f


	//   ....[195]....
        /*078c*/ 	.word	0x0500000f


	//   ....[196]....
        /*0790*/ 	.word	0x0500000f


	//   ....[197]....
        /*0794*/ 	.word	0x0500000f


	//   ....[198]....
        /*0798*/ 	.word	0x0500000f


	//   ....[199]....
        /*079c*/ 	.word	0x0500000f


	//   ....[200]....
        /*07a0*/ 	.word	0x0500000f


	//   ....[201]....
        /*07a4*/ 	.word	0x0500000f


	//   ....[202]....
        /*07a8*/ 	.word	0x0500000f


	//   ....[203]....
        /*07ac*/ 	.word	0x0500000f


	//   ....[204]....
        /*07b0*/ 	.word	0x0500000f


	//   ....[205]....
        /*07b4*/ 	.word	0x0500000f


	//   ....[206]....
        /*07b8*/ 	.word	0x0500000f


	//   ....[207]....
        /*07bc*/ 	.word	0x0500000f


	//   ....[208]....
        /*07c0*/ 	.word	0x0500000f


	//   ....[209]....
        /*07c4*/ 	.word	0x0500000f


	//   ....[210]....
        /*07c8*/ 	.word	0x0500000f


	//   ....[211]....
        /*07cc*/ 	.word	0x0500000f


	//   ....[212]....
        /*07d0*/ 	.word	0x0500000f


	//   ....[213]....
        /*07d4*/ 	.word	0x0500000f


	//   ....[214]....
        /*07d8*/ 	.word	0x0500000f


	//   ....[215]....
        /*07dc*/ 	.word	0x0500000f


	//   ....[216]....
        /*07e0*/ 	.word	0x0500000f


	//   ....[217]....
        /*07e4*/ 	.word	0x0500000f


	//   ....[218]....
        /*07e8*/ 	.word	0x0500000f


	//----- nvinfo : EIATTR_COOP_GROUP_INSTR_OFFSETS
	.align		4
.L_286:
        /*07ec*/ 	.byte	0x04, 0x28
        /*07ee*/ 	.short	(.L_288 - .L_287)


	//   ....[0]....
.L_287:
        /*07f0*/ 	.word	0x00000060


	//   ....[1]....
        /*07f4*/ 	.word	0x00000140


	//   ....[2]....
        /*07f8*/ 	.word	0x00000180


	//   ....[3]....
        /*07fc*/ 	.word	0x00000390


	//   ....[4]....
        /*0800*/ 	.word	0x000004f0


	//   ....[5]....
        /*0804*/ 	.word	0x00000610


	//   ....[6]....
        /*0808*/ 	.word	0x00000770


	//   ....[7]....
        /*080c*/ 	.word	0x00002ae0


	//   ....[8]....
        /*0810*/ 	.word	0x00002af0


	//   ....[9]....
        /*0814*/ 	.word	0x00003560


	//   ....[10]....
        /*0818*/ 	.word	0x00003570


	//   ....[11]....
        /*081c*/ 	.word	0x00003f60


	//   ....[12]....
        /*0820*/ 	.word	0x00003f70


	//   ....[13]....
        /*0824*/ 	.word	0x00004350


	//   ....[14]....
        /*0828*/ 	.word	0x00004360


	//   ....[15]....
        /*082c*/ 	.word	0x000051b0


	//   ....[16]....
        /*0830*/ 	.word	0x00006a60


	//   ....[17]....
        /*0834*/ 	.word	0x00007020


	//   ....[18]....
        /*0838*/ 	.word	0x00007030


	//   ....[19]....
        /*083c*/ 	.word	0x00007040


	//   ....[20]....
        /*0840*/ 	.word	0x00007050


	//   ....[21]....
        /*0844*/ 	.word	0x00008040


	//   ....[22]....
        /*0848*/ 	.word	0x00008050


	//   ....[23]....
        /*084c*/ 	.word	0x00008060


	//   ....[24]....
        /*0850*/ 	.word	0x00008070


	//   ....[25]....
        /*0854*/ 	.word	0x00009740


	//   ....[26]....
        /*0858*/ 	.word	0x0000b240


	//   ....[27]....
        /*085c*/ 	.word	0x0000b310


	//   ....[28]....
        /*0860*/ 	.word	0x0000b4c0


	//   ....[29]....
        /*0864*/ 	.word	0x0000b560


	//   ....[30]....
        /*0868*/ 	.word	0x0000bdf0


	//   ....[31]....
        /*086c*/ 	.word	0x0000c520


	//   ....[32]....
        /*0870*/ 	.word	0x0000dd20


	//   ....[33]....
        /*0874*/ 	.word	0x0000dd40


	//   ....[34]....
        /*0878*/ 	.word	0x0000e500


	//   ....[35]....
        /*087c*/ 	.word	0x0000e630


	//   ....[36]....
        /*0880*/ 	.word	0x0000f150


	//   ....[37]....
        /*0884*/ 	.word	0x0000f240


	//   ....[38]....
        /*0888*/ 	.word	0x0000f250


	//   ....[39]....
        /*088c*/ 	.word	0x0000f280


	//   ....[40]....
        /*0890*/ 	.word	0x0000f290


	//   ....[41]....
        /*0894*/ 	.word	0x00010e10


	//   ....[42]....
        /*0898*/ 	.word	0x000112e0


	//   ....[43]....
        /*089c*/ 	.word	0x00011310


	//   ....[44]....
        /*08a0*/ 	.word	0x00011340


	//   ....[45]....
        /*08a4*/ 	.word	0x00011350


	//   ....[46]....
        /*08a8*/ 	.word	0x00011ac0


	//   ....[47]....
        /*08ac*/ 	.word	0x00011af0


	//   ....[48]....
        /*08b0*/ 	.word	0x00011d80


	//   ....[49]....
        /*08b4*/ 	.word	0x00011da0


	//   ....[50]....
        /*08b8*/ 	.word	0x00012a50


	//   ....[51]....
        /*08bc*/ 	.word	0x00012a90


	//   ....[52]....
        /*08c0*/ 	.word	0x00012d30


	//   ....[53]....
        /*08c4*/ 	.word	0x00012d50


	//   ....[54]....
        /*08c8*/ 	.word	0x00013000


	//   ....[55]....
        /*08cc*/ 	.word	0x000131b0


	//   ....[56]....
        /*08d0*/ 	.word	0x000131e0


	//   ....[57]....
        /*08d4*/ 	.word	0x00013210


	//   ....[58]....
        /*08d8*/ 	.word	0x00013240


	//   ....[59]....
        /*08dc*/ 	.word	0x00013270


	//   ....[60]....
        /*08e0*/ 	.word	0x000132a0


	//   ....[61]....
        /*08e4*/ 	.word	0x00013410


	//   ....[62]....
        /*08e8*/ 	.word	0x00013440


	//   ....[63]....
        /*08ec*/ 	.word	0x00013470


	//   ....[64]....
        /*08f0*/ 	.word	0x000134a0


	//   ....[65]....
        /*08f4*/ 	.word	0x000134d0


	//   ....[66]....
        /*08f8*/ 	.word	0x00013500


	//   ....[67]....
        /*08fc*/ 	.word	0x00013590


	//   ....[68]....
        /*0900*/ 	.word	0x000135c0


	//   ....[69]....
        /*0904*/ 	.word	0x00013640


	//   ....[70]....
        /*0908*/ 	.word	0x00014180


	//   ....[71]....
        /*090c*/ 	.word	0x00016950


	//   ....[72]....
        /*0910*/ 	.word	0x00016970


	//   ....[73]....
        /*0914*/ 	.word	0x00016a00


	//   ....[74]....
        /*0918*/ 	.word	0x00016a20


	//   ....[75]....
        /*091c*/ 	.word	0x00016aa0


	//   ....[76]....
        /*0920*/ 	.word	0x00016ac0


	//   ....[77]....
        /*0924*/ 	.word	0x00016ad0


	//   ....[78]....
        /*0928*/ 	.word	0x00016ae0


	//   ....[79]....
        /*092c*/ 	.word	0x000172b0


	//   ....[80]....
        /*0930*/ 	.word	0x000172e0


	//   ....[81]....
        /*0934*/ 	.word	0x00017390


	//   ....[82]....
        /*0938*/ 	.word	0x000173a0


	//   ....[83]....
        /*093c*/ 	.word	0x000173b0


	//   ....[84]....
        /*0940*/ 	.word	0x000173c0


	//   ....[85]....
        /*0944*/ 	.word	0x00017440


	//   ....[86]....
        /*0948*/ 	.word	0x00017450


	//   ....[87]....
        /*094c*/ 	.word	0x00017dc0


	//   ....[88]....
        /*0950*/ 	.word	0x00017e50


	//   ....[89]....
        /*0954*/ 	.word	0x00017ed0


	//   ....[90]....
        /*0958*/ 	.word	0x00018020


	//   ....[91]....
        /*095c*/ 	.word	0x00018080


	//   ....[92]....
        /*0960*/ 	.word	0x000180a0


	//   ....[93]....
        /*0964*/ 	.word	0x000180b0


	//   ....[94]....
        /*0968*/ 	.word	0x00018340


	//   ....[95]....
        /*096c*/ 	.word	0x000188a0


	//   ....[96]....
        /*0970*/ 	.word	0x000188d0


	//   ....[97]....
        /*0974*/ 	.word	0x00018ac0


	//   ....[98]....
        /*0978*/ 	.word	0x00018b00


	//   ....[99]....
        /*097c*/ 	.word	0x00018b10


	//   ....[100]....
        /*0980*/ 	.word	0x00018b20


	//   ....[101]....
        /*0984*/ 	.word	0x00018c70


	//   ....[102]....
        /*0988*/ 	.word	0x00018dc0


	//   ....[103]....
        /*098c*/ 	.word	0x000195e0


	//   ....[104]....
        /*0990*/ 	.word	0x00019600


	//   ....[105]....
        /*0994*/ 	.word	0x00019650


	//   ....[106]....
        /*0998*/ 	.word	0x00019660


	//   ....[107]....
        /*099c*/ 	.word	0x000196a0


	//   ....[108]....
        /*09a0*/ 	.word	0x000196b0


	//   ....[109]....
        /*09a4*/ 	.word	0x000196c0


	//   ....[110]....
        /*09a8*/ 	.word	0x00019700


	//   ....[111]....
        /*09ac*/ 	.word	0x00019a20


	//   ....[112]....
        /*09b0*/ 	.word	0x00019a60


	//   ....[113]....
        /*09b4*/ 	.word	0x00019a80


	//   ....[114]....
        /*09b8*/ 	.word	0x00019aa0


	//   ....[115]....
        /*09bc*/ 	.word	0x00019ad0


	//   ....[116]....
        /*09c0*/ 	.word	0x00019af0


	//   ....[117]....
        /*09c4*/ 	.word	0x00019bf0


	//   ....[118]....
        /*09c8*/ 	.word	0x00019d40


	//   ....[119]....
        /*09cc*/ 	.word	0x0001a330


	//   ....[120]....
        /*09d0*/ 	.word	0x0001a360


	//   ....[121]....
        /*09d4*/ 	.word	0x0001a3a0


	//   ....[122]....
        /*09d8*/ 	.word	0x0001a3d0


	//   ....[123]....
        /*09dc*/ 	.word	0x0001a400


	//   ....[124]....
        /*09e0*/ 	.word	0x0001a430


	//   ....[125]....
        /*09e4*/ 	.word	0x0001a460


	//   ....[126]....
        /*09e8*/ 	.word	0x0001a490


	//   ....[127]....
        /*09ec*/ 	.word	0x0001a610


	//   ....[128]....
        /*09f0*/ 	.word	0x0001a640


	//   ....[129]....
        /*09f4*/ 	.word	0x0001a670


	//   ....[130]....
        /*09f8*/ 	.word	0x0001a6a0


	//   ....[131]....
        /*09fc*/ 	.word	0x0001a6d0


	//   ....[132]....
        /*0a00*/ 	.word	0x0001a700


	//   ....[133]....
        /*0a04*/ 	.word	0x0001a7c0


	//   ....[134]....
        /*0a08*/ 	.word	0x0001a7e0


	//   ....[135]....
        /*0a0c*/ 	.word	0x0001a850


	//   ....[136]....
        /*0a10*/ 	.word	0x0001acc0


	//   ....[137]....
        /*0a14*/ 	.word	0x0001afe0


	//   ....[138]....
        /*0a18*/ 	.word	0x0001b070


	//   ....[139]....
        /*0a1c*/ 	.word	0x0001b150


	//   ....[140]....
        /*0a20*/ 	.word	0x0001b1e0


	//   ....[141]....
        /*0a24*/ 	.word	0x0001b2c0


	//   ....[142]....
        /*0a28*/ 	.word	0x0001b350


	//   ....[143]....
        /*0a2c*/ 	.word	0x0001b430


	//   ....[144]....
        /*0a30*/ 	.word	0x0001b4c0


	//   ....[145]....
        /*0a34*/ 	.word	0x0001b510


	//   ....[146]....
        /*0a38*/ 	.word	0x0001b560


	//   ....[147]....
        /*0a3c*/ 	.word	0x0001b640


	//   ....[148]....
        /*0a40*/ 	.word	0x0001b6d0


	//   ....[149]....
        /*0a44*/ 	.word	0x0001b720


	//   ....[150]....
        /*0a48*/ 	.word	0x0001b770


	//   ....[151]....
        /*0a4c*/ 	.word	0x0001ba10


	//   ....[152]....
        /*0a50*/ 	.word	0x0001bcf0


	//   ....[153]....
        /*0a54*/ 	.word	0x0001bde0


	//   ....[154]....
        /*0a58*/ 	.word	0x0001be80


	//   ....[155]....
        /*0a5c*/ 	.word	0x0001bee0


	//   ....[156]....
        /*0a60*/ 	.word	0x0001bfd0


	//   ....[157]....
        /*0a64*/ 	.word	0x0001c040


	//   ....[158]....
        /*0a68*/ 	.word	0x0001c130


	//   ....[159]....
        /*0a6c*/ 	.word	0x0001c1a0


	//   ....[160]....
        /*0a70*/ 	.word	0x0001c240


	//   ....[161]....
        /*0a74*/ 	.word	0x0001c330


	//   ....[162]....
        /*0a78*/ 	.word	0x0001c3d0


	//   ....[163]....
        /*0a7c*/ 	.word	0x0001c430


	//   ....[164]....
        /*0a80*/ 	.word	0x0001c4f0


	//   ....[165]....
        /*0a84*/ 	.word	0x0001c550


	//   ....[166]....
        /*0a88*/ 	.word	0x0001c5f0


	//   ....[167]....
        /*0a8c*/ 	.word	0x0001c6a0


	//   ....[168]....
        /*0a90*/ 	.word	0x0001c740


	//   ....[169]....
        /*0a94*/ 	.word	0x0001ca70


	//   ....[170]....
        /*0a98*/ 	.word	0x0001cb30


	//   ....[171]....
        /*0a9c*/ 	.word	0x0001cda0


	//   ....[172]....
        /*0aa0*/ 	.word	0x0001ce20


	//   ....[173]....
        /*0aa4*/ 	.word	0x0001d030


	//   ....[174]....
        /*0aa8*/ 	.word	0x0001d080


	//   ....[175]....
        /*0aac*/ 	.word	0x0001d1f0


	//   ....[176]....
        /*0ab0*/ 	.word	0x0001d280


	//   ....[177]....
        /*0ab4*/ 	.word	0x0001d3c0


	//   ....[178]....
        /*0ab8*/ 	.word	0x0001d4c0


	//   ....[179]....
        /*0abc*/ 	.word	0x0001d730


	//   ....[180]....
        /*0ac0*/ 	.word	0x0001d780


	//   ....[181]....
        /*0ac4*/ 	.word	0x0001d950


	//   ....[182]....
        /*0ac8*/ 	.word	0x0001d9a0


	//   ....[183]....
        /*0acc*/ 	.word	0x0001db70


	//   ....[184]....
        /*0ad0*/ 	.word	0x0001dbc0


	//   ....[185]....
        /*0ad4*/ 	.word	0x0001dcb0


	//   ....[186]....
        /*0ad8*/ 	.word	0x0001dd50


	//   ....[187]....
        /*0adc*/ 	.word	0x0001ddb0


	//   ....[188]....
        /*0ae0*/ 	.word	0x0001de60


	//   ....[189]....
        /*0ae4*/ 	.word	0x0001dec0


	//   ....[190]....
        /*0ae8*/ 	.word	0x0001df70


	//   ....[191]....
        /*0aec*/ 	.word	0x0001dfd0


	//   ....[192]....
        /*0af0*/ 	.word	0x0001e080


	//   ....[193]....
        /*0af4*/ 	.word	0x0001e170


	//   ....[194]....
        /*0af8*/ 	.word	0x0001e250


	//   ....[195]....
        /*0afc*/ 	.word	0x0001e360


	//   ....[196]....
        /*0b00*/ 	.word	0x0001e460


	//   ....[197]....
        /*0b04*/ 	.word	0x0001e590


	//   ....[198]....
        /*0b08*/ 	.word	0x0001e670


	//   ....[199]....
        /*0b0c*/ 	.word	0x0001e770


	//   ....[200]....
        /*0b10*/ 	.word	0x0001e850


	//   ....[201]....
        /*0b14*/ 	.word	0x0001e8e0


	//   ....[202]....
        /*0b18*/ 	.word	0x0001e980


	//   ....[203]....
        /*0b1c*/ 	.word	0x0001eaa0


	//   ....[204]....
        /*0b20*/ 	.word	0x0001eb10


	//   ....[205]....
        /*0b24*/ 	.word	0x0001eb80


	//   ....[206]....
        /*0b28*/ 	.word	0x0001ebf0


	//   ....[207]....
        /*0b2c*/ 	.word	0x0001ec60


	//   ....[208]....
        /*0b30*/ 	.word	0x0001ece0


	//   ....[209]....
        /*0b34*/ 	.word	0x0001ed70


	//   ....[210]....
        /*0b38*/ 	.word	0x0001ee00


	//   ....[211]....
        /*0b3c*/ 	.word	0x0001ee70


	//   ....[212]....
        /*0b40*/ 	.word	0x0001eee0


	//   ....[213]....
        /*0b44*/ 	.word	0x0001ef50


	//   ....[214]....
        /*0b48*/ 	.word	0x0001efd0


	//   ....[215]....
        /*0b4c*/ 	.word	0x0001f040


	//   ....[216]....
        /*0b50*/ 	.word	0x0001f0e0


	//   ....[217]....
        /*0b54*/ 	.word	0x0001f170


	//   ....[218]....
        /*0b58*/ 	.word	0x0001f290


	//----- nvinfo : EIATTR_REG_RECONFIG
	.align		4
.L_288:
        /*0b5c*/ 	.byte	0x01, 0x54
	.zero		2


	//----- nvinfo : EIATTR_SYSCALL_OFFSETS
	.align		4
        /*0b60*/ 	.byte	0x04, 0x46
        /*0b62*/ 	.short	(.L_290 - .L_289)


	//   ....[0]....
.L_289:
        /*0b64*/ 	.word	0x00001d60


	//   ....[1]....
        /*0b68*/ 	.word	0x00001eb0


	//   ....[2]....
        /*0b6c*/ 	.word	0x00006c00


	//   ....[3]....
        /*0b70*/ 	.word	0x00006f90


	//   ....[4]....
        /*0b74*/ 	.word	0x00015d50


	//   ....[5]....
        /*0b78*/ 	.word	0x00015ea0


	//   ....[6]....
        /*0b7c*/ 	.word	0x00015f90


	//   ....[7]....
        /*0b80*/ 	.word	0x00016eb0


	//   ....[8]....
        /*0b84*/ 	.word	0x00017720


	//----- nvinfo : EIATTR_MBARRIER_INSTR_OFFSETS
	.align		4
.L_290:
        /*0b88*/ 	.byte	0x04, 0x39
        /*0b8a*/ 	.short	(.L_292 - .L_291)


	//   ....[0]....
.L_291:
        /*0b8c*/ 	.word	0x00000270
        /*0b90*/ 	.word	0x000000ff
        /*0b94*/ 	.word	0x00038800
        /*0b98*/ 	.short	0x0100
        /*0b9a*/ 	.byte	0x08
	.zero		1


	//   ....[1]....
        /*0b9c*/ 	.word	0x00000280
        /*0ba0*/ 	.word	0x000000ff
        /*0ba4*/ 	.word	0x00038810
        /*0ba8*/ 	.short	0x0100
        /*0baa*/ 	.byte	0x08
	.zero		1


	//   ....[2]....
        /*0bac*/ 	.word	0x00000290
        /*0bb0*/ 	.word	0x000000ff
        /*0bb4*/ 	.word	0x00038820
        /*0bb8*/ 	.short	0x0100
        /*0bba*/ 	.byte	0x08
	.zero		1


	//   ....[3]....
        /*0bbc*/ 	.word	0x00000340
        /*0bc0*/ 	.word	0x000000ff
        /*0bc4*/ 	.word	0x00038830
        /*0bc8*/ 	.short	0x0100
        /*0bca*/ 	.byte	0x06
	.zero		1


	//   ....[4]....
        /*0bcc*/ 	.word	0x00000350
        /*0bd0*/ 	.word	0x000000ff
        /*0bd4*/ 	.word	0x00038840
        /*0bd8*/ 	.short	0x0100
        /*0bda*/ 	.byte	0x06
	.zero		1


	//   ....[5]....
        /*0bdc*/ 	.word	0x00000360
        /*0be0*/ 	.word	0x000000ff
        /*0be4*/ 	.word	0x00038838
        /*0be8*/ 	.short	0x0100
        /*0bea*/ 	.byte	0x06
	.zero		1


	//   ....[6]....
        /*0bec*/ 	.word	0x00000370
        /*0bf0*/ 	.word	0x000000ff
        /*0bf4*/ 	.word	0x00038848
        /*0bf8*/ 	.short	0x0100
        /*0bfa*/ 	.byte	0x06
	.zero		1


	//   ....[7]....
        /*0bfc*/ 	.word	0x000004a0
        /*0c00*/ 	.word	0x000000ff
        /*0c04*/ 	.word	0x00038850
        /*0c08*/ 	.short	0x0100
        /*0c0a*/ 	.byte	0x08
	.zero		1


	//   ....[8]....
        /*0c0c*/ 	.word	0x000004b0
        /*0c10*/ 	.word	0x000000ff
        /*0c14*/ 	.word	0x00038860
        /*0c18*/ 	.short	0x0100
        /*0c1a*/ 	.byte	0x08
	.zero		1


	//   ....[9]....
        /*0c1c*/ 	.word	0x000004c0
        /*0c20*/ 	.word	0x000000ff
        /*0c24*/ 	.word	0x00038858
        /*0c28*/ 	.short	0x0100
        /*0c2a*/ 	.byte	0x08
	.zero		1


	//   ....[10]....
        /*0c2c*/ 	.word	0x000004d0
        /*0c30*/ 	.word	0x000000ff
        /*0c34*/ 	.word	0x00038868
        /*0c38*/ 	.short	0x0100
        /*0c3a*/ 	.byte	0x08
	.zero		1


	//   ....[11]....
        /*0c3c*/ 	.word	0x000005c0
        /*0c40*/ 	.word	0x000000ff
        /*0c44*/ 	.word	0x00038870
        /*0c48*/ 	.short	0x0100
        /*0c4a*/ 	.byte	0x06
	.zero		1


	//   ....[12]....
        /*0c4c*/ 	.word	0x000005d0
        /*0c50*/ 	.word	0x000000ff
        /*0c54*/ 	.word	0x00038880
        /*0c58*/ 	.short	0x0100
        /*0c5a*/ 	.byte	0x06
	.zero		1


	//   ....[13]....
        /*0c5c*/ 	.word	0x000005e0
        /*0c60*/ 	.word	0x000000ff
        /*0c64*/ 	.word	0x00038878
        /*0c68*/ 	.short	0x0100
        /*0c6a*/ 	.byte	0x06
	.zero		1


	//   ....[14]....
        /*0c6c*/ 	.word	0x000005f0
        /*0c70*/ 	.word	0x000000ff
        /*0c74*/ 	.word	0x00038888
        /*0c78*/ 	.short	0x0100
        /*0c7a*/ 	.byte	0x06
	.zero		1


	//   ....[15]....
        /*0c7c*/ 	.word	0x00000720
        /*0c80*/ 	.word	0x000000ff
        /*0c84*/ 	.word	0x00038890
        /*0c88*/ 	.short	0x0100
        /*0c8a*/ 	.byte	0x08
	.zero		1


	//   ....[16]....
        /*0c8c*/ 	.word	0x00000730
        /*0c90*/ 	.word	0x000000ff
        /*0c94*/ 	.word	0x000388a0
        /*0c98*/ 	.short	0x0100
        /*0c9a*/ 	.byte	0x08
	.zero		1


	//   ....[17]....
        /*0c9c*/ 	.word	0x00000740
        /*0ca0*/ 	.word	0x000000ff
        /*0ca4*/ 	.word	0x00038898
        /*0ca8*/ 	.short	0x0100
        /*0caa*/ 	.byte	0x08
	.zero		1


	//   ....[18]....
        /*0cac*/ 	.word	0x00000750
        /*0cb0*/ 	.word	0x000000ff
        /*0cb4*/ 	.word	0x000388a8
        /*0cb8*/ 	.short	0x0100
        /*0cba*/ 	.byte	0x08
	.zero		1


	//   ....[19]....
        /*0cbc*/ 	.word	0x00000880
        /*0cc0*/ 	.word	0x000000ff
        /*0cc4*/ 	.word	0x000388b0
        /*0cc8*/ 	.short	0x0100
        /*0cca*/ 	.byte	0x08
	.zero		1


	//   ....[20]....
        /*0ccc*/ 	.word	0x00000890
        /*0cd0*/ 	.word	0x000000ff
        /*0cd4*/ 	.word	0x000388c0
        /*0cd8*/ 	.short	0x0100
        /*0cda*/ 	.byte	0x08
	.zero		1


	//   ....[21]....
        /*0cdc*/ 	.word	0x000008a0
        /*0ce0*/ 	.word	0x000000ff
        /*0ce4*/ 	.word	0x000388b8
        /*0ce8*/ 	.short	0x0100
        /*0cea*/ 	.byte	0x08
	.zero		1


	//   ....[22]....
        /*0cec*/ 	.word	0x000008b0
        /*0cf0*/ 	.word	0x000000ff
        /*0cf4*/ 	.word	0x000388c8
        /*0cf8*/ 	.short	0x0100
        /*0cfa*/ 	.byte	0x08
	.zero		1


	//   ....[23]....
        /*0cfc*/ 	.word	0x00002a90
        /*0d00*/ 	.word	0x0000003f
        /*0d04*/ 	.word	0x00038890
        /*0d08*/ 	.short	0x010a
        /*0d0a*/ 	.byte	0x3f
	.zero		1


	//   ....[24]....
        /*0d0c*/ 	.word	0x00003510
        /*0d10*/ 	.word	0x0000003f
        /*0d14*/ 	.word	0x00038890
        /*0d18*/ 	.short	0x010a
        /*0d1a*/ 	.byte	0x3f
	.zero		1


	//   ....[25]....
        /*0d1c*/ 	.word	0x00003db0
        /*0d20*/ 	.word	0x0000003f
        /*0d24*/ 	.word	0x00038890
        /*0d28*/ 	.short	0x010a
        /*0d2a*/ 	.byte	0x3f
	.zero		1


	//   ....[26]....
        /*0d2c*/ 	.word	0x00004190
        /*0d30*/ 	.word	0x00000004
        /*0d34*/ 	.word	0x00000000
        /*0d38*/ 	.short	0x0101
        /*0d3a*/ 	.byte	0x3f
	.zero		1


	//   ....[27]....
        /*0d3c*/ 	.word	0x000041d0
        /*0d40*/ 	.word	0x0000003f
        /*0d44*/ 	.word	0x000388b0
        /*0d48*/ 	.short	0x010a
        /*0d4a*/ 	.byte	0x3f
	.zero		1


	//   ....[28]....
        /*0d4c*/ 	.word	0x00004ab0
        /*0d50*/ 	.word	0x0000003f
        /*0d54*/ 	.word	0x00000000
        /*0d58*/ 	.short	0x0101
        /*0d5a*/ 	.byte	0x3f
	.zero		1


	//   ....[29]....
        /*0d5c*/ 	.word	0x00005500
        /*0d60*/ 	.word	0x00000003
        /*0d64*/ 	.word	0x00000000
        /*0d68*/ 	.short	0x0101
        /*0d6a*/ 	.byte	0x3f
	.zero		1


	//   ....[30]....
        /*0d6c*/ 	.word	0x000060d0
        /*0d70*/ 	.word	0x00000003
        /*0d74*/ 	.word	0x00000000
        /*0d78*/ 	.short	0x0101
        /*0d7a*/ 	.byte	0x3f
	.zero		1


	//   ....[31]....
        /*0d7c*/ 	.word	0x00006ca0
        /*0d80*/ 	.word	0x00000002
        /*0d84*/ 	.word	0x00038800
        /*0d88*/ 	.short	0x010a
        /*0d8a*/ 	.byte	0x3f
	.zero		1


	//   ....[32]....
        /*0d8c*/ 	.word	0x00006cf0
        /*0d90*/ 	.word	0x00000002
        /*0d94*/ 	.word	0x00038800
        /*0d98*/ 	.short	0x010a
        /*0d9a*/ 	.byte	0x3f
	.zero		1


	//   ....[33]....
        /*0d9c*/ 	.word	0x000072d0
        /*0da0*/ 	.word	0x00000002
        /*0da4*/ 	.word	0x00038800
        /*0da8*/ 	.short	0x010a
        /*0daa*/ 	.byte	0x3f
	.zero		1


	//   ....[34]....
        /*0dac*/ 	.word	0x00008240
        /*0db0*/ 	.word	0x00000002
        /*0db4*/ 	.word	0x00038800
        /*0db8*/ 	.short	0x010a
        /*0dba*/ 	.byte	0x3f
	.zero		1


	//   ....[35]....
        /*0dbc*/ 	.word	0x000090a0
        /*0dc0*/ 	.word	0x0000000d
        /*0dc4*/ 	.word	0x00038830
        /*0dc8*/ 	.short	0x010a
        /*0dca*/ 	.byte	0x3f
	.zero		1


	//   ....[36]....
        /*0dcc*/ 	.word	0x00009150
        /*0dd0*/ 	.word	0x0000000d
        /*0dd4*/ 	.word	0x00038830
        /*0dd8*/ 	.short	0x010a
        /*0dda*/ 	.byte	0x3f
	.zero		1


	//   ....[37]....
        /*0ddc*/ 	.word	0x00009460
        /*0de0*/ 	.word	0x00000002
        /*0de4*/ 	.word	0x00038810
        /*0de8*/ 	.short	0x010a
        /*0dea*/ 	.byte	0x3f
	.zero		1


	//   ....[38]....
        /*0dec*/ 	.word	0x000094b0
        /*0df0*/ 	.word	0x0000000d
        /*0df4*/ 	.word	0x00038850
        /*0df8*/ 	.short	0x010a
        /*0dfa*/ 	.byte	0x3f
	.zero		1


	//   ....[39]....
        /*0dfc*/ 	.word	0x00009560
        /*0e00*/ 	.word	0x0000000d
        /*0e04*/ 	.word	0x00038850
        /*0e08*/ 	.short	0x010a
        /*0e0a*/ 	.byte	0x3f
	.zero		1


	//   ....[40]....
        /*0e0c*/ 	.word	0x0000b6f0
        /*0e10*/ 	.word	0x0000000c
        /*0e14*/ 	.word	0x00000000
        /*0e18*/ 	.short	0x0101
        /*0e1a*/ 	.byte	0x3f
	.zero		1


	//   ....[41]....
        /*0e1c*/ 	.word	0x0000be80
        /*0e20*/ 	.word	0x0000000d
        /*0e24*/ 	.word	0x00000000
        /*0e28*/ 	.short	0x0101
        /*0e2a*/ 	.byte	0x3f
	.zero		1


	//   ....[42]....
        /*0e2c*/ 	.word	0x0000bfa0
        /*0e30*/ 	.word	0x0000000e
        /*0e34*/ 	.word	0x00038830
        /*0e38*/ 	.short	0x010a
        /*0e3a*/ 	.byte	0x3f
	.zero		1


	//   ....[43]....
        /*0e3c*/ 	.word	0x0000c050
        /*0e40*/ 	.word	0x0000000e
        /*0e44*/ 	.word	0x00038830
        /*0e48*/ 	.short	0x010a
        /*0e4a*/ 	.byte	0x3f
	.zero		1


	//   ....[44]....
        /*0e4c*/ 	.word	0x0000c2c0
        /*0e50*/ 	.word	0x0000000e
        /*0e54*/ 	.word	0x00038850
        /*0e58*/ 	.short	0x010a
        /*0e5a*/ 	.byte	0x3f
	.zero		1


	//   ....[45]....
        /*0e5c*/ 	.word	0x0000c330
        /*0e60*/ 	.word	0x0000000e
        /*0e64*/ 	.word	0x00038850
        /*0e68*/ 	.short	0x010a
        /*0e6a*/ 	.byte	0x3f
	.zero		1


	//   ....[46]....
        /*0e6c*/ 	.word	0x0000e070
        /*0e70*/ 	.word	0x00000099
        /*0e74*/ 	.word	0x00000000
        /*0e78*/ 	.short	0x0101
        /*0e7a*/ 	.byte	0x3f
	.zero		1


	//   ....[47]....
        /*0e7c*/ 	.word	0x0000f1e0
        /*0e80*/ 	.word	0x0000000e
        /*0e84*/ 	.word	0x00000000
        /*0e88*/ 	.short	0x0101
        /*0e8a*/ 	.byte	0x3f
	.zero		1


	//   ....[48]....
        /*0e8c*/ 	.word	0x00011aa0
        /*0e90*/ 	.word	0x00000000
        /*0e94*/ 	.word	0x00000000
        /*0e98*/ 	.short	0x0101
        /*0e9a*/ 	.byte	0x3f
	.zero		1


	//   ....[49]....
        /*0e9c*/ 	.word	0x00014260
        /*0ea0*/ 	.word	0x00000017
        /*0ea4*/ 	.word	0x00038820
        /*0ea8*/ 	.short	0x010a
        /*0eaa*/ 	.byte	0x3f
	.zero		1


	//   ....[50]....
        /*0eac*/ 	.word	0x000142f0
        /*0eb0*/ 	.word	0x00000003
        /*0eb4*/ 	.word	0x000388a0
        /*0eb8*/ 	.short	0x010a
        /*0eba*/ 	.byte	0x3f
	.zero		1


	//   ....[51]....
        /*0ebc*/ 	.word	0x00014540
        /*0ec0*/ 	.word	0x00000003
        /*0ec4*/ 	.word	0x000388c0
        /*0ec8*/ 	.short	0x010a
        /*0eca*/ 	.byte	0x3f
	.zero		1


	//   ....[52]....
        /*0ecc*/ 	.word	0x00014f10
        /*0ed0*/ 	.word	0x00000006
        /*0ed4*/ 	.word	0x000388a0
        /*0ed8*/ 	.short	0x010a
        /*0eda*/ 	.byte	0x3f
	.zero		1


	//   ....[53]....
        /*0edc*/ 	.word	0x00015150
        /*0ee0*/ 	.word	0x00000006
        /*0ee4*/ 	.word	0x000388c0
        /*0ee8*/ 	.short	0x010a
        /*0eea*/ 	.byte	0x3f
	.zero		1


	//   ....[54]....
        /*0eec*/ 	.word	0x000166a0
        /*0ef0*/ 	.word	0x0000001b
        /*0ef4*/ 	.word	0x00038840
        /*0ef8*/ 	.short	0x010a
        /*0efa*/ 	.byte	0x3f
	.zero		1


	//   ....[55]....
        /*0efc*/ 	.word	0x00016be0
        /*0f00*/ 	.word	0x0000001b
        /*0f04*/ 	.word	0x00038830
        /*0f08*/ 	.short	0x0107
        /*0f0a*/ 	.byte	0x3f
	.zero		1


	//   ....[56]....
        /*0f0c*/ 	.word	0x00016cb0
        /*0f10*/ 	.word	0x0000001b
        /*0f14*/ 	.word	0x00038830
        /*0f18*/ 	.short	0x0101
        /*0f1a*/ 	.byte	0x3f
	.zero		1


	//   ....[57]....
        /*0f1c*/ 	.word	0x00017560
        /*0f20*/ 	.word	0x00000017
        /*0f24*/ 	.word	0x00038800
        /*0f28*/ 	.short	0x0107
        /*0f2a*/ 	.byte	0x3f
	.zero		1


	//   ....[58]....
        /*0f2c*/ 	.word	0x000175f0
        /*0f30*/ 	.word	0x00000017
        /*0f34*/ 	.word	0x00038800
        /*0f38*/ 	.short	0x0101
        /*0f3a*/ 	.byte	0x3f
	.zero		1


	//   ....[59]....
        /*0f3c*/ 	.word	0x00018500
        /*0f40*/ 	.word	0x00000017
        /*0f44*/ 	.word	0x00038810
        /*0f48*/ 	.short	0x0107
        /*0f4a*/ 	.byte	0x3f
	.zero		1


	//   ....[60]....
        /*0f4c*/ 	.word	0x00018600
        /*0f50*/ 	.word	0x00000017
        /*0f54*/ 	.word	0x00038810
        /*0f58*/ 	.short	0x0101
        /*0f5a*/ 	.byte	0x3f
	.zero		1


	//   ....[61]....
        /*0f5c*/ 	.word	0x00018620
        /*0f60*/ 	.word	0x00000017
        /*0f64*/ 	.word	0x00038820
        /*0f68*/ 	.short	0x010a
        /*0f6a*/ 	.byte	0x3f
	.zero		1


	//   ....[62]....
        /*0f6c*/ 	.word	0x000186b0
        /*0f70*/ 	.word	0x0000001b
        /*0f74*/ 	.word	0x00038860
        /*0f78*/ 	.short	0x010a
        /*0f7a*/ 	.byte	0x3f
	.zero		1


	//   ....[63]....
        /*0f7c*/ 	.word	0x00018fe0
        /*0f80*/ 	.word	0x0000001b
        /*0f84*/ 	.word	0x00038850
        /*0f88*/ 	.short	0x0107
        /*0f8a*/ 	.byte	0x3f
	.zero		1


	//   ....[64]....
        /*0f8c*/ 	.word	0x000190b0
        /*0f90*/ 	.word	0x0000001b
        /*0f94*/ 	.word	0x00038850
        /*0f98*/ 	.short	0x0101
        /*0f9a*/ 	.byte	0x3f
	.zero		1


	//   ....[65]....
        /*0f9c*/ 	.word	0x00019440
        /*0fa0*/ 	.word	0x00000006
        /*0fa4*/ 	.word	0x00038840
        /*0fa8*/ 	.short	0x010a
        /*0faa*/ 	.byte	0x3f
	.zero		1


	//   ....[66]....
        /*0fac*/ 	.word	0x00019780
        /*0fb0*/ 	.word	0x00000006
        /*0fb4*/ 	.word	0x00038830
        /*0fb8*/ 	.short	0x0107
        /*0fba*/ 	.byte	0x3f
	.zero		1


	//   ....[67]....
        /*0fbc*/ 	.word	0x00019840
        /*0fc0*/ 	.word	0x00000006
        /*0fc4*/ 	.word	0x00038830
        /*0fc8*/ 	.short	0x0101
        /*0fca*/ 	.byte	0x3f
	.zero		1


	//   ....[68]....
        /*0fcc*/ 	.word	0x00019870
        /*0fd0*/ 	.word	0x00000006
        /*0fd4*/ 	.word	0x00038860
        /*0fd8*/ 	.short	0x010a
        /*0fda*/ 	.byte	0x3f
	.zero		1


	//   ....[69]....
        /*0fdc*/ 	.word	0x00019f40
        /*0fe0*/ 	.word	0x00000006
        /*0fe4*/ 	.word	0x00038850
        /*0fe8*/ 	.short	0x0107
        /*0fea*/ 	.byte	0x3f
	.zero		1


	//   ....[70]....
        /*0fec*/ 	.word	0x0001a000
        /*0ff0*/ 	.word	0x00000006
        /*0ff4*/ 	.word	0x00038850
        /*0ff8*/ 	.short	0x0101
        /*0ffa*/ 	.byte	0x3f
	.zero		1


	//   ....[71]....
        /*0ffc*/ 	.word	0x0001ac40
        /*1000*/ 	.word	0x00000004
        /*1004*/ 	.word	0x00038820
        /*1008*/ 	.short	0x010a
        /*100a*/ 	.byte	0x3f
	.zero		1


	//   ....[72]....
        /*100c*/ 	.word	0x0001adb0
        /*1010*/ 	.word	0x00000005
        /*1014*/ 	.word	0x00038840
        /*1018*/ 	.short	0x010a
        /*101a*/ 	.byte	0x3f
	.zero		1


	//   ....[73]....
        /*101c*/ 	.word	0x0001ae50
        /*1020*/ 	.word	0x00000019
        /*1024*/ 	.word	0x00038840
        /*1028*/ 	.short	0x010a
        /*102a*/ 	.byte	0x3f
	.zero		1


	//   ....[74]....
        /*102c*/ 	.word	0x0001ae90
        /*1030*/ 	.word	0x00000005
        /*1034*/ 	.word	0x00038860
        /*1038*/ 	.short	0x010a
        /*103a*/ 	.byte	0x3f
	.zero		1


	//   ....[75]....
        /*103c*/ 	.word	0x0001aed0
        /*1040*/ 	.word	0x00000019
        /*1044*/ 	.word	0x00038860
        /*1048*/ 	.short	0x010a
        /*104a*/ 	.byte	0x3f
	.zero		1


	//   ....[76]....
        /*104c*/ 	.word	0x0001af30
        /*1050*/ 	.word	0x0000003f
        /*1054*/ 	.word	0x00038890
        /*1058*/ 	.short	0x010a
        /*105a*/ 	.byte	0x3f
	.zero		1


	//   ....[77]....
        /*105c*/ 	.word	0x0001b0a0
        /*1060*/ 	.word	0x0000003f
        /*1064*/ 	.word	0x00038890
        /*1068*/ 	.short	0x010a
        /*106a*/ 	.byte	0x3f
	.zero		1


	//   ....[78]....
        /*106c*/ 	.word	0x0001b220
        /*1070*/ 	.word	0x0000003f
        /*1074*/ 	.word	0x00038890
        /*1078*/ 	.short	0x010a
        /*107a*/ 	.byte	0x3f
	.zero		1


	//   ....[79]....
        /*107c*/ 	.word	0x0001b380
        /*1080*/ 	.word	0x0000003f
        /*1084*/ 	.word	0x000388b0
        /*1088*/ 	.short	0x010a
        /*108a*/ 	.byte	0x3f
	.zero		1


	//   ....[80]....
        /*108c*/ 	.word	0x0001b590
        /*1090*/ 	.word	0x00000002
        /*1094*/ 	.word	0x00038800
        /*1098*/ 	.short	0x010a
        /*109a*/ 	.byte	0x3f
	.zero		1


	//   ....[81]....
        /*109c*/ 	.word	0x0001b7a0
        /*10a0*/ 	.word	0x00000002
        /*10a4*/ 	.word	0x00038800
        /*10a8*/ 	.short	0x010a
        /*10aa*/ 	.byte	0x3f
	.zero		1


	//   ....[82]....
        /*10ac*/ 	.word	0x0001b7f0
        /*10b0*/ 	.word	0x0000000d
        /*10b4*/ 	.word	0x00038830
        /*10b8*/ 	.short	0x010a
        /*10ba*/ 	.byte	0x3f
	.zero		1


	//   ....[83]....
        /*10bc*/ 	.word	0x0001b840
        /*10c0*/ 	.word	0x00000002
        /*10c4*/ 	.word	0x00038810
        /*10c8*/ 	.short	0x010a
        /*10ca*/ 	.byte	0x3f
	.zero		1


	//   ....[84]....
        /*10cc*/ 	.word	0x0001b890
        /*10d0*/ 	.word	0x0000000d
        /*10d4*/ 	.word	0x00038850
        /*10d8*/ 	.short	0x010a
        /*10da*/ 	.byte	0x3f
	.zero		1


	//   ....[85]....
        /*10dc*/ 	.word	0x0001b8e0
        /*10e0*/ 	.word	0x0000000e
        /*10e4*/ 	.word	0x00038830
        /*10e8*/ 	.short	0x010a
        /*10ea*/ 	.byte	0x3f
	.zero		1


	//   ....[86]....
        /*10ec*/ 	.word	0x0001b930
        /*10f0*/ 	.word	0x0000000e
        /*10f4*/ 	.word	0x00038850
        /*10f8*/ 	.short	0x010a
        /*10fa*/ 	.byte	0x3f
	.zero		1


	//   ....[87]....
        /*10fc*/ 	.word	0x0001bad0
        /*1100*/ 	.word	0x00000017
        /*1104*/ 	.word	0x00038820
        /*1108*/ 	.short	0x010a
        /*110a*/ 	.byte	0x3f
	.zero		1


	//   ....[88]....
        /*110c*/ 	.word	0x0001bb20
        /*1110*/ 	.word	0x00000003
        /*1114*/ 	.word	0x000388a0
        /*1118*/ 	.short	0x010a
        /*111a*/ 	.byte	0x3f
	.zero		1


	//   ....[89]....
        /*111c*/ 	.word	0x0001bb70
        /*1120*/ 	.word	0x00000003
        /*1124*/ 	.word	0x000388c0
        /*1128*/ 	.short	0x010a
        /*112a*/ 	.byte	0x3f
	.zero		1


	//   ....[90]....
        /*112c*/ 	.word	0x0001bbc0
        /*1130*/ 	.word	0x00000006
        /*1134*/ 	.word	0x000388a0
        /*1138*/ 	.short	0x010a
        /*113a*/ 	.byte	0x3f
	.zero		1


	//   ....[91]....
        /*113c*/ 	.word	0x0001bc10
        /*1140*/ 	.word	0x00000006
        /*1144*/ 	.word	0x000388c0
        /*1148*/ 	.short	0x010a
        /*114a*/ 	.byte	0x3f
	.zero		1


	//   ....[92]....
        /*114c*/ 	.word	0x0001bd30
        /*1150*/ 	.word	0x0000001b
        /*1154*/ 	.word	0x00038840
        /*1158*/ 	.short	0x010a
        /*115a*/ 	.byte	0x3f
	.zero		1


	//   ....[93]....
        /*115c*/ 	.word	0x0001d2c0
        /*1160*/ 	.word	0x00000017
        /*1164*/ 	.word	0x00038820
        /*1168*/ 	.short	0x010a
        /*116a*/ 	.byte	0x3f
	.zero		1


	//   ....[94]....
        /*116c*/ 	.word	0x0001d310
        /*1170*/ 	.word	0x0000001b
        /*1174*/ 	.word	0x00038860
        /*1178*/ 	.short	0x010a
        /*117a*/ 	.byte	0x3f
	.zero		1


	//   ....[95]....
        /*117c*/ 	.word	0x0001dc00
        /*1180*/ 	.word	0x00000006
        /*1184*/ 	.word	0x00038840
        /*1188*/ 	.short	0x010a
        /*118a*/ 	.byte	0x3f
	.zero		1


	//   ....[96]....
        /*118c*/ 	.word	0x0001e0c0
        /*1190*/ 	.word	0x00000006
        /*1194*/ 	.word	0x00038860
        /*1198*/ 	.short	0x010a
        /*119a*/ 	.byte	0x3f
	.zero		1


	//   ....[97]....
        /*119c*/ 	.word	0x0001f1b0
        /*11a0*/ 	.word	0x00000004
        /*11a4*/ 	.word	0x00038820
        /*11a8*/ 	.short	0x010a
        /*11aa*/ 	.byte	0x3f
	.zero		1


	//   ....[98]....
        /*11ac*/ 	.word	0x0001f350
        /*11b0*/ 	.word	0x00000005
        /*11b4*/ 	.word	0x00038840
        /*11b8*/ 	.short	0x010a
        /*11ba*/ 	.byte	0x3f
	.zero		1


	//   ....[99]....
        /*11bc*/ 	.word	0x0001f3a0
        /*11c0*/ 	.word	0x00000019
        /*11c4*/ 	.word	0x00038840
        /*11c8*/ 	.short	0x010a
        /*11ca*/ 	.byte	0x3f
	.zero		1


	//   ....[100]....
        /*11cc*/ 	.word	0x0001f3f0
        /*11d0*/ 	.word	0x00000005
        /*11d4*/ 	.word	0x00038860
        /*11d8*/ 	.short	0x010a
        /*11da*/ 	.byte	0x3f
	.zero		1


	//----- nvinfo : EIATTR_NUM_MBARRIERS
	.align		4
.L_292:
        /*11dc*/ 	.byte	0x03, 0x38
        /*11de*/ 	.short	0x0017


	//----- nvinfo : EIATTR_EXIT_INSTR_OFFSETS
	.align		4
        /*11e0*/ 	.byte	0x04, 0x1c
        /*11e2*/ 	.short	(.L_294 - .L_293)


	//   ....[0]....
.L_293:
        /*11e4*/ 	.word	0x0001af20


	//----- nvinfo : EIATTR_MAX_THREADS
	.align		4
.L_294:
        /*11e8*/ 	.byte	0x04, 0x05
        /*11ea*/ 	.short	(.L_296 - .L_295)
.L_295:
        /*11ec*/ 	.word	0x00000180
        /*11f0*/ 	.word	0x00000001
        /*11f4*/ 	.word	0x00000001


	//----- nvinfo : EIATTR_CRS_STACK_SIZE
	.align		4
.L_296:
        /*11f8*/ 	.byte	0x04, 0x1e
        /*11fa*/ 	.short	(.L_298 - .L_297)
.L_297:
        /*11fc*/ 	.word	0x00000000


	//----- nvinfo : EIATTR_CBANK_PARAM_SIZE
	.align		4
.L_298:
        /*1200*/ 	.byte	0x03, 0x19
        /*1202*/ 	.short	0x0bf0


	//----- nvinfo : EIATTR_PARAM_CBANK
	.align		4
        /*1204*/ 	.byte	0x04, 0x0a
        /*1206*/ 	.short	(.L_300 - .L_299)
	.align		4
.L_299:
        /*1208*/ 	.word	index@(.nv.constant0._ZN7cutlass13device_kernelIN5flash11enable_sm90INS1_16FlashAttnFwdSm90INS1_25CollectiveMainloopFwdSm90ILi2EN4cute5tupleIJNS5_1CILi1EEES8_S8_EEENS6_IJNS7_ILi64EEESA_SA_EEELi512ENS_10bfloat16_tEfNS_4arch4Sm90ELb0ELb0ELb0ELb1ELb1ELb1ELb1ELb0ELb0ELb1ELb0ELb0EEENS1_21CollectiveEpilogueFwdINS6_IJSA_NS7_ILi512EEESA_EEES9_SC_SE_Li256ELb1ELb1ELb0ELb0EEENS1_36VarlenDynamicPersistentTileSchedulerILi64ELi64ELi256ELi128ELb0ELb1ELb1ELb0ELb1ELb1EEEEEEEEEvNT_6ParamsE)
        /*120c*/ 	.short	0x0210
        /*120e*/ 	.short	0x0bf0


	//----- nvinfo : EIATTR_SW_WAR
	.align		4
.L_300:
        /*1210*/ 	.byte	0x04, 0x36
        /*1212*/ 	.short	(.L_302 - .L_301)
.L_301:
        /*1214*/ 	.word	0x00000008
.L_302:


//--------------------- .nv.info._ZN7cutlass13device_kernelIN5flash11enable_sm90INS1_16FlashAttnFwdSm90INS1_25CollectiveMainloopFwdSm90ILi2EN4cute5tupleIJNS5_1CILi1EEES8_S8_EEENS6_IJNS7_ILi64EEESA_SA_EEELi512ENS_10bfloat16_tEfNS_4arch4Sm90ELb0ELb1ELb0ELb0ELb1ELb0ELb0ELb0ELb0ELb1ELb0ELb0EEENS1_21CollectiveEpilogueFwdINS6_IJSA_NS7_ILi512EEESA_EEES9_SC_SE_Li256ELb0ELb1ELb0ELb0EEENS1_30DynamicPersistentTileSchedulerILi256ELi128ELb0ELb1ELb1EEEEEEEEEvNT_6ParamsE --------------------------
	.section	.nv.info._ZN7cutlass13device_kernelIN5flash11enable_sm90INS1_16FlashAttnFwdSm90INS1_25CollectiveMainloopFwdSm90ILi2EN4cute5tupleIJNS5_1CILi1EEES8_S8_EEENS6_IJNS7_ILi64EEESA_SA_EEELi512ENS_10bfloat16_tEfNS_4arch4Sm90ELb0ELb1ELb0ELb0ELb1ELb0ELb0ELb0ELb0ELb1ELb0ELb0EEENS1_21CollectiveEpilogueFwdINS6_IJSA_NS7_ILi512EEESA_EEES9_SC_SE_Li256ELb0ELb1ELb0ELb0EEENS1_30DynamicPersistentTileSchedulerILi256ELi128ELb0ELb1ELb1EEEEEEEEEvNT_6ParamsE,"",@"SHT_CUDA_INFO"
	.sectionflags	@""
	.align	4


	//----- nvinfo : EIATTR_CUDA_API_VERSION
	.align		4
        /*0000*/ 	.byte	0x04, 0x37
        /*0002*/ 	.short	(.L_304 - .L_303)
.L_303:
        /*0004*/ 	.word	0x00000082


	//----- nvinfo : EIATTR_KPARAM_INFO
	.align		4
.L_304:
        /*0008*/ 	.byte	0x04, 0x17
        /*000a*/ 	.short	(.L_306 - .L_305)
.L_305:
        /*000c*/ 	.word	0x00000000
        /*0010*/ 	.short	0x0000
        /*0012*/ 	.short	0x0070
        /*0014*/ 	.byte	0x00, 0xf0, 0x01, 0x2a


	//----- nvinfo : EIATTR_SPARSE_MMA_MASK
	.align		4
.L_306:
        /*0018*/ 	.byte	0x03, 0x50
        /*001a*/ 	.short	0x0000


	//----- nvinfo : EIATTR_MAXREG_COUNT
	.align		4
        /*001c*/ 	.byte	0x03, 0x1b
        /*001e*/ 	.short	0x00a8


	//----- nvinfo : EIATTR_NUM_BARRIERS
	.align		4
        /*0020*/ 	.byte	0x02, 0x4c
        /*0022*/ 	.byte	0x10
	.zero		1


	//----- nvinfo : EIATTR_EXTERNS
	.align		4
        /*0024*/ 	.byte	0x04, 0x0f
        /*0026*/ 	.short	(.L_308 - .L_307)


	//   ....[0]....
	.align		4
.L_307:
        /*0028*/ 	.word	index@(__assertfail)


	//----- nvinfo : EIATTR_ANNOTATIONS
	.align		4
.L_308:
        /*002c*/ 	.byte	0x04, 0x55
        /*002e*/ 	.short	(.L_310 - .L_309)


	//   ....[0]....
.L_309:
        /*0030*/ 	.word	0x00000001
        /*0034*/ 	.byte	0xd0, 0xf9, 0x00, 0x00, 0x01, 0x00, 0x00, 0x00, 0xe0, 0xfa, 0x00, 0x00, 0x01, 0x00, 0x00, 0x00
        /*0044*/ 	.byte	0xe0, 0xfe, 0x00, 0x00, 0x01, 0x00, 0x00, 0x00, 0x30, 0x11, 0x01, 0x00, 0x01, 0x00, 0x00, 0x00
        /*0054*/ 	.byte	0xf0, 0x16, 0x01, 0x00, 0x01, 0x00, 0x00, 0x00, 0xd0, 0x1c, 0x01, 0x00, 0x01, 0x00, 0x00, 0x00
        /*0064*/ 	.byte	0xf0, 0x1c, 0x01, 0x00, 0x01, 0x00, 0x00, 0x00, 0x30, 0x1e, 0x01, 0x00, 0x01, 0x00, 0x00, 0x00
        /*0074*/ 	.byte	0xe0, 0x38, 0x01, 0x00


	//----- nvinfo : EIATTR_MERCURY_ISA_VERSION
	.align		4
.L_310:
        /*0078*/ 	.byte	0x03, 0x5f
        /*007a*/ 	.short	0x0101


	//----- nvinfo : EIATTR_INT_WARP_WIDE_INSTR_OFFSETS
	.align		4
        /*007c*/ 	.byte	0x04, 0x31
        /*007e*/ 	.short	(.L_312 - .L_311)


	//   ....[0]....
.L_311:
        /*0080*/ 	.word	0x000000c0


	//   ....[1]....
        /*0084*/ 	.word	0x000000d0


	//   ....[2]....
        /*0088*/ 	.word	0x00000170


	//   ....[3]....
        /*008c*/ 	.word	0x00010850


	//   ....[4]....
        /*0090*/ 	.word	0x000108e0


	//   ....[5]....
        /*0094*/ 	.word	0x00013670


	//   ....[6]....
        /*0098*/ 	.word	0x00013700


	//----- nvinfo : EIATTR_COOP_GROUP_MASK_REGIDS
	.align		4
.L_312:
        /*009c*/ 	.byte	0x04, 0x29
        /*009e*/ 	.short	(.L_314 - .L_313)


	//   ....[0]....
.L_313:
        /*00a0*/ 	.word	0xffffffff


	//   ....[1]....
        /*00a4*/ 	.word	0xffffffff


	//   ....[2]....
        /*00a8*/ 	.word	0xffffffff


	//   ....[3]....
        /*00ac*/ 	.word	0xffffffff


	//   ....[4]....
        /*00b0*/ 	.word	0xffffffff


	//   ....[5]....
        /*00b4*/ 	.word	0xffffffff


	//   ....[6]....
        /*00b8*/ 	.word	0xffffffff


	//   ....[7]....
        /*00bc*/ 	.word	0xffffffff


	//   ....[8]....
        /*00c0*/ 	.word	0xffffffff


	//   ....[9]....
        /*00c4*/ 	.word	0xffffffff


	//   ....[10]....
        /*00c8*/ 	.word	0xffffffff


	//   ....[11]....
        /*00cc*/ 	.word	0xffffffff


	//   ....[12]....
        /*00d0*/ 	.word	0xffffffff


	//   ....[13]....
        /*00d4*/ 	.word	0xffffffff


	//   ....[14]....
        /*00d8*/ 	.word	0xffffffff


	//   ....[15]....
        /*00dc*/ 	.word	0xffffffff


	//   ....[16]....
        /*00e0*/ 	.word	0xffffffff


	//   ....[17]....
        /*00e4*/ 	.word	0xffffffff


	//   ....[18]....
        /*00e8*/ 	.word	0xffffffff


	//   ....[19]....
        /*00ec*/ 	.word	0xffffffff


	//   ....[20]....
        /*00f0*/ 	.word	0xffffffff


	//   ....[21]....
        /*00f4*/ 	.word	0xffffffff


	//   ....[22]....
        /*00f8*/ 	.word	0xffffffff


	//   ....[23]....
        /*00fc*/ 	.word	0xffffffff


	//   ....[24]....
        /*0100*/ 	.word	0xffffffff


	//   ....[25]....
        /*0104*/ 	.word	0xffffffff


	//   ....[26]....
        /*0108*/ 	.word	0xffffffff


	//   ....[27]....
        /*010c*/ 	.word	0xffffffff


	//   ....[28]....
        /*0110*/ 	.word	0xffffffff


	//   ....[29]....
        /*0114*/ 	.word	0xffffffff


	//   ....[30]....
        /*0118*/ 	.word	0xffffffff


	//   ....[31]....
        /*011c*/ 	.word	0xffffffff


	//   ....[32]....
        /*0120*/ 	.word	0xffffffff


	//   ....[33]....
        /*0124*/ 	.word	0xffffffff


	//   ....[34]....
        /*0128*/ 	.word	0xffffffff


	//   ....[35]....
        /*012c*/ 	.word	0xffffffff


	//   ....[36]....
        /*0130*/ 	.word	0xffffffff


	//   ....[37]....
        /*0134*/ 	.word	0xffffffff


	//   ....[38]....
        /*0138*/ 	.word	0xffffffff


	//   ....[39]....
        /*013c*/ 	.word	0xffffffff


	//   ....[40]....
        /*0140*/ 	.word	0xffffffff


	//   ....[41]....
        /*0144*/ 	.word	0xffffffff


	//   ....[42]....
        /*0148*/ 	.word	0xffffffff


	//   ....[43]....
        /*014c*/ 	.word	0xffffffff


	//   ....[44]....
        /*0150*/ 	.word	0xffffffff


	//   ....[45]....
        /*0154*/ 	.word	0xffffffff


	//   ....[46]....
        /*0158*/ 	.word	0xffffffff


	//   ....[47]....
        /*015c*/ 	.word	0xffffffff


	//   ....[48]....
        /*0160*/ 	.word	0xffffffff


	//   ....[49]....
        /*0164*/ 	.word	0xffffffff


	//   ....[50]....
        /*0168*/ 	.word	0xffffffff


	//   ....[51]....
        /*016c*/ 	.word	0xffffffff


	//   ....[52]....
        /*0170*/ 	.word	0xffffffff


	//   ....[53]....
        /*0174*/ 	.word	0xffffffff


	//   ....[54]....
        /*0178*/ 	.word	0xffffffff


	//   ....[55]....
        /*017c*/ 	.word	0xffffffff


	//   ....[56]....
        /*0180*/ 	.word	0xffffffff


	//   ....[57]....
        /*0184*/ 	.word	0xffffffff


	//   ....[58]....
        /*0188*/ 	.word	0xffffffff


	//   ....[59]....
        /*018c*/ 	.word	0xffffffff


	//   ....[60]....
        /*0190*/ 	.word	0xffffffff


	//   ....[61]....
        /*0194*/ 	.word	0xffffffff


	//   ....[62]....
        /*0198*/ 	.word	0xffffffff


	//   ....[63]....
        /*019c*/ 	.word	0xffffffff


	//   ....[64]....
        /*01a0*/ 	.word	0xffffffff


	//   ....[65]....
        /*01a4*/ 	.word	0xffffffff


	//   ....[66]....
        /*01a8*/ 	.word	0xffffffff


	//   ....[67]....
        /*01ac*/ 	.word	0xffffffff


	//   ....[68]....
        /*01b0*/ 	.word	0xffffffff


	//   ....[69]....
        /*01b4*/ 	.word	0xffffffff


	//   ....[70]....
        /*01b8*/ 	.word	0xffffffff


	//   ....[71]....
        /*01bc*/ 	.word	0xffffffff


	//   ....[72]....
        /*01c0*/ 	.word	0xffffffff


	//   ....[73]....
        /*01c4*/ 	.word	0xffffffff


	//   ....[74]....
        /*01c8*/ 	.word	0xffffffff


	//   ....[75]....
        /*01cc*/ 	.word	0xffffffff


	//   ....[76]....
        /*01d0*/ 	.word	0xffffffff


	//   ....[77]....
        /*01d4*/ 	.word	0xffffffff


	//   ....[78]....
        /*01d8*/ 	.word	0xffffffff


	//   ....[79]....
        /*01dc*/ 	.word	0xffffffff


	//   ....[80]....
        /*01e0*/ 	.word	0xffffffff


	//   ....[81]....
        /*01e4*/ 	.word	0xffffffff


	//   ....[82]....
        /*01e8*/ 	.word	0xffffffff


	//   ....[83]....
        /*01ec*/ 	.word	0xffffffff


	//   ....[84]....
        /*01f0*/ 	.word	0xffffffff


	//   ....[85]....
        /*01f4*/ 	.word	0xffffffff


	//   ....[86]....
        /*01f8*/ 	.word	0xffffffff


	//   ....[87]....
        /*01fc*/ 	.word	0xffffffff


	//   ....[88]....
        /*0200*/ 	.word	0xffffffff


	//   ....[89]....
        /*0204*/ 	.word	0xffffffff


	//   ....[90]....
        /*0208*/ 	.word	0xffffffff


	//   ....[91]....
        /*020c*/ 	.word	0xffffffff


	//   ....[92]....
        /*0210*/ 	.word	0xffffffff


	//   ....[93]....
        /*0214*/ 	.word	0xffffffff


	//   ....[94]....
        /*0218*/ 	.word	0x0500000f


	//   ....[95]....
        /*021c*/ 	.word	0x0500000f


	//   ....[96]....
        /*0220*/ 	.word	0x0500000f


	//   ....[97]....
        /*0224*/ 	.word	0x0500000f


	//   ....[98]....
        /*0228*/ 	.word	0x0500000f


	//   ....[99]....
        /*022c*/ 	.word	0x0500000f


	//   ....[100]....
        /*0230*/ 	.word	0x0500000f


	//   ....[101]....
        /*0234*/ 	.word	0x0500000f


	//   ....[102]....
        /*0238*/ 	.word	0x0500000f


	//   ....[103]....
        /*023c*/ 	.word	0x0500000f


	//   ....[104]....
        /*0240*/ 	.word	0x0500000f


	//   ....[105]....
        /*0244*/ 	.word	0x0500000f


	//   ....[106]....
        /*0248*/ 	.word	0x0500000f


	//   ....[107]....
        /*024c*/ 	.word	0x0500000f


	//   ....[108]....
        /*0250*/ 	.word	0x0500000f


	//   ....[109]....
        /*0254*/ 	.word	0x0500000f


	//   ....[110]....
        /*0258*/ 	.word	0x0500000f


	//   ....[111]....
        /*025c*/ 	.word	0x0500000f


	//   ....[112]....
        /*0260*/ 	.word	0x0500000f


	//   ....[113]....
        /*0264*/ 	.word	0x0500000f


	//   ....[114]....
        /*0268*/ 	.word	0x0500000f


	//   ....[115]....
        /*026c*/ 	.word	0x0500000f


	//   ....[116]....
        /*0270*/ 	.word	0x0500000f


	//   ....[117]....
        /*0274*/ 	.word	0x0500000f


	//   ....[118]....
        /*0278*/ 	.word	0x0500000f


	//   ....[119]....
        /*027c*/ 	.word	0x0500000f


	//   ....[120]....
        /*0280*/ 	.word	0x0500000f


	//   ....[121]....
        /*0284*/ 	.word	0x0500000f


	//   ....[122]....
        /*0288*/ 	.word	0x0500000f


	//   ....[123]....
        /*028c*/ 	.word	0x0500000f


	//   ....[124]....
        /*0290*/ 	.word	0x0500000f


	//   ....[125]....
        /*0294*/ 	.word	0x0500000f


	//   ....[126]....
        /*0298*/ 	.word	0x0500000f


	//   ....[127]....
        /*029c*/ 	.word	0x0500000f


	//   ....[128]....
        /*02a0*/ 	.word	0x0500000f


	//   ....[129]....
        /*02a4*/ 	.word	0x0500000f


	//   ....[130]....
        /*02a8*/ 	.word	0x0500000f


	//   ....[131]....
        /*02ac*/ 	.word	0x0500000f


	//   ....[132]....
        /*02b0*/ 	.word	0x0500000f


	//   ....[133]....
        /*02b4*/ 	.word	0x0500000f


	//   ....[134]....
        /*02b8*/ 	.word	0x0500000f


	//   ....[135]....
        /*02bc*/ 	.word	0x0500000f


	//   ....[136]....
        /*02c0*/ 	.word	0x0500000f


	//----- nvinfo : EIATTR_COOP_GROUP_INSTR_OFFSETS
	.align		4
.L_314:
        /*02c4*/ 	.byte	0x04, 0x28
        /*02c6*/ 	.short	(.L_316 - .L_315)


	//   ....[0]....
.L_315:
        /*02c8*/ 	.word	0x00000070


	//   ....[1]....
        /*02cc*/ 	.word	0x000000b0


	//   ....[2]....
        /*02d0*/ 	.word	0x00000290


	//   ....[3]....
        /*02d4*/ 	.word	0x000003f0


	//   ....[4]....
        /*02d8*/ 	.word	0x00000510


	//   ....[5]....
        /*02dc*/ 	.word	0x00000670


	//   ....[6]....
        /*02e0*/ 	.word	0x00001b50


	//   ....[7]....
        /*02e4*/ 	.word	0x00003cc0


	//   ....[8]....
        /*02e8*/ 	.word	0x000043c0


	//   ....[9]....
        /*02ec*/ 	.word	0x00004630


	//   ....[10]....
        /*02f0*/ 	.word	0x00004f70


	//   ....[11]....
        /*02f4*/ 	.word	0x00005070


	//   ....[12]....
        /*02f8*/ 	.word	0x000053c0


	//   ....[13]....
        /*02fc*/ 	.word	0x00005490


	//   ....[14]....
        /*0300*/ 	.word	0x00005cd0


	//   ....[15]....
        /*0304*/ 	.word	0x000063c0


	//   ....[16]....
        /*0308*/ 	.word	0x00006600


	//   ....[17]....
        /*030c*/ 	.word	0x00006cf0


	//   ....[18]....
        /*0310*/ 	.word	0x00006df0


	//   ....[19]....
        /*0314*/ 	.word	0x000071a0


	//   ....[20]....
        /*0318*/ 	.word	0x000072b0


	//   ....[21]....
        /*031c*/ 	.word	0x00008360


	//   ....[22]....
        /*0320*/ 	.word	0x00008aa0


	//   ....[23]....
        /*0324*/ 	.word	0x00008ad0


	//   ....[24]....
        /*0328*/ 	.word	0x00008d70


	//   ....[25]....
        /*032c*/ 	.word	0x00008f40


	//   ....[26]....
        /*0330*/ 	.word	0x00009eb0


	//   ....[27]....
        /*0334*/ 	.word	0x0000a350


	//   ....[28]....
        /*0338*/ 	.word	0x0000a580


	//   ....[29]....
        /*033c*/ 	.word	0x0000ac70


	//   ....[30]....
        /*0340*/ 	.word	0x0000ad70


	//   ....[31]....
        /*0344*/ 	.word	0x0000b160


	//   ....[32]....
        /*0348*/ 	.word	0x0000b2f0


	//   ....[33]....
        /*034c*/ 	.word	0x0000c2e0


	//   ....[34]....
        /*0350*/ 	.word	0x0000c3b0


	//   ....[35]....
        /*0354*/ 	.word	0x0000c3f0


	//   ....[36]....
        /*0358*/ 	.word	0x0000c480


	//   ....[37]....
        /*035c*/ 	.word	0x0000c4c0


	//   ....[38]....
        /*0360*/ 	.word	0x0000d760


	//   ....[39]....
        /*0364*/ 	.word	0x0000e1d0


	//   ....[40]....
        /*0368*/ 	.word	0x0000e200


	//   ....[41]....
        /*036c*/ 	.word	0x0000e230


	//   ....[42]....
        /*0370*/ 	.word	0x0000e250


	//   ....[43]....
        /*0374*/ 	.word	0x0000e8a0


	//   ....[44]....
        /*0378*/ 	.word	0x0000e8b0


	//   ....[45]....
        /*037c*/ 	.word	0x0000eae0


	//   ....[46]....
        /*0380*/ 	.word	0x0000eb00


	//   ....[47]....
        /*0384*/ 	.word	0x0000f470


	//   ....[48]....
        /*0388*/ 	.word	0x0000f4b0


	//   ....[49]....
        /*038c*/ 	.word	0x0000f6f0


	//   ....[50]....
        /*0390*/ 	.word	0x0000f710


	//   ....[51]....
        /*0394*/ 	.word	0x0000fa00


	//   ....[52]....
        /*0398*/ 	.word	0x00011290


	//   ....[53]....
        /*039c*/ 	.word	0x000112b0


	//   ....[54]....
        /*03a0*/ 	.word	0x000112f0


	//   ....[55]....
        /*03a4*/ 	.word	0x00011320


	//   ....[56]....
        /*03a8*/ 	.word	0x00011370


	//   ....[57]....
        /*03ac*/ 	.word	0x000113a0


	//   ....[58]....
        /*03b0*/ 	.word	0x000113c0


	//   ....[59]....
        /*03b4*/ 	.word	0x00011400


	//   ....[60]....
        /*03b8*/ 	.word	0x00011a30


	//   ....[61]....
        /*03bc*/ 	.word	0x00011a50


	//   ....[62]....
        /*03c0*/ 	.word	0x00011ab0


	//   ....[63]....
        /*03c4*/ 	.word	0x00011af0


	//   ....[64]....
        /*03c8*/ 	.word	0x00011b30


	//   ....[65]....
        /*03cc*/ 	.word	0x00011b60


	//   ....[66]....
        /*03d0*/ 	.word	0x00011b70


	//   ....[67]....
        /*03d4*/ 	.word	0x00011bb0


	//   ....[68]....
        /*03d8*/ 	.word	0x00012010


	//   ....[69]....
        /*03dc*/ 	.word	0x00012040


	//   ....[70]....
        /*03e0*/ 	.word	0x00012070


	//   ....[71]....
        /*03e4*/ 	.word	0x000120d0


	//   ....[72]....
        /*03e8*/ 	.word	0x00012220


	//   ....[73]....
        /*03ec*/ 	.word	0x00012240


	//   ....[74]....
        /*03f0*/ 	.word	0x00012250


	//   ....[75]....
        /*03f4*/ 	.word	0x000123a0


	//   ....[76]....
        /*03f8*/ 	.word	0x00012c00


	//   ....[77]....
        /*03fc*/ 	.word	0x00012c20


	//   ....[78]....
        /*0400*/ 	.word	0x00012c40


	//   ....[79]....
        /*0404*/ 	.word	0x00012c70


	//   ....[80]....
        /*0408*/ 	.word	0x00012c90


	//   ....[81]....
        /*040c*/ 	.word	0x00012cc0


	//   ....[82]....
        /*0410*/ 	.word	0x00012ce0


	//   ....[83]....
        /*0414*/ 	.word	0x00012cf0


	//   ....[84]....
        /*0418*/ 	.word	0x00013030


	//   ....[85]....
        /*041c*/ 	.word	0x00013070


	//   ....[86]....
        /*0420*/ 	.word	0x000130a0


	//   ....[87]....
        /*0424*/ 	.word	0x000130e0


	//   ....[88]....
        /*0428*/ 	.word	0x00013100


	//   ....[89]....
        /*042c*/ 	.word	0x000131b0


	//   ....[90]....
        /*0430*/ 	.word	0x000131d0


	//   ....[91]....
        /*0434*/ 	.word	0x000131e0


	//   ....[92]....
        /*0438*/ 	.word	0x00013820


	//   ....[93]....
        /*043c*/ 	.word	0x00013a00


	//   ....[94]....
        /*0440*/ 	.word	0x00014100


	//   ....[95]....
        /*0444*/ 	.word	0x000141e0


	//   ....[96]....
        /*0448*/ 	.word	0x00014280


	//   ....[97]....
        /*044c*/ 	.word	0x00014300


	//   ....[98]....
        /*0450*/ 	.word	0x000143b0


	//   ....[99]....
        /*0454*/ 	.word	0x00014430


	//   ....[100]....
        /*0458*/ 	.word	0x000144e0


	//   ....[101]....
        /*045c*/ 	.word	0x00014560


	//   ....[102]....
        /*0460*/ 	.word	0x000145f0


	//   ....[103]....
        /*0464*/ 	.word	0x00014680


	//   ....[104]....
        /*0468*/ 	.word	0x000146f0


	//   ....[105]....
        /*046c*/ 	.word	0x00014770


	//   ....[106]....
        /*0470*/ 	.word	0x00014820


	//   ....[107]....
        /*0474*/ 	.word	0x000148a0


	//   ....[108]....
        /*0478*/ 	.word	0x00014940


	//   ....[109]....
        /*047c*/ 	.word	0x000149c0


	//   ....[110]....
        /*0480*/ 	.word	0x00014a50


	//   ....[111]....
        /*0484*/ 	.word	0x00014b80


	//   ....[112]....
        /*0488*/ 	.word	0x00014c80


	//   ....[113]....
        /*048c*/ 	.word	0x00014ea0


	//   ....[114]....
        /*0490*/ 	.word	0x00014ef0


	//   ....[115]....
        /*0494*/ 	.word	0x000150b0


	//   ....[116]....
        /*0498*/ 	.word	0x00015100


	//   ....[117]....
        /*049c*/ 	.word	0x000152c0


	//   ....[118]....
        /*04a0*/ 	.word	0x00015310


	//   ....[119]....
        /*04a4*/ 	.word	0x000153f0


	//   ....[120]....
        /*04a8*/ 	.word	0x00015490


	//   ....[121]....
        /*04ac*/ 	.word	0x000154f0


	//   ....[122]....
        /*04b0*/ 	.word	0x00015590


	//   ....[123]....
        /*04b4*/ 	.word	0x000155f0


	//   ....[124]....
        /*04b8*/ 	.word	0x00015690


	//   ....[125]....
        /*04bc*/ 	.word	0x000156f0


	//   ....[126]....
        /*04c0*/ 	.word	0x00015790


	//   ....[127]....
        /*04c4*/ 	.word	0x00015870


	//   ....[128]....
        /*04c8*/ 	.word	0x00015940


	//   ....[129]....
        /*04cc*/ 	.word	0x00015a30


	//   ....[130]....
        /*04d0*/ 	.word	0x00015b40


	//   ....[131]....
        /*04d4*/ 	.word	0x00015c50


	//   ....[132]....
        /*04d8*/ 	.word	0x00015d30


	//   ....[133]....
        /*04dc*/ 	.word	0x00015e40


	//   ....[134]....
        /*04e0*/ 	.word	0x00015f20


	//   ....[135]....
        /*04e4*/ 	.word	0x00015fb0


	//   ....[136]....
        /*04e8*/ 	.word	0x000160d0


	//----- nvinfo : EIATTR_REG_RECONFIG
	.align		4
.L_316:
        /*04ec*/ 	.byte	0x01, 0x54
	.zero		2


	//----- nvinfo : EIATTR_SYSCALL_OFFSETS
	.align		4
        /*04f0*/ 	.byte	0x04, 0x46
        /*04f2*/ 	.short	(.L_318 - .L_317)


	//   ....[0]....
.L_317:
        /*04f4*/ 	.word	0x00003e90


	//   ....[1]....
        /*04f8*/ 	.word	0x00010a40


	//   ....[2]....
        /*04fc*/ 	.word	0x00010b90


	//   ....[3]....
        /*0500*/ 	.word	0x00010c80


	//   ....[4]....
        /*0504*/ 	.word	0x000116d0


	//----- nvinfo : EIATTR_MBARRIER_INSTR_OFFSETS
	.align		4
.L_318:
        /*0508*/ 	.byte	0x04, 0x39
        /*050a*/ 	.short	(.L_320 - .L_319)


	//   ....[0]....
.L_319:
        /*050c*/ 	.word	0x00000180
        /*0510*/ 	.word	0x000000ff
        /*0514*/ 	.word	0x00028c00
        /*0518*/ 	.short	0x0100
        /*051a*/ 	.byte	0x08
	.zero		1


	//   ....[1]....
        /*051c*/ 	.word	0x00000190
        /*0520*/ 	.word	0x000000ff
        /*0524*/ 	.word	0x00028c20
        /*0528*/ 	.short	0x0100
        /*052a*/ 	.byte	0x08
	.zero		1


	//   ....[2]....
        /*052c*/ 	.word	0x00000240
        /*0530*/ 	.word	0x000000ff
        /*0534*/ 	.word	0x00028c30
        /*0538*/ 	.short	0x0100
        /*053a*/ 	.byte	0x06
	.zero		1


	//   ....[3]....
        /*053c*/ 	.word	0x00000250
        /*0540*/ 	.word	0x000000ff
        /*0544*/ 	.word	0x00028c40
        /*0548*/ 	.short	0x0100
        /*054a*/ 	.byte	0x06
	.zero		1


	//   ....[4]....
        /*054c*/ 	.word	0x00000260
        /*0550*/ 	.word	0x000000ff
        /*0554*/ 	.word	0x00028c38
        /*0558*/ 	.short	0x0100
        /*055a*/ 	.byte	0x06
	.zero		1


	//   ....[5]....
        /*055c*/ 	.word	0x00000270
        /*0560*/ 	.word	0x000000ff
        /*0564*/ 	.word	0x00028c48
        /*0568*/ 	.short	0x0100
        /*056a*/ 	.byte	0x06
	.zero		1


	//   ....[6]....
        /*056c*/ 	.word	0x000003a0
        /*0570*/ 	.word	0x000000ff
        /*0574*/ 	.word	0x00028c50
        /*0578*/ 	.short	0x0100
        /*057a*/ 	.byte	0x08
	.zero		1


	//   ....[7]....
        /*057c*/ 	.word	0x000003b0
        /*0580*/ 	.word	0x000000ff
        /*0584*/ 	.word	0x00028c60
        /*0588*/ 	.short	0x0100
        /*058a*/ 	.byte	0x08
	.zero		1


	//   ....[8]....
        /*058c*/ 	.word	0x000003c0
        /*0590*/ 	.word	0x000000ff
        /*0594*/ 	.word	0x00028c58
        /*0598*/ 	.short	0x0100
        /*059a*/ 	.byte	0x08
	.zero		1


	//   ....[9]....
        /*059c*/ 	.word	0x000003d0
        /*05a0*/ 	.word	0x000000ff
        /*05a4*/ 	.word	0x00028c68
        /*05a8*/ 	.short	0x0100
        /*05aa*/ 	.byte	0x08
	.zero		1


	//   ....[10]....
        /*05ac*/ 	.word	0x000004c0
        /*05b0*/ 	.word	0x000000ff
        /*05b4*/ 	.word	0x00028c70
        /*05b8*/ 	.short	0x0100
        /*05ba*/ 	.byte	0x06
	.zero		1


	//   ....[11]....
        /*05bc*/ 	.word	0x000004d0
        /*05c0*/ 	.word	0x000000ff
        /*05c4*/ 	.word	0x00028c80
        /*05c8*/ 	.short	0x0100
        /*05ca*/ 	.byte	0x06
	.zero		1


	//   ....[12]....
        /*05cc*/ 	.word	0x000004e0
        /*05d0*/ 	.word	0x000000ff
        /*05d4*/ 	.word	0x00028c78
        /*05d8*/ 	.short	0x0100
        /*05da*/ 	.byte	0x06
	.zero		1


	//   ....[13]....
        /*05dc*/ 	.word	0x000004f0
        /*05e0*/ 	.word	0x000000ff
        /*05e4*/ 	.word	0x00028c88
        /*05e8*/ 	.short	0x0100
        /*05ea*/ 	.byte	0x06
	.zero		1


	//   ....[14]....
        /*05ec*/ 	.word	0x00000620
        /*05f0*/ 	.word	0x000000ff
        /*05f4*/ 	.word	0x00028c90
        /*05f8*/ 	.short	0x0100
        /*05fa*/ 	.byte	0x08
	.zero		1


	//   ....[15]....
        /*05fc*/ 	.word	0x00000630
        /*0600*/ 	.word	0x000000ff
        /*0604*/ 	.word	0x00028ca0
        /*0608*/ 	.short	0x0100
        /*060a*/ 	.byte	0x08
	.zero		1


	//   ....[16]....
        /*060c*/ 	.word	0x00000640
        /*0610*/ 	.word	0x000000ff
        /*0614*/ 	.word	0x00028c98
        /*0618*/ 	.short	0x0100
        /*061a*/ 	.byte	0x08
	.zero		1


	//   ....[17]....
        /*061c*/ 	.word	0x00000650
        /*0620*/ 	.word	0x000000ff
        /*0624*/ 	.word	0x00028ca8
        /*0628*/ 	.short	0x0100
        /*062a*/ 	.byte	0x08
	.zero		1


	//   ....[18]....
        /*062c*/ 	.word	0x00000790
        /*0630*/ 	.word	0x000000ff
        /*0634*/ 	.word	0x00028cb0
        /*0638*/ 	.short	0x0100
        /*063a*/ 	.byte	0x08
	.zero		1


	//   ....[19]....
        /*063c*/ 	.word	0x000007a0
        /*0640*/ 	.word	0x000000ff
        /*0644*/ 	.word	0x00028cc0
        /*0648*/ 	.short	0x0100
        /*064a*/ 	.byte	0x08
	.zero		1


	//   ....[20]....
        /*064c*/ 	.word	0x000007b0
        /*0650*/ 	.word	0x000000ff
        /*0654*/ 	.word	0x00028cb8
        /*0658*/ 	.short	0x0100
        /*065a*/ 	.byte	0x08
	.zero		1


	//   ....[21]....
        /*065c*/ 	.word	0x000007c0
        /*0660*/ 	.word	0x000000ff
        /*0664*/ 	.word	0x00028cc8
        /*0668*/ 	.short	0x0100
        /*066a*/ 	.byte	0x08
	.zero		1


	//   ....[22]....
        /*066c*/ 	.word	0x00001c60
        /*0670*/ 	.word	0x000000ff
        /*0674*/ 	.word	0x00028c50
        /*0678*/ 	.short	0x010a
        /*067a*/ 	.byte	0x15
	.zero		1


	//   ....[23]....
        /*067c*/ 	.word	0x00001f20
        /*0680*/ 	.word	0x000000ff
        /*0684*/ 	.word	0x00000000
        /*0688*/ 	.short	0x0101
        /*068a*/ 	.byte	0x06
	.zero		1


	//   ....[24]....
        /*068c*/ 	.word	0x00002860
        /*0690*/ 	.word	0x000000ff
        /*0694*/ 	.word	0x00028c50
        /*0698*/ 	.short	0x010a
        /*069a*/ 	.byte	0x15
	.zero		1


	//   ....[25]....
        /*069c*/ 	.word	0x000028a0
        /*06a0*/ 	.word	0x000000ff
        /*06a4*/ 	.word	0x00028c50
        /*06a8*/ 	.short	0x010a
        /*06aa*/ 	.byte	0x15
	.zero		1


	//   ....[26]....
        /*06ac*/ 	.word	0x00002a80
        /*06b0*/ 	.word	0x000000ff
        /*06b4*/ 	.word	0x00000000
        /*06b8*/ 	.short	0x0101
        /*06ba*/ 	.byte	0x06
	.zero		1


	//   ....[27]....
        /*06bc*/ 	.word	0x00003f10
        /*06c0*/ 	.word	0x000000ff
        /*06c4*/ 	.word	0x00028c00
        /*06c8*/ 	.short	0x010a
        /*06ca*/ 	.byte	0x2a
	.zero		1


	//   ....[28]....
        /*06cc*/ 	.word	0x00003f90
        /*06d0*/ 	.word	0x00000009
        /*06d4*/ 	.word	0x00028c30
        /*06d8*/ 	.short	0x010a
        /*06da*/ 	.byte	0x3f
	.zero		1


	//   ....[29]....
        /*06dc*/ 	.word	0x00003fd0
        /*06e0*/ 	.word	0x00000009
        /*06e4*/ 	.word	0x00028c30
        /*06e8*/ 	.short	0x010a
        /*06ea*/ 	.byte	0x3f
	.zero		1


	//   ....[30]....
        /*06ec*/ 	.word	0x000043d0
        /*06f0*/ 	.word	0x000000ff
        /*06f4*/ 	.word	0x00000000
        /*06f8*/ 	.short	0x0101
        /*06fa*/ 	.byte	0x06
	.zero		1


	//   ....[31]....
        /*06fc*/ 	.word	0x00005a90
        /*0700*/ 	.word	0x00000009
        /*0704*/ 	.word	0x00028c50
        /*0708*/ 	.short	0x010a
        /*070a*/ 	.byte	0x3f
	.zero		1


	//   ....[32]....
        /*070c*/ 	.word	0x00005ad0
        /*0710*/ 	.word	0x00000009
        /*0714*/ 	.word	0x00028c50
        /*0718*/ 	.short	0x010a
        /*071a*/ 	.byte	0x3f
	.zero		1


	//   ....[33]....
        /*071c*/ 	.word	0x00005e00
        /*0720*/ 	.word	0x000000ff
        /*0724*/ 	.word	0x00000000
        /*0728*/ 	.short	0x0101
        /*072a*/ 	.byte	0x0e
	.zero		1


	//   ....[34]....
        /*072c*/ 	.word	0x00006100
        /*0730*/ 	.word	0x000000ff
        /*0734*/ 	.word	0x00028c30
        /*0738*/ 	.short	0x010a
        /*073a*/ 	.byte	0x15
	.zero		1


	//   ....[35]....
        /*073c*/ 	.word	0x00006140
        /*0740*/ 	.word	0x000000ff
        /*0744*/ 	.word	0x00028c30
        /*0748*/ 	.short	0x010a
        /*074a*/ 	.byte	0x15
	.zero		1


	//   ....[36]....
        /*074c*/ 	.word	0x00006400
        /*0750*/ 	.word	0x000000ff
        /*0754*/ 	.word	0x00000000
        /*0758*/ 	.short	0x0101
        /*075a*/ 	.byte	0x06
	.zero		1


	//   ....[37]....
        /*075c*/ 	.word	0x00008120
        /*0760*/ 	.word	0x000000ff
        /*0764*/ 	.word	0x00028c50
        /*0768*/ 	.short	0x010a
        /*076a*/ 	.byte	0x15
	.zero		1


	//   ....[38]....
        /*076c*/ 	.word	0x00008160
        /*0770*/ 	.word	0x000000ff
        /*0774*/ 	.word	0x00028c50
        /*0778*/ 	.short	0x010a
        /*077a*/ 	.byte	0x15
	.zero		1


	//   ....[39]....
        /*077c*/ 	.word	0x00008410
        /*0780*/ 	.word	0x000000ff
        /*0784*/ 	.word	0x00000000
        /*0788*/ 	.short	0x0101
        /*078a*/ 	.byte	0x15
	.zero		1


	//   ....[40]....
        /*078c*/ 	.word	0x00008780
        /*0790*/ 	.word	0x000000ff
        /*0794*/ 	.word	0x00028c30
        /*0798*/ 	.short	0x010a
        /*079a*/ 	.byte	0x15
	.zero		1


	//   ....[41]....
        /*079c*/ 	.word	0x000087c0
        /*07a0*/ 	.word	0x000000ff
        /*07a4*/ 	.word	0x00028c30
        /*07a8*/ 	.short	0x010a
        /*07aa*/ 	.byte	0x15
	.zero		1


	//   ....[42]....
        /*07ac*/ 	.word	0x000089c0
        /*07b0*/ 	.word	0x000000ff
        /*07b4*/ 	.word	0x00000000
        /*07b8*/ 	.short	0x0101
        /*07ba*/ 	.byte	0x06
	.zero		1


	//   ....[43]....
        /*07bc*/ 	.word	0x00009c70
        /*07c0*/ 	.word	0x000000ff
        /*07c4*/ 	.word	0x00028c50
        /*07c8*/ 	.short	0x010a
        /*07ca*/ 	.byte	0x15
	.zero		1


	//   ....[44]....
        /*07cc*/ 	.word	0x00009cb0
        /*07d0*/ 	.word	0x000000ff
        /*07d4*/ 	.word	0x00028c50
        /*07d8*/ 	.short	0x010a
        /*07da*/ 	.byte	0x15
	.zero		1


	//   ....[45]....
        /*07dc*/ 	.word	0x00009f40
        /*07e0*/ 	.word	0x000000ff
        /*07e4*/ 	.word	0x00000000
        /*07e8*/ 	.short	0x0101
        /*07ea*/ 	.byte	0x15
	.zero		1


	//   ....[46]....
        /*07ec*/ 	.word	0x0000a0a0
        /*07f0*/ 	.word	0x000000ff
        /*07f4*/ 	.word	0x00028c30
        /*07f8*/ 	.short	0x010a
        /*07fa*/ 	.byte	0x15
	.zero		1


	//   ....[47]....
        /*07fc*/ 	.word	0x0000a0e0
        /*0800*/ 	.word	0x000000ff
        /*0804*/ 	.word	0x00028c30
        /*0808*/ 	.short	0x010a
        /*080a*/ 	.byte	0x15
	.zero		1


	//   ....[48]....
        /*080c*/ 	.word	0x0000a380
        /*0810*/ 	.word	0x000000ff
        /*0814*/ 	.word	0x00000000
        /*0818*/ 	.short	0x0101
        /*081a*/ 	.byte	0x06
	.zero		1


	//   ....[49]....
        /*081c*/ 	.word	0x0000c0a0
        /*0820*/ 	.word	0x000000ff
        /*0824*/ 	.word	0x00028c50
        /*0828*/ 	.short	0x010a
        /*082a*/ 	.byte	0x15
	.zero		1


	//   ....[50]....
        /*082c*/ 	.word	0x0000c0e0
        /*0830*/ 	.word	0x000000ff
        /*0834*/ 	.word	0x00028c50
        /*0838*/ 	.short	0x010a
        /*083a*/ 	.byte	0x15
	.zero		1


	//   ....[51]....
        /*083c*/ 	.word	0x0000c390
        /*0840*/ 	.word	0x000000ff
        /*0844*/ 	.word	0x00000000
        /*0848*/ 	.short	0x0101
        /*084a*/ 	.byte	0x15
	.zero		1


	//   ....[52]....
        /*084c*/ 	.word	0x0000e870
        /*0850*/ 	.word	0x000000ff
        /*0854*/ 	.word	0x00000000
        /*0858*/ 	.short	0x0101
        /*085a*/ 	.byte	0x05
	.zero		1


	//   ....[53]....
        /*085c*/ 	.word	0x00011080
        /*0860*/ 	.word	0x00000019
        /*0864*/ 	.word	0x00028c40
        /*0868*/ 	.short	0x010a
        /*086a*/ 	.byte	0x3f
	.zero		1


	//   ....[54]....
        /*086c*/ 	.word	0x000114b0
        /*0870*/ 	.word	0x00000019
        /*0874*/ 	.word	0x00028c30
        /*0878*/ 	.short	0x0107
        /*087a*/ 	.byte	0x3f
	.zero		1


	//   ....[55]....
        /*087c*/ 	.word	0x00011580
        /*0880*/ 	.word	0x00000019
        /*0884*/ 	.word	0x00028c30
        /*0888*/ 	.short	0x0101
        /*088a*/ 	.byte	0x3f
	.zero		1


	//   ....[56]....
        /*088c*/ 	.word	0x00011c60
        /*0890*/ 	.word	0x00000011
        /*0894*/ 	.word	0x00028c00
        /*0898*/ 	.short	0x0107
        /*089a*/ 	.byte	0x3f
	.zero		1


	//   ....[57]....
        /*089c*/ 	.word	0x00011d50
        /*08a0*/ 	.word	0x00000011
        /*08a4*/ 	.word	0x00028c00
        /*08a8*/ 	.short	0x0101
        /*08aa*/ 	.byte	0x3f
	.zero		1


	//   ....[58]....
        /*08ac*/ 	.word	0x00011d70
        /*08b0*/ 	.word	0x00000011
        /*08b4*/ 	.word	0x00028c20
        /*08b8*/ 	.short	0x010a
        /*08ba*/ 	.byte	0x3f
	.zero		1


	//   ....[59]....
        /*08bc*/ 	.word	0x00011e00
        /*08c0*/ 	.word	0x00000019
        /*08c4*/ 	.word	0x00028c60
        /*08c8*/ 	.short	0x010a
        /*08ca*/ 	.byte	0x3f
	.zero		1


	//   ....[60]....
        /*08cc*/ 	.word	0x00012660
        /*08d0*/ 	.word	0x00000019
        /*08d4*/ 	.word	0x00028c50
        /*08d8*/ 	.short	0x0107
        /*08da*/ 	.byte	0x3f
	.zero		1


	//   ....[61]....
        /*08dc*/ 	.word	0x00012730
        /*08e0*/ 	.word	0x00000019
        /*08e4*/ 	.word	0x00028c50
        /*08e8*/ 	.short	0x0101
        /*08ea*/ 	.byte	0x3f
	.zero		1


	//   ....[62]....
        /*08ec*/ 	.word	0x00012a60
        /*08f0*/ 	.word	0x00000008
        /*08f4*/ 	.word	0x00028c40
        /*08f8*/ 	.short	0x010a
        /*08fa*/ 	.byte	0x3f
	.zero		1


	//   ....[63]....
        /*08fc*/ 	.word	0x00012d90
        /*0900*/ 	.word	0x00000008
        /*0904*/ 	.word	0x00028c30
        /*0908*/ 	.short	0x0107
        /*090a*/ 	.byte	0x3f
	.zero		1


	//   ....[64]....
        /*090c*/ 	.word	0x00012e50
        /*0910*/ 	.word	0x00000008
        /*0914*/ 	.word	0x00028c30
        /*0918*/ 	.short	0x0101
        /*091a*/ 	.byte	0x3f
	.zero		1


	//   ....[65]....
        /*091c*/ 	.word	0x00012e80
        /*0920*/ 	.word	0x00000008
        /*0924*/ 	.word	0x00028c60
        /*0928*/ 	.short	0x010a
        /*092a*/ 	.byte	0x3f
	.zero		1


	//   ....[66]....
        /*092c*/ 	.word	0x000134e0
        /*0930*/ 	.word	0x00000008
        /*0934*/ 	.word	0x00028c50
        /*0938*/ 	.short	0x0107
        /*093a*/ 	.byte	0x3f
	.zero		1


	//   ....[67]....
        /*093c*/ 	.word	0x000135a0
        /*0940*/ 	.word	0x00000008
        /*0944*/ 	.word	0x00028c50
        /*0948*/ 	.short	0x0101
        /*094a*/ 	.byte	0x3f
	.zero		1


	//   ....[68]....
        /*094c*/ 	.word	0x00013980
        /*0950*/ 	.word	0x00000007
        /*0954*/ 	.word	0x00028c20
        /*0958*/ 	.short	0x010a
        /*095a*/ 	.byte	0x3f
	.zero		1


	//   ....[69]....
        /*095c*/ 	.word	0x00013b00
        /*0960*/ 	.word	0x00000005
        /*0964*/ 	.word	0x00028c40
        /*0968*/ 	.short	0x010a
        /*096a*/ 	.byte	0x3f
	.zero		1


	//   ....[70]....
        /*096c*/ 	.word	0x00013ba0
        /*0970*/ 	.word	0x00000003
        /*0974*/ 	.word	0x00028c40
        /*0978*/ 	.short	0x010a
        /*097a*/ 	.byte	0x3f
	.zero		1


	//   ....[71]....
        /*097c*/ 	.word	0x00013be0
        /*0980*/ 	.word	0x00000005
        /*0984*/ 	.word	0x00028c60
        /*0988*/ 	.short	0x010a
        /*098a*/ 	.byte	0x3f
	.zero		1


	//   ....[72]....
        /*098c*/ 	.word	0x00013c20
        /*0990*/ 	.word	0x00000003
        /*0994*/ 	.word	0x00028c60
        /*0998*/ 	.short	0x010a
        /*099a*/ 	.byte	0x3f
	.zero		1


	//   ....[73]....
        /*099c*/ 	.word	0x00013c90
        /*09a0*/ 	.word	0x00000003
        /*09a4*/ 	.word	0x00028c50
        /*09a8*/ 	.short	0x010a
        /*09aa*/ 	.byte	0x3f
	.zero		1


	//   ....[74]....
        /*09ac*/ 	.word	0x00013cf0
        /*09b0*/ 	.word	0x00000003
        /*09b4*/ 	.word	0x00028c50
        /*09b8*/ 	.short	0x010a
        /*09ba*/ 	.byte	0x3f
	.zero		1


	//   ....[75]....
        /*09bc*/ 	.word	0x00013d50
        /*09c0*/ 	.word	0x00000003
        /*09c4*/ 	.word	0x00028c00
        /*09c8*/ 	.short	0x010a
        /*09ca*/ 	.byte	0x3f
	.zero		1


	//   ....[76]....
        /*09cc*/ 	.word	0x00013da0
        /*09d0*/ 	.word	0x00000009
        /*09d4*/ 	.word	0x00028c30
        /*09d8*/ 	.short	0x010a
        /*09da*/ 	.byte	0x3f
	.zero		1


	//   ....[77]....
        /*09dc*/ 	.word	0x00013df0
        /*09e0*/ 	.word	0x00000009
        /*09e4*/ 	.word	0x00028c50
        /*09e8*/ 	.short	0x010a
        /*09ea*/ 	.byte	0x3f
	.zero		1


	//   ....[78]....
        /*09ec*/ 	.word	0x00013e50
        /*09f0*/ 	.word	0x00000006
        /*09f4*/ 	.word	0x00028c30
        /*09f8*/ 	.short	0x010a
        /*09fa*/ 	.byte	0x3f
	.zero		1


	//   ....[79]....
        /*09fc*/ 	.word	0x00013eb0
        /*0a00*/ 	.word	0x0000000a
        /*0a04*/ 	.word	0x00028c50
        /*0a08*/ 	.short	0x010a
        /*0a0a*/ 	.byte	0x3f
	.zero		1


	//   ....[80]....
        /*0a0c*/ 	.word	0x00013f10
        /*0a10*/ 	.word	0x00000006
        /*0a14*/ 	.word	0x00028c30
        /*0a18*/ 	.short	0x010a
        /*0a1a*/ 	.byte	0x3f
	.zero		1


	//   ....[81]....
        /*0a1c*/ 	.word	0x00013f70
        /*0a20*/ 	.word	0x00000008
        /*0a24*/ 	.word	0x00028c50
        /*0a28*/ 	.short	0x010a
        /*0a2a*/ 	.byte	0x3f
	.zero		1


	//   ....[82]....
        /*0a2c*/ 	.word	0x00013fd0
        /*0a30*/ 	.word	0x00000005
        /*0a34*/ 	.word	0x00028c30
        /*0a38*/ 	.short	0x010a
        /*0a3a*/ 	.byte	0x3f
	.zero		1


	//   ....[83]....
        /*0a3c*/ 	.word	0x00014030
        /*0a40*/ 	.word	0x00000007
        /*0a44*/ 	.word	0x00028c50
        /*0a48*/ 	.short	0x010a
        /*0a4a*/ 	.byte	0x3f
	.zero		1


	//   ....[84]....
        /*0a4c*/ 	.word	0x00014130
        /*0a50*/ 	.word	0x00000019
        /*0a54*/ 	.word	0x00028c40
        /*0a58*/ 	.short	0x010a
        /*0a5a*/ 	.byte	0x3f
	.zero		1


	//   ....[85]....
        /*0a5c*/ 	.word	0x00014a80
        /*0a60*/ 	.word	0x00000011
        /*0a64*/ 	.word	0x00028c20
        /*0a68*/ 	.short	0x010a
        /*0a6a*/ 	.byte	0x3f
	.zero		1


	//   ....[86]....
        /*0a6c*/ 	.word	0x00014ad0
        /*0a70*/ 	.word	0x00000019
        /*0a74*/ 	.word	0x00028c60
        /*0a78*/ 	.short	0x010a
        /*0a7a*/ 	.byte	0x3f
	.zero		1


	//   ....[87]....
        /*0a7c*/ 	.word	0x00015340
        /*0a80*/ 	.word	0x00000008
        /*0a84*/ 	.word	0x00028c40
        /*0a88*/ 	.short	0x010a
        /*0a8a*/ 	.byte	0x3f
	.zero		1


	//   ....[88]....
        /*0a8c*/ 	.word	0x000157c0
        /*0a90*/ 	.word	0x00000008
        /*0a94*/ 	.word	0x00028c60
        /*0a98*/ 	.short	0x010a
        /*0a9a*/ 	.byte	0x3f
	.zero		1


	//   ....[89]....
        /*0a9c*/ 	.word	0x00015ff0
        /*0aa0*/ 	.word	0x00000007
        /*0aa4*/ 	.word	0x00028c20
        /*0aa8*/ 	.short	0x010a
        /*0aaa*/ 	.byte	0x3f
	.zero		1


	//   ....[90]....
        /*0aac*/ 	.word	0x00016190
        /*0ab0*/ 	.word	0x00000005
        /*0ab4*/ 	.word	0x00028c40
        /*0ab8*/ 	.short	0x010a
        /*0aba*/ 	.byte	0x3f
	.zero		1


	//   ....[91]....
        /*0abc*/ 	.word	0x000161e0
        /*0ac0*/ 	.word	0x00000003
        /*0ac4*/ 	.word	0x00028c40
        /*0ac8*/ 	.short	0x010a
        /*0aca*/ 	.byte	0x3f
	.zero		1


	//   ....[92]....
        /*0acc*/ 	.word	0x00016230
        /*0ad0*/ 	.word	0x00000005
        /*0ad4*/ 	.word	0x00028c60
        /*0ad8*/ 	.short	0x010a
        /*0ada*/ 	.byte	0x3f
	.zero		1


	//----- nvinfo : EIATTR_NUM_MBARRIERS
	.align		4
.L_320:
        /*0adc*/ 	.byte	0x03, 0x38
        /*0ade*/ 	.short	0x0016


	//----- nvinfo : EIATTR_EXIT_INSTR_OFFSETS
	.align		4
        /*0ae0*/ 	.byte	0x04, 0x1c
        /*0ae2*/ 	.short	(.L_322 - .L_321)


	//   ....[0]....
.L_321:
        /*0ae4*/ 	.word	0x00000930


	//   ....[1]....
        /*0ae8*/ 	.word	0x0000f970


	//   ....[2]....
        /*0aec*/ 	.word	0x00013c70


	//----- nvinfo : EIATTR_MAX_THREADS
	.align		4
.L_322:
        /*0af0*/ 	.byte	0x04, 0x05
        /*0af2*/ 	.short	(.L_324 - .L_323)
.L_323:
        /*0af4*/ 	.word	0x00000180
        /*0af8*/ 	.word	0x00000001
        /*0afc*/ 	.word	0x00000001


	//----- nvinfo : EIATTR_CRS_STACK_SIZE
	.align		4
.L_324:
        /*0b00*/ 	.byte	0x04, 0x1e
        /*0b02*/ 	.short	(.L_326 - .L_325)
.L_325:
        /*0b04*/ 	.word	0x00000000


	//----- nvinfo : EIATTR_CBANK_PARAM_SIZE
	.align		4
.L_326:
        /*0b08*/ 	.byte	0x03, 0x19
        /*0b0a*/ 	.short	0x0af0


	//----- nvinfo : EIATTR_PARAM_CBANK
	.align		4
        /*0b0c*/ 	.byte	0x04, 0x0a
        /*0b0e*/ 	.short	(.L_328 - .L_327)
	.align		4
.L_327:
        /*0b10*/ 	.word	index@(.nv.constant0._ZN7cutlass13device_kernelIN5flash11enable_sm90INS1_16FlashAttnFwdSm90INS1_25CollectiveMainloopFwdSm90ILi2EN4cute5tupleIJNS5_1CILi1EEES8_S8_EEENS6_IJNS7_ILi64EEESA_SA_EEELi512ENS_10bfloat16_tEfNS_4arch4Sm90ELb0ELb1ELb0ELb0ELb1ELb0ELb0ELb0ELb0ELb1ELb0ELb0EEENS1_21CollectiveEpilogueFwdINS6_IJSA_NS7_ILi512EEESA_EEES9_SC_SE_Li256ELb0ELb1ELb0ELb0EEENS1_30DynamicPersistentTileSchedulerILi256ELi128ELb0ELb1ELb1EEEEEEEEEvNT_6ParamsE)
        /*0b14*/ 	.short	0x0210
        /*0b16*/ 	.short	0x0af0


	//----- nvinfo : EIATTR_SW_WAR
	.align		4
.L_328:
        /*0b18*/ 	.byte	0x04, 0x36
        /*0b1a*/ 	.short	(.L_330 - .L_329)
.L_329:
        /*0b1c*/ 	.word	0x00000008
.L_330:


//--------------------- .nv.info._ZN7cutlass13device_kernelIN5flash11enable_sm90INS1_16FlashAttnFwdSm90INS1_25CollectiveMainloopFwdSm90ILi2EN4cute5tupleIJNS5_1CILi1EEES8_S8_EEENS6_IJNS7_ILi64EEESA_SA_EEELi512ENS_10bfloat16_tEfNS_4arch4Sm90ELb0ELb1ELb0ELb0ELb1ELb0ELb1ELb0ELb0ELb1ELb0ELb0EEENS1_21CollectiveEpilogueFwdINS6_IJSA_NS7_ILi512EEESA_EEES9_SC_SE_Li256ELb0ELb1ELb0ELb0EEENS1_30DynamicPersistentTileSchedulerILi256ELi128ELb0ELb1ELb1EEEEEEEEEvNT_6ParamsE --------------------------
	.section	.nv.info._ZN7cutlass13device_kernelIN5flash11enable_sm90INS1_16FlashAttnFwdSm90INS1_25CollectiveMainloopFwdSm90ILi2EN4cute5tupleIJNS5_1CILi1EEES8_S8_EEENS6_IJNS7_ILi64EEESA_SA_EEELi512ENS_10bfloat16_tEfNS_4arch4Sm90ELb0ELb1ELb0ELb0ELb1ELb0ELb1ELb0ELb0ELb1ELb0ELb0EEENS1_21CollectiveEpilogueFwdINS6_IJSA_NS7_ILi512EEESA_EEES9_SC_SE_Li256ELb0ELb1ELb0ELb0EEENS1_30DynamicPersistentTileSchedulerILi256ELi128ELb0ELb1ELb1EEEEEEEEEvNT_6ParamsE,"",@"SHT_CUDA_INFO"
	.sectionflags	@""
	.align	4


	//----- nvinfo : EIATTR_CUDA_API_VERSION
	.align		4
        /*0000*/ 	.byte	0x04, 0x37
        /*0002*/ 	.short	(.L_332 - .L_331)
.L_331:
        /*0004*/ 	.word	0x00000082


	//----- nvinfo : EIATTR_KPARAM_INFO
	.align		4
.L_332:
        /*0008*/ 	.byte	0x04, 0x17
        /*000a*/ 	.short	(.L_334 - .L_333)
.L_333:
        /*000c*/ 	.word	0x00000000
        /*0010*/ 	.short	0x0000
        /*0012*/ 	.short	0x0070
        /*0014*/ 	.byte	0x00, 0xf0, 0x01, 0x2e


	//----- nvinfo : EIATTR_SPARSE_MMA_MASK
	.align		4
.L_334:
        /*0018*/ 	.byte	0x03, 0x50
        /*001a*/ 	.short	0x0000


	//----- nvinfo : EIATTR_MAXREG_COUNT
	.align		4
        /*001c*/ 	.byte	0x03, 0x1b
        /*001e*/ 	.short	0x00a8


	//----- nvinfo : EIATTR_NUM_BARRIERS
	.align		4
        /*0020*/ 	.byte	0x02, 0x4c
        /*0022*/ 	.byte	0x10
	.zero		1


	//----- nvinfo : EIATTR_EXTERNS
	.align		4
        /*0024*/ 	.byte	0x04, 0x0f
        /*0026*/ 	.short	(.L_336 - .L_335)


	//   ....[0]....
	.align		4
.L_335:
        /*0028*/ 	.word	index@(__assertfail)


	//----- nvinfo : EIATTR_ANNOTATIONS
	.align		4
.L_336:
        /*002c*/ 	.byte	0x04, 0x55
        /*002e*/ 	.short	(.L_338 - .L_337)


	//   ....[0]....
.L_337:
        /* <DEDUP_REMOVED lines=10> */


	//----- nvinfo : EIATTR_MERCURY_ISA_VERSION
	.align		4
.L_338:
        /*00c0*/ 	.byte	0x03, 0x5f
        /*00c2*/ 	.short	0x0101


	//----- nvinfo : EIATTR_INT_WARP_WIDE_INSTR_OFFSETS
	.align		4
        /*00c4*/ 	.byte	0x04, 0x31
        /*00c6*/ 	.short	(.L_340 - .L_339)


	//   ....[0]....
.L_339:
        /*00c8*/ 	.word	0x000000d0


	//   ....[1]....
        /*00cc*/ 	.word	0x000000e0


	//   ....[2]....
        /*00d0*/ 	.word	0x000000f0


	//   ....[3]....
        /*00d4*/ 	.word	0x00000190


	//   ....[4]....
        /*00d8*/ 	.word	0x00014a30


	//   ....[5]....
        /*00dc*/ 	.word	0x00014ac0


	//   ....[6]....
        /*00e0*/ 	.word	0x00018550


	//   ....[7]....
        /*00e4*/ 	.word	0x000185e0


	//----- nvinfo : EIATTR_COOP_GROUP_MASK_REGIDS
	.align		4
.L_340:
        /*00e8*/ 	.byte	0x04, 0x29
        /*00ea*/ 	.short	(.L_342 - .L_341)


	//   ....[0]....
.L_341:
        /*00ec*/ 	.word	0xffffffff


	//   ....[1]....
        /*00f0*/ 	.word	0xffffffff


	//   ....[2]....
        /*00f4*/ 	.word	0xffffffff


	//   ....[3]....
        /*00f8*/ 	.word	0xffffffff


	//   ....[4]....
        /*00fc*/ 	.word	0xffffffff


	//   ....[5]....
        /*0100*/ 	.word	0xffffffff


	//   ....[6]....
        /*0104*/ 	.word	0xffffffff


	//   ....[7]....
        /*0108*/ 	.word	0xffffffff


	//   ....[8]....
        /*010c*/ 	.word	0xffffffff


	//   ....[9]....
        /*0110*/ 	.word	0xffffffff


	//   ....[10]....
        /*0114*/ 	.word	0xffffffff


	//   ....[11]....
        /*0118*/ 	.word	0xffffffff


	//   ....[12]....
        /*011c*/ 	.word	0xffffffff


	//   ....[13]....
        /*0120*/ 	.word	0xffffffff


	//   ....[14]....
        /*0124*/ 	.word	0xffffffff


	//   ....[15]....
        /*0128*/ 	.word	0xffffffff


	//   ....[16]....
        /*012c*/ 	.word	0xffffffff


	//   ....[17]....
        /*0130*/ 	.word	0xffffffff


	//   ....[18]....
        /*0134*/ 	.word	0xffffffff


	//   ....[19]....
        /*0138*/ 	.word	0xffffffff


	//   ....[20]....
        /*013c*/ 	.word	0xffffffff


	//   ....[21]....
        /*0140*/ 	.word	0xffffffff


	//   ....[22]....
        /*0144*/ 	.word	0xffffffff


	//   ....[23]....
        /*0148*/ 	.word	0xffffffff


	//   ....[24]....
        /*014c*/ 	.word	0xffffffff


	//   ....[25]....
        /*0150*/ 	.word	0xffffffff


	//   ....[26]....
        /*0154*/ 	.word	0xffffffff


	//   ....[27]....
        /*0158*/ 	.word	0xffffffff


	//   ....[28]....
        /*015c*/ 	.word	0xffffffff


	//   ....[29]....
        /*0160*/ 	.word	0xffffffff


	//   ....[30]....
        /*0164*/ 	.word	0xffffffff


	//   ....[31]....
        /*0168*/ 	.word	0xffffffff


	//   ....[32]....
        /*016c*/ 	.word	0xffffffff


	//   ....[33]....
        /*0170*/ 	.word	0xffffffff


	//   ....[34]....
        /*0174*/ 	.word	0xffffffff


	//   ....[35]....
        /*0178*/ 	.word	0xffffffff


	//   ....[36]....
        /*017c*/ 	.word	0xffffffff


	//   ....[37]....
        /*0180*/ 	.word	0xffffffff


	//   ....[38]....
        /*0184*/ 	.word	0xffffffff


	//   ....[39]....
        /*0188*/ 	.word	0xffffffff


	//   ....[40]....
        /*018c*/ 	.word	0xffffffff


	//   ....[41]....
        /*0190*/ 	.word	0xffffffff


	//   ....[42]....
        /*0194*/ 	.word	0xffffffff


	//   ....[43]....
        /*0198*/ 	.word	0xffffffff


	//   ....[44]....
        /*019c*/ 	.word	0xffffffff


	//   ....[45]....
        /*01a0*/ 	.word	0xffffffff


	//   ....[46]....
        /*01a4*/ 	.word	0xffffffff


	//   ....[47]....
        /*01a8*/ 	.word	0xffffffff


	//   ....[48]....
        /*01ac*/ 	.word	0xffffffff


	//   ....[49]....
        /*01b0*/ 	.word	0xffffffff


	//   ....[50]....
        /*01b4*/ 	.word	0xffffffff


	//   ....[51]....
        /*01b8*/ 	.word	0xffffffff


	//   ....[52]....
        /*01bc*/ 	.word	0xffffffff


	//   ....[53]....
        /*01c0*/ 	.word	0xffffffff


	//   ....[54]....
        /*01c4*/ 	.word	0xffffffff


	//   ....[55]....
        /*01c8*/ 	.word	0xffffffff


	//   ....[56]....
        /*01cc*/ 	.word	0xffffffff


	//   ....[57]....
        /*01d0*/ 	.word	0xffffffff


	//   ....[58]....
        /*01d4*/ 	.word	0xffffffff


	//   ....[59]....
        /*01d8*/ 	.word	0xffffffff


	//   ....[60]....
        /*01dc*/ 	.word	0xffffffff


	//   ....[61]....
        /*01e0*/ 	.word	0xffffffff


	//   ....[62]....
        /*01e4*/ 	.word	0xffffffff


	//   ....[63]....
        /*01e8*/ 	.word	0xffffffff


	//   ....[64]....
        /*01ec*/ 	.word	0xffffffff


	//   ....[65]....
        /*01f0*/ 	.word	0xffffffff


	//   ....[66]....
        /*01f4*/ 	.word	0xffffffff


	//   ....[67]....
        /*01f8*/ 	.word	0xffffffff


	//   ....[68]....
        /*01fc*/ 	.word	0xffffffff


	//   ....[69]....
        /*0200*/ 	.word	0xffffffff


	//   ....[70]....
        /*0204*/ 	.word	0xffffffff


	//   ....[71]....
        /*0208*/ 	.word	0xffffffff


	//   ....[72]....
        /*020c*/ 	.word	0xffffffff


	//   ....[73]....
        /*0210*/ 	.word	0xffffffff


	//   ....[74]....
        /*0214*/ 	.word	0xffffffff


	//   ....[75]....
        /*0218*/ 	.word	0xffffffff


	//   ....[76]....
        /*021c*/ 	.word	0xffffffff


	//   ....[77]....
        /*0220*/ 	.word	0xffffffff


	//   ....[78]....
        /*0224*/ 	.word	0xffffffff


	//   ....[79]....
        /*0228*/ 	.word	0xffffffff


	//   ....[80]....
        /*022c*/ 	.word	0xffffffff


	//   ....[81]....
        /*0230*/ 	.word	0xffffffff


	//   ....[82]....
        /*0234*/ 	.word	0xffffffff


	//   ....[83]....
        /*0238*/ 	.word	0xffffffff


	//   ....[84]....
        /*023c*/ 	.word	0xffffffff


	//   ....[85]....
        /*0240*/ 	.word	0xffffffff


	//   ....[86]....
        /*0244*/ 	.word	0xffffffff


	//   ....[87]....
        /*0248*/ 	.word	0xffffffff


	//   ....[88]....
        /*024c*/ 	.word	0xffffffff


	//   ....[89]....
        /*0250*/ 	.word	0xffffffff


	//   ....[90]....
        /*0254*/ 	.word	0xffffffff


	//   ....[91]....
        /*0258*/ 	.word	0xffffffff


	//   ....[92]....
        /*025c*/ 	.word	0xffffffff


	//   ....[93]....
        /*0260*/ 	.word	0xffffffff


	//   ....[94]....
        /*0264*/ 	.word	0xffffffff


	//   ....[95]....
        /*0268*/ 	.word	0xffffffff


	//   ....[96]....
        /*026c*/ 	.word	0xffffffff


	//   ....[97]....
        /*0270*/ 	.word	0xffffffff


	//   ....[98]....
        /*0274*/ 	.word	0xffffffff


	//   ....[99]....
        /*0278*/ 	.word	0xffffffff


	//   ....[100]....
        /*027c*/ 	.word	0xffffffff


	//   ....[101]....
        /*0280*/ 	.word	0xffffffff


	//   ....[102]....
        /*0284*/ 	.word	0xffffffff


	//   ....[103]....
        /*0288*/ 	.word	0xffffffff


	//   ....[104]....
        /*028c*/ 	.word	0xffffffff


	//   ....[105]....
        /*0290*/ 	.word	0xffffffff


	//   ....[106]....
        /*0294*/ 	.word	0x0500000f


	//   ....[107]....
        /*0298*/ 	.word	0x0500000f


	//   ....[108]....
        /*029c*/ 	.word	0x0500000f


	//   ....[109]....
        /*02a0*/ 	.word	0x0500000f


	//   ....[110]....
        /*02a4*/ 	.word	0x0500000f


	//   ....[111]....
        /*02a8*/ 	.word	0x0500000f


	//   ....[112]....
        /*02ac*/ 	.word	0x0500000f


	//   ....[113]....
        /*02b0*/ 	.word	0x0500000f


	//   ....[114]....
        /*02b4*/ 	.word	0x0500000f


	//   ....[115]....
        /*02b8*/ 	.word	0x0500000f


	//   ....[116]....
        /*02bc*/ 	.word	0x0500000f


	//   ....[117]....
        /*02c0*/ 	.word	0x0500000f


	//   ....[118]....
        /*02c4*/ 	.word	0x0500000f


	//   ....[119]....
        /*02c8*/ 	.word	0x0500000f


	//   ....[120]....
        /*02cc*/ 	.word	0x0500000f


	//   ....[121]....
        /*02d0*/ 	.word	0x0500000f


	//   ....[122]....
        /*02d4*/ 	.word	0x0500000f


	//   ....[123]....
        /*02d8*/ 	.word	0x0500000f


	//   ....[124]....
        /*02dc*/ 	.word	0x0500000f


	//   ....[125]....
        /*02e0*/ 	.word	0x0500000f


	//   ....[126]....
        /*02e4*/ 	.word	0x0500000f


	//   ....[127]....
        /*02e8*/ 	.word	0x0500000f


	//   ....[128]....
        /*02ec*/ 	.word	0x0500000f


	//   ....[129]....
        /*02f0*/ 	.word	0x0500000f


	//   ....[130]....
        /*02f4*/ 	.word	0x0500000f


	//   ....[131]....
        /*02f8*/ 	.word	0x0500000f


	//   ....[132]....
        /*02fc*/ 	.word	0x0500000f


	//   ....[133]....
        /*0300*/ 	.word	0x0500000f


	//   ....[134]....
        /*0304*/ 	.word	0x0500000f


	//   ....[135]....
        /*0308*/ 	.word	0x0500000f


	//   ....[136]....
        /*030c*/ 	.word	0x0500000f


	//   ....[137]....
        /*0310*/ 	.word	0x0500000f


	//   ....[138]....
        /*0314*/ 	.word	0x0500000f


	//   ....[139]....
        /*0318*/ 	.word	0x0500000f


	//   ....[140]....
        /*031c*/ 	.word	0x0500000f


	//   ....[141]....
        /*0320*/ 	.word	0x0500000f


	//   ....[142]....
        /*0324*/ 	.word	0x0500000f


	//   ....[143]....
        /*0328*/ 	.word	0x0500000f


	//   ....[144]....
        /*032c*/ 	.word	0x0500000f


	//   ....[145]....
        /*0330*/ 	.word	0x0500000f


	//   ....[146]....
        /*0334*/ 	.word	0x0500000f


	//   ....[147]....
        /*0338*/ 	.word	0x0500000f


	//   ....[148]....
        /*033c*/ 	.word	0x0500000f


	//   ....[149]....
        /*0340*/ 	.word	0x0500000f


	//   ....[150]....
        /*0344*/ 	.word	0x0500000f


	//   ....[151]....
        /*0348*/ 	.word	0x0500000f


	//   ....[152]....
        /*034c*/ 	.word	0x0500000f


	//   ....[153]....
        /*0350*/ 	.word	0x0500000f


	//   ....[154]....
        /*0354*/ 	.word	0x0500000f


	//   ....[155]....
        /*0358*/ 	.word	0x0500000f


	//   ....[156]....
        /*035c*/ 	.word	0x0500000f


	//----- nvinfo : EIATTR_COOP_GROUP_INSTR_OFFSETS
	.align		4
.L_342:
        /*0360*/ 	.byte	0x04, 0x28
        /*0362*/ 	.short	(.L_344 - .L_343)


	//   ....[0]....
.L_343:
        /*0364*/ 	.word	0x00000080


	//   ....[1]....
        /*0368*/ 	.word	0x00000090


	//   ....[2]....
        /*036c*/ 	.word	0x000002c0


	//   ....[3]....
        /*0370*/ 	.word	0x00000420


	//   ....[4]....
        /*0374*/ 	.word	0x00000540


	//   ....[5]....
        /*0378*/ 	.word	0x000006a0


	//   ....[6]....
        /*037c*/ 	.word	0x00001b50


	//   ....[7]....
        /*0380*/ 	.word	0x00003b50


	//   ....[8]....
        /*0384*/ 	.word	0x000042b0


	//   ....[9]....
        /*0388*/ 	.word	0x000053b0


	//   ....[10]....
        /*038c*/ 	.word	0x00005610


	//   ....[11]....
        /*0390*/ 	.word	0x00005f10


	//   ....[12]....
        /*0394*/ 	.word	0x00006020


	//   ....[13]....
        /*0398*/ 	.word	0x00006420


	//   ....[14]....
        /*039c*/ 	.word	0x000064e0


	//   ....[15]....
        /*03a0*/ 	.word	0x00006c10


	//   ....[16]....
        /*03a4*/ 	.word	0x00007270


	//   ....[17]....
        /*03a8*/ 	.word	0x00008340


	//   ....[18]....
        /*03ac*/ 	.word	0x00008560


	//   ....[19]....
        /*03b0*/ 	.word	0x00008c70


	//   ....[20]....
        /*03b4*/ 	.word	0x00008d70


	//   ....[21]....
        /*03b8*/ 	.word	0x00009140


	//   ....[22]....
        /*03bc*/ 	.word	0x000091f0


	//   ....[23]....
        /*03c0*/ 	.word	0x0000a250


	//   ....[24]....
        /*03c4*/ 	.word	0x0000a950


	//   ....[25]....
        /*03c8*/ 	.word	0x0000bac0


	//   ....[26]....
        /*03cc*/ 	.word	0x0000baf0


	//   ....[27]....
        /*03d0*/ 	.word	0x0000bdb0


	//   ....[28]....
        /*03d4*/ 	.word	0x0000bf80


	//   ....[29]....
        /*03d8*/ 	.word	0x0000ce10


	//   ....[30]....
        /*03dc*/ 	.word	0x0000d290


	//   ....[31]....
        /*03e0*/ 	.word	0x0000e360


	//   ....[32]....
        /*03e4*/ 	.word	0x0000e580


	//   ....[33]....
        /*03e8*/ 	.word	0x0000ec80


	//   ....[34]....
        /*03ec*/ 	.word	0x0000ed80


	//   ....[35]....
        /*03f0*/ 	.word	0x0000f160


	//   ....[36]....
        /*03f4*/ 	.word	0x0000f210


	//   ....[37]....
        /*03f8*/ 	.word	0x00010240


	//   ....[38]....
        /*03fc*/ 	.word	0x00010310


	//   ....[39]....
        /*0400*/ 	.word	0x00010340


	//   ....[40]....
        /*0404*/ 	.word	0x000103b0


	//   ....[41]....
        /*0408*/ 	.word	0x000103c0


	//   ....[42]....
        /*040c*/ 	.word	0x00011530


	//   ....[43]....
        /*0410*/ 	.word	0x00012110


	//   ....[44]....
        /*0414*/ 	.word	0x00012150


	//   ....[45]....
        /*0418*/ 	.word	0x00012180


	//   ....[46]....
        /*041c*/ 	.word	0x000121a0


	//   ....[47]....
        /*0420*/ 	.word	0x000127b0


	//   ....[48]....
        /*0424*/ 	.word	0x000127d0


	//   ....[49]....
        /*0428*/ 	.word	0x00012a50


	//   ....[50]....
        /*042c*/ 	.word	0x00012a70


	//   ....[51]....
        /*0430*/ 	.word	0x000133e0


	//   ....[52]....
        /*0434*/ 	.word	0x00013410


	//   ....[53]....
        /*0438*/ 	.word	0x00013650


	//   ....[54]....
        /*043c*/ 	.word	0x00013670


	//   ....[55]....
        /*0440*/ 	.word	0x00013950


	//   ....[56]....
        /*0444*/ 	.word	0x000154f0


	//   ....[57]....
        /*0448*/ 	.word	0x00015510


	//   ....[58]....
        /*044c*/ 	.word	0x00015530


	//   ....[59]....
        /*0450*/ 	.word	0x000155a0


	//   ....[60]....
        /*0454*/ 	.word	0x000155d0


	//   ....[61]....
        /*0458*/ 	.word	0x00015640


	//   ....[62]....
        /*045c*/ 	.word	0x00015670


	//   ....[63]....
        /*0460*/ 	.word	0x00015680


	//   ....[64]....
        /*0464*/ 	.word	0x00015d70


	//   ....[65]....
        /*0468*/ 	.word	0x00015da0


	//   ....[66]....
        /*046c*/ 	.word	0x00015dd0


	//   ....[67]....
        /*0470*/ 	.word	0x00015e80


	//   ....[68]....
        /*0474*/ 	.word	0x00015ea0


	//   ....[69]....
        /*0478*/ 	.word	0x00015f30


	//   ....[70]....
        /*047c*/ 	.word	0x00015f50


	//   ....[71]....
        /*0480*/ 	.word	0x00015f60


	//   ....[72]....
        /*0484*/ 	.word	0x000165a0


	//   ....[73]....
        /*0488*/ 	.word	0x000165d0


	//   ....[74]....
        /*048c*/ 	.word	0x000165e0


	//   ....[75]....
        /*0490*/ 	.word	0x00016680


	//   ....[76]....
        /*0494*/ 	.word	0x00016790


	//   ....[77]....
        /*0498*/ 	.word	0x000167a0


	//   ....[78]....
        /*049c*/ 	.word	0x000167b0


	//   ....[79]....
        /*04a0*/ 	.word	0x000168c0


	//   ....[80]....
        /*04a4*/ 	.word	0x00016e70


	//   ....[81]....
        /*04a8*/ 	.word	0x00016ea0


	//   ....[82]....
        /*04ac*/ 	.word	0x00016ed0


	//   ....[83]....
        /*04b0*/ 	.word	0x00016f30


	//   ....[84]....
        /*04b4*/ 	.word	0x00017080


	//   ....[85]....
        /*04b8*/ 	.word	0x000170a0


	//   ....[86]....
        /*04bc*/ 	.word	0x000170b0


	//   ....[87]....
        /*04c0*/ 	.word	0x00017200


	//   ....[88]....
        /*04c4*/ 	.word	0x00017a90


	//   ....[89]....
        /*04c8*/ 	.word	0x00017ab0


	//   ....[90]....
        /*04cc*/ 	.word	0x00017b00


	//   ....[91]....
        /*04d0*/ 	.word	0x00017b10


	//   ....[92]....
        /*04d4*/ 	.word	0x00017b50


	//   ....[93]....
        /*04d8*/ 	.word	0x00017b60


	//   ....[94]....
        /*04dc*/ 	.word	0x00017b70


	//   ....[95]....
        /*04e0*/ 	.word	0x00017bb0


	//   ....[96]....
        /*04e4*/ 	.word	0x00017ed0


	//   ....[97]....
        /*04e8*/ 	.word	0x00017f10


	//   ....[98]....
        /*04ec*/ 	.word	0x00017f30


	//   ....[99]....
        /*04f0*/ 	.word	0x00017fa0


	//   ....[100]....
        /*04f4*/ 	.word	0x00017fc0


	//   ....[101]....
        /*04f8*/ 	.word	0x00017fe0


	//   ....[102]....
        /*04fc*/ 	.word	0x00018070


	//   ....[103]....
        /*0500*/ 	.word	0x00018110


	//   ....[104]....
        /*0504*/ 	.word	0x00018700


	//   ....[105]....
        /*0508*/ 	.word	0x000188e0


	//   ....[106]....
        /*050c*/ 	.word	0x00018f70


	//   ....[107]....
        /*0510*/ 	.word	0x00019050


	//   ....[108]....
        /*0514*/ 	.word	0x000190f0


	//   ....[109]....
        /*0518*/ 	.word	0x00019150


	//   ....[110]....
        /*051c*/ 	.word	0x00019230


	//   ....[111]....
        /*0520*/ 	.word	0x000192a0


	//   ....[112]....
        /*0524*/ 	.word	0x00019380


	//   ....[113]....
        /*0528*/ 	.word	0x000193f0


	//   ....[114]....
        /*052c*/ 	.word	0x000194c0


	//   ....[115]....
        /*0530*/ 	.word	0x00019560


	//   ....[116]....
        /*0534*/ 	.word	0x000195f0


	//   ....[117]....
        /*0538*/ 	.word	0x00019650


	//   ....[118]....
        /*053c*/ 	.word	0x00019750


	//   ....[119]....
        /*0540*/ 	.word	0x000197d0


	//   ....[120]....
        /*0544*/ 	.word	0x000198c0


	//   ....[121]....
        /*0548*/ 	.word	0x00019930


	//   ....[122]....
        /*054c*/ 	.word	0x00019a10


	//   ....[123]....
        /*0550*/ 	.word	0x00019aa0


	//   ....[124]....
        /*0554*/ 	.word	0x00019b40


	//   ....[125]....
        /*0558*/ 	.word	0x00019c60


	//   ....[126]....
        /*055c*/ 	.word	0x00019d50


	//   ....[127]....
        /*0560*/ 	.word	0x00019f00


	//   ....[128]....
        /*0564*/ 	.word	0x00019f50


	//   ....[129]....
        /*0568*/ 	.word	0x0001a060


	//   ....[130]....
        /*056c*/ 	.word	0x0001a140


	//   ....[131]....
        /*0570*/ 	.word	0x0001a2b0


	//   ....[132]....
        /*0574*/ 	.word	0x0001a3b0


	//   ....[133]....
        /*0578*/ 	.word	0x0001a5d0


	//   ....[134]....
        /*057c*/ 	.word	0x0001a620


	//   ....[135]....
        /*0580*/ 	.word	0x0001a7e0


	//   ....[136]....
        /*0584*/ 	.word	0x0001a830


	//   ....[137]....
        /*0588*/ 	.word	0x0001a9f0


	//   ....[138]....
        /*058c*/ 	.word	0x0001aa40


	//   ....[139]....
        /*0590*/ 	.word	0x0001ab20


	//   ....[140]....
        /*0594*/ 	.word	0x0001abc0


	//   ....[141]....
        /*0598*/ 	.word	0x0001ac20


	//   ....[142]....
        /*059c*/ 	.word	0x0001acd0


	//   ....[143]....
        /*05a0*/ 	.word	0x0001ad30


	//   ....[144]....
        /*05a4*/ 	.word	0x0001ade0


	//   ....[145]....
        /*05a8*/ 	.word	0x0001ae40


	//   ....[146]....
        /*05ac*/ 	.word	0x0001aef0


	//   ....[147]....
        /*05b0*/ 	.word	0x0001afe0


	//   ....[148]....
        /*05b4*/ 	.word	0x0001b0c0


	//   ....[149]....
        /*05b8*/ 	.word	0x0001b1a0


	//   ....[150]....
        /*05bc*/ 	.word	0x0001b2b0


	//   ....[151]....
        /*05c0*/ 	.word	0x0001b3d0


	//   ....[152]....
        /*05c4*/ 	.word	0x0001b4b0


	//   ....[153]....
        /*05c8*/ 	.word	0x0001b5c0


	//   ....[154]....
        /*05cc*/ 	.word	0x0001b6a0


	//   ....[155]....
        /*05d0*/ 	.word	0x0001b730


	//   ....[156]....
        /*05d4*/ 	.word	0x0001b850


	//----- nvinfo : EIATTR_REG_RECONFIG
	.align		4
.L_344:
        /*05d8*/ 	.byte	0x01, 0x54
	.zero		2


	//----- nvinfo : EIATTR_SYSCALL_OFFSETS
	.align		4
        /*05dc*/ 	.byte	0x04, 0x46
        /*05de*/ 	.short	(.L_346 - .L_345)


	//   ....[0]....
.L_345:
        /*05e0*/ 	.word	0x00003d20


	//   ....[1]....
        /*05e4*/ 	.word	0x00014c20


	//   ....[2]....
        /*05e8*/ 	.word	0x00014d70


	//   ....[3]....
        /*05ec*/ 	.word	0x00014e60


	//   ....[4]....
        /*05f0*/ 	.word	0x000159a0


	//   ....[5]....
        /*05f4*/ 	.word	0x00016240


	//----- nvinfo : EIATTR_MBARRIER_INSTR_OFFSETS
	.align		4
.L_346:
        /*05f8*/ 	.byte	0x04, 0x39
        /*05fa*/ 	.short	(.L_348 - .L_347)


	//   ....[0]....
.L_347:
        /*05fc*/ 	.word	0x000001a0
        /*0600*/ 	.word	0x000000ff
        /*0604*/ 	.word	0x00038800
        /*0608*/ 	.short	0x0100
        /*060a*/ 	.byte	0x08
	.zero		1


	//   ....[1]....
        /*060c*/ 	.word	0x000001b0
        /*0610*/ 	.word	0x000000ff
        /*0614*/ 	.word	0x00038810
        /*0618*/ 	.short	0x0100
        /*061a*/ 	.byte	0x08
	.zero		1


	//   ....[2]....
        /*061c*/ 	.word	0x000001c0
        /*0620*/ 	.word	0x000000ff
        /*0624*/ 	.word	0x00038820
        /*0628*/ 	.short	0x0100
        /*062a*/ 	.byte	0x08
	.zero		1


	//   ....[3]....
        /*062c*/ 	.word	0x00000270
        /*0630*/ 	.word	0x000000ff
        /*0634*/ 	.word	0x00038830
        /*0638*/ 	.short	0x0100
        /*063a*/ 	.byte	0x06
	.zero		1


	//   ....[4]....
        /*063c*/ 	.word	0x00000280
        /*0640*/ 	.word	0x000000ff
        /*0644*/ 	.word	0x00038840
        /*0648*/ 	.short	0x0100
        /*064a*/ 	.byte	0x06
	.zero		1


	//   ....[5]....
        /*064c*/ 	.word	0x00000290
        /*0650*/ 	.word	0x000000ff
        /*0654*/ 	.word	0x00038838
        /*0658*/ 	.short	0x0100
        /*065a*/ 	.byte	0x06
	.zero		1


	//   ....[6]....
        /*065c*/ 	.word	0x000002a0
        /*0660*/ 	.word	0x000000ff
        /*0664*/ 	.word	0x00038848
        /*0668*/ 	.short	0x0100
        /*066a*/ 	.byte	0x06
	.zero		1


	//   ....[7]....
        /*066c*/ 	.word	0x000003d0
        /*0670*/ 	.word	0x000000ff
        /*0674*/ 	.word	0x00038850
        /*0678*/ 	.short	0x0100
        /*067a*/ 	.byte	0x08
	.zero		1


	//   ....[8]....
        /*067c*/ 	.word	0x000003e0
        /*0680*/ 	.word	0x000000ff
        /*0684*/ 	.word	0x00038860
        /*0688*/ 	.short	0x0100
        /*068a*/ 	.byte	0x08
	.zero		1


	//   ....[9]....
        /*068c*/ 	.word	0x000003f0
        /*0690*/ 	.word	0x000000ff
        /*0694*/ 	.word	0x00038858
        /*0698*/ 	.short	0x0100
        /*069a*/ 	.byte	0x08
	.zero		1


	//   ....[10]....
        /*069c*/ 	.word	0x00000400
        /*06a0*/ 	.word	0x000000ff
        /*06a4*/ 	.word	0x00038868
        /*06a8*/ 	.short	0x0100
        /*06aa*/ 	.byte	0x08
	.zero		1


	//   ....[11]....
        /*06ac*/ 	.word	0x000004f0
        /*06b0*/ 	.word	0x000000ff
        /*06b4*/ 	.word	0x00038870
        /*06b8*/ 	.short	0x0100
        /*06ba*/ 	.byte	0x06
	.zero		1


	//   ....[12]....
        /*06bc*/ 	.word	0x00000500
        /*06c0*/ 	.word	0x000000ff
        /*06c4*/ 	.word	0x00038880
        /*06c8*/ 	.short	0x0100
        /*06ca*/ 	.byte	0x06
	.zero		1


	//   ....[13]....
        /*06cc*/ 	.word	0x00000510
        /*06d0*/ 	.word	0x000000ff
        /*06d4*/ 	.word	0x00038878
        /*06d8*/ 	.short	0x0100
        /*06da*/ 	.byte	0x06
	.zero		1


	//   ....[14]....
        /*06dc*/ 	.word	0x00000520
        /*06e0*/ 	.word	0x000000ff
        /*06e4*/ 	.word	0x00038888
        /*06e8*/ 	.short	0x0100
        /*06ea*/ 	.byte	0x06
	.zero		1


	//   ....[15]....
        /*06ec*/ 	.word	0x00000650
        /*06f0*/ 	.word	0x000000ff
        /*06f4*/ 	.word	0x00038890
        /*06f8*/ 	.short	0x0100
        /*06fa*/ 	.byte	0x08
	.zero		1


	//   ....[16]....
        /*06fc*/ 	.word	0x00000660
        /*0700*/ 	.word	0x000000ff
        /*0704*/ 	.word	0x000388a0
        /*0708*/ 	.short	0x0100
        /*070a*/ 	.byte	0x08
	.zero		1


	//   ....[17]....
        /*070c*/ 	.word	0x00000670
        /*0710*/ 	.word	0x000000ff
        /*0714*/ 	.word	0x00038898
        /*0718*/ 	.short	0x0100
        /*071a*/ 	.byte	0x08
	.zero		1


	//   ....[18]....
        /*071c*/ 	.word	0x00000680
        /*0720*/ 	.word	0x000000ff
        /*0724*/ 	.word	0x000388a8
        /*0728*/ 	.short	0x0100
        /*072a*/ 	.byte	0x08
	.zero		1


	//   ....[19]....
        /*072c*/ 	.word	0x000007b0
        /*0730*/ 	.word	0x000000ff
        /*0734*/ 	.word	0x000388b0
        /*0738*/ 	.short	0x0100
        /*073a*/ 	.byte	0x08
	.zero		1


	//   ....[20]....
        /*073c*/ 	.word	0x000007c0
        /*0740*/ 	.word	0x000000ff
        /*0744*/ 	.word	0x000388c0
        /*0748*/ 	.short	0x0100
        /*074a*/ 	.byte	0x08
	.zero		1


	//   ....[21]....
        /*074c*/ 	.word	0x000007d0
        /*0750*/ 	.word	0x000000ff
        /*0754*/ 	.word	0x000388b8
        /*0758*/ 	.short	0x0100
        /*075a*/ 	.byte	0x08
	.zero		1


	//   ....[22]....
        /*075c*/ 	.word	0x000007e0
        /*0760*/ 	.word	0x000000ff
        /*0764*/ 	.word	0x000388c8
        /*0768*/ 	.short	0x0100
        /*076a*/ 	.byte	0x08
	.zero		1


	//   ....[23]....
        /*076c*/ 	.word	0x00001eb0
        /*0770*/ 	.word	0x000000ff
        /*0774*/ 	.word	0x00000000
        /*0778*/ 	.short	0x0101
        /*077a*/ 	.byte	0x06
	.zero		1


	//   ....[24]....
        /*077c*/ 	.word	0x00002970
        /*0780*/ 	.word	0x000000ff
        /*0784*/ 	.word	0x00000000
        /*0788*/ 	.short	0x0101
        /*078a*/ 	.byte	0x06
	.zero		1


	//   ....[25]....
        /*078c*/ 	.word	0x00003d80
        /*0790*/ 	.word	0x000000ff
        /*0794*/ 	.word	0x00038800
        /*0798*/ 	.short	0x010a
        /*079a*/ 	.byte	0x26
	.zero		1


	//   ....[26]....
        /*079c*/ 	.word	0x00003df0
        /*07a0*/ 	.word	0x00000008
        /*07a4*/ 	.word	0x00038830
        /*07a8*/ 	.short	0x010a
        /*07aa*/ 	.byte	0x3f
	.zero		1


	//   ....[27]....
        /*07ac*/ 	.word	0x00003e30
        /*07b0*/ 	.word	0x00000008
        /*07b4*/ 	.word	0x00038830
        /*07b8*/ 	.short	0x010a
        /*07ba*/ 	.byte	0x3f
	.zero		1


	//   ....[28]....
        /*07bc*/ 	.word	0x000040b0
        /*07c0*/ 	.word	0x000000ff
        /*07c4*/ 	.word	0x00038810
        /*07c8*/ 	.short	0x010a
        /*07ca*/ 	.byte	0x26
	.zero		1


	//   ....[29]....
        /*07cc*/ 	.word	0x000040f0
        /*07d0*/ 	.word	0x00000008
        /*07d4*/ 	.word	0x00038850
        /*07d8*/ 	.short	0x010a
        /*07da*/ 	.byte	0x3f
	.zero		1


	//   ....[30]....
        /*07dc*/ 	.word	0x00004130
        /*07e0*/ 	.word	0x00000008
        /*07e4*/ 	.word	0x00038850
        /*07e8*/ 	.short	0x010a
        /*07ea*/ 	.byte	0x3f
	.zero		1


	//   ....[31]....
        /*07ec*/ 	.word	0x00005340
        /*07f0*/ 	.word	0x000000ff
        /*07f4*/ 	.word	0x00000000
        /*07f8*/ 	.short	0x0101
        /*07fa*/ 	.byte	0x05
	.zero		1


	//   ....[32]....
        /*07fc*/ 	.word	0x00006cd0
        /*0800*/ 	.word	0x000000ff
        /*0804*/ 	.word	0x00000000
        /*0808*/ 	.short	0x0101
        /*080a*/ 	.byte	0x05
	.zero		1


	//   ....[33]....
        /*080c*/ 	.word	0x00006f80
        /*0810*/ 	.word	0x000000ff
        /*0814*/ 	.word	0x00038830
        /*0818*/ 	.short	0x010a
        /*081a*/ 	.byte	0x05
	.zero		1


	//   ....[34]....
        /*081c*/ 	.word	0x00006fc0
        /*0820*/ 	.word	0x000000ff
        /*0824*/ 	.word	0x00038830
        /*0828*/ 	.short	0x010a
        /*082a*/ 	.byte	0x05
	.zero		1


	//   ....[35]....
        /*082c*/ 	.word	0x00007150
        /*0830*/ 	.word	0x000000ff
        /*0834*/ 	.word	0x00038850
        /*0838*/ 	.short	0x010a
        /*083a*/ 	.byte	0x05
	.zero		1


	//   ....[36]....
        /*083c*/ 	.word	0x00007190
        /*0840*/ 	.word	0x000000ff
        /*0844*/ 	.word	0x00038850
        /*0848*/ 	.short	0x010a
        /*084a*/ 	.byte	0x05
	.zero		1


	//   ....[37]....
        /*084c*/ 	.word	0x000082e0
        /*0850*/ 	.word	0x000000ff
        /*0854*/ 	.word	0x00000000
        /*0858*/ 	.short	0x0101
        /*085a*/ 	.byte	0x0a
	.zero		1


	//   ....[38]....
        /*085c*/ 	.word	0x0000a300
        /*0860*/ 	.word	0x000000ff
        /*0864*/ 	.word	0x00000000
        /*0868*/ 	.short	0x0101
        /*086a*/ 	.byte	0x05
	.zero		1


	//   ....[39]....
        /*086c*/ 	.word	0x0000a660
        /*0870*/ 	.word	0x000000ff
        /*0874*/ 	.word	0x00038830
        /*0878*/ 	.short	0x010a
        /*087a*/ 	.byte	0x05
	.zero		1


	//   ....[40]....
        /*087c*/ 	.word	0x0000a6a0
        /*0880*/ 	.word	0x000000ff
        /*0884*/ 	.word	0x00038830
        /*0888*/ 	.short	0x010a
        /*088a*/ 	.byte	0x05
	.zero		1


	//   ....[41]....
        /*088c*/ 	.word	0x0000a830
        /*0890*/ 	.word	0x000000ff
        /*0894*/ 	.word	0x00038850
        /*0898*/ 	.short	0x010a
        /*089a*/ 	.byte	0x05
	.zero		1


	//   ....[42]....
        /*089c*/ 	.word	0x0000a870
        /*08a0*/ 	.word	0x000000ff
        /*08a4*/ 	.word	0x00038850
        /*08a8*/ 	.short	0x010a
        /*08aa*/ 	.byte	0x05
	.zero		1


	//   ....[43]....
        /*08ac*/ 	.word	0x0000b9d0
        /*08b0*/ 	.word	0x000000ff
        /*08b4*/ 	.word	0x00000000
        /*08b8*/ 	.short	0x0101
        /*08ba*/ 	.byte	0x0a
	.zero		1


	//   ....[44]....
        /*08bc*/ 	.word	0x0000cea0
        /*08c0*/ 	.word	0x000000ff
        /*08c4*/ 	.word	0x00000000
        /*08c8*/ 	.short	0x0101
        /*08ca*/ 	.byte	0x05
	.zero		1


	//   ....[45]....
        /*08cc*/ 	.word	0x0000cfa0
        /*08d0*/ 	.word	0x000000ff
        /*08d4*/ 	.word	0x00038830
        /*08d8*/ 	.short	0x010a
        /*08da*/ 	.byte	0x07
	.zero		1


	//   ....[46]....
        /*08dc*/ 	.word	0x0000cfe0
        /*08e0*/ 	.word	0x000000ff
        /*08e4*/ 	.word	0x00038830
        /*08e8*/ 	.short	0x010a
        /*08ea*/ 	.byte	0x07
	.zero		1


	//   ....[47]....
        /*08ec*/ 	.word	0x0000d170
        /*08f0*/ 	.word	0x000000ff
        /*08f4*/ 	.word	0x00038850
        /*08f8*/ 	.short	0x010a
        /*08fa*/ 	.byte	0x07
	.zero		1


	//   ....[48]....
        /*08fc*/ 	.word	0x0000d1b0
        /*0900*/ 	.word	0x000000ff
        /*0904*/ 	.word	0x00038850
        /*0908*/ 	.short	0x010a
        /*090a*/ 	.byte	0x07
	.zero		1


	//   ....[49]....
        /*090c*/ 	.word	0x0000e300
        /*0910*/ 	.word	0x000000ff
        /*0914*/ 	.word	0x00000000
        /*0918*/ 	.short	0x0101
        /*091a*/ 	.byte	0x0a
	.zero		1


	//   ....[50]....
        /*091c*/ 	.word	0x000102f0
        /*0920*/ 	.word	0x000000ff
        /*0924*/ 	.word	0x00000000
        /*0928*/ 	.short	0x0101
        /*092a*/ 	.byte	0x07
	.zero		1


	//   ....[51]....
        /*092c*/ 	.word	0x000127a0
        /*0930*/ 	.word	0x000000ff
        /*0934*/ 	.word	0x00000000
        /*0938*/ 	.short	0x0101
        /*093a*/ 	.byte	0x04
	.zero		1


	//   ....[52]....
        /*093c*/ 	.word	0x00015290
        /*0940*/ 	.word	0x0000001b
        /*0944*/ 	.word	0x00038840
        /*0948*/ 	.short	0x010a
        /*094a*/ 	.byte	0x3f
	.zero		1


	//   ....[53]....
        /*094c*/ 	.word	0x00015770
        /*0950*/ 	.word	0x0000001b
        /*0954*/ 	.word	0x00038830
        /*0958*/ 	.short	0x0107
        /*095a*/ 	.byte	0x3f
	.zero		1


	//   ....[54]....
        /*095c*/ 	.word	0x00015830
        /*0960*/ 	.word	0x0000001b
        /*0964*/ 	.word	0x00038830
        /*0968*/ 	.short	0x0101
        /*096a*/ 	.byte	0x3f
	.zero		1


	//   ....[55]....
        /*096c*/ 	.word	0x00016080
        /*0970*/ 	.word	0x00000011
        /*0974*/ 	.word	0x00038800
        /*0978*/ 	.short	0x0107
        /*097a*/ 	.byte	0x3f
	.zero		1


	//   ....[56]....
        /*097c*/ 	.word	0x00016110
        /*0980*/ 	.word	0x00000011
        /*0984*/ 	.word	0x00038800
        /*0988*/ 	.short	0x0101
        /*098a*/ 	.byte	0x3f
	.zero		1


	//   ....[57]....
        /*098c*/ 	.word	0x00016aa0
        /*0990*/ 	.word	0x00000011
        /*0994*/ 	.word	0x00038810
        /*0998*/ 	.short	0x0107
        /*099a*/ 	.byte	0x3f
	.zero		1


	//   ....[58]....
        /*099c*/ 	.word	0x00016b90
        /*09a0*/ 	.word	0x00000011
        /*09a4*/ 	.word	0x00038810
        /*09a8*/ 	.short	0x0101
        /*09aa*/ 	.byte	0x3f
	.zero		1


	//   ....[59]....
        /*09ac*/ 	.word	0x00016bb0
        /*09b0*/ 	.word	0x00000011
        /*09b4*/ 	.word	0x00038820
        /*09b8*/ 	.short	0x010a
        /*09ba*/ 	.byte	0x3f
	.zero		1


	//   ....[60]....
        /*09bc*/ 	.word	0x00016c40
        /*09c0*/ 	.word	0x0000001b
        /*09c4*/ 	.word	0x00038860
        /*09c8*/ 	.short	0x010a
        /*09ca*/ 	.byte	0x3f
	.zero		1


	//   ....[61]....
        /*09cc*/ 	.word	0x000174c0
        /*09d0*/ 	.word	0x0000001b
        /*09d4*/ 	.word	0x00038850
        /*09d8*/ 	.short	0x0107
        /*09da*/ 	.byte	0x3f
	.zero		1


	//   ....[62]....
        /*09dc*/ 	.word	0x00017590
        /*09e0*/ 	.word	0x0000001b
        /*09e4*/ 	.word	0x00038850
        /*09e8*/ 	.short	0x0101
        /*09ea*/ 	.byte	0x3f
	.zero		1


	//   ....[63]....
        /*09ec*/ 	.word	0x000178f0
        /*09f0*/ 	.word	0x00000008
        /*09f4*/ 	.word	0x00038840
        /*09f8*/ 	.short	0x010a
        /*09fa*/ 	.byte	0x3f
	.zero		1


	//   ....[64]....
        /*09fc*/ 	.word	0x00017c30
        /*0a00*/ 	.word	0x00000008
        /*0a04*/ 	.word	0x00038830
        /*0a08*/ 	.short	0x0107
        /*0a0a*/ 	.byte	0x3f
	.zero		1


	//   ....[65]....
        /*0a0c*/ 	.word	0x00017cf0
        /*0a10*/ 	.word	0x00000008
        /*0a14*/ 	.word	0x00038830
        /*0a18*/ 	.short	0x0101
        /*0a1a*/ 	.byte	0x3f
	.zero		1


	//   ....[66]....
        /*0a1c*/ 	.word	0x00017d20
        /*0a20*/ 	.word	0x00000008
        /*0a24*/ 	.word	0x00038860
        /*0a28*/ 	.short	0x010a
        /*0a2a*/ 	.byte	0x3f
	.zero		1


	//   ....[67]....
        /*0a2c*/ 	.word	0x000183c0
        /*0a30*/ 	.word	0x00000008
        /*0a34*/ 	.word	0x00038850
        /*0a38*/ 	.short	0x0107
        /*0a3a*/ 	.byte	0x3f
	.zero		1


	//   ....[68]....
        /*0a3c*/ 	.word	0x00018480
        /*0a40*/ 	.word	0x00000008
        /*0a44*/ 	.word	0x00038850
        /*0a48*/ 	.short	0x0101
        /*0a4a*/ 	.byte	0x3f
	.zero		1


	//   ....[69]....
        /*0a4c*/ 	.word	0x00018860
        /*0a50*/ 	.word	0x00000005
        /*0a54*/ 	.word	0x00038820
        /*0a58*/ 	.short	0x010a
        /*0a5a*/ 	.byte	0x3f
	.zero		1


	//   ....[70]....
        /*0a5c*/ 	.word	0x000189d0
        /*0a60*/ 	.word	0x00000003
        /*0a64*/ 	.word	0x00038840
        /*0a68*/ 	.short	0x010a
        /*0a6a*/ 	.byte	0x3f
	.zero		1


	//   ....[71]....
        /*0a6c*/ 	.word	0x00018a70
        /*0a70*/ 	.word	0x00000005
        /*0a74*/ 	.word	0x00038840
        /*0a78*/ 	.short	0x010a
        /*0a7a*/ 	.byte	0x3f
	.zero		1


	//   ....[72]....
        /*0a7c*/ 	.word	0x00018ab0
        /*0a80*/ 	.word	0x00000003
        /*0a84*/ 	.word	0x00038860
        /*0a88*/ 	.short	0x010a
        /*0a8a*/ 	.byte	0x3f
	.zero		1


	//   ....[73]....
        /*0a8c*/ 	.word	0x00018af0
        /*0a90*/ 	.word	0x00000005
        /*0a94*/ 	.word	0x00038860
        /*0a98*/ 	.short	0x010a
        /*0a9a*/ 	.byte	0x3f
	.zero		1


	//   ....[74]....
        /*0a9c*/ 	.word	0x00018b60
        /*0aa0*/ 	.word	0x00000003
        /*0aa4*/ 	.word	0x00038800
        /*0aa8*/ 	.short	0x010a
        /*0aaa*/ 	.byte	0x3f
	.zero		1


	//   ....[75]....
        /*0aac*/ 	.word	0x00018bb0
        /*0ab0*/ 	.word	0x00000008
        /*0ab4*/ 	.word	0x00038830
        /*0ab8*/ 	.short	0x010a
        /*0aba*/ 	.byte	0x3f
	.zero		1


	//   ....[76]....
        /*0abc*/ 	.word	0x00018c10
        /*0ac0*/ 	.word	0x00000005
        /*0ac4*/ 	.word	0x00038810
        /*0ac8*/ 	.short	0x010a
        /*0aca*/ 	.byte	0x3f
	.zero		1


	//   ....[77]....
        /*0acc*/ 	.word	0x00018c60
        /*0ad0*/ 	.word	0x00000008
        /*0ad4*/ 	.word	0x00038850
        /*0ad8*/ 	.short	0x010a
        /*0ada*/ 	.byte	0x3f
	.zero		1


	//   ....[78]....
        /*0adc*/ 	.word	0x00018cc0
        /*0ae0*/ 	.word	0x00000006
        /*0ae4*/ 	.word	0x00038830
        /*0ae8*/ 	.short	0x010a
        /*0aea*/ 	.byte	0x3f
	.zero		1


	//   ....[79]....
        /*0aec*/ 	.word	0x00018d20
        /*0af0*/ 	.word	0x00000006
        /*0af4*/ 	.word	0x00038850
        /*0af8*/ 	.short	0x010a
        /*0afa*/ 	.byte	0x3f
	.zero		1


	//   ....[80]....
        /*0afc*/ 	.word	0x00018d80
        /*0b00*/ 	.word	0x0000000a
        /*0b04*/ 	.word	0x00038830
        /*0b08*/ 	.short	0x010a
        /*0b0a*/ 	.byte	0x3f
	.zero		1


	//   ....[81]....
        /*0b0c*/ 	.word	0x00018de0
        /*0b10*/ 	.word	0x0000000a
        /*0b14*/ 	.word	0x00038850
        /*0b18*/ 	.short	0x010a
        /*0b1a*/ 	.byte	0x3f
	.zero		1


	//   ....[82]....
        /*0b1c*/ 	.word	0x00018e40
        /*0b20*/ 	.word	0x00000006
        /*0b24*/ 	.word	0x00038830
        /*0b28*/ 	.short	0x010a
        /*0b2a*/ 	.byte	0x3f
	.zero		1


	//   ....[83]....
        /*0b2c*/ 	.word	0x00018ea0
        /*0b30*/ 	.word	0x00000006
        /*0b34*/ 	.word	0x00038850
        /*0b38*/ 	.short	0x010a
        /*0b3a*/ 	.byte	0x3f
	.zero		1


	//   ....[84]....
        /*0b3c*/ 	.word	0x00018fa0
        /*0b40*/ 	.word	0x0000001b
        /*0b44*/ 	.word	0x00038840
        /*0b48*/ 	.short	0x010a
        /*0b4a*/ 	.byte	0x3f
	.zero		1


	//   ....[85]....
        /*0b4c*/ 	.word	0x0001a1b0
        /*0b50*/ 	.word	0x00000011
        /*0b54*/ 	.word	0x00038820
        /*0b58*/ 	.short	0x010a
        /*0b5a*/ 	.byte	0x3f
	.zero		1


	//   ....[86]....
        /*0b5c*/ 	.word	0x0001a200
        /*0b60*/ 	.word	0x0000001b
        /*0b64*/ 	.word	0x00038860
        /*0b68*/ 	.short	0x010a
        /*0b6a*/ 	.byte	0x3f
	.zero		1


	//   ....[87]....
        /*0b6c*/ 	.word	0x0001aa70
        /*0b70*/ 	.word	0x00000008
        /*0b74*/ 	.word	0x00038840
        /*0b78*/ 	.short	0x010a
        /*0b7a*/ 	.byte	0x3f
	.zero		1


	//   ....[88]....
        /*0b7c*/ 	.word	0x0001af30
        /*0b80*/ 	.word	0x00000008
        /*0b84*/ 	.word	0x00038860
        /*0b88*/ 	.short	0x010a
        /*0b8a*/ 	.byte	0x3f
	.zero		1


	//   ....[89]....
        /*0b8c*/ 	.word	0x0001b770
        /*0b90*/ 	.word	0x00000005
        /*0b94*/ 	.word	0x00038820
        /*0b98*/ 	.short	0x010a
        /*0b9a*/ 	.byte	0x3f
	.zero		1


	//   ....[90]....
        /*0b9c*/ 	.word	0x0001b910
        /*0ba0*/ 	.word	0x00000003
        /*0ba4*/ 	.word	0x00038840
        /*0ba8*/ 	.short	0x010a
        /*0baa*/ 	.byte	0x3f
	.zero		1


	//   ....[91]....
        /*0bac*/ 	.word	0x0001b960
        /*0bb0*/ 	.word	0x00000005
        /*0bb4*/ 	.word	0x00038840
        /*0bb8*/ 	.short	0x010a
        /*0bba*/ 	.byte	0x3f
	.zero		1


	//   ....[92]....
        /*0bbc*/ 	.word	0x0001b9b0
        /*0bc0*/ 	.word	0x00000003
        /*0bc4*/ 	.word	0x00038860
        /*0bc8*/ 	.short	0x010a
        /*0bca*/ 	.byte	0x3f
	.zero		1


	//----- nvinfo : EIATTR_NUM_MBARRIERS
	.align		4
.L_348:
        /*0bcc*/ 	.byte	0x03, 0x38
        /*0bce*/ 	.short	0x0017


	//----- nvinfo : EIATTR_EXIT_INSTR_OFFSETS
	.align		4
        /*0bd0*/ 	.byte	0x04, 0x1c
        /*0bd2*/ 	.short	(.L_350 - .L_349)


	//   ....[0]....
.L_349:
        /*0bd4*/ 	.word	0x00000940


	//   ....[1]....
        /*0bd8*/ 	.word	0x000138c0


	//   ....[2]....
        /*0bdc*/ 	.word	0x00018b40


	//----- nvinfo : EIATTR_MAX_THREADS
	.align		4
.L_350:
        /*0be0*/ 	.byte	0x04, 0x05
        /*0be2*/ 	.short	(.L_352 - .L_351)
.L_351:
        /*0be4*/ 	.word	0x00000180
        /*0be8*/ 	.word	0x00000001
        /*0bec*/ 	.word	0x00000001


	//----- nvinfo : EIATTR_CRS_STACK_SIZE
	.align		4
.L_352:
        /*0bf0*/ 	.byte	0x04, 0x1e
        /*0bf2*/ 	.short	(.L_354 - .L_353)
.L_353:
        /*0bf4*/ 	.word	0x00000000


	//----- nvinfo : EIATTR_CBANK_PARAM_SIZE
	.align		4
.L_354:
        /*0bf8*/ 	.byte	0x03, 0x19
        /*0bfa*/ 	.short	0x0bf0


	//----- nvinfo : EIATTR_PARAM_CBANK
	.align		4
        /*0bfc*/ 	.byte	0x04, 0x0a
        /*0bfe*/ 	.short	(.L_356 - .L_355)
	.align		4
.L_355:
        /*0c00*/ 	.word	index@(.nv.constant0._ZN7cutlass13device_kernelIN5flash11enable_sm90INS1_16FlashAttnFwdSm90INS1_25CollectiveMainloopFwdSm90ILi2EN4cute5tupleIJNS5_1CILi1EEES8_S8_EEENS6_IJNS7_ILi64EEESA_SA_EEELi512ENS_10bfloat16_tEfNS_4arch4Sm90ELb0ELb1ELb0ELb0ELb1ELb0ELb1ELb0ELb0ELb1ELb0ELb0EEENS1_21CollectiveEpilogueFwdINS6_IJSA_NS7_ILi512EEESA_EEES9_SC_SE_Li256ELb0ELb1ELb0ELb0EEENS1_30DynamicPersistentTileSchedulerILi256ELi128ELb0ELb1ELb1EEEEEEEEEvNT_6ParamsE)
        /*0c04*/ 	.short	0x0210
        /*0c06*/ 	.short	0x0bf0


	//----- nvinfo : EIATTR_SW_WAR
	.align		4
.L_356:
        /*0c08*/ 	.byte	0x04, 0x36
        /*0c0a*/ 	.short	(.L_358 - .L_357)
.L_357:
        /*0c0c*/ 	.word	0x00000008
.L_358:


//--------------------- .nv.info._ZN7cutlass13device_kernelIN5flash11enable_sm90INS1_16FlashAttnFwdSm90INS1_25CollectiveMainloopFwdSm90ILi2EN4cute5tupleIJNS5_1CILi1EEES8_S8_EEENS6_IJNS7_ILi64EEESA_SA_EEELi512ENS_10bfloat16_tEfNS_4arch4Sm90ELb0ELb1ELb0ELb1ELb1ELb0ELb0ELb0ELb0ELb1ELb0ELb0EEENS1_21CollectiveEpilogueFwdINS6_IJSA_NS7_ILi512EEESA_EEES9_SC_SE_Li256ELb1ELb1ELb0ELb0EEENS1_36VarlenDynamicPersistentTileSchedulerILi64ELi64ELi256ELi128ELb0ELb1ELb1ELb1ELb0ELb1EEEEEEEEEvNT_6ParamsE --------------------------
	.section	.nv.info._ZN7cutlass13device_kernelIN5flash11enable_sm90INS1_16FlashAttnFwdSm90INS1_25CollectiveMainloopFwdSm90ILi2EN4cute5tupleIJNS5_1CILi1EEES8_S8_EEENS6_IJNS7_ILi64EEESA_SA_EEELi512ENS_10bfloat16_tEfNS_4arch4Sm90ELb0ELb1ELb0ELb1ELb1ELb0ELb0ELb0ELb0ELb1ELb0ELb0EEENS1_21CollectiveEpilogueFwdINS6_IJSA_NS7_ILi512EEESA_EEES9_SC_SE_Li256ELb1ELb1ELb0ELb0EEENS1_36VarlenDynamicPersistentTileSchedulerILi64ELi64ELi256ELi128ELb0ELb1ELb1ELb1ELb0ELb1EEEEEEEEEvNT_6ParamsE,"",@"SHT_CUDA_INFO"
	.sectionflags	@""
	.align	4


	//----- nvinfo : EIATTR_CUDA_API_VERSION
	.align		4
        /*0000*/ 	.byte	0x04, 0x37
        /*0002*/ 	.short	(.L_360 - .L_359)
.L_359:
        /*0004*/ 	.word	0x00000082


	//----- nvinfo : EIATTR_KPARAM_INFO
	.align		4
.L_360:
        /*0008*/ 	.byte	0x04, 0x17
        /*000a*/ 	.short	(.L_362 - .L_361)
.L_361:
        /*000c*/ 	.word	0x00000000
        /*0010*/ 	.short	0x0000
        /*0012*/ 	.short	0x0070
        /*0014*/ 	.byte	0x00, 0xf0, 0x01, 0x2a


	//----- nvinfo : EIATTR_SPARSE_MMA_MASK
	.align		4
.L_362:
        /*0018*/ 	.byte	0x03, 0x50
        /*001a*/ 	.short	0x0000


	//----- nvinfo : EIATTR_MAXREG_COUNT
	.align		4
        /*001c*/ 	.byte	0x03, 0x1b
        /*001e*/ 	.short	0x00a8


	//----- nvinfo : EIATTR_NUM_BARRIERS
	.align		4
        /*0020*/ 	.byte	0x02, 0x4c
        /*0022*/ 	.byte	0x10
	.zero		1


	//----- nvinfo : EIATTR_EXTERNS
	.align		4
        /*0024*/ 	.byte	0x04, 0x0f
        /*0026*/ 	.short	(.L_364 - .L_363)


	//   ....[0]....
	.align		4
.L_363:
        /*0028*/ 	.word	index@(__assertfail)


	//----- nvinfo : EIATTR_ANNOTATIONS
	.align		4
.L_364:
        /*002c*/ 	.byte	0x04, 0x55
        /*002e*/ 	.short	(.L_366 - .L_365)


	//   ....[0]....
.L_365:
        /* <DEDUP_REMOVED lines=10> */


	//----- nvinfo : EIATTR_MERCURY_ISA_VERSION
	.align		4
.L_366:
        /*00b8*/ 	.byte	0x03, 0x5f
        /*00ba*/ 	.short	0x0101


	//----- nvinfo : EIATTR_UNUSED_LOAD_BYTE_OFFSET
	.align		4
        /*00bc*/ 	.byte	0x04, 0x44
        /*00be*/ 	.short	(.L_368 - .L_367)


	//   ....[0]....
.L_367:
        /*00c0*/ 	.word	0x00000940
        /*00c4*/ 	.word	0x0000fff0


	//   ....[1]....
        /*00c8*/ 	.word	0x0000cf30
        /*00cc*/ 	.word	0x0000fff0


	//----- nvinfo : EIATTR_INT_WARP_WIDE_INSTR_OFFSETS
	.align		4
.L_368:
        /*00d0*/ 	.byte	0x04, 0x31
        /*00d2*/ 	.short	(.L_370 - .L_369)


	//   ....[0]....
.L_369:
        /*00d4*/ 	.word	0x000000c0


	//   ....[1]....
        /*00d8*/ 	.word	0x000000d0


	//   ....[2]....
        /*00dc*/ 	.word	0x00000170


	//   ....[3]....
        /*00e0*/ 	.word	0x00011480


	//   ....[4]....
        /*00e4*/ 	.word	0x00011510


	//   ....[5]....
        /*00e8*/ 	.word	0x000149d0


	//   ....[6]....
        /*00ec*/ 	.word	0x00014a60


	//----- nvinfo : EIATTR_COOP_GROUP_MASK_REGIDS
	.align		4
.L_370:
        /*00f0*/ 	.byte	0x04, 0x29
        /*00f2*/ 	.short	(.L_372 - .L_371)


	//   ....[0]....
.L_371:
        /*00f4*/ 	.word	0xffffffff


	//   ....[1]....
        /*00f8*/ 	.word	0xffffffff


	//   ....[2]....
        /*00fc*/ 	.word	0xffffffff


	//   ....[3]....
        /*0100*/ 	.word	0xffffffff


	//   ....[4]....
        /*0104*/ 	.word	0xffffffff


	//   ....[5]....
        /*0108*/ 	.word	0xffffffff


	//   ....[6]....
        /*010c*/ 	.word	0xffffffff


	//   ....[7]....
        /*0110*/ 	.word	0xffffffff


	//   ....[8]....
        /*0114*/ 	.word	0xffffffff


	//   ....[9]....
        /*0118*/ 	.word	0xffffffff


	//   ....[10]....
        /*011c*/ 	.word	0xffffffff


	//   ....[11]....
        /*0120*/ 	.word	0xffffffff


	//   ....[12]....
        /*0124*/ 	.word	0xffffffff


	//   ....[13]....
        /*0128*/ 	.word	0xffffffff


	//   ....[14]....
        /*012c*/ 	.word	0xffffffff


	//   ....[15]....
        /*0130*/ 	.word	0xffffffff


	//   ....[16]....
        /*0134*/ 	.word	0xffffffff


	//   ....[17]....
        /*0138*/ 	.word	0xffffffff


	//   ....[18]....
        /*013c*/ 	.word	0xffffffff


	//   ....[19]....
        /*0140*/ 	.word	0xffffffff


	//   ....[20]....
        /*0144*/ 	.word	0xffffffff


	//   ....[21]....
        /*0148*/ 	.word	0xffffffff


	//   ....[22]....
        /*014c*/ 	.word	0xffffffff


	//   ....[23]....
        /*0150*/ 	.word	0xffffffff


	//   ....[24]....
        /*0154*/ 	.word	0xffffffff


	//   ....[25]....
        /*0158*/ 	.word	0xffffffff


	//   ....[26]....
        /*015c*/ 	.word	0xffffffff


	//   ....[27]....
        /*0160*/ 	.word	0xffffffff


	//   ....[28]....
        /*0164*/ 	.word	0xffffffff


	//   ....[29]....
        /*0168*/ 	.word	0xffffffff


	//   ....[30]....
        /*016c*/ 	.word	0xffffffff


	//   ....[31]....
        /*0170*/ 	.word	0xffffffff


	//   ....[32]....
        /*0174*/ 	.word	0xffffffff


	//   ....[33]....
        /*0178*/ 	.word	0xffffffff


	//   ....[34]....
        /*017c*/ 	.word	0xffffffff


	//   ....[35]....
        /*0180*/ 	.word	0xffffffff


	//   ....[36]....
        /*0184*/ 	.word	0xffffffff


	//   ....[37]....
        /*0188*/ 	.word	0xffffffff


	//   ....[38]....
        /*018c*/ 	.word	0xffffffff


	//   ....[39]....
        /*0190*/ 	.word	0xffffffff


	//   ....[40]....
        /*0194*/ 	.word	0xffffffff


	//   ....[41]....
        /*0198*/ 	.word	0xffffffff


	//   ....[42]....
        /*019c*/ 	.word	0xffffffff


	//   ....[43]....
        /*01a0*/ 	.word	0xffffffff


	//   ....[44]....
        /*01a4*/ 	.word	0xffffffff


	//   ....[45]....
        /*01a8*/ 	.word	0xffffffff


	//   ....[46]....
        /*01ac*/ 	.word	0xffffffff


	//   ....[47]....
        /*01b0*/ 	.word	0xffffffff


	//   ....[48]....
        /*01b4*/ 	.word	0xffffffff


	//   ....[49]....
        /*01b8*/ 	.word	0xffffffff


	//   ....[50]....
        /*01bc*/ 	.word	0xffffffff


	//   ....[51]....
        /*01c0*/ 	.word	0xffffffff


	//   ....[52]....
        /*01c4*/ 	.word	0xffffffff


	//   ....[53]....
        /*01c8*/ 	.word	0xffffffff


	//   ....[54]....
        /*01cc*/ 	.word	0xffffffff


	//   ....[55]....
        /*01d0*/ 	.word	0xffffffff


	//   ....[56]....
        /*01d4*/ 	.word	0xffffffff


	//   ....[57]....
        /*01d8*/ 	.word	0xffffffff


	//   ....[58]....
        /*01dc*/ 	.word	0xffffffff


	//   ....[59]....
        /*01e0*/ 	.word	0xffffffff


	//   ....[60]....
        /*01e4*/ 	.word	0xffffffff


	//   ....[61]....
        /*01e8*/ 	.word	0xffffffff


	//   ....[62]....
        /*01ec*/ 	.word	0xffffffff


	//   ....[63]....
        /*01f0*/ 	.word	0xffffffff


	//   ....[64]....
        /*01f4*/ 	.word	0xffffffff


	//   ....[65]....
        /*01f8*/ 	.word	0xffffffff


	//   ....[66]....
        /*01fc*/ 	.word	0xffffffff


	//   ....[67]....
        /*0200*/ 	.word	0xffffffff


	//   ....[68]....
        /*0204*/ 	.word	0xffffffff


	//   ....[69]....
        /*0208*/ 	.word	0xffffffff


	//   ....[70]....
        /*020c*/ 	.word	0xffffffff


	//   ....[71]....
        /*0210*/ 	.word	0xffffffff


	//   ....[72]....
        /*0214*/ 	.word	0xffffffff


	//   ....[73]....
        /*0218*/ 	.word	0xffffffff


	//   ....[74]....
        /*021c*/ 	.word	0xffffffff


	//   ....[75]....
        /*0220*/ 	.word	0xffffffff


	//   ....[76]....
        /*0224*/ 	.word	0xffffffff


	//   ....[77]....
        /*0228*/ 	.word	0xffffffff


	//   ....[78]....
        /*022c*/ 	.word	0xffffffff


	//   ....[79]....
        /*0230*/ 	.word	0xffffffff


	//   ....[80]....
        /*0234*/ 	.word	0xffffffff


	//   ....[81]....
        /*0238*/ 	.word	0xffffffff


	//   ....[82]....
        /*023c*/ 	.word	0xffffffff


	//   ....[83]....
        /*0240*/ 	.word	0xffffffff


	//   ....[84]....
        /*0244*/ 	.word	0xffffffff


	//   ....[85]....
        /*0248*/ 	.word	0xffffffff


	//   ....[86]....
        /*024c*/ 	.word	0xffffffff


	//   ....[87]....
        /*0250*/ 	.word	0xffffffff


	//   ....[88]....
        /*0254*/ 	.word	0xffffffff


	//   ....[89]....
        /*0258*/ 	.word	0xffffffff


	//   ....[90]....
        /*025c*/ 	.word	0xffffffff


	//   ....[91]....
        /*0260*/ 	.word	0xffffffff


	//   ....[92]....
        /*0264*/ 	.word	0xffffffff


	//   ....[93]....
        /*0268*/ 	.word	0xffffffff


	//   ....[94]....
        /*026c*/ 	.word	0xffffffff


	//   ....[95]....
        /*0270*/ 	.word	0xffffffff


	//   ....[96]....
        /*0274*/ 	.word	0xffffffff


	//   ....[97]....
        /*0278*/ 	.word	0xffffffff


	//   ....[98]....
        /*027c*/ 	.word	0xffffffff


	//   ....[99]....
        /*0280*/ 	.word	0xffffffff


	//   ....[100]....
        /*0284*/ 	.word	0xffffffff


	//   ....[101]....
        /*0288*/ 	.word	0xffffffff


	//   ....[102]....
        /*028c*/ 	.word	0xffffffff


	//   ....[103]....
        /*0290*/ 	.word	0xffffffff


	//   ....[104]....
        /*0294*/ 	.word	0xffffffff


	//   ....[105]....
        /*0298*/ 	.word	0xffffffff


	//   ....[106]....
        /*029c*/ 	.word	0xffffffff


	//   ....[107]....
        /*02a0*/ 	.word	0xffffffff


	//   ....[108]....
        /*02a4*/ 	.word	0xffffffff


	//   ....[109]....
        /*02a8*/ 	.word	0xffffffff


	//   ....[110]....
        /*02ac*/ 	.word	0xffffffff


	//   ....[111]....
        /*02b0*/ 	.word	0xffffffff


	//   ....[112]....
        /*02b4*/ 	.word	0xffffffff


	//   ....[113]....
        /*02b8*/ 	.word	0xffffffff


	//   ....[114]....
        /*02bc*/ 	.word	0xffffffff


	//   ....[115]....
        /*02c0*/ 	.word	0xffffffff


	//   ....[116]....
        /*02c4*/ 	.word	0xffffffff


	//   ....[117]....
        /*02c8*/ 	.word	0xffffffff


	//   ....[118]....
        /*02cc*/ 	.word	0xffffffff


	//   ....[119]....
        /*02d0*/ 	.word	0xffffffff


	//   ....[120]....
        /*02d4*/ 	.word	0xffffffff


	//   ....[121]....
        /*02d8*/ 	.word	0xffffffff


	//   ....[122]....
        /*02dc*/ 	.word	0xffffffff


	//   ....[123]....
        /*02e0*/ 	.word	0xffffffff


	//   ....[124]....
        /*02e4*/ 	.word	0xffffffff


	//   ....[125]....
        /*02e8*/ 	.word	0x0500000f


	//   ....[126]....
        /*02ec*/ 	.word	0x0500000f


	//   ....[127]....
        /*02f0*/ 	.word	0x0500000f


	//   ....[128]....
        /*02f4*/ 	.word	0x0500000f


	//   ....[129]....
        /*02f8*/ 	.word	0x0500000f


	//   ....[130]....
        /*02fc*/ 	.word	0x0500000f


	//   ....[131]....
        /*0300*/ 	.word	0x0500000f


	//   ....[132]....
        /*0304*/ 	.word	0x0500000f


	//   ....[133]....
        /*0308*/ 	.word	0x0500000f


	//   ....[134]....
        /*030c*/ 	.word	0x0500000f


	//   ....[135]....
        /*0310*/ 	.word	0x0500000f


	//   ....[136]....
        /*0314*/ 	.word	0x0500000f


	//   ....[137]....
        /*0318*/ 	.word	0x0500000f


	//   ....[138]....
        /*031c*/ 	.word	0x0500000f


	//   ....[139]....
        /*0320*/ 	.word	0x0500000f


	//   ....[140]....
        /*0324*/ 	.word	0x0500000f


	//   ....[141]....
        /*0328*/ 	.word	0x0500000f


	//   ....[142]....
        /*032c*/ 	.word	0x0500000f


	//   ....[143]....
        /*0330*/ 	.word	0x0500000f


	//   ....[144]....
        /*0334*/ 	.word	0x0500000f


	//   ....[145]....
        /*0338*/ 	.word	0x0500000f


	//   ....[146]....
        /*033c*/ 	.word	0x0500000f


	//   ....[147]....
        /*0340*/ 	.word	0x0500000f


	//   ....[148]....
        /*0344*/ 	.word	0x0500000f


	//   ....[149]....
        /*0348*/ 	.word	0x0500000f


	//   ....[150]....
        /*034c*/ 	.word	0x0500000f


	//   ....[151]....
        /*0350*/ 	.word	0x0500000f


	//   ....[152]....
        /*0354*/ 	.word	0x0500000f


	//   ....[153]....
        /*0358*/ 	.word	0x0500000f


	//   ....[154]....
        /*035c*/ 	.word	0x0500000f


	//   ....[155]....
        /*0360*/ 	.word	0x0500000f


	//   ....[156]....
        /*0364*/ 	.word	0x0500000f


	//   ....[157]....
        /*0368*/ 	.word	0x0500000f


	//   ....[158]....
        /*036c*/ 	.word	0x0500000f


	//   ....[159]....
        /*0370*/ 	.word	0x0500000f


	//   ....[160]....
        /*0374*/ 	.word	0x0500000f


	//   ....[161]....
        /*0378*/ 	.word	0x0500000f


	//   ....[162]....
        /*037c*/ 	.word	0x0500000f


	//   ....[163]....
        /*0380*/ 	.word	0x0500000f


	//   ....[164]....
        /*0384*/ 	.word	0x0500000f


	//   ....[165]....
        /*0388*/ 	.word	0x0500000f


	//   ....[166]....
        /*038c*/ 	.word	0x0500000f


	//   ....[167]....
        /*0390*/ 	.word	0x0500000f


	//   ....[168]....
        /*0394*/ 	.word	0x0500000f


	//   ....[169]....
        /*0398*/ 	.word	0x0500000f


	//   ....[170]....
        /*039c*/ 	.word	0x0500000f


	//   ....[171]....
        /*03a0*/ 	.word	0x0500000f


	//   ....[172]....
        /*03a4*/ 	.word	0x0500000f


	//   ....[173]....
        /*03a8*/ 	.word	0x0500000f


	//   ....[174]....
        /*03ac*/ 	.word	0x0500000f


	//   ....[175]....
        /*03b0*/ 	.word	0x0500000f


	//   ....[176]....
        /*03b4*/ 	.word	0x0500000f


	//   ....[177]....
        /*03b8*/ 	.word	0x0500000f


	//   ....[178]....
        /*03bc*/ 	.word	0x0500000f


	//   ....[179]....
        /*03c0*/ 	.word	0x0500000f


	//   ....[180]....
        /*03c4*/ 	.word	0x0500000f


	//   ....[181]....
        /*03c8*/ 	.word	0x0500000f


	//   ....[182]....
        /*03cc*/ 	.word	0x0500000f


	//   ....[183]....
        /*03d0*/ 	.word	0x0500000f


	//----- nvinfo : EIATTR_COOP_GROUP_INSTR_OFFSETS
	.align		4
.L_372:
        /*03d4*/ 	.byte	0x04, 0x28
        /*03d6*/ 	.short	(.L_374 - .L_373)


	//   ....[0]....
.L_373:
        /*03d8*/ 	.word	0x00000070


	//   ....[1]....
        /*03dc*/ 	.word	0x000000b0


	//   ....[2]....
        /*03e0*/ 	.word	0x00000290


	//   ....[3]....
        /*03e4*/ 	.word	0x000003f0


	//   ....[4]....
        /*03e8*/ 	.word	0x00000510


	//   ....[5]....
        /*03ec*/ 	.word	0x00000670


	//   ....[6]....
        /*03f0*/ 	.word	0x00001cc0


	//   ....[7]....
        /*03f4*/ 	.word	0x00003df0


	//   ....[8]....
        /*03f8*/ 	.word	0x00004510


	//   ....[9]....
        /*03fc*/ 	.word	0x00004b90


	//   ....[10]....
        /*0400*/ 	.word	0x00005060


	//   ....[11]....
        /*0404*/ 	.word	0x00005160


	//   ....[12]....
        /*0408*/ 	.word	0x000054f0


	//   ....[13]....
        /*040c*/ 	.word	0x00005560


	//   ....[14]....
        /*0410*/ 	.word	0x00005dc0


	//   ....[15]....
        /*0414*/ 	.word	0x00006460


	//   ....[16]....
        /*0418*/ 	.word	0x00006680


	//   ....[17]....
        /*041c*/ 	.word	0x00006d70


	//   ....[18]....
        /*0420*/ 	.word	0x00006e70


	//   ....[19]....
        /*0424*/ 	.word	0x00007240


	//   ....[20]....
        /*0428*/ 	.word	0x000072c0


	//   ....[21]....
        /*042c*/ 	.word	0x000083e0


	//   ....[22]....
        /*0430*/ 	.word	0x00008b40


	//   ....[23]....
        /*0434*/ 	.word	0x00008b70


	//   ....[24]....
        /*0438*/ 	.word	0x00008dd0


	//   ....[25]....
        /*043c*/ 	.word	0x00008fa0


	//   ....[26]....
        /*0440*/ 	.word	0x00009f50


	//   ....[27]....
        /*0444*/ 	.word	0x0000a3e0


	//   ....[28]....
        /*0448*/ 	.word	0x0000a600


	//   ....[29]....
        /*044c*/ 	.word	0x0000acf0


	//   ....[30]....
        /*0450*/ 	.word	0x0000adf0


	//   ....[31]....
        /*0454*/ 	.word	0x0000b1c0


	//   ....[32]....
        /*0458*/ 	.word	0x0000b240


	//   ....[33]....
        /*045c*/ 	.word	0x0000c360


	//   ....[34]....
        /*0460*/ 	.word	0x0000c430


	//   ....[35]....
        /*0464*/ 	.word	0x0000c470


	//   ....[36]....
        /*0468*/ 	.word	0x0000c510


	//   ....[37]....
        /*046c*/ 	.word	0x0000c540


	//   ....[38]....
        /*0470*/ 	.word	0x0000de50


	//   ....[39]....
        /*0474*/ 	.word	0x0000e490


	//   ....[40]....
        /*0478*/ 	.word	0x0000e4c0


	//   ....[41]....
        /*047c*/ 	.word	0x0000e4e0


	//   ....[42]....
        /*0480*/ 	.word	0x0000e500


	//   ....[43]....
        /*0484*/ 	.word	0x0000eb90


	//   ....[44]....
        /*0488*/ 	.word	0x0000eba0


	//   ....[45]....
        /*048c*/ 	.word	0x0000edd0


	//   ....[46]....
        /*0490*/ 	.word	0x0000edf0


	//   ....[47]....
        /*0494*/ 	.word	0x0000f990


	//   ....[48]....
        /*0498*/ 	.word	0x0000f9c0


	//   ....[49]....
        /*049c*/ 	.word	0x0000fc00


	//   ....[50]....
        /*04a0*/ 	.word	0x0000fc20


	//   ....[51]....
        /*04a4*/ 	.word	0x0000fee0


	//   ....[52]....
        /*04a8*/ 	.word	0x00010090


	//   ....[53]....
        /*04ac*/ 	.word	0x000100c0


	//   ....[54]....
        /*04b0*/ 	.word	0x000100f0


	//   ....[55]....
        /*04b4*/ 	.word	0x00010120


	//   ....[56]....
        /*04b8*/ 	.word	0x00010150


	//   ....[57]....
        /*04bc*/ 	.word	0x00010180


	//   ....[58]....
        /*04c0*/ 	.word	0x000102d0


	//   ....[59]....
        /*04c4*/ 	.word	0x00010300


	//   ....[60]....
        /*04c8*/ 	.word	0x00010330


	//   ....[61]....
        /*04cc*/ 	.word	0x00010360


	//   ....[62]....
        /*04d0*/ 	.word	0x00010390


	//   ....[63]....
        /*04d4*/ 	.word	0x000103c0


	//   ....[64]....
        /*04d8*/ 	.word	0x00010450


	//   ....[65]....
        /*04dc*/ 	.word	0x000104b0


	//   ....[66]....
        /*04e0*/ 	.word	0x00010540


	//   ....[67]....
        /*04e4*/ 	.word	0x000122a0


	//   ....[68]....
        /*04e8*/ 	.word	0x000122c0


	//   ....[69]....
        /*04ec*/ 	.word	0x00012350


	//   ....[70]....
        /*04f0*/ 	.word	0x00012370


	//   ....[71]....
        /*04f4*/ 	.word	0x000123f0


	//   ....[72]....
        /*04f8*/ 	.word	0x00012410


	//   ....[73]....
        /*04fc*/ 	.word	0x00012420


	//   ....[74]....
        /*0500*/ 	.word	0x00012430


	//   ....[75]....
        /*0504*/ 	.word	0x00012b70


	//   ....[76]....
        /*0508*/ 	.word	0x00012ba0


	//   ....[77]....
        /*050c*/ 	.word	0x00012c40


	//   ....[78]....
        /*0510*/ 	.word	0x00012c60


	//   ....[79]....
        /*0514*/ 	.word	0x00012ce0


	//   ....[80]....
        /*0518*/ 	.word	0x00012d00


	//   ....[81]....
        /*051c*/ 	.word	0x00012d10


	//   ....[82]....
        /*0520*/ 	.word	0x00012d20


	//   ....[83]....
        /*0524*/ 	.word	0x00013190


	//   ....[84]....
        /*0528*/ 	.word	0x000131c0


	//   ....[85]....
        /*052c*/ 	.word	0x000133b0


	//   ....[86]....
        /*0530*/ 	.word	0x000133f0


	//   ....[87]....
        /*0534*/ 	.word	0x00013400


	//   ....[88]....
        /*0538*/ 	.word	0x00013410


	//   ....[89]....
        /*053c*/ 	.word	0x00013560


	//   ....[90]....
        /*0540*/ 	.word	0x000136b0


	//   ....[91]....
        /*0544*/ 	.word	0x00013ee0


	//   ....[92]....
        /*0548*/ 	.word	0x00013f00


	//   ....[93]....
        /*054c*/ 	.word	0x00013f50


	//   ....[94]....
        /*0550*/ 	.word	0x00013f60


	//   ....[95]....
        /*0554*/ 	.word	0x00013fa0


	//   ....[96]....
        /*0558*/ 	.word	0x00013fb0


	//   ....[97]....
        /*055c*/ 	.word	0x00013fc0


	//   ....[98]....
        /*0560*/ 	.word	0x00014000


	//   ....[99]....
        /*0564*/ 	.word	0x00014320


	//   ....[100]....
        /*0568*/ 	.word	0x00014360


	//   ....[101]....
        /*056c*/ 	.word	0x00014380


	//   ....[102]....
        /*0570*/ 	.word	0x000143a0


	//   ....[103]....
        /*0574*/ 	.word	0x000143d0


	//   ....[104]....
        /*0578*/ 	.word	0x000143f0


	//   ....[105]....
        /*057c*/ 	.word	0x000144f0


	//   ....[106]....
        /*0580*/ 	.word	0x00014640


	//   ....[107]....
        /*0584*/ 	.word	0x00014c40


	//   ....[108]....
        /*0588*/ 	.word	0x00014c90


	//   ....[109]....
        /*058c*/ 	.word	0x00014cc0


	//   ....[110]....
        /*0590*/ 	.word	0x00014cf0


	//   ....[111]....
        /*0594*/ 	.word	0x00014d00


	//   ....[112]....
        /*0598*/ 	.word	0x00014d30


	//   ....[113]....
        /*059c*/ 	.word	0x00014d60


	//   ....[114]....
        /*05a0*/ 	.word	0x00014d90


	//   ....[115]....
        /*05a4*/ 	.word	0x00014f10


	//   ....[116]....
        /*05a8*/ 	.word	0x00014f40


	//   ....[117]....
        /*05ac*/ 	.word	0x00014f70


	//   ....[118]....
        /*05b0*/ 	.word	0x00014fa0


	//   ....[119]....
        /*05b4*/ 	.word	0x00014fd0


	//   ....[120]....
        /*05b8*/ 	.word	0x00015000


	//   ....[121]....
        /*05bc*/ 	.word	0x000150c0


	//   ....[122]....
        /*05c0*/ 	.word	0x000150e0


	//   ....[123]....
        /*05c4*/ 	.word	0x00015150


	//   ....[124]....
        /*05c8*/ 	.word	0x000157f0


	//   ....[125]....
        /*05cc*/ 	.word	0x00015f00


	//   ....[126]....
        /*05d0*/ 	.word	0x00015ff0


	//   ....[127]....
        /*05d4*/ 	.word	0x00016090


	//   ....[128]....
        /*05d8*/ 	.word	0x000160f0


	//   ....[129]....
        /*05dc*/ 	.word	0x000161e0


	//   ....[130]....
        /*05e0*/ 	.word	0x00016250


	//   ....[131]....
        /*05e4*/ 	.word	0x00016340


	//   ....[132]....
        /*05e8*/ 	.word	0x000163b0


	//   ....[133]....
        /*05ec*/ 	.word	0x00016450


	//   ....[134]....
        /*05f0*/ 	.word	0x00016540


	//   ....[135]....
        /*05f4*/ 	.word	0x000165b0


	//   ....[136]....
        /*05f8*/ 	.word	0x00016610


	//   ....[137]....
        /*05fc*/ 	.word	0x00016700


	//   ....[138]....
        /*0600*/ 	.word	0x00016760


	//   ....[139]....
        /*0604*/ 	.word	0x00016860


	//   ....[140]....
        /*0608*/ 	.word	0x000168c0


	//   ....[141]....
        /*060c*/ 	.word	0x00016960


	//   ....[142]....
        /*0610*/ 	.word	0x00016ae0


	//   ....[143]....
        /*0614*/ 	.word	0x00016be0


	//   ....[144]....
        /*0618*/ 	.word	0x00016e50


	//   ....[145]....
        /*061c*/ 	.word	0x00016ea0


	//   ....[146]....
        /*0620*/ 	.word	0x00017070


	//   ....[147]....
        /*0624*/ 	.word	0x000170c0


	//   ....[148]....
        /*0628*/ 	.word	0x00017290


	//   ....[149]....
        /*062c*/ 	.word	0x000172e0


	//   ....[150]....
        /*0630*/ 	.word	0x000173d0


	//   ....[151]....
        /*0634*/ 	.word	0x00017470


	//   ....[152]....
        /*0638*/ 	.word	0x000174d0


	//   ....[153]....
        /*063c*/ 	.word	0x00017580


	//   ....[154]....
        /*0640*/ 	.word	0x000175e0


	//   ....[155]....
        /*0644*/ 	.word	0x00017690


	//   ....[156]....
        /*0648*/ 	.word	0x000176f0


	//   ....[157]....
        /*064c*/ 	.word	0x000177a0


	//   ....[158]....
        /*0650*/ 	.word	0x00017890


	//   ....[159]....
        /*0654*/ 	.word	0x00017970


	//   ....[160]....
        /*0658*/ 	.word	0x00017a80


	//   ....[161]....
        /*065c*/ 	.word	0x00017b80


	//   ....[162]....
        /*0660*/ 	.word	0x00017cb0


	//   ....[163]....
        /*0664*/ 	.word	0x00017d90


	//   ....[164]....
        /*0668*/ 	.word	0x00017e90


	//   ....[165]....
        /*066c*/ 	.word	0x00017f70


	//   ....[166]....
        /*0670*/ 	.word	0x00018000


	//   ....[167]....
        /*0674*/ 	.word	0x000180a0


	//   ....[168]....
        /*0678*/ 	.word	0x000181c0


	//   ....[169]....
        /*067c*/ 	.word	0x00018230


	//   ....[170]....
        /*0680*/ 	.word	0x000182a0


	//   ....[171]....
        /*0684*/ 	.word	0x00018310


	//   ....[172]....
        /*0688*/ 	.word	0x00018380


	//   ....[173]....
        /*068c*/ 	.word	0x00018400


	//   ....[174]....
        /*0690*/ 	.word	0x00018490


	//   ....[175]....
        /*0694*/ 	.word	0x00018520


	//   ....[176]....
        /*0698*/ 	.word	0x00018590


	//   ....[177]....
        /*069c*/ 	.word	0x00018600


	//   ....[178]....
        /*06a0*/ 	.word	0x00018670


	//   ....[179]....
        /*06a4*/ 	.word	0x000186f0


	//   ....[180]....
        /*06a8*/ 	.word	0x00018760


	//   ....[181]....
        /*06ac*/ 	.word	0x00018800


	//   ....[182]....
        /*06b0*/ 	.word	0x00018890


	//   ....[183]....
        /*06b4*/ 	.word	0x000189b0


	//----- nvinfo : EIATTR_REG_RECONFIG
	.align		4
.L_374:
        /*06b8*/ 	.byte	0x01, 0x54
	.zero		2


	//----- nvinfo : EIATTR_SYSCALL_OFFSETS
	.align		4
        /*06bc*/ 	.byte	0x04, 0x46
        /*06be*/ 	.short	(.L_376 - .L_375)


	//   ....[0]....
.L_375:
        /*06c0*/ 	.word	0x00003fc0


	//   ....[1]....
        /*06c4*/ 	.word	0x00011670


	//   ....[2]....
        /*06c8*/ 	.word	0x000117c0


	//   ....[3]....
        /*06cc*/ 	.word	0x000118b0


	//   ....[4]....
        /*06d0*/ 	.word	0x00012750


	//----- nvinfo : EIATTR_MBARRIER_INSTR_OFFSETS
	.align		4
.L_376:
        /*06d4*/ 	.byte	0x04, 0x39
        /*06d6*/ 	.short	(.L_378 - .L_377)


	//   ....[0]....
.L_377:
        /*06d8*/ 	.word	0x00000180
        /*06dc*/ 	.word	0x000000ff
        /*06e0*/ 	.word	0x00028c00
        /*06e4*/ 	.short	0x0100
        /*06e6*/ 	.byte	0x08
	.zero		1


	//   ....[1]....
        /*06e8*/ 	.word	0x00000190
        /*06ec*/ 	.word	0x000000ff
        /*06f0*/ 	.word	0x00028c20
        /*06f4*/ 	.short	0x0100
        /*06f6*/ 	.byte	0x08
	.zero		1


	//   ....[2]....
        /*06f8*/ 	.word	0x00000240
        /*06fc*/ 	.word	0x000000ff
        /*0700*/ 	.word	0x00028c30
        /*0704*/ 	.short	0x0100
        /*0706*/ 	.byte	0x06
	.zero		1


	//   ....[3]....
        /*0708*/ 	.word	0x00000250
        /*070c*/ 	.word	0x000000ff
        /*0710*/ 	.word	0x00028c40
        /*0714*/ 	.short	0x0100
        /*0716*/ 	.byte	0x06
	.zero		1


	//   ....[4]....
        /*0718*/ 	.word	0x00000260
        /*071c*/ 	.word	0x000000ff
        /*0720*/ 	.word	0x00028c38
        /*0724*/ 	.short	0x0100
        /*0726*/ 	.byte	0x06
	.zero		1


	//   ....[5]....
        /*0728*/ 	.word	0x00000270
        /*072c*/ 	.word	0x000000ff
        /*0730*/ 	.word	0x00028c48
        /*0734*/ 	.short	0x0100
        /*0736*/ 	.byte	0x06
	.zero		1


	//   ....[6]....
        /*0738*/ 	.word	0x000003a0
        /*073c*/ 	.word	0x000000ff
        /*0740*/ 	.word	0x00028c50
        /*0744*/ 	.short	0x0100
        /*0746*/ 	.byte	0x08
	.zero		1


	//   ....[7]....
        /*0748*/ 	.word	0x000003b0
        /*074c*/ 	.word	0x000000ff
        /*0750*/ 	.word	0x00028c60
        /*0754*/ 	.short	0x0100
        /*0756*/ 	.byte	0x08
	.zero		1


	//   ....[8]....
        /*0758*/ 	.word	0x000003c0
        /*075c*/ 	.word	0x000000ff
        /*0760*/ 	.word	0x00028c58
        /*0764*/ 	.short	0x0100
        /*0766*/ 	.byte	0x08
	.zero		1


	//   ....[9]....
        /*0768*/ 	.word	0x000003d0
        /*076c*/ 	.word	0x000000ff
        /*0770*/ 	.word	0x00028c68
        /*0774*/ 	.short	0x0100
        /*0776*/ 	.byte	0x08
	.zero		1


	//   ....[10]....
        /*0778*/ 	.word	0x000004c0
        /*077c*/ 	.word	0x000000ff
        /*0780*/ 	.word	0x00028c70
        /*0784*/ 	.short	0x0100
        /*0786*/ 	.byte	0x06
	.zero		1


	//   ....[11]....
        /*0788*/ 	.word	0x000004d0
        /*078c*/ 	.word	0x000000ff
        /*0790*/ 	.word	0x00028c80
        /*0794*/ 	.short	0x0100
        /*0796*/ 	.byte	0x06
	.zero		1


	//   ....[12]....
        /*0798*/ 	.word	0x000004e0
        /*079c*/ 	.word	0x000000ff
        /*07a0*/ 	.word	0x00028c78
        /*07a4*/ 	.short	0x0100
        /*07a6*/ 	.byte	0x06
	.zero		1


	//   ....[13]....
        /*07a8*/ 	.word	0x000004f0
        /*07ac*/ 	.word	0x000000ff
        /*07b0*/ 	.word	0x00028c88
        /*07b4*/ 	.short	0x0100
        /*07b6*/ 	.byte	0x06
	.zero		1


	//   ....[14]....
        /*07b8*/ 	.word	0x00000620
        /*07bc*/ 	.word	0x000000ff
        /*07c0*/ 	.word	0x00028c90
        /*07c4*/ 	.short	0x0100
        /*07c6*/ 	.byte	0x08
	.zero		1


	//   ....[15]....
        /*07c8*/ 	.word	0x00000630
        /*07cc*/ 	.word	0x000000ff
        /*07d0*/ 	.word	0x00028ca0
        /*07d4*/ 	.short	0x0100
        /*07d6*/ 	.byte	0x08
	.zero		1


	//   ....[16]....
        /*07d8*/ 	.word	0x00000640
        /*07dc*/ 	.word	0x000000ff
        /*07e0*/ 	.word	0x00028c98
        /*07e4*/ 	.short	0x0100
        /*07e6*/ 	.byte	0x08
	.zero		1


	//   ....[17]....
        /*07e8*/ 	.word	0x00000650
        /*07ec*/ 	.word	0x000000ff
        /*07f0*/ 	.word	0x00028ca8
        /*07f4*/ 	.short	0x0100
        /*07f6*/ 	.byte	0x08
	.zero		1


	//   ....[18]....
        /*07f8*/ 	.word	0x00000790
        /*07fc*/ 	.word	0x000000ff
        /*0800*/ 	.word	0x00028cb0
        /*0804*/ 	.short	0x0100
        /*0806*/ 	.byte	0x08
	.zero		1


	//   ....[19]....
        /*0808*/ 	.word	0x000007a0
        /*080c*/ 	.word	0x000000ff
        /*0810*/ 	.word	0x00028cc0
        /*0814*/ 	.short	0x0100
        /*0816*/ 	.byte	0x08
	.zero		1


	//   ....[20]....
        /*0818*/ 	.word	0x000007b0
        /*081c*/ 	.word	0x000000ff
        /*0820*/ 	.word	0x00028cb8
        /*0824*/ 	.short	0x0100
        /*0826*/ 	.byte	0x08
	.zero		1


	//   ....[21]....
        /*0828*/ 	.word	0x000007c0
        /*082c*/ 	.word	0x000000ff
        /*0830*/ 	.word	0x00028cc8
        /*0834*/ 	.short	0x0100
        /*0836*/ 	.byte	0x08
	.zero		1


	//   ....[22]....
        /*0838*/ 	.word	0x00001dd0
        /*083c*/ 	.word	0x000000ff
        /*0840*/ 	.word	0x00028c50
        /*0844*/ 	.short	0x010a
        /*0846*/ 	.byte	0x15
	.zero		1


	//   ....[23]....
        /*0848*/ 	.word	0x00002090
        /*084c*/ 	.word	0x000000ff
        /*0850*/ 	.word	0x00000000
        /*0854*/ 	.short	0x0101
        /*0856*/ 	.byte	0x06
	.zero		1


	//   ....[24]....
        /*0858*/ 	.word	0x000029d0
        /*085c*/ 	.word	0x000000ff
        /*0860*/ 	.word	0x00028c50
        /*0864*/ 	.short	0x010a
        /*0866*/ 	.byte	0x15
	.zero		1


	//   ....[25]....
        /*0868*/ 	.word	0x00002a10
        /*086c*/ 	.word	0x000000ff
        /*0870*/ 	.word	0x00028c50
        /*0874*/ 	.short	0x010a
        /*0876*/ 	.byte	0x15
	.zero		1


	//   ....[26]....
        /*0878*/ 	.word	0x00002bf0
        /*087c*/ 	.word	0x000000ff
        /*0880*/ 	.word	0x00000000
        /*0884*/ 	.short	0x0101
        /*0886*/ 	.byte	0x06
	.zero		1


	//   ....[27]....
        /*0888*/ 	.word	0x00004040
        /*088c*/ 	.word	0x000000ff
        /*0890*/ 	.word	0x00028c00
        /*0894*/ 	.short	0x010a
        /*0896*/ 	.byte	0x29
	.zero		1


	//   ....[28]....
        /*0898*/ 	.word	0x000040c0
        /*089c*/ 	.word	0x00000007
        /*08a0*/ 	.word	0x00028c30
        /*08a4*/ 	.short	0x010a
        /*08a6*/ 	.byte	0x3f
	.zero		1


	//   ....[29]....
        /*08a8*/ 	.word	0x00004100
        /*08ac*/ 	.word	0x00000007
        /*08b0*/ 	.word	0x00028c30
        /*08b4*/ 	.short	0x010a
        /*08b6*/ 	.byte	0x3f
	.zero		1


	//   ....[30]....
        /*08b8*/ 	.word	0x000044f0
        /*08bc*/ 	.word	0x000000ff
        /*08c0*/ 	.word	0x00000000
        /*08c4*/ 	.short	0x0101
        /*08c6*/ 	.byte	0x06
	.zero		1


	//   ....[31]....
        /*08c8*/ 	.word	0x00005b80
        /*08cc*/ 	.word	0x00000007
        /*08d0*/ 	.word	0x00028c50
        /*08d4*/ 	.short	0x010a
        /*08d6*/ 	.byte	0x3f
	.zero		1


	//   ....[32]....
        /*08d8*/ 	.word	0x00005bc0
        /*08dc*/ 	.word	0x00000007
        /*08e0*/ 	.word	0x00028c50
        /*08e4*/ 	.short	0x010a
        /*08e6*/ 	.byte	0x3f
	.zero		1


	//   ....[33]....
        /*08e8*/ 	.word	0x00005ea0
        /*08ec*/ 	.word	0x000000ff
        /*08f0*/ 	.word	0x00000000
        /*08f4*/ 	.short	0x0101
        /*08f6*/ 	.byte	0x0b
	.zero		1


	//   ....[34]....
        /*08f8*/ 	.word	0x000061b0
        /*08fc*/ 	.word	0x000000ff
        /*0900*/ 	.word	0x00028c30
        /*0904*/ 	.short	0x010a
        /*0906*/ 	.byte	0x15
	.zero		1


	//   ....[35]....
        /*0908*/ 	.word	0x000061f0
        /*090c*/ 	.word	0x000000ff
        /*0910*/ 	.word	0x00028c30
        /*0914*/ 	.short	0x010a
        /*0916*/ 	.byte	0x15
	.zero		1


	//   ....[36]....
        /*0918*/ 	.word	0x00006480
        /*091c*/ 	.word	0x000000ff
        /*0920*/ 	.word	0x00000000
        /*0924*/ 	.short	0x0101
        /*0926*/ 	.byte	0x06
	.zero		1


	//   ....[37]....
        /*0928*/ 	.word	0x000081a0
        /*092c*/ 	.word	0x000000ff
        /*0930*/ 	.word	0x00028c50
        /*0934*/ 	.short	0x010a
        /*0936*/ 	.byte	0x15
	.zero		1


	//   ....[38]....
        /*0938*/ 	.word	0x000081e0
        /*093c*/ 	.word	0x000000ff
        /*0940*/ 	.word	0x00028c50
        /*0944*/ 	.short	0x010a
        /*0946*/ 	.byte	0x15
	.zero		1


	//   ....[39]....
        /*0948*/ 	.word	0x00008490
        /*094c*/ 	.word	0x000000ff
        /*0950*/ 	.word	0x00000000
        /*0954*/ 	.short	0x0101
        /*0956*/ 	.byte	0x15
	.zero		1


	//   ....[40]....
        /*0958*/ 	.word	0x00008820
        /*095c*/ 	.word	0x000000ff
        /*0960*/ 	.word	0x00028c30
        /*0964*/ 	.short	0x010a
        /*0966*/ 	.byte	0x16
	.zero		1


	//   ....[41]....
        /*0968*/ 	.word	0x00008860
        /*096c*/ 	.word	0x000000ff
        /*0970*/ 	.word	0x00028c30
        /*0974*/ 	.short	0x010a
        /*0976*/ 	.byte	0x16
	.zero		1


	//   ....[42]....
        /*0978*/ 	.word	0x00008a60
        /*097c*/ 	.word	0x000000ff
        /*0980*/ 	.word	0x00000000
        /*0984*/ 	.short	0x0101
        /*0986*/ 	.byte	0x06
	.zero		1


	//   ....[43]....
        /*0988*/ 	.word	0x00009d10
        /*098c*/ 	.word	0x000000ff
        /*0990*/ 	.word	0x00028c50
        /*0994*/ 	.short	0x010a
        /*0996*/ 	.byte	0x16
	.zero		1


	//   ....[44]....
        /*0998*/ 	.word	0x00009d50
        /*099c*/ 	.word	0x000000ff
        /*09a0*/ 	.word	0x00028c50
        /*09a4*/ 	.short	0x010a
        /*09a6*/ 	.byte	0x16
	.zero		1


	//   ....[45]....
        /*09a8*/ 	.word	0x00009fe0
        /*09ac*/ 	.word	0x000000ff
        /*09b0*/ 	.word	0x00000000
        /*09b4*/ 	.short	0x0101
        /*09b6*/ 	.byte	0x16
	.zero		1


	//   ....[46]....
        /*09b8*/ 	.word	0x0000a130
        /*09bc*/ 	.word	0x000000ff
        /*09c0*/ 	.word	0x00028c30
        /*09c4*/ 	.short	0x010a
        /*09c6*/ 	.byte	0x15
	.zero		1


	//   ....[47]....
        /*09c8*/ 	.word	0x0000a170
        /*09cc*/ 	.word	0x000000ff
        /*09d0*/ 	.word	0x00028c30
        /*09d4*/ 	.short	0x010a
        /*09d6*/ 	.byte	0x15
	.zero		1


	//   ....[48]....
        /*09d8*/ 	.word	0x0000a400
        /*09dc*/ 	.word	0x000000ff
        /*09e0*/ 	.word	0x00000000
        /*09e4*/ 	.short	0x0101
        /*09e6*/ 	.byte	0x06
	.zero		1


	//   ....[49]....
        /*09e8*/ 	.word	0x0000c120
        /*09ec*/ 	.word	0x000000ff
        /*09f0*/ 	.word	0x00028c50
        /*09f4*/ 	.short	0x010a
        /*09f6*/ 	.byte	0x15
	.zero		1


	//   ....[50]....
        /*09f8*/ 	.word	0x0000c160
        /*09fc*/ 	.word	0x000000ff
        /*0a00*/ 	.word	0x00028c50
        /*0a04*/ 	.short	0x010a
        /*0a06*/ 	.byte	0x15
	.zero		1


	//   ....[51]....
        /*0a08*/ 	.word	0x0000c410
        /*0a0c*/ 	.word	0x000000ff
        /*0a10*/ 	.word	0x00000000
        /*0a14*/ 	.short	0x0101
        /*0a16*/ 	.byte	0x15
	.zero		1


	//   ....[52]....
        /*0a18*/ 	.word	0x0000eb70
        /*0a1c*/ 	.word	0x000000ff
        /*0a20*/ 	.word	0x00000000
        /*0a24*/ 	.short	0x0101
        /*0a26*/ 	.byte	0x04
	.zero		1


	//   ....[53]....
        /*0a28*/ 	.word	0x00012060
        /*0a2c*/ 	.word	0x0000001b
        /*0a30*/ 	.word	0x00028c40
        /*0a34*/ 	.short	0x010a
        /*0a36*/ 	.byte	0x3f
	.zero		1


	//   ....[54]....
        /*0a38*/ 	.word	0x00012530
        /*0a3c*/ 	.word	0x0000001b
        /*0a40*/ 	.word	0x00028c30
        /*0a44*/ 	.short	0x0107
        /*0a46*/ 	.byte	0x3f
	.zero		1


	//   ....[55]....
        /*0a48*/ 	.word	0x00012600
        /*0a4c*/ 	.word	0x0000001b
        /*0a50*/ 	.word	0x00028c30
        /*0a54*/ 	.short	0x0101
        /*0a56*/ 	.byte	0x3f
	.zero		1


	//   ....[56]....
        /*0a58*/ 	.word	0x00012e20
        /*0a5c*/ 	.word	0x00000017
        /*0a60*/ 	.word	0x00028c00
        /*0a64*/ 	.short	0x0107
        /*0a66*/ 	.byte	0x3f
	.zero		1


	//   ....[57]....
        /*0a68*/ 	.word	0x00012f10
        /*0a6c*/ 	.word	0x00000017
        /*0a70*/ 	.word	0x00028c00
        /*0a74*/ 	.short	0x0101
        /*0a76*/ 	.byte	0x3f
	.zero		1


	//   ....[58]....
        /*0a78*/ 	.word	0x00012f30
        /*0a7c*/ 	.word	0x00000017
        /*0a80*/ 	.word	0x00028c20
        /*0a84*/ 	.short	0x010a
        /*0a86*/ 	.byte	0x3f
	.zero		1


	//   ....[59]....
        /*0a88*/ 	.word	0x00012fc0
        /*0a8c*/ 	.word	0x0000001b
        /*0a90*/ 	.word	0x00028c60
        /*0a94*/ 	.short	0x010a
        /*0a96*/ 	.byte	0x3f
	.zero		1


	//   ....[60]....
        /*0a98*/ 	.word	0x000138d0
        /*0a9c*/ 	.word	0x0000001b
        /*0aa0*/ 	.word	0x00028c50
        /*0aa4*/ 	.short	0x0107
        /*0aa6*/ 	.byte	0x3f
	.zero		1


	//   ....[61]....
        /*0aa8*/ 	.word	0x000139a0
        /*0aac*/ 	.word	0x0000001b
        /*0ab0*/ 	.word	0x00028c50
        /*0ab4*/ 	.short	0x0101
        /*0ab6*/ 	.byte	0x3f
	.zero		1


	//   ....[62]....
        /*0ab8*/ 	.word	0x00013d40
        /*0abc*/ 	.word	0x00000006
        /*0ac0*/ 	.word	0x00028c40
        /*0ac4*/ 	.short	0x010a
        /*0ac6*/ 	.byte	0x3f
	.zero		1


	//   ....[63]....
        /*0ac8*/ 	.word	0x00014080
        /*0acc*/ 	.word	0x00000006
        /*0ad0*/ 	.word	0x00028c30
        /*0ad4*/ 	.short	0x0107
        /*0ad6*/ 	.byte	0x3f
	.zero		1


	//   ....[64]....
        /*0ad8*/ 	.word	0x00014140
        /*0adc*/ 	.word	0x00000006
        /*0ae0*/ 	.word	0x00028c30
        /*0ae4*/ 	.short	0x0101
        /*0ae6*/ 	.byte	0x3f
	.zero		1


	//   ....[65]....
        /*0ae8*/ 	.word	0x00014170
        /*0aec*/ 	.word	0x00000006
        /*0af0*/ 	.word	0x00028c60
        /*0af4*/ 	.short	0x010a
        /*0af6*/ 	.byte	0x3f
	.zero		1


	//   ....[66]....
        /*0af8*/ 	.word	0x00014840
        /*0afc*/ 	.word	0x00000006
        /*0b00*/ 	.word	0x00028c50
        /*0b04*/ 	.short	0x0107
        /*0b06*/ 	.byte	0x3f
	.zero		1


	//   ....[67]....
        /*0b08*/ 	.word	0x00014900
        /*0b0c*/ 	.word	0x00000006
        /*0b10*/ 	.word	0x00028c50
        /*0b14*/ 	.short	0x0101
        /*0b16*/ 	.byte	0x3f
	.zero		1


	//   ....[68]....
        /*0b18*/ 	.word	0x00015770
        /*0b1c*/ 	.word	0x00000005
        /*0b20*/ 	.word	0x00028c20
        /*0b24*/ 	.short	0x010a
        /*0b26*/ 	.byte	0x3f
	.zero		1


	//   ....[69]....
        /*0b28*/ 	.word	0x000158f0
        /*0b2c*/ 	.word	0x00000003
        /*0b30*/ 	.word	0x00028c40
        /*0b34*/ 	.short	0x010a
        /*0b36*/ 	.byte	0x3f
	.zero		1


	//   ....[70]....
        /*0b38*/ 	.word	0x00015990
        /*0b3c*/ 	.word	0x00000005
        /*0b40*/ 	.word	0x00028c40
        /*0b44*/ 	.short	0x010a
        /*0b46*/ 	.byte	0x3f
	.zero		1


	//   ....[71]....
        /*0b48*/ 	.word	0x000159d0
        /*0b4c*/ 	.word	0x00000003
        /*0b50*/ 	.word	0x00028c60
        /*0b54*/ 	.short	0x010a
        /*0b56*/ 	.byte	0x3f
	.zero		1


	//   ....[72]....
        /*0b58*/ 	.word	0x00015a10
        /*0b5c*/ 	.word	0x00000005
        /*0b60*/ 	.word	0x00028c60
        /*0b64*/ 	.short	0x010a
        /*0b66*/ 	.byte	0x3f
	.zero		1


	//   ....[73]....
        /*0b68*/ 	.word	0x00015a80
        /*0b6c*/ 	.word	0x00000006
        /*0b70*/ 	.word	0x00028c50
        /*0b74*/ 	.short	0x010a
        /*0b76*/ 	.byte	0x3f
	.zero		1


	//   ....[74]....
        /*0b78*/ 	.word	0x00015ae0
        /*0b7c*/ 	.word	0x00000005
        /*0b80*/ 	.word	0x00028c50
        /*0b84*/ 	.short	0x010a
        /*0b86*/ 	.byte	0x3f
	.zero		1


	//   ....[75]....
        /*0b88*/ 	.word	0x00015b40
        /*0b8c*/ 	.word	0x00000003
        /*0b90*/ 	.word	0x00028c00
        /*0b94*/ 	.short	0x010a
        /*0b96*/ 	.byte	0x3f
	.zero		1


	//   ....[76]....
        /*0b98*/ 	.word	0x00015b90
        /*0b9c*/ 	.word	0x00000007
        /*0ba0*/ 	.word	0x00028c30
        /*0ba4*/ 	.short	0x010a
        /*0ba6*/ 	.byte	0x3f
	.zero		1


	//   ....[77]....
        /*0ba8*/ 	.word	0x00015be0
        /*0bac*/ 	.word	0x00000007
        /*0bb0*/ 	.word	0x00028c50
        /*0bb4*/ 	.short	0x010a
        /*0bb6*/ 	.byte	0x3f
	.zero		1


	//   ....[78]....
        /*0bb8*/ 	.word	0x00015c40
        /*0bbc*/ 	.word	0x00000005
        /*0bc0*/ 	.word	0x00028c30
        /*0bc4*/ 	.short	0x010a
        /*0bc6*/ 	.byte	0x3f
	.zero		1


	//   ....[79]....
        /*0bc8*/ 	.word	0x00015ca0
        /*0bcc*/ 	.word	0x00000007
        /*0bd0*/ 	.word	0x00028c50
        /*0bd4*/ 	.short	0x010a
        /*0bd6*/ 	.byte	0x3f
	.zero		1


	//   ....[80]....
        /*0bd8*/ 	.word	0x00015d00
        /*0bdc*/ 	.word	0x00000006
        /*0be0*/ 	.word	0x00028c30
        /*0be4*/ 	.short	0x010a
        /*0be6*/ 	.byte	0x3f
	.zero		1


	//   ....[81]....
        /*0be8*/ 	.word	0x00015d60
        /*0bec*/ 	.word	0x00000008
        /*0bf0*/ 	.word	0x00028c50
        /*0bf4*/ 	.short	0x010a
        /*0bf6*/ 	.byte	0x3f
	.zero		1


	//   ....[82]....
        /*0bf8*/ 	.word	0x00015dc0
        /*0bfc*/ 	.word	0x00000005
        /*0c00*/ 	.word	0x00028c30
        /*0c04*/ 	.short	0x010a
        /*0c06*/ 	.byte	0x3f
	.zero		1


	//   ....[83]....
        /*0c08*/ 	.word	0x00015e20
        /*0c0c*/ 	.word	0x00000007
        /*0c10*/ 	.word	0x00028c50
        /*0c14*/ 	.short	0x010a
        /*0c16*/ 	.byte	0x3f
	.zero		1


	//   ....[84]....
        /*0c18*/ 	.word	0x00015f40
        /*0c1c*/ 	.word	0x0000001b
        /*0c20*/ 	.word	0x00028c40
        /*0c24*/ 	.short	0x010a
        /*0c26*/ 	.byte	0x3f
	.zero		1


	//   ....[85]....
        /*0c28*/ 	.word	0x000169e0
        /*0c2c*/ 	.word	0x00000017
        /*0c30*/ 	.word	0x00028c20
        /*0c34*/ 	.short	0x010a
        /*0c36*/ 	.byte	0x3f
	.zero		1


	//   ....[86]....
        /*0c38*/ 	.word	0x00016a30
        /*0c3c*/ 	.word	0x0000001b
        /*0c40*/ 	.word	0x00028c60
        /*0c44*/ 	.short	0x010a
        /*0c46*/ 	.byte	0x3f
	.zero		1


	//   ....[87]....
        /*0c48*/ 	.word	0x00017320
        /*0c4c*/ 	.word	0x00000006
        /*0c50*/ 	.word	0x00028c40
        /*0c54*/ 	.short	0x010a
        /*0c56*/ 	.byte	0x3f
	.zero		1


	//   ....[88]....
        /*0c58*/ 	.word	0x000177e0
        /*0c5c*/ 	.word	0x00000006
        /*0c60*/ 	.word	0x00028c60
        /*0c64*/ 	.short	0x010a
        /*0c66*/ 	.byte	0x3f
	.zero		1


	//   ....[89]....
        /*0c68*/ 	.word	0x000188d0
        /*0c6c*/ 	.word	0x00000005
        /*0c70*/ 	.word	0x00028c20
        /*0c74*/ 	.short	0x010a
        /*0c76*/ 	.byte	0x3f
	.zero		1


	//   ....[90]....
        /*0c78*/ 	.word	0x00018a70
        /*0c7c*/ 	.word	0x00000003
        /*0c80*/ 	.word	0x00028c40
        /*0c84*/ 	.short	0x010a
        /*0c86*/ 	.byte	0x3f
	.zero		1


	//   ....[91]....
        /*0c88*/ 	.word	0x00018ac0
        /*0c8c*/ 	.word	0x00000005
        /*0c90*/ 	.word	0x00028c40
        /*0c94*/ 	.short	0x010a
        /*0c96*/ 	.byte	0x3f
	.zero		1


	//   ....[92]....
        /*0c98*/ 	.word	0x00018b10
        /*0c9c*/ 	.word	0x00000003
        /*0ca0*/ 	.word	0x00028c60
        /*0ca4*/ 	.short	0x010a
        /*0ca6*/ 	.byte	0x3f
	.zero		1


	//----- nvinfo : EIATTR_NUM_MBARRIERS
	.align		4
.L_378:
        /*0ca8*/ 	.byte	0x03, 0x38
        /*0caa*/ 	.short	0x0016


	//----- nvinfo : EIATTR_EXIT_INSTR_OFFSETS
	.align		4
        /*0cac*/ 	.byte	0x04, 0x1c
        /*0cae*/ 	.short	(.L_380 - .L_379)


	//   ....[0]....
.L_379:
        /*0cb0*/ 	.word	0x00000970


	//   ....[1]....
        /*0cb4*/ 	.word	0x0000fe80


	//   ....[2]....
        /*0cb8*/ 	.word	0x00015a60


	//----- nvinfo : EIATTR_MAX_THREADS
	.align		4
.L_380:
        /*0cbc*/ 	.byte	0x04, 0x05
        /*0cbe*/ 	.short	(.L_382 - .L_381)
.L_381:
        /*0cc0*/ 	.word	0x00000180
        /*0cc4*/ 	.word	0x00000001
        /*0cc8*/ 	.word	0x00000001


	//----- nvinfo : EIATTR_CRS_STACK_SIZE
	.align		4
.L_382:
        /*0ccc*/ 	.byte	0x04, 0x1e
        /*0cce*/ 	.short	(.L_384 - .L_383)
.L_383:
        /*0cd0*/ 	.word	0x00000000


	//----- nvinfo : EIATTR_CBANK_PARAM_SIZE
	.align		4
.L_384:
        /*0cd4*/ 	.byte	0x03, 0x19
        /*0cd6*/ 	.short	0x0af0


	//----- nvinfo : EIATTR_PARAM_CBANK
	.align		4
        /*0cd8*/ 	.byte	0x04, 0x0a
        /*0cda*/ 	.short	(.L_386 - .L_385)
	.align		4
.L_385:
        /*0cdc*/ 	.word	index@(.nv.constant0._ZN7cutlass13device_kernelIN5flash11enable_sm90INS1_16FlashAttnFwdSm90INS1_25CollectiveMainloopFwdSm90ILi2EN4cute5tupleIJNS5_1CILi1EEES8_S8_EEENS6_IJNS7_ILi64EEESA_SA_EEELi512ENS_10bfloat16_tEfNS_4arch4Sm90ELb0ELb1ELb0ELb1ELb1ELb0ELb0ELb0ELb0ELb1ELb0ELb0EEENS1_21CollectiveEpilogueFwdINS6_IJSA_NS7_ILi512EEESA_EEES9_SC_SE_Li256ELb1ELb1ELb0ELb0EEENS1_36VarlenDynamicPersistentTileSchedulerILi64ELi64ELi256ELi128ELb0ELb1ELb1ELb1ELb0ELb1EEEEEEEEEvNT_6ParamsE)
        /*0ce0*/ 	.short	0x0210
        /*0ce2*/ 	.short	0x0af0


	//----- nvinfo : EIATTR_SW_WAR
	.align		4
.L_386:
        /*0ce4*/ 	.byte	0x04, 0x36
        /*0ce6*/ 	.short	(.L_388 - .L_387)
.L_387:
        /*0ce8*/ 	.word	0x00000008
.L_388:


//--------------------- .nv.info._ZN7cutlass13device_kernelIN5flash11enable_sm90INS1_16FlashAttnFwdSm90INS1_25CollectiveMainloopFwdSm90ILi2EN4cute5tupleIJNS5_1CILi1EEES8_S8_EEENS6_IJNS7_ILi64EEESA_SA_EEELi512ENS_10bfloat16_tEfNS_4arch4Sm90ELb0ELb1ELb0ELb1ELb1ELb1ELb0ELb0ELb0ELb1ELb0ELb0EEENS1_21CollectiveEpilogueFwdINS6_IJSA_NS7_ILi512EEESA_EEES9_SC_SE_Li256ELb1ELb1ELb0ELb0EEENS1_36VarlenDynamicPersistentTileSchedulerILi64ELi64ELi256ELi128ELb0ELb1ELb1ELb1ELb0ELb1EEEEEEEEEvNT_6ParamsE --------------------------
	.section	.nv.info._ZN7cutlass13device_kernelIN5flash11enable_sm90INS1_16FlashAttnFwdSm90INS1_25CollectiveMainloopFwdSm90ILi2EN4cute5tupleIJNS5_1CILi1EEES8_S8_EEENS6_IJNS7_ILi64EEESA_SA_EEELi512ENS_10bfloat16_tEfNS_4arch4Sm90ELb0ELb1ELb0ELb1ELb1ELb1ELb0ELb0ELb0ELb1ELb0ELb0EEENS1_21CollectiveEpilogueFwdINS6_IJSA_NS7_ILi512EEESA_EEES9_SC_SE_Li256ELb1ELb1ELb0ELb0EEENS1_36VarlenDynamicPersistentTileSchedulerILi64ELi64ELi256ELi128ELb0ELb1ELb1ELb1ELb0ELb1EEEEEEEEEvNT_6ParamsE,"",@"SHT_CUDA_INFO"
	.sectionflags	@""
	.align	4


	//----- nvinfo : EIATTR_CUDA_API_VERSION
	.align		4
        /*0000*/ 	.byte	0x04, 0x37
        /*0002*/ 	.short	(.L_390 - .L_389)
.L_389:
        /*0004*/ 	.word	0x00000082


	//----- nvinfo : EIATTR_KPARAM_INFO
	.align		4
.L_390:
        /*0008*/ 	.byte	0x04, 0x17
        /*000a*/ 	.short	(.L_392 - .L_391)
.L_391:
        /*000c*/ 	.word	0x00000000
        /*0010*/ 	.short	0x0000
        /*0012*/ 	.short	0x0070
        /*0014*/ 	.byte	0x00, 0xf0, 0x01, 0x2a


	//----- nvinfo : EIATTR_SPARSE_MMA_MASK
	.align		4
.L_392:
        /*0018*/ 	.byte	0x03, 0x50
        /*001a*/ 	.short	0x0000


	//----- nvinfo : EIATTR_MAXREG_COUNT
	.align		4
        /*001c*/ 	.byte	0x03, 0x1b
        /*001e*/ 	.short	0x00a8


	//----- nvinfo : EIATTR_NUM_BARRIERS
	.align		4
        /*0020*/ 	.byte	0x02, 0x4c
        /*0022*/ 	.byte	0x10
	.zero		1


	//----- nvinfo : EIATTR_EXTERNS
	.align		4
        /*0024*/ 	.byte	0x04, 0x0f
        /*0026*/ 	.short	(.L_394 - .L_393)


	//   ....[0]....
	.align		4
.L_393:
        /*0028*/ 	.word	index@(__assertfail)


	//----- nvinfo : EIATTR_ANNOTATIONS
	.align		4
.L_394:
        /*002c*/ 	.byte	0x04, 0x55
        /*002e*/ 	.short	(.L_396 - .L_395)


	//   ....[0]....
.L_395:
        /* <DEDUP_REMOVED lines=50> */


	//----- nvinfo : EIATTR_MERCURY_ISA_VERSION
	.align		4
.L_396:
        /*0340*/ 	.byte	0x03, 0x5f
        /*0342*/ 	.short	0x0101


	//----- nvinfo : EIATTR_UNUSED_LOAD_BYTE_OFFSET
	.align		4
        /*0344*/ 	.byte	0x04, 0x44
        /*0346*/ 	.short	(.L_398 - .L_397)


	//   ....[0]....
.L_397:
        /*0348*/ 	.word	0x00000a20
        /*034c*/ 	.word	0x0000fff0


	//   ....[1]....
        /*0350*/ 	.word	0x000146d0
        /*0354*/ 	.word	0x0000fff0


	//----- nvinfo : EIATTR_INT_WARP_WIDE_INSTR_OFFSETS
	.align		4
.L_398:
        /*0358*/ 	.byte	0x04, 0x31
        /*035a*/ 	.short	(.L_400 - .L_399)


	//   ....[0]....
.L_399:
        /*035c*/ 	.word	0x00000130


	//   ....[1]....
        /*0360*/ 	.word	0x00000170


	//   ....[2]....
        /*0364*/ 	.word	0x000001e0


	//   ....[3]....
        /*0368*/ 	.word	0x0001ae60


	//   ....[4]....
        /*036c*/ 	.word	0x0001aef0


	//   ....[5]....
        /*0370*/ 	.word	0x0001e460


	//   ....[6]....
        /*0374*/ 	.word	0x0001e4f0


	//----- nvinfo : EIATTR_COOP_GROUP_MASK_REGIDS
	.align		4
.L_400:
        /*0378*/ 	.byte	0x04, 0x29
        /*037a*/ 	.short	(.L_402 - .L_401)


	//   ....[0]....
.L_401:
        /*037c*/ 	.word	0xffffffff


	//   ....[1]....
        /*0380*/ 	.word	0xffffffff


	//   ....[2]....
        /*0384*/ 	.word	0xffffffff


	//   ....[3]....
        /*0388*/ 	.word	0xffffffff


	//   ....[4]....
        /*038c*/ 	.word	0xffffffff


	//   ....[5]....
        /*0390*/ 	.word	0xffffffff


	//   ....[6]....
        /*0394*/ 	.word	0xffffffff


	//   ....[7]....
        /*0398*/ 	.word	0xffffffff


	//   ....[8]....
        /*039c*/ 	.word	0xffffffff


	//   ....[9]....
        /*03a0*/ 	.word	0xffffffff


	//   ....[10]....
        /*03a4*/ 	.word	0xffffffff


	//   ....[11]....
        /*03a8*/ 	.word	0xffffffff


	//   ....[12]....
        /*03ac*/ 	.word	0xffffffff


	//   ....[13]....
        /*03b0*/ 	.word	0xffffffff


	//   ....[14]....
        /*03b4*/ 	.word	0xffffffff


	//   ....[15]....
        /*03b8*/ 	.word	0xffffffff


	//   ....[16]....
        /*03bc*/ 	.word	0xffffffff


	//   ....[17]....
        /*03c0*/ 	.word	0xffffffff


	//   ....[18]....
        /*03c4*/ 	.word	0xffffffff


	//   ....[19]....
        /*03c8*/ 	.word	0xffffffff


	//   ....[20]....
        /*03cc*/ 	.word	0xffffffff


	//   ....[21]....
        /*03d0*/ 	.word	0xffffffff


	//   ....[22]....
        /*03d4*/ 	.word	0xffffffff


	//   ....[23]....
        /*03d8*/ 	.word	0xffffffff


	//   ....[24]....
        /*03dc*/ 	.word	0xffffffff


	//   ....[25]....
        /*03e0*/ 	.word	0xffffffff


	//   ....[26]....
        /*03e4*/ 	.word	0xffffffff


	//   ....[27]....
        /*03e8*/ 	.word	0xffffffff


	//   ....[28]....
        /*03ec*/ 	.word	0xffffffff


	//   ....[29]....
        /*03f0*/ 	.word	0xffffffff


	//   ....[30]....
        /*03f4*/ 	.word	0xffffffff


	//   ....[31]....
        /*03f8*/ 	.word	0xffffffff


	//   ....[32]....
        /*03fc*/ 	.word	0xffffffff


	//   ....[33]....
        /*0400*/ 	.word	0xffffffff


	//   ....[34]....
        /*0404*/ 	.word	0xffffffff


	//   ....[35]....
        /*0408*/ 	.word	0xffffffff


	//   ....[36]....
        /*040c*/ 	.word	0xffffffff


	//   ....[37]....
        /*0410*/ 	.word	0xffffffff


	//   ....[38]....
        /*0414*/ 	.word	0xffffffff


	//   ....[39]....
        /*0418*/ 	.word	0xffffffff


	//   ....[40]....
        /*041c*/ 	.word	0xffffffff


	//   ....[41]....
        /*0420*/ 	.word	0xffffffff


	//   ....[42]....
        /*0424*/ 	.word	0xffffffff


	//   ....[43]....
        /*0428*/ 	.word	0xffffffff


	//   ....[44]....
        /*042c*/ 	.word	0xffffffff


	//   ....[45]....
        /*0430*/ 	.word	0xffffffff


	//   ....[46]....
        /*0434*/ 	.word	0xffffffff


	//   ....[47]....
        /*0438*/ 	.word	0xffffffff


	//   ....[48]....
        /*043c*/ 	.word	0xffffffff


	//   ....[49]....
        /*0440*/ 	.word	0xffffffff


	//   ....[50]....
        /*0444*/ 	.word	0xffffffff


	//   ....[51]....
        /*0448*/ 	.word	0xffffffff


	//   ....[52]....
        /*044c*/ 	.word	0xffffffff


	//   ....[53]....
        /*0450*/ 	.word	0xffffffff


	//   ....[54]....
        /*0454*/ 	.word	0xffffffff


	//   ....[55]....
        /*0458*/ 	.word	0xffffffff


	//   ....[56]....
        /*045c*/ 	.word	0xffffffff


	//   ....[57]....
        /*0460*/ 	.word	0xffffffff


	//   ....[58]....
        /*0464*/ 	.word	0xffffffff


	//   ....[59]....
        /*0468*/ 	.word	0xffffffff


	//   ....[60]....
        /*046c*/ 	.word	0xffffffff


	//   ....[61]....
        /*0470*/ 	.word	0xffffffff


	//   ....[62]....
        /*0474*/ 	.word	0xffffffff


	//   ....[63]....
        /*0478*/ 	.word	0xffffffff


	//   ....[64]....
        /*047c*/ 	.word	0xffffffff


	//   ....[65]....
        /*0480*/ 	.word	0xffffffff


	//   ....[66]....
        /*0484*/ 	.word	0xffffffff


	//   ....[67]....
        /*0488*/ 	.word	0xffffffff


	//   ....[68]....
        /*048c*/ 	.word	0xffffffff


	//   ....[69]....
        /*0490*/ 	.word	0xffffffff


	//   ....[70]....
        /*0494*/ 	.word	0xffffffff


	//   ....[71]....
        /*0498*/ 	.word	0xffffffff


	//   ....[72]....
        /*049c*/ 	.word	0xffffffff


	//   ....[73]....
        /*04a0*/ 	.word	0xffffffff


	//   ....[74]....
        /*04a4*/ 	.word	0xffffffff


	//   ....[75]....
        /*04a8*/ 	.word	0xffffffff


	//   ....[76]....
        /*04ac*/ 	.word	0xffffffff


	//   ....[77]....
        /*04b0*/ 	.word	0xffffffff


	//   ....[78]....
        /*04b4*/ 	.word	0xffffffff


	//   ....[79]....
        /*04b8*/ 	.word	0xffffffff


	//   ....[80]....
        /*04bc*/ 	.word	0xffffffff


	//   ....[81]....
        /*04c0*/ 	.word	0xffffffff


	//   ....[82]....
        /*04c4*/ 	.word	0xffffffff


	//   ....[83]....
        /*04c8*/ 	.word	0xffffffff


	//   ....[84]....
        /*04cc*/ 	.word	0xffffffff


	//   ....[85]....
        /*04d0*/ 	.word	0xffffffff


	//   ....[86]....
        /*04d4*/ 	.word	0xffffffff


	//   ....[87]....
        /*04d8*/ 	.word	0xffffffff


	//   ....[88]....
        /*04dc*/ 	.word	0xffffffff


	//   ....[89]....
        /*04e0*/ 	.word	0xffffffff


	//   ....[90]....
        /*04e4*/ 	.word	0xffffffff


	//   ....[91]....
        /*04e8*/ 	.word	0xffffffff


	//   ....[92]....
        /*04ec*/ 	.word	0xffffffff


	//   ....[93]....
        /*04f0*/ 	.word	0xffffffff


	//   ....[94]....
        /*04f4*/ 	.word	0xffffffff


	//   ....[95]....
        /*04f8*/ 	.word	0xffffffff


	//   ....[96]....
        /*04fc*/ 	.word	0xffffffff


	//   ....[97]....
        /*0500*/ 	.word	0xffffffff


	//   ....[98]....
        /*0504*/ 	.word	0xffffffff


	//   ....[99]....
        /*0508*/ 	.word	0xffffffff


	//   ....[100]....
        /*050c*/ 	.word	0xffffffff


	//   ....[101]....
        /*0510*/ 	.word	0xffffffff


	//   ....[102]....
        /*0514*/ 	.word	0xffffffff


	//   ....[103]....
        /*0518*/ 	.word	0xffffffff


	//   ....[104]....
        /*051c*/ 	.word	0xffffffff


	//   ....[105]....
        /*0520*/ 	.word	0xffffffff


	//   ....[106]....
        /*0524*/ 	.word	0xffffffff


	//   ....[107]....
        /*0528*/ 	.word	0xffffffff


	//   ....[108]....
        /*052c*/ 	.word	0xffffffff


	//   ....[109]....
        /*0530*/ 	.word	0xffffffff


	//   ....[110]....
        /*0534*/ 	.word	0xffffffff


	//   ....[111]....
        /*0538*/ 	.word	0xffffffff


	//   ....[112]....
        /*053c*/ 	.word	0xffffffff


	//   ....[113]....
        /*0540*/ 	.word	0xffffffff


	//   ....[114]....
        /*0544*/ 	.word	0xffffffff


	//   ....[115]....
        /*0548*/ 	.word	0xffffffff


	//   ....[116]....
        /*054c*/ 	.word	0xffffffff


	//   ....[117]....
        /*0550*/ 	.word	0xffffffff


	//   ....[118]....
        /*0554*/ 	.word	0xffffffff


	//   ....[119]....
        /*0558*/ 	.word	0xffffffff


	//   ....[120]....
        /*055c*/ 	.word	0xffffffff


	//   ....[121]....
        /*0560*/ 	.word	0xffffffff


	//   ....[122]....
        /*0564*/ 	.word	0xffffffff


	//   ....[123]....
        /*0568*/ 	.word	0xffffffff


	//   ....[124]....
        /*056c*/ 	.word	0xffffffff


	//   ....[125]....
        /*0570*/ 	.word	0xffffffff


	//   ....[126]....
        /*0574*/ 	.word	0xffffffff


	//   ....[127]....
        /*0578*/ 	.word	0xffffffff


	//   ....[128]....
        /*057c*/ 	.word	0xffffffff


	//   ....[129]....
        /*0580*/ 	.word	0xffffffff


	//   ....[130]....
        /*0584*/ 	.word	0xffffffff


	//   ....[131]....
        /*0588*/ 	.word	0xffffffff


	//   ....[132]....
        /*058c*/ 	.word	0xffffffff


	//   ....[133]....
        /*0590*/ 	.word	0xffffffff


	//   ....[134]....
        /*0594*/ 	.word	0xffffffff


	//   ....[135]....
        /*0598*/ 	.word	0xffffffff


	//   ....[136]....
        /*059c*/ 	.word	0xffffffff


	//   ....[137]....
        /*05a0*/ 	.word	0xffffffff


	//   ....[138]....
        /*05a4*/ 	.word	0xffffffff


	//   ....[139]....
        /*05a8*/ 	.word	0xffffffff


	//   ....[140]....
        /*05ac*/ 	.word	0xffffffff


	//   ....[141]....
        /*05b0*/ 	.word	0xffffffff


	//   ....[142]....
        /*05b4*/ 	.word	0xffffffff


	//   ....[143]....
        /*05b8*/ 	.word	0xffffffff


	//   ....[144]....
        /*05bc*/ 	.word	0xffffffff


	//   ....[145]....
        /*05c0*/ 	.word	0xffffffff


	//   ....[146]....
        /*05c4*/ 	.word	0xffffffff


	//   ....[147]....
        /*05c8*/ 	.word	0xffffffff


	//   ....[148]....
        /*05cc*/ 	.word	0xffffffff


	//   ....[149]....
        /*05d0*/ 	.word	0xffffffff


	//   ....[150]....
        /*05d4*/ 	.word	0xffffffff


	//   ....[151]....
        /*05d8*/ 	.word	0x0500000f


	//   ....[152]....
        /*05dc*/ 	.word	0x0500000f


	//   ....[153]....
        /*05e0*/ 	.word	0x0500000f


	//   ....[154]....
        /*05e4*/ 	.word	0x0500000f


	//   ....[155]....
        /*05e8*/ 	.word	0x0500000f


	//   ....[156]....
        /*05ec*/ 	.word	0x0500000f


	//   ....[157]....
        /*05f0*/ 	.word	0x0500000f


	//   ....[158]....
        /*05f4*/ 	.word	0x0500000f


	//   ....[159]....
        /*05f8*/ 	.word	0x0500000f


	//   ....[160]....
        /*05fc*/ 	.word	0x0500000f


	//   ....[161]....
        /*0600*/ 	.word	0x0500000f


	//   ....[162]....
        /*0604*/ 	.word	0x0500000f


	//   ....[163]....
        /*0608*/ 	.word	0x0500000f


	//   ....[164]....
        /*060c*/ 	.word	0x0500000f


	//   ....[165]....
        /*0610*/ 	.word	0x0500000f


	//   ....[166]....
        /*0614*/ 	.word	0x0500000f


	//   ....[167]....
        /*0618*/ 	.word	0x0500000f


	//   ....[168]....
        /*061c*/ 	.word	0x0500000f


	//   ....[169]....
        /*0620*/ 	.word	0x0500000f


	//   ....[170]....
        /*0624*/ 	.word	0x0500000f


	//   ....[171]....
        /*0628*/ 	.word	0x0500000f


	//   ....[172]....
        /*062c*/ 	.word	0x0500000f


	//   ....[173]....
        /*0630*/ 	.word	0x0500000f


	//   ....[174]....
        /*0634*/ 	.word	0x0500000f


	//   ....[175]....
        /*0638*/ 	.word	0x0500000f


	//   ....[176]....
        /*063c*/ 	.word	0x0500000f


	//   ....[177]....
        /*0640*/ 	.word	0x0500000f


	//   ....[178]....
        /*0644*/ 	.word	0x0500000f


	//   ....[179]....
        /*0648*/ 	.word	0x0500000f


	//   ....[180]....
        /*064c*/ 	.word	0x0500000f


	//   ....[181]....
        /*0650*/ 	.word	0x0500000f


	//   ....[182]....
        /*0654*/ 	.word	0x0500000f


	//   ....[183]....
        /*0658*/ 	.word	0x0500000f


	//   ....[184]....
        /*065c*/ 	.word	0x0500000f


	//   ....[185]....
        /*0660*/ 	.word	0x0500000f


	//   ....[186]....
        /*0664*/ 	.word	0x0500000f


	//   ....[187]....
        /*0668*/ 	.word	0x0500000f


	//   ....[188]....
        /*066c*/ 	.word	0x0500000f


	//   ....[189]....
        /*0670*/ 	.word	0x0500000f


	//   ....[190]....
        /*0674*/ 	.word	0x0500000f


	//   ....[191]....
        /*0678*/ 	.word	0x0500000f


	//   ....[192]....
        /*067c*/ 	.word	0x0500000f


	//   ....[193]....
        /*0680*/ 	.word	0x0500000f


	//   ....[194]....
        /*0684*/ 	.word	0x0500000f


	//   ....[195]....
        /*0688*/ 	.word	0x0500000f


	//   ....[196]....
        /*068c*/ 	.word	0x0500000f


	//   ....[197]....
        /*0690*/ 	.word	0x0500000f


	//   ....[198]....
        /*0694*/ 	.word	0x0500000f


	//   ....[199]....
        /*0698*/ 	.word	0x0500000f


	//   ....[200]....
        /*069c*/ 	.word	0x0500000f


	//   ....[201]....
        /*06a0*/ 	.word	0x0500000f


	//   ....[202]....
        /*06a4*/ 	.word	0x0500000f


	//   ....[203]....
        /*06a8*/ 	.word	0x0500000f


	//   ....[204]....
        /*06ac*/ 	.word	0x0500000f


	//   ....[205]....
        /*06b0*/ 	.word	0x0500000f


	//   ....[206]....
        /*06b4*/ 	.word	0x0500000f


	//   ....[207]....
        /*06b8*/ 	.word	0x0500000f


	//   ....[208]....
        /*06bc*/ 	.word	0x0500000f


	//   ....[209]....
        /*06c0*/ 	.word	0x0500000f


	//   ....[210]....
        /*06c4*/ 	.word	0x0500000f


	//   ....[211]....
        /*06c8*/ 	.word	0x0500000f


	//   ....[212]....
        /*06cc*/ 	.word	0x0500000f


	//   ....[213]....
        /*06d0*/ 	.word	0x0500000f


	//   ....[214]....
        /*06d4*/ 	.word	0x0500000f


	//   ....[215]....
        /*06d8*/ 	.word	0x0500000f


	//   ....[216]....
        /*06dc*/ 	.word	0x0500000f


	//   ....[217]....
        /*06e0*/ 	.word	0x0500000f


	//   ....[218]....
        /*06e4*/ 	.word	0x0500000f


	//   ....[219]....
        /*06e8*/ 	.word	0x0500000f


	//   ....[220]....
        /*06ec*/ 	.word	0x0500000f


	//   ....[221]....
        /*06f0*/ 	.word	0x0500000f


	//   ....[222]....
        /*06f4*/ 	.word	0x0500000f


	//   ....[223]....
        /*06f8*/ 	.word	0x0500000f


	//   ....[224]....
        /*06fc*/ 	.word	0x0500000f


	//   ....[225]....
        /*0700*/ 	.word	0x0500000f


	//   ....[226]....
        /*0704*/ 	.word	0x0500000f


	//   ....[227]....
        /*0708*/ 	.word	0x0500000f


	//   ....[228]....
        /*070c*/ 	.word	0x0500000f


	//   ....[229]....
        /*0710*/ 	.word	0x0500000f


	//   ....[230]....
        /*0714*/ 	.word	0x0500000f


	//   ....[231]....
        /*0718*/ 	.word	0x0500000f


	//   ....[232]....
        /*071c*/ 	.word	0x0500000f


	//----- nvinfo : EIATTR_COOP_GROUP_INSTR_OFFSETS
	.align		4
.L_402:
        /*0720*/ 	.byte	0x04, 0x28
        /*0722*/ 	.short	(.L_404 - .L_403)


	//   ....[0]....
.L_403:
        /*0724*/ 	.word	0x00000060


	//   ....[1]....
        /*0728*/ 	.word	0x00000140


	//   ....[2]....
        /*072c*/ 	.word	0x00000190


	//   ....[3]....
        /*0730*/ 	.word	0x00000380


	//   ....[4]....
        /*0734*/ 	.word	0x000004e0


	//   ....[5]....
        /*0738*/ 	.word	0x00000600


	//   ....[6]....
        /*073c*/ 	.word	0x00000760


	//   ....[7]....
        /*0740*/ 	.word	0x00002ea0


	//   ....[8]....
        /*0744*/ 	.word	0x00002eb0


	//   ....[9]....
        /*0748*/ 	.word	0x00003930


	//   ....[10]....
        /*074c*/ 	.word	0x00003940


	//   ....[11]....
        /*0750*/ 	.word	0x000043a0


	//   ....[12]....
        /*0754*/ 	.word	0x000043b0


	//   ....[13]....
        /*0758*/ 	.word	0x00004780


	//   ....[14]....
        /*075c*/ 	.word	0x000047a0


	//   ....[15]....
        /*0760*/ 	.word	0x00005910


	//   ....[16]....
        /*0764*/ 	.word	0x00007cc0


	//   ....[17]....
        /*0768*/ 	.word	0x00008450


	//   ....[18]....
        /*076c*/ 	.word	0x00008460


	//   ....[19]....
        /*0770*/ 	.word	0x00008470


	//   ....[20]....
        /*0774*/ 	.word	0x00008480


	//   ....[21]....
        /*0778*/ 	.word	0x00008780


	//   ....[22]....
        /*077c*/ 	.word	0x00008790


	//   ....[23]....
        /*0780*/ 	.word	0x000087a0


	//   ....[24]....
        /*0784*/ 	.word	0x000087b0


	//   ....[25]....
        /*0788*/ 	.word	0x00009b60


	//   ....[26]....
        /*078c*/ 	.word	0x00009b80


	//   ....[27]....
        /*0790*/ 	.word	0x00009b90


	//   ....[28]....
        /*0794*/ 	.word	0x00009ba0


	//   ....[29]....
        /*0798*/ 	.word	0x00009c90


	//   ....[30]....
        /*079c*/ 	.word	0x00009cb0


	//   ....[31]....
        /*07a0*/ 	.word	0x00009d40


	//   ....[32]....
        /*07a4*/ 	.word	0x00009d70


	//   ....[33]....
        /*07a8*/ 	.word	0x0000b510


	//   ....[34]....
        /*07ac*/ 	.word	0x0000bbf0


	//   ....[35]....
        /*07b0*/ 	.word	0x0000c0f0


	//   ....[36]....
        /*07b4*/ 	.word	0x0000c200


	//   ....[37]....
        /*07b8*/ 	.word	0x0000c4e0


	//   ....[38]....
        /*07bc*/ 	.word	0x0000c5a0


	//   ....[39]....
        /*07c0*/ 	.word	0x0000cec0


	//   ....[40]....
        /*07c4*/ 	.word	0x0000d5f0


	//   ....[41]....
        /*07c8*/ 	.word	0x0000d840


	//   ....[42]....
        /*07cc*/ 	.word	0x0000df80


	//   ....[43]....
        /*07d0*/ 	.word	0x0000e0a0


	//   ....[44]....
        /*07d4*/ 	.word	0x0000e610


	//   ....[45]....
        /*07d8*/ 	.word	0x0000e670


	//   ....[46]....
        /*07dc*/ 	.word	0x0000f7e0


	//   ....[47]....
        /*07e0*/ 	.word	0x00010080


	//   ....[48]....
        /*07e4*/ 	.word	0x000100a0


	//   ....[49]....
        /*07e8*/ 	.word	0x00010670


	//   ....[50]....
        /*07ec*/ 	.word	0x00010840


	//   ....[51]....
        /*07f0*/ 	.word	0x00011560


	//   ....[52]....
        /*07f4*/ 	.word	0x00011af0


	//   ....[53]....
        /*07f8*/ 	.word	0x00011d00


	//   ....[54]....
        /*07fc*/ 	.word	0x000123e0


	//   ....[55]....
        /*0800*/ 	.word	0x00012490


	//   ....[56]....
        /*0804*/ 	.word	0x00012ab0


	//   ....[57]....
        /*0808*/ 	.word	0x00012c80


	//   ....[58]....
        /*080c*/ 	.word	0x00013ad0


	//   ....[59]....
        /*0810*/ 	.word	0x00013bd0


	//   ....[60]....
        /*0814*/ 	.word	0x00013be0


	//   ....[61]....
        /*0818*/ 	.word	0x00013c20


	//   ....[62]....
        /*081c*/ 	.word	0x00013c30


	//   ....[63]....
        /*0820*/ 	.word	0x00015750


	//   ....[64]....
        /*0824*/ 	.word	0x00015c50


	//   ....[65]....
        /*0828*/ 	.word	0x00015c70


	//   ....[66]....
        /*082c*/ 	.word	0x00015ca0


	//   ....[67]....
        /*0830*/ 	.word	0x00015cb0


	//   ....[68]....
        /*0834*/ 	.word	0x00016400


	//   ....[69]....
        /*0838*/ 	.word	0x00016440


	//   ....[70]....
        /*083c*/ 	.word	0x000166e0


	//   ....[71]....
        /*0840*/ 	.word	0x00016700


	//   ....[72]....
        /*0844*/ 	.word	0x00017370


	//   ....[73]....
        /*0848*/ 	.word	0x000173b0


	//   ....[74]....
        /*084c*/ 	.word	0x00017650


	//   ....[75]....
        /*0850*/ 	.word	0x00017670


	//   ....[76]....
        /*0854*/ 	.word	0x00017920


	//   ....[77]....
        /*0858*/ 	.word	0x00017ad0


	//   ....[78]....
        /*085c*/ 	.word	0x00017b00


	//   ....[79]....
        /*0860*/ 	.word	0x00017b30


	//   ....[80]....
        /*0864*/ 	.word	0x00017b60


	//   ....[81]....
        /*0868*/ 	.word	0x00017b90


	//   ....[82]....
        /*086c*/ 	.word	0x00017bc0


	//   ....[83]....
        /*0870*/ 	.word	0x00017d30


	//   ....[84]....
        /*0874*/ 	.word	0x00017d60


	//   ....[85]....
        /*0878*/ 	.word	0x00017d90


	//   ....[86]....
        /*087c*/ 	.word	0x00017dc0


	//   ....[87]....
        /*0880*/ 	.word	0x00017df0


	//   ....[88]....
        /*0884*/ 	.word	0x00017e20


	//   ....[89]....
        /*0888*/ 	.word	0x00017eb0


	//   ....[90]....
        /*088c*/ 	.word	0x00017f10


	//   ....[91]....
        /*0890*/ 	.word	0x00017fa0


	//   ....[92]....
        /*0894*/ 	.word	0x00019070


	//   ....[93]....
        /*0898*/ 	.word	0x0001bc40


	//   ....[94]....
        /*089c*/ 	.word	0x0001bc60


	//   ....[95]....
        /*08a0*/ 	.word	0x0001bcf0


	//   ....[96]....
        /*08a4*/ 	.word	0x0001bd10


	//   ....[97]....
        /*08a8*/ 	.word	0x0001bd90


	//   ....[98]....
        /*08ac*/ 	.word	0x0001bdb0


	//   ....[99]....
        /*08b0*/ 	.word	0x0001bdc0


	//   ....[100]....
        /*08b4*/ 	.word	0x0001bdd0


	//   ....[101]....
        /*08b8*/ 	.word	0x0001c5e0


	//   ....[102]....
        /*08bc*/ 	.word	0x0001c610


	//   ....[103]....
        /*08c0*/ 	.word	0x0001c6b0


	//   ....[104]....
        /*08c4*/ 	.word	0x0001c6d0


	//   ....[105]....
        /*08c8*/ 	.word	0x0001c750


	//   ....[106]....
        /*08cc*/ 	.word	0x0001c770


	//   ....[107]....
        /*08d0*/ 	.word	0x0001c780


	//   ....[108]....
        /*08d4*/ 	.word	0x0001c7f0


	//   ....[109]....
        /*08d8*/ 	.word	0x0001cc40


	//   ....[110]....
        /*08dc*/ 	.word	0x0001cd00


	//   ....[111]....
        /*08e0*/ 	.word	0x0001ce50


	//   ....[112]....
        /*08e4*/ 	.word	0x0001ce90


	//   ....[113]....
        /*08e8*/ 	.word	0x0001cea0


	//   ....[114]....
        /*08ec*/ 	.word	0x0001ceb0


	//   ....[115]....
        /*08f0*/ 	.word	0x0001d000


	//   ....[116]....
        /*08f4*/ 	.word	0x0001d150


	//   ....[117]....
        /*08f8*/ 	.word	0x0001d970


	//   ....[118]....
        /*08fc*/ 	.word	0x0001d990


	//   ....[119]....
        /*0900*/ 	.word	0x0001d9e0


	//   ....[120]....
        /*0904*/ 	.word	0x0001d9f0


	//   ....[121]....
        /*0908*/ 	.word	0x0001da30


	//   ....[122]....
        /*090c*/ 	.word	0x0001da40


	//   ....[123]....
        /*0910*/ 	.word	0x0001da50


	//   ....[124]....
        /*0914*/ 	.word	0x0001da90


	//   ....[125]....
        /*0918*/ 	.word	0x0001ddb0


	//   ....[126]....
        /*091c*/ 	.word	0x0001ddf0


	//   ....[127]....
        /*0920*/ 	.word	0x0001de10


	//   ....[128]....
        /*0924*/ 	.word	0x0001de30


	//   ....[129]....
        /*0928*/ 	.word	0x0001de60


	//   ....[130]....
        /*092c*/ 	.word	0x0001de80


	//   ....[131]....
        /*0930*/ 	.word	0x0001df80


	//   ....[132]....
        /*0934*/ 	.word	0x0001e0d0


	//   ....[133]....
        /*0938*/ 	.word	0x0001e6d0


	//   ....[134]....
        /*093c*/ 	.word	0x0001e720


	//   ....[135]....
        /*0940*/ 	.word	0x0001e750


	//   ....[136]....
        /*0944*/ 	.word	0x0001e780


	//   ....[137]....
        /*0948*/ 	.word	0x0001e790


	//   ....[138]....
        /*094c*/ 	.word	0x0001e7c0


	//   ....[139]....
        /*0950*/ 	.word	0x0001e7f0


	//   ....[140]....
        /*0954*/ 	.word	0x0001e820


	//   ....[141]....
        /*0958*/ 	.word	0x0001e9a0


	//   ....[142]....
        /*095c*/ 	.word	0x0001e9d0


	//   ....[143]....
        /*0960*/ 	.word	0x0001ea00


	//   ....[144]....
        /*0964*/ 	.word	0x0001ea30


	//   ....[145]....
        /*0968*/ 	.word	0x0001ea60


	//   ....[146]....
        /*096c*/ 	.word	0x0001ea90


	//   ....[147]....
        /*0970*/ 	.word	0x0001eb50


	//   ....[148]....
        /*0974*/ 	.word	0x0001eb70


	//   ....[149]....
        /*0978*/ 	.word	0x0001ebe0


	//   ....[150]....
        /*097c*/ 	.word	0x0001f280


	//   ....[151]....
        /*0980*/ 	.word	0x0001f5a0


	//   ....[152]....
        /*0984*/ 	.word	0x0001f630


	//   ....[153]....
        /*0988*/ 	.word	0x0001f710


	//   ....[154]....
        /*098c*/ 	.word	0x0001f7a0


	//   ....[155]....
        /*0990*/ 	.word	0x0001f880


	//   ....[156]....
        /*0994*/ 	.word	0x0001f910


	//   ....[157]....
        /*0998*/ 	.word	0x0001fa90


	//   ....[158]....
        /*099c*/ 	.word	0x0001fb20


	//   ....[159]....
        /*09a0*/ 	.word	0x0001fb70


	//   ....[160]....
        /*09a4*/ 	.word	0x0001fbc0


	//   ....[161]....
        /*09a8*/ 	.word	0x0001fc50


	//   ....[162]....
        /*09ac*/ 	.word	0x0001fce0


	//   ....[163]....
        /*09b0*/ 	.word	0x0001fd30


	//   ....[164]....
        /*09b4*/ 	.word	0x0001fd80


	//   ....[165]....
        /*09b8*/ 	.word	0x0001fe70


	//   ....[166]....
        /*09bc*/ 	.word	0x0001ff20


	//   ....[167]....
        /*09c0*/ 	.word	0x0001ffa0


	//   ....[168]....
        /*09c4*/ 	.word	0x00020010


	//   ....[169]....
        /*09c8*/ 	.word	0x00020140


	//   ....[170]....
        /*09cc*/ 	.word	0x00020260


	//   ....[171]....
        /*09d0*/ 	.word	0x00020330


	//   ....[172]....
        /*09d4*/ 	.word	0x00020380


	//   ....[173]....
        /*09d8*/ 	.word	0x00020710


	//   ....[174]....
        /*09dc*/ 	.word	0x000209f0


	//   ....[175]....
        /*09e0*/ 	.word	0x00020ae0


	//   ....[176]....
        /*09e4*/ 	.word	0x00020b80


	//   ....[177]....
        /*09e8*/ 	.word	0x00020be0


	//   ....[178]....
        /*09ec*/ 	.word	0x00020cd0


	//   ....[179]....
        /*09f0*/ 	.word	0x00020d40


	//   ....[180]....
        /*09f4*/ 	.word	0x00020e30


	//   ....[181]....
        /*09f8*/ 	.word	0x00020ea0


	//   ....[182]....
        /*09fc*/ 	.word	0x00020f40


	//   ....[183]....
        /*0a00*/ 	.word	0x00021030


	//   ....[184]....
        /*0a04*/ 	.word	0x000210a0


	//   ....[185]....
        /*0a08*/ 	.word	0x00021100


	//   ....[186]....
        /*0a0c*/ 	.word	0x000211f0


	//   ....[187]....
        /*0a10*/ 	.word	0x00021250


	//   ....[188]....
        /*0a14*/ 	.word	0x00021350


	//   ....[189]....
        /*0a18*/ 	.word	0x000213b0


	//   ....[190]....
        /*0a1c*/ 	.word	0x00021490


	//   ....[191]....
        /*0a20*/ 	.word	0x000215d0


	//   ....[192]....
        /*0a24*/ 	.word	0x000216d0


	//   ....[193]....
        /*0a28*/ 	.word	0x00021950


	//   ....[194]....
        /*0a2c*/ 	.word	0x000219a0


	//   ....[195]....
        /*0a30*/ 	.word	0x00021b70


	//   ....[196]....
        /*0a34*/ 	.word	0x00021bc0


	//   ....[197]....
        /*0a38*/ 	.word	0x00021d90


	//   ....[198]....
        /*0a3c*/ 	.word	0x00021de0


	//   ....[199]....
        /*0a40*/ 	.word	0x00021ed0


	//   ....[200]....
        /*0a44*/ 	.word	0x00021f70


	//   ....[201]....
        /*0a48*/ 	.word	0x00021fd0


	//   ....[202]....
        /*0a4c*/ 	.word	0x00022080


	//   ....[203]....
        /*0a50*/ 	.word	0x000220e0


	//   ....[204]....
        /*0a54*/ 	.word	0x00022190


	//   ....[205]....
        /*0a58*/ 	.word	0x000221f0


	//   ....[206]....
        /*0a5c*/ 	.word	0x000222a0


	//   ....[207]....
        /*0a60*/ 	.word	0x00022390


	//   ....[208]....
        /*0a64*/ 	.word	0x00022470


	//   ....[209]....
        /*0a68*/ 	.word	0x00022580


	//   ....[210]....
        /*0a6c*/ 	.word	0x00022680


	//   ....[211]....
        /*0a70*/ 	.word	0x000227b0


	//   ....[212]....
        /*0a74*/ 	.word	0x00022890


	//   ....[213]....
        /*0a78*/ 	.word	0x00022990


	//   ....[214]....
        /*0a7c*/ 	.word	0x00022a70


	//   ....[215]....
        /*0a80*/ 	.word	0x00022b00


	//   ....[216]....
        /*0a84*/ 	.word	0x00022ba0


	//   ....[217]....
        /*0a88*/ 	.word	0x00022cc0


	//   ....[218]....
        /*0a8c*/ 	.word	0x00022d30


	//   ....[219]....
        /*0a90*/ 	.word	0x00022da0


	//   ....[220]....
        /*0a94*/ 	.word	0x00022e10


	//   ....[221]....
        /*0a98*/ 	.word	0x00022e80


	//   ....[222]....
        /*0a9c*/ 	.word	0x00022f00


	//   ....[223]....
        /*0aa0*/ 	.word	0x00022f90


	//   ....[224]....
        /*0aa4*/ 	.word	0x00023020


	//   ....[225]....
        /*0aa8*/ 	.word	0x00023090


	//   ....[226]....
        /*0aac*/ 	.word	0x00023100


	//   ....[227]....
        /*0ab0*/ 	.word	0x00023170


	//   ....[228]....
        /*0ab4*/ 	.word	0x000231f0


	//   ....[229]....
        /*0ab8*/ 	.word	0x00023260


	//   ....[230]....
        /*0abc*/ 	.word	0x00023300


	//   ....[231]....
        /*0ac0*/ 	.word	0x00023390


	//   ....[232]....
        /*0ac4*/ 	.word	0x000234b0


	//----- nvinfo : EIATTR_REG_RECONFIG
	.align		4
.L_404:
        /*0ac8*/ 	.byte	0x01, 0x54
	.zero		2


	//----- nvinfo : EIATTR_SYSCALL_OFFSETS
	.align		4
        /*0acc*/ 	.byte	0x04, 0x46
        /*0ace*/ 	.short	(.L_406 - .L_405)


	//   ....[0]....
.L_405:
        /*0ad0*/ 	.word	0x000020c0


	//   ....[1]....
        /*0ad4*/ 	.word	0x00002210


	//   ....[2]....
        /*0ad8*/ 	.word	0x00007e70


	//   ....[3]....
        /*0adc*/ 	.word	0x000081a0


	//   ....[4]....
        /*0ae0*/ 	.word	0x0001b050


	//   ....[5]....
        /*0ae4*/ 	.word	0x0001b1a0


	//   ....[6]....
        /*0ae8*/ 	.word	0x0001b290


	//   ....[7]....
        /*0aec*/ 	.word	0x0001c220


	//----- nvinfo : EIATTR_MBARRIER_INSTR_OFFSETS
	.align		4
.L_406:
        /*0af0*/ 	.byte	0x04, 0x39
        /*0af2*/ 	.short	(.L_408 - .L_407)


	//   ....[0]....
.L_407:
        /*0af4*/ 	.word	0x00000270
        /*0af8*/ 	.word	0x000000ff
        /*0afc*/ 	.word	0x00028c00
        /*0b00*/ 	.short	0x0100
        /*0b02*/ 	.byte	0x08
	.zero		1


	//   ....[1]....
        /*0b04*/ 	.word	0x00000280
        /*0b08*/ 	.word	0x000000ff
        /*0b0c*/ 	.word	0x00028c20
        /*0b10*/ 	.short	0x0100
        /*0b12*/ 	.byte	0x08
	.zero		1


	//   ....[2]....
        /*0b14*/ 	.word	0x00000330
        /*0b18*/ 	.word	0x000000ff
        /*0b1c*/ 	.word	0x00028c30
        /*0b20*/ 	.short	0x0100
        /*0b22*/ 	.byte	0x06
	.zero		1


	//   ....[3]....
        /*0b24*/ 	.word	0x00000340
        /*0b28*/ 	.word	0x000000ff
        /*0b2c*/ 	.word	0x00028c40
        /*0b30*/ 	.short	0x0100
        /*0b32*/ 	.byte	0x06
	.zero		1


	//   ....[4]....
        /*0b34*/ 	.word	0x00000350
        /*0b38*/ 	.word	0x000000ff
        /*0b3c*/ 	.word	0x00028c38
        /*0b40*/ 	.short	0x0100
        /*0b42*/ 	.byte	0x06
	.zero		1


	//   ....[5]....
        /*0b44*/ 	.word	0x00000360
        /*0b48*/ 	.word	0x000000ff
        /*0b4c*/ 	.word	0x00028c48
        /*0b50*/ 	.short	0x0100
        /*0b52*/ 	.byte	0x06
	.zero		1


	//   ....[6]....
        /*0b54*/ 	.word	0x00000490
        /*0b58*/ 	.word	0x000000ff
        /*0b5c*/ 	.word	0x00028c50
        /*0b60*/ 	.short	0x0100
        /*0b62*/ 	.byte	0x08
	.zero		1


	//   ....[7]....
        /*0b64*/ 	.word	0x000004a0
        /*0b68*/ 	.word	0x000000ff
        /*0b6c*/ 	.word	0x00028c60
        /*0b70*/ 	.short	0x0100
        /*0b72*/ 	.byte	0x08
	.zero		1


	//   ....[8]....
        /*0b74*/ 	.word	0x000004b0
        /*0b78*/ 	.word	0x000000ff
        /*0b7c*/ 	.word	0x00028c58
        /*0b80*/ 	.short	0x0100
        /*0b82*/ 	.byte	0x08
	.zero		1


	//   ....[9]....
        /*0b84*/ 	.word	0x000004c0
        /*0b88*/ 	.word	0x000000ff
        /*0b8c*/ 	.word	0x00028c68
        /*0b90*/ 	.short	0x0100
        /*0b92*/ 	.byte	0x08
	.zero		1


	//   ....[10]....
        /*0b94*/ 	.word	0x000005b0
        /*0b98*/ 	.word	0x000000ff
        /*0b9c*/ 	.word	0x00028c70
        /*0ba0*/ 	.short	0x0100
        /*0ba2*/ 	.byte	0x06
	.zero		1


	//   ....[11]....
        /*0ba4*/ 	.word	0x000005c0
        /*0ba8*/ 	.word	0x000000ff
        /*0bac*/ 	.word	0x00028c80
        /*0bb0*/ 	.short	0x0100
        /*0bb2*/ 	.byte	0x06
	.zero		1


	//   ....[12]....
        /*0bb4*/ 	.word	0x000005d0
        /*0bb8*/ 	.word	0x000000ff
        /*0bbc*/ 	.word	0x00028c78
        /*0bc0*/ 	.short	0x0100
        /*0bc2*/ 	.byte	0x06
	.zero		1


	//   ....[13]....
        /*0bc4*/ 	.word	0x000005e0
        /*0bc8*/ 	.word	0x000000ff
        /*0bcc*/ 	.word	0x00028c88
        /*0bd0*/ 	.short	0x0100
        /*0bd2*/ 	.byte	0x06
	.zero		1


	//   ....[14]....
        /*0bd4*/ 	.word	0x00000710
        /*0bd8*/ 	.word	0x000000ff
        /*0bdc*/ 	.word	0x00028c90
        /*0be0*/ 	.short	0x0100
        /*0be2*/ 	.byte	0x08
	.zero		1


	//   ....[15]....
        /*0be4*/ 	.word	0x00000720
        /*0be8*/ 	.word	0x000000ff
        /*0bec*/ 	.word	0x00028ca0
        /*0bf0*/ 	.short	0x0100
        /*0bf2*/ 	.byte	0x08
	.zero		1


	//   ....[16]....
        /*0bf4*/ 	.word	0x00000730
        /*0bf8*/ 	.word	0x000000ff
        /*0bfc*/ 	.word	0x00028c98
        /*0c00*/ 	.short	0x0100
        /*0c02*/ 	.byte	0x08
	.zero		1


	//   ....[17]....
        /*0c04*/ 	.word	0x00000740
        /*0c08*/ 	.word	0x000000ff
        /*0c0c*/ 	.word	0x00028ca8
        /*0c10*/ 	.short	0x0100
        /*0c12*/ 	.byte	0x08
	.zero		1


	//   ....[18]....
        /*0c14*/ 	.word	0x00000870
        /*0c18*/ 	.word	0x000000ff
        /*0c1c*/ 	.word	0x00028cb0
        /*0c20*/ 	.short	0x0100
        /*0c22*/ 	.byte	0x08
	.zero		1


	//   ....[19]....
        /*0c24*/ 	.word	0x00000880
        /*0c28*/ 	.word	0x000000ff
        /*0c2c*/ 	.word	0x00028cc0
        /*0c30*/ 	.short	0x0100
        /*0c32*/ 	.byte	0x08
	.zero		1


	//   ....[20]....
        /*0c34*/ 	.word	0x00000890
        /*0c38*/ 	.word	0x000000ff
        /*0c3c*/ 	.word	0x00028cb8
        /*0c40*/ 	.short	0x0100
        /*0c42*/ 	.byte	0x08
	.zero		1


	//   ....[21]....
        /*0c44*/ 	.word	0x000008a0
        /*0c48*/ 	.word	0x000000ff
        /*0c4c*/ 	.word	0x00028cc8
        /*0c50*/ 	.short	0x0100
        /*0c52*/ 	.byte	0x08
	.zero		1


	//   ....[22]....
        /*0c54*/ 	.word	0x00002e50
        /*0c58*/ 	.word	0x0000003e
        /*0c5c*/ 	.word	0x00028c90
        /*0c60*/ 	.short	0x010a
        /*0c62*/ 	.byte	0x3f
	.zero		1


	//   ....[23]....
        /*0c64*/ 	.word	0x000038e0
        /*0c68*/ 	.word	0x0000003e
        /*0c6c*/ 	.word	0x00028c90
        /*0c70*/ 	.short	0x010a
        /*0c72*/ 	.byte	0x3f
	.zero		1


	//   ....[24]....
        /*0c74*/ 	.word	0x000041f0
        /*0c78*/ 	.word	0x0000003e
        /*0c7c*/ 	.word	0x00028c90
        /*0c80*/ 	.short	0x010a
        /*0c82*/ 	.byte	0x3f
	.zero		1


	//   ....[25]....
        /*0c84*/ 	.word	0x000045d0
        /*0c88*/ 	.word	0x00000004
        /*0c8c*/ 	.word	0x00000000
        /*0c90*/ 	.short	0x0101
        /*0c92*/ 	.byte	0x3f
	.zero		1


	//   ....[26]....
        /*0c94*/ 	.word	0x00004610
        /*0c98*/ 	.word	0x0000003e
        /*0c9c*/ 	.word	0x00028cb0
        /*0ca0*/ 	.short	0x010a
        /*0ca2*/ 	.byte	0x3f
	.zero		1


	//   ....[27]....
        /*0ca4*/ 	.word	0x00004f20
        /*0ca8*/ 	.word	0x0000003e
        /*0cac*/ 	.word	0x00000000
        /*0cb0*/ 	.short	0x0101
        /*0cb2*/ 	.byte	0x3f
	.zero		1


	//   ....[28]....
        /*0cb4*/ 	.word	0x00005a30
        /*0cb8*/ 	.word	0x00000003
        /*0cbc*/ 	.word	0x00028c50
        /*0cc0*/ 	.short	0x010a
        /*0cc2*/ 	.byte	0x3f
	.zero		1


	//   ....[29]....
        /*0cc4*/ 	.word	0x00005df0
        /*0cc8*/ 	.word	0x0000000e
        /*0ccc*/ 	.word	0x00000000
        /*0cd0*/ 	.short	0x0101
        /*0cd2*/ 	.byte	0x3f
	.zero		1


	//   ....[30]....
        /*0cd4*/ 	.word	0x00006710
        /*0cd8*/ 	.word	0x00000007
        /*0cdc*/ 	.word	0x00028c50
        /*0ce0*/ 	.short	0x010a
        /*0ce2*/ 	.byte	0x3f
	.zero		1


	//   ....[31]....
        /*0ce4*/ 	.word	0x00006760
        /*0ce8*/ 	.word	0x00000007
        /*0cec*/ 	.word	0x00028c50
        /*0cf0*/ 	.short	0x010a
        /*0cf2*/ 	.byte	0x3f
	.zero		1


	//   ....[32]....
        /*0cf4*/ 	.word	0x00006a50
        /*0cf8*/ 	.word	0x0000000e
        /*0cfc*/ 	.word	0x00000000
        /*0d00*/ 	.short	0x0101
        /*0d02*/ 	.byte	0x3f
	.zero		1


	//   ....[33]....
        /*0d04*/ 	.word	0x00007f10
        /*0d08*/ 	.word	0x00000002
        /*0d0c*/ 	.word	0x00028c00
        /*0d10*/ 	.short	0x010a
        /*0d12*/ 	.byte	0x3f
	.zero		1


	//   ....[34]....
        /*0d14*/ 	.word	0x00007f60
        /*0d18*/ 	.word	0x00000002
        /*0d1c*/ 	.word	0x00028c00
        /*0d20*/ 	.short	0x010a
        /*0d22*/ 	.byte	0x3f
	.zero		1


	//   ....[35]....
        /*0d24*/ 	.word	0x00008a20
        /*0d28*/ 	.word	0x00000002
        /*0d2c*/ 	.word	0x00028c00
        /*0d30*/ 	.short	0x010a
        /*0d32*/ 	.byte	0x3f
	.zero		1


	//   ....[36]....
        /*0d34*/ 	.word	0x00009ff0
        /*0d38*/ 	.word	0x00000002
        /*0d3c*/ 	.word	0x00028c00
        /*0d40*/ 	.short	0x010a
        /*0d42*/ 	.byte	0x3f
	.zero		1


	//   ....[37]....
        /*0d44*/ 	.word	0x0000b000
        /*0d48*/ 	.word	0x0000000f
        /*0d4c*/ 	.word	0x00028c30
        /*0d50*/ 	.short	0x010a
        /*0d52*/ 	.byte	0x3f
	.zero		1


	//   ....[38]....
        /*0d54*/ 	.word	0x0000b0b0
        /*0d58*/ 	.word	0x0000000f
        /*0d5c*/ 	.word	0x00028c30
        /*0d60*/ 	.short	0x010a
        /*0d62*/ 	.byte	0x3f
	.zero		1


	//   ....[39]....
        /*0d64*/ 	.word	0x0000b550
        /*0d68*/ 	.word	0x00000000
        /*0d6c*/ 	.word	0x00000000
        /*0d70*/ 	.short	0x0101
        /*0d72*/ 	.byte	0x3f
	.zero		1


	//   ....[40]....
        /*0d74*/ 	.word	0x0000cbb0
        /*0d78*/ 	.word	0x0000000f
        /*0d7c*/ 	.word	0x00028c50
        /*0d80*/ 	.short	0x010a
        /*0d82*/ 	.byte	0x3f
	.zero		1


	//   ....[41]....
        /*0d84*/ 	.word	0x0000cc60
        /*0d88*/ 	.word	0x0000000f
        /*0d8c*/ 	.word	0x00028c50
        /*0d90*/ 	.short	0x010a
        /*0d92*/ 	.byte	0x3f
	.zero		1


	//   ....[42]....
        /*0d94*/ 	.word	0x0000cf50
        /*0d98*/ 	.word	0x0000000f
        /*0d9c*/ 	.word	0x00000000
        /*0da0*/ 	.short	0x0101
        /*0da2*/ 	.byte	0x3f
	.zero		1


	//   ....[43]....
        /*0da4*/ 	.word	0x0000d270
        /*0da8*/ 	.word	0x000000d1
        /*0dac*/ 	.word	0x00028c30
        /*0db0*/ 	.short	0x010a
        /*0db2*/ 	.byte	0x3f
	.zero		1


	//   ....[44]....
        /*0db4*/ 	.word	0x0000d2e0
        /*0db8*/ 	.word	0x000000d1
        /*0dbc*/ 	.word	0x00028c30
        /*0dc0*/ 	.short	0x010a
        /*0dc2*/ 	.byte	0x3f
	.zero		1


	//   ....[45]....
        /*0dc4*/ 	.word	0x0000d610
        /*0dc8*/ 	.word	0x00000007
        /*0dcc*/ 	.word	0x00000000
        /*0dd0*/ 	.short	0x0101
        /*0dd2*/ 	.byte	0x3f
	.zero		1


	//   ....[46]....
        /*0dd4*/ 	.word	0x0000f520
        /*0dd8*/ 	.word	0x000000d1
        /*0ddc*/ 	.word	0x00028c50
        /*0de0*/ 	.short	0x010a
        /*0de2*/ 	.byte	0x3f
	.zero		1


	//   ....[47]....
        /*0de4*/ 	.word	0x0000f570
        /*0de8*/ 	.word	0x000000d1
        /*0dec*/ 	.word	0x00028c50
        /*0df0*/ 	.short	0x010a
        /*0df2*/ 	.byte	0x3f
	.zero		1


	//   ....[48]....
        /*0df4*/ 	.word	0x0000f890
        /*0df8*/ 	.word	0x000000d1
        /*0dfc*/ 	.word	0x00000000
        /*0e00*/ 	.short	0x0101
        /*0e02*/ 	.byte	0x3f
	.zero		1


	//   ....[49]....
        /*0e04*/ 	.word	0x0000fc90
        /*0e08*/ 	.word	0x0000000f
        /*0e0c*/ 	.word	0x00028c30
        /*0e10*/ 	.short	0x010a
        /*0e12*/ 	.byte	0x3f
	.zero		1


	//   ....[50]....
        /*0e14*/ 	.word	0x0000fd00
        /*0e18*/ 	.word	0x0000000f
        /*0e1c*/ 	.word	0x00028c30
        /*0e20*/ 	.short	0x010a
        /*0e22*/ 	.byte	0x3f
	.zero		1


	//   ....[51]....
        /*0e24*/ 	.word	0x00010260
        /*0e28*/ 	.word	0x0000000e
        /*0e2c*/ 	.word	0x00000000
        /*0e30*/ 	.short	0x0101
        /*0e32*/ 	.byte	0x3f
	.zero		1


	//   ....[52]....
        /*0e34*/ 	.word	0x00011290
        /*0e38*/ 	.word	0x0000000f
        /*0e3c*/ 	.word	0x00028c50
        /*0e40*/ 	.short	0x010a
        /*0e42*/ 	.byte	0x3f
	.zero		1


	//   ....[53]....
        /*0e44*/ 	.word	0x000112e0
        /*0e48*/ 	.word	0x0000000f
        /*0e4c*/ 	.word	0x00028c50
        /*0e50*/ 	.short	0x010a
        /*0e52*/ 	.byte	0x3f
	.zero		1


	//   ....[54]....
        /*0e54*/ 	.word	0x000115f0
        /*0e58*/ 	.word	0x0000000f
        /*0e5c*/ 	.word	0x00000000
        /*0e60*/ 	.short	0x0101
        /*0e62*/ 	.byte	0x3f
	.zero		1


	//   ....[55]....
        /*0e64*/ 	.word	0x00011740
        /*0e68*/ 	.word	0x00000014
        /*0e6c*/ 	.word	0x00028c30
        /*0e70*/ 	.short	0x010a
        /*0e72*/ 	.byte	0x3f
	.zero		1


	//   ....[56]....
        /*0e74*/ 	.word	0x000117b0
        /*0e78*/ 	.word	0x00000014
        /*0e7c*/ 	.word	0x00028c30
        /*0e80*/ 	.short	0x010a
        /*0e82*/ 	.byte	0x3f
	.zero		1


	//   ....[57]....
        /*0e84*/ 	.word	0x00011b30
        /*0e88*/ 	.word	0x00000006
        /*0e8c*/ 	.word	0x00000000
        /*0e90*/ 	.short	0x0101
        /*0e92*/ 	.byte	0x3f
	.zero		1


	//   ....[58]....
        /*0e94*/ 	.word	0x00013810
        /*0e98*/ 	.word	0x00000014
        /*0e9c*/ 	.word	0x00028c50
        /*0ea0*/ 	.short	0x010a
        /*0ea2*/ 	.byte	0x3f
	.zero		1


	//   ....[59]....
        /*0ea4*/ 	.word	0x00013860
        /*0ea8*/ 	.word	0x00000014
        /*0eac*/ 	.word	0x00028c50
        /*0eb0*/ 	.short	0x010a
        /*0eb2*/ 	.byte	0x3f
	.zero		1


	//   ....[60]....
        /*0eb4*/ 	.word	0x00013b70
        /*0eb8*/ 	.word	0x00000014
        /*0ebc*/ 	.word	0x00000000
        /*0ec0*/ 	.short	0x0101
        /*0ec2*/ 	.byte	0x3f
	.zero		1


	//   ....[61]....
        /*0ec4*/ 	.word	0x000163e0
        /*0ec8*/ 	.word	0x00000000
        /*0ecc*/ 	.word	0x00000000
        /*0ed0*/ 	.short	0x0101
        /*0ed2*/ 	.byte	0x3f
	.zero		1


	//   ....[62]....
        /*0ed4*/ 	.word	0x00019150
        /*0ed8*/ 	.word	0x00000017
        /*0edc*/ 	.word	0x00028c20
        /*0ee0*/ 	.short	0x010a
        /*0ee2*/ 	.byte	0x3f
	.zero		1


	//   ....[63]....
        /*0ee4*/ 	.word	0x000191e0
        /*0ee8*/ 	.word	0x0000000c
        /*0eec*/ 	.word	0x00028ca0
        /*0ef0*/ 	.short	0x010a
        /*0ef2*/ 	.byte	0x3f
	.zero		1


	//   ....[64]....
        /*0ef4*/ 	.word	0x00019430
        /*0ef8*/ 	.word	0x0000000c
        /*0efc*/ 	.word	0x00028cc0
        /*0f00*/ 	.short	0x010a
        /*0f02*/ 	.byte	0x3f
	.zero		1


	//   ....[65]....
        /*0f04*/ 	.word	0x00019e00
        /*0f08*/ 	.word	0x0000000a
        /*0f0c*/ 	.word	0x00028ca0
        /*0f10*/ 	.short	0x010a
        /*0f12*/ 	.byte	0x3f
	.zero		1


	//   ....[66]....
        /*0f14*/ 	.word	0x0001a040
        /*0f18*/ 	.word	0x0000000a
        /*0f1c*/ 	.word	0x00028cc0
        /*0f20*/ 	.short	0x010a
        /*0f22*/ 	.byte	0x3f
	.zero		1


	//   ....[67]....
        /*0f24*/ 	.word	0x0001b9f0
        /*0f28*/ 	.word	0x0000001b
        /*0f2c*/ 	.word	0x00028c40
        /*0f30*/ 	.short	0x010a
        /*0f32*/ 	.byte	0x3f
	.zero		1


	//   ....[68]....
        /*0f34*/ 	.word	0x0001bed0
        /*0f38*/ 	.word	0x0000001b
        /*0f3c*/ 	.word	0x00028c30
        /*0f40*/ 	.short	0x0107
        /*0f42*/ 	.byte	0x3f
	.zero		1


	//   ....[69]....
        /*0f44*/ 	.word	0x0001bfa0
        /*0f48*/ 	.word	0x0000001b
        /*0f4c*/ 	.word	0x00028c30
        /*0f50*/ 	.short	0x0101
        /*0f52*/ 	.byte	0x3f
	.zero		1


	//   ....[70]....
        /*0f54*/ 	.word	0x0001c890
        /*0f58*/ 	.word	0x00000017
        /*0f5c*/ 	.word	0x00028c00
        /*0f60*/ 	.short	0x0107
        /*0f62*/ 	.byte	0x3f
	.zero		1


	//   ....[71]....
        /*0f64*/ 	.word	0x0001c980
        /*0f68*/ 	.word	0x00000017
        /*0f6c*/ 	.word	0x00028c00
        /*0f70*/ 	.short	0x0101
        /*0f72*/ 	.byte	0x3f
	.zero		1


	//   ....[72]....
        /*0f74*/ 	.word	0x0001c9a0
        /*0f78*/ 	.word	0x00000017
        /*0f7c*/ 	.word	0x00028c20
        /*0f80*/ 	.short	0x010a
        /*0f82*/ 	.byte	0x3f
	.zero		1


	//   ....[73]....
        /*0f84*/ 	.word	0x0001ca30
        /*0f88*/ 	.word	0x0000001b
        /*0f8c*/ 	.word	0x00028c60
        /*0f90*/ 	.short	0x010a
        /*0f92*/ 	.byte	0x3f
	.zero		1


	//   ....[74]....
        /*0f94*/ 	.word	0x0001d370
        /*0f98*/ 	.word	0x0000001b
        /*0f9c*/ 	.word	0x00028c50
        /*0fa0*/ 	.short	0x0107
        /*0fa2*/ 	.byte	0x3f
	.zero		1


	//   ....[75]....
        /*0fa4*/ 	.word	0x0001d440
        /*0fa8*/ 	.word	0x0000001b
        /*0fac*/ 	.word	0x00028c50
        /*0fb0*/ 	.short	0x0101
        /*0fb2*/ 	.byte	0x3f
	.zero		1


	//   ....[76]....
        /*0fb4*/ 	.word	0x0001d7d0
        /*0fb8*/ 	.word	0x00000006
        /*0fbc*/ 	.word	0x00028c40
        /*0fc0*/ 	.short	0x010a
        /*0fc2*/ 	.byte	0x3f
	.zero		1


	//   ....[77]....
        /*0fc4*/ 	.word	0x0001db10
        /*0fc8*/ 	.word	0x00000006
        /*0fcc*/ 	.word	0x00028c30
        /*0fd0*/ 	.short	0x0107
        /*0fd2*/ 	.byte	0x3f
	.zero		1


	//   ....[78]....
        /*0fd4*/ 	.word	0x0001dbd0
        /*0fd8*/ 	.word	0x00000006
        /*0fdc*/ 	.word	0x00028c30
        /*0fe0*/ 	.short	0x0101
        /*0fe2*/ 	.byte	0x3f
	.zero		1


	//   ....[79]....
        /*0fe4*/ 	.word	0x0001dc00
        /*0fe8*/ 	.word	0x00000006
        /*0fec*/ 	.word	0x00028c60
        /*0ff0*/ 	.short	0x010a
        /*0ff2*/ 	.byte	0x3f
	.zero		1


	//   ....[80]....
        /*0ff4*/ 	.word	0x0001e2d0
        /*0ff8*/ 	.word	0x00000006
        /*0ffc*/ 	.word	0x00028c50
        /*1000*/ 	.short	0x0107
        /*1002*/ 	.byte	0x3f
	.zero		1


	//   ....[81]....
        /*1004*/ 	.word	0x0001e390
        /*1008*/ 	.word	0x00000006
        /*100c*/ 	.word	0x00028c50
        /*1010*/ 	.short	0x0101
        /*1012*/ 	.byte	0x3f
	.zero		1


	//   ....[82]....
        /*1014*/ 	.word	0x0001f200
        /*1018*/ 	.word	0x00000004
        /*101c*/ 	.word	0x00028c20
        /*1020*/ 	.short	0x010a
        /*1022*/ 	.byte	0x3f
	.zero		1


	//   ....[83]....
        /*1024*/ 	.word	0x0001f370
        /*1028*/ 	.word	0x00000005
        /*102c*/ 	.word	0x00028c40
        /*1030*/ 	.short	0x010a
        /*1032*/ 	.byte	0x3f
	.zero		1


	//   ....[84]....
        /*1034*/ 	.word	0x0001f410
        /*1038*/ 	.word	0x00000019
        /*103c*/ 	.word	0x00028c40
        /*1040*/ 	.short	0x010a
        /*1042*/ 	.byte	0x3f
	.zero		1


	//   ....[85]....
        /*1044*/ 	.word	0x0001f450
        /*1048*/ 	.word	0x00000005
        /*104c*/ 	.word	0x00028c60
        /*1050*/ 	.short	0x010a
        /*1052*/ 	.byte	0x3f
	.zero		1


	//   ....[86]....
        /*1054*/ 	.word	0x0001f490
        /*1058*/ 	.word	0x00000019
        /*105c*/ 	.word	0x00028c60
        /*1060*/ 	.short	0x010a
        /*1062*/ 	.byte	0x3f
	.zero		1


	//   ....[87]....
        /*1064*/ 	.word	0x0001f4f0
        /*1068*/ 	.word	0x0000003e
        /*106c*/ 	.word	0x00028c90
        /*1070*/ 	.short	0x010a
        /*1072*/ 	.byte	0x3f
	.zero		1


	//   ....[88]....
        /*1074*/ 	.word	0x0001f660
        /*1078*/ 	.word	0x0000003e
        /*107c*/ 	.word	0x00028c90
        /*1080*/ 	.short	0x010a
        /*1082*/ 	.byte	0x3f
	.zero		1


	//   ....[89]....
        /*1084*/ 	.word	0x0001f7e0
        /*1088*/ 	.word	0x0000003e
        /*108c*/ 	.word	0x00028c90
        /*1090*/ 	.short	0x010a
        /*1092*/ 	.byte	0x3f
	.zero		1


	//   ....[90]....
        /*1094*/ 	.word	0x0001f940
        /*1098*/ 	.word	0x0000003e
        /*109c*/ 	.word	0x00028cb0
        /*10a0*/ 	.short	0x010a
        /*10a2*/ 	.byte	0x3f
	.zero		1


	//   ....[91]....
        /*10a4*/ 	.word	0x0001f990
        /*10a8*/ 	.word	0x00000003
        /*10ac*/ 	.word	0x00028c50
        /*10b0*/ 	.short	0x010a
        /*10b2*/ 	.byte	0x3f
	.zero		1


	//   ....[92]....
        /*10b4*/ 	.word	0x0001f9e0
        /*10b8*/ 	.word	0x00000007
        /*10bc*/ 	.word	0x00028c50
        /*10c0*/ 	.short	0x010a
        /*10c2*/ 	.byte	0x3f
	.zero		1


	//   ....[93]....
        /*10c4*/ 	.word	0x0001fdb0
        /*10c8*/ 	.word	0x00000002
        /*10cc*/ 	.word	0x00028c00
        /*10d0*/ 	.short	0x010a
        /*10d2*/ 	.byte	0x3f
	.zero		1


	//   ....[94]....
        /*10d4*/ 	.word	0x000203b0
        /*10d8*/ 	.word	0x00000002
        /*10dc*/ 	.word	0x00028c00
        /*10e0*/ 	.short	0x010a
        /*10e2*/ 	.byte	0x3f
	.zero		1


	//   ....[95]....
        /*10e4*/ 	.word	0x00020400
        /*10e8*/ 	.word	0x0000000f
        /*10ec*/ 	.word	0x00028c30
        /*10f0*/ 	.short	0x010a
        /*10f2*/ 	.byte	0x3f
	.zero		1


	//   ....[96]....
        /*10f4*/ 	.word	0x00020450
        /*10f8*/ 	.word	0x0000000f
        /*10fc*/ 	.word	0x00028c50
        /*1100*/ 	.short	0x010a
        /*1102*/ 	.byte	0x3f
	.zero		1


	//   ....[97]....
        /*1104*/ 	.word	0x000204a0
        /*1108*/ 	.word	0x000000d1
        /*110c*/ 	.word	0x00028c30
        /*1110*/ 	.short	0x010a
        /*1112*/ 	.byte	0x3f
	.zero		1


	//   ....[98]....
        /*1114*/ 	.word	0x000204f0
        /*1118*/ 	.word	0x000000d1
        /*111c*/ 	.word	0x00028c50
        /*1120*/ 	.short	0x010a
        /*1122*/ 	.byte	0x3f
	.zero		1


	//   ....[99]....
        /*1124*/ 	.word	0x00020540
        /*1128*/ 	.word	0x0000000f
        /*112c*/ 	.word	0x00028c30
        /*1130*/ 	.short	0x010a
        /*1132*/ 	.byte	0x3f
	.zero		1


	//   ....[100]....
        /*1134*/ 	.word	0x00020590
        /*1138*/ 	.word	0x0000000f
        /*113c*/ 	.word	0x00028c50
        /*1140*/ 	.short	0x010a
        /*1142*/ 	.byte	0x3f
	.zero		1


	//   ....[101]....
        /*1144*/ 	.word	0x000205e0
        /*1148*/ 	.word	0x00000014
        /*114c*/ 	.word	0x00028c30
        /*1150*/ 	.short	0x010a
        /*1152*/ 	.byte	0x3f
	.zero		1


	//   ....[102]....
        /*1154*/ 	.word	0x00020630
        /*1158*/ 	.word	0x00000014
        /*115c*/ 	.word	0x00028c50
        /*1160*/ 	.short	0x010a
        /*1162*/ 	.byte	0x3f
	.zero		1


	//   ....[103]....
        /*1164*/ 	.word	0x000207d0
        /*1168*/ 	.word	0x00000017
        /*116c*/ 	.word	0x00028c20
        /*1170*/ 	.short	0x010a
        /*1172*/ 	.byte	0x3f
	.zero		1


	//   ....[104]....
        /*1174*/ 	.word	0x00020820
        /*1178*/ 	.word	0x0000000c
        /*117c*/ 	.word	0x00028ca0
        /*1180*/ 	.short	0x010a
        /*1182*/ 	.byte	0x3f
	.zero		1


	//   ....[105]....
        /*1184*/ 	.word	0x00020870
        /*1188*/ 	.word	0x0000000c
        /*118c*/ 	.word	0x00028cc0
        /*1190*/ 	.short	0x010a
        /*1192*/ 	.byte	0x3f
	.zero		1


	//   ....[106]....
        /*1194*/ 	.word	0x000208c0
        /*1198*/ 	.word	0x0000000a
        /*119c*/ 	.word	0x00028ca0
        /*11a0*/ 	.short	0x010a
        /*11a2*/ 	.byte	0x3f
	.zero		1


	//   ....[107]....
        /*11a4*/ 	.word	0x00020910
        /*11a8*/ 	.word	0x0000000a
        /*11ac*/ 	.word	0x00028cc0
        /*11b0*/ 	.short	0x010a
        /*11b2*/ 	.byte	0x3f
	.zero		1


	//   ....[108]....
        /*11b4*/ 	.word	0x00020a30
        /*11b8*/ 	.word	0x0000001b
        /*11bc*/ 	.word	0x00028c40
        /*11c0*/ 	.short	0x010a
        /*11c2*/ 	.byte	0x3f
	.zero		1


	//   ....[109]....
        /*11c4*/ 	.word	0x000214d0
        /*11c8*/ 	.word	0x00000017
        /*11cc*/ 	.word	0x00028c20
        /*11d0*/ 	.short	0x010a
        /*11d2*/ 	.byte	0x3f
	.zero		1


	//   ....[110]....
        /*11d4*/ 	.word	0x00021520
        /*11d8*/ 	.word	0x0000001b
        /*11dc*/ 	.word	0x00028c60
        /*11e0*/ 	.short	0x010a
        /*11e2*/ 	.byte	0x3f
	.zero		1


	//   ....[111]....
        /*11e4*/ 	.word	0x00021e20
        /*11e8*/ 	.word	0x00000006
        /*11ec*/ 	.word	0x00028c40
        /*11f0*/ 	.short	0x010a
        /*11f2*/ 	.byte	0x3f
	.zero		1


	//   ....[112]....
        /*11f4*/ 	.word	0x000222e0
        /*11f8*/ 	.word	0x00000006
        /*11fc*/ 	.word	0x00028c60
        /*1200*/ 	.short	0x010a
        /*1202*/ 	.byte	0x3f
	.zero		1


	//   ....[113]....
        /*1204*/ 	.word	0x000233d0
        /*1208*/ 	.word	0x00000004
        /*120c*/ 	.word	0x00028c20
        /*1210*/ 	.short	0x010a
        /*1212*/ 	.byte	0x3f
	.zero		1


	//   ....[114]....
        /*1214*/ 	.word	0x00023570
        /*1218*/ 	.word	0x00000005
        /*121c*/ 	.word	0x00028c40
        /*1220*/ 	.short	0x010a
        /*1222*/ 	.byte	0x3f
	.zero		1


	//   ....[115]....
        /*1224*/ 	.word	0x000235c0
        /*1228*/ 	.word	0x00000019
        /*122c*/ 	.word	0x00028c40
        /*1230*/ 	.short	0x010a
        /*1232*/ 	.byte	0x3f
	.zero		1


	//   ....[116]....
        /*1234*/ 	.word	0x00023610
        /*1238*/ 	.word	0x00000005
        /*123c*/ 	.word	0x00028c60
        /*1240*/ 	.short	0x010a
        /*1242*/ 	.byte	0x3f
	.zero		1


	//----- nvinfo : EIATTR_NUM_MBARRIERS
	.align		4
.L_408:
        /*1244*/ 	.byte	0x03, 0x38
        /*1246*/ 	.short	0x0016


	//----- nvinfo : EIATTR_EXIT_INSTR_OFFSETS
	.align		4
        /*1248*/ 	.byte	0x04, 0x1c
        /*124a*/ 	.short	(.L_410 - .L_409)


	//   ....[0]....
.L_409:
        /*124c*/ 	.word	0x0001f4e0


	//----- nvinfo : EIATTR_MAX_THREADS
	.align		4
.L_410:
        /*1250*/ 	.byte	0x04, 0x05
        /*1252*/ 	.short	(.L_412 - .L_411)
.L_411:
        /*1254*/ 	.word	0x00000180
        /*1258*/ 	.word	0x00000001
        /*125c*/ 	.word	0x00000001


	//----- nvinfo : EIATTR_CRS_STACK_SIZE
	.align		4
.L_412:
        /*1260*/ 	.byte	0x04, 0x1e
        /*1262*/ 	.short	(.L_414 - .L_413)
.L_413:
        /*1264*/ 	.word	0x00000000


	//----- nvinfo : EIATTR_CBANK_PARAM_SIZE
	.align		4
.L_414:
        /*1268*/ 	.byte	0x03, 0x19
        /*126a*/ 	.short	0x0af0


	//----- nvinfo : EIATTR_PARAM_CBANK
	.align		4
        /*126c*/ 	.byte	0x04, 0x0a
        /*126e*/ 	.short	(.L_416 - .L_415)
	.align		4
.L_415:
        /*1270*/ 	.word	index@(.nv.constant0._ZN7cutlass13device_kernelIN5flash11enable_sm90INS1_16FlashAttnFwdSm90INS1_25CollectiveMainloopFwdSm90ILi2EN4cute5tupleIJNS5_1CILi1EEES8_S8_EEENS6_IJNS7_ILi64EEESA_SA_EEELi512ENS_10bfloat16_tEfNS_4arch4Sm90ELb0ELb1ELb0ELb1ELb1ELb1ELb0ELb0ELb0ELb1ELb0ELb0EEENS1_21CollectiveEpilogueFwdINS6_IJSA_NS7_ILi512EEESA_EEES9_SC_SE_Li256ELb1ELb1ELb0ELb0EEENS1_36VarlenDynamicPersistentTileSchedulerILi64ELi64ELi256ELi128ELb0ELb1ELb1ELb1ELb0ELb1EEEEEEEEEvNT_6ParamsE)
        /*1274*/ 	.short	0x0210
        /*1276*/ 	.short	0x0af0


	//----- nvinfo : EIATTR_SW_WAR
	.align		4
.L_416:
        /*1278*/ 	.byte	0x04, 0x36
        /*127a*/ 	.short	(.L_418 - .L_417)
.L_417:
        /*127c*/ 	.word	0x00000008
.L_418:


//--------------------- .nv.info._ZN7cutlass13device_kernelIN5flash11enable_sm90INS1_16FlashAttnFwdSm90INS1_25CollectiveMainloopFwdSm90ILi2EN4cute5tupleIJNS5_1CILi1EEES8_S8_EEENS6_IJNS7_ILi64EEESA_SA_EEELi512ENS_10bfloat16_tEfNS_4arch4Sm90ELb0ELb1ELb0ELb1ELb1ELb0ELb1ELb0ELb0ELb1ELb0ELb0EEENS1_21CollectiveEpilogueFwdINS6_IJSA_NS7_ILi512EEESA_EEES9_SC_SE_Li256ELb1ELb1ELb0ELb0EEENS1_36VarlenDynamicPersistentTileSchedulerILi64ELi64ELi256ELi128ELb0ELb1ELb1ELb1ELb0ELb1EEEEEEEEEvNT_6ParamsE --------------------------
	.section	.nv.info._ZN7cutlass13device_kernelIN5flash11enable_sm90INS1_16FlashAttnFwdSm90INS1_25CollectiveMainloopFwdSm90ILi2EN4cute5tupleIJNS5_1CILi1EEES8_S8_EEENS6_IJNS7_ILi64EEESA_SA_EEELi512ENS_10bfloat16_tEfNS_4arch4Sm90ELb0ELb1ELb0ELb1ELb1ELb0ELb1ELb0ELb0ELb1ELb0ELb0EEENS1_21CollectiveEpilogueFwdINS6_IJSA_NS7_ILi512EEESA_EEES9_SC_SE_Li256ELb1ELb1ELb0ELb0EEENS1_36VarlenDynamicPersistentTileSchedulerILi64ELi64ELi256ELi128ELb0ELb1ELb1ELb1ELb0ELb1EEEEEEEEEvNT_6ParamsE,"",@"SHT_CUDA_INFO"
	.sectionflags	@""
	.align	4


	//----- nvinfo : EIATTR_CUDA_API_VERSION
	.align		4
        /*0000*/ 	.byte	0x04, 0x37
        /*0002*/ 	.short	(.L_420 - .L_419)
.L_419:
        /*0004*/ 	.word	0x00000082


	//----- nvinfo : EIATTR_KPARAM_INFO
	.align		4
.L_420:
        /*0008*/ 	.byte	0x04, 0x17
        /*000a*/ 	.short	(.L_422 - .L_421)
.L_421:
        /*000c*/ 	.word	0x00000000
        /*0010*/ 	.short	0x0000
        /*0012*/ 	.short	0x0070
        /*0014*/ 	.byte	0x00, 0xf0, 0x01, 0x2e


	//----- nvinfo : EIATTR_SPARSE_MMA_MASK
	.align		4
.L_422:
        /*0018*/ 	.byte	0x03, 0x50
        /*001a*/ 	.short	0x0000


	//----- nvinfo : EIATTR_MAXREG_COUNT
	.align		4
        /*001c*/ 	.byte	0x03, 0x1b
        /*001e*/ 	.short	0x00a8


	//----- nvinfo : EIATTR_NUM_BARRIERS
	.align		4
        /*0020*/ 	.byte	0x02, 0x4c
        /*0022*/ 	.byte	0x10
	.zero		1


	//----- nvinfo : EIATTR_EXTERNS
	.align		4
        /*0024*/ 	.byte	0x04, 0x0f
        /*0026*/ 	.short	(.L_424 - .L_423)


	//   ....[0]....
	.align		4
.L_423:
        /*0028*/ 	.word	index@(__assertfail)


	//----- nvinfo : EIATTR_ANNOTATIONS
	.align		4
.L_424:
        /*002c*/ 	.byte	0x04, 0x55
        /*002e*/ 	.short	(.L_426 - .L_425)


	//   ....[0]....
.L_425:
        /* <DEDUP_REMOVED lines=24> */


	//----- nvinfo : EIATTR_MERCURY_ISA_VERSION
	.align		4
.L_426:
        /*0198*/ 	.byte	0x03, 0x5f
        /*019a*/ 	.short	0x0101


	//----- nvinfo : EIATTR_UNUSED_LOAD_BYTE_OFFSET
	.align		4
        /*019c*/ 	.byte	0x04, 0x44
        /*019e*/ 	.short	(.L_428 - .L_427)


	//   ....[0]....
.L_427:
        /*01a0*/ 	.word	0x00000960
        /*01a4*/ 	.word	0x0000fff0


	//   ....[1]....
        /*01a8*/ 	.word	0x00010c70
        /*01ac*/ 	.word	0x0000fff0


	//----- nvinfo : EIATTR_INT_WARP_WIDE_INSTR_OFFSETS
	.align		4
.L_428:
        /*01b0*/ 	.byte	0x04, 0x31
        /*01b2*/ 	.short	(.L_430 - .L_429)


	//   ....[0]....
.L_429:
        /*01b4*/ 	.word	0x000000d0


	//   ....[1]....
        /*01b8*/ 	.word	0x000000e0


	//   ....[2]....
        /*01bc*/ 	.word	0x000000f0


	//   ....[3]....
        /*01c0*/ 	.word	0x00000190


	//   ....[4]....
        /*01c4*/ 	.word	0x00015060


	//   ....[5]....
        /*01c8*/ 	.word	0x000150f0


	//   ....[6]....
        /*01cc*/ 	.word	0x00019430


	//   ....[7]....
        /*01d0*/ 	.word	0x000194c0


	//----- nvinfo : EIATTR_COOP_GROUP_MASK_REGIDS
	.align		4
.L_430:
        /*01d4*/ 	.byte	0x04, 0x29
        /*01d6*/ 	.short	(.L_432 - .L_431)


	//   ....[0]....
.L_431:
        /*01d8*/ 	.word	0xffffffff


	//   ....[1]....
        /*01dc*/ 	.word	0xffffffff


	//   ....[2]....
        /*01e0*/ 	.word	0xffffffff


	//   ....[3]....
        /*01e4*/ 	.word	0xffffffff


	//   ....[4]....
        /*01e8*/ 	.word	0xffffffff


	//   ....[5]....
        /*01ec*/ 	.word	0xffffffff


	//   ....[6]....
        /*01f0*/ 	.word	0xffffffff


	//   ....[7]....
        /*01f4*/ 	.word	0xffffffff


	//   ....[8]....
        /*01f8*/ 	.word	0xffffffff


	//   ....[9]....
        /*01fc*/ 	.word	0xffffffff


	//   ....[10]....
        /*0200*/ 	.word	0xffffffff


	//   ....[11]....
        /*0204*/ 	.word	0xffffffff


	//   ....[12]....
        /*0208*/ 	.word	0xffffffff


	//   ....[13]....
        /*020c*/ 	.word	0xffffffff


	//   ....[14]....
        /*0210*/ 	.word	0xffffffff


	//   ....[15]....
        /*0214*/ 	.word	0xffffffff


	//   ....[16]....
        /*0218*/ 	.word	0xffffffff


	//   ....[17]....
        /*021c*/ 	.word	0xffffffff


	//   ....[18]....
        /*0220*/ 	.word	0xffffffff


	//   ....[19]....
        /*0224*/ 	.word	0xffffffff


	//   ....[20]....
        /*0228*/ 	.word	0xffffffff


	//   ....[21]....
        /*022c*/ 	.word	0xffffffff


	//   ....[22]....
        /*0230*/ 	.word	0xffffffff


	//   ....[23]....
        /*0234*/ 	.word	0xffffffff


	//   ....[24]....
        /*0238*/ 	.word	0xffffffff


	//   ....[25]....
        /*023c*/ 	.word	0xffffffff


	//   ....[26]....
        /*0240*/ 	.word	0xffffffff


	//   ....[27]....
        /*0244*/ 	.word	0xffffffff


	//   ....[28]....
        /*0248*/ 	.word	0xffffffff


	//   ....[29]....
        /*024c*/ 	.word	0xffffffff


	//   ....[30]....
        /*0250*/ 	.word	0xffffffff


	//   ....[31]....
        /*0254*/ 	.word	0xffffffff


	//   ....[32]....
        /*0258*/ 	.word	0xffffffff


	//   ....[33]....
        /*025c*/ 	.word	0xffffffff


	//   ....[34]....
        /*0260*/ 	.word	0xffffffff


	//   ....[35]....
        /*0264*/ 	.word	0xffffffff


	//   ....[36]....
        /*0268*/ 	.word	0xffffffff


	//   ....[37]....
        /*026c*/ 	.word	0xffffffff


	//   ....[38]....
        /*0270*/ 	.word	0xffffffff


	//   ....[39]....
        /*0274*/ 	.word	0xffffffff


	//   ....[40]....
        /*0278*/ 	.word	0xffffffff


	//   ....[41]....
        /*027c*/ 	.word	0xffffffff


	//   ....[42]....
        /*0280*/ 	.word	0xffffffff


	//   ....[43]....
        /*0284*/ 	.word	0xffffffff


	//   ....[44]....
        /*0288*/ 	.word	0xffffffff


	//   ....[45]....
        /*028c*/ 	.word	0xffffffff


	//   ....[46]....
        /*0290*/ 	.word	0xffffffff


	//   ....[47]....
        /*0294*/ 	.word	0xffffffff


	//   ....[48]....
        /*0298*/ 	.word	0xffffffff


	//   ....[49]....
        /*029c*/ 	.word	0xffffffff


	//   ....[50]....
        /*02a0*/ 	.word	0xffffffff


	//   ....[51]....
        /*02a4*/ 	.word	0xffffffff


	//   ....[52]....
        /*02a8*/ 	.word	0xffffffff


	//   ....[53]....
        /*02ac*/ 	.word	0xffffffff


	//   ....[54]....
        /*02b0*/ 	.word	0xffffffff


	//   ....[55]....
        /*02b4*/ 	.word	0xffffffff


	//   ....[56]....
        /*02b8*/ 	.word	0xffffffff


	//   ....[57]....
        /*02bc*/ 	.word	0xffffffff


	//   ....[58]....
        /*02c0*/ 	.word	0xffffffff


	//   ....[59]....
        /*02c4*/ 	.word	0xffffffff


	//   ....[60]....
        /*02c8*/ 	.word	0xffffffff


	//   ....[61]....
        /*02cc*/ 	.word	0xffffffff


	//   ....[62]....
        /*02d0*/ 	.word	0xffffffff


	//   ....[63]....
        /*02d4*/ 	.word	0xffffffff


	//   ....[64]....
        /*02d8*/ 	.word	0xffffffff


	//   ....[65]....
        /*02dc*/ 	.word	0xffffffff


	//   ....[66]....
        /*02e0*/ 	.word	0xffffffff


	//   ....[67]....
        /*02e4*/ 	.word	0xffffffff


	//   ....[68]....
        /*02e8*/ 	.word	0xffffffff


	//   ....[69]....
        /*02ec*/ 	.word	0xffffffff


	//   ....[70]....
        /*02f0*/ 	.word	0xffffffff


	//   ....[71]....
        /*02f4*/ 	.word	0xffffffff


	//   ....[72]....
        /*02f8*/ 	.word	0xffffffff


	//   ....[73]....
        /*02fc*/ 	.word	0xffffffff


	//   ....[74]....
        /*0300*/ 	.word	0xffffffff


	//   ....[75]....
        /*0304*/ 	.word	0xffffffff


	//   ....[76]....
        /*0308*/ 	.word	0xffffffff


	//   ....[77]....
        /*030c*/ 	.word	0xffffffff


	//   ....[78]....
        /*0310*/ 	.word	0xffffffff


	//   ....[79]....
        /*0314*/ 	.word	0xffffffff


	//   ....[80]....
        /*0318*/ 	.word	0xffffffff


	//   ....[81]....
        /*031c*/ 	.word	0xffffffff


	//   ....[82]....
        /*0320*/ 	.word	0xffffffff


	//   ....[83]....
        /*0324*/ 	.word	0xffffffff


	//   ....[84]....
        /*0328*/ 	.word	0xffffffff


	//   ....[85]....
        /*032c*/ 	.word	0xffffffff


	//   ....[86]....
        /*0330*/ 	.word	0xffffffff


	//   ....[87]....
        /*0334*/ 	.word	0xffffffff


	//   ....[88]....
        /*0338*/ 	.word	0xffffffff


	//   ....[89]....
        /*033c*/ 	.word	0xffffffff


	//   ....[90]....
        /*0340*/ 	.word	0xffffffff


	//   ....[91]....
        /*0344*/ 	.word	0xffffffff


	//   ....[92]....
        /*0348*/ 	.word	0xffffffff


	//   ....[93]....
        /*034c*/ 	.word	0xffffffff


	//   ....[94]....
        /*0350*/ 	.word	0xffffffff


	//   ....[95]....
        /*0354*/ 	.word	0xffffffff


	//   ....[96]....
        /*0358*/ 	.word	0xffffffff


	//   ....[97]....
        /*035c*/ 	.word	0xffffffff


	//   ....[98]....
        /*0360*/ 	.word	0xffffffff


	//   ....[99]....
        /*0364*/ 	.word	0xffffffff


	//   ....[100]....
        /*0368*/ 	.word	0xffffffff


	//   ....[101]....
        /*036c*/ 	.word	0xffffffff


	//   ....[102]....
        /*0370*/ 	.word	0xffffffff


	//   ....[103]....
        /*0374*/ 	.word	0xffffffff


	//   ....[104]....
        /*0378*/ 	.word	0xffffffff


	//   ....[105]....
        /*037c*/ 	.word	0xffffffff


	//   ....[106]....
        /*0380*/ 	.word	0xffffffff


	//   ....[107]....
        /*0384*/ 	.word	0xffffffff


	//   ....[108]....
        /*0388*/ 	.word	0xffffffff


	//   ....[109]....
        /*038c*/ 	.word	0xffffffff


	//   ....[110]....
        /*0390*/ 	.word	0xffffffff


	//   ....[111]....
        /*0394*/ 	.word	0xffffffff


	//   ....[112]....
        /*0398*/ 	.word	0xffffffff


	//   ....[113]....
        /*039c*/ 	.word	0xffffffff


	//   ....[114]....
        /*03a0*/ 	.word	0xffffffff


	//   ....[115]....
        /*03a4*/ 	.word	0xffffffff


	//   ....[116]....
        /*03a8*/ 	.word	0xffffffff


	//   ....[117]....
        /*03ac*/ 	.word	0xffffffff


	//   ....[118]....
        /*03b0*/ 	.word	0xffffffff


	//   ....[119]....
        /*03b4*/ 	.word	0xffffffff


	//   ....[120]....
        /*03b8*/ 	.word	0xffffffff


	//   ....[121]....
        /*03bc*/ 	.word	0xffffffff


	//   ....[122]....
        /*03c0*/ 	.word	0xffffffff


	//   ....[123]....
        /*03c4*/ 	.word	0xffffffff


	//   ....[124]....
        /*03c8*/ 	.word	0xffffffff


	//   ....[125]....
        /*03cc*/ 	.word	0xffffffff


	//   ....[126]....
        /*03d0*/ 	.word	0xffffffff


	//   ....[127]....
        /*03d4*/ 	.word	0xffffffff


	//   ....[128]....
        /*03d8*/ 	.word	0xffffffff


	//   ....[129]....
        /*03dc*/ 	.word	0xffffffff


	//   ....[130]....
        /*03e0*/ 	.word	0xffffffff


	//   ....[131]....
        /*03e4*/ 	.word	0xffffffff


	//   ....[132]....
        /*03e8*/ 	.word	0xffffffff


	//   ....[133]....
        /*03ec*/ 	.word	0xffffffff


	//   ....[134]....
        /*03f0*/ 	.word	0xffffffff


	//   ....[135]....
        /*03f4*/ 	.word	0xffffffff


	//   ....[136]....
        /*03f8*/ 	.word	0xffffffff


	//   ....[137]....
        /*03fc*/ 	.word	0x0500000f


	//   ....[138]....
        /*0400*/ 	.word	0x0500000f


	//   ....[139]....
        /*0404*/ 	.word	0x0500000f


	//   ....[140]....
        /*0408*/ 	.word	0x0500000f


	//   ....[141]....
        /*040c*/ 	.word	0x0500000f


	//   ....[142]....
        /*0410*/ 	.word	0x0500000f


	//   ....[143]....
        /*0414*/ 	.word	0x0500000f


	//   ....[144]....
        /*0418*/ 	.word	0x0500000f


	//   ....[145]....
        /*041c*/ 	.word	0x0500000f


	//   ....[146]....
        /*0420*/ 	.word	0x0500000f


	//   ....[147]....
        /*0424*/ 	.word	0x0500000f


	//   ....[148]....
        /*0428*/ 	.word	0x0500000f


	//   ....[149]....
        /*042c*/ 	.word	0x0500000f


	//   ....[150]....
        /*0430*/ 	.word	0x0500000f


	//   ....[151]....
        /*0434*/ 	.word	0x0500000f


	//   ....[152]....
        /*0438*/ 	.word	0x0500000f


	//   ....[153]....
        /*043c*/ 	.word	0x0500000f


	//   ....[154]....
        /*0440*/ 	.word	0x0500000f


	//   ....[155]....
        /*0444*/ 	.word	0x0500000f


	//   ....[156]....
        /*0448*/ 	.word	0x0500000f


	//   ....[157]....
        /*044c*/ 	.word	0x0500000f


	//   ....[158]....
        /*0450*/ 	.word	0x0500000f


	//   ....[159]....
        /*0454*/ 	.word	0x0500000f


	//   ....[160]....
        /*0458*/ 	.word	0x0500000f


	//   ....[161]....
        /*045c*/ 	.word	0x0500000f


	//   ....[162]....
        /*0460*/ 	.word	0x0500000f


	//   ....[163]....
        /*0464*/ 	.word	0x0500000f


	//   ....[164]....
        /*0468*/ 	.word	0x0500000f


	//   ....[165]....
        /*046c*/ 	.word	0x0500000f


	//   ....[166]....
        /*0470*/ 	.word	0x0500000f


	//   ....[167]....
        /*0474*/ 	.word	0x0500000f


	//   ....[168]....
        /*0478*/ 	.word	0x0500000f


	//   ....[169]....
        /*047c*/ 	.word	0x0500000f


	//   ....[170]....
        /*0480*/ 	.word	0x0500000f


	//   ....[171]....
        /*0484*/ 	.word	0x0500000f


	//   ....[172]....
        /*0488*/ 	.word	0x0500000f


	//   ....[173]....
        /*048c*/ 	.word	0x0500000f


	//   ....[174]....
        /*0490*/ 	.word	0x0500000f


	//   ....[175]....
        /*0494*/ 	.word	0x0500000f


	//   ....[176]....
        /*0498*/ 	.word	0x0500000f


	//   ....[177]....
        /*049c*/ 	.word	0x0500000f


	//   ....[178]....
        /*04a0*/ 	.word	0x0500000f


	//   ....[179]....
        /*04a4*/ 	.word	0x0500000f


	//   ....[180]....
        /*04a8*/ 	.word	0x0500000f


	//   ....[181]....
        /*04ac*/ 	.word	0x0500000f


	//   ....[182]....
        /*04b0*/ 	.word	0x0500000f


	//   ....[183]....
        /*04b4*/ 	.word	0x0500000f


	//   ....[184]....
        /*04b8*/ 	.word	0x0500000f


	//   ....[185]....
        /*04bc*/ 	.word	0x0500000f


	//   ....[186]....
        /*04c0*/ 	.word	0x0500000f


	//   ....[187]....
        /*04c4*/ 	.word	0x0500000f


	//   ....[188]....
        /*04c8*/ 	.word	0x0500000f


	//   ....[189]....
        /*04cc*/ 	.word	0x0500000f


	//   ....[190]....
        /*04d0*/ 	.word	0x0500000f


	//   ....[191]....
        /*04d4*/ 	.word	0x0500000f


	//   ....[192]....
        /*04d8*/ 	.word	0x0500000f


	//   ....[193]....
        /*04dc*/ 	.word	0x0500000f


	//   ....[194]....
        /*04e0*/ 	.word	0x0500000f


	//   ....[195]....
        /*04e4*/ 	.word	0x0500000f


	//   ....[196]....
        /*04e8*/ 	.word	0x0500000f


	//   ....[197]....
        /*04ec*/ 	.word	0x0500000f


	//   ....[198]....
        /*04f0*/ 	.word	0x0500000f


	//   ....[199]....
        /*04f4*/ 	.word	0x0500000f


	//   ....[200]....
        /*04f8*/ 	.word	0x0500000f


	//   ....[201]....
        /*04fc*/ 	.word	0x0500000f


	//   ....[202]....
        /*0500*/ 	.word	0x0500000f


	//   ....[203]....
        /*0504*/ 	.word	0x0500000f


	//----- nvinfo : EIATTR_COOP_GROUP_INSTR_OFFSETS
	.align		4
.L_432:
        /*0508*/ 	.byte	0x04, 0x28
        /*050a*/ 	.short	(.L_434 - .L_433)


	//   ....[0]....
.L_433:
        /*050c*/ 	.word	0x00000080


	//   ....[1]....
        /*0510*/ 	.word	0x00000090


	//   ....[2]....
        /*0514*/ 	.word	0x000002c0


	//   ....[3]....
        /*0518*/ 	.word	0x00000420


	//   ....[4]....
        /*051c*/ 	.word	0x00000540


	//   ....[5]....
        /*0520*/ 	.word	0x000006a0


	//   ....[6]....
        /*0524*/ 	.word	0x00001ba0


	//   ....[7]....
        /*0528*/ 	.word	0x00003b70


	//   ....[8]....
        /*052c*/ 	.word	0x000042d0


	//   ....[9]....
        /*0530*/ 	.word	0x000053b0


	//   ....[10]....
        /*0534*/ 	.word	0x000055e0


	//   ....[11]....
        /*0538*/ 	.word	0x00005f20


	//   ....[12]....
        /*053c*/ 	.word	0x00006030


	//   ....[13]....
        /*0540*/ 	.word	0x00006420


	//   ....[14]....
        /*0544*/ 	.word	0x000064c0


	//   ....[15]....
        /*0548*/ 	.word	0x00006bc0


	//   ....[16]....
        /*054c*/ 	.word	0x00007220


	//   ....[17]....
        /*0550*/ 	.word	0x000082e0


	//   ....[18]....
        /*0554*/ 	.word	0x000084d0


	//   ....[19]....
        /*0558*/ 	.word	0x00008bb0


	//   ....[20]....
        /*055c*/ 	.word	0x00008cb0


	//   ....[21]....
        /*0560*/ 	.word	0x00009080


	//   ....[22]....
        /*0564*/ 	.word	0x000091d0


	//   ....[23]....
        /*0568*/ 	.word	0x0000a190


	//   ....[24]....
        /*056c*/ 	.word	0x0000a870


	//   ....[25]....
        /*0570*/ 	.word	0x0000b9e0


	//   ....[26]....
        /*0574*/ 	.word	0x0000ba40


	//   ....[27]....
        /*0578*/ 	.word	0x0000bc90


	//   ....[28]....
        /*057c*/ 	.word	0x0000be60


	//   ....[29]....
        /*0580*/ 	.word	0x0000cd00


	//   ....[30]....
        /*0584*/ 	.word	0x0000d180


	//   ....[31]....
        /*0588*/ 	.word	0x0000e240


	//   ....[32]....
        /*058c*/ 	.word	0x0000e430


	//   ....[33]....
        /*0590*/ 	.word	0x0000eb20


	//   ....[34]....
        /*0594*/ 	.word	0x0000ec20


	//   ....[35]....
        /*0598*/ 	.word	0x0000efc0


	//   ....[36]....
        /*059c*/ 	.word	0x0000f060


	//   ....[37]....
        /*05a0*/ 	.word	0x000100c0


	//   ....[38]....
        /*05a4*/ 	.word	0x00010190


	//   ....[39]....
        /*05a8*/ 	.word	0x000101c0


	//   ....[40]....
        /*05ac*/ 	.word	0x00010240


	//   ....[41]....
        /*05b0*/ 	.word	0x00010260


	//   ....[42]....
        /*05b4*/ 	.word	0x00011c20


	//   ....[43]....
        /*05b8*/ 	.word	0x00012120


	//   ....[44]....
        /*05bc*/ 	.word	0x00012150


	//   ....[45]....
        /*05c0*/ 	.word	0x00012180


	//   ....[46]....
        /*05c4*/ 	.word	0x00012190


	//   ....[47]....
        /*05c8*/ 	.word	0x000127e0


	//   ....[48]....
        /*05cc*/ 	.word	0x00012800


	//   ....[49]....
        /*05d0*/ 	.word	0x00012a30


	//   ....[50]....
        /*05d4*/ 	.word	0x00012a50


	//   ....[51]....
        /*05d8*/ 	.word	0x00013530


	//   ....[52]....
        /*05dc*/ 	.word	0x00013560


	//   ....[53]....
        /*05e0*/ 	.word	0x000137a0


	//   ....[54]....
        /*05e4*/ 	.word	0x000137c0


	//   ....[55]....
        /*05e8*/ 	.word	0x00013a70


	//   ....[56]....
        /*05ec*/ 	.word	0x00013c20


	//   ....[57]....
        /*05f0*/ 	.word	0x00013c50


	//   ....[58]....
        /*05f4*/ 	.word	0x00013c80


	//   ....[59]....
        /*05f8*/ 	.word	0x00013cb0


	//   ....[60]....
        /*05fc*/ 	.word	0x00013ce0


	//   ....[61]....
        /*0600*/ 	.word	0x00013d10


	//   ....[62]....
        /*0604*/ 	.word	0x00013e60


	//   ....[63]....
        /*0608*/ 	.word	0x00013e90


	//   ....[64]....
        /*060c*/ 	.word	0x00013ec0


	//   ....[65]....
        /*0610*/ 	.word	0x00013ef0


	//   ....[66]....
        /*0614*/ 	.word	0x00013f20


	//   ....[67]....
        /*0618*/ 	.word	0x00013f50


	//   ....[68]....
        /*061c*/ 	.word	0x00013fe0


	//   ....[69]....
        /*0620*/ 	.word	0x00014040


	//   ....[70]....
        /*0624*/ 	.word	0x000140d0


	//   ....[71]....
        /*0628*/ 	.word	0x00015ea0


	//   ....[72]....
        /*062c*/ 	.word	0x00015ec0


	//   ....[73]....
        /*0630*/ 	.word	0x00015f50


	//   ....[74]....
        /*0634*/ 	.word	0x00015f70


	//   ....[75]....
        /*0638*/ 	.word	0x00015ff0


	//   ....[76]....
        /*063c*/ 	.word	0x00016010


	//   ....[77]....
        /*0640*/ 	.word	0x00016020


	//   ....[78]....
        /*0644*/ 	.word	0x00016030


	//   ....[79]....
        /*0648*/ 	.word	0x000167e0


	//   ....[80]....
        /*064c*/ 	.word	0x00016810


	//   ....[81]....
        /*0650*/ 	.word	0x000168d0


	//   ....[82]....
        /*0654*/ 	.word	0x000168e0


	//   ....[83]....
        /*0658*/ 	.word	0x00016970


	//   ....[84]....
        /*065c*/ 	.word	0x00016980


	//   ....[85]....
        /*0660*/ 	.word	0x000169a0


	//   ....[86]....
        /*0664*/ 	.word	0x000169e0


	//   ....[87]....
        /*0668*/ 	.word	0x00017270


	//   ....[88]....
        /*066c*/ 	.word	0x00017290


	//   ....[89]....
        /*0670*/ 	.word	0x00017430


	//   ....[90]....
        /*0674*/ 	.word	0x00017460


	//   ....[91]....
        /*0678*/ 	.word	0x00017570


	//   ....[92]....
        /*067c*/ 	.word	0x00017580


	//   ....[93]....
        /*0680*/ 	.word	0x000175b0


	//   ....[94]....
        /*0684*/ 	.word	0x000175c0


	//   ....[95]....
        /*0688*/ 	.word	0x00017bf0


	//   ....[96]....
        /*068c*/ 	.word	0x00017c20


	//   ....[97]....
        /*0690*/ 	.word	0x00017e10


	//   ....[98]....
        /*0694*/ 	.word	0x00017e50


	//   ....[99]....
        /*0698*/ 	.word	0x00017e60


	//   ....[100]....
        /*069c*/ 	.word	0x00017e70


	//   ....[101]....
        /*06a0*/ 	.word	0x00017fc0


	//   ....[102]....
        /*06a4*/ 	.word	0x00018110


	//   ....[103]....
        /*06a8*/ 	.word	0x00018940


	//   ....[104]....
        /*06ac*/ 	.word	0x00018960


	//   ....[105]....
        /*06b0*/ 	.word	0x000189b0


	//   ....[106]....
        /*06b4*/ 	.word	0x000189c0


	//   ....[107]....
        /*06b8*/ 	.word	0x00018a00


	//   ....[108]....
        /*06bc*/ 	.word	0x00018a10


	//   ....[109]....
        /*06c0*/ 	.word	0x00018a20


	//   ....[110]....
        /*06c4*/ 	.word	0x00018a60


	//   ....[111]....
        /*06c8*/ 	.word	0x00018d80


	//   ....[112]....
        /*06cc*/ 	.word	0x00018dc0


	//   ....[113]....
        /*06d0*/ 	.word	0x00018de0


	//   ....[114]....
        /*06d4*/ 	.word	0x00018e00


	//   ....[115]....
        /*06d8*/ 	.word	0x00018e30


	//   ....[116]....
        /*06dc*/ 	.word	0x00018e50


	//   ....[117]....
        /*06e0*/ 	.word	0x00018f50


	//   ....[118]....
        /*06e4*/ 	.word	0x000190a0


	//   ....[119]....
        /*06e8*/ 	.word	0x000196a0


	//   ....[120]....
        /*06ec*/ 	.word	0x000196f0


	//   ....[121]....
        /*06f0*/ 	.word	0x00019720


	//   ....[122]....
        /*06f4*/ 	.word	0x00019750


	//   ....[123]....
        /*06f8*/ 	.word	0x00019760


	//   ....[124]....
        /*06fc*/ 	.word	0x00019790


	//   ....[125]....
        /*0700*/ 	.word	0x000197c0


	//   ....[126]....
        /*0704*/ 	.word	0x000197f0


	//   ....[127]....
        /*0708*/ 	.word	0x00019970


	//   ....[128]....
        /*070c*/ 	.word	0x000199a0


	//   ....[129]....
        /*0710*/ 	.word	0x000199d0


	//   ....[130]....
        /*0714*/ 	.word	0x00019a00


	//   ....[131]....
        /*0718*/ 	.word	0x00019a30


	//   ....[132]....
        /*071c*/ 	.word	0x00019a60


	//   ....[133]....
        /*0720*/ 	.word	0x00019b20


	//   ....[134]....
        /*0724*/ 	.word	0x00019b40


	//   ....[135]....
        /*0728*/ 	.word	0x00019bb0


	//   ....[136]....
        /*072c*/ 	.word	0x0001a250


	//   ....[137]....
        /*0730*/ 	.word	0x0001a900


	//   ....[138]....
        /*0734*/ 	.word	0x0001a9f0


	//   ....[139]....
        /*0738*/ 	.word	0x0001aa90


	//   ....[140]....
        /*073c*/ 	.word	0x0001aaf0


	//   ....[141]....
        /*0740*/ 	.word	0x0001abe0


	//   ....[142]....
        /*0744*/ 	.word	0x0001ac50


	//   ....[143]....
        /*0748*/ 	.word	0x0001ad40


	//   ....[144]....
        /*074c*/ 	.word	0x0001adb0


	//   ....[145]....
        /*0750*/ 	.word	0x0001ae50


	//   ....[146]....
        /*0754*/ 	.word	0x0001af50


	//   ....[147]....
        /*0758*/ 	.word	0x0001afe0


	//   ....[148]....
        /*075c*/ 	.word	0x0001b040


	//   ....[149]....
        /*0760*/ 	.word	0x0001b120


	//   ....[150]....
        /*0764*/ 	.word	0x0001b1a0


	//   ....[151]....
        /*0768*/ 	.word	0x0001b280


	//   ....[152]....
        /*076c*/ 	.word	0x0001b2f0


	//   ....[153]....
        /*0770*/ 	.word	0x0001b3b0


	//   ....[154]....
        /*0774*/ 	.word	0x0001b6c0


	//   ....[155]....
        /*0778*/ 	.word	0x0001b780


	//   ....[156]....
        /*077c*/ 	.word	0x0001b9f0


	//   ....[157]....
        /*0780*/ 	.word	0x0001ba40


	//   ....[158]....
        /*0784*/ 	.word	0x0001bc50


	//   ....[159]....
        /*0788*/ 	.word	0x0001bca0


	//   ....[160]....
        /*078c*/ 	.word	0x0001be50


	//   ....[161]....
        /*0790*/ 	.word	0x0001bea0


	//   ....[162]....
        /*0794*/ 	.word	0x0001bfe0


	//   ....[163]....
        /*0798*/ 	.word	0x0001c0e0


	//   ....[164]....
        /*079c*/ 	.word	0x0001c350


	//   ....[165]....
        /*07a0*/ 	.word	0x0001c3a0


	//   ....[166]....
        /*07a4*/ 	.word	0x0001c570


	//   ....[167]....
        /*07a8*/ 	.word	0x0001c5c0


	//   ....[168]....
        /*07ac*/ 	.word	0x0001c790


	//   ....[169]....
        /*07b0*/ 	.word	0x0001c7e0


	//   ....[170]....
        /*07b4*/ 	.word	0x0001c8d0


	//   ....[171]....
        /*07b8*/ 	.word	0x0001c970


	//   ....[172]....
        /*07bc*/ 	.word	0x0001c9d0


	//   ....[173]....
        /*07c0*/ 	.word	0x0001ca80


	//   ....[174]....
        /*07c4*/ 	.word	0x0001cae0


	//   ....[175]....
        /*07c8*/ 	.word	0x0001cb90


	//   ....[176]....
        /*07cc*/ 	.word	0x0001cbf0


	//   ....[177]....
        /*07d0*/ 	.word	0x0001cca0


	//   ....[178]....
        /*07d4*/ 	.word	0x0001cd90


	//   ....[179]....
        /*07d8*/ 	.word	0x0001ce70


	//   ....[180]....
        /*07dc*/ 	.word	0x0001cf80


	//   ....[181]....
        /*07e0*/ 	.word	0x0001d080


	//   ....[182]....
        /*07e4*/ 	.word	0x0001d1b0


	//   ....[183]....
        /*07e8*/ 	.word	0x0001d290


	//   ....[184]....
        /*07ec*/ 	.word	0x0001d390


	//   ....[185]....
        /*07f0*/ 	.word	0x0001d470


	//   ....[186]....
        /*07f4*/ 	.word	0x0001d500


	//   ....[187]....
        /*07f8*/ 	.word	0x0001d5a0


	//   ....[188]....
        /*07fc*/ 	.word	0x0001d6c0


	//   ....[189]....
        /*0800*/ 	.word	0x0001d730


	//   ....[190]....
        /*0804*/ 	.word	0x0001d7a0


	//   ....[191]....
        /*0808*/ 	.word	0x0001d810


	//   ....[192]....
        /*080c*/ 	.word	0x0001d880


	//   ....[193]....
        /*0810*/ 	.word	0x0001d900


	//   ....[194]....
        /*0814*/ 	.word	0x0001d990


	//   ....[195]....
        /*0818*/ 	.word	0x0001da20


	//   ....[196]....
        /*081c*/ 	.word	0x0001da90


	//   ....[197]....
        /*0820*/ 	.word	0x0001db00


	//   ....[198]....
        /*0824*/ 	.word	0x0001db70


	//   ....[199]....
        /*0828*/ 	.word	0x0001dbf0


	//   ....[200]....
        /*082c*/ 	.word	0x0001dc60


	//   ....[201]....
        /*0830*/ 	.word	0x0001dd00


	//   ....[202]....
        /*0834*/ 	.word	0x0001dd90


	//   ....[203]....
        /*0838*/ 	.word	0x0001deb0


	//----- nvinfo : EIATTR_REG_RECONFIG
	.align		4
.L_434:
        /*083c*/ 	.byte	0x01, 0x54
	.zero		2


	//----- nvinfo : EIATTR_SYSCALL_OFFSETS
	.align		4
        /*0840*/ 	.byte	0x04, 0x46
        /*0842*/ 	.short	(.L_436 - .L_435)


	//   ....[0]....
.L_435:
        /*0844*/ 	.word	0x00003d40


	//   ....[1]....
        /*0848*/ 	.word	0x00015250


	//   ....[2]....
        /*084c*/ 	.word	0x000153a0


	//   ....[3]....
        /*0850*/ 	.word	0x00015490


	//   ....[4]....
        /*0854*/ 	.word	0x000163d0


	//   ....[5]....
        /*0858*/ 	.word	0x00016c70


	//----- nvinfo : EIATTR_MBARRIER_INSTR_OFFSETS
	.align		4
.L_436:
        /*085c*/ 	.byte	0x04, 0x39
        /*085e*/ 	.short	(.L_438 - .L_437)


	//   ....[0]....
.L_437:
        /*0860*/ 	.word	0x000001a0
        /*0864*/ 	.word	0x000000ff
        /*0868*/ 	.word	0x00038800
        /*086c*/ 	.short	0x0100
        /*086e*/ 	.byte	0x08
	.zero		1


	//   ....[1]....
        /*0870*/ 	.word	0x000001b0
        /*0874*/ 	.word	0x000000ff
        /*0878*/ 	.word	0x00038810
        /*087c*/ 	.short	0x0100
        /*087e*/ 	.byte	0x08
	.zero		1


	//   ....[2]....
        /*0880*/ 	.word	0x000001c0
        /*0884*/ 	.word	0x000000ff
        /*0888*/ 	.word	0x00038820
        /*088c*/ 	.short	0x0100
        /*088e*/ 	.byte	0x08
	.zero		1


	//   ....[3]....
        /*0890*/ 	.word	0x00000270
        /*0894*/ 	.word	0x000000ff
        /*0898*/ 	.word	0x00038830
        /*089c*/ 	.short	0x0100
        /*089e*/ 	.byte	0x06
	.zero		1


	//   ....[4]....
        /*08a0*/ 	.word	0x00000280
        /*08a4*/ 	.word	0x000000ff
        /*08a8*/ 	.word	0x00038840
        /*08ac*/ 	.short	0x0100
        /*08ae*/ 	.byte	0x06
	.zero		1


	//   ....[5]....
        /*08b0*/ 	.word	0x00000290
        /*08b4*/ 	.word	0x000000ff
        /*08b8*/ 	.word	0x00038838
        /*08bc*/ 	.short	0x0100
        /*08be*/ 	.byte	0x06
	.zero		1


	//   ....[6]....
        /*08c0*/ 	.word	0x000002a0
        /*08c4*/ 	.word	0x000000ff
        /*08c8*/ 	.word	0x00038848
        /*08cc*/ 	.short	0x0100
        /*08ce*/ 	.byte	0x06
	.zero		1


	//   ....[7]....
        /*08d0*/ 	.word	0x000003d0
        /*08d4*/ 	.word	0x000000ff
        /*08d8*/ 	.word	0x00038850
        /*08dc*/ 	.short	0x0100
        /*08de*/ 	.byte	0x08
	.zero		1


	//   ....[8]....
        /*08e0*/ 	.word	0x000003e0
        /*08e4*/ 	.word	0x000000ff
        /*08e8*/ 	.word	0x00038860
        /*08ec*/ 	.short	0x0100
        /*08ee*/ 	.byte	0x08
	.zero		1


	//   ....[9]....
        /*08f0*/ 	.word	0x000003f0
        /*08f4*/ 	.word	0x000000ff
        /*08f8*/ 	.word	0x00038858
        /*08fc*/ 	.short	0x0100
        /*08fe*/ 	.byte	0x08
	.zero		1


	//   ....[10]....
        /*0900*/ 	.word	0x00000400
        /*0904*/ 	.word	0x000000ff
        /*0908*/ 	.word	0x00038868
        /*090c*/ 	.short	0x0100
        /*090e*/ 	.byte	0x08
	.zero		1


	//   ....[11]....
        /*0910*/ 	.word	0x000004f0
        /*0914*/ 	.word	0x000000ff
        /*0918*/ 	.word	0x00038870
        /*091c*/ 	.short	0x0100
        /*091e*/ 	.byte	0x06
	.zero		1


	//   ....[12]....
        /*0920*/ 	.word	0x00000500
        /*0924*/ 	.word	0x000000ff
        /*0928*/ 	.word	0x00038880
        /*092c*/ 	.short	0x0100
        /*092e*/ 	.byte	0x06
	.zero		1


	//   ....[13]....
        /*0930*/ 	.word	0x00000510
        /*0934*/ 	.word	0x000000ff
        /*0938*/ 	.word	0x00038878
        /*093c*/ 	.short	0x0100
        /*093e*/ 	.byte	0x06
	.zero		1


	//   ....[14]....
        /*0940*/ 	.word	0x00000520
        /*0944*/ 	.word	0x000000ff
        /*0948*/ 	.word	0x00038888
        /*094c*/ 	.short	0x0100
        /*094e*/ 	.byte	0x06
	.zero		1


	//   ....[15]....
        /*0950*/ 	.word	0x00000650
        /*0954*/ 	.word	0x000000ff
        /*0958*/ 	.word	0x00038890
        /*095c*/ 	.short	0x0100
        /*095e*/ 	.byte	0x08
	.zero		1


	//   ....[16]....
        /*0960*/ 	.word	0x00000660
        /*0964*/ 	.word	0x000000ff
        /*0968*/ 	.word	0x000388a0
        /*096c*/ 	.short	0x0100
        /*096e*/ 	.byte	0x08
	.zero		1


	//   ....[17]....
        /*0970*/ 	.word	0x00000670
        /*0974*/ 	.word	0x000000ff
        /*0978*/ 	.word	0x00038898
        /*097c*/ 	.short	0x0100
        /*097e*/ 	.byte	0x08
	.zero		1


	//   ....[18]....
        /*0980*/ 	.word	0x00000680
        /*0984*/ 	.word	0x000000ff
        /*0988*/ 	.word	0x000388a8
        /*098c*/ 	.short	0x0100
        /*098e*/ 	.byte	0x08
	.zero		1


	//   ....[19]....
        /*0990*/ 	.word	0x000007b0
        /*0994*/ 	.word	0x000000ff
        /*0998*/ 	.word	0x000388b0
        /*099c*/ 	.short	0x0100
        /*099e*/ 	.byte	0x08
	.zero		1


	//   ....[20]....
        /*09a0*/ 	.word	0x000007c0
        /*09a4*/ 	.word	0x000000ff
        /*09a8*/ 	.word	0x000388c0
        /*09ac*/ 	.short	0x0100
        /*09ae*/ 	.byte	0x08
	.zero		1


	//   ....[21]....
        /*09b0*/ 	.word	0x000007d0
        /*09b4*/ 	.word	0x000000ff
        /*09b8*/ 	.word	0x000388b8
        /*09bc*/ 	.short	0x0100
        /*09be*/ 	.byte	0x08
	.zero		1


	//   ....[22]....
        /*09c0*/ 	.word	0x000007e0
        /*09c4*/ 	.word	0x000000ff
        /*09c8*/ 	.word	0x000388c8
        /*09cc*/ 	.short	0x0100
        /*09ce*/ 	.byte	0x08
	.zero		1


	//   ....[23]....
        /*09d0*/ 	.word	0x00001f00
        /*09d4*/ 	.word	0x000000ff
        /*09d8*/ 	.word	0x00000000
        /*09dc*/ 	.short	0x0101
        /*09de*/ 	.byte	0x06
	.zero		1


	//   ....[24]....
        /*09e0*/ 	.word	0x000029c0
        /*09e4*/ 	.word	0x000000ff
        /*09e8*/ 	.word	0x00000000
        /*09ec*/ 	.short	0x0101
        /*09ee*/ 	.byte	0x06
	.zero		1


	//   ....[25]....
        /*09f0*/ 	.word	0x00003da0
        /*09f4*/ 	.word	0x000000ff
        /*09f8*/ 	.word	0x00038800
        /*09fc*/ 	.short	0x010a
        /*09fe*/ 	.byte	0x26
	.zero		1


	//   ....[26]....
        /*0a00*/ 	.word	0x00003e10
        /*0a04*/ 	.word	0x00000008
        /*0a08*/ 	.word	0x00038830
        /*0a0c*/ 	.short	0x010a
        /*0a0e*/ 	.byte	0x3f
	.zero		1


	//   ....[27]....
        /*0a10*/ 	.word	0x00003e50
        /*0a14*/ 	.word	0x00000008
        /*0a18*/ 	.word	0x00038830
        /*0a1c*/ 	.short	0x010a
        /*0a1e*/ 	.byte	0x3f
	.zero		1


	//   ....[28]....
        /*0a20*/ 	.word	0x000040d0
        /*0a24*/ 	.word	0x000000ff
        /*0a28*/ 	.word	0x00038810
        /*0a2c*/ 	.short	0x010a
        /*0a2e*/ 	.byte	0x26
	.zero		1


	//   ....[29]....
        /*0a30*/ 	.word	0x00004110
        /*0a34*/ 	.word	0x00000008
        /*0a38*/ 	.word	0x00038850
        /*0a3c*/ 	.short	0x010a
        /*0a3e*/ 	.byte	0x3f
	.zero		1


	//   ....[30]....
        /*0a40*/ 	.word	0x00004150
        /*0a44*/ 	.word	0x00000008
        /*0a48*/ 	.word	0x00038850
        /*0a4c*/ 	.short	0x010a
        /*0a4e*/ 	.byte	0x3f
	.zero		1


	//   ....[31]....
        /*0a50*/ 	.word	0x00005360
        /*0a54*/ 	.word	0x000000ff
        /*0a58*/ 	.word	0x00000000
        /*0a5c*/ 	.short	0x0101
        /*0a5e*/ 	.byte	0x05
	.zero		1


	//   ....[32]....
        /*0a60*/ 	.word	0x00006c70
        /*0a64*/ 	.word	0x000000ff
        /*0a68*/ 	.word	0x00000000
        /*0a6c*/ 	.short	0x0101
        /*0a6e*/ 	.byte	0x05
	.zero		1


	//   ....[33]....
        /*0a70*/ 	.word	0x00006f30
        /*0a74*/ 	.word	0x000000ff
        /*0a78*/ 	.word	0x00038830
        /*0a7c*/ 	.short	0x010a
        /*0a7e*/ 	.byte	0x05
	.zero		1


	//   ....[34]....
        /*0a80*/ 	.word	0x00006f70
        /*0a84*/ 	.word	0x000000ff
        /*0a88*/ 	.word	0x00038830
        /*0a8c*/ 	.short	0x010a
        /*0a8e*/ 	.byte	0x05
	.zero		1


	//   ....[35]....
        /*0a90*/ 	.word	0x00007100
        /*0a94*/ 	.word	0x000000ff
        /*0a98*/ 	.word	0x00038850
        /*0a9c*/ 	.short	0x010a
        /*0a9e*/ 	.byte	0x05
	.zero		1


	//   ....[36]....
        /*0aa0*/ 	.word	0x00007140
        /*0aa4*/ 	.word	0x000000ff
        /*0aa8*/ 	.word	0x00038850
        /*0aac*/ 	.short	0x010a
        /*0aae*/ 	.byte	0x05
	.zero		1


	//   ....[37]....
        /*0ab0*/ 	.word	0x00008290
        /*0ab4*/ 	.word	0x000000ff
        /*0ab8*/ 	.word	0x00000000
        /*0abc*/ 	.short	0x0101
        /*0abe*/ 	.byte	0x0a
	.zero		1


	//   ....[38]....
        /*0ac0*/ 	.word	0x0000a240
        /*0ac4*/ 	.word	0x000000ff
        /*0ac8*/ 	.word	0x00000000
        /*0acc*/ 	.short	0x0101
        /*0ace*/ 	.byte	0x05
	.zero		1


	//   ....[39]....
        /*0ad0*/ 	.word	0x0000a580
        /*0ad4*/ 	.word	0x000000ff
        /*0ad8*/ 	.word	0x00038830
        /*0adc*/ 	.short	0x010a
        /*0ade*/ 	.byte	0x05
	.zero		1


	//   ....[40]....
        /*0ae0*/ 	.word	0x0000a5c0
        /*0ae4*/ 	.word	0x000000ff
        /*0ae8*/ 	.word	0x00038830
        /*0aec*/ 	.short	0x010a
        /*0aee*/ 	.byte	0x05
	.zero		1


	//   ....[41]....
        /*0af0*/ 	.word	0x0000a750
        /*0af4*/ 	.word	0x000000ff
        /*0af8*/ 	.word	0x00038850
        /*0afc*/ 	.short	0x010a
        /*0afe*/ 	.byte	0x05
	.zero		1


	//   ....[42]....
        /*0b00*/ 	.word	0x0000a790
        /*0b04*/ 	.word	0x000000ff
        /*0b08*/ 	.word	0x00038850
        /*0b0c*/ 	.short	0x010a
        /*0b0e*/ 	.byte	0x05
	.zero		1


	//   ....[43]....
        /*0b10*/ 	.word	0x0000b8d0
        /*0b14*/ 	.word	0x000000ff
        /*0b18*/ 	.word	0x00000000
        /*0b1c*/ 	.short	0x0101
        /*0b1e*/ 	.byte	0x0a
	.zero		1


	//   ....[44]....
        /*0b20*/ 	.word	0x0000cd90
        /*0b24*/ 	.word	0x000000ff
        /*0b28*/ 	.word	0x00000000
        /*0b2c*/ 	.short	0x0101
        /*0b2e*/ 	.byte	0x05
	.zero		1


	//   ....[45]....
        /*0b30*/ 	.word	0x0000ce90
        /*0b34*/ 	.word	0x000000ff
        /*0b38*/ 	.word	0x00038830
        /*0b3c*/ 	.short	0x010a
        /*0b3e*/ 	.byte	0x07
	.zero		1


	//   ....[46]....
        /*0b40*/ 	.word	0x0000ced0
        /*0b44*/ 	.word	0x000000ff
        /*0b48*/ 	.word	0x00038830
        /*0b4c*/ 	.short	0x010a
        /*0b4e*/ 	.byte	0x07
	.zero		1


	//   ....[47]....
        /*0b50*/ 	.word	0x0000d060
        /*0b54*/ 	.word	0x000000ff
        /*0b58*/ 	.word	0x00038850
        /*0b5c*/ 	.short	0x010a
        /*0b5e*/ 	.byte	0x07
	.zero		1


	//   ....[48]....
        /*0b60*/ 	.word	0x0000d0a0
        /*0b64*/ 	.word	0x000000ff
        /*0b68*/ 	.word	0x00038850
        /*0b6c*/ 	.short	0x010a
        /*0b6e*/ 	.byte	0x07
	.zero		1


	//   ....[49]....
        /*0b70*/ 	.word	0x0000e1e0
        /*0b74*/ 	.word	0x000000ff
        /*0b78*/ 	.word	0x00000000
        /*0b7c*/ 	.short	0x0101
        /*0b7e*/ 	.byte	0x0a
	.zero		1


	//   ....[50]....
        /*0b80*/ 	.word	0x00010170
        /*0b84*/ 	.word	0x000000ff
        /*0b88*/ 	.word	0x00000000
        /*0b8c*/ 	.short	0x0101
        /*0b8e*/ 	.byte	0x07
	.zero		1


	//   ....[51]....
        /*0b90*/ 	.word	0x000127f0
        /*0b94*/ 	.word	0x000000ff
        /*0b98*/ 	.word	0x00000000
        /*0b9c*/ 	.short	0x0101
        /*0b9e*/ 	.byte	0x04
	.zero		1


	//   ....[52]....
        /*0ba0*/ 	.word	0x00015c50
        /*0ba4*/ 	.word	0x00000016
        /*0ba8*/ 	.word	0x00038840
        /*0bac*/ 	.short	0x010a
        /*0bae*/ 	.byte	0x3f
	.zero		1


	//   ....[53]....
        /*0bb0*/ 	.word	0x00016130
        /*0bb4*/ 	.word	0x00000016
        /*0bb8*/ 	.word	0x00038830
        /*0bbc*/ 	.short	0x0107
        /*0bbe*/ 	.byte	0x3f
	.zero		1


	//   ....[54]....
        /*0bc0*/ 	.word	0x00016210
        /*0bc4*/ 	.word	0x00000016
        /*0bc8*/ 	.word	0x00038830
        /*0bcc*/ 	.short	0x0101
        /*0bce*/ 	.byte	0x3f
	.zero		1


	//   ....[55]....
        /*0bd0*/ 	.word	0x00016ab0
        /*0bd4*/ 	.word	0x00000011
        /*0bd8*/ 	.word	0x00038800
        /*0bdc*/ 	.short	0x0107
        /*0bde*/ 	.byte	0x3f
	.zero		1


	//   ....[56]....
        /*0be0*/ 	.word	0x00016b40
        /*0be4*/ 	.word	0x00000011
        /*0be8*/ 	.word	0x00038800
        /*0bec*/ 	.short	0x0101
        /*0bee*/ 	.byte	0x3f
	.zero		1


	//   ....[57]....
        /*0bf0*/ 	.word	0x00017860
        /*0bf4*/ 	.word	0x00000011
        /*0bf8*/ 	.word	0x00038810
        /*0bfc*/ 	.short	0x0107
        /*0bfe*/ 	.byte	0x3f
	.zero		1


	//   ....[58]....
        /*0c00*/ 	.word	0x00017960
        /*0c04*/ 	.word	0x00000011
        /*0c08*/ 	.word	0x00038810
        /*0c0c*/ 	.short	0x0101
        /*0c0e*/ 	.byte	0x3f
	.zero		1


	//   ....[59]....
        /*0c10*/ 	.word	0x00017980
        /*0c14*/ 	.word	0x00000011
        /*0c18*/ 	.word	0x00038820
        /*0c1c*/ 	.short	0x010a
        /*0c1e*/ 	.byte	0x3f
	.zero		1


	//   ....[60]....
        /*0c20*/ 	.word	0x00017a10
        /*0c24*/ 	.word	0x00000016
        /*0c28*/ 	.word	0x00038860
        /*0c2c*/ 	.short	0x010a
        /*0c2e*/ 	.byte	0x3f
	.zero		1


	//   ....[61]....
        /*0c30*/ 	.word	0x00018330
        /*0c34*/ 	.word	0x00000016
        /*0c38*/ 	.word	0x00038850
        /*0c3c*/ 	.short	0x0107
        /*0c3e*/ 	.byte	0x3f
	.zero		1


	//   ....[62]....
        /*0c40*/ 	.word	0x00018400
        /*0c44*/ 	.word	0x00000016
        /*0c48*/ 	.word	0x00038850
        /*0c4c*/ 	.short	0x0101
        /*0c4e*/ 	.byte	0x3f
	.zero		1


	//   ....[63]....
        /*0c50*/ 	.word	0x000187a0
        /*0c54*/ 	.word	0x00000006
        /*0c58*/ 	.word	0x00038840
        /*0c5c*/ 	.short	0x010a
        /*0c5e*/ 	.byte	0x3f
	.zero		1


	//   ....[64]....
        /*0c60*/ 	.word	0x00018ae0
        /*0c64*/ 	.word	0x00000006
        /*0c68*/ 	.word	0x00038830
        /*0c6c*/ 	.short	0x0107
        /*0c6e*/ 	.byte	0x3f
	.zero		1


	//   ....[65]....
        /*0c70*/ 	.word	0x00018ba0
        /*0c74*/ 	.word	0x00000006
        /*0c78*/ 	.word	0x00038830
        /*0c7c*/ 	.short	0x0101
        /*0c7e*/ 	.byte	0x3f
	.zero		1


	//   ....[66]....
        /*0c80*/ 	.word	0x00018bd0
        /*0c84*/ 	.word	0x00000006
        /*0c88*/ 	.word	0x00038860
        /*0c8c*/ 	.short	0x010a
        /*0c8e*/ 	.byte	0x3f
	.zero		1


	//   ....[67]....
        /*0c90*/ 	.word	0x000192a0
        /*0c94*/ 	.word	0x00000006
        /*0c98*/ 	.word	0x00038850
        /*0c9c*/ 	.short	0x0107
        /*0c9e*/ 	.byte	0x3f
	.zero		1


	//   ....[68]....
        /*0ca0*/ 	.word	0x00019360
        /*0ca4*/ 	.word	0x00000006
        /*0ca8*/ 	.word	0x00038850
        /*0cac*/ 	.short	0x0101
        /*0cae*/ 	.byte	0x3f
	.zero		1


	//   ....[69]....
        /*0cb0*/ 	.word	0x0001a1d0
        /*0cb4*/ 	.word	0x00000005
        /*0cb8*/ 	.word	0x00038820
        /*0cbc*/ 	.short	0x010a
        /*0cbe*/ 	.byte	0x3f
	.zero		1


	//   ....[70]....
        /*0cc0*/ 	.word	0x0001a350
        /*0cc4*/ 	.word	0x00000003
        /*0cc8*/ 	.word	0x00038840
        /*0ccc*/ 	.short	0x010a
        /*0cce*/ 	.byte	0x3f
	.zero		1


	//   ....[71]....
        /*0cd0*/ 	.word	0x0001a3f0
        /*0cd4*/ 	.word	0x00000005
        /*0cd8*/ 	.word	0x00038840
        /*0cdc*/ 	.short	0x010a
        /*0cde*/ 	.byte	0x3f
	.zero		1


	//   ....[72]....
        /*0ce0*/ 	.word	0x0001a430
        /*0ce4*/ 	.word	0x00000003
        /*0ce8*/ 	.word	0x00038860
        /*0cec*/ 	.short	0x010a
        /*0cee*/ 	.byte	0x3f
	.zero		1


	//   ....[73]....
        /*0cf0*/ 	.word	0x0001a470
        /*0cf4*/ 	.word	0x00000005
        /*0cf8*/ 	.word	0x00038860
        /*0cfc*/ 	.short	0x010a
        /*0cfe*/ 	.byte	0x3f
	.zero		1


	//   ....[74]....
        /*0d00*/ 	.word	0x0001a4e0
        /*0d04*/ 	.word	0x00000003
        /*0d08*/ 	.word	0x00038800
        /*0d0c*/ 	.short	0x010a
        /*0d0e*/ 	.byte	0x3f
	.zero		1


	//   ....[75]....
        /*0d10*/ 	.word	0x0001a530
        /*0d14*/ 	.word	0x00000008
        /*0d18*/ 	.word	0x00038830
        /*0d1c*/ 	.short	0x010a
        /*0d1e*/ 	.byte	0x3f
	.zero		1


	//   ....[76]....
        /*0d20*/ 	.word	0x0001a590
        /*0d24*/ 	.word	0x00000005
        /*0d28*/ 	.word	0x00038810
        /*0d2c*/ 	.short	0x010a
        /*0d2e*/ 	.byte	0x3f
	.zero		1


	//   ....[77]....
        /*0d30*/ 	.word	0x0001a5e0
        /*0d34*/ 	.word	0x00000008
        /*0d38*/ 	.word	0x00038850
        /*0d3c*/ 	.short	0x010a
        /*0d3e*/ 	.byte	0x3f
	.zero		1


	//   ....[78]....
        /*0d40*/ 	.word	0x0001a640
        /*0d44*/ 	.word	0x00000006
        /*0d48*/ 	.word	0x00038830
        /*0d4c*/ 	.short	0x010a
        /*0d4e*/ 	.byte	0x3f
	.zero		1


	//   ....[79]....
        /*0d50*/ 	.word	0x0001a6a0
        /*0d54*/ 	.word	0x00000006
        /*0d58*/ 	.word	0x00038850
        /*0d5c*/ 	.short	0x010a
        /*0d5e*/ 	.byte	0x3f
	.zero		1


	//   ....[80]....
        /*0d60*/ 	.word	0x0001a700
        /*0d64*/ 	.word	0x00000006
        /*0d68*/ 	.word	0x00038830
        /*0d6c*/ 	.short	0x010a
        /*0d6e*/ 	.byte	0x3f
	.zero		1


	//   ....[81]....
        /*0d70*/ 	.word	0x0001a760
        /*0d74*/ 	.word	0x00000006
        /*0d78*/ 	.word	0x00038850
        /*0d7c*/ 	.short	0x010a
        /*0d7e*/ 	.byte	0x3f
	.zero		1


	//   ....[82]....
        /*0d80*/ 	.word	0x0001a7c0
        /*0d84*/ 	.word	0x00000006
        /*0d88*/ 	.word	0x00038830
        /*0d8c*/ 	.short	0x010a
        /*0d8e*/ 	.byte	0x3f
	.zero		1


	//   ....[83]....
        /*0d90*/ 	.word	0x0001a820
        /*0d94*/ 	.word	0x00000006
        /*0d98*/ 	.word	0x00038850
        /*0d9c*/ 	.short	0x010a
        /*0d9e*/ 	.byte	0x3f
	.zero		1


	//   ....[84]....
        /*0da0*/ 	.word	0x0001a940
        /*0da4*/ 	.word	0x00000016
        /*0da8*/ 	.word	0x00038840
        /*0dac*/ 	.short	0x010a
        /*0dae*/ 	.byte	0x3f
	.zero		1


	//   ....[85]....
        /*0db0*/ 	.word	0x0001bee0
        /*0db4*/ 	.word	0x00000011
        /*0db8*/ 	.word	0x00038820
        /*0dbc*/ 	.short	0x010a
        /*0dbe*/ 	.byte	0x3f
	.zero		1


	//   ....[86]....
        /*0dc0*/ 	.word	0x0001bf30
        /*0dc4*/ 	.word	0x00000016
        /*0dc8*/ 	.word	0x00038860
        /*0dcc*/ 	.short	0x010a
        /*0dce*/ 	.byte	0x3f
	.zero		1


	//   ....[87]....
        /*0dd0*/ 	.word	0x0001c820
        /*0dd4*/ 	.word	0x00000006
        /*0dd8*/ 	.word	0x00038840
        /*0ddc*/ 	.short	0x010a
        /*0dde*/ 	.byte	0x3f
	.zero		1


	//   ....[88]....
        /*0de0*/ 	.word	0x0001cce0
        /*0de4*/ 	.word	0x00000006
        /*0de8*/ 	.word	0x00038860
        /*0dec*/ 	.short	0x010a
        /*0dee*/ 	.byte	0x3f
	.zero		1


	//   ....[89]....
        /*0df0*/ 	.word	0x0001ddd0
        /*0df4*/ 	.word	0x00000005
        /*0df8*/ 	.word	0x00038820
        /*0dfc*/ 	.short	0x010a
        /*0dfe*/ 	.byte	0x3f
	.zero		1


	//   ....[90]....
        /*0e00*/ 	.word	0x0001df70
        /*0e04*/ 	.word	0x00000003
        /*0e08*/ 	.word	0x00038840
        /*0e0c*/ 	.short	0x010a
        /*0e0e*/ 	.byte	0x3f
	.zero		1


	//   ....[91]....
        /*0e10*/ 	.word	0x0001dfc0
        /*0e14*/ 	.word	0x00000005
        /*0e18*/ 	.word	0x00038840
        /*0e1c*/ 	.short	0x010a
        /*0e1e*/ 	.byte	0x3f
	.zero		1


	//   ....[92]....
        /*0e20*/ 	.word	0x0001e010
        /*0e24*/ 	.word	0x00000003
        /*0e28*/ 	.word	0x00038860
        /*0e2c*/ 	.short	0x010a
        /*0e2e*/ 	.byte	0x3f
	.zero		1


	//----- nvinfo : EIATTR_NUM_MBARRIERS
	.align		4
.L_438:
        /*0e30*/ 	.byte	0x03, 0x38
        /*0e32*/ 	.short	0x0017


	//----- nvinfo : EIATTR_EXIT_INSTR_OFFSETS
	.align		4
        /*0e34*/ 	.byte	0x04, 0x1c
        /*0e36*/ 	.short	(.L_440 - .L_439)


	//   ....[0]....
.L_439:
        /*0e38*/ 	.word	0x00000990


	//   ....[1]....
        /*0e3c*/ 	.word	0x00013a10


	//   ....[2]....
        /*0e40*/ 	.word	0x0001a4c0


	//----- nvinfo : EIATTR_MAX_THREADS
	.align		4
.L_440:
        /*0e44*/ 	.byte	0x04, 0x05
        /*0e46*/ 	.short	(.L_442 - .L_441)
.L_441:
        /*0e48*/ 	.word	0x00000180
        /*0e4c*/ 	.word	0x00000001
        /*0e50*/ 	.word	0x00000001


	//----- nvinfo : EIATTR_CRS_STACK_SIZE
	.align		4
.L_442:
        /*0e54*/ 	.byte	0x04, 0x1e
        /*0e56*/ 	.short	(.L_444 - .L_443)
.L_443:
        /*0e58*/ 	.word	0x00000000


	//----- nvinfo : EIATTR_CBANK_PARAM_SIZE
	.align		4
.L_444:
        /*0e5c*/ 	.byte	0x03, 0x19
        /*0e5e*/ 	.short	0x0bf0


	//----- nvinfo : EIATTR_PARAM_CBANK
	.align		4
        /*0e60*/ 	.byte	0x04, 0x0a
        /*0e62*/ 	.short	(.L_446 - .L_445)
	.align		4
.L_445:
        /*0e64*/ 	.word	index@(.nv.constant0._ZN7cutlass13device_kernelIN5flash11enable_sm90INS1_16FlashAttnFwdSm90INS1_25CollectiveMainloopFwdSm90ILi2EN4cute5tupleIJNS5_1CILi1EEES8_S8_EEENS6_IJNS7_ILi64EEESA_SA_EEELi512ENS_10bfloat16_tEfNS_4arch4Sm90ELb0ELb1ELb0ELb1ELb1ELb0ELb1ELb0ELb0ELb1ELb0ELb0EEENS1_21CollectiveEpilogueFwdINS6_IJSA_NS7_ILi512EEESA_EEES9_SC_SE_Li256ELb1ELb1ELb0ELb0EEENS1_36VarlenDynamicPersistentTileSchedulerILi64ELi64ELi256ELi128ELb0ELb1ELb1ELb1ELb0ELb1EEEEEEEEEvNT_6ParamsE)
        /*0e68*/ 	.short	0x0210
        /*0e6a*/ 	.short	0x0bf0


	//----- nvinfo : EIATTR_SW_WAR
	.align		4
.L_446:
        /*0e6c*/ 	.byte	0x04, 0x36
        /*0e6e*/ 	.short	(.L_448 - .L_447)
.L_447:
        /*0e70*/ 	.word	0x00000008
.L_448:


//--------------------- .nv.info._ZN7cutlass13device_kernelIN5flash11enable_sm90INS1_16FlashAttnFwdSm90INS1_25CollectiveMainloopFwdSm90ILi2EN4cute5tupleIJNS5_1CILi1EEES8_S8_EEENS6_IJNS7_ILi64EEESA_SA_EEELi512ENS_10bfloat16_tEfNS_4arch4Sm90ELb0ELb1ELb0ELb1ELb1ELb1ELb1ELb0ELb0ELb1ELb0ELb0EEENS1_21CollectiveEpilogueFwdINS6_IJSA_NS7_ILi512EEESA_EEES9_SC_SE_Li256ELb1ELb1ELb0ELb0EEENS1_36VarlenDynamicPersistentTileSchedulerILi64ELi64ELi256ELi128ELb0ELb1ELb1ELb1ELb0ELb1EEEEEEEEEvNT_6ParamsE --------------------------
	.section	.nv.info._ZN7cutlass13device_kernelIN5flash11enable_sm90INS1_16FlashAttnFwdSm90INS1_25CollectiveMainloopFwdSm90ILi2EN4cute5tupleIJNS5_1CILi1EEES8_S8_EEENS6_IJNS7_ILi64EEESA_SA_EEELi512ENS_10bfloat16_tEfNS_4arch4Sm90ELb0ELb1ELb0ELb1ELb1ELb1ELb1ELb0ELb0ELb1ELb0ELb0EEENS1_21CollectiveEpilogueFwdINS6_IJSA_NS7_ILi512EEESA_EEES9_SC_SE_Li256ELb1ELb1ELb0ELb0EEENS1_36VarlenDynamicPersistentTileSchedulerILi64ELi64ELi256ELi128ELb0ELb1ELb1ELb1ELb0ELb1EEEEEEEEEvNT_6ParamsE,"",@"SHT_CUDA_INFO"
	.sectionflags	@""
	.align	4


	//----- nvinfo : EIATTR_CUDA_API_VERSION
	.align		4
        /*0000*/ 	.byte	0x04, 0x37
        /*0002*/ 	.short	(.L_450 - .L_449)
.L_449:
        /*0004*/ 	.word	0x00000082


	//----- nvinfo : EIATTR_KPARAM_INFO
	.align		4
.L_450:
        /*0008*/ 	.byte	0x04, 0x17
        /*000a*/ 	.short	(.L_452 - .L_451)
.L_451:
        /*000c*/ 	.word	0x00000000
        /*0010*/ 	.short	0x0000
        /*0012*/ 	.short	0x0070
        /*0014*/ 	.byte	0x00, 0xf0, 0x01, 0x2e


	//----- nvinfo : EIATTR_SPARSE_MMA_MASK
	.align		4
.L_452:
        /*0018*/ 	.byte	0x03, 0x50
        /*001a*/ 	.short	0x0000


	//----- nvinfo : EIATTR_MAXREG_COUNT
	.align		4
        /*001c*/ 	.byte	0x03, 0x1b
        /*001e*/ 	.short	0x00a8


	//----- nvinfo : EIATTR_NUM_BARRIERS
	.align		4
        /*0020*/ 	.byte	0x02, 0x4c
        /*0022*/ 	.byte	0x10
	.zero		1


	//----- nvinfo : EIATTR_EXTERNS
	.align		4
        /*0024*/ 	.byte	0x04, 0x0f
        /*0026*/ 	.short	(.L_454 - .L_453)


	//   ....[0]....
	.align		4
.L_453:
        /*0028*/ 	.word	index@(__assertfail)


	//----- nvinfo : EIATTR_ANNOTATIONS
	.align		4
.L_454:
        /*002c*/ 	.byte	0x04, 0x55
        /*002e*/ 	.short	(.L_456 - .L_455)


	//   ....[0]....
.L_455:
        /* <DEDUP_REMOVED lines=60> */


	//----- nvinfo : EIATTR_MERCURY_ISA_VERSION
	.align		4
.L_456:
        /*03d8*/ 	.byte	0x03, 0x5f
        /*03da*/ 	.short	0x0101


	//----- nvinfo : EIATTR_UNUSED_LOAD_BYTE_OFFSET
	.align		4
        /*03dc*/ 	.byte	0x04, 0x44
        /*03de*/ 	.short	(.L_458 - .L_457)


	//   ....[0]....
.L_457:
        /*03e0*/ 	.word	0x00000a50
        /*03e4*/ 	.word	0x0000fff0


	//   ....[1]....
        /*03e8*/ 	.word	0x0001a760
        /*03ec*/ 	.word	0x0000fff0


	//----- nvinfo : EIATTR_INT_WARP_WIDE_INSTR_OFFSETS
	.align		4
.L_458:
        /*03f0*/ 	.byte	0x04, 0x31
        /*03f2*/ 	.short	(.L_460 - .L_459)


	//   ....[0]....
.L_459:
        /*03f4*/ 	.word	0x00000130


	//   ....[1]....
        /*03f8*/ 	.word	0x00000170


	//   ....[2]....
        /*03fc*/ 	.word	0x000001e0


	//   ....[3]....
        /*0400*/ 	.word	0x000001f0


	//   ....[4]....
        /*0404*/ 	.word	0x00020f00


	//   ....[5]....
        /*0408*/ 	.word	0x00020f90


	//   ....[6]....
        /*040c*/ 	.word	0x00025480


	//   ....[7]....
        /*0410*/ 	.word	0x00025510


	//----- nvinfo : EIATTR_COOP_GROUP_MASK_REGIDS
	.align		4
.L_460:
        /*0414*/ 	.byte	0x04, 0x29
        /*0416*/ 	.short	(.L_462 - .L_461)


	//   ....[0]....
.L_461:
        /*0418*/ 	.word	0xffffffff


	//   ....[1]....
        /*041c*/ 	.word	0xffffffff


	//   ....[2]....
        /*0420*/ 	.word	0xffffffff


	//   ....[3]....
        /*0424*/ 	.word	0xffffffff


	//   ....[4]....
        /*0428*/ 	.word	0xffffffff


	//   ....[5]....
        /*042c*/ 	.word	0xffffffff


	//   ....[6]....
        /*0430*/ 	.word	0xffffffff


	//   ....[7]....
        /*0434*/ 	.word	0xffffffff


	//   ....[8]....
        /*0438*/ 	.word	0xffffffff


	//   ....[9]....
        /*043c*/ 	.word	0xffffffff


	//   ....[10]....
        /*0440*/ 	.word	0xffffffff


	//   ....[11]....
        /*0444*/ 	.word	0xffffffff


	//   ....[12]....
        /*0448*/ 	.word	0xffffffff


	//   ....[13]....
        /*044c*/ 	.word	0xffffffff


	//   ....[14]....
        /*0450*/ 	.word	0xffffffff


	//   ....[15]....
        /*0454*/ 	.word	0xffffffff


	//   ....[16]....
        /*0458*/ 	.word	0xffffffff


	//   ....[17]....
        /*045c*/ 	.word	0xffffffff


	//   ....[18]....
        /*0460*/ 	.word	0xffffffff


	//   ....[19]....
        /*0464*/ 	.word	0xffffffff


	//   ....[20]....
        /*0468*/ 	.word	0xffffffff


	//   ....[21]....
        /*046c*/ 	.word	0xffffffff


	//   ....[22]....
        /*0470*/ 	.word	0xffffffff


	//   ....[23]....
        /*0474*/ 	.word	0xffffffff


	//   ....[24]....
        /*0478*/ 	.word	0xffffffff


	//   ....[25]....
        /*047c*/ 	.word	0xffffffff


	//   ....[26]....
        /*0480*/ 	.word	0xffffffff


	//   ....[27]....
        /*0484*/ 	.word	0xffffffff


	//   ....[28]....
        /*0488*/ 	.word	0xffffffff


	//   ....[29]....
        /*048c*/ 	.word	0xffffffff


	//   ....[30]....
        /*0490*/ 	.word	0xffffffff


	//   ....[31]....
        /*0494*/ 	.word	0xffffffff


	//   ....[32]....
        /*0498*/ 	.word	0xffffffff


	//   ....[33]....
        /*049c*/ 	.word	0xffffffff


	//   ....[34]....
        /*04a0*/ 	.word	0xffffffff


	//   ....[35]....
        /*04a4*/ 	.word	0xffffffff


	//   ....[36]....
        /*04a8*/ 	.word	0xffffffff


	//   ....[37]....
        /*04ac*/ 	.word	0xffffffff


	//   ....[38]....
        /*04b0*/ 	.word	0xffffffff


	//   ....[39]....
        /*04b4*/ 	.word	0xffffffff


	//   ....[40]....
        /*04b8*/ 	.word	0xffffffff


	//   ....[41]....
        /*04bc*/ 	.word	0xffffffff


	//   ....[42]....
        /*04c0*/ 	.word	0xffffffff


	//   ....[43]....
        /*04c4*/ 	.word	0xffffffff


	//   ....[44]....
        /*04c8*/ 	.word	0xffffffff


	//   ....[45]....
        /*04cc*/ 	.word	0xffffffff


	//   ....[46]....
        /*04d0*/ 	.word	0xffffffff


	//   ....[47]....
        /*04d4*/ 	.word	0xffffffff


	//   ....[48]....
        /*04d8*/ 	.word	0xffffffff


	//   ....[49]....
        /*04dc*/ 	.word	0xffffffff


	//   ....[50]....
        /*04e0*/ 	.word	0xffffffff


	//   ....[51]....
        /*04e4*/ 	.word	0xffffffff


	//   ....[52]....
        /*04e8*/ 	.word	0xffffffff


	//   ....[53]....
        /*04ec*/ 	.word	0xffffffff


	//   ....[54]....
        /*04f0*/ 	.word	0xffffffff


	//   ....[55]....
        /*04f4*/ 	.word	0xffffffff


	//   ....[56]....
        /*04f8*/ 	.word	0xffffffff


	//   ....[57]....
        /*04fc*/ 	.word	0xffffffff


	//   ....[58]....
        /*0500*/ 	.word	0xffffffff


	//   ....[59]....
        /*0504*/ 	.word	0xffffffff


	//   ....[60]....
        /*0508*/ 	.word	0xffffffff


	//   ....[61]....
        /*050c*/ 	.word	0xffffffff


	//   ....[62]....
        /*0510*/ 	.word	0xffffffff


	//   ....[63]....
        /*0514*/ 	.word	0xffffffff


	//   ....[64]....
        /*0518*/ 	.word	0xffffffff


	//   ....[65]....
        /*051c*/ 	.word	0xffffffff


	//   ....[66]....
        /*0520*/ 	.word	0xffffffff


	//   ....[67]....
        /*0524*/ 	.word	0xffffffff


	//   ....[68]....
        /*0528*/ 	.word	0xffffffff


	//   ....[69]....
        /*052c*/ 	.word	0xffffffff


	//   ....[70]....
        /*0530*/ 	.word	0xffffffff


	//   ....[71]....
        /*0534*/ 	.word	0xffffffff


	//   ....[72]....
        /*0538*/ 	.word	0xffffffff


	//   ....[73]....
        /*053c*/ 	.word	0xffffffff


	//   ....[74]....
        /*0540*/ 	.word	0xffffffff


	//   ....[75]....
        /*0544*/ 	.word	0xffffffff


	//   ....[76]....
        /*0548*/ 	.word	0xffffffff


	//   ....[77]....
        /*054c*/ 	.word	0xffffffff


	//   ....[78]....
        /*0550*/ 	.word	0xffffffff


	//   ....[79]....
        /*0554*/ 	.word	0xffffffff


	//   ....[80]....
        /*0558*/ 	.word	0xffffffff


	//   ....[81]....
        /*055c*/ 	.word	0xffffffff


	//   ....[82]....
        /*0560*/ 	.word	0xffffffff


	//   ....[83]....
        /*0564*/ 	.word	0xffffffff


	//   ....[84]....
        /*0568*/ 	.word	0xffffffff


	//   ....[85]....
        /*056c*/ 	.word	0xffffffff


	//   ....[86]....
        /*0570*/ 	.word	0xffffffff


	//   ....[87]....
        /*0574*/ 	.word	0xffffffff


	//   ....[88]....
        /*0578*/ 	.word	0xffffffff


	//   ....[89]....
        /*057c*/ 	.word	0xffffffff


	//   ....[90]....
        /*0580*/ 	.word	0xffffffff


	//   ....[91]....
        /*0584*/ 	.word	0xffffffff


	//   ....[92]....
        /*0588*/ 	.word	0xffffffff


	//   ....[93]....
        /*058c*/ 	.word	0xffffffff


	//   ....[94]....
        /*0590*/ 	.word	0xffffffff


	//   ....[95]....
        /*0594*/ 	.word	0xffffffff


	//   ....[96]....
        /*0598*/ 	.word	0xffffffff


	//   ....[97]....
        /*059c*/ 	.word	0xffffffff


	//   ....[98]....
        /*05a0*/ 	.word	0xffffffff


	//   ....[99]....
        /*05a4*/ 	.word	0xffffffff


	//   ....[100]....
        /*05a8*/ 	.word	0xffffffff


	//   ....[101]....
        /*05ac*/ 	.word	0xffffffff


	//   ....[102]....
        /*05b0*/ 	.word	0xffffffff


	//   ....[103]....
        /*05b4*/ 	.word	0xffffffff


	//   ....[104]....
        /*05b8*/ 	.word	0xffffffff


	//   ....[105]....
        /*05bc*/ 	.word	0xffffffff


	//   ....[106]....
        /*05c0*/ 	.word	0xffffffff


	//   ....[107]....
        /*05c4*/ 	.word	0xffffffff


	//   ....[108]....
        /*05c8*/ 	.word	0xffffffff


	//   ....[109]....
        /*05cc*/ 	.word	0xffffffff


	//   ....[110]....
        /*05d0*/ 	.word	0xffffffff


	//   ....[111]....
        /*05d4*/ 	.word	0xffffffff


	//   ....[112]....
        /*05d8*/ 	.word	0xffffffff


	//   ....[113]....
        /*05dc*/ 	.word	0xffffffff


	//   ....[114]....
        /*05e0*/ 	.word	0xffffffff


	//   ....[115]....
        /*05e4*/ 	.word	0xffffffff


	//   ....[116]....
        /*05e8*/ 	.word	0xffffffff


	//   ....[117]....
        /*05ec*/ 	.word	0xffffffff


	//   ....[118]....
        /*05f0*/ 	.word	0xffffffff


	//   ....[119]....
        /*05f4*/ 	.word	0xffffffff


	//   ....[120]....
        /*05f8*/ 	.word	0xffffffff


	//   ....[121]....
        /*05fc*/ 	.word	0xffffffff


	//   ....[122]....
        /*0600*/ 	.word	0xffffffff


	//   ....[123]....
        /*0604*/ 	.word	0xffffffff


	//   ....[124]....
        /*0608*/ 	.word	0xffffffff


	//   ....[125]....
        /*060c*/ 	.word	0xffffffff


	//   ....[126]....
        /*0610*/ 	.word	0xffffffff


	//   ....[127]....
        /*0614*/ 	.word	0xffffffff


	//   ....[128]....
        /*0618*/ 	.word	0xffffffff


	//   ....[129]....
        /*061c*/ 	.word	0xffffffff


	//   ....[130]....
        /*0620*/ 	.word	0xffffffff


	//   ....[131]....
        /*0624*/ 	.word	0xffffffff


	//   ....[132]....
        /*0628*/ 	.word	0xffffffff


	//   ....[133]....
        /*062c*/ 	.word	0xffffffff


	//   ....[134]....
        /*0630*/ 	.word	0xffffffff


	//   ....[135]....
        /*0634*/ 	.word	0xffffffff


	//   ....[136]....
        /*0638*/ 	.word	0xffffffff


	//   ....[137]....
        /*063c*/ 	.word	0xffffffff


	//   ....[138]....
        /*0640*/ 	.word	0xffffffff


	//   ....[139]....
        /*0644*/ 	.word	0xffffffff


	//   ....[140]....
        /*0648*/ 	.word	0xffffffff


	//   ....[141]....
        /*064c*/ 	.word	0xffffffff


	//   ....[142]....
        /*0650*/ 	.word	0xffffffff


	//   ....[143]....
        /*0654*/ 	.word	0xffffffff


	//   ....[144]....
        /*0658*/ 	.word	0xffffffff


	//   ....[145]....
        /*065c*/ 	.word	0xffffffff


	//   ....[146]....
        /*0660*/ 	.word	0xffffffff


	//   ....[147]....
        /*0664*/ 	.word	0xffffffff


	//   ....[148]....
        /*0668*/ 	.word	0xffffffff


	//   ....[149]....
        /*066c*/ 	.word	0xffffffff


	//   ....[150]....
        /*0670*/ 	.word	0xffffffff


	//   ....[151]....
        /*0674*/ 	.word	0xffffffff


	//   ....[152]....
        /*0678*/ 	.word	0xffffffff


	//   ....[153]....
        /*067c*/ 	.word	0xffffffff


	//   ....[154]....
        /*0680*/ 	.word	0xffffffff


	//   ....[155]....
        /*0684*/ 	.word	0xffffffff


	//   ....[156]....
        /*0688*/ 	.word	0xffffffff


	//   ....[157]....
        /*068c*/ 	.word	0xffffffff


	//   ....[158]....
        /*0690*/ 	.word	0xffffffff


	//   ....[159]....
        /*0694*/ 	.word	0xffffffff


	//   ....[160]....
        /*0698*/ 	.word	0xffffffff


	//   ....[161]....
        /*069c*/ 	.word	0xffffffff


	//   ....[162]....
        /*06a0*/ 	.word	0xffffffff


	//   ....[163]....
        /*06a4*/ 	.word	0x0500000f


	//   ....[164]....
        /*06a8*/ 	.word	0x0500000f


	//   ....[165]....
        /*06ac*/ 	.word	0x0500000f


	//   ....[166]....
        /*06b0*/ 	.word	0x0500000f


	//   ....[167]....
        /*06b4*/ 	.word	0x0500000f


	//   ....[168]....
        /*06b8*/ 	.word	0x0500000f


	//   ....[169]....
        /*06bc*/ 	.word	0x0500000f


	//   ....[170]....
        /*06c0*/ 	.word	0x0500000f


	//   ....[171]....
        /*06c4*/ 	.word	0x0500000f


	//   ....[172]....
        /*06c8*/ 	.word	0x0500000f


	//   ....[173]....
        /*06cc*/ 	.word	0x0500000f


	//   ....[174]....
        /*06d0*/ 	.word	0x0500000f


	//   ....[175]....
        /*06d4*/ 	.word	0x0500000f


	//   ....[176]....
        /*06d8*/ 	.word	0x0500000f


	//   ....[177]....
        /*06dc*/ 	.word	0x0500000f


	//   ....[178]....
        /*06e0*/ 	.word	0x0500000f


	//   ....[179]....
        /*06e4*/ 	.word	0x0500000f


	//   ....[180]....
        /*06e8*/ 	.word	0x0500000f


	//   ....[181]....
        /*06ec*/ 	.word	0x0500000f


	//   ....[182]....
        /*06f0*/ 	.word	0x0500000f


	//   ....[183]....
        /*06f4*/ 	.word	0x0500000f


	//   ....[184]....
        /*06f8*/ 	.word	0x0500000f


	//   ....[185]....
        /*06fc*/ 	.word	0x0500000f


	//   ....[186]....
        /*0700*/ 	.word	0x0500000f


	//   ....[187]....
        /*0704*/ 	.word	0x0500000f


	//   ....[188]....
        /*0708*/ 	.word	0x0500000f


	//   ....[189]....
        /*070c*/ 	.word	0x0500000f


	//   ....[190]....
        /*0710*/ 	.word	0x0500000f


	//   ....[191]....
        /*0714*/ 	.word	0x0500000f


	//   ....[192]....
        /*0718*/ 	.word	0x0500000f


	//   ....[193]....
        /*071c*/ 	.word	0x0500000f


	//   ....[194]....
        /*0720*/ 	.word	0x0500000f


	//   ....[195]....
        /*0724*/ 	.word	0x0500000f


	//   ....[196]....
        /*0728*/ 	.word	0x0500000f


	//   ....[197]....
        /*072c*/ 	.word	0x0500000f


	//   ....[198]....
        /*0730*/ 	.word	0x0500000f


	//   ....[199]....
        /*0734*/ 	.word	0x0500000f


	//   ....[200]....
        /*0738*/ 	.word	0x0500000f


	//   ....[201]....
        /*073c*/ 	.word	0x0500000f


	//   ....[202]....
        /*0740*/ 	.word	0x0500000f


	//   ....[203]....
        /*0744*/ 	.word	0x0500000f


	//   ....[204]....
        /*0748*/ 	.word	0x0500000f


	//   ....[205]....
        /*074c*/ 	.word	0x0500000f


	//   ....[206]....
        /*0750*/ 	.word	0x0500000f


	//   ....[207]....
        /*0754*/ 	.word	0x0500000f


	//   ....[208]....
        /*0758*/ 	.word	0x0500000f


	//   ....[209]....
        /*075c*/ 	.word	0x0500000f


	//   ....[210]....
        /*0760*/ 	.word	0x0500000f


	//   ....[211]....
        /*0764*/ 	.word	0x0500000f


	//   ....[212]....
        /*0768*/ 	.word	0x0500000f


	//   ....[213]....
        /*076c*/ 	.word	0x0500000f


	//   ....[214]....
        /*0770*/ 	.word	0x0500000f


	//   ....[215]....
        /*0774*/ 	.word	0x0500000f


	//   ....[216]....
        /*0778*/ 	.word	0x0500000f


	//   ....[217]....
        /*077c*/ 	.word	0x0500000f


	//   ....[218]....
        /*0780*/ 	.word	0x0500000f


	//   ....[219]....
        /*0784*/ 	.word	0x0500000f


	//   ....[220]....
        /*0788*/ 	.word	0x0500000f


	//   ....[221]....
        /*078c*/ 	.word	0x0500000f


	//   ....[222]....
        /*0790*/ 	.word	0x0500000f


	//   ....[223]....
        /*0794*/ 	.word	0x0500000f


	//   ....[224]....
        /*0798*/ 	.word	0x0500000f


	//   ....[225]....
        /*079c*/ 	.word	0x0500000f


	//   ....[226]....
        /*07a0*/ 	.word	0x0500000f


	//   ....[227]....
        /*07a4*/ 	.word	0x0500000f


	//   ....[228]....
        /*07a8*/ 	.word	0x0500000f


	//   ....[229]....
        /*07ac*/ 	.word	0x0500000f


	//   ....[230]....
        /*07b0*/ 	.word	0x0500000f


	//   ....[231]....
        /*07b4*/ 	.word	0x0500000f


	//   ....[232]....
        /*07b8*/ 	.word	0x0500000f


	//   ....[233]....
        /*07bc*/ 	.word	0x0500000f


	//   ....[234]....
        /*07c0*/ 	.word	0x0500000f


	//   ....[235]....
        /*07c4*/ 	.word	0x0500000f


	//   ....[236]....
        /*07c8*/ 	.word	0x0500000f


	//   ....[237]....
        /*07cc*/ 	.word	0x0500000f


	//   ....[238]....
        /*07d0*/ 	.word	0x0500000f


	//   ....[239]....
        /*07d4*/ 	.word	0x0500000f


	//   ....[240]....
        /*07d8*/ 	.word	0x0500000f


	//   ....[241]....
        /*07dc*/ 	.word	0x0500000f


	//   ....[242]....
        /*07e0*/ 	.word	0x0500000f


	//   ....[243]....
        /*07e4*/ 	.word	0x0500000f


	//   ....[244]....
        /*07e8*/ 	.word	0x0500000f


	//   ....[245]....
        /*07ec*/ 	.word	0x0500000f


	//   ....[246]....
        /*07f0*/ 	.word	0x0500000f


	//   ....[247]....
        /*07f4*/ 	.word	0x0500000f


	//   ....[248]....
        /*07f8*/ 	.word	0x0500000f


	//   ....[249]....
        /*07fc*/ 	.word	0x0500000f


	//   ....[250]....
        /*0800*/ 	.word	0x0500000f


	//   ....[251]....
        /*0804*/ 	.word	0x0500000f


	//   ....[252]....
        /*0808*/ 	.word	0x0500000f


	//----- nvinfo : EIATTR_COOP_GROUP_INSTR_OFFSETS
	.align		4
.L_462:
        /*080c*/ 	.byte	0x04, 0x28
        /*080e*/ 	.short	(.L_464 - .L_463)


	//   ....[0]....
.L_463:
        /*0810*/ 	.word	0x00000070


	//   ....[1]....
        /*0814*/ 	.word	0x00000140


	//   ....[2]....
        /*0818*/ 	.word	0x00000190


	//   ....[3]....
        /*081c*/ 	.word	0x000003a0


	//   ....[4]....
        /*0820*/ 	.word	0x00000500


	//   ....[5]....
        /*0824*/ 	.word	0x00000620


	//   ....[6]....
        /*0828*/ 	.word	0x00000780


	//   ....[7]....
        /*082c*/ 	.word	0x00002f10


	//   ....[8]....
        /*0830*/ 	.word	0x00002f20


	//   ....[9]....
        /*0834*/ 	.word	0x000039c0


	//   ....[10]....
        /*0838*/ 	.word	0x000039d0


	//   ....[11]....
        /*083c*/ 	.word	0x00004430


	//   ....[12]....
        /*0840*/ 	.word	0x00004440


	//   ....[13]....
        /*0844*/ 	.word	0x00004810


	//   ....[14]....
        /*0848*/ 	.word	0x00004830


	//   ....[15]....
        /*084c*/ 	.word	0x00005a30


	//   ....[16]....
        /*0850*/ 	.word	0x00007c00


	//   ....[17]....
        /*0854*/ 	.word	0x00008390


	//   ....[18]....
        /*0858*/ 	.word	0x000083a0


	//   ....[19]....
        /*085c*/ 	.word	0x000083b0


	//   ....[20]....
        /*0860*/ 	.word	0x000083c0


	//   ....[21]....
        /*0864*/ 	.word	0x000086a0


	//   ....[22]....
        /*0868*/ 	.word	0x000086b0


	//   ....[23]....
        /*086c*/ 	.word	0x000086c0


	//   ....[24]....
        /*0870*/ 	.word	0x000086d0


	//   ....[25]....
        /*0874*/ 	.word	0x00009a60


	//   ....[26]....
        /*0878*/ 	.word	0x00009a80


	//   ....[27]....
        /*087c*/ 	.word	0x00009a90


	//   ....[28]....
        /*0880*/ 	.word	0x00009aa0


	//   ....[29]....
        /*0884*/ 	.word	0x00009bb0


	//   ....[30]....
        /*0888*/ 	.word	0x00009bc0


	//   ....[31]....
        /*088c*/ 	.word	0x00009bd0


	//   ....[32]....
        /*0890*/ 	.word	0x00009c50


	//   ....[33]....
        /*0894*/ 	.word	0x0000b590


	//   ....[34]....
        /*0898*/ 	.word	0x0000ce00


	//   ....[35]....
        /*089c*/ 	.word	0x0000d110


	//   ....[36]....
        /*08a0*/ 	.word	0x0000d8c0


	//   ....[37]....
        /*08a4*/ 	.word	0x0000d9d0


	//   ....[38]....
        /*08a8*/ 	.word	0x0000dda0


	//   ....[39]....
        /*08ac*/ 	.word	0x0000de40


	//   ....[40]....
        /*08b0*/ 	.word	0x0000e660


	//   ....[41]....
        /*08b4*/ 	.word	0x0000ef50


	//   ....[42]....
        /*08b8*/ 	.word	0x00010710


	//   ....[43]....
        /*08bc*/ 	.word	0x00010960


	//   ....[44]....
        /*08c0*/ 	.word	0x000110a0


	//   ....[45]....
        /*08c4*/ 	.word	0x000111c0


	//   ....[46]....
        /*08c8*/ 	.word	0x00011720


	//   ....[47]....
        /*08cc*/ 	.word	0x00011850


	//   ....[48]....
        /*08d0*/ 	.word	0x00012870


	//   ....[49]....
        /*08d4*/ 	.word	0x000131d0


	//   ....[50]....
        /*08d8*/ 	.word	0x000149e0


	//   ....[51]....
        /*08dc*/ 	.word	0x00014a00


	//   ....[52]....
        /*08e0*/ 	.word	0x00014fd0


	//   ....[53]....
        /*08e4*/ 	.word	0x000151a0


	//   ....[54]....
        /*08e8*/ 	.word	0x00015e10


	//   ....[55]....
        /*08ec*/ 	.word	0x000164c0


	//   ....[56]....
        /*08f0*/ 	.word	0x00017c40


	//   ....[57]....
        /*08f4*/ 	.word	0x00017e60


	//   ....[58]....
        /*08f8*/ 	.word	0x00018510


	//   ....[59]....
        /*08fc*/ 	.word	0x000185e0


	//   ....[60]....
        /*0900*/ 	.word	0x00018ce0


	//   ....[61]....
        /*0904*/ 	.word	0x00018eb0


	//   ....[62]....
        /*0908*/ 	.word	0x00019b60


	//   ....[63]....
        /*090c*/ 	.word	0x00019c60


	//   ....[64]....
        /*0910*/ 	.word	0x00019c70


	//   ....[65]....
        /*0914*/ 	.word	0x00019ca0


	//   ....[66]....
        /*0918*/ 	.word	0x00019cc0


	//   ....[67]....
        /*091c*/ 	.word	0x0001b7e0


	//   ....[68]....
        /*0920*/ 	.word	0x0001bcf0


	//   ....[69]....
        /*0924*/ 	.word	0x0001bd10


	//   ....[70]....
        /*0928*/ 	.word	0x0001bd40


	//   ....[71]....
        /*092c*/ 	.word	0x0001bd50


	//   ....[72]....
        /*0930*/ 	.word	0x0001c4b0


	//   ....[73]....
        /*0934*/ 	.word	0x0001c4f0


	//   ....[74]....
        /*0938*/ 	.word	0x0001c780


	//   ....[75]....
        /*093c*/ 	.word	0x0001c7a0


	//   ....[76]....
        /*0940*/ 	.word	0x0001d410


	//   ....[77]....
        /*0944*/ 	.word	0x0001d450


	//   ....[78]....
        /*0948*/ 	.word	0x0001d6f0


	//   ....[79]....
        /*094c*/ 	.word	0x0001d710


	//   ....[80]....
        /*0950*/ 	.word	0x0001d9c0


	//   ....[81]....
        /*0954*/ 	.word	0x0001db70


	//   ....[82]....
        /*0958*/ 	.word	0x0001dba0


	//   ....[83]....
        /*095c*/ 	.word	0x0001dbd0


	//   ....[84]....
        /*0960*/ 	.word	0x0001dc00


	//   ....[85]....
        /*0964*/ 	.word	0x0001dc30


	//   ....[86]....
        /*0968*/ 	.word	0x0001dc60


	//   ....[87]....
        /*096c*/ 	.word	0x0001ddd0


	//   ....[88]....
        /*0970*/ 	.word	0x0001de00


	//   ....[89]....
        /*0974*/ 	.word	0x0001de30


	//   ....[90]....
        /*0978*/ 	.word	0x0001de60


	//   ....[91]....
        /*097c*/ 	.word	0x0001de90


	//   ....[92]....
        /*0980*/ 	.word	0x0001dec0


	//   ....[93]....
        /*0984*/ 	.word	0x0001df50


	//   ....[94]....
        /*0988*/ 	.word	0x0001dfb0


	//   ....[95]....
        /*098c*/ 	.word	0x0001e040


	//   ....[96]....
        /*0990*/ 	.word	0x0001f110


	//   ....[97]....
        /*0994*/ 	.word	0x00021cf0


	//   ....[98]....
        /*0998*/ 	.word	0x00021d10


	//   ....[99]....
        /*099c*/ 	.word	0x00021da0


	//   ....[100]....
        /*09a0*/ 	.word	0x00021dc0


	//   ....[101]....
        /*09a4*/ 	.word	0x00021e40


	//   ....[102]....
        /*09a8*/ 	.word	0x00021e60


	//   ....[103]....
        /*09ac*/ 	.word	0x00021e70


	//   ....[104]....
        /*09b0*/ 	.word	0x00021e80


	//   ....[105]....
        /*09b4*/ 	.word	0x00022660


	//   ....[106]....
        /*09b8*/ 	.word	0x00022690


	//   ....[107]....
        /*09bc*/ 	.word	0x00022740


	//   ....[108]....
        /*09c0*/ 	.word	0x00022750


	//   ....[109]....
        /*09c4*/ 	.word	0x00022760


	//   ....[110]....
        /*09c8*/ 	.word	0x00022770


	//   ....[111]....
        /*09cc*/ 	.word	0x000227f0


	//   ....[112]....
        /*09d0*/ 	.word	0x00022800


	//   ....[113]....
        /*09d4*/ 	.word	0x00023180


	//   ....[114]....
        /*09d8*/ 	.word	0x00023210


	//   ....[115]....
        /*09dc*/ 	.word	0x00023290


	//   ....[116]....
        /*09e0*/ 	.word	0x000233e0


	//   ....[117]....
        /*09e4*/ 	.word	0x00023440


	//   ....[118]....
        /*09e8*/ 	.word	0x00023460


	//   ....[119]....
        /*09ec*/ 	.word	0x00023470


	//   ....[120]....
        /*09f0*/ 	.word	0x00023700


	//   ....[121]....
        /*09f4*/ 	.word	0x00023c60


	//   ....[122]....
        /*09f8*/ 	.word	0x00023c90


	//   ....[123]....
        /*09fc*/ 	.word	0x00023eb0


	//   ....[124]....
        /*0a00*/ 	.word	0x00023ec0


	//   ....[125]....
        /*0a04*/ 	.word	0x00023ee0


	//   ....[126]....
        /*0a08*/ 	.word	0x00023f10


	//   ....[127]....
        /*0a0c*/ 	.word	0x00023f30


	//   ....[128]....
        /*0a10*/ 	.word	0x00024180


	//   ....[129]....
        /*0a14*/ 	.word	0x00024990


	//   ....[130]....
        /*0a18*/ 	.word	0x000249b0


	//   ....[131]....
        /*0a1c*/ 	.word	0x00024a00


	//   ....[132]....
        /*0a20*/ 	.word	0x00024a10


	//   ....[133]....
        /*0a24*/ 	.word	0x00024a50


	//   ....[134]....
        /*0a28*/ 	.word	0x00024a60


	//   ....[135]....
        /*0a2c*/ 	.word	0x00024a70


	//   ....[136]....
        /*0a30*/ 	.word	0x00024ab0


	//   ....[137]....
        /*0a34*/ 	.word	0x00024dd0


	//   ....[138]....
        /*0a38*/ 	.word	0x00024e10


	//   ....[139]....
        /*0a3c*/ 	.word	0x00024e30


	//   ....[140]....
        /*0a40*/ 	.word	0x00024e50


	//   ....[141]....
        /*0a44*/ 	.word	0x00024e80


	//   ....[142]....
        /*0a48*/ 	.word	0x00024ea0


	//   ....[143]....
        /*0a4c*/ 	.word	0x00024fa0


	//   ....[144]....
        /*0a50*/ 	.word	0x000250f0


	//   ....[145]....
        /*0a54*/ 	.word	0x000256f0


	//   ....[146]....
        /*0a58*/ 	.word	0x00025740


	//   ....[147]....
        /*0a5c*/ 	.word	0x00025770


	//   ....[148]....
        /*0a60*/ 	.word	0x000257a0


	//   ....[149]....
        /*0a64*/ 	.word	0x000257b0


	//   ....[150]....
        /*0a68*/ 	.word	0x000257e0


	//   ....[151]....
        /*0a6c*/ 	.word	0x00025810


	//   ....[152]....
        /*0a70*/ 	.word	0x00025840


	//   ....[153]....
        /*0a74*/ 	.word	0x000259c0


	//   ....[154]....
        /*0a78*/ 	.word	0x000259f0


	//   ....[155]....
        /*0a7c*/ 	.word	0x00025a20


	//   ....[156]....
        /*0a80*/ 	.word	0x00025a50


	//   ....[157]....
        /*0a84*/ 	.word	0x00025a80


	//   ....[158]....
        /*0a88*/ 	.word	0x00025ab0


	//   ....[159]....
        /*0a8c*/ 	.word	0x00025b70


	//   ....[160]....
        /*0a90*/ 	.word	0x00025b90


	//   ....[161]....
        /*0a94*/ 	.word	0x00025c00


	//   ....[162]....
        /*0a98*/ 	.word	0x000262a0


	//   ....[163]....
        /*0a9c*/ 	.word	0x000265c0


	//   ....[164]....
        /*0aa0*/ 	.word	0x00026650


	//   ....[165]....
        /*0aa4*/ 	.word	0x00026730


	//   ....[166]....
        /*0aa8*/ 	.word	0x000267c0


	//   ....[167]....
        /*0aac*/ 	.word	0x000268a0


	//   ....[168]....
        /*0ab0*/ 	.word	0x00026930


	//   ....[169]....
        /*0ab4*/ 	.word	0x00026a10


	//   ....[170]....
        /*0ab8*/ 	.word	0x00026aa0


	//   ....[171]....
        /*0abc*/ 	.word	0x00026af0


	//   ....[172]....
        /*0ac0*/ 	.word	0x00026b40


	//   ....[173]....
        /*0ac4*/ 	.word	0x00026bd0


	//   ....[174]....
        /*0ac8*/ 	.word	0x00026c60


	//   ....[175]....
        /*0acc*/ 	.word	0x00026cb0


	//   ....[176]....
        /*0ad0*/ 	.word	0x00026d00


	//   ....[177]....
        /*0ad4*/ 	.word	0x00026df0


	//   ....[178]....
        /*0ad8*/ 	.word	0x00026ea0


	//   ....[179]....
        /*0adc*/ 	.word	0x00026f20


	//   ....[180]....
        /*0ae0*/ 	.word	0x00026fb0


	//   ....[181]....
        /*0ae4*/ 	.word	0x000270d0


	//   ....[182]....
        /*0ae8*/ 	.word	0x00027200


	//   ....[183]....
        /*0aec*/ 	.word	0x000272c0


	//   ....[184]....
        /*0af0*/ 	.word	0x00027310


	//   ....[185]....
        /*0af4*/ 	.word	0x000276f0


	//   ....[186]....
        /*0af8*/ 	.word	0x000279d0


	//   ....[187]....
        /*0afc*/ 	.word	0x00027ac0


	//   ....[188]....
        /*0b00*/ 	.word	0x00027b60


	//   ....[189]....
        /*0b04*/ 	.word	0x00027bc0


	//   ....[190]....
        /*0b08*/ 	.word	0x00027cb0


	//   ....[191]....
        /*0b0c*/ 	.word	0x00027d20


	//   ....[192]....
        /*0b10*/ 	.word	0x00027e10


	//   ....[193]....
        /*0b14*/ 	.word	0x00027e80


	//   ....[194]....
        /*0b18*/ 	.word	0x00027f20


	//   ....[195]....
        /*0b1c*/ 	.word	0x00028010


	//   ....[196]....
        /*0b20*/ 	.word	0x000280b0


	//   ....[197]....
        /*0b24*/ 	.word	0x00028110


	//   ....[198]....
        /*0b28*/ 	.word	0x000281d0


	//   ....[199]....
        /*0b2c*/ 	.word	0x00028230


	//   ....[200]....
        /*0b30*/ 	.word	0x000282d0


	//   ....[201]....
        /*0b34*/ 	.word	0x00028380


	//   ....[202]....
        /*0b38*/ 	.word	0x00028420


	//   ....[203]....
        /*0b3c*/ 	.word	0x00028750


	//   ....[204]....
        /*0b40*/ 	.word	0x00028810


	//   ....[205]....
        /*0b44*/ 	.word	0x00028a80


	//   ....[206]....
        /*0b48*/ 	.word	0x00028b00


	//   ....[207]....
        /*0b4c*/ 	.word	0x00028d10


	//   ....[208]....
        /*0b50*/ 	.word	0x00028d60


	//   ....[209]....
        /*0b54*/ 	.word	0x00028ed0


	//   ....[210]....
        /*0b58*/ 	.word	0x00028f60


	//   ....[211]....
        /*0b5c*/ 	.word	0x000290a0


	//   ....[212]....
        /*0b60*/ 	.word	0x000291a0


	//   ....[213]....
        /*0b64*/ 	.word	0x00029410


	//   ....[214]....
        /*0b68*/ 	.word	0x00029460


	//   ....[215]....
        /*0b6c*/ 	.word	0x00029630


	//   ....[216]....
        /*0b70*/ 	.word	0x00029680


	//   ....[217]....
        /*0b74*/ 	.word	0x00029850


	//   ....[218]....
        /*0b78*/ 	.word	0x000298a0


	//   ....[219]....
        /*0b7c*/ 	.word	0x00029990


	//   ....[220]....
        /*0b80*/ 	.word	0x00029a30


	//   ....[221]....
        /*0b84*/ 	.word	0x00029a90


	//   ....[222]....
        /*0b88*/ 	.word	0x00029b40


	//   ....[223]....
        /*0b8c*/ 	.word	0x00029ba0


	//   ....[224]....
        /*0b90*/ 	.word	0x00029c50


	//   ....[225]....
        /*0b94*/ 	.word	0x00029cb0


	//   ....[226]....
        /*0b98*/ 	.word	0x00029d60


	//   ....[227]....
        /*0b9c*/ 	.word	0x00029e50


	//   ....[228]....
        /*0ba0*/ 	.word	0x00029f30


	//   ....[229]....
        /*0ba4*/ 	.word	0x0002a040


	//   ....[230]....
        /*0ba8*/ 	.word	0x0002a140


	//   ....[231]....
        /*0bac*/ 	.word	0x0002a270


	//   ....[232]....
        /*0bb0*/ 	.word	0x0002a350


	//   ....[233]....
        /*0bb4*/ 	.word	0x0002a450


	//   ....[234]....
        /*0bb8*/ 	.word	0x0002a530


	//   ....[235]....
        /*0bbc*/ 	.word	0x0002a5c0


	//   ....[236]....
        /*0bc0*/ 	.word	0x0002a660


	//   ....[237]....
        /*0bc4*/ 	.word	0x0002a780


	//   ....[238]....
        /*0bc8*/ 	.word	0x0002a7f0


	//   ....[239]....
        /*0bcc*/ 	.word	0x0002a860


	//   ....[240]....
        /*0bd0*/ 	.word	0x0002a8d0


	//   ....[241]....
        /*0bd4*/ 	.word	0x0002a940


	//   ....[242]....
        /*0bd8*/ 	.word	0x0002a9c0


	//   ....[243]....
        /*0bdc*/ 	.word	0x0002aa50


	//   ....[244]....
        /*0be0*/ 	.word	0x0002aae0


	//   ....[245]....
        /*0be4*/ 	.word	0x0002ab50


	//   ....[246]....
        /*0be8*/ 	.word	0x0002abc0


	//   ....[247]....
        /*0bec*/ 	.word	0x0002ac30


	//   ....[248]....
        /*0bf0*/ 	.word	0x0002acb0


	//   ....[249]....
        /*0bf4*/ 	.word	0x0002ad20


	//   ....[250]....
        /*0bf8*/ 	.word	0x0002adc0


	//   ....[251]....
        /*0bfc*/ 	.word	0x0002ae50


	//   ....[252]....
        /*0c00*/ 	.word	0x0002af70


	//----- nvinfo : EIATTR_REG_RECONFIG
	.align		4
.L_464:
        /*0c04*/ 	.byte	0x01, 0x54
	.zero		2


	//----- nvinfo : EIATTR_SYSCALL_OFFSETS
	.align		4
        /*0c08*/ 	.byte	0x04, 0x46
        /*0c0a*/ 	.short	(.L_466 - .L_465)


	//   ....[0]....
.L_465:
        /*0c0c*/ 	.word	0x00002120


	//   ....[1]....
        /*0c10*/ 	.word	0x00002270


	//   ....[2]....
        /*0c14*/ 	.word	0x00007db0


	//   ....[3]....
        /*0c18*/ 	.word	0x000080e0


	//   ....[4]....
        /*0c1c*/ 	.word	0x000210f0


	//   ....[5]....
        /*0c20*/ 	.word	0x00021240


	//   ....[6]....
        /*0c24*/ 	.word	0x00021330


	//   ....[7]....
        /*0c28*/ 	.word	0x00022250


	//   ....[8]....
        /*0c2c*/ 	.word	0x00022ad0


	//----- nvinfo : EIATTR_MBARRIER_INSTR_OFFSETS
	.align		4
.L_466:
        /*0c30*/ 	.byte	0x04, 0x39
        /*0c32*/ 	.short	(.L_468 - .L_467)


	//   ....[0]....
.L_467:
        /*0c34*/ 	.word	0x00000280
        /*0c38*/ 	.word	0x000000ff
        /*0c3c*/ 	.word	0x00038800
        /*0c40*/ 	.short	0x0100
        /*0c42*/ 	.byte	0x08
	.zero		1


	//   ....[1]....
        /*0c44*/ 	.word	0x00000290
        /*0c48*/ 	.word	0x000000ff
        /*0c4c*/ 	.word	0x00038810
        /*0c50*/ 	.short	0x0100
        /*0c52*/ 	.byte	0x08
	.zero		1


	//   ....[2]....
        /*0c54*/ 	.word	0x000002a0
        /*0c58*/ 	.word	0x000000ff
        /*0c5c*/ 	.word	0x00038820
        /*0c60*/ 	.short	0x0100
        /*0c62*/ 	.byte	0x08
	.zero		1


	//   ....[3]....
        /*0c64*/ 	.word	0x00000350
        /*0c68*/ 	.word	0x000000ff
        /*0c6c*/ 	.word	0x00038830
        /*0c70*/ 	.short	0x0100
        /*0c72*/ 	.byte	0x06
	.zero		1


	//   ....[4]....
        /*0c74*/ 	.word	0x00000360
        /*0c78*/ 	.word	0x000000ff
        /*0c7c*/ 	.word	0x00038840
        /*0c80*/ 	.short	0x0100
        /*0c82*/ 	.byte	0x06
	.zero		1


	//   ....[5]....
        /*0c84*/ 	.word	0x00000370
        /*0c88*/ 	.word	0x000000ff
        /*0c8c*/ 	.word	0x00038838
        /*0c90*/ 	.short	0x0100
        /*0c92*/ 	.byte	0x06
	.zero		1


	//   ....[6]....
        /*0c94*/ 	.word	0x00000380
        /*0c98*/ 	.word	0x000000ff
        /*0c9c*/ 	.word	0x00038848
        /*0ca0*/ 	.short	0x0100
        /*0ca2*/ 	.byte	0x06
	.zero		1


	//   ....[7]....
        /*0ca4*/ 	.word	0x000004b0
        /*0ca8*/ 	.word	0x000000ff
        /*0cac*/ 	.word	0x00038850
        /*0cb0*/ 	.short	0x0100
        /*0cb2*/ 	.byte	0x08
	.zero		1


	//   ....[8]....
        /*0cb4*/ 	.word	0x000004c0
        /*0cb8*/ 	.word	0x000000ff
        /*0cbc*/ 	.word	0x00038860
        /*0cc0*/ 	.short	0x0100
        /*0cc2*/ 	.byte	0x08
	.zero		1


	//   ....[9]....
        /*0cc4*/ 	.word	0x000004d0
        /*0cc8*/ 	.word	0x000000ff
        /*0ccc*/ 	.word	0x00038858
        /*0cd0*/ 	.short	0x0100
        /*0cd2*/ 	.byte	0x08
	.zero		1


	//   ....[10]....
        /*0cd4*/ 	.word	0x000004e0
        /*0cd8*/ 	.word	0x000000ff
        /*0cdc*/ 	.word	0x00038868
        /*0ce0*/ 	.short	0x0100
        /*0ce2*/ 	.byte	0x08
	.zero		1


	//   ....[11]....
        /*0ce4*/ 	.word	0x000005d0
        /*0ce8*/ 	.word	0x000000ff
        /*0cec*/ 	.word	0x00038870
        /*0cf0*/ 	.short	0x0100
        /*0cf2*/ 	.byte	0x06
	.zero		1


	//   ....[12]....
        /*0cf4*/ 	.word	0x000005e0
        /*0cf8*/ 	.word	0x000000ff
        /*0cfc*/ 	.word	0x00038880
        /*0d00*/ 	.short	0x0100
        /*0d02*/ 	.byte	0x06
	.zero		1


	//   ....[13]....
        /*0d04*/ 	.word	0x000005f0
        /*0d08*/ 	.word	0x000000ff
        /*0d0c*/ 	.word	0x00038878
        /*0d10*/ 	.short	0x0100
        /*0d12*/ 	.byte	0x06
	.zero		1


	//   ....[14]....
        /*0d14*/ 	.word	0x00000600
        /*0d18*/ 	.word	0x000000ff
        /*0d1c*/ 	.word	0x00038888
        /*0d20*/ 	.short	0x0100
        /*0d22*/ 	.byte	0x06
	.zero		1


	//   ....[15]....
        /*0d24*/ 	.word	0x00000730
        /*0d28*/ 	.word	0x000000ff
        /*0d2c*/ 	.word	0x00038890
        /*0d30*/ 	.short	0x0100
        /*0d32*/ 	.byte	0x08
	.zero		1


	//   ....[16]....
        /*0d34*/ 	.word	0x00000740
        /*0d38*/ 	.word	0x000000ff
        /*0d3c*/ 	.word	0x000388a0
        /*0d40*/ 	.short	0x0100
        /*0d42*/ 	.byte	0x08
	.zero		1


	//   ....[17]....
        /*0d44*/ 	.word	0x00000750
        /*0d48*/ 	.word	0x000000ff
        /*0d4c*/ 	.word	0x00038898
        /*0d50*/ 	.short	0x0100
        /*0d52*/ 	.byte	0x08
	.zero		1


	//   ....[18]....
        /*0d54*/ 	.word	0x00000760
        /*0d58*/ 	.word	0x000000ff
        /*0d5c*/ 	.word	0x000388a8
        /*0d60*/ 	.short	0x0100
        /*0d62*/ 	.byte	0x08
	.zero		1


	//   ....[19]....
        /*0d64*/ 	.word	0x00000890
        /*0d68*/ 	.word	0x000000ff
        /*0d6c*/ 	.word	0x000388b0
        /*0d70*/ 	.short	0x0100
        /*0d72*/ 	.byte	0x08
	.zero		1


	//   ....[20]....
        /*0d74*/ 	.word	0x000008a0
        /*0d78*/ 	.word	0x000000ff
        /*0d7c*/ 	.word	0x000388c0
        /*0d80*/ 	.short	0x0100
        /*0d82*/ 	.byte	0x08
	.zero		1


	//   ....[21]....
        /*0d84*/ 	.word	0x000008b0
        /*0d88*/ 	.word	0x000000ff
        /*0d8c*/ 	.word	0x000388b8
        /*0d90*/ 	.short	0x0100
        /*0d92*/ 	.byte	0x08
	.zero		1


	//   ....[22]....
        /*0d94*/ 	.word	0x000008c0
        /*0d98*/ 	.word	0x000000ff
        /*0d9c*/ 	.word	0x000388c8
        /*0da0*/ 	.short	0x0100
        /*0da2*/ 	.byte	0x08
	.zero		1


	//   ....[23]....
        /*0da4*/ 	.word	0x00002ec0
        /*0da8*/ 	.word	0x0000003d
        /*0dac*/ 	.word	0x00038890
        /*0db0*/ 	.short	0x010a
        /*0db2*/ 	.byte	0x3f
	.zero		1


	//   ....[24]....
        /*0db4*/ 	.word	0x00003970
        /*0db8*/ 	.word	0x0000003d
        /*0dbc*/ 	.word	0x00038890
        /*0dc0*/ 	.short	0x010a
        /*0dc2*/ 	.byte	0x3f
	.zero		1


	//   ....[25]....
        /*0dc4*/ 	.word	0x00004280
        /*0dc8*/ 	.word	0x0000003d
        /*0dcc*/ 	.word	0x00038890
        /*0dd0*/ 	.short	0x010a
        /*0dd2*/ 	.byte	0x3f
	.zero		1


	//   ....[26]....
        /*0dd4*/ 	.word	0x00004660
        /*0dd8*/ 	.word	0x00000004
        /*0ddc*/ 	.word	0x00000000
        /*0de0*/ 	.short	0x0101
        /*0de2*/ 	.byte	0x3f
	.zero		1


	//   ....[27]....
        /*0de4*/ 	.word	0x000046a0
        /*0de8*/ 	.word	0x0000003d
        /*0dec*/ 	.word	0x000388b0
        /*0df0*/ 	.short	0x010a
        /*0df2*/ 	.byte	0x3f
	.zero		1


	//   ....[28]....
        /*0df4*/ 	.word	0x00004fd0
        /*0df8*/ 	.word	0x0000003d
        /*0dfc*/ 	.word	0x00000000
        /*0e00*/ 	.short	0x0101
        /*0e02*/ 	.byte	0x3f
	.zero		1


	//   ....[29]....
        /*0e04*/ 	.word	0x00005df0
        /*0e08*/ 	.word	0x00000005
        /*0e0c*/ 	.word	0x00000000
        /*0e10*/ 	.short	0x0101
        /*0e12*/ 	.byte	0x3f
	.zero		1


	//   ....[30]....
        /*0e14*/ 	.word	0x000069b0
        /*0e18*/ 	.word	0x0000000d
        /*0e1c*/ 	.word	0x00000000
        /*0e20*/ 	.short	0x0101
        /*0e22*/ 	.byte	0x3f
	.zero		1


	//   ....[31]....
        /*0e24*/ 	.word	0x00007e50
        /*0e28*/ 	.word	0x00000010
        /*0e2c*/ 	.word	0x00038800
        /*0e30*/ 	.short	0x010a
        /*0e32*/ 	.byte	0x3f
	.zero		1


	//   ....[32]....
        /*0e34*/ 	.word	0x00007ea0
        /*0e38*/ 	.word	0x00000010
        /*0e3c*/ 	.word	0x00038800
        /*0e40*/ 	.short	0x010a
        /*0e42*/ 	.byte	0x3f
	.zero		1


	//   ....[33]....
        /*0e44*/ 	.word	0x00008920
        /*0e48*/ 	.word	0x00000010
        /*0e4c*/ 	.word	0x00038800
        /*0e50*/ 	.short	0x010a
        /*0e52*/ 	.byte	0x3f
	.zero		1


	//   ....[34]....
        /*0e54*/ 	.word	0x00009f00
        /*0e58*/ 	.word	0x00000010
        /*0e5c*/ 	.word	0x00038800
        /*0e60*/ 	.short	0x010a
        /*0e62*/ 	.byte	0x3f
	.zero		1


	//   ....[35]....
        /*0e64*/ 	.word	0x0000aef0
        /*0e68*/ 	.word	0x0000000e
        /*0e6c*/ 	.word	0x00038830
        /*0e70*/ 	.short	0x010a
        /*0e72*/ 	.byte	0x3f
	.zero		1


	//   ....[36]....
        /*0e74*/ 	.word	0x0000afa0
        /*0e78*/ 	.word	0x0000000e
        /*0e7c*/ 	.word	0x00038830
        /*0e80*/ 	.short	0x010a
        /*0e82*/ 	.byte	0x3f
	.zero		1


	//   ....[37]....
        /*0e84*/ 	.word	0x0000b2b0
        /*0e88*/ 	.word	0x00000010
        /*0e8c*/ 	.word	0x00038810
        /*0e90*/ 	.short	0x010a
        /*0e92*/ 	.byte	0x3f
	.zero		1


	//   ....[38]....
        /*0e94*/ 	.word	0x0000b300
        /*0e98*/ 	.word	0x0000000e
        /*0e9c*/ 	.word	0x00038850
        /*0ea0*/ 	.short	0x010a
        /*0ea2*/ 	.byte	0x3f
	.zero		1


	//   ....[39]....
        /*0ea4*/ 	.word	0x0000b3b0
        /*0ea8*/ 	.word	0x0000000e
        /*0eac*/ 	.word	0x00038850
        /*0eb0*/ 	.short	0x010a
        /*0eb2*/ 	.byte	0x3f
	.zero		1


	//   ....[40]....
        /*0eb4*/ 	.word	0x0000ce30
        /*0eb8*/ 	.word	0x00000007
        /*0ebc*/ 	.word	0x00000000
        /*0ec0*/ 	.short	0x0101
        /*0ec2*/ 	.byte	0x3f
	.zero		1


	//   ....[41]....
        /*0ec4*/ 	.word	0x0000e6f0
        /*0ec8*/ 	.word	0x0000000e
        /*0ecc*/ 	.word	0x00000000
        /*0ed0*/ 	.short	0x0101
        /*0ed2*/ 	.byte	0x3f
	.zero		1


	//   ....[42]....
        /*0ed4*/ 	.word	0x0000ea90
        /*0ed8*/ 	.word	0x000000c7
        /*0edc*/ 	.word	0x00038830
        /*0ee0*/ 	.short	0x010a
        /*0ee2*/ 	.byte	0x3f
	.zero		1


	//   ....[43]....
        /*0ee4*/ 	.word	0x0000eb00
        /*0ee8*/ 	.word	0x000000c7
        /*0eec*/ 	.word	0x00038830
        /*0ef0*/ 	.short	0x010a
        /*0ef2*/ 	.byte	0x3f
	.zero		1


	//   ....[44]....
        /*0ef4*/ 	.word	0x0000ed70
        /*0ef8*/ 	.word	0x000000c7
        /*0efc*/ 	.word	0x00038850
        /*0f00*/ 	.short	0x010a
        /*0f02*/ 	.byte	0x3f
	.zero		1


	//   ....[45]....
        /*0f04*/ 	.word	0x0000edc0
        /*0f08*/ 	.word	0x000000c7
        /*0f0c*/ 	.word	0x00038850
        /*0f10*/ 	.short	0x010a
        /*0f12*/ 	.byte	0x3f
	.zero		1


	//   ....[46]....
        /*0f14*/ 	.word	0x00010730
        /*0f18*/ 	.word	0x0000000f
        /*0f1c*/ 	.word	0x00000000
        /*0f20*/ 	.short	0x0101
        /*0f22*/ 	.byte	0x3f
	.zero		1


	//   ....[47]....
        /*0f24*/ 	.word	0x00012920
        /*0f28*/ 	.word	0x000000c7
        /*0f2c*/ 	.word	0x00000000
        /*0f30*/ 	.short	0x0101
        /*0f32*/ 	.byte	0x3f
	.zero		1


	//   ....[48]....
        /*0f34*/ 	.word	0x00012d00
        /*0f38*/ 	.word	0x00000015
        /*0f3c*/ 	.word	0x00038830
        /*0f40*/ 	.short	0x010a
        /*0f42*/ 	.byte	0x3f
	.zero		1


	//   ....[49]....
        /*0f44*/ 	.word	0x00012d70
        /*0f48*/ 	.word	0x00000015
        /*0f4c*/ 	.word	0x00038830
        /*0f50*/ 	.short	0x010a
        /*0f52*/ 	.byte	0x3f
	.zero		1


	//   ....[50]....
        /*0f54*/ 	.word	0x00012fe0
        /*0f58*/ 	.word	0x00000015
        /*0f5c*/ 	.word	0x00038850
        /*0f60*/ 	.short	0x010a
        /*0f62*/ 	.byte	0x3f
	.zero		1


	//   ....[51]....
        /*0f64*/ 	.word	0x00013030
        /*0f68*/ 	.word	0x00000015
        /*0f6c*/ 	.word	0x00038850
        /*0f70*/ 	.short	0x010a
        /*0f72*/ 	.byte	0x3f
	.zero		1


	//   ....[52]....
        /*0f74*/ 	.word	0x00014bc0
        /*0f78*/ 	.word	0x00000014
        /*0f7c*/ 	.word	0x00000000
        /*0f80*/ 	.short	0x0101
        /*0f82*/ 	.byte	0x3f
	.zero		1


	//   ....[53]....
        /*0f84*/ 	.word	0x00015ea0
        /*0f88*/ 	.word	0x00000015
        /*0f8c*/ 	.word	0x00000000
        /*0f90*/ 	.short	0x0101
        /*0f92*/ 	.byte	0x3f
	.zero		1


	//   ....[54]....
        /*0f94*/ 	.word	0x00015fe0
        /*0f98*/ 	.word	0x00000015
        /*0f9c*/ 	.word	0x00038830
        /*0fa0*/ 	.short	0x010a
        /*0fa2*/ 	.byte	0x3f
	.zero		1


	//   ....[55]....
        /*0fa4*/ 	.word	0x00016050
        /*0fa8*/ 	.word	0x00000015
        /*0fac*/ 	.word	0x00038830
        /*0fb0*/ 	.short	0x010a
        /*0fb2*/ 	.byte	0x3f
	.zero		1


	//   ....[56]....
        /*0fb4*/ 	.word	0x000162c0
        /*0fb8*/ 	.word	0x00000015
        /*0fbc*/ 	.word	0x00038850
        /*0fc0*/ 	.short	0x010a
        /*0fc2*/ 	.byte	0x3f
	.zero		1


	//   ....[57]....
        /*0fc4*/ 	.word	0x00016310
        /*0fc8*/ 	.word	0x00000015
        /*0fcc*/ 	.word	0x00038850
        /*0fd0*/ 	.short	0x010a
        /*0fd2*/ 	.byte	0x3f
	.zero		1


	//   ....[58]....
        /*0fd4*/ 	.word	0x00017c60
        /*0fd8*/ 	.word	0x00000007
        /*0fdc*/ 	.word	0x00000000
        /*0fe0*/ 	.short	0x0101
        /*0fe2*/ 	.byte	0x3f
	.zero		1


	//   ....[59]....
        /*0fe4*/ 	.word	0x00019c00
        /*0fe8*/ 	.word	0x00000015
        /*0fec*/ 	.word	0x00000000
        /*0ff0*/ 	.short	0x0101
        /*0ff2*/ 	.byte	0x3f
	.zero		1


	//   ....[60]....
        /*0ff4*/ 	.word	0x0001c490
        /*0ff8*/ 	.word	0x00000014
        /*0ffc*/ 	.word	0x00000000
        /*1000*/ 	.short	0x0101
        /*1002*/ 	.byte	0x3f
	.zero		1


	//   ....[61]....
        /*1004*/ 	.word	0x0001f1f0
        /*1008*/ 	.word	0x00000017
        /*100c*/ 	.word	0x00038820
        /*1010*/ 	.short	0x010a
        /*1012*/ 	.byte	0x3f
	.zero		1


	//   ....[62]....
        /*1014*/ 	.word	0x0001f280
        /*1018*/ 	.word	0x00000003
        /*101c*/ 	.word	0x000388a0
        /*1020*/ 	.short	0x010a
        /*1022*/ 	.byte	0x3f
	.zero		1


	//   ....[63]....
        /*1024*/ 	.word	0x0001f4d0
        /*1028*/ 	.word	0x00000003
        /*102c*/ 	.word	0x000388c0
        /*1030*/ 	.short	0x010a
        /*1032*/ 	.byte	0x3f
	.zero		1


	//   ....[64]....
        /*1034*/ 	.word	0x0001fea0
        /*1038*/ 	.word	0x0000000a
        /*103c*/ 	.word	0x000388a0
        /*1040*/ 	.short	0x010a
        /*1042*/ 	.byte	0x3f
	.zero		1


	//   ....[65]....
        /*1044*/ 	.word	0x000200e0
        /*1048*/ 	.word	0x0000000a
        /*104c*/ 	.word	0x000388c0
        /*1050*/ 	.short	0x010a
        /*1052*/ 	.byte	0x3f
	.zero		1


	//   ....[66]....
        /*1054*/ 	.word	0x00021a90
        /*1058*/ 	.word	0x00000011
        /*105c*/ 	.word	0x00038840
        /*1060*/ 	.short	0x010a
        /*1062*/ 	.byte	0x3f
	.zero		1


	//   ....[67]....
        /*1064*/ 	.word	0x00021f80
        /*1068*/ 	.word	0x00000011
        /*106c*/ 	.word	0x00038830
        /*1070*/ 	.short	0x0107
        /*1072*/ 	.byte	0x3f
	.zero		1


	//   ....[68]....
        /*1074*/ 	.word	0x00022050
        /*1078*/ 	.word	0x00000011
        /*107c*/ 	.word	0x00038830
        /*1080*/ 	.short	0x0101
        /*1082*/ 	.byte	0x3f
	.zero		1


	//   ....[69]....
        /*1084*/ 	.word	0x00022910
        /*1088*/ 	.word	0x00000017
        /*108c*/ 	.word	0x00038800
        /*1090*/ 	.short	0x0107
        /*1092*/ 	.byte	0x3f
	.zero		1


	//   ....[70]....
        /*1094*/ 	.word	0x000229a0
        /*1098*/ 	.word	0x00000017
        /*109c*/ 	.word	0x00038800
        /*10a0*/ 	.short	0x0101
        /*10a2*/ 	.byte	0x3f
	.zero		1


	//   ....[71]....
        /*10a4*/ 	.word	0x000238c0
        /*10a8*/ 	.word	0x00000017
        /*10ac*/ 	.word	0x00038810
        /*10b0*/ 	.short	0x0107
        /*10b2*/ 	.byte	0x3f
	.zero		1


	//   ....[72]....
        /*10b4*/ 	.word	0x000239c0
        /*10b8*/ 	.word	0x00000017
        /*10bc*/ 	.word	0x00038810
        /*10c0*/ 	.short	0x0101
        /*10c2*/ 	.byte	0x3f
	.zero		1


	//   ....[73]....
        /*10c4*/ 	.word	0x000239e0
        /*10c8*/ 	.word	0x00000017
        /*10cc*/ 	.word	0x00038820
        /*10d0*/ 	.short	0x010a
        /*10d2*/ 	.byte	0x3f
	.zero		1


	//   ....[74]....
        /*10d4*/ 	.word	0x00023a70
        /*10d8*/ 	.word	0x00000011
        /*10dc*/ 	.word	0x00038860
        /*10e0*/ 	.short	0x010a
        /*10e2*/ 	.byte	0x3f
	.zero		1


	//   ....[75]....
        /*10e4*/ 	.word	0x000243a0
        /*10e8*/ 	.word	0x00000011
        /*10ec*/ 	.word	0x00038850
        /*10f0*/ 	.short	0x0107
        /*10f2*/ 	.byte	0x3f
	.zero		1


	//   ....[76]....
        /*10f4*/ 	.word	0x00024470
        /*10f8*/ 	.word	0x00000011
        /*10fc*/ 	.word	0x00038850
        /*1100*/ 	.short	0x0101
        /*1102*/ 	.byte	0x3f
	.zero		1


	//   ....[77]....
        /*1104*/ 	.word	0x000247f0
        /*1108*/ 	.word	0x00000006
        /*110c*/ 	.word	0x00038840
        /*1110*/ 	.short	0x010a
        /*1112*/ 	.byte	0x3f
	.zero		1


	//   ....[78]....
        /*1114*/ 	.word	0x00024b30
        /*1118*/ 	.word	0x00000006
        /*111c*/ 	.word	0x00038830
        /*1120*/ 	.short	0x0107
        /*1122*/ 	.byte	0x3f
	.zero		1


	//   ....[79]....
        /*1124*/ 	.word	0x00024bf0
        /*1128*/ 	.word	0x00000006
        /*112c*/ 	.word	0x00038830
        /*1130*/ 	.short	0x0101
        /*1132*/ 	.byte	0x3f
	.zero		1


	//   ....[80]....
        /*1134*/ 	.word	0x00024c20
        /*1138*/ 	.word	0x00000006
        /*113c*/ 	.word	0x00038860
        /*1140*/ 	.short	0x010a
        /*1142*/ 	.byte	0x3f
	.zero		1


	//   ....[81]....
        /*1144*/ 	.word	0x000252f0
        /*1148*/ 	.word	0x00000006
        /*114c*/ 	.word	0x00038850
        /*1150*/ 	.short	0x0107
        /*1152*/ 	.byte	0x3f
	.zero		1


	//   ....[82]....
        /*1154*/ 	.word	0x000253b0
        /*1158*/ 	.word	0x00000006
        /*115c*/ 	.word	0x00038850
        /*1160*/ 	.short	0x0101
        /*1162*/ 	.byte	0x3f
	.zero		1


	//   ....[83]....
        /*1164*/ 	.word	0x00026220
        /*1168*/ 	.word	0x00000004
        /*116c*/ 	.word	0x00038820
        /*1170*/ 	.short	0x010a
        /*1172*/ 	.byte	0x3f
	.zero		1


	//   ....[84]....
        /*1174*/ 	.word	0x00026390
        /*1178*/ 	.word	0x00000005
        /*117c*/ 	.word	0x00038840
        /*1180*/ 	.short	0x010a
        /*1182*/ 	.byte	0x3f
	.zero		1


	//   ....[85]....
        /*1184*/ 	.word	0x00026430
        /*1188*/ 	.word	0x00000019
        /*118c*/ 	.word	0x00038840
        /*1190*/ 	.short	0x010a
        /*1192*/ 	.byte	0x3f
	.zero		1


	//   ....[86]....
        /*1194*/ 	.word	0x00026470
        /*1198*/ 	.word	0x00000005
        /*119c*/ 	.word	0x00038860
        /*11a0*/ 	.short	0x010a
        /*11a2*/ 	.byte	0x3f
	.zero		1


	//   ....[87]....
        /*11a4*/ 	.word	0x000264b0
        /*11a8*/ 	.word	0x00000019
        /*11ac*/ 	.word	0x00038860
        /*11b0*/ 	.short	0x010a
        /*11b2*/ 	.byte	0x3f
	.zero		1


	//   ....[88]....
        /*11b4*/ 	.word	0x00026510
        /*11b8*/ 	.word	0x0000003d
        /*11bc*/ 	.word	0x00038890
        /*11c0*/ 	.short	0x010a
        /*11c2*/ 	.byte	0x3f
	.zero		1


	//   ....[89]....
        /*11c4*/ 	.word	0x00026680
        /*11c8*/ 	.word	0x0000003d
        /*11cc*/ 	.word	0x00038890
        /*11d0*/ 	.short	0x010a
        /*11d2*/ 	.byte	0x3f
	.zero		1


	//   ....[90]....
        /*11d4*/ 	.word	0x00026800
        /*11d8*/ 	.word	0x0000003d
        /*11dc*/ 	.word	0x00038890
        /*11e0*/ 	.short	0x010a
        /*11e2*/ 	.byte	0x3f
	.zero		1


	//   ....[91]....
        /*11e4*/ 	.word	0x00026960
        /*11e8*/ 	.word	0x0000003d
        /*11ec*/ 	.word	0x000388b0
        /*11f0*/ 	.short	0x010a
        /*11f2*/ 	.byte	0x3f
	.zero		1


	//   ....[92]....
        /*11f4*/ 	.word	0x00026d30
        /*11f8*/ 	.word	0x00000010
        /*11fc*/ 	.word	0x00038800
        /*1200*/ 	.short	0x010a
        /*1202*/ 	.byte	0x3f
	.zero		1


	//   ....[93]....
        /*1204*/ 	.word	0x00027340
        /*1208*/ 	.word	0x00000010
        /*120c*/ 	.word	0x00038800
        /*1210*/ 	.short	0x010a
        /*1212*/ 	.byte	0x3f
	.zero		1


	//   ....[94]....
        /*1214*/ 	.word	0x00027390
        /*1218*/ 	.word	0x0000000e
        /*121c*/ 	.word	0x00038830
        /*1220*/ 	.short	0x010a
        /*1222*/ 	.byte	0x3f
	.zero		1


	//   ....[95]....
        /*1224*/ 	.word	0x000273e0
        /*1228*/ 	.word	0x00000010
        /*122c*/ 	.word	0x00038810
        /*1230*/ 	.short	0x010a
        /*1232*/ 	.byte	0x3f
	.zero		1


	//   ....[96]....
        /*1234*/ 	.word	0x00027430
        /*1238*/ 	.word	0x0000000e
        /*123c*/ 	.word	0x00038850
        /*1240*/ 	.short	0x010a
        /*1242*/ 	.byte	0x3f
	.zero		1


	//   ....[97]....
        /*1244*/ 	.word	0x00027480
        /*1248*/ 	.word	0x000000c7
        /*124c*/ 	.word	0x00038830
        /*1250*/ 	.short	0x010a
        /*1252*/ 	.byte	0x3f
	.zero		1


	//   ....[98]....
        /*1254*/ 	.word	0x000274d0
        /*1258*/ 	.word	0x000000c7
        /*125c*/ 	.word	0x00038850
        /*1260*/ 	.short	0x010a
        /*1262*/ 	.byte	0x3f
	.zero		1


	//   ....[99]....
        /*1264*/ 	.word	0x00027520
        /*1268*/ 	.word	0x00000015
        /*126c*/ 	.word	0x00038830
        /*1270*/ 	.short	0x010a
        /*1272*/ 	.byte	0x3f
	.zero		1


	//   ....[100]....
        /*1274*/ 	.word	0x00027570
        /*1278*/ 	.word	0x00000015
        /*127c*/ 	.word	0x00038850
        /*1280*/ 	.short	0x010a
        /*1282*/ 	.byte	0x3f
	.zero		1


	//   ....[101]....
        /*1284*/ 	.word	0x000275c0
        /*1288*/ 	.word	0x00000015
        /*128c*/ 	.word	0x00038830
        /*1290*/ 	.short	0x010a
        /*1292*/ 	.byte	0x3f
	.zero		1


	//   ....[102]....
        /*1294*/ 	.word	0x00027610
        /*1298*/ 	.word	0x00000015
        /*129c*/ 	.word	0x00038850
        /*12a0*/ 	.short	0x010a
        /*12a2*/ 	.byte	0x3f
	.zero		1


	//   ....[103]....
        /*12a4*/ 	.word	0x000277b0
        /*12a8*/ 	.word	0x00000017
        /*12ac*/ 	.word	0x00038820
        /*12b0*/ 	.short	0x010a
        /*12b2*/ 	.byte	0x3f
	.zero		1


	//   ....[104]....
        /*12b4*/ 	.word	0x00027800
        /*12b8*/ 	.word	0x00000003
        /*12bc*/ 	.word	0x000388a0
        /*12c0*/ 	.short	0x010a
        /*12c2*/ 	.byte	0x3f
	.zero		1


	//   ....[105]....
        /*12c4*/ 	.word	0x00027850
        /*12c8*/ 	.word	0x00000003
        /*12cc*/ 	.word	0x000388c0
        /*12d0*/ 	.short	0x010a
        /*12d2*/ 	.byte	0x3f
	.zero		1


	//   ....[106]....
        /*12d4*/ 	.word	0x000278a0
        /*12d8*/ 	.word	0x0000000a
        /*12dc*/ 	.word	0x000388a0
        /*12e0*/ 	.short	0x010a
        /*12e2*/ 	.byte	0x3f
	.zero		1


	//   ....[107]....
        /*12e4*/ 	.word	0x000278f0
        /*12e8*/ 	.word	0x0000000a
        /*12ec*/ 	.word	0x000388c0
        /*12f0*/ 	.short	0x010a
        /*12f2*/ 	.byte	0x3f
	.zero		1


	//   ....[108]....
        /*12f4*/ 	.word	0x00027a10
        /*12f8*/ 	.word	0x00000011
        /*12fc*/ 	.word	0x00038840
        /*1300*/ 	.short	0x010a
        /*1302*/ 	.byte	0x3f
	.zero		1


	//   ....[109]....
        /*1304*/ 	.word	0x00028fa0
        /*1308*/ 	.word	0x00000017
        /*130c*/ 	.word	0x00038820
        /*1310*/ 	.short	0x010a
        /*1312*/ 	.byte	0x3f
	.zero		1


	//   ....[110]....
        /*1314*/ 	.word	0x00028ff0
        /*1318*/ 	.word	0x00000011
        /*131c*/ 	.word	0x00038860
        /*1320*/ 	.short	0x010a
        /*1322*/ 	.byte	0x3f
	.zero		1


	//   ....[111]....
        /*1324*/ 	.word	0x000298e0
        /*1328*/ 	.word	0x00000006
        /*132c*/ 	.word	0x00038840
        /*1330*/ 	.short	0x010a
        /*1332*/ 	.byte	0x3f
	.zero		1


	//   ....[112]....
        /*1334*/ 	.word	0x00029da0
        /*1338*/ 	.word	0x00000006
        /*133c*/ 	.word	0x00038860
        /*1340*/ 	.short	0x010a
        /*1342*/ 	.byte	0x3f
	.zero		1


	//   ....[113]....
        /*1344*/ 	.word	0x0002ae90
        /*1348*/ 	.word	0x00000004
        /*134c*/ 	.word	0x00038820
        /*1350*/ 	.short	0x010a
        /*1352*/ 	.byte	0x3f
	.zero		1


	//   ....[114]....
        /*1354*/ 	.word	0x0002b030
        /*1358*/ 	.word	0x00000005
        /*135c*/ 	.word	0x00038840
        /*1360*/ 	.short	0x010a
        /*1362*/ 	.byte	0x3f
	.zero		1


	//   ....[115]....
        /*1364*/ 	.word	0x0002b080
        /*1368*/ 	.word	0x00000019
        /*136c*/ 	.word	0x00038840
        /*1370*/ 	.short	0x010a
        /*1372*/ 	.byte	0x3f
	.zero		1


	//   ....[116]....
        /*1374*/ 	.word	0x0002b0d0
        /*1378*/ 	.word	0x00000005
        /*137c*/ 	.word	0x00038860
        /*1380*/ 	.short	0x010a
        /*1382*/ 	.byte	0x3f
	.zero		1


	//----- nvinfo : EIATTR_NUM_MBARRIERS
	.align		4
.L_468:
        /*1384*/ 	.byte	0x03, 0x38
        /*1386*/ 	.short	0x0017


	//----- nvinfo : EIATTR_EXIT_INSTR_OFFSETS
	.align		4
        /*1388*/ 	.byte	0x04, 0x1c
        /*138a*/ 	.short	(.L_470 - .L_469)


	//   ....[0]....
.L_469:
        /*138c*/ 	.word	0x00026500


	//----- nvinfo : EIATTR_MAX_THREADS
	.align		4
.L_470:
        /*1390*/ 	.byte	0x04, 0x05
        /*1392*/ 	.short	(.L_472 - .L_471)
.L_471:
        /*1394*/ 	.word	0x00000180
        /*1398*/ 	.word	0x00000001
        /*139c*/ 	.word	0x00000001


	//----- nvinfo : EIATTR_CRS_STACK_SIZE
	.align		4
.L_472:
        /*13a0*/ 	.byte	0x04, 0x1e
        /*13a2*/ 	.short	(.L_474 - .L_473)
.L_473:
        /*13a4*/ 	.word	0x00000000


	//----- nvinfo : EIATTR_CBANK_PARAM_SIZE
	.align		4
.L_474:
        /*13a8*/ 	.byte	0x03, 0x19
        /*13aa*/ 	.short	0x0bf0


	//----- nvinfo : EIATTR_PARAM_CBANK
	.align		4
        /*13ac*/ 	.byte	0x04, 0x0a
        /*13ae*/ 	.short	(.L_476 - .L_475)
	.align		4
.L_475:
        /*13b0*/ 	.word	index@(.nv.constant0._ZN7cutlass13device_kernelIN5flash11enable_sm90INS1_16FlashAttnFwdSm90INS1_25CollectiveMainloopFwdSm90ILi2EN4cute5tupleIJNS5_1CILi1EEES8_S8_EEENS6_IJNS7_ILi64EEESA_SA_EEELi512ENS_10bfloat16_tEfNS_4arch4Sm90ELb0ELb1ELb0ELb1ELb1ELb1ELb1ELb0ELb0ELb1ELb0ELb0EEENS1_21CollectiveEpilogueFwdINS6_IJSA_NS7_ILi512EEESA_EEES9_SC_SE_Li256ELb1ELb1ELb0ELb0EEENS1_36VarlenDynamicPersistentTileSchedulerILi64ELi64ELi256ELi128ELb0ELb1ELb1ELb1ELb0ELb1EEEEEEEEEvNT_6ParamsE)
        /*13b4*/ 	.short	0x0210
        /*13b6*/ 	.short	0x0bf0


	//----- nvinfo : EIATTR_SW_WAR
	.align		4
.L_476:
        /*13b8*/ 	.byte	0x04, 0x36
        /*13ba*/ 	.short	(.L_478 - .L_477)
.L_477:
        /*13bc*/ 	.word	0x00000008
.L_478:


//--------------------- .nv.info._ZN7cutlass13device_kernelIN5flash11enable_sm90INS1_16FlashAttnFwdSm90INS1_25CollectiveMainloopFwdSm90ILi2EN4cute5tupleIJNS5_1CILi1EEES8_S8_EEENS6_IJNS7_ILi64EEESA_SA_EEELi512ENS_10bfloat16_tEfNS_4arch4Sm90ELb1ELb0ELb0ELb0ELb1ELb0ELb0ELb0ELb0ELb1ELb0ELb0EEENS1_21CollectiveEpilogueFwdINS6_IJSA_NS7_ILi512EEESA_EEES9_SC_SE_Li256ELb0ELb1ELb0ELb0EEENS1_30DynamicPersistentTileSchedulerILi256ELi128ELb0ELb1ELb1EEEEEEEEEvNT_6ParamsE --------------------------
	.section	.nv.info._ZN7cutlass13device_kernelIN5flash11enable_sm90INS1_16FlashAttnFwdSm90INS1_25CollectiveMainloopFwdSm90ILi2EN4cute5tupleIJNS5_1CILi1EEES8_S8_EEENS6_IJNS7_ILi64EEESA_SA_EEELi512ENS_10bfloat16_tEfNS_4arch4Sm90ELb1ELb0ELb0ELb0ELb1ELb0ELb0ELb0ELb0ELb1ELb0ELb0EEENS1_21CollectiveEpilogueFwdINS6_IJSA_NS7_ILi512EEESA_EEES9_SC_SE_Li256ELb0ELb1ELb0ELb0EEENS1_30DynamicPersistentTileSchedulerILi256ELi128ELb0ELb1ELb1EEEEEEEEEvNT_6ParamsE,"",@"SHT_CUDA_INFO"
	.sectionflags	@""
	.align	4


	//----- nvinfo : EIATTR_CUDA_API_VERSION
	.align		4
        /*0000*/ 	.byte	0x04, 0x37
        /*0002*/ 	.short	(.L_480 - .L_479)
.L_479:
        /*0004*/ 	.word	0x00000082


	//----- nvinfo : EIATTR_KPARAM_INFO
	.align		4
.L_480:
        /*0008*/ 	.byte	0x04, 0x17
        /*000a*/ 	.short	(.L_482 - .L_481)
.L_481:
        /*000c*/ 	.word	0x00000000
        /*0010*/ 	.short	0x0000
        /*0012*/ 	.short	0x0070
        /*0014*/ 	.byte	0x00, 0xf0, 0x01, 0x2a


	//----- nvinfo : EIATTR_SPARSE_MMA_MASK
	.align		4
.L_482:
        /*0018*/ 	.byte	0x03, 0x50
        /*001a*/ 	.short	0x0000


	//----- nvinfo : EIATTR_MAXREG_COUNT
	.align		4
        /*001c*/ 	.byte	0x03, 0x1b
        /*001e*/ 	.short	0x00a8


	//----- nvinfo : EIATTR_NUM_BARRIERS
	.align		4
        /*0020*/ 	.byte	0x02, 0x4c
        /*0022*/ 	.byte	0x10
	.zero		1


	//----- nvinfo : EIATTR_EXTERNS
	.align		4
        /*0024*/ 	.byte	0x04, 0x0f
        /*0026*/ 	.short	(.L_484 - .L_483)


	//   ....[0]....
	.align		4
.L_483:
        /*0028*/ 	.word	index@(__assertfail)


	//----- nvinfo : EIATTR_ANNOTATIONS
	.align		4
.L_484:
        /*002c*/ 	.byte	0x04, 0x55
        /*002e*/ 	.short	(.L_486 - .L_485)


	//   ....[0]....
.L_485:
        /*0030*/ 	.word	0x00000001
        /*0034*/ 	.byte	0xd0, 0xbc, 0x00, 0x00, 0x01, 0x00, 0x00, 0x00, 0xe0, 0xbd, 0x00, 0x00, 0x01, 0x00, 0x00, 0x00
        /*0044*/ 	.byte	0xd0, 0xc1, 0x00, 0x00, 0x01, 0x00, 0x00, 0x00, 0x90, 0xd0, 0x00, 0x00, 0x01, 0x00, 0x00, 0x00
        /*0054*/ 	.byte	0x50, 0xd6, 0x00, 0x00, 0x01, 0x00, 0x00, 0x00, 0x50, 0xdc, 0x00, 0x00, 0x01, 0x00, 0x00, 0x00
        /*0064*/ 	.byte	0x70, 0xdc, 0x00, 0x00, 0x01, 0x00, 0x00, 0x00, 0xb0, 0xdd, 0x00, 0x00, 0x01, 0x00, 0x00, 0x00
        /*0074*/ 	.byte	0x60, 0xf8, 0x00, 0x00


	//----- nvinfo : EIATTR_MERCURY_ISA_VERSION
	.align		4
.L_486:
        /*0078*/ 	.byte	0x03, 0x5f
        /*007a*/ 	.short	0x0101


	//----- nvinfo : EIATTR_INT_WARP_WIDE_INSTR_OFFSETS
	.align		4
        /*007c*/ 	.byte	0x04, 0x31
        /*007e*/ 	.short	(.L_488 - .L_487)


	//   ....[0]....
.L_487:
        /*0080*/ 	.word	0x000000c0


	//   ....[1]....
        /*0084*/ 	.word	0x000000d0


	//   ....[2]....
        /*0088*/ 	.word	0x00000170


	//   ....[3]....
        /*008c*/ 	.word	0x0000c7b0


	//   ....[4]....
        /*0090*/ 	.word	0x0000c840


	//   ....[5]....
        /*0094*/ 	.word	0x0000f5f0


	//   ....[6]....
        /*0098*/ 	.word	0x0000f680


	//----- nvinfo : EIATTR_COOP_GROUP_MASK_REGIDS
	.align		4
.L_488:
        /*009c*/ 	.byte	0x04, 0x29
        /*009e*/ 	.short	(.L_490 - .L_489)


	//   ....[0]....
.L_489:
        /*00a0*/ 	.word	0xffffffff


	//   ....[1]....
        /*00a4*/ 	.word	0xffffffff


	//   ....[2]....
        /*00a8*/ 	.word	0xffffffff


	//   ....[3]....
        /*00ac*/ 	.word	0xffffffff


	//   ....[4]....
        /*00b0*/ 	.word	0xffffffff


	//   ....[5]....
        /*00b4*/ 	.word	0xffffffff


	//   ....[6]....
        /*00b8*/ 	.word	0xffffffff


	//   ....[7]....
        /*00bc*/ 	.word	0xffffffff


	//   ....[8]....
        /*00c0*/ 	.word	0xffffffff


	//   ....[9]....
        /*00c4*/ 	.word	0xffffffff


	//   ....[10]....
        /*00c8*/ 	.word	0xffffffff


	//   ....[11]....
        /*00cc*/ 	.word	0xffffffff


	//   ....[12]....
        /*00d0*/ 	.word	0xffffffff


	//   ....[13]....
        /*00d4*/ 	.word	0xffffffff


	//   ....[14]....
        /*00d8*/ 	.word	0xffffffff


	//   ....[15]....
        /*00dc*/ 	.word	0xffffffff


	//   ....[16]....
        /*00e0*/ 	.word	0xffffffff


	//   ....[17]....
        /*00e4*/ 	.word	0xffffffff


	//   ....[18]....
        /*00e8*/ 	.word	0xffffffff


	//   ....[19]....
        /*00ec*/ 	.word	0xffffffff


	//   ....[20]....
        /*00f0*/ 	.word	0xffffffff


	//   ....[21]....
        /*00f4*/ 	.word	0xffffffff


	//   ....[22]....
        /*00f8*/ 	.word	0xffffffff


	//   ....[23]....
        /*00fc*/ 	.word	0xffffffff


	//   ....[24]....
        /*0100*/ 	.word	0xffffffff


	//   ....[25]....
        /*0104*/ 	.word	0xffffffff


	//   ....[26]....
        /*0108*/ 	.word	0xffffffff


	//   ....[27]....
        /*010c*/ 	.word	0xffffffff


	//   ....[28]....
        /*0110*/ 	.word	0xffffffff


	//   ....[29]....
        /*0114*/ 	.word	0xffffffff


	//   ....[30]....
        /*0118*/ 	.word	0xffffffff


	//   ....[31]....
        /*011c*/ 	.word	0xffffffff


	//   ....[32]....
        /*0120*/ 	.word	0xffffffff


	//   ....[33]....
        /*0124*/ 	.word	0xffffffff


	//   ....[34]....
        /*0128*/ 	.word	0xffffffff


	//   ....[35]....
        /*012c*/ 	.word	0xffffffff


	//   ....[36]....
        /*0130*/ 	.word	0xffffffff


	//   ....[37]....
        /*0134*/ 	.word	0xffffffff


	//   ....[38]....
        /*0138*/ 	.word	0xffffffff


	//   ....[39]....
        /*013c*/ 	.word	0xffffffff


	//   ....[40]....
        /*0140*/ 	.word	0xffffffff


	//   ....[41]....
        /*0144*/ 	.word	0xffffffff


	//   ....[42]....
        /*0148*/ 	.word	0xffffffff


	//   ....[43]....
        /*014c*/ 	.word	0xffffffff


	//   ....[44]....
        /*0150*/ 	.word	0xffffffff


	//   ....[45]....
        /*0154*/ 	.word	0xffffffff


	//   ....[46]....
        /*0158*/ 	.word	0xffffffff


	//   ....[47]....
        /*015c*/ 	.word	0xffffffff


	//   ....[48]....
        /*0160*/ 	.word	0xffffffff


	//   ....[49]....
        /*0164*/ 	.word	0xffffffff


	//   ....[50]....
        /*0168*/ 	.word	0xffffffff


	//   ....[51]....
        /*016c*/ 	.word	0xffffffff


	//   ....[52]....
        /*0170*/ 	.word	0xffffffff


	//   ....[53]....
        /*0174*/ 	.word	0xffffffff


	//   ....[54]....
        /*0178*/ 	.word	0xffffffff


	//   ....[55]....
        /*017c*/ 	.word	0xffffffff


	//   ....[56]....
        /*0180*/ 	.word	0xffffffff


	//   ....[57]....
        /*0184*/ 	.word	0xffffffff


	//   ....[58]....
        /*0188*/ 	.word	0xffffffff


	//   ....[59]....
        /*018c*/ 	.word	0xffffffff


	//   ....[60]....
        /*0190*/ 	.word	0xffffffff


	//   ....[61]....
        /*0194*/ 	.word	0xffffffff


	//   ....[62]....
        /*0198*/ 	.word	0xffffffff


	//   ....[63]....
        /*019c*/ 	.word	0xffffffff


	//   ....[64]....
        /*01a0*/ 	.word	0xffffffff


	//   ....[65]....
        /*01a4*/ 	.word	0xffffffff


	//   ....[66]....
        /*01a8*/ 	.word	0xffffffff


	//   ....[67]....
        /*01ac*/ 	.word	0xffffffff


	//   ....[68]....
        /*01b0*/ 	.word	0xffffffff


	//   ....[69]....
        /*01b4*/ 	.word	0xffffffff


	//   ....[70]....
        /*01b8*/ 	.word	0xffffffff


	//   ....[71]....
        /*01bc*/ 	.word	0xffffffff


	//   ....[72]....
        /*01c0*/ 	.word	0xffffffff


	//   ....[73]....
        /*01c4*/ 	.word	0xffffffff


	//   ....[74]....
        /*01c8*/ 	.word	0xffffffff


	//   ....[75]....
        /*01cc*/ 	.word	0xffffffff


	//   ....[76]....
        /*01d0*/ 	.word	0xffffffff


	//   ....[77]....
        /*01d4*/ 	.word	0xffffffff


	//   ....[78]....
        /*01d8*/ 	.word	0xffffffff


	//   ....[79]....
        /*01dc*/ 	.word	0xffffffff


	//   ....[80]....
        /*01e0*/ 	.word	0xffffffff


	//   ....[81]....
        /*01e4*/ 	.word	0xffffffff


	//   ....[82]....
        /*01e8*/ 	.word	0xffffffff


	//   ....[83]....
        /*01ec*/ 	.word	0xffffffff


	//   ....[84]....
        /*01f0*/ 	.word	0xffffffff


	//   ....[85]....
        /*01f4*/ 	.word	0xffffffff


	//   ....[86]....
        /*01f8*/ 	.word	0xffffffff


	//   ....[87]....
        /*01fc*/ 	.word	0x0500000f


	//   ....[88]....
        /*0200*/ 	.word	0x0500000f


	//   ....[89]....
        /*0204*/ 	.word	0x0500000f


	//   ....[90]....
        /*0208*/ 	.word	0x0500000f


	//   ....[91]....
        /*020c*/ 	.word	0x0500000f


	//   ....[92]....
        /*0210*/ 	.word	0x0500000f


	//   ....[93]....
        /*0214*/ 	.word	0x0500000f


	//   ....[94]....
        /*0218*/ 	.word	0x0500000f


	//   ....[95]....
        /*021c*/ 	.word	0x0500000f


	//   ....[96]....
        /*0220*/ 	.word	0x0500000f


	//   ....[97]....
        /*0224*/ 	.word	0x0500000f


	//   ....[98]....
        /*0228*/ 	.word	0x0500000f


	//   ....[99]....
        /*022c*/ 	.word	0x0500000f


	//   ....[100]....
        /*0230*/ 	.word	0x0500000f


	//   ....[101]....
        /*0234*/ 	.word	0x0500000f


	//   ....[102]....
        /*0238*/ 	.word	0x0500000f


	//   ....[103]....
        /*023c*/ 	.word	0x0500000f


	//   ....[104]....
        /*0240*/ 	.word	0x0500000f


	//   ....[105]....
        /*0244*/ 	.word	0x0500000f


	//   ....[106]....
        /*0248*/ 	.word	0x0500000f


	//   ....[107]....
        /*024c*/ 	.word	0x0500000f


	//   ....[108]....
        /*0250*/ 	.word	0x0500000f


	//   ....[109]....
        /*0254*/ 	.word	0x0500000f


	//   ....[110]....
        /*0258*/ 	.word	0x0500000f


	//   ....[111]....
        /*025c*/ 	.word	0x0500000f


	//   ....[112]....
        /*0260*/ 	.word	0x0500000f


	//   ....[113]....
        /*0264*/ 	.word	0x0500000f


	//   ....[114]....
        /*0268*/ 	.word	0x0500000f


	//   ....[115]....
        /*026c*/ 	.word	0x0500000f


	//   ....[116]....
        /*0270*/ 	.word	0x0500000f


	//   ....[117]....
        /*0274*/ 	.word	0x0500000f


	//   ....[118]....
        /*0278*/ 	.word	0x0500000f


	//   ....[119]....
        /*027c*/ 	.word	0x0500000f


	//   ....[120]....
        /*0280*/ 	.word	0x0500000f


	//   ....[121]....
        /*0284*/ 	.word	0x0500000f


	//   ....[122]....
        /*0288*/ 	.word	0x0500000f


	//   ....[123]....
        /*028c*/ 	.word	0x0500000f


	//   ....[124]....
        /*0290*/ 	.word	0x0500000f


	//   ....[125]....
        /*0294*/ 	.word	0x0500000f


	//   ....[126]....
        /*0298*/ 	.word	0x0500000f


	//   ....[127]....
        /*029c*/ 	.word	0x0500000f


	//   ....[128]....
        /*02a0*/ 	.word	0x0500000f


	//   ....[129]....
        /*02a4*/ 	.word	0x0500000f


	//----- nvinfo : EIATTR_COOP_GROUP_INSTR_OFFSETS
	.align		4
.L_490:
        /*02a8*/ 	.byte	0x04, 0x28
        /*02aa*/ 	.short	(.L_492 - .L_491)


	//   ....[0]....
.L_491:
        /*02ac*/ 	.word	0x00000070


	//   ....[1]....
        /*02b0*/ 	.word	0x000000b0


	//   ....[2]....
        /*02b4*/ 	.word	0x00000290


	//   ....[3]....
        /*02b8*/ 	.word	0x000003f0


	//   ....[4]....
        /*02bc*/ 	.word	0x00000510


	//   ....[5]....
        /*02c0*/ 	.word	0x00000670


	//   ....[6]....
        /*02c4*/ 	.word	0x00001830


	//   ....[7]....
        /*02c8*/ 	.word	0x00003610


	//   ....[8]....
        /*02cc*/ 	.word	0x00003c90


	//   ....[9]....
        /*02d0*/ 	.word	0x00003cc0


	//   ....[10]....
        /*02d4*/ 	.word	0x00004090


	//   ....[11]....
        /*02d8*/ 	.word	0x00004190


	//   ....[12]....
        /*02dc*/ 	.word	0x000043c0


	//   ....[13]....
        /*02e0*/ 	.word	0x00004510


	//   ....[14]....
        /*02e4*/ 	.word	0x00004dc0


	//   ....[15]....
        /*02e8*/ 	.word	0x000052d0


	//   ....[16]....
        /*02ec*/ 	.word	0x000052f0


	//   ....[17]....
        /*02f0*/ 	.word	0x00005680


	//   ....[18]....
        /*02f4*/ 	.word	0x00005780


	//   ....[19]....
        /*02f8*/ 	.word	0x000059d0


	//   ....[20]....
        /*02fc*/ 	.word	0x00005b30


	//   ....[21]....
        /*0300*/ 	.word	0x00006ce0


	//   ....[22]....
        /*0304*/ 	.word	0x000071e0


	//   ....[23]....
        /*0308*/ 	.word	0x00007210


	//   ....[24]....
        /*030c*/ 	.word	0x00007460


	//   ....[25]....
        /*0310*/ 	.word	0x00007630


	//   ....[26]....
        /*0314*/ 	.word	0x000085f0


	//   ....[27]....
        /*0318*/ 	.word	0x000086c0


	//   ....[28]....
        /*031c*/ 	.word	0x00008700


	//   ....[29]....
        /*0320*/ 	.word	0x00008790


	//   ....[30]....
        /*0324*/ 	.word	0x000087d0


	//   ....[31]....
        /*0328*/ 	.word	0x00009210


	//   ....[32]....
        /*032c*/ 	.word	0x0000a4e0


	//   ....[33]....
        /*0330*/ 	.word	0x0000a510


	//   ....[34]....
        /*0334*/ 	.word	0x0000a540


	//   ....[35]....
        /*0338*/ 	.word	0x0000a560


	//   ....[36]....
        /*033c*/ 	.word	0x0000abb0


	//   ....[37]....
        /*0340*/ 	.word	0x0000abc0


	//   ....[38]....
        /*0344*/ 	.word	0x0000adf0


	//   ....[39]....
        /*0348*/ 	.word	0x0000ae10


	//   ....[40]....
        /*034c*/ 	.word	0x0000b7a0


	//   ....[41]....
        /*0350*/ 	.word	0x0000b7c0


	//   ....[42]....
        /*0354*/ 	.word	0x0000b9f0


	//   ....[43]....
        /*0358*/ 	.word	0x0000ba10


	//   ....[44]....
        /*035c*/ 	.word	0x0000bd00


	//   ....[45]....
        /*0360*/ 	.word	0x0000d1f0


	//   ....[46]....
        /*0364*/ 	.word	0x0000d210


	//   ....[47]....
        /*0368*/ 	.word	0x0000d250


	//   ....[48]....
        /*036c*/ 	.word	0x0000d280


	//   ....[49]....
        /*0370*/ 	.word	0x0000d2d0


	//   ....[50]....
        /*0374*/ 	.word	0x0000d300


	//   ....[51]....
        /*0378*/ 	.word	0x0000d320


	//   ....[52]....
        /*037c*/ 	.word	0x0000d360


	//   ....[53]....
        /*0380*/ 	.word	0x0000d9a0


	//   ....[54]....
        /*0384*/ 	.word	0x0000d9c0


	//   ....[55]....
        /*0388*/ 	.word	0x0000da30


	//   ....[56]....
        /*038c*/ 	.word	0x0000da70


	//   ....[57]....
        /*0390*/ 	.word	0x0000dab0


	//   ....[58]....
        /*0394*/ 	.word	0x0000dae0


	//   ....[59]....
        /*0398*/ 	.word	0x0000daf0


	//   ....[60]....
        /*039c*/ 	.word	0x0000db30


	//   ....[61]....
        /*03a0*/ 	.word	0x0000df90


	//   ....[62]....
        /*03a4*/ 	.word	0x0000dfc0


	//   ....[63]....
        /*03a8*/ 	.word	0x0000dff0


	//   ....[64]....
        /*03ac*/ 	.word	0x0000e050


	//   ....[65]....
        /*03b0*/ 	.word	0x0000e1a0


	//   ....[66]....
        /*03b4*/ 	.word	0x0000e1c0


	//   ....[67]....
        /*03b8*/ 	.word	0x0000e1d0


	//   ....[68]....
        /*03bc*/ 	.word	0x0000e320


	//   ....[69]....
        /*03c0*/ 	.word	0x0000eb80


	//   ....[70]....
        /*03c4*/ 	.word	0x0000eba0


	//   ....[71]....
        /*03c8*/ 	.word	0x0000ebc0


	//   ....[72]....
        /*03cc*/ 	.word	0x0000ebf0


	//   ....[73]....
        /*03d0*/ 	.word	0x0000ec10


	//   ....[74]....
        /*03d4*/ 	.word	0x0000ec40


	//   ....[75]....
        /*03d8*/ 	.word	0x0000ec60


	//   ....[76]....
        /*03dc*/ 	.word	0x0000ec70


	//   ....[77]....
        /*03e0*/ 	.word	0x0000efb0


	//   ....[78]....
        /*03e4*/ 	.word	0x0000eff0


	//   ....[79]....
        /*03e8*/ 	.word	0x0000f020


	//   ....[80]....
        /*03ec*/ 	.word	0x0000f060


	//   ....[81]....
        /*03f0*/ 	.word	0x0000f080


	//   ....[82]....
        /*03f4*/ 	.word	0x0000f130


	//   ....[83]....
        /*03f8*/ 	.word	0x0000f150


	//   ....[84]....
        /*03fc*/ 	.word	0x0000f160


	//   ....[85]....
        /*0400*/ 	.word	0x0000f7a0


	//   ....[86]....
        /*0404*/ 	.word	0x0000f980


	//   ....[87]....
        /*0408*/ 	.word	0x0000ffc0


	//   ....[88]....
        /*040c*/ 	.word	0x000100a0


	//   ....[89]....
        /*0410*/ 	.word	0x00010140


	//   ....[90]....
        /*0414*/ 	.word	0x000101c0


	//   ....[91]....
        /*0418*/ 	.word	0x00010270


	//   ....[92]....
        /*041c*/ 	.word	0x000102f0


	//   ....[93]....
        /*0420*/ 	.word	0x000103a0


	//   ....[94]....
        /*0424*/ 	.word	0x00010420


	//   ....[95]....
        /*0428*/ 	.word	0x000104b0


	//   ....[96]....
        /*042c*/ 	.word	0x00010540


	//   ....[97]....
        /*0430*/ 	.word	0x000105c0


	//   ....[98]....
        /*0434*/ 	.word	0x00010640


	//   ....[99]....
        /*0438*/ 	.word	0x000106f0


	//   ....[100]....
        /*043c*/ 	.word	0x00010770


	//   ....[101]....
        /*0440*/ 	.word	0x00010810


	//   ....[102]....
        /*0444*/ 	.word	0x00010890


	//   ....[103]....
        /*0448*/ 	.word	0x00010920


	//   ....[104]....
        /*044c*/ 	.word	0x00010a50


	//   ....[105]....
        /*0450*/ 	.word	0x00010b40


	//   ....[106]....
        /*0454*/ 	.word	0x00010d70


	//   ....[107]....
        /*0458*/ 	.word	0x00010dc0


	//   ....[108]....
        /*045c*/ 	.word	0x00010f80


	//   ....[109]....
        /*0460*/ 	.word	0x00010fd0


	//   ....[110]....
        /*0464*/ 	.word	0x00011190


	//   ....[111]....
        /*0468*/ 	.word	0x000111e0


	//   ....[112]....
        /*046c*/ 	.word	0x000112c0


	//   ....[113]....
        /*0470*/ 	.word	0x00011360


	//   ....[114]....
        /*0474*/ 	.word	0x000113c0


	//   ....[115]....
        /*0478*/ 	.word	0x00011460


	//   ....[116]....
        /*047c*/ 	.word	0x000114c0


	//   ....[117]....
        /*0480*/ 	.word	0x00011560


	//   ....[118]....
        /*0484*/ 	.word	0x000115c0


	//   ....[119]....
        /*0488*/ 	.word	0x00011660


	//   ....[120]....
        /*048c*/ 	.word	0x00011740


	//   ....[121]....
        /*0490*/ 	.word	0x00011810


	//   ....[122]....
        /*0494*/ 	.word	0x00011900


	//   ....[123]....
        /*0498*/ 	.word	0x00011a10


	//   ....[124]....
        /*049c*/ 	.word	0x00011b20


	//   ....[125]....
        /*04a0*/ 	.word	0x00011c00


	//   ....[126]....
        /*04a4*/ 	.word	0x00011d10


	//   ....[127]....
        /*04a8*/ 	.word	0x00011df0


	//   ....[128]....
        /*04ac*/ 	.word	0x00011e80


	//   ....[129]....
        /*04b0*/ 	.word	0x00011fa0


	//----- nvinfo : EIATTR_REG_RECONFIG
	.align		4
.L_492:
        /*04b4*/ 	.byte	0x01, 0x54
	.zero		2


	//----- nvinfo : EIATTR_SYSCALL_OFFSETS
	.align		4
        /*04b8*/ 	.byte	0x04, 0x46
        /*04ba*/ 	.short	(.L_494 - .L_493)


	//   ....[0]....
.L_493:
        /*04bc*/ 	.word	0x000037e0


	//   ....[1]....
        /*04c0*/ 	.word	0x0000c9a0


	//   ....[2]....
        /*04c4*/ 	.word	0x0000caf0


	//   ....[3]....
        /*04c8*/ 	.word	0x0000cbe0


	//   ....[4]....
        /*04cc*/ 	.word	0x0000d630


	//----- nvinfo : EIATTR_MBARRIER_INSTR_OFFSETS
	.align		4
.L_494:
        /*04d0*/ 	.byte	0x04, 0x39
        /*04d2*/ 	.short	(.L_496 - .L_495)


	//   ....[0]....
.L_495:
        /*04d4*/ 	.word	0x00000180
        /*04d8*/ 	.word	0x000000ff
        /*04dc*/ 	.word	0x00028c00
        /*04e0*/ 	.short	0x0100
        /*04e2*/ 	.byte	0x08
	.zero		1


	//   ....[1]....
        /*04e4*/ 	.word	0x00000190
        /*04e8*/ 	.word	0x000000ff
        /*04ec*/ 	.word	0x00028c20
        /*04f0*/ 	.short	0x0100
        /*04f2*/ 	.byte	0x08
	.zero		1


	//   ....[2]....
        /*04f4*/ 	.word	0x00000240
        /*04f8*/ 	.word	0x000000ff
        /*04fc*/ 	.word	0x00028c30
        /*0500*/ 	.short	0x0100
        /*0502*/ 	.byte	0x06
	.zero		1


	//   ....[3]....
        /*0504*/ 	.word	0x00000250
        /*0508*/ 	.word	0x000000ff
        /*050c*/ 	.word	0x00028c40
        /*0510*/ 	.short	0x0100
        /*0512*/ 	.byte	0x06
	.zero		1


	//   ....[4]....
        /*0514*/ 	.word	0x00000260
        /*0518*/ 	.word	0x000000ff
        /*051c*/ 	.word	0x00028c38
        /*0520*/ 	.short	0x0100
        /*0522*/ 	.byte	0x06
	.zero		1


	//   ....[5]....
        /*0524*/ 	.word	0x00000270
        /*0528*/ 	.word	0x000000ff
        /*052c*/ 	.word	0x00028c48
        /*0530*/ 	.short	0x0100
        /*0532*/ 	.byte	0x06
	.zero		1


	//   ....[6]....
        /*0534*/ 	.word	0x000003a0
        /*0538*/ 	.word	0x000000ff
        /*053c*/ 	.word	0x00028c50
        /*0540*/ 	.short	0x0100
        /*0542*/ 	.byte	0x08
	.zero		1


	//   ....[7]....
        /*0544*/ 	.word	0x000003b0
        /*0548*/ 	.word	0x000000ff
        /*054c*/ 	.word	0x00028c60
        /*0550*/ 	.short	0x0100
        /*0552*/ 	.byte	0x08
	.zero		1


	//   ....[8]....
        /*0554*/ 	.word	0x000003c0
        /*0558*/ 	.word	0x000000ff
        /*055c*/ 	.word	0x00028c58
        /*0560*/ 	.short	0x0100
        /*0562*/ 	.byte	0x08
	.zero		1


	//   ....[9]....
        /*0564*/ 	.word	0x000003d0
        /*0568*/ 	.word	0x000000ff
        /*056c*/ 	.word	0x00028c68
        /*0570*/ 	.short	0x0100
        /*0572*/ 	.byte	0x08
	.zero		1


	//   ....[10]....
        /*0574*/ 	.word	0x000004c0
        /*0578*/ 	.word	0x000000ff
        /*057c*/ 	.word	0x00028c70
        /*0580*/ 	.short	0x0100
        /*0582*/ 	.byte	0x06
	.zero		1


	//   ....[11]....
        /*0584*/ 	.word	0x000004d0
        /*0588*/ 	.word	0x000000ff
        /*058c*/ 	.word	0x00028c80
        /*0590*/ 	.short	0x0100
        /*0592*/ 	.byte	0x06
	.zero		1


	//   ....[12]....
        /*0594*/ 	.word	0x000004e0
        /*0598*/ 	.word	0x000000ff
        /*059c*/ 	.word	0x00028c78
        /*05a0*/ 	.short	0x0100
        /*05a2*/ 	.byte	0x06
	.zero		1


	//   ....[13]....
        /*05a4*/ 	.word	0x000004f0
        /*05a8*/ 	.word	0x000000ff
        /*05ac*/ 	.word	0x00028c88
        /*05b0*/ 	.short	0x0100
        /*05b2*/ 	.byte	0x06
	.zero		1


	//   ....[14]....
        /*05b4*/ 	.word	0x00000620
        /*05b8*/ 	.word	0x000000ff
        /*05bc*/ 	.word	0x00028c90
        /*05c0*/ 	.short	0x0100
        /*05c2*/ 	.byte	0x08
	.zero		1


	//   ....[15]....
        /*05c4*/ 	.word	0x00000630
        /*05c8*/ 	.word	0x000000ff
        /*05cc*/ 	.word	0x00028ca0
        /*05d0*/ 	.short	0x0100
        /*05d2*/ 	.byte	0x08
	.zero		1


	//   ....[16]....
        /*05d4*/ 	.word	0x00000640
        /*05d8*/ 	.word	0x000000ff
        /*05dc*/ 	.word	0x00028c98
        /*05e0*/ 	.short	0x0100
        /*05e2*/ 	.byte	0x08
	.zero		1


	//   ....[17]....
        /*05e4*/ 	.word	0x00000650
        /*05e8*/ 	.word	0x000000ff
        /*05ec*/ 	.word	0x00028ca8
        /*05f0*/ 	.short	0x0100
        /*05f2*/ 	.byte	0x08
	.zero		1


	//   ....[18]....
        /*05f4*/ 	.word	0x00000790
        /*05f8*/ 	.word	0x000000ff
        /*05fc*/ 	.word	0x00028cb0
        /*0600*/ 	.short	0x0100
        /*0602*/ 	.byte	0x08
	.zero		1


	//   ....[19]....
        /*0604*/ 	.word	0x000007a0
        /*0608*/ 	.word	0x000000ff
        /*060c*/ 	.word	0x00028cc0
        /*0610*/ 	.short	0x0100
        /*0612*/ 	.byte	0x08
	.zero		1


	//   ....[20]....
        /*0614*/ 	.word	0x000007b0
        /*0618*/ 	.word	0x000000ff
        /*061c*/ 	.word	0x00028cb8
        /*0620*/ 	.short	0x0100
        /*0622*/ 	.byte	0x08
	.zero		1


	//   ....[21]....
        /*0624*/ 	.word	0x000007c0
        /*0628*/ 	.word	0x000000ff
        /*062c*/ 	.word	0x00028cc8
        /*0630*/ 	.short	0x0100
        /*0632*/ 	.byte	0x08
	.zero		1


	//   ....[22]....
        /*0634*/ 	.word	0x00001940
        /*0638*/ 	.word	0x000000ff
        /*063c*/ 	.word	0x00028c50
        /*0640*/ 	.short	0x010a
        /*0642*/ 	.byte	0x15
	.zero		1


	//   ....[23]....
        /*0644*/ 	.word	0x00001bf0
        /*0648*/ 	.word	0x000000ff
        /*064c*/ 	.word	0x00000000
        /*0650*/ 	.short	0x0101
        /*0652*/ 	.byte	0x06
	.zero		1


	//   ....[24]....
        /*0654*/ 	.word	0x00002540
        /*0658*/ 	.word	0x000000ff
        /*065c*/ 	.word	0x00028c50
        /*0660*/ 	.short	0x010a
        /*0662*/ 	.byte	0x15
	.zero		1


	//   ....[25]....
        /*0664*/ 	.word	0x00002580
        /*0668*/ 	.word	0x000000ff
        /*066c*/ 	.word	0x00028c50
        /*0670*/ 	.short	0x010a
        /*0672*/ 	.byte	0x15
	.zero		1


	//   ....[26]....
        /*0674*/ 	.word	0x00002760
        /*0678*/ 	.word	0x000000ff
        /*067c*/ 	.word	0x00000000
        /*0680*/ 	.short	0x0101
        /*0682*/ 	.byte	0x06
	.zero		1


	//   ....[27]....
        /*0684*/ 	.word	0x00003860
        /*0688*/ 	.word	0x000000ff
        /*068c*/ 	.word	0x00028c00
        /*0690*/ 	.short	0x010a
        /*0692*/ 	.byte	0x2a
	.zero		1


	//   ....[28]....
        /*0694*/ 	.word	0x000038e0
        /*0698*/ 	.word	0x00000007
        /*069c*/ 	.word	0x00028c30
        /*06a0*/ 	.short	0x010a
        /*06a2*/ 	.byte	0x3f
	.zero		1


	//   ....[29]....
        /*06a4*/ 	.word	0x00003920
        /*06a8*/ 	.word	0x00000007
        /*06ac*/ 	.word	0x00028c30
        /*06b0*/ 	.short	0x010a
        /*06b2*/ 	.byte	0x3f
	.zero		1


	//   ....[30]....
        /*06b4*/ 	.word	0x00003dc0
        /*06b8*/ 	.word	0x000000ff
        /*06bc*/ 	.word	0x00000000
        /*06c0*/ 	.short	0x0101
        /*06c2*/ 	.byte	0x06
	.zero		1


	//   ....[31]....
        /*06c4*/ 	.word	0x00004b80
        /*06c8*/ 	.word	0x00000007
        /*06cc*/ 	.word	0x00028c50
        /*06d0*/ 	.short	0x010a
        /*06d2*/ 	.byte	0x3f
	.zero		1


	//   ....[32]....
        /*06d4*/ 	.word	0x00004bc0
        /*06d8*/ 	.word	0x00000007
        /*06dc*/ 	.word	0x00028c50
        /*06e0*/ 	.short	0x010a
        /*06e2*/ 	.byte	0x3f
	.zero		1


	//   ....[33]....
        /*06e4*/ 	.word	0x00004ed0
        /*06e8*/ 	.word	0x000000ff
        /*06ec*/ 	.word	0x00000000
        /*06f0*/ 	.short	0x0101
        /*06f2*/ 	.byte	0x06
	.zero		1


	//   ....[34]....
        /*06f4*/ 	.word	0x00005040
        /*06f8*/ 	.word	0x000000ff
        /*06fc*/ 	.word	0x00028c30
        /*0700*/ 	.short	0x010a
        /*0702*/ 	.byte	0x17
	.zero		1


	//   ....[35]....
        /*0704*/ 	.word	0x00005080
        /*0708*/ 	.word	0x000000ff
        /*070c*/ 	.word	0x00028c30
        /*0710*/ 	.short	0x010a
        /*0712*/ 	.byte	0x17
	.zero		1


	//   ....[36]....
        /*0714*/ 	.word	0x00005330
        /*0718*/ 	.word	0x000000ff
        /*071c*/ 	.word	0x00000000
        /*0720*/ 	.short	0x0101
        /*0722*/ 	.byte	0x06
	.zero		1


	//   ....[37]....
        /*0724*/ 	.word	0x00006aa0
        /*0728*/ 	.word	0x000000ff
        /*072c*/ 	.word	0x00028c50
        /*0730*/ 	.short	0x010a
        /*0732*/ 	.byte	0x17
	.zero		1


	//   ....[38]....
        /*0734*/ 	.word	0x00006ae0
        /*0738*/ 	.word	0x000000ff
        /*073c*/ 	.word	0x00028c50
        /*0740*/ 	.short	0x010a
        /*0742*/ 	.byte	0x17
	.zero		1


	//   ....[39]....
        /*0744*/ 	.word	0x00006da0
        /*0748*/ 	.word	0x000000ff
        /*074c*/ 	.word	0x00000000
        /*0750*/ 	.short	0x0101
        /*0752*/ 	.byte	0x17
	.zero		1


	//   ....[40]....
        /*0754*/ 	.word	0x00006ec0
        /*0758*/ 	.word	0x000000ff
        /*075c*/ 	.word	0x00028c30
        /*0760*/ 	.short	0x010a
        /*0762*/ 	.byte	0x16
	.zero		1


	//   ....[41]....
        /*0764*/ 	.word	0x00006f00
        /*0768*/ 	.word	0x000000ff
        /*076c*/ 	.word	0x00028c30
        /*0770*/ 	.short	0x010a
        /*0772*/ 	.byte	0x16
	.zero		1


	//   ....[42]....
        /*0774*/ 	.word	0x00007100
        /*0778*/ 	.word	0x000000ff
        /*077c*/ 	.word	0x00000000
        /*0780*/ 	.short	0x0101
        /*0782*/ 	.byte	0x06
	.zero		1


	//   ....[43]....
        /*0784*/ 	.word	0x000083b0
        /*0788*/ 	.word	0x000000ff
        /*078c*/ 	.word	0x00028c50
        /*0790*/ 	.short	0x010a
        /*0792*/ 	.byte	0x16
	.zero		1


	//   ....[44]....
        /*0794*/ 	.word	0x000083f0
        /*0798*/ 	.word	0x000000ff
        /*079c*/ 	.word	0x00028c50
        /*07a0*/ 	.short	0x010a
        /*07a2*/ 	.byte	0x16
	.zero		1


	//   ....[45]....
        /*07a4*/ 	.word	0x000086a0
        /*07a8*/ 	.word	0x000000ff
        /*07ac*/ 	.word	0x00000000
        /*07b0*/ 	.short	0x0101
        /*07b2*/ 	.byte	0x16
	.zero		1


	//   ....[46]....
        /*07b4*/ 	.word	0x0000ab80
        /*07b8*/ 	.word	0x000000ff
        /*07bc*/ 	.word	0x00000000
        /*07c0*/ 	.short	0x0101
        /*07c2*/ 	.byte	0x05
	.zero		1


	//   ....[47]....
        /*07c4*/ 	.word	0x0000cfe0
        /*07c8*/ 	.word	0x00000019
        /*07cc*/ 	.word	0x00028c40
        /*07d0*/ 	.short	0x010a
        /*07d2*/ 	.byte	0x3f
	.zero		1


	//   ....[48]....
        /*07d4*/ 	.word	0x0000d410
        /*07d8*/ 	.word	0x00000019
        /*07dc*/ 	.word	0x00028c30
        /*07e0*/ 	.short	0x0107
        /*07e2*/ 	.byte	0x3f
	.zero		1


	//   ....[49]....
        /*07e4*/ 	.word	0x0000d4e0
        /*07e8*/ 	.word	0x00000019
        /*07ec*/ 	.word	0x00028c30
        /*07f0*/ 	.short	0x0101
        /*07f2*/ 	.byte	0x3f
	.zero		1


	//   ....[50]....
        /*07f4*/ 	.word	0x0000dbe0
        /*07f8*/ 	.word	0x00000011
        /*07fc*/ 	.word	0x00028c00
        /*0800*/ 	.short	0x0107
        /*0802*/ 	.byte	0x3f
	.zero		1


	//   ....[51]....
        /*0804*/ 	.word	0x0000dcd0
        /*0808*/ 	.word	0x00000011
        /*080c*/ 	.word	0x00028c00
        /*0810*/ 	.short	0x0101
        /*0812*/ 	.byte	0x3f
	.zero		1


	//   ....[52]....
        /*0814*/ 	.word	0x0000dcf0
        /*0818*/ 	.word	0x00000011
        /*081c*/ 	.word	0x00028c20
        /*0820*/ 	.short	0x010a
        /*0822*/ 	.byte	0x3f
	.zero		1


	//   ....[53]....
        /*0824*/ 	.word	0x0000dd80
        /*0828*/ 	.word	0x00000019
        /*082c*/ 	.word	0x00028c60
        /*0830*/ 	.short	0x010a
        /*0832*/ 	.byte	0x3f
	.zero		1


	//   ....[54]....
        /*0834*/ 	.word	0x0000e5e0
        /*0838*/ 	.word	0x00000019
        /*083c*/ 	.word	0x00028c50
        /*0840*/ 	.short	0x0107
        /*0842*/ 	.byte	0x3f
	.zero		1


	//   ....[55]....
        /*0844*/ 	.word	0x0000e6b0
        /*0848*/ 	.word	0x00000019
        /*084c*/ 	.word	0x00028c50
        /*0850*/ 	.short	0x0101
        /*0852*/ 	.byte	0x3f
	.zero		1


	//   ....[56]....
        /*0854*/ 	.word	0x0000e9e0
        /*0858*/ 	.word	0x00000008
        /*085c*/ 	.word	0x00028c40
        /*0860*/ 	.short	0x010a
        /*0862*/ 	.byte	0x3f
	.zero		1


	//   ....[57]....
        /*0864*/ 	.word	0x0000ed10
        /*0868*/ 	.word	0x00000008
        /*086c*/ 	.word	0x00028c30
        /*0870*/ 	.short	0x0107
        /*0872*/ 	.byte	0x3f
	.zero		1


	//   ....[58]....
        /*0874*/ 	.word	0x0000edd0
        /*0878*/ 	.word	0x00000008
        /*087c*/ 	.word	0x00028c30
        /*0880*/ 	.short	0x0101
        /*0882*/ 	.byte	0x3f
	.zero		1


	//   ....[59]....
        /*0884*/ 	.word	0x0000ee00
        /*0888*/ 	.word	0x00000008
        /*088c*/ 	.word	0x00028c60
        /*0890*/ 	.short	0x010a
        /*0892*/ 	.byte	0x3f
	.zero		1


	//   ....[60]....
        /*0894*/ 	.word	0x0000f460
        /*0898*/ 	.word	0x00000008
        /*089c*/ 	.word	0x00028c50
        /*08a0*/ 	.short	0x0107
        /*08a2*/ 	.byte	0x3f
	.zero		1


	//   ....[61]....
        /*08a4*/ 	.word	0x0000f520
        /*08a8*/ 	.word	0x00000008
        /*08ac*/ 	.word	0x00028c50
        /*08b0*/ 	.short	0x0101
        /*08b2*/ 	.byte	0x3f
	.zero		1


	//   ....[62]....
        /*08b4*/ 	.word	0x0000f900
        /*08b8*/ 	.word	0x00000007
        /*08bc*/ 	.word	0x00028c20
        /*08c0*/ 	.short	0x010a
        /*08c2*/ 	.byte	0x3f
	.zero		1


	//   ....[63]....
        /*08c4*/ 	.word	0x0000fa80
        /*08c8*/ 	.word	0x00000005
        /*08cc*/ 	.word	0x00028c40
        /*08d0*/ 	.short	0x010a
        /*08d2*/ 	.byte	0x3f
	.zero		1


	//   ....[64]....
        /*08d4*/ 	.word	0x0000fb20
        /*08d8*/ 	.word	0x00000003
        /*08dc*/ 	.word	0x00028c40
        /*08e0*/ 	.short	0x010a
        /*08e2*/ 	.byte	0x3f
	.zero		1


	//   ....[65]....
        /*08e4*/ 	.word	0x0000fb60
        /*08e8*/ 	.word	0x00000005
        /*08ec*/ 	.word	0x00028c60
        /*08f0*/ 	.short	0x010a
        /*08f2*/ 	.byte	0x3f
	.zero		1


	//   ....[66]....
        /*08f4*/ 	.word	0x0000fba0
        /*08f8*/ 	.word	0x00000003
        /*08fc*/ 	.word	0x00028c60
        /*0900*/ 	.short	0x010a
        /*0902*/ 	.byte	0x3f
	.zero		1


	//   ....[67]....
        /*0904*/ 	.word	0x0000fc10
        /*0908*/ 	.word	0x00000003
        /*090c*/ 	.word	0x00028c50
        /*0910*/ 	.short	0x010a
        /*0912*/ 	.byte	0x3f
	.zero		1


	//   ....[68]....
        /*0914*/ 	.word	0x0000fc70
        /*0918*/ 	.word	0x00000003
        /*091c*/ 	.word	0x00028c50
        /*0920*/ 	.short	0x010a
        /*0922*/ 	.byte	0x3f
	.zero		1


	//   ....[69]....
        /*0924*/ 	.word	0x0000fcd0
        /*0928*/ 	.word	0x00000003
        /*092c*/ 	.word	0x00028c00
        /*0930*/ 	.short	0x010a
        /*0932*/ 	.byte	0x3f
	.zero		1


	//   ....[70]....
        /*0934*/ 	.word	0x0000fd20
        /*0938*/ 	.word	0x00000007
        /*093c*/ 	.word	0x00028c30
        /*0940*/ 	.short	0x010a
        /*0942*/ 	.byte	0x3f
	.zero		1


	//   ....[71]....
        /*0944*/ 	.word	0x0000fd70
        /*0948*/ 	.word	0x00000007
        /*094c*/ 	.word	0x00028c50
        /*0950*/ 	.short	0x010a
        /*0952*/ 	.byte	0x3f
	.zero		1


	//   ....[72]....
        /*0954*/ 	.word	0x0000fdd0
        /*0958*/ 	.word	0x00000006
        /*095c*/ 	.word	0x00028c30
        /*0960*/ 	.short	0x010a
        /*0962*/ 	.byte	0x3f
	.zero		1


	//   ....[73]....
        /*0964*/ 	.word	0x0000fe30
        /*0968*/ 	.word	0x00000008
        /*096c*/ 	.word	0x00028c50
        /*0970*/ 	.short	0x010a
        /*0972*/ 	.byte	0x3f
	.zero		1


	//   ....[74]....
        /*0974*/ 	.word	0x0000fe90
        /*0978*/ 	.word	0x00000006
        /*097c*/ 	.word	0x00028c30
        /*0980*/ 	.short	0x010a
        /*0982*/ 	.byte	0x3f
	.zero		1


	//   ....[75]....
        /*0984*/ 	.word	0x0000fef0
        /*0988*/ 	.word	0x00000008
        /*098c*/ 	.word	0x00028c50
        /*0990*/ 	.short	0x010a
        /*0992*/ 	.byte	0x3f
	.zero		1


	//   ....[76]....
        /*0994*/ 	.word	0x0000fff0
        /*0998*/ 	.word	0x00000019
        /*099c*/ 	.word	0x00028c40
        /*09a0*/ 	.short	0x010a
        /*09a2*/ 	.byte	0x3f
	.zero		1


	//   ....[77]....
        /*09a4*/ 	.word	0x00010950
        /*09a8*/ 	.word	0x00000011
        /*09ac*/ 	.word	0x00028c20
        /*09b0*/ 	.short	0x010a
        /*09b2*/ 	.byte	0x3f
	.zero		1


	//   ....[78]....
        /*09b4*/ 	.word	0x000109a0
        /*09b8*/ 	.word	0x00000019
        /*09bc*/ 	.word	0x00028c60
        /*09c0*/ 	.short	0x010a
        /*09c2*/ 	.byte	0x3f
	.zero		1


	//   ....[79]....
        /*09c4*/ 	.word	0x00011210
        /*09c8*/ 	.word	0x00000008
        /*09cc*/ 	.word	0x00028c40
        /*09d0*/ 	.short	0x010a
        /*09d2*/ 	.byte	0x3f
	.zero		1


	//   ....[80]....
        /*09d4*/ 	.word	0x00011690
        /*09d8*/ 	.word	0x00000008
        /*09dc*/ 	.word	0x00028c60
        /*09e0*/ 	.short	0x010a
        /*09e2*/ 	.byte	0x3f
	.zero		1


	//   ....[81]....
        /*09e4*/ 	.word	0x00011ec0
        /*09e8*/ 	.word	0x00000007
        /*09ec*/ 	.word	0x00028c20
        /*09f0*/ 	.short	0x010a
        /*09f2*/ 	.byte	0x3f
	.zero		1


	//   ....[82]....
        /*09f4*/ 	.word	0x00012060
        /*09f8*/ 	.word	0x00000005
        /*09fc*/ 	.word	0x00028c40
        /*0a00*/ 	.short	0x010a
        /*0a02*/ 	.byte	0x3f
	.zero		1


	//   ....[83]....
        /*0a04*/ 	.word	0x000120b0
        /*0a08*/ 	.word	0x00000003
        /*0a0c*/ 	.word	0x00028c40
        /*0a10*/ 	.short	0x010a
        /*0a12*/ 	.byte	0x3f
	.zero		1


	//   ....[84]....
        /*0a14*/ 	.word	0x00012100
        /*0a18*/ 	.word	0x00000005
        /*0a1c*/ 	.word	0x00028c60
        /*0a20*/ 	.short	0x010a
        /*0a22*/ 	.byte	0x3f
	.zero		1


	//----- nvinfo : EIATTR_NUM_MBARRIERS
	.align		4
.L_496:
        /*0a24*/ 	.byte	0x03, 0x38
        /*0a26*/ 	.short	0x0016


	//----- nvinfo : EIATTR_EXIT_INSTR_OFFSETS
	.align		4
        /*0a28*/ 	.byte	0x04, 0x1c
        /*0a2a*/ 	.short	(.L_498 - .L_497)


	//   ....[0]....
.L_497:
        /*0a2c*/ 	.word	0x00000930


	//   ....[1]....
        /*0a30*/ 	.word	0x0000bc70


	//   ....[2]....
        /*0a34*/ 	.word	0x0000fbf0


	//----- nvinfo : EIATTR_MAX_THREADS
	.align		4
.L_498:
        /*0a38*/ 	.byte	0x04, 0x05
        /*0a3a*/ 	.short	(.L_500 - .L_499)
.L_499:
        /*0a3c*/ 	.word	0x00000180
        /*0a40*/ 	.word	0x00000001
        /*0a44*/ 	.word	0x00000001


	//----- nvinfo : EIATTR_CRS_STACK_SIZE
	.align		4
.L_500:
        /*0a48*/ 	.byte	0x04, 0x1e
        /*0a4a*/ 	.short	(.L_502 - .L_501)
.L_501:
        /*0a4c*/ 	.word	0x00000000


	//----- nvinfo : EIATTR_CBANK_PARAM_SIZE
	.align		4
.L_502:
        /*0a50*/ 	.byte	0x03, 0x19
        /*0a52*/ 	.short	0x0af0


	//----- nvinfo : EIATTR_PARAM_CBANK
	.align		4
        /*0a54*/ 	.byte	0x04, 0x0a
        /*0a56*/ 	.short	(.L_504 - .L_503)
	.align		4
.L_503:
        /*0a58*/ 	.word	index@(.nv.constant0._ZN7cutlass13device_kernelIN5flash11enable_sm90INS1_16FlashAttnFwdSm90INS1_25CollectiveMainloopFwdSm90ILi2EN4cute5tupleIJNS5_1CILi1EEES8_S8_EEENS6_IJNS7_ILi64EEESA_SA_EEELi512ENS_10bfloat16_tEfNS_4arch4Sm90ELb1ELb0ELb0ELb0ELb1ELb0ELb0ELb0ELb0ELb1ELb0ELb0EEENS1_21CollectiveEpilogueFwdINS6_IJSA_NS7_ILi512EEESA_EEES9_SC_SE_Li256ELb0ELb1ELb0ELb0EEENS1_30DynamicPersistentTileSchedulerILi256ELi128ELb0ELb1ELb1EEEEEEEEEvNT_6ParamsE)
        /*0a5c*/ 	.short	0x0210
        /*0a5e*/ 	.short	0x0af0


	//----- nvinfo : EIATTR_SW_WAR
	.align		4
.L_504:
        /*0a60*/ 	.byte	0x04, 0x36
        /*0a62*/ 	.short	(.L_506 - .L_505)
.L_505:
        /*0a64*/ 	.word	0x00000008
.L_506:


//--------------------- .nv.info._ZN7cutlass13device_kernelIN5flash11enable_sm90INS1_16FlashAttnFwdSm90INS1_25CollectiveMainloopFwdSm90ILi2EN4cute5tupleIJNS5_1CILi1EEES8_S8_EEENS6_IJNS7_ILi64EEESA_SA_EEELi512ENS_10bfloat16_tEfNS_4arch4Sm90ELb1ELb0ELb0ELb0ELb1ELb0ELb1ELb0ELb0ELb1ELb0ELb0EEENS1_21CollectiveEpilogueFwdINS6_IJSA_NS7_ILi512EEESA_EEES9_SC_SE_Li256ELb0ELb1ELb0ELb0EEENS1_30DynamicPersistentTileSchedulerILi256ELi128ELb0ELb1ELb1EEEEEEEEEvNT_6ParamsE --------------------------
	.section	.nv.info._ZN7cutlass13device_kernelIN5flash11enable_sm90INS1_16FlashAttnFwdSm90INS1_25CollectiveMainloopFwdSm90ILi2EN4cute5tupleIJNS5_1CILi1EEES8_S8_EEENS6_IJNS7_ILi64EEESA_SA_EEELi512ENS_10bfloat16_tEfNS_4arch4Sm90ELb1ELb0ELb0ELb0ELb1ELb0ELb1ELb0ELb0ELb1ELb0ELb0EEENS1_21CollectiveEpilogueFwdINS6_IJSA_NS7_ILi512EEESA_EEES9_SC_SE_Li256ELb0ELb1ELb0ELb0EEENS1_30DynamicPersistentTileSchedulerILi256ELi128ELb0ELb1ELb1EEEEEEEEEvNT_6ParamsE,"",@"SHT_CUDA_INFO"
	.sectionflags	@""
	.align	4


	//----- nvinfo : EIATTR_CUDA_API_VERSION
	.align		4
        /*0000*/ 	.byte	0x04, 0x37
        /*0002*/ 	.short	(.L_508 - .L_507)
.L_507:
        /*0004*/ 	.word	0x00000082


	//----- nvinfo : EIATTR_KPARAM_INFO
	.align		4
.L_508:
        /*0008*/ 	.byte	0x04, 0x17
        /*000a*/ 	.short	(.L_510 - .L_509)
.L_509:
        /*000c*/ 	.word	0x00000000
        /*0010*/ 	.short	0x0000
        /*0012*/ 	.short	0x0070
        /*0014*/ 	.byte	0x00, 0xf0, 0x01, 0x2e


	//----- nvinfo : EIATTR_SPARSE_MMA_MASK
	.align		4
.L_510:
        /*0018*/ 	.byte	0x03, 0x50
        /*001a*/ 	.short	0x0000


	//----- nvinfo : EIATTR_MAXREG_COUNT
	.align		4
        /*001c*/ 	.byte	0x03, 0x1b
        /*001e*/ 	.short	0x00a8


	//----- nvinfo : EIATTR_NUM_BARRIERS
	.align		4
        /*0020*/ 	.byte	0x02, 0x4c
        /*0022*/ 	.byte	0x10
	.zero		1


	//----- nvinfo : EIATTR_EXTERNS
	.align		4
        /*0024*/ 	.byte	0x04, 0x0f
        /*0026*/ 	.short	(.L_512 - .L_511)


	//   ....[0]....
	.align		4
.L_511:
        /*0028*/ 	.word	index@(__assertfail)


	//----- nvinfo : EIATTR_ANNOTATIONS
	.align		4
.L_512:
        /*002c*/ 	.byte	0x04, 0x55
        /*002e*/ 	.short	(.L_514 - .L_513)


	//   ....[0]....
.L_513:
        /*0030*/ 	.word	0x00000001
        /*0034*/ 	.byte	0xb0, 0xf9, 0x00, 0x00, 0x01, 0x00, 0x00, 0x00, 0xb0, 0xfa, 0x00, 0x00, 0x01, 0x00, 0x00, 0x00
        /*0044*/ 	.byte	0xf0, 0x01, 0x01, 0x00, 0x01, 0x00, 0x00, 0x00, 0x20, 0x02, 0x01, 0x00, 0x01, 0x00, 0x00, 0x00
        /*0054*/ 	.byte	0x10, 0x10, 0x01, 0x00, 0x01, 0x00, 0x00, 0x00, 0x20, 0x10, 0x01, 0x00, 0x01, 0x00, 0x00, 0x00
        /*0064*/ 	.byte	0x80, 0x1e, 0x01, 0x00, 0x01, 0x00, 0x00, 0x00, 0x90, 0x1e, 0x01, 0x00, 0x01, 0x00, 0x00, 0x00
        /*0074*/ 	.byte	0x10, 0x27, 0x01, 0x00, 0x01, 0x00, 0x00, 0x00, 0x30, 0x27, 0x01, 0x00, 0x01, 0x00, 0x00, 0x00
        /*0084*/ 	.byte	0x70, 0x28, 0x01, 0x00, 0x01, 0x00, 0x00, 0x00, 0x90, 0x28, 0x01, 0x00, 0x01, 0x00, 0x00, 0x00
        /*0094*/ 	.byte	0x80, 0x43, 0x01, 0x00


	//----- nvinfo : EIATTR_MERCURY_ISA_VERSION
	.align		4
.L_514:
        /*0098*/ 	.byte	0x03, 0x5f
        /*009a*/ 	.short	0x0101


	//----- nvinfo : EIATTR_INT_WARP_WIDE_INSTR_OFFSETS
	.align		4
        /*009c*/ 	.byte	0x04, 0x31
        /*009e*/ 	.short	(.L_516 - .L_515)


	//   ....[0]....
.L_515:
        /*00a0*/ 	.word	0x000000c0


	//   ....[1]....
        /*00a4*/ 	.word	0x000000d0


	//   ....[2]....
        /*00a8*/ 	.word	0x000000e0


	//   ....[3]....
        /*00ac*/ 	.word	0x00000180


	//   ....[4]....
        /*00b0*/ 	.word	0x00010730


	//   ....[5]....
        /*00b4*/ 	.word	0x000107c0


	//   ....[6]....
        /*00b8*/ 	.word	0x00014110


	//   ....[7]....
        /*00bc*/ 	.word	0x000141a0


	//----- nvinfo : EIATTR_COOP_GROUP_MASK_REGIDS
	.align		4
.L_516:
        /*00c0*/ 	.byte	0x04, 0x29
        /*00c2*/ 	.short	(.L_518 - .L_517)


	//   ....[0]....
.L_517:
        /*00c4*/ 	.word	0xffffffff


	//   ....[1]....
        /*00c8*/ 	.word	0xffffffff


	//   ....[2]....
        /*00cc*/ 	.word	0xffffffff


	//   ....[3]....
        /*00d0*/ 	.word	0xffffffff


	//   ....[4]....
        /*00d4*/ 	.word	0xffffffff


	//   ....[5]....
        /*00d8*/ 	.word	0xffffffff


	//   ....[6]....
        /*00dc*/ 	.word	0xffffffff


	//   ....[7]....
        /*00e0*/ 	.word	0xffffffff


	//   ....[8]....
        /*00e4*/ 	.word	0xffffffff


	//   ....[9]....
        /*00e8*/ 	.word	0xffffffff


	//   ....[10]....
        /*00ec*/ 	.word	0xffffffff


	//   ....[11]....
        /*00f0*/ 	.word	0xffffffff


	//   ....[12]....
        /*00f4*/ 	.word	0xffffffff


	//   ....[13]....
        /*00f8*/ 	.word	0xffffffff


	//   ....[14]....
        /*00fc*/ 	.word	0xffffffff


	//   ....[15]....
        /*0100*/ 	.word	0xffffffff


	//   ....[16]....
        /*0104*/ 	.word	0xffffffff


	//   ....[17]....
        /*0108*/ 	.word	0xffffffff


	//   ....[18]....
        /*010c*/ 	.word	0xffffffff


	//   ....[19]....
        /*0110*/ 	.word	0xffffffff


	//   ....[20]....
        /*0114*/ 	.word	0xffffffff


	//   ....[21]....
        /*0118*/ 	.word	0xffffffff


	//   ....[22]....
        /*011c*/ 	.word	0xffffffff


	//   ....[23]....
        /*0120*/ 	.word	0xffffffff


	//   ....[24]....
        /*0124*/ 	.word	0xffffffff


	//   ....[25]....
        /*0128*/ 	.word	0xffffffff


	//   ....[26]....
        /*012c*/ 	.word	0xffffffff


	//   ....[27]....
        /*0130*/ 	.word	0xffffffff


	//   ....[28]....
        /*0134*/ 	.word	0xffffffff


	//   ....[29]....
        /*0138*/ 	.word	0xffffffff


	//   ....[30]....
        /*013c*/ 	.word	0xffffffff


	//   ....[31]....
        /*0140*/ 	.word	0xffffffff


	//   ....[32]....
        /*0144*/ 	.word	0xffffffff


	//   ....[33]....
        /*0148*/ 	.word	0xffffffff


	//   ....[34]....
        /*014c*/ 	.word	0xffffffff


	//   ....[35]....
        /*0150*/ 	.word	0xffffffff


	//   ....[36]....
        /*0154*/ 	.word	0xffffffff


	//   ....[37]....
        /*0158*/ 	.word	0xffffffff


	//   ....[38]....
        /*015c*/ 	.word	0xffffffff


	//   ....[39]....
        /*0160*/ 	.word	0xffffffff


	//   ....[40]....
        /*0164*/ 	.word	0xffffffff


	//   ....[41]....
        /*0168*/ 	.word	0xffffffff


	//   ....[42]....
        /*016c*/ 	.word	0xffffffff


	//   ....[43]....
        /*0170*/ 	.word	0xffffffff


	//   ....[44]....
        /*0174*/ 	.word	0xffffffff


	//   ....[45]....
        /*0178*/ 	.word	0xffffffff


	//   ....[46]....
        /*017c*/ 	.word	0xffffffff


	//   ....[47]....
        /*0180*/ 	.word	0xffffffff


	//   ....[48]....
        /*0184*/ 	.word	0xffffffff


	//   ....[49]....
        /*0188*/ 	.word	0xffffffff


	//   ....[50]....
        /*018c*/ 	.word	0xffffffff


	//   ....[51]....
        /*0190*/ 	.word	0xffffffff


	//   ....[52]....
        /*0194*/ 	.word	0xffffffff


	//   ....[53]....
        /*0198*/ 	.word	0xffffffff


	//   ....[54]....
        /*019c*/ 	.word	0xffffffff


	//   ....[55]....
        /*01a0*/ 	.word	0xffffffff


	//   ....[56]....
        /*01a4*/ 	.word	0xffffffff


	//   ....[57]....
        /*01a8*/ 	.word	0xffffffff


	//   ....[58]....
        /*01ac*/ 	.word	0xffffffff


	//   ....[59]....
        /*01b0*/ 	.word	0xffffffff


	//   ....[60]....
        /*01b4*/ 	.word	0xffffffff


	//   ....[61]....
        /*01b8*/ 	.word	0xffffffff


	//   ....[62]....
        /*01bc*/ 	.word	0xffffffff


	//   ....[63]....
        /*01c0*/ 	.word	0xffffffff


	//   ....[64]....
        /*01c4*/ 	.word	0xffffffff


	//   ....[65]....
        /*01c8*/ 	.word	0xffffffff


	//   ....[66]....
        /*01cc*/ 	.word	0xffffffff


	//   ....[67]....
        /*01d0*/ 	.word	0xffffffff


	//   ....[68]....
        /*01d4*/ 	.word	0xffffffff


	//   ....[69]....
        /*01d8*/ 	.word	0xffffffff


	//   ....[70]....
        /*01dc*/ 	.word	0xffffffff


	//   ....[71]....
        /*01e0*/ 	.word	0xffffffff


	//   ....[72]....
        /*01e4*/ 	.word	0xffffffff


	//   ....[73]....
        /*01e8*/ 	.word	0xffffffff


	//   ....[74]....
        /*01ec*/ 	.word	0xffffffff


	//   ....[75]....
        /*01f0*/ 	.word	0xffffffff


	//   ....[76]....
        /*01f4*/ 	.word	0xffffffff


	//   ....[77]....
        /*01f8*/ 	.word	0xffffffff


	//   ....[78]....
        /*01fc*/ 	.word	0xffffffff


	//   ....[79]....
        /*0200*/ 	.word	0xffffffff


	//   ....[80]....
        /*0204*/ 	.word	0xffffffff


	//   ....[81]....
        /*0208*/ 	.word	0xffffffff


	//   ....[82]....
        /*020c*/ 	.word	0xffffffff


	//   ....[83]....
        /*0210*/ 	.word	0xffffffff


	//   ....[84]....
        /*0214*/ 	.word	0xffffffff


	//   ....[85]....
        /*0218*/ 	.word	0xffffffff


	//   ....[86]....
        /*021c*/ 	.word	0xffffffff


	//   ....[87]....
        /*0220*/ 	.word	0xffffffff


	//   ....[88]....
        /*0224*/ 	.word	0xffffffff


	//   ....[89]....
        /*0228*/ 	.word	0xffffffff


	//   ....[90]....
        /*022c*/ 	.word	0xffffffff


	//   ....[91]....
        /*0230*/ 	.word	0xffffffff


	//   ....[92]....
        /*0234*/ 	.word	0xffffffff


	//   ....[93]....
        /*0238*/ 	.word	0xffffffff


	//   ....[94]....
        /*023c*/ 	.word	0xffffffff


	//   ....[95]....
        /*0240*/ 	.word	0xffffffff


	//   ....[96]....
        /*0244*/ 	.word	0xffffffff


	//   ....[97]....
        /*0248*/ 	.word	0xffffffff


	//   ....[98]....
        /*024c*/ 	.word	0x0500000f


	//   ....[99]....
        /*0250*/ 	.word	0x0500000f


	//   ....[100]....
        /*0254*/ 	.word	0x0500000f


	//   ....[101]....
        /*0258*/ 	.word	0x0500000f


	//   ....[102]....
        /*025c*/ 	.word	0x0500000f


	//   ....[103]....
        /*0260*/ 	.word	0x0500000f


	//   ....[104]....
        /*0264*/ 	.word	0x0500000f


	//   ....[105]....
        /*0268*/ 	.word	0x0500000f


	//   ....[106]....
        /*026c*/ 	.word	0x0500000f


	//   ....[107]....
        /*0270*/ 	.word	0x0500000f


	//   ....[108]....
        /*0274*/ 	.word	0x0500000f


	//   ....[109]....
        /*0278*/ 	.word	0x0500000f


	//   ....[110]....
        /*027c*/ 	.word	0x0500000f


	//   ....[111]....
        /*0280*/ 	.word	0x0500000f


	//   ....[112]....
        /*0284*/ 	.word	0x0500000f


	//   ....[113]....
        /*0288*/ 	.word	0x0500000f


	//   ....[114]....
        /*028c*/ 	.word	0x0500000f


	//   ....[115]....
        /*0290*/ 	.word	0x0500000f


	//   ....[116]....
        /*0294*/ 	.word	0x0500000f


	//   ....[117]....
        /*0298*/ 	.word	0x0500000f


	//   ....[118]....
        /*029c*/ 	.word	0x0500000f


	//   ....[119]....
        /*02a0*/ 	.word	0x0500000f


	//   ....[120]....
        /*02a4*/ 	.word	0x0500000f


	//   ....[121]....
        /*02a8*/ 	.word	0x0500000f


	//   ....[122]....
        /*02ac*/ 	.word	0x0500000f


	//   ....[123]....
        /*02b0*/ 	.word	0x0500000f


	//   ....[124]....
        /*02b4*/ 	.word	0x0500000f


	//   ....[125]....
        /*02b8*/ 	.word	0x0500000f


	//   ....[126]....
        /*02bc*/ 	.word	0x0500000f


	//   ....[127]....
        /*02c0*/ 	.word	0x0500000f


	//   ....[128]....
        /*02c4*/ 	.word	0x0500000f


	//   ....[129]....
        /*02c8*/ 	.word	0x0500000f


	//   ....[130]....
        /*02cc*/ 	.word	0x0500000f


	//   ....[131]....
        /*02d0*/ 	.word	0x0500000f


	//   ....[132]....
        /*02d4*/ 	.word	0x0500000f


	//   ....[133]....
        /*02d8*/ 	.word	0x0500000f


	//   ....[134]....
        /*02dc*/ 	.word	0x0500000f


	//   ....[135]....
        /*02e0*/ 	.word	0x0500000f


	//   ....[136]....
        /*02e4*/ 	.word	0x0500000f


	//   ....[137]....
        /*02e8*/ 	.word	0x0500000f


	//   ....[138]....
        /*02ec*/ 	.word	0x0500000f


	//   ....[139]....
        /*02f0*/ 	.word	0x0500000f


	//   ....[140]....
        /*02f4*/ 	.word	0x0500000f


	//   ....[141]....
        /*02f8*/ 	.word	0x0500000f


	//   ....[142]....
        /*02fc*/ 	.word	0x0500000f


	//   ....[143]....
        /*0300*/ 	.word	0x0500000f


	//   ....[144]....
        /*0304*/ 	.word	0x0500000f


	//   ....[145]....
        /*0308*/ 	.word	0x0500000f


	//   ....[146]....
        /*030c*/ 	.word	0x0500000f


	//   ....[147]....
        /*0310*/ 	.word	0x0500000f


	//   ....[148]....
        /*0314*/ 	.word	0x0500000f


	//----- nvinfo : EIATTR_COOP_GROUP_INSTR_OFFSETS
	.align		4
.L_518:
        /*0318*/ 	.byte	0x04, 0x28
        /*031a*/ 	.short	(.L_520 - .L_519)


	//   ....[0]....
.L_519:
        /*031c*/ 	.word	0x00000080


	//   ....[1]....
        /*0320*/ 	.word	0x00000090


	//   ....[2]....
        /*0324*/ 	.word	0x000002b0


	//   ....[3]....
        /*0328*/ 	.word	0x00000410


	//   ....[4]....
        /*032c*/ 	.word	0x00000530


	//   ....[5]....
        /*0330*/ 	.word	0x00000690


	//   ....[6]....
        /*0334*/ 	.word	0x00001860


	//   ....[7]....
        /*0338*/ 	.word	0x000035b0


	//   ....[8]....
        /*033c*/ 	.word	0x00004540


	//   ....[9]....
        /*0340*/ 	.word	0x00005200


	//   ....[10]....
        /*0344*/ 	.word	0x00005220


	//   ....[11]....
        /*0348*/ 	.word	0x00005570


	//   ....[12]....
        /*034c*/ 	.word	0x000056a0


	//   ....[13]....
        /*0350*/ 	.word	0x000058d0


	//   ....[14]....
        /*0354*/ 	.word	0x00005a00


	//   ....[15]....
        /*0358*/ 	.word	0x00006250


	//   ....[16]....
        /*035c*/ 	.word	0x00006fd0


	//   ....[17]....
        /*0360*/ 	.word	0x00007c10


	//   ....[18]....
        /*0364*/ 	.word	0x00007c30


	//   ....[19]....
        /*0368*/ 	.word	0x00007f60


	//   ....[20]....
        /*036c*/ 	.word	0x00008060


	//   ....[21]....
        /*0370*/ 	.word	0x000083d0


	//   ....[22]....
        /*0374*/ 	.word	0x00008440


	//   ....[23]....
        /*0378*/ 	.word	0x00009590


	//   ....[24]....
        /*037c*/ 	.word	0x0000a260


	//   ....[25]....
        /*0380*/ 	.word	0x0000af50


	//   ....[26]....
        /*0384*/ 	.word	0x0000af80


	//   ....[27]....
        /*0388*/ 	.word	0x0000b1c0


	//   ....[28]....
        /*038c*/ 	.word	0x0000b390


	//   ....[29]....
        /*0390*/ 	.word	0x0000c300


	//   ....[30]....
        /*0394*/ 	.word	0x0000c3d0


	//   ....[31]....
        /*0398*/ 	.word	0x0000c400


	//   ....[32]....
        /*039c*/ 	.word	0x0000c460


	//   ....[33]....
        /*03a0*/ 	.word	0x0000c480


	//   ....[34]....
        /*03a4*/ 	.word	0x0000d680


	//   ....[35]....
        /*03a8*/ 	.word	0x0000e1c0


	//   ....[36]....
        /*03ac*/ 	.word	0x0000e1f0


	//   ....[37]....
        /*03b0*/ 	.word	0x0000e220


	//   ....[38]....
        /*03b4*/ 	.word	0x0000e240


	//   ....[39]....
        /*03b8*/ 	.word	0x0000e880


	//   ....[40]....
        /*03bc*/ 	.word	0x0000e8a0


	//   ....[41]....
        /*03c0*/ 	.word	0x0000ead0


	//   ....[42]....
        /*03c4*/ 	.word	0x0000eaf0


	//   ....[43]....
        /*03c8*/ 	.word	0x0000f470


	//   ....[44]....
        /*03cc*/ 	.word	0x0000f490


	//   ....[45]....
        /*03d0*/ 	.word	0x0000f6d0


	//   ....[46]....
        /*03d4*/ 	.word	0x0000f6f0


	//   ....[47]....
        /*03d8*/ 	.word	0x0000f9e0


	//   ....[48]....
        /*03dc*/ 	.word	0x000111d0


	//   ....[49]....
        /*03e0*/ 	.word	0x000111f0


	//   ....[50]....
        /*03e4*/ 	.word	0x00011210


	//   ....[51]....
        /*03e8*/ 	.word	0x00011260


	//   ....[52]....
        /*03ec*/ 	.word	0x00011290


	//   ....[53]....
        /*03f0*/ 	.word	0x000112e0


	//   ....[54]....
        /*03f4*/ 	.word	0x00011310


	//   ....[55]....
        /*03f8*/ 	.word	0x00011320


	//   ....[56]....
        /*03fc*/ 	.word	0x000119e0


	//   ....[57]....
        /*0400*/ 	.word	0x00011a10


	//   ....[58]....
        /*0404*/ 	.word	0x00011a60


	//   ....[59]....
        /*0408*/ 	.word	0x00011ad0


	//   ....[60]....
        /*040c*/ 	.word	0x00011af0


	//   ....[61]....
        /*0410*/ 	.word	0x00011b70


	//   ....[62]....
        /*0414*/ 	.word	0x00011b90


	//   ....[63]....
        /*0418*/ 	.word	0x00011bb0


	//   ....[64]....
        /*041c*/ 	.word	0x000121b0


	//   ....[65]....
        /*0420*/ 	.word	0x000121e0


	//   ....[66]....
        /*0424*/ 	.word	0x00012240


	//   ....[67]....
        /*0428*/ 	.word	0x00012330


	//   ....[68]....
        /*042c*/ 	.word	0x00012350


	//   ....[69]....
        /*0430*/ 	.word	0x00012450


	//   ....[70]....
        /*0434*/ 	.word	0x00012460


	//   ....[71]....
        /*0438*/ 	.word	0x00012490


	//   ....[72]....
        /*043c*/ 	.word	0x00012a60


	//   ....[73]....
        /*0440*/ 	.word	0x00012a90


	//   ....[74]....
        /*0444*/ 	.word	0x00012ac0


	//   ....[75]....
        /*0448*/ 	.word	0x00012b20


	//   ....[76]....
        /*044c*/ 	.word	0x00012c70


	//   ....[77]....
        /*0450*/ 	.word	0x00012c90


	//   ....[78]....
        /*0454*/ 	.word	0x00012ca0


	//   ....[79]....
        /*0458*/ 	.word	0x00012df0


	//   ....[80]....
        /*045c*/ 	.word	0x00013670


	//   ....[81]....
        /*0460*/ 	.word	0x00013690


	//   ....[82]....
        /*0464*/ 	.word	0x000136e0


	//   ....[83]....
        /*0468*/ 	.word	0x000136f0


	//   ....[84]....
        /*046c*/ 	.word	0x00013730


	//   ....[85]....
        /*0470*/ 	.word	0x00013740


	//   ....[86]....
        /*0474*/ 	.word	0x00013750


	//   ....[87]....
        /*0478*/ 	.word	0x00013790


	//   ....[88]....
        /*047c*/ 	.word	0x00013ab0


	//   ....[89]....
        /*0480*/ 	.word	0x00013af0


	//   ....[90]....
        /*0484*/ 	.word	0x00013b10


	//   ....[91]....
        /*0488*/ 	.word	0x00013b80


	//   ....[92]....
        /*048c*/ 	.word	0x00013ba0


	//   ....[93]....
        /*0490*/ 	.word	0x00013bc0


	//   ....[94]....
        /*0494*/ 	.word	0x00013c60


	//   ....[95]....
        /*0498*/ 	.word	0x00013c80


	//   ....[96]....
        /*049c*/ 	.word	0x000142c0


	//   ....[97]....
        /*04a0*/ 	.word	0x000144a0


	//   ....[98]....
        /*04a4*/ 	.word	0x00014a20


	//   ....[99]....
        /*04a8*/ 	.word	0x00014b00


	//   ....[100]....
        /*04ac*/ 	.word	0x00014ba0


	//   ....[101]....
        /*04b0*/ 	.word	0x00014c00


	//   ....[102]....
        /*04b4*/ 	.word	0x00014cc0


	//   ....[103]....
        /*04b8*/ 	.word	0x00014d30


	//   ....[104]....
        /*04bc*/ 	.word	0x00014df0


	//   ....[105]....
        /*04c0*/ 	.word	0x00014e60


	//   ....[106]....
        /*04c4*/ 	.word	0x00014f10


	//   ....[107]....
        /*04c8*/ 	.word	0x00014fb0


	//   ....[108]....
        /*04cc*/ 	.word	0x00015040


	//   ....[109]....
        /*04d0*/ 	.word	0x000150a0


	//   ....[110]....
        /*04d4*/ 	.word	0x00015180


	//   ....[111]....
        /*04d8*/ 	.word	0x000151f0


	//   ....[112]....
        /*04dc*/ 	.word	0x000152d0


	//   ....[113]....
        /*04e0*/ 	.word	0x00015330


	//   ....[114]....
        /*04e4*/ 	.word	0x000153e0


	//   ....[115]....
        /*04e8*/ 	.word	0x00015470


	//   ....[116]....
        /*04ec*/ 	.word	0x00015520


	//   ....[117]....
        /*04f0*/ 	.word	0x00015620


	//   ....[118]....
        /*04f4*/ 	.word	0x00015710


	//   ....[119]....
        /*04f8*/ 	.word	0x000158c0


	//   ....[120]....
        /*04fc*/ 	.word	0x00015910


	//   ....[121]....
        /*0500*/ 	.word	0x00015a20


	//   ....[122]....
        /*0504*/ 	.word	0x00015b00


	//   ....[123]....
        /*0508*/ 	.word	0x00015c70


	//   ....[124]....
        /*050c*/ 	.word	0x00015d70


	//   ....[125]....
        /*0510*/ 	.word	0x00015f90


	//   ....[126]....
        /*0514*/ 	.word	0x00015fe0


	//   ....[127]....
        /*0518*/ 	.word	0x000161a0


	//   ....[128]....
        /*051c*/ 	.word	0x000161f0


	//   ....[129]....
        /*0520*/ 	.word	0x000163b0


	//   ....[130]....
        /*0524*/ 	.word	0x00016400


	//   ....[131]....
        /*0528*/ 	.word	0x000164e0


	//   ....[132]....
        /*052c*/ 	.word	0x00016580


	//   ....[133]....
        /*0530*/ 	.word	0x000165e0


	//   ....[134]....
        /*0534*/ 	.word	0x00016690


	//   ....[135]....
        /*0538*/ 	.word	0x000166f0


	//   ....[136]....
        /*053c*/ 	.word	0x000167a0


	//   ....[137]....
        /*0540*/ 	.word	0x00016800


	//   ....[138]....
        /*0544*/ 	.word	0x000168b0


	//   ....[139]....
        /*0548*/ 	.word	0x000169a0


	//   ....[140]....
        /*054c*/ 	.word	0x00016a80


	//   ....[141]....
        /*0550*/ 	.word	0x00016b60


	//   ....[142]....
        /*0554*/ 	.word	0x00016c70


	//   ....[143]....
        /*0558*/ 	.word	0x00016d90


	//   ....[144]....
        /*055c*/ 	.word	0x00016e70


	//   ....[145]....
        /*0560*/ 	.word	0x00016f80


	//   ....[146]....
        /*0564*/ 	.word	0x00017060


	//   ....[147]....
        /*0568*/ 	.word	0x000170f0


	//   ....[148]....
        /*056c*/ 	.word	0x00017210


	//----- nvinfo : EIATTR_REG_RECONFIG
	.align		4
.L_520:
        /*0570*/ 	.byte	0x01, 0x54
	.zero		2


	//----- nvinfo : EIATTR_SYSCALL_OFFSETS
	.align		4
        /*0574*/ 	.byte	0x04, 0x46
        /*0576*/ 	.short	(.L_522 - .L_521)


	//   ....[0]....
.L_521:
        /*0578*/ 	.word	0x00003760


	//   ....[1]....
        /*057c*/ 	.word	0x00010920


	//   ....[2]....
        /*0580*/ 	.word	0x00010a70


	//   ....[3]....
        /*0584*/ 	.word	0x00010b60


	//   ....[4]....
        /*0588*/ 	.word	0x00011620


	//   ....[5]....
        /*058c*/ 	.word	0x00011e60


	//----- nvinfo : EIATTR_MBARRIER_INSTR_OFFSETS
	.align		4
.L_522:
        /*0590*/ 	.byte	0x04, 0x39
        /*0592*/ 	.short	(.L_524 - .L_523)


	//   ....[0]....
.L_523:
        /*0594*/ 	.word	0x00000190
        /*0598*/ 	.word	0x000000ff
        /*059c*/ 	.word	0x00038800
        /*05a0*/ 	.short	0x0100
        /*05a2*/ 	.byte	0x08
	.zero		1


	//   ....[1]....
        /*05a4*/ 	.word	0x000001a0
        /*05a8*/ 	.word	0x000000ff
        /*05ac*/ 	.word	0x00038810
        /*05b0*/ 	.short	0x0100
        /*05b2*/ 	.byte	0x08
	.zero		1


	//   ....[2]....
        /*05b4*/ 	.word	0x000001b0
        /*05b8*/ 	.word	0x000000ff
        /*05bc*/ 	.word	0x00038820
        /*05c0*/ 	.short	0x0100
        /*05c2*/ 	.byte	0x08
	.zero		1


	//   ....[3]....
        /*05c4*/ 	.word	0x00000260
        /*05c8*/ 	.word	0x000000ff
        /*05cc*/ 	.word	0x00038830
        /*05d0*/ 	.short	0x0100
        /*05d2*/ 	.byte	0x06
	.zero		1


	//   ....[4]....
        /*05d4*/ 	.word	0x00000270
        /*05d8*/ 	.word	0x000000ff
        /*05dc*/ 	.word	0x00038840
        /*05e0*/ 	.short	0x0100
        /*05e2*/ 	.byte	0x06
	.zero		1


	//   ....[5]....
        /*05e4*/ 	.word	0x00000280
        /*05e8*/ 	.word	0x000000ff
        /*05ec*/ 	.word	0x00038838
        /*05f0*/ 	.short	0x0100
        /*05f2*/ 	.byte	0x06
	.zero		1


	//   ....[6]....
        /*05f4*/ 	.word	0x00000290
        /*05f8*/ 	.word	0x000000ff
        /*05fc*/ 	.word	0x00038848
        /*0600*/ 	.short	0x0100
        /*0602*/ 	.byte	0x06
	.zero		1


	//   ....[7]....
        /*0604*/ 	.word	0x000003c0
        /*0608*/ 	.word	0x000000ff
        /*060c*/ 	.word	0x00038850
        /*0610*/ 	.short	0x0100
        /*0612*/ 	.byte	0x08
	.zero		1


	//   ....[8]....
        /*0614*/ 	.word	0x000003d0
        /*0618*/ 	.word	0x000000ff
        /*061c*/ 	.word	0x00038860
        /*0620*/ 	.short	0x0100
        /*0622*/ 	.byte	0x08
	.zero		1


	//   ....[9]....
        /*0624*/ 	.word	0x000003e0
        /*0628*/ 	.word	0x000000ff
        /*062c*/ 	.word	0x00038858
        /*0630*/ 	.short	0x0100
        /*0632*/ 	.byte	0x08
	.zero		1


	//   ....[10]....
        /*0634*/ 	.word	0x000003f0
        /*0638*/ 	.word	0x000000ff
        /*063c*/ 	.word	0x00038868
        /*0640*/ 	.short	0x0100
        /*0642*/ 	.byte	0x08
	.zero		1


	//   ....[11]....
        /*0644*/ 	.word	0x000004e0
        /*0648*/ 	.word	0x000000ff
        /*064c*/ 	.word	0x00038870
        /*0650*/ 	.short	0x0100
        /*0652*/ 	.byte	0x06
	.zero		1


	//   ....[12]....
        /*0654*/ 	.word	0x000004f0
        /*0658*/ 	.word	0x000000ff
        /*065c*/ 	.word	0x00038880
        /*0660*/ 	.short	0x0100
        /*0662*/ 	.byte	0x06
	.zero		1


	//   ....[13]....
        /*0664*/ 	.word	0x00000500
        /*0668*/ 	.word	0x000000ff
        /*066c*/ 	.word	0x00038878
        /*0670*/ 	.short	0x0100
        /*0672*/ 	.byte	0x06
	.zero		1


	//   ....[14]....
        /*0674*/ 	.word	0x00000510
        /*0678*/ 	.word	0x000000ff
        /*067c*/ 	.word	0x00038888
        /*0680*/ 	.short	0x0100
        /*0682*/ 	.byte	0x06
	.zero		1


	//   ....[15]....
        /*0684*/ 	.word	0x00000640
        /*0688*/ 	.word	0x000000ff
        /*068c*/ 	.word	0x00038890
        /*0690*/ 	.short	0x0100
        /*0692*/ 	.byte	0x08
	.zero		1


	//   ....[16]....
        /*0694*/ 	.word	0x00000650
        /*0698*/ 	.word	0x000000ff
        /*069c*/ 	.word	0x000388a0
        /*06a0*/ 	.short	0x0100
        /*06a2*/ 	.byte	0x08
	.zero		1


	//   ....[17]....
        /*06a4*/ 	.word	0x00000660
        /*06a8*/ 	.word	0x000000ff
        /*06ac*/ 	.word	0x00038898
        /*06b0*/ 	.short	0x0100
        /*06b2*/ 	.byte	0x08
	.zero		1


	//   ....[18]....
        /*06b4*/ 	.word	0x00000670
        /*06b8*/ 	.word	0x000000ff
        /*06bc*/ 	.word	0x000388a8
        /*06c0*/ 	.short	0x0100
        /*06c2*/ 	.byte	0x08
	.zero		1


	//   ....[19]....
        /*06c4*/ 	.word	0x000007b0
        /*06c8*/ 	.word	0x000000ff
        /*06cc*/ 	.word	0x000388b0
        /*06d0*/ 	.short	0x0100
        /*06d2*/ 	.byte	0x08
	.zero		1


	//   ....[20]....
        /*06d4*/ 	.word	0x000007c0
        /*06d8*/ 	.word	0x000000ff
        /*06dc*/ 	.word	0x000388c0
        /*06e0*/ 	.short	0x0100
        /*06e2*/ 	.byte	0x08
	.zero		1


	//   ....[21]....
        /*06e4*/ 	.word	0x000007d0
        /*06e8*/ 	.word	0x000000ff
        /*06ec*/ 	.word	0x000388b8
        /*06f0*/ 	.short	0x0100
        /*06f2*/ 	.byte	0x08
	.zero		1


	//   ....[22]....
        /*06f4*/ 	.word	0x000007e0
        /*06f8*/ 	.word	0x000000ff
        /*06fc*/ 	.word	0x000388c8
        /*0700*/ 	.short	0x0100
        /*0702*/ 	.byte	0x08
	.zero		1


	//   ....[23]....
        /*0704*/ 	.word	0x00001c30
        /*0708*/ 	.word	0x00000000
        /*070c*/ 	.word	0x00000000
        /*0710*/ 	.short	0x0101
        /*0712*/ 	.byte	0x3f
	.zero		1


	//   ....[24]....
        /*0714*/ 	.word	0x00002730
        /*0718*/ 	.word	0x00000000
        /*071c*/ 	.word	0x00000000
        /*0720*/ 	.short	0x0101
        /*0722*/ 	.byte	0x3f
	.zero		1


	//   ....[25]....
        /*0724*/ 	.word	0x000037e0
        /*0728*/ 	.word	0x00000011
        /*072c*/ 	.word	0x00038800
        /*0730*/ 	.short	0x010a
        /*0732*/ 	.byte	0x3f
	.zero		1


	//   ....[26]....
        /*0734*/ 	.word	0x00003840
        /*0738*/ 	.word	0x00000009
        /*073c*/ 	.word	0x00038830
        /*0740*/ 	.short	0x010a
        /*0742*/ 	.byte	0x3f
	.zero		1


	//   ....[27]....
        /*0744*/ 	.word	0x000038b0
        /*0748*/ 	.word	0x00000009
        /*074c*/ 	.word	0x00038830
        /*0750*/ 	.short	0x010a
        /*0752*/ 	.byte	0x3f
	.zero		1


	//   ....[28]....
        /*0754*/ 	.word	0x00003b30
        /*0758*/ 	.word	0x00000011
        /*075c*/ 	.word	0x00038810
        /*0760*/ 	.short	0x010a
        /*0762*/ 	.byte	0x3f
	.zero		1


	//   ....[29]....
        /*0764*/ 	.word	0x00003b70
        /*0768*/ 	.word	0x00000009
        /*076c*/ 	.word	0x00038850
        /*0770*/ 	.short	0x010a
        /*0772*/ 	.byte	0x3f
	.zero		1


	//   ....[30]....
        /*0774*/ 	.word	0x00003c40
        /*0778*/ 	.word	0x00000009
        /*077c*/ 	.word	0x00038850
        /*0780*/ 	.short	0x010a
        /*0782*/ 	.byte	0x3f
	.zero		1


	//   ....[31]....
        /*0784*/ 	.word	0x00005c20
        /*0788*/ 	.word	0x00000018
        /*078c*/ 	.word	0x00000000
        /*0790*/ 	.short	0x0101
        /*0792*/ 	.byte	0x3f
	.zero		1


	//   ....[32]....
        /*0794*/ 	.word	0x00006380
        /*0798*/ 	.word	0x0000000a
        /*079c*/ 	.word	0x00000000
        /*07a0*/ 	.short	0x0101
        /*07a2*/ 	.byte	0x3f
	.zero		1


	//   ....[33]....
        /*07a4*/ 	.word	0x000064d0
        /*07a8*/ 	.word	0x00000009
        /*07ac*/ 	.word	0x00038830
        /*07b0*/ 	.short	0x010a
        /*07b2*/ 	.byte	0x3f
	.zero		1


	//   ....[34]....
        /*07b4*/ 	.word	0x00006520
        /*07b8*/ 	.word	0x00000009
        /*07bc*/ 	.word	0x00038830
        /*07c0*/ 	.short	0x010a
        /*07c2*/ 	.byte	0x3f
	.zero		1


	//   ....[35]....
        /*07c4*/ 	.word	0x000066a0
        /*07c8*/ 	.word	0x00000009
        /*07cc*/ 	.word	0x00038850
        /*07d0*/ 	.short	0x010a
        /*07d2*/ 	.byte	0x3f
	.zero		1


	//   ....[36]....
        /*07d4*/ 	.word	0x000066f0
        /*07d8*/ 	.word	0x00000009
        /*07dc*/ 	.word	0x00038850
        /*07e0*/ 	.short	0x010a
        /*07e2*/ 	.byte	0x3f
	.zero		1


	//   ....[37]....
        /*07e4*/ 	.word	0x00008680
        /*07e8*/ 	.word	0x00000098
        /*07ec*/ 	.word	0x00000000
        /*07f0*/ 	.short	0x0101
        /*07f2*/ 	.byte	0x3f
	.zero		1


	//   ....[38]....
        /*07f4*/ 	.word	0x00009640
        /*07f8*/ 	.word	0x0000000a
        /*07fc*/ 	.word	0x00000000
        /*0800*/ 	.short	0x0101
        /*0802*/ 	.byte	0x3f
	.zero		1


	//   ....[39]....
        /*0804*/ 	.word	0x00009760
        /*0808*/ 	.word	0x00000009
        /*080c*/ 	.word	0x00038830
        /*0810*/ 	.short	0x010a
        /*0812*/ 	.byte	0x3f
	.zero		1


	//   ....[40]....
        /*0814*/ 	.word	0x000097b0
        /*0818*/ 	.word	0x00000009
        /*081c*/ 	.word	0x00038830
        /*0820*/ 	.short	0x010a
        /*0822*/ 	.byte	0x3f
	.zero		1


	//   ....[41]....
        /*0824*/ 	.word	0x00009930
        /*0828*/ 	.word	0x00000009
        /*082c*/ 	.word	0x00038850
        /*0830*/ 	.short	0x010a
        /*0832*/ 	.byte	0x3f
	.zero		1


	//   ....[42]....
        /*0834*/ 	.word	0x00009980
        /*0838*/ 	.word	0x00000009
        /*083c*/ 	.word	0x00038850
        /*0840*/ 	.short	0x010a
        /*0842*/ 	.byte	0x3f
	.zero		1


	//   ....[43]....
        /*0844*/ 	.word	0x0000b710
        /*0848*/ 	.word	0x0000009a
        /*084c*/ 	.word	0x00000000
        /*0850*/ 	.short	0x0101
        /*0852*/ 	.byte	0x3f
	.zero		1


	//   ....[44]....
        /*0854*/ 	.word	0x0000c3a0
        /*0858*/ 	.word	0x0000000a
        /*085c*/ 	.word	0x00000000
        /*0860*/ 	.short	0x0101
        /*0862*/ 	.byte	0x3f
	.zero		1


	//   ....[45]....
        /*0864*/ 	.word	0x0000e870
        /*0868*/ 	.word	0x00000000
        /*086c*/ 	.word	0x00000000
        /*0870*/ 	.short	0x0101
        /*0872*/ 	.byte	0x3f
	.zero		1


	//   ....[46]....
        /*0874*/ 	.word	0x00010f80
        /*0878*/ 	.word	0x0000001b
        /*087c*/ 	.word	0x00038840
        /*0880*/ 	.short	0x010a
        /*0882*/ 	.byte	0x3f
	.zero		1


	//   ....[47]....
        /*0884*/ 	.word	0x000113f0
        /*0888*/ 	.word	0x0000001b
        /*088c*/ 	.word	0x00038830
        /*0890*/ 	.short	0x0107
        /*0892*/ 	.byte	0x3f
	.zero		1


	//   ....[48]....
        /*0894*/ 	.word	0x000114b0
        /*0898*/ 	.word	0x0000001b
        /*089c*/ 	.word	0x00038830
        /*08a0*/ 	.short	0x0101
        /*08a2*/ 	.byte	0x3f
	.zero		1


	//   ....[49]....
        /*08a4*/ 	.word	0x00011ca0
        /*08a8*/ 	.word	0x00000011
        /*08ac*/ 	.word	0x00038800
        /*08b0*/ 	.short	0x0107
        /*08b2*/ 	.byte	0x3f
	.zero		1


	//   ....[50]....
        /*08b4*/ 	.word	0x00011d30
        /*08b8*/ 	.word	0x00000011
        /*08bc*/ 	.word	0x00038800
        /*08c0*/ 	.short	0x0101
        /*08c2*/ 	.byte	0x3f
	.zero		1


	//   ....[51]....
        /*08c4*/ 	.word	0x000126a0
        /*08c8*/ 	.word	0x00000011
        /*08cc*/ 	.word	0x00038810
        /*08d0*/ 	.short	0x0107
        /*08d2*/ 	.byte	0x3f
	.zero		1


	//   ....[52]....
        /*08d4*/ 	.word	0x00012790
        /*08d8*/ 	.word	0x00000011
        /*08dc*/ 	.word	0x00038810
        /*08e0*/ 	.short	0x0101
        /*08e2*/ 	.byte	0x3f
	.zero		1


	//   ....[53]....
        /*08e4*/ 	.word	0x000127b0
        /*08e8*/ 	.word	0x00000011
        /*08ec*/ 	.word	0x00038820
        /*08f0*/ 	.short	0x010a
        /*08f2*/ 	.byte	0x3f
	.zero		1


	//   ....[54]....
        /*08f4*/ 	.word	0x00012840
        /*08f8*/ 	.word	0x0000001b
        /*08fc*/ 	.word	0x00038860
        /*0900*/ 	.short	0x010a
        /*0902*/ 	.byte	0x3f
	.zero		1


	//   ....[55]....
        /*0904*/ 	.word	0x000130b0
        /*0908*/ 	.word	0x0000001b
        /*090c*/ 	.word	0x00038850
        /*0910*/ 	.short	0x0107
        /*0912*/ 	.byte	0x3f
	.zero		1


	//   ....[56]....
        /*0914*/ 	.word	0x00013180
        /*0918*/ 	.word	0x0000001b
        /*091c*/ 	.word	0x00038850
        /*0920*/ 	.short	0x0101
        /*0922*/ 	.byte	0x3f
	.zero		1


	//   ....[57]....
        /*0924*/ 	.word	0x000134d0
        /*0928*/ 	.word	0x00000008
        /*092c*/ 	.word	0x00038840
        /*0930*/ 	.short	0x010a
        /*0932*/ 	.byte	0x3f
	.zero		1


	//   ....[58]....
        /*0934*/ 	.word	0x00013810
        /*0938*/ 	.word	0x00000008
        /*093c*/ 	.word	0x00038830
        /*0940*/ 	.short	0x0107
        /*0942*/ 	.byte	0x3f
	.zero		1


	//   ....[59]....
        /*0944*/ 	.word	0x000138d0
        /*0948*/ 	.word	0x00000008
        /*094c*/ 	.word	0x00038830
        /*0950*/ 	.short	0x0101
        /*0952*/ 	.byte	0x3f
	.zero		1


	//   ....[60]....
        /*0954*/ 	.word	0x00013900
        /*0958*/ 	.word	0x00000008
        /*095c*/ 	.word	0x00038860
        /*0960*/ 	.short	0x010a
        /*0962*/ 	.byte	0x3f
	.zero		1


	//   ....[61]....
        /*0964*/ 	.word	0x00013f80
        /*0968*/ 	.word	0x00000008
        /*096c*/ 	.word	0x00038850
        /*0970*/ 	.short	0x0107
        /*0972*/ 	.byte	0x3f
	.zero		1


	//   ....[62]....
        /*0974*/ 	.word	0x00014040
        /*0978*/ 	.word	0x00000008
        /*097c*/ 	.word	0x00038850
        /*0980*/ 	.short	0x0101
        /*0982*/ 	.byte	0x3f
	.zero		1


	//   ....[63]....
        /*0984*/ 	.word	0x00014420
        /*0988*/ 	.word	0x00000005
        /*098c*/ 	.word	0x00038820
        /*0990*/ 	.short	0x010a
        /*0992*/ 	.byte	0x3f
	.zero		1


	//   ....[64]....
        /*0994*/ 	.word	0x000145a0
        /*0998*/ 	.word	0x00000003
        /*099c*/ 	.word	0x00038840
        /*09a0*/ 	.short	0x010a
        /*09a2*/ 	.byte	0x3f
	.zero		1


	//   ....[65]....
        /*09a4*/ 	.word	0x00014640
        /*09a8*/ 	.word	0x00000005
        /*09ac*/ 	.word	0x00038840
        /*09b0*/ 	.short	0x010a
        /*09b2*/ 	.byte	0x3f
	.zero		1


	//   ....[66]....
        /*09b4*/ 	.word	0x00014680
        /*09b8*/ 	.word	0x00000003
        /*09bc*/ 	.word	0x00038860
        /*09c0*/ 	.short	0x010a
        /*09c2*/ 	.byte	0x3f
	.zero		1


	//   ....[67]....
        /*09c4*/ 	.word	0x000146c0
        /*09c8*/ 	.word	0x00000005
        /*09cc*/ 	.word	0x00038860
        /*09d0*/ 	.short	0x010a
        /*09d2*/ 	.byte	0x3f
	.zero		1


	//   ....[68]....
        /*09d4*/ 	.word	0x00014720
        /*09d8*/ 	.word	0x00000011
        /*09dc*/ 	.word	0x00038800
        /*09e0*/ 	.short	0x010a
        /*09e2*/ 	.byte	0x3f
	.zero		1


	//   ....[69]....
        /*09e4*/ 	.word	0x00014770
        /*09e8*/ 	.word	0x00000009
        /*09ec*/ 	.word	0x00038830
        /*09f0*/ 	.short	0x010a
        /*09f2*/ 	.byte	0x3f
	.zero		1


	//   ....[70]....
        /*09f4*/ 	.word	0x000147c0
        /*09f8*/ 	.word	0x00000011
        /*09fc*/ 	.word	0x00038810
        /*0a00*/ 	.short	0x010a
        /*0a02*/ 	.byte	0x3f
	.zero		1


	//   ....[71]....
        /*0a04*/ 	.word	0x00014810
        /*0a08*/ 	.word	0x00000009
        /*0a0c*/ 	.word	0x00038850
        /*0a10*/ 	.short	0x010a
        /*0a12*/ 	.byte	0x3f
	.zero		1


	//   ....[72]....
        /*0a14*/ 	.word	0x00014860
        /*0a18*/ 	.word	0x00000009
        /*0a1c*/ 	.word	0x00038830
        /*0a20*/ 	.short	0x010a
        /*0a22*/ 	.byte	0x3f
	.zero		1


	//   ....[73]....
        /*0a24*/ 	.word	0x000148b0
        /*0a28*/ 	.word	0x00000009
        /*0a2c*/ 	.word	0x00038850
        /*0a30*/ 	.short	0x010a
        /*0a32*/ 	.byte	0x3f
	.zero		1


	//   ....[74]....
        /*0a34*/ 	.word	0x00014900
        /*0a38*/ 	.word	0x00000009
        /*0a3c*/ 	.word	0x00038830
        /*0a40*/ 	.short	0x010a
        /*0a42*/ 	.byte	0x3f
	.zero		1


	//   ....[75]....
        /*0a44*/ 	.word	0x00014950
        /*0a48*/ 	.word	0x00000009
        /*0a4c*/ 	.word	0x00038850
        /*0a50*/ 	.short	0x010a
        /*0a52*/ 	.byte	0x3f
	.zero		1


	//   ....[76]....
        /*0a54*/ 	.word	0x00014a50
        /*0a58*/ 	.word	0x0000001b
        /*0a5c*/ 	.word	0x00038840
        /*0a60*/ 	.short	0x010a
        /*0a62*/ 	.byte	0x3f
	.zero		1


	//   ....[77]....
        /*0a64*/ 	.word	0x00015b70
        /*0a68*/ 	.word	0x00000011
        /*0a6c*/ 	.word	0x00038820
        /*0a70*/ 	.short	0x010a
        /*0a72*/ 	.byte	0x3f
	.zero		1


	//   ....[78]....
        /*0a74*/ 	.word	0x00015bc0
        /*0a78*/ 	.word	0x0000001b
        /*0a7c*/ 	.word	0x00038860
        /*0a80*/ 	.short	0x010a
        /*0a82*/ 	.byte	0x3f
	.zero		1


	//   ....[79]....
        /*0a84*/ 	.word	0x00016430
        /*0a88*/ 	.word	0x00000008
        /*0a8c*/ 	.word	0x00038840
        /*0a90*/ 	.short	0x010a
        /*0a92*/ 	.byte	0x3f
	.zero		1


	//   ....[80]....
        /*0a94*/ 	.word	0x000168f0
        /*0a98*/ 	.word	0x00000008
        /*0a9c*/ 	.word	0x00038860
        /*0aa0*/ 	.short	0x010a
        /*0aa2*/ 	.byte	0x3f
	.zero		1


	//   ....[81]....
        /*0aa4*/ 	.word	0x00017130
        /*0aa8*/ 	.word	0x00000005
        /*0aac*/ 	.word	0x00038820
        /*0ab0*/ 	.short	0x010a
        /*0ab2*/ 	.byte	0x3f
	.zero		1


	//   ....[82]....
        /*0ab4*/ 	.word	0x000172d0
        /*0ab8*/ 	.word	0x00000003
        /*0abc*/ 	.word	0x00038840
        /*0ac0*/ 	.short	0x010a
        /*0ac2*/ 	.byte	0x3f
	.zero		1


	//   ....[83]....
        /*0ac4*/ 	.word	0x00017320
        /*0ac8*/ 	.word	0x00000005
        /*0acc*/ 	.word	0x00038840
        /*0ad0*/ 	.short	0x010a
        /*0ad2*/ 	.byte	0x3f
	.zero		1


	//   ....[84]....
        /*0ad4*/ 	.word	0x00017370
        /*0ad8*/ 	.word	0x00000003
        /*0adc*/ 	.word	0x00038860
        /*0ae0*/ 	.short	0x010a
        /*0ae2*/ 	.byte	0x3f
	.zero		1


	//----- nvinfo : EIATTR_NUM_MBARRIERS
	.align		4
.L_524:
        /*0ae4*/ 	.byte	0x03, 0x38
        /*0ae6*/ 	.short	0x0017


	//----- nvinfo : EIATTR_EXIT_INSTR_OFFSETS
	.align		4
        /*0ae8*/ 	.byte	0x04, 0x1c
        /*0aea*/ 	.short	(.L_526 - .L_525)


	//   ....[0]....
.L_525:
        /*0aec*/ 	.word	0x00000960


	//   ....[1]....
        /*0af0*/ 	.word	0x0000f950


	//   ....[2]....
        /*0af4*/ 	.word	0x00014710


	//----- nvinfo : EIATTR_MAX_THREADS
	.align		4
.L_526:
        /*0af8*/ 	.byte	0x04, 0x05
        /*0afa*/ 	.short	(.L_528 - .L_527)
.L_527:
        /*0afc*/ 	.word	0x00000180
        /*0b00*/ 	.word	0x00000001
        /*0b04*/ 	.word	0x00000001


	//----- nvinfo : EIATTR_CRS_STACK_SIZE
	.align		4
.L_528:
        /*0b08*/ 	.byte	0x04, 0x1e
        /*0b0a*/ 	.short	(.L_530 - .L_529)
.L_529:
        /*0b0c*/ 	.word	0x00000000


	//----- nvinfo : EIATTR_CBANK_PARAM_SIZE
	.align		4
.L_530:
        /*0b10*/ 	.byte	0x03, 0x19
        /*0b12*/ 	.short	0x0bf0


	//----- nvinfo : EIATTR_PARAM_CBANK
	.align		4
        /*0b14*/ 	.byte	0x04, 0x0a
        /*0b16*/ 	.short	(.L_532 - .L_531)
	.align		4
.L_531:
        /*0b18*/ 	.word	index@(.nv.constant0._ZN7cutlass13device_kernelIN5flash11enable_sm90INS1_16FlashAttnFwdSm90INS1_25CollectiveMainloopFwdSm90ILi2EN4cute5tupleIJNS5_1CILi1EEES8_S8_EEENS6_IJNS7_ILi64EEESA_SA_EEELi512ENS_10bfloat16_tEfNS_4arch4Sm90ELb1ELb0ELb0ELb0ELb1ELb0ELb1ELb0ELb0ELb1ELb0ELb0EEENS1_21CollectiveEpilogueFwdINS6_IJSA_NS7_ILi512EEESA_EEES9_SC_SE_Li256ELb0ELb1ELb0ELb0EEENS1_30DynamicPersistentTileSchedulerILi256ELi128ELb0ELb1ELb1EEEEEEEEEvNT_6ParamsE)
        /*0b1c*/ 	.short	0x0210
        /*0b1e*/ 	.short	0x0bf0


	//----- nvinfo : EIATTR_SW_WAR
	.align		4
.L_532:
        /*0b20*/ 	.byte	0x04, 0x36
        /*0b22*/ 	.short	(.L_534 - .L_533)
.L_533:
        /*0b24*/ 	.word	0x00000008
.L_534:


//--------------------- .nv.info._ZN7cutlass13device_kernelIN5flash11enable_sm90INS1_16FlashAttnFwdSm90INS1_25CollectiveMainloopFwdSm90ILi2EN4cute5tupleIJNS5_1CILi1EEES8_S8_EEENS6_IJNS7_ILi64EEESA_SA_EEELi512ENS_10bfloat16_tEfNS_4arch4Sm90ELb1ELb0ELb0ELb1ELb1ELb0ELb0ELb0ELb0ELb1ELb0ELb0EEENS1_21CollectiveEpilogueFwdINS6_IJSA_NS7_ILi512EEESA_EEES9_SC_SE_Li256ELb1ELb1ELb0ELb0EEENS1_36VarlenDynamicPersistentTileSchedulerILi64ELi64ELi256ELi128ELb0ELb1ELb1ELb1ELb1ELb1EEEEEEEEEvNT_6ParamsE --------------------------
	.section	.nv.info._ZN7cutlass13device_kernelIN5flash11enable_sm90INS1_16FlashAttnFwdSm90INS1_25CollectiveMainloopFwdSm90ILi2EN4cute5tupleIJNS5_1CILi1EEES8_S8_EEENS6_IJNS7_ILi64EEESA_SA_EEELi512ENS_10bfloat16_tEfNS_4arch4Sm90ELb1ELb0ELb0ELb1ELb1ELb0ELb0ELb0ELb0ELb1ELb0ELb0EEENS1_21CollectiveEpilogueFwdINS6_IJSA_NS7_ILi512EEESA_EEES9_SC_SE_Li256ELb1ELb1ELb0ELb0EEENS1_36VarlenDynamicPersistentTileSchedulerILi64ELi64ELi256ELi128ELb0ELb1ELb1ELb1ELb1ELb1EEEEEEEEEvNT_6ParamsE,"",@"SHT_CUDA_INFO"
	.sectionflags	@""
	.align	4


	//----- nvinfo : EIATTR_CUDA_API_VERSION
	.align		4
        /*0000*/ 	.byte	0x04, 0x37
        /*0002*/ 	.short	(.L_536 - .L_535)
.L_535:
        /*0004*/ 	.word	0x00000082


	//----- nvinfo : EIATTR_KPARAM_INFO
	.align		4
.L_536:
        /*0008*/ 	.byte	0x04, 0x17
        /*000a*/ 	.short	(.L_538 - .L_537)
.L_537:
        /*000c*/ 	.word	0x00000000
        /*0010*/ 	.short	0x0000
        /*0012*/ 	.short	0x0070
        /*0014*/ 	.byte	0x00, 0xf0, 0x01, 0x2a


	//----- nvinfo : EIATTR_SPARSE_MMA_MASK
	.align		4
.L_538:
        /*0018*/ 	.byte	0x03, 0x50
        /*001a*/ 	.short	0x0000


	//----- nvinfo : EIATTR_MAXREG_COUNT
	.align		4
        /*001c*/ 	.byte	0x03, 0x1b
        /*001e*/ 	.short	0x00a8


	//----- nvinfo : EIATTR_NUM_BARRIERS
	.align		4
        /*0020*/ 	.byte	0x02, 0x4c
        /*0022*/ 	.byte	0x10
	.zero		1


	//----- nvinfo : EIATTR_EXTERNS
	.align		4
        /*0024*/ 	.byte	0x04, 0x0f
        /*0026*/ 	.short	(.L_540 - .L_539)


	//   ....[0]....
	.align		4
.L_539:
        /*0028*/ 	.word	index@(__assertfail)


	//----- nvinfo : EIATTR_ANNOTATIONS
	.align		4
.L_540:
        /*002c*/ 	.byte	0x04, 0x55
        /*002e*/ 	.short	(.L_542 - .L_541)


	//   ....[0]....
.L_541:
        /* <DEDUP_REMOVED lines=18> */


	//----- nvinfo : EIATTR_MERCURY_ISA_VERSION
	.align		4
.L_542:
        /*0138*/ 	.byte	0x03, 0x5f
        /*013a*/ 	.short	0x0101


	//----- nvinfo : EIATTR_UNUSED_LOAD_BYTE_OFFSET
	.align		4
        /*013c*/ 	.byte	0x04, 0x44
        /*013e*/ 	.short	(.L_544 - .L_543)


	//   ....[0]....
.L_543:
        /*0140*/ 	.word	0x00000940
        /*0144*/ 	.word	0x0000fff0


	//   ....[1]....
        /*0148*/ 	.word	0x000092e0
        /*014c*/ 	.word	0x0000fff0


	//----- nvinfo : EIATTR_INT_WARP_WIDE_INSTR_OFFSETS
	.align		4
.L_544:
        /*0150*/ 	.byte	0x04, 0x31
        /*0152*/ 	.short	(.L_546 - .L_545)


	//   ....[0]....
.L_545:
        /*0154*/ 	.word	0x000000c0


	//   ....[1]....
        /*0158*/ 	.word	0x000000d0


	//   ....[2]....
        /*015c*/ 	.word	0x00000170


	//   ....[3]....
        /*0160*/ 	.word	0x0000d590


	//   ....[4]....
        /*0164*/ 	.word	0x0000d620


	//   ....[5]....
        /*0168*/ 	.word	0x00010a90


	//   ....[6]....
        /*016c*/ 	.word	0x00010b20


	//----- nvinfo : EIATTR_COOP_GROUP_MASK_REGIDS
	.align		4
.L_546:
        /*0170*/ 	.byte	0x04, 0x29
        /*0172*/ 	.short	(.L_548 - .L_547)


	//   ....[0]....
.L_547:
        /*0174*/ 	.word	0xffffffff


	//   ....[1]....
        /*0178*/ 	.word	0xffffffff


	//   ....[2]....
        /*017c*/ 	.word	0xffffffff


	//   ....[3]....
        /*0180*/ 	.word	0xffffffff


	//   ....[4]....
        /*0184*/ 	.word	0xffffffff


	//   ....[5]....
        /*0188*/ 	.word	0xffffffff


	//   ....[6]....
        /*018c*/ 	.word	0xffffffff


	//   ....[7]....
        /*0190*/ 	.word	0xffffffff


	//   ....[8]....
        /*0194*/ 	.word	0xffffffff


	//   ....[9]....
        /*0198*/ 	.word	0xffffffff


	//   ....[10]....
        /*019c*/ 	.word	0xffffffff


	//   ....[11]....
        /*01a0*/ 	.word	0xffffffff


	//   ....[12]....
        /*01a4*/ 	.word	0xffffffff


	//   ....[13]....
        /*01a8*/ 	.word	0xffffffff


	//   ....[14]....
        /*01ac*/ 	.word	0xffffffff


	//   ....[15]....
        /*01b0*/ 	.word	0xffffffff


	//   ....[16]....
        /*01b4*/ 	.word	0xffffffff


	//   ....[17]....
        /*01b8*/ 	.word	0xffffffff


	//   ....[18]....
        /*01bc*/ 	.word	0xffffffff


	//   ....[19]....
        /*01c0*/ 	.word	0xffffffff


	//   ....[20]....
        /*01c4*/ 	.word	0xffffffff


	//   ....[21]....
        /*01c8*/ 	.word	0xffffffff


	//   ....[22]....
        /*01cc*/ 	.word	0xffffffff


	//   ....[23]....
        /*01d0*/ 	.word	0xffffffff


	//   ....[24]....
        /*01d4*/ 	.word	0xffffffff


	//   ....[25]....
        /*01d8*/ 	.word	0xffffffff


	//   ....[26]....
        /*01dc*/ 	.word	0xffffffff


	//   ....[27]....
        /*01e0*/ 	.word	0xffffffff


	//   ....[28]....
        /*01e4*/ 	.word	0xffffffff


	//   ....[29]....
        /*01e8*/ 	.word	0xffffffff


	//   ....[30]....
        /*01ec*/ 	.word	0xffffffff


	//   ....[31]....
        /*01f0*/ 	.word	0xffffffff


	//   ....[32]....
        /*01f4*/ 	.word	0xffffffff


	//   ....[33]....
        /*01f8*/ 	.word	0xffffffff


	//   ....[34]....
        /*01fc*/ 	.word	0xffffffff


	//   ....[35]....
        /*0200*/ 	.word	0xffffffff


	//   ....[36]....
        /*0204*/ 	.word	0xffffffff


	//   ....[37]....
        /*0208*/ 	.word	0xffffffff


	//   ....[38]....
        /*020c*/ 	.word	0xffffffff


	//   ....[39]....
        /*0210*/ 	.word	0xffffffff


	//   ....[40]....
        /*0214*/ 	.word	0xffffffff


	//   ....[41]....
        /*0218*/ 	.word	0xffffffff


	//   ....[42]....
        /*021c*/ 	.word	0xffffffff


	//   ....[43]....
        /*0220*/ 	.word	0xffffffff


	//   ....[44]....
        /*0224*/ 	.word	0xffffffff


	//   ....[45]....
        /*0228*/ 	.word	0xffffffff


	//   ....[46]....
        /*022c*/ 	.word	0xffffffff


	//   ....[47]....
        /*0230*/ 	.word	0xffffffff


	//   ....[48]....
        /*0234*/ 	.word	0xffffffff


	//   ....[49]....
        /*0238*/ 	.word	0xffffffff


	//   ....[50]....
        /*023c*/ 	.word	0xffffffff


	//   ....[51]....
        /*0240*/ 	.word	0xffffffff


	//   ....[52]....
        /*0244*/ 	.word	0xffffffff


	//   ....[53]....
        /*0248*/ 	.word	0xffffffff


	//   ....[54]....
        /*024c*/ 	.word	0xffffffff


	//   ....[55]....
        /*0250*/ 	.word	0xffffffff


	//   ....[56]....
        /*0254*/ 	.word	0xffffffff


	//   ....[57]....
        /*0258*/ 	.word	0xffffffff


	//   ....[58]....
        /*025c*/ 	.word	0xffffffff


	//   ....[59]....
        /*0260*/ 	.word	0xffffffff


	//   ....[60]....
        /*0264*/ 	.word	0xffffffff


	//   ....[61]....
        /*0268*/ 	.word	0xffffffff


	//   ....[62]....
        /*026c*/ 	.word	0xffffffff


	//   ....[63]....
        /*0270*/ 	.word	0xffffffff


	//   ....[64]....
        /*0274*/ 	.word	0xffffffff


	//   ....[65]....
        /*0278*/ 	.word	0xffffffff


	//   ....[66]....
        /*027c*/ 	.word	0xffffffff


	//   ....[67]....
        /*0280*/ 	.word	0xffffffff


	//   ....[68]....
        /*0284*/ 	.word	0xffffffff


	//   ....[69]....
        /*0288*/ 	.word	0xffffffff


	//   ....[70]....
        /*028c*/ 	.word	0xffffffff


	//   ....[71]....
        /*0290*/ 	.word	0xffffffff


	//   ....[72]....
        /*0294*/ 	.word	0xffffffff


	//   ....[73]....
        /*0298*/ 	.word	0xffffffff


	//   ....[74]....
        /*029c*/ 	.word	0xffffffff


	//   ....[75]....
        /*02a0*/ 	.word	0xffffffff


	//   ....[76]....
        /*02a4*/ 	.word	0xffffffff


	//   ....[77]....
        /*02a8*/ 	.word	0xffffffff


	//   ....[78]....
        /*02ac*/ 	.word	0xffffffff


	//   ....[79]....
        /*02b0*/ 	.word	0xffffffff


	//   ....[80]....
        /*02b4*/ 	.word	0xffffffff


	//   ....[81]....
        /*02b8*/ 	.word	0xffffffff


	//   ....[82]....
        /*02bc*/ 	.word	0xffffffff


	//   ....[83]....
        /*02c0*/ 	.word	0xffffffff


	//   ....[84]....
        /*02c4*/ 	.word	0xffffffff


	//   ....[85]....
        /*02c8*/ 	.word	0xffffffff


	//   ....[86]....
        /*02cc*/ 	.word	0xffffffff


	//   ....[87]....
        /*02d0*/ 	.word	0xffffffff


	//   ....[88]....
        /*02d4*/ 	.word	0xffffffff


	//   ....[89]....
        /*02d8*/ 	.word	0xffffffff


	//   ....[90]....
        /*02dc*/ 	.word	0xffffffff


	//   ....[91]....
        /*02e0*/ 	.word	0xffffffff


	//   ....[92]....
        /*02e4*/ 	.word	0xffffffff


	//   ....[93]....
        /*02e8*/ 	.word	0xffffffff


	//   ....[94]....
        /*02ec*/ 	.word	0xffffffff


	//   ....[95]....
        /*02f0*/ 	.word	0xffffffff


	//   ....[96]....
        /*02f4*/ 	.word	0xffffffff


	//   ....[97]....
        /*02f8*/ 	.word	0xffffffff


	//   ....[98]....
        /*02fc*/ 	.word	0xffffffff


	//   ....[99]....
        /*0300*/ 	.word	0xffffffff


	//   ....[100]....
        /*0304*/ 	.word	0xffffffff


	//   ....[101]....
        /*0308*/ 	.word	0xffffffff


	//   ....[102]....
        /*030c*/ 	.word	0xffffffff


	//   ....[103]....
        /*0310*/ 	.word	0xffffffff


	//   ....[104]....
        /*0314*/ 	.word	0xffffffff


	//   ....[105]....
        /*0318*/ 	.word	0xffffffff


	//   ....[106]....
        /*031c*/ 	.word	0xffffffff


	//   ....[107]....
        /*0320*/ 	.word	0xffffffff


	//   ....[108]....
        /*0324*/ 	.word	0xffffffff


	//   ....[109]....
        /*0328*/ 	.word	0xffffffff


	//   ....[110]....
        /*032c*/ 	.word	0xffffffff


	//   ....[111]....
        /*0330*/ 	.word	0xffffffff


	//   ....[112]....
        /*0334*/ 	.word	0xffffffff


	//   ....[113]....
        /*0338*/ 	.word	0xffffffff


	//   ....[114]....
        /*033c*/ 	.word	0xffffffff


	//   ....[115]....
        /*0340*/ 	.word	0xffffffff


	//   ....[116]....
        /*0344*/ 	.word	0xffffffff


	//   ....[117]....
        /*0348*/ 	.word	0xffffffff


	//   ....[118]....
        /*034c*/ 	.word	0x0500000f


	//   ....[119]....
        /*0350*/ 	.word	0x0500000f


	//   ....[120]....
        /*0354*/ 	.word	0x0500000f


	//   ....[121]....
        /*0358*/ 	.word	0x0500000f


	//   ....[122]....
        /*035c*/ 	.word	0x0500000f


	//   ....[123]....
        /*0360*/ 	.word	0x0500000f


	//   ....[124]....
        /*0364*/ 	.word	0x0500000f


	//   ....[125]....
        /*0368*/ 	.word	0x0500000f


	//   ....[126]....
        /*036c*/ 	.word	0x0500000f


	//   ....[127]....
        /*0370*/ 	.word	0x0500000f


	//   ....[128]....
        /*0374*/ 	.word	0x0500000f


	//   ....[129]....
        /*0378*/ 	.word	0x0500000f


	//   ....[130]....
        /*037c*/ 	.word	0x0500000f


	//   ....[131]....
        /*0380*/ 	.word	0x0500000f


	//   ....[132]....
        /*0384*/ 	.word	0x0500000f


	//   ....[133]....
        /*0388*/ 	.word	0x0500000f


	//   ....[134]....
        /*038c*/ 	.word	0x0500000f


	//   ....[135]....
        /*0390*/ 	.word	0x0500000f


	//   ....[136]....
        /*0394*/ 	.word	0x0500000f


	//   ....[137]....
        /*0398*/ 	.word	0x0500000f


	//   ....[138]....
        /*039c*/ 	.word	0x0500000f


	//   ....[139]....
        /*03a0*/ 	.word	0x0500000f


	//   ....[140]....
        /*03a4*/ 	.word	0x0500000f


	//   ....[141]....
        /*03a8*/ 	.word	0x0500000f


	//   ....[142]....
        /*03ac*/ 	.word	0x0500000f


	//   ....[143]....
        /*03b0*/ 	.word	0x0500000f


	//   ....[144]....
        /*03b4*/ 	.word	0x0500000f


	//   ....[145]....
        /*03b8*/ 	.word	0x0500000f


	//   ....[146]....
        /*03bc*/ 	.word	0x0500000f


	//   ....[147]....
        /*03c0*/ 	.word	0x0500000f


	//   ....[148]....
        /*03c4*/ 	.word	0x0500000f


	//   ....[149]....
        /*03c8*/ 	.word	0x0500000f


	//   ....[150]....
        /*03cc*/ 	.word	0x0500000f


	//   ....[151]....
        /*03d0*/ 	.word	0x0500000f


	//   ....[152]....
        /*03d4*/ 	.word	0x0500000f


	//   ....[153]....
        /*03d8*/ 	.word	0x0500000f


	//   ....[154]....
        /*03dc*/ 	.word	0x0500000f


	//   ....[155]....
        /*03e0*/ 	.word	0x0500000f


	//   ....[156]....
        /*03e4*/ 	.word	0x0500000f


	//   ....[157]....
        /*03e8*/ 	.word	0x0500000f


	//   ....[158]....
        /*03ec*/ 	.word	0x0500000f


	//   ....[159]....
        /*03f0*/ 	.word	0x0500000f


	//   ....[160]....
        /*03f4*/ 	.word	0x0500000f


	//   ....[161]....
        /*03f8*/ 	.word	0x0500000f


	//   ....[162]....
        /*03fc*/ 	.word	0x0500000f


	//   ....[163]....
        /*0400*/ 	.word	0x0500000f


	//   ....[164]....
        /*0404*/ 	.word	0x0500000f


	//   ....[165]....
        /*0408*/ 	.word	0x0500000f


	//   ....[166]....
        /*040c*/ 	.word	0x0500000f


	//   ....[167]....
        /*0410*/ 	.word	0x0500000f


	//   ....[168]....
        /*0414*/ 	.word	0x0500000f


	//   ....[169]....
        /*0418*/ 	.word	0x0500000f


	//   ....[170]....
        /*041c*/ 	.word	0x0500000f


	//   ....[171]....
        /*0420*/ 	.word	0x0500000f


	//   ....[172]....
        /*0424*/ 	.word	0x0500000f


	//   ....[173]....
        /*0428*/ 	.word	0x0500000f


	//   ....[174]....
        /*042c*/ 	.word	0x0500000f


	//   ....[175]....
        /*0430*/ 	.word	0x0500000f


	//   ....[176]....
        /*0434*/ 	.word	0x0500000f


	//----- nvinfo : EIATTR_COOP_GROUP_INSTR_OFFSETS
	.align		4
.L_548:
        /*0438*/ 	.byte	0x04, 0x28
        /*043a*/ 	.short	(.L_550 - .L_549)


	//   ....[0]....
.L_549:
        /*043c*/ 	.word	0x00000070


	//   ....[1]....
        /*0440*/ 	.word	0x000000b0


	//   ....[2]....
        /*0444*/ 	.word	0x00000290


	//   ....[3]....
        /*0448*/ 	.word	0x000003f0


	//   ....[4]....
        /*044c*/ 	.word	0x00000510


	//   ....[5]....
        /*0450*/ 	.word	0x00000670


	//   ....[6]....
        /*0454*/ 	.word	0x000019e0


	//   ....[7]....
        /*0458*/ 	.word	0x00003780


	//   ....[8]....
        /*045c*/ 	.word	0x00003de0


	//   ....[9]....
        /*0460*/ 	.word	0x00003e10


	//   ....[10]....
        /*0464*/ 	.word	0x000041d0


	//   ....[11]....
        /*0468*/ 	.word	0x000042d0


	//   ....[12]....
        /*046c*/ 	.word	0x00004500


	//   ....[13]....
        /*0470*/ 	.word	0x00004650


	//   ....[14]....
        /*0474*/ 	.word	0x00004f00


	//   ....[15]....
        /*0478*/ 	.word	0x000053f0


	//   ....[16]....
        /*047c*/ 	.word	0x00005410


	//   ....[17]....
        /*0480*/ 	.word	0x000057b0


	//   ....[18]....
        /*0484*/ 	.word	0x000058b0


	//   ....[19]....
        /*0488*/ 	.word	0x00005af0


	//   ....[20]....
        /*048c*/ 	.word	0x00005c50


	//   ....[21]....
        /*0490*/ 	.word	0x00006e00


	//   ....[22]....
        /*0494*/ 	.word	0x00007300


	//   ....[23]....
        /*0498*/ 	.word	0x00007330


	//   ....[24]....
        /*049c*/ 	.word	0x00007580


	//   ....[25]....
        /*04a0*/ 	.word	0x00007750


	//   ....[26]....
        /*04a4*/ 	.word	0x00008710


	//   ....[27]....
        /*04a8*/ 	.word	0x000087e0


	//   ....[28]....
        /*04ac*/ 	.word	0x00008820


	//   ....[29]....
        /*04b0*/ 	.word	0x000088c0


	//   ....[30]....
        /*04b4*/ 	.word	0x000088f0


	//   ....[31]....
        /*04b8*/ 	.word	0x0000a220


	//   ....[32]....
        /*04bc*/ 	.word	0x0000a850


	//   ....[33]....
        /*04c0*/ 	.word	0x0000a880


	//   ....[34]....
        /*04c4*/ 	.word	0x0000a8a0


	//   ....[35]....
        /*04c8*/ 	.word	0x0000a8c0


	//   ....[36]....
        /*04cc*/ 	.word	0x0000af50


	//   ....[37]....
        /*04d0*/ 	.word	0x0000af60


	//   ....[38]....
        /*04d4*/ 	.word	0x0000b190


	//   ....[39]....
        /*04d8*/ 	.word	0x0000b1b0


	//   ....[40]....
        /*04dc*/ 	.word	0x0000bd40


	//   ....[41]....
        /*04e0*/ 	.word	0x0000bd70


	//   ....[42]....
        /*04e4*/ 	.word	0x0000bfb0


	//   ....[43]....
        /*04e8*/ 	.word	0x0000bfd0


	//   ....[44]....
        /*04ec*/ 	.word	0x0000c290


	//   ....[45]....
        /*04f0*/ 	.word	0x0000c440


	//   ....[46]....
        /*04f4*/ 	.word	0x0000c470


	//   ....[47]....
        /*04f8*/ 	.word	0x0000c4a0


	//   ....[48]....
        /*04fc*/ 	.word	0x0000c4d0


	//   ....[49]....
        /*0500*/ 	.word	0x0000c500


	//   ....[50]....
        /*0504*/ 	.word	0x0000c530


	//   ....[51]....
        /*0508*/ 	.word	0x0000c680


	//   ....[52]....
        /*050c*/ 	.word	0x0000c6b0


	//   ....[53]....
        /*0510*/ 	.word	0x0000c6e0


	//   ....[54]....
        /*0514*/ 	.word	0x0000c710


	//   ....[55]....
        /*0518*/ 	.word	0x0000c740


	//   ....[56]....
        /*051c*/ 	.word	0x0000c770


	//   ....[57]....
        /*0520*/ 	.word	0x0000c800


	//   ....[58]....
        /*0524*/ 	.word	0x0000c860


	//   ....[59]....
        /*0528*/ 	.word	0x0000c8f0


	//   ....[60]....
        /*052c*/ 	.word	0x0000e320


	//   ....[61]....
        /*0530*/ 	.word	0x0000e340


	//   ....[62]....
        /*0534*/ 	.word	0x0000e3d0


	//   ....[63]....
        /*0538*/ 	.word	0x0000e3f0


	//   ....[64]....
        /*053c*/ 	.word	0x0000e470


	//   ....[65]....
        /*0540*/ 	.word	0x0000e490


	//   ....[66]....
        /*0544*/ 	.word	0x0000e4a0


	//   ....[67]....
        /*0548*/ 	.word	0x0000e4b0


	//   ....[68]....
        /*054c*/ 	.word	0x0000ec30


	//   ....[69]....
        /*0550*/ 	.word	0x0000ec60


	//   ....[70]....
        /*0554*/ 	.word	0x0000ed00


	//   ....[71]....
        /*0558*/ 	.word	0x0000ed20


	//   ....[72]....
        /*055c*/ 	.word	0x0000eda0


	//   ....[73]....
        /*0560*/ 	.word	0x0000edc0


	//   ....[74]....
        /*0564*/ 	.word	0x0000edd0


	//   ....[75]....
        /*0568*/ 	.word	0x0000ede0


	//   ....[76]....
        /*056c*/ 	.word	0x0000f280


	//   ....[77]....
        /*0570*/ 	.word	0x0000f340


	//   ....[78]....
        /*0574*/ 	.word	0x0000f490


	//   ....[79]....
        /*0578*/ 	.word	0x0000f4d0


	//   ....[80]....
        /*057c*/ 	.word	0x0000f4e0


	//   ....[81]....
        /*0580*/ 	.word	0x0000f4f0


	//   ....[82]....
        /*0584*/ 	.word	0x0000f640


	//   ....[83]....
        /*0588*/ 	.word	0x0000f790


	//   ....[84]....
        /*058c*/ 	.word	0x0000ffa0


	//   ....[85]....
        /*0590*/ 	.word	0x0000ffc0


	//   ....[86]....
        /*0594*/ 	.word	0x00010010


	//   ....[87]....
        /*0598*/ 	.word	0x00010020


	//   ....[88]....
        /*059c*/ 	.word	0x00010060


	//   ....[89]....
        /*05a0*/ 	.word	0x00010070


	//   ....[90]....
        /*05a4*/ 	.word	0x00010080


	//   ....[91]....
        /*05a8*/ 	.word	0x000100c0


	//   ....[92]....
        /*05ac*/ 	.word	0x000103e0


	//   ....[93]....
        /*05b0*/ 	.word	0x00010420


	//   ....[94]....
        /*05b4*/ 	.word	0x00010440


	//   ....[95]....
        /*05b8*/ 	.word	0x00010460


	//   ....[96]....
        /*05bc*/ 	.word	0x00010490


	//   ....[97]....
        /*05c0*/ 	.word	0x000104b0


	//   ....[98]....
        /*05c4*/ 	.word	0x000105b0


	//   ....[99]....
        /*05c8*/ 	.word	0x00010700


	//   ....[100]....
        /*05cc*/ 	.word	0x00010d00


	//   ....[101]....
        /*05d0*/ 	.word	0x00010d50


	//   ....[102]....
        /*05d4*/ 	.word	0x00010d80


	//   ....[103]....
        /*05d8*/ 	.word	0x00010db0


	//   ....[104]....
        /*05dc*/ 	.word	0x00010dc0


	//   ....[105]....
        /*05e0*/ 	.word	0x00010df0


	//   ....[106]....
        /*05e4*/ 	.word	0x00010e20


	//   ....[107]....
        /*05e8*/ 	.word	0x00010e50


	//   ....[108]....
        /*05ec*/ 	.word	0x00010fd0


	//   ....[109]....
        /*05f0*/ 	.word	0x00011000


	//   ....[110]....
        /*05f4*/ 	.word	0x00011030


	//   ....[111]....
        /*05f8*/ 	.word	0x00011060


	//   ....[112]....
        /*05fc*/ 	.word	0x00011090


	//   ....[113]....
        /*0600*/ 	.word	0x000110c0


	//   ....[114]....
        /*0604*/ 	.word	0x00011180


	//   ....[115]....
        /*0608*/ 	.word	0x000111a0


	//   ....[116]....
        /*060c*/ 	.word	0x00011210


	//   ....[117]....
        /*0610*/ 	.word	0x000118b0


	//   ....[118]....
        /*0614*/ 	.word	0x00011f00


	//   ....[119]....
        /*0618*/ 	.word	0x00011ff0


	//   ....[120]....
        /*061c*/ 	.word	0x00012090


	//   ....[121]....
        /*0620*/ 	.word	0x000120f0


	//   ....[122]....
        /*0624*/ 	.word	0x000121e0


	//   ....[123]....
        /*0628*/ 	.word	0x00012250


	//   ....[124]....
        /*062c*/ 	.word	0x00012340


	//   ....[125]....
        /*0630*/ 	.word	0x000123b0


	//   ....[126]....
        /*0634*/ 	.word	0x00012490


	//   ....[127]....
        /*0638*/ 	.word	0x00012540


	//   ....[128]....
        /*063c*/ 	.word	0x000125b0


	//   ....[129]....
        /*0640*/ 	.word	0x00012610


	//   ....[130]....
        /*0644*/ 	.word	0x00012700


	//   ....[131]....
        /*0648*/ 	.word	0x00012760


	//   ....[132]....
        /*064c*/ 	.word	0x00012860


	//   ....[133]....
        /*0650*/ 	.word	0x000128c0


	//   ....[134]....
        /*0654*/ 	.word	0x000129a0


	//   ....[135]....
        /*0658*/ 	.word	0x00012ae0


	//   ....[136]....
        /*065c*/ 	.word	0x00012bd0


	//   ....[137]....
        /*0660*/ 	.word	0x00012e60


	//   ....[138]....
        /*0664*/ 	.word	0x00012eb0


	//   ....[139]....
        /*0668*/ 	.word	0x00013080


	//   ....[140]....
        /*066c*/ 	.word	0x000130d0


	//   ....[141]....
        /*0670*/ 	.word	0x000132a0


	//   ....[142]....
        /*0674*/ 	.word	0x000132f0


	//   ....[143]....
        /*0678*/ 	.word	0x000133e0


	//   ....[144]....
        /*067c*/ 	.word	0x00013480


	//   ....[145]....
        /*0680*/ 	.word	0x000134e0


	//   ....[146]....
        /*0684*/ 	.word	0x00013590


	//   ....[147]....
        /*0688*/ 	.word	0x000135f0


	//   ....[148]....
        /*068c*/ 	.word	0x000136a0


	//   ....[149]....
        /*0690*/ 	.word	0x00013700


	//   ....[150]....
        /*0694*/ 	.word	0x000137b0


	//   ....[151]....
        /*0698*/ 	.word	0x000138a0


	//   ....[152]....
        /*069c*/ 	.word	0x00013970


	//   ....[153]....
        /*06a0*/ 	.word	0x00013a90


	//   ....[154]....
        /*06a4*/ 	.word	0x00013b90


	//   ....[155]....
        /*06a8*/ 	.word	0x00013cc0


	//   ....[156]....
        /*06ac*/ 	.word	0x00013da0


	//   ....[157]....
        /*06b0*/ 	.word	0x00013ea0


	//   ....[158]....
        /*06b4*/ 	.word	0x00013f80


	//   ....[159]....
        /*06b8*/ 	.word	0x00014010


	//   ....[160]....
        /*06bc*/ 	.word	0x000140b0


	//   ....[161]....
        /*06c0*/ 	.word	0x000141d0


	//   ....[162]....
        /*06c4*/ 	.word	0x00014240


	//   ....[163]....
        /*06c8*/ 	.word	0x000142b0


	//   ....[164]....
        /*06cc*/ 	.word	0x00014320


	//   ....[165]....
        /*06d0*/ 	.word	0x00014390


	//   ....[166]....
        /*06d4*/ 	.word	0x00014410


	//   ....[167]....
        /*06d8*/ 	.word	0x000144a0


	//   ....[168]....
        /*06dc*/ 	.word	0x00014530


	//   ....[169]....
        /*06e0*/ 	.word	0x000145a0


	//   ....[170]....
        /*06e4*/ 	.word	0x00014610


	//   ....[171]....
        /*06e8*/ 	.word	0x00014680


	//   ....[172]....
        /*06ec*/ 	.word	0x00014700


	//   ....[173]....
        /*06f0*/ 	.word	0x00014770


	//   ....[174]....
        /*06f4*/ 	.word	0x00014810


	//   ....[175]....
        /*06f8*/ 	.word	0x000148a0


	//   ....[176]....
        /*06fc*/ 	.word	0x000149c0


	//----- nvinfo : EIATTR_REG_RECONFIG
	.align		4
.L_550:
        /*0700*/ 	.byte	0x01, 0x54
	.zero		2


	//----- nvinfo : EIATTR_SYSCALL_OFFSETS
	.align		4
        /*0704*/ 	.byte	0x04, 0x46
        /*0706*/ 	.short	(.L_552 - .L_551)


	//   ....[0]....
.L_551:
        /*0708*/ 	.word	0x00003950


	//   ....[1]....
        /*070c*/ 	.word	0x0000d780


	//   ....[2]....
        /*0710*/ 	.word	0x0000d8d0


	//   ....[3]....
        /*0714*/ 	.word	0x0000d9c0


	//   ....[4]....
        /*0718*/ 	.word	0x0000e8d0


	//----- nvinfo : EIATTR_MBARRIER_INSTR_OFFSETS
	.align		4
.L_552:
        /*071c*/ 	.byte	0x04, 0x39
        /*071e*/ 	.short	(.L_554 - .L_553)


	//   ....[0]....
.L_553:
        /*0720*/ 	.word	0x00000180
        /*0724*/ 	.word	0x000000ff
        /*0728*/ 	.word	0x00028c00
        /*072c*/ 	.short	0x0100
        /*072e*/ 	.byte	0x08
	.zero		1


	//   ....[1]....
        /*0730*/ 	.word	0x00000190
        /*0734*/ 	.word	0x000000ff
        /*0738*/ 	.word	0x00028c20
        /*073c*/ 	.short	0x0100
        /*073e*/ 	.byte	0x08
	.zero		1


	//   ....[2]....
        /*0740*/ 	.word	0x00000240
        /*0744*/ 	.word	0x000000ff
        /*0748*/ 	.word	0x00028c30
        /*074c*/ 	.short	0x0100
        /*074e*/ 	.byte	0x06
	.zero		1


	//   ....[3]....
        /*0750*/ 	.word	0x00000250
        /*0754*/ 	.word	0x000000ff
        /*0758*/ 	.word	0x00028c40
        /*075c*/ 	.short	0x0100
        /*075e*/ 	.byte	0x06
	.zero		1


	//   ....[4]....
        /*0760*/ 	.word	0x00000260
        /*0764*/ 	.word	0x000000ff
        /*0768*/ 	.word	0x00028c38
        /*076c*/ 	.short	0x0100
        /*076e*/ 	.byte	0x06
	.zero		1


	//   ....[5]....
        /*0770*/ 	.word	0x00000270
        /*0774*/ 	.word	0x000000ff
        /*0778*/ 	.word	0x00028c48
        /*077c*/ 	.short	0x0100
        /*077e*/ 	.byte	0x06
	.zero		1


	//   ....[6]....
        /*0780*/ 	.word	0x000003a0
        /*0784*/ 	.word	0x000000ff
        /*0788*/ 	.word	0x00028c50
        /*078c*/ 	.short	0x0100
        /*078e*/ 	.byte	0x08
	.zero		1


	//   ....[7]....
        /*0790*/ 	.word	0x000003b0
        /*0794*/ 	.word	0x000000ff
        /*0798*/ 	.word	0x00028c60
        /*079c*/ 	.short	0x0100
        /*079e*/ 	.byte	0x08
	.zero		1


	//   ....[8]....
        /*07a0*/ 	.word	0x000003c0
        /*07a4*/ 	.word	0x000000ff
        /*07a8*/ 	.word	0x00028c58
        /*07ac*/ 	.short	0x0100
        /*07ae*/ 	.byte	0x08
	.zero		1


	//   ....[9]....
        /*07b0*/ 	.word	0x000003d0
        /*07b4*/ 	.word	0x000000ff
        /*07b8*/ 	.word	0x00028c68
        /*07bc*/ 	.short	0x0100
        /*07be*/ 	.byte	0x08
	.zero		1


	//   ....[10]....
        /*07c0*/ 	.word	0x000004c0
        /*07c4*/ 	.word	0x000000ff
        /*07c8*/ 	.word	0x00028c70
        /*07cc*/ 	.short	0x0100
        /*07ce*/ 	.byte	0x06
	.zero		1


	//   ....[11]....
        /*07d0*/ 	.word	0x000004d0
        /*07d4*/ 	.word	0x000000ff
        /*07d8*/ 	.word	0x00028c80
        /*07dc*/ 	.short	0x0100
        /*07de*/ 	.byte	0x06
	.zero		1


	//   ....[12]....
        /*07e0*/ 	.word	0x000004e0
        /*07e4*/ 	.word	0x000000ff
        /*07e8*/ 	.word	0x00028c78
        /*07ec*/ 	.short	0x0100
        /*07ee*/ 	.byte	0x06
	.zero		1


	//   ....[13]....
        /*07f0*/ 	.word	0x000004f0
        /*07f4*/ 	.word	0x000000ff
        /*07f8*/ 	.word	0x00028c88
        /*07fc*/ 	.short	0x0100
        /*07fe*/ 	.byte	0x06
	.zero		1


	//   ....[14]....
        /*0800*/ 	.word	0x00000620
        /*0804*/ 	.word	0x000000ff
        /*0808*/ 	.word	0x00028c90
        /*080c*/ 	.short	0x0100
        /*080e*/ 	.byte	0x08
	.zero		1


	//   ....[15]....
        /*0810*/ 	.word	0x00000630
        /*0814*/ 	.word	0x000000ff
        /*0818*/ 	.word	0x00028ca0
        /*081c*/ 	.short	0x0100
        /*081e*/ 	.byte	0x08
	.zero		1


	//   ....[16]....
        /*0820*/ 	.word	0x00000640
        /*0824*/ 	.word	0x000000ff
        /*0828*/ 	.word	0x00028c98
        /*082c*/ 	.short	0x0100
        /*082e*/ 	.byte	0x08
	.zero		1


	//   ....[17]....
        /*0830*/ 	.word	0x00000650
        /*0834*/ 	.word	0x000000ff
        /*0838*/ 	.word	0x00028ca8
        /*083c*/ 	.short	0x0100
        /*083e*/ 	.byte	0x08
	.zero		1


	//   ....[18]....
        /*0840*/ 	.word	0x00000790
        /*0844*/ 	.word	0x000000ff
        /*0848*/ 	.word	0x00028cb0
        /*084c*/ 	.short	0x0100
        /*084e*/ 	.byte	0x08
	.zero		1


	//   ....[19]....
        /*0850*/ 	.word	0x000007a0
        /*0854*/ 	.word	0x000000ff
        /*0858*/ 	.word	0x00028cc0
        /*085c*/ 	.short	0x0100
        /*085e*/ 	.byte	0x08
	.zero		1


	//   ....[20]....
        /*0860*/ 	.word	0x000007b0
        /*0864*/ 	.word	0x000000ff
        /*0868*/ 	.word	0x00028cb8
        /*086c*/ 	.short	0x0100
        /*086e*/ 	.byte	0x08
	.zero		1


	//   ....[21]....
        /*0870*/ 	.word	0x000007c0
        /*0874*/ 	.word	0x000000ff
        /*0878*/ 	.word	0x00028cc8
        /*087c*/ 	.short	0x0100
        /*087e*/ 	.byte	0x08
	.zero		1


	//   ....[22]....
        /*0880*/ 	.word	0x00001af0
        /*0884*/ 	.word	0x000000ff
        /*0888*/ 	.word	0x00028c50
        /*088c*/ 	.short	0x010a
        /*088e*/ 	.byte	0x15
	.zero		1


	//   ....[23]....
        /*0890*/ 	.word	0x00001da0
        /*0894*/ 	.word	0x000000ff
        /*0898*/ 	.word	0x00000000
        /*089c*/ 	.short	0x0101
        /*089e*/ 	.byte	0x06
	.zero		1


	//   ....[24]....
        /*08a0*/ 	.word	0x000026f0
        /*08a4*/ 	.word	0x000000ff
        /*08a8*/ 	.word	0x00028c50
        /*08ac*/ 	.short	0x010a
        /*08ae*/ 	.byte	0x15
	.zero		1


	//   ....[25]....
        /*08b0*/ 	.word	0x00002730
        /*08b4*/ 	.word	0x000000ff
        /*08b8*/ 	.word	0x00028c50
        /*08bc*/ 	.short	0x010a
        /*08be*/ 	.byte	0x15
	.zero		1


	//   ....[26]....
        /*08c0*/ 	.word	0x00002910
        /*08c4*/ 	.word	0x000000ff
        /*08c8*/ 	.word	0x00000000
        /*08cc*/ 	.short	0x0101
        /*08ce*/ 	.byte	0x06
	.zero		1


	//   ....[27]....
        /*08d0*/ 	.word	0x000039d0
        /*08d4*/ 	.word	0x000000ff
        /*08d8*/ 	.word	0x00028c00
        /*08dc*/ 	.short	0x010a
        /*08de*/ 	.byte	0x29
	.zero		1


	//   ....[28]....
        /*08e0*/ 	.word	0x00003a50
        /*08e4*/ 	.word	0x00000007
        /*08e8*/ 	.word	0x00028c30
        /*08ec*/ 	.short	0x010a
        /*08ee*/ 	.byte	0x3f
	.zero		1


	//   ....[29]....
        /*08f0*/ 	.word	0x00003a90
        /*08f4*/ 	.word	0x00000007
        /*08f8*/ 	.word	0x00028c30
        /*08fc*/ 	.short	0x010a
        /*08fe*/ 	.byte	0x3f
	.zero		1


	//   ....[30]....
        /*0900*/ 	.word	0x00003ec0
        /*0904*/ 	.word	0x000000ff
        /*0908*/ 	.word	0x00000000
        /*090c*/ 	.short	0x0101
        /*090e*/ 	.byte	0x06
	.zero		1


	//   ....[31]....
        /*0910*/ 	.word	0x00004cc0
        /*0914*/ 	.word	0x00000007
        /*0918*/ 	.word	0x00028c50
        /*091c*/ 	.short	0x010a
        /*091e*/ 	.byte	0x3f
	.zero		1


	//   ....[32]....
        /*0920*/ 	.word	0x00004d00
        /*0924*/ 	.word	0x00000007
        /*0928*/ 	.word	0x00028c50
        /*092c*/ 	.short	0x010a
        /*092e*/ 	.byte	0x3f
	.zero		1


	//   ....[33]....
        /*0930*/ 	.word	0x00005000
        /*0934*/ 	.word	0x000000ff
        /*0938*/ 	.word	0x00000000
        /*093c*/ 	.short	0x0101
        /*093e*/ 	.byte	0x06
	.zero		1


	//   ....[34]....
        /*0940*/ 	.word	0x00005160
        /*0944*/ 	.word	0x000000ff
        /*0948*/ 	.word	0x00028c30
        /*094c*/ 	.short	0x010a
        /*094e*/ 	.byte	0x17
	.zero		1


	//   ....[35]....
        /*0950*/ 	.word	0x000051a0
        /*0954*/ 	.word	0x000000ff
        /*0958*/ 	.word	0x00028c30
        /*095c*/ 	.short	0x010a
        /*095e*/ 	.byte	0x17
	.zero		1


	//   ....[36]....
        /*0960*/ 	.word	0x00005450
        /*0964*/ 	.word	0x000000ff
        /*0968*/ 	.word	0x00000000
        /*096c*/ 	.short	0x0101
        /*096e*/ 	.byte	0x06
	.zero		1


	//   ....[37]....
        /*0970*/ 	.word	0x00006bc0
        /*0974*/ 	.word	0x000000ff
        /*0978*/ 	.word	0x00028c50
        /*097c*/ 	.short	0x010a
        /*097e*/ 	.byte	0x17
	.zero		1


	//   ....[38]....
        /*0980*/ 	.word	0x00006c00
        /*0984*/ 	.word	0x000000ff
        /*0988*/ 	.word	0x00028c50
        /*098c*/ 	.short	0x010a
        /*098e*/ 	.byte	0x17
	.zero		1


	//   ....[39]....
        /*0990*/ 	.word	0x00006ec0
        /*0994*/ 	.word	0x000000ff
        /*0998*/ 	.word	0x00000000
        /*099c*/ 	.short	0x0101
        /*099e*/ 	.byte	0x17
	.zero		1


	//   ....[40]....
        /*09a0*/ 	.word	0x00006fe0
        /*09a4*/ 	.word	0x000000ff
        /*09a8*/ 	.word	0x00028c30
        /*09ac*/ 	.short	0x010a
        /*09ae*/ 	.byte	0x16
	.zero		1


	//   ....[41]....
        /*09b0*/ 	.word	0x00007020
        /*09b4*/ 	.word	0x000000ff
        /*09b8*/ 	.word	0x00028c30
        /*09bc*/ 	.short	0x010a
        /*09be*/ 	.byte	0x16
	.zero		1


	//   ....[42]....
        /*09c0*/ 	.word	0x00007220
        /*09c4*/ 	.word	0x000000ff
        /*09c8*/ 	.word	0x00000000
        /*09cc*/ 	.short	0x0101
        /*09ce*/ 	.byte	0x06
	.zero		1


	//   ....[43]....
        /*09d0*/ 	.word	0x000084d0
        /*09d4*/ 	.word	0x000000ff
        /*09d8*/ 	.word	0x00028c50
        /*09dc*/ 	.short	0x010a
        /*09de*/ 	.byte	0x16
	.zero		1


	//   ....[44]....
        /*09e0*/ 	.word	0x00008510
        /*09e4*/ 	.word	0x000000ff
        /*09e8*/ 	.word	0x00028c50
        /*09ec*/ 	.short	0x010a
        /*09ee*/ 	.byte	0x16
	.zero		1


	//   ....[45]....
        /*09f0*/ 	.word	0x000087c0
        /*09f4*/ 	.word	0x000000ff
        /*09f8*/ 	.word	0x00000000
        /*09fc*/ 	.short	0x0101
        /*09fe*/ 	.byte	0x16
	.zero		1


	//   ....[46]....
        /*0a00*/ 	.word	0x0000af20
        /*0a04*/ 	.word	0x000000ff
        /*0a08*/ 	.word	0x00000000
        /*0a0c*/ 	.short	0x0101
        /*0a0e*/ 	.byte	0x04
	.zero		1


	//   ....[47]....
        /*0a10*/ 	.word	0x0000e0e0
        /*0a14*/ 	.word	0x0000001b
        /*0a18*/ 	.word	0x00028c40
        /*0a1c*/ 	.short	0x010a
        /*0a1e*/ 	.byte	0x3f
	.zero		1


	//   ....[48]....
        /*0a20*/ 	.word	0x0000e5b0
        /*0a24*/ 	.word	0x0000001b
        /*0a28*/ 	.word	0x00028c30
        /*0a2c*/ 	.short	0x0107
        /*0a2e*/ 	.byte	0x3f
	.zero		1


	//   ....[49]....
        /*0a30*/ 	.word	0x0000e690
        /*0a34*/ 	.word	0x0000001b
        /*0a38*/ 	.word	0x00028c30
        /*0a3c*/ 	.short	0x0101
        /*0a3e*/ 	.byte	0x3f
	.zero		1


	//   ....[50]....
        /*0a40*/ 	.word	0x0000eee0
        /*0a44*/ 	.word	0x00000017
        /*0a48*/ 	.word	0x00028c00
        /*0a4c*/ 	.short	0x0107
        /*0a4e*/ 	.byte	0x3f
	.zero		1


	//   ....[51]....
        /*0a50*/ 	.word	0x0000efd0
        /*0a54*/ 	.word	0x00000017
        /*0a58*/ 	.word	0x00028c00
        /*0a5c*/ 	.short	0x0101
        /*0a5e*/ 	.byte	0x3f
	.zero		1


	//   ....[52]....
        /*0a60*/ 	.word	0x0000eff0
        /*0a64*/ 	.word	0x00000017
        /*0a68*/ 	.word	0x00028c20
        /*0a6c*/ 	.short	0x010a
        /*0a6e*/ 	.byte	0x3f
	.zero		1


	//   ....[53]....
        /*0a70*/ 	.word	0x0000f080
        /*0a74*/ 	.word	0x0000001b
        /*0a78*/ 	.word	0x00028c60
        /*0a7c*/ 	.short	0x010a
        /*0a7e*/ 	.byte	0x3f
	.zero		1


	//   ....[54]....
        /*0a80*/ 	.word	0x0000f9b0
        /*0a84*/ 	.word	0x0000001b
        /*0a88*/ 	.word	0x00028c50
        /*0a8c*/ 	.short	0x0107
        /*0a8e*/ 	.byte	0x3f
	.zero		1


	//   ....[55]....
        /*0a90*/ 	.word	0x0000fa80
        /*0a94*/ 	.word	0x0000001b
        /*0a98*/ 	.word	0x00028c50
        /*0a9c*/ 	.short	0x0101
        /*0a9e*/ 	.byte	0x3f
	.zero		1


	//   ....[56]....
        /*0aa0*/ 	.word	0x0000fe00
        /*0aa4*/ 	.word	0x00000006
        /*0aa8*/ 	.word	0x00028c40
        /*0aac*/ 	.short	0x010a
        /*0aae*/ 	.byte	0x3f
	.zero		1


	//   ....[57]....
        /*0ab0*/ 	.word	0x00010140
        /*0ab4*/ 	.word	0x00000006
        /*0ab8*/ 	.word	0x00028c30
        /*0abc*/ 	.short	0x0107
        /*0abe*/ 	.byte	0x3f
	.zero		1


	//   ....[58]....
        /*0ac0*/ 	.word	0x00010200
        /*0ac4*/ 	.word	0x00000006
        /*0ac8*/ 	.word	0x00028c30
        /*0acc*/ 	.short	0x0101
        /*0ace*/ 	.byte	0x3f
	.zero		1


	//   ....[59]....
        /*0ad0*/ 	.word	0x00010230
        /*0ad4*/ 	.word	0x00000006
        /*0ad8*/ 	.word	0x00028c60
        /*0adc*/ 	.short	0x010a
        /*0ade*/ 	.byte	0x3f
	.zero		1


	//   ....[60]....
        /*0ae0*/ 	.word	0x00010900
        /*0ae4*/ 	.word	0x00000006
        /*0ae8*/ 	.word	0x00028c50
        /*0aec*/ 	.short	0x0107
        /*0aee*/ 	.byte	0x3f
	.zero		1


	//   ....[61]....
        /*0af0*/ 	.word	0x000109c0
        /*0af4*/ 	.word	0x00000006
        /*0af8*/ 	.word	0x00028c50
        /*0afc*/ 	.short	0x0101
        /*0afe*/ 	.byte	0x3f
	.zero		1


	//   ....[62]....
        /*0b00*/ 	.word	0x00011830
        /*0b04*/ 	.word	0x00000005
        /*0b08*/ 	.word	0x00028c20
        /*0b0c*/ 	.short	0x010a
        /*0b0e*/ 	.byte	0x3f
	.zero		1


	//   ....[63]....
        /*0b10*/ 	.word	0x000119b0
        /*0b14*/ 	.word	0x00000003
        /*0b18*/ 	.word	0x00028c40
        /*0b1c*/ 	.short	0x010a
        /*0b1e*/ 	.byte	0x3f
	.zero		1


	//   ....[64]....
        /*0b20*/ 	.word	0x00011a50
        /*0b24*/ 	.word	0x00000005
        /*0b28*/ 	.word	0x00028c40
        /*0b2c*/ 	.short	0x010a
        /*0b2e*/ 	.byte	0x3f
	.zero		1


	//   ....[65]....
        /*0b30*/ 	.word	0x00011a90
        /*0b34*/ 	.word	0x00000003
        /*0b38*/ 	.word	0x00028c60
        /*0b3c*/ 	.short	0x010a
        /*0b3e*/ 	.byte	0x3f
	.zero		1


	//   ....[66]....
        /*0b40*/ 	.word	0x00011ad0
        /*0b44*/ 	.word	0x00000005
        /*0b48*/ 	.word	0x00028c60
        /*0b4c*/ 	.short	0x010a
        /*0b4e*/ 	.byte	0x3f
	.zero		1


	//   ....[67]....
        /*0b50*/ 	.word	0x00011b40
        /*0b54*/ 	.word	0x00000004
        /*0b58*/ 	.word	0x00028c50
        /*0b5c*/ 	.short	0x010a
        /*0b5e*/ 	.byte	0x3f
	.zero		1


	//   ....[68]....
        /*0b60*/ 	.word	0x00011ba0
        /*0b64*/ 	.word	0x00000004
        /*0b68*/ 	.word	0x00028c50
        /*0b6c*/ 	.short	0x010a
        /*0b6e*/ 	.byte	0x3f
	.zero		1


	//   ....[69]....
        /*0b70*/ 	.word	0x00011c00
        /*0b74*/ 	.word	0x00000003
        /*0b78*/ 	.word	0x00028c00
        /*0b7c*/ 	.short	0x010a
        /*0b7e*/ 	.byte	0x3f
	.zero		1


	//   ....[70]....
        /*0b80*/ 	.word	0x00011c50
        /*0b84*/ 	.word	0x00000007
        /*0b88*/ 	.word	0x00028c30
        /*0b8c*/ 	.short	0x010a
        /*0b8e*/ 	.byte	0x3f
	.zero		1


	//   ....[71]....
        /*0b90*/ 	.word	0x00011ca0
        /*0b94*/ 	.word	0x00000007
        /*0b98*/ 	.word	0x00028c50
        /*0b9c*/ 	.short	0x010a
        /*0b9e*/ 	.byte	0x3f
	.zero		1


	//   ....[72]....
        /*0ba0*/ 	.word	0x00011d00
        /*0ba4*/ 	.word	0x00000006
        /*0ba8*/ 	.word	0x00028c30
        /*0bac*/ 	.short	0x010a
        /*0bae*/ 	.byte	0x3f
	.zero		1


	//   ....[73]....
        /*0bb0*/ 	.word	0x00011d60
        /*0bb4*/ 	.word	0x00000008
        /*0bb8*/ 	.word	0x00028c50
        /*0bbc*/ 	.short	0x010a
        /*0bbe*/ 	.byte	0x3f
	.zero		1


	//   ....[74]....
        /*0bc0*/ 	.word	0x00011dc0
        /*0bc4*/ 	.word	0x00000006
        /*0bc8*/ 	.word	0x00028c30
        /*0bcc*/ 	.short	0x010a
        /*0bce*/ 	.byte	0x3f
	.zero		1


	//   ....[75]....
        /*0bd0*/ 	.word	0x00011e20
        /*0bd4*/ 	.word	0x00000008
        /*0bd8*/ 	.word	0x00028c50
        /*0bdc*/ 	.short	0x010a
        /*0bde*/ 	.byte	0x3f
	.zero		1


	//   ....[76]....
        /*0be0*/ 	.word	0x00011f40
        /*0be4*/ 	.word	0x0000001b
        /*0be8*/ 	.word	0x00028c40
        /*0bec*/ 	.short	0x010a
        /*0bee*/ 	.byte	0x3f
	.zero		1


	//   ....[77]....
        /*0bf0*/ 	.word	0x000129e0
        /*0bf4*/ 	.word	0x00000017
        /*0bf8*/ 	.word	0x00028c20
        /*0bfc*/ 	.short	0x010a
        /*0bfe*/ 	.byte	0x3f
	.zero		1


	//   ....[78]....
        /*0c00*/ 	.word	0x00012a30
        /*0c04*/ 	.word	0x0000001b
        /*0c08*/ 	.word	0x00028c60
        /*0c0c*/ 	.short	0x010a
        /*0c0e*/ 	.byte	0x3f
	.zero		1


	//   ....[79]....
        /*0c10*/ 	.word	0x00013330
        /*0c14*/ 	.word	0x00000006
        /*0c18*/ 	.word	0x00028c40
        /*0c1c*/ 	.short	0x010a
        /*0c1e*/ 	.byte	0x3f
	.zero		1


	//   ....[80]....
        /*0c20*/ 	.word	0x000137f0
        /*0c24*/ 	.word	0x00000006
        /*0c28*/ 	.word	0x00028c60
        /*0c2c*/ 	.short	0x010a
        /*0c2e*/ 	.byte	0x3f
	.zero		1


	//   ....[81]....
        /*0c30*/ 	.word	0x000148e0
        /*0c34*/ 	.word	0x00000005
        /*0c38*/ 	.word	0x00028c20
        /*0c3c*/ 	.short	0x010a
        /*0c3e*/ 	.byte	0x3f
	.zero		1


	//   ....[82]....
        /*0c40*/ 	.word	0x00014a80
        /*0c44*/ 	.word	0x00000003
        /*0c48*/ 	.word	0x00028c40
        /*0c4c*/ 	.short	0x010a
        /*0c4e*/ 	.byte	0x3f
	.zero		1


	//   ....[83]....
        /*0c50*/ 	.word	0x00014ad0
        /*0c54*/ 	.word	0x00000005
        /*0c58*/ 	.word	0x00028c40
        /*0c5c*/ 	.short	0x010a
        /*0c5e*/ 	.byte	0x3f
	.zero		1


	//   ....[84]....
        /*0c60*/ 	.word	0x00014b20
        /*0c64*/ 	.word	0x00000003
        /*0c68*/ 	.word	0x00028c60
        /*0c6c*/ 	.short	0x010a
        /*0c6e*/ 	.byte	0x3f
	.zero		1


	//----- nvinfo : EIATTR_NUM_MBARRIERS
	.align		4
.L_554:
        /*0c70*/ 	.byte	0x03, 0x38
        /*0c72*/ 	.short	0x0016


	//----- nvinfo : EIATTR_EXIT_INSTR_OFFSETS
	.align		4
        /*0c74*/ 	.byte	0x04, 0x1c
        /*0c76*/ 	.short	(.L_556 - .L_555)


	//   ....[0]....
.L_555:
        /*0c78*/ 	.word	0x00000970


	//   ....[1]....
        /*0c7c*/ 	.word	0x0000c230


	//   ....[2]....
        /*0c80*/ 	.word	0x00011b20


	//----- nvinfo : EIATTR_MAX_THREADS
	.align		4
.L_556:
        /*0c84*/ 	.byte	0x04, 0x05
        /*0c86*/ 	.short	(.L_558 - .L_557)
.L_557:
        /*0c88*/ 	.word	0x00000180
        /*0c8c*/ 	.word	0x00000001
        /*0c90*/ 	.word	0x00000001


	//----- nvinfo : EIATTR_CRS_STACK_SIZE
	.align		4
.L_558:
        /*0c94*/ 	.byte	0x04, 0x1e
        /*0c96*/ 	.short	(.L_560 - .L_559)
.L_559:
        /*0c98*/ 	.word	0x00000000


	//----- nvinfo : EIATTR_CBANK_PARAM_SIZE
	.align		4
.L_560:
        /*0c9c*/ 	.byte	0x03, 0x19
        /*0c9e*/ 	.short	0x0af0


	//----- nvinfo : EIATTR_PARAM_CBANK
	.align		4
        /*0ca0*/ 	.byte	0x04, 0x0a
        /*0ca2*/ 	.short	(.L_562 - .L_561)
	.align		4
.L_561:
        /*0ca4*/ 	.word	index@(.nv.constant0._ZN7cutlass13device_kernelIN5flash11enable_sm90INS1_16FlashAttnFwdSm90INS1_25CollectiveMainloopFwdSm90ILi2EN4cute5tupleIJNS5_1CILi1EEES8_S8_EEENS6_IJNS7_ILi64EEESA_SA_EEELi512ENS_10bfloat16_tEfNS_4arch4Sm90ELb1ELb0ELb0ELb1ELb1ELb0ELb0ELb0ELb0ELb1ELb0ELb0EEENS1_21CollectiveEpilogueFwdINS6_IJSA_NS7_ILi512EEESA_EEES9_SC_SE_Li256ELb1ELb1ELb0ELb0EEENS1_36VarlenDynamicPersistentTileSchedulerILi64ELi64ELi256ELi128ELb0ELb1ELb1ELb1ELb1ELb1EEEEEEEEEvNT_6ParamsE)
        /*0ca8*/ 	.short	0x0210
        /*0caa*/ 	.short	0x0af0


	//----- nvinfo : EIATTR_SW_WAR
	.align		4
.L_562:
        /*0cac*/ 	.byte	0x04, 0x36
        /*0cae*/ 	.short	(.L_564 - .L_563)
.L_563:
        /*0cb0*/ 	.word	0x00000008
.L_564:


//--------------------- .nv.info._ZN7cutlass13device_kernelIN5flash11enable_sm90INS1_16FlashAttnFwdSm90INS1_25CollectiveMainloopFwdSm90ILi2EN4cute5tupleIJNS5_1CILi1EEES8_S8_EEENS6_IJNS7_ILi64EEESA_SA_EEELi512ENS_10bfloat16_tEfNS_4arch4Sm90ELb1ELb0ELb0ELb1ELb1ELb1ELb0ELb0ELb0ELb1ELb0ELb0EEENS1_21CollectiveEpilogueFwdINS6_IJSA_NS7_ILi512EEESA_EEES9_SC_SE_Li256ELb1ELb1ELb0ELb0EEENS1_36VarlenDynamicPersistentTileSchedulerILi64ELi64ELi256ELi128ELb0ELb1ELb1ELb1ELb1ELb1EEEEEEEEEvNT_6ParamsE --------------------------
	.section	.nv.info._ZN7cutlass13device_kernelIN5flash11enable_sm90INS1_16FlashAttnFwdSm90INS1_25CollectiveMainloopFwdSm90ILi2EN4cute5tupleIJNS5_1CILi1EEES8_S8_EEENS6_IJNS7_ILi64EEESA_SA_EEELi512ENS_10bfloat16_tEfNS_4arch4Sm90ELb1ELb0ELb0ELb1ELb1ELb1ELb0ELb0ELb0ELb1ELb0ELb0EEENS1_21CollectiveEpilogueFwdINS6_IJSA_NS7_ILi512EEESA_EEES9_SC_SE_Li256ELb1ELb1ELb0ELb0EEENS1_36VarlenDynamicPersistentTileSchedulerILi64ELi64ELi256ELi128ELb0ELb1ELb1ELb1ELb1ELb1EEEEEEEEEvNT_6ParamsE,"",@"SHT_CUDA_INFO"
	.sectionflags	@""
	.align	4


	//----- nvinfo : EIATTR_CUDA_API_VERSION
	.align		4
        /*0000*/ 	.byte	0x04, 0x37
        /*0002*/ 	.short	(.L_566 - .L_565)
.L_565:
        /*0004*/ 	.word	0x00000082


	//----- nvinfo : EIATTR_KPARAM_INFO
	.align		4
.L_566:
        /*0008*/ 	.byte	0x04, 0x17
        /*000a*/ 	.short	(.L_568 - .L_567)
.L_567:
        /*000c*/ 	.word	0x00000000
        /*0010*/ 	.short	0x0000
        /*0012*/ 	.short	0x0070
        /*0014*/ 	.byte	0x00, 0xf0, 0x01, 0x2a


	//----- nvinfo : EIATTR_SPARSE_MMA_MASK
	.align		4
.L_568:
        /*0018*/ 	.byte	0x03, 0x50
        /*001a*/ 	.short	0x0000


	//----- nvinfo : EIATTR_MAXREG_COUNT
	.align		4
        /*001c*/ 	.byte	0x03, 0x1b
        /*001e*/ 	.short	0x00a8


	//----- nvinfo : EIATTR_NUM_BARRIERS
	.align		4
        /*0020*/ 	.byte	0x02, 0x4c
        /*0022*/ 	.byte	0x10
	.zero		1


	//----- nvinfo : EIATTR_EXTERNS
	.align		4
        /*0024*/ 	.byte	0x04, 0x0f
        /*0026*/ 	.short	(.L_570 - .L_569)


	//   ....[0]....
	.align		4
.L_569:
        /*0028*/ 	.word	index@(__assertfail)


	//----- nvinfo : EIATTR_ANNOTATIONS
	.align		4
.L_570:
        /*002c*/ 	.byte	0x04, 0x55
        /*002e*/ 	.short	(.L_572 - .L_571)


	//   ....[0]....
.L_571:
        /* <DEDUP_REMOVED lines=50> */


	//----- nvinfo : EIATTR_MERCURY_ISA_VERSION
	.align		4
.L_572:
        /*0340*/ 	.byte	0x03, 0x5f
        /*0342*/ 	.short	0x0101


	//----- nvinfo : EIATTR_UNUSED_LOAD_BYTE_OFFSET
	.align		4
        /*0344*/ 	.byte	0x04, 0x44
        /*0346*/ 	.short	(.L_574 - .L_573)


	//   ....[0]....
.L_573:
        /*0348*/ 	.word	0x00000a10
        /*034c*/ 	.word	0x0000fff0


	//   ....[1]....
        /*0350*/ 	.word	0x000101c0
        /*0354*/ 	.word	0x0000fff0


	//----- nvinfo : EIATTR_INT_WARP_WIDE_INSTR_OFFSETS
	.align		4
.L_574:
        /*0358*/ 	.byte	0x04, 0x31
        /*035a*/ 	.short	(.L_576 - .L_575)


	//   ....[0]....
.L_575:
        /*035c*/ 	.word	0x00000130


	//   ....[1]....
        /*0360*/ 	.word	0x00000160


	//   ....[2]....
        /*0364*/ 	.word	0x00000230


	//   ....[3]....
        /*0368*/ 	.word	0x00016380


	//   ....[4]....
        /*036c*/ 	.word	0x00016410


	//   ....[5]....
        /*0370*/ 	.word	0x00019990


	//   ....[6]....
        /*0374*/ 	.word	0x00019a20


	//----- nvinfo : EIATTR_COOP_GROUP_MASK_REGIDS
	.align		4
.L_576:
        /*0378*/ 	.byte	0x04, 0x29
        /*037a*/ 	.short	(.L_578 - .L_577)


	//   ....[0]....
.L_577:
        /*037c*/ 	.word	0xffffffff


	//   ....[1]....
        /*0380*/ 	.word	0xffffffff


	//   ....[2]....
        /*0384*/ 	.word	0xffffffff


	//   ....[3]....
        /*0388*/ 	.word	0xffffffff


	//   ....[4]....
        /*038c*/ 	.word	0xffffffff


	//   ....[5]....
        /*0390*/ 	.word	0xffffffff


	//   ....[6]....
        /*0394*/ 	.word	0xffffffff


	//   ....[7]....
        /*0398*/ 	.word	0xffffffff


	//   ....[8]....
        /*039c*/ 	.word	0xffffffff


	//   ....[9]....
        /*03a0*/ 	.word	0xffffffff


	//   ....[10]....
        /*03a4*/ 	.word	0xffffffff


	//   ....[11]....
        /*03a8*/ 	.word	0xffffffff


	//   ....[12]....
        /*03ac*/ 	.word	0xffffffff


	//   ....[13]....
        /*03b0*/ 	.word	0xffffffff


	//   ....[14]....
        /*03b4*/ 	.word	0xffffffff


	//   ....[15]....
        /*03b8*/ 	.word	0xffffffff


	//   ....[16]....
        /*03bc*/ 	.word	0xffffffff


	//   ....[17]....
        /*03c0*/ 	.word	0xffffffff


	//   ....[18]....
        /*03c4*/ 	.word	0xffffffff


	//   ....[19]....
        /*03c8*/ 	.word	0xffffffff


	//   ....[20]....
        /*03cc*/ 	.word	0xffffffff


	//   ....[21]....
        /*03d0*/ 	.word	0xffffffff


	//   ....[22]....
        /*03d4*/ 	.word	0xffffffff


	//   ....[23]....
        /*03d8*/ 	.word	0xffffffff


	//   ....[24]....
        /*03dc*/ 	.word	0xffffffff


	//   ....[25]....
        /*03e0*/ 	.word	0xffffffff


	//   ....[26]....
        /*03e4*/ 	.word	0xffffffff


	//   ....[27]....
        /*03e8*/ 	.word	0xffffffff


	//   ....[28]....
        /*03ec*/ 	.word	0xffffffff


	//   ....[29]....
        /*03f0*/ 	.word	0xffffffff


	//   ....[30]....
        /*03f4*/ 	.word	0xffffffff


	//   ....[31]....
        /*03f8*/ 	.word	0xffffffff


	//   ....[32]....
        /*03fc*/ 	.word	0xffffffff


	//   ....[33]....
        /*0400*/ 	.word	0xffffffff


	//   ....[34]....
        /*0404*/ 	.word	0xffffffff


	//   ....[35]....
        /*0408*/ 	.word	0xffffffff


	//   ....[36]....
        /*040c*/ 	.word	0xffffffff


	//   ....[37]....
        /*0410*/ 	.word	0xffffffff


	//   ....[38]....
        /*0414*/ 	.word	0xffffffff


	//   ....[39]....
        /*0418*/ 	.word	0xffffffff


	//   ....[40]....
        /*041c*/ 	.word	0xffffffff


	//   ....[41]....
        /*0420*/ 	.word	0xffffffff


	//   ....[42]....
        /*0424*/ 	.word	0xffffffff


	//   ....[43]....
        /*0428*/ 	.word	0xffffffff


	//   ....[44]....
        /*042c*/ 	.word	0xffffffff


	//   ....[45]....
        /*0430*/ 	.word	0xffffffff


	//   ....[46]....
        /*0434*/ 	.word	0xffffffff


	//   ....[47]....
        /*0438*/ 	.word	0xffffffff


	//   ....[48]....
        /*043c*/ 	.word	0xffffffff


	//   ....[49]....
        /*0440*/ 	.word	0xffffffff


	//   ....[50]....
        /*0444*/ 	.word	0xffffffff


	//   ....[51]....
        /*0448*/ 	.word	0xffffffff


	//   ....[52]....
        /*044c*/ 	.word	0xffffffff


	//   ....[53]....
        /*0450*/ 	.word	0xffffffff


	//   ....[54]....
        /*0454*/ 	.word	0xffffffff


	//   ....[55]....
        /*0458*/ 	.word	0xffffffff


	//   ....[56]....
        /*045c*/ 	.word	0xffffffff


	//   ....[57]....
        /*0460*/ 	.word	0xffffffff


	//   ....[58]....
        /*0464*/ 	.word	0xffffffff


	//   ....[59]....
        /*0468*/ 	.word	0xffffffff


	//   ....[60]....
        /*046c*/ 	.word	0xffffffff


	//   ....[61]....
        /*0470*/ 	.word	0xffffffff


	//   ....[62]....
        /*0474*/ 	.word	0xffffffff


	//   ....[63]....
        /*0478*/ 	.word	0xffffffff


	//   ....[64]....
        /*047c*/ 	.word	0xffffffff


	//   ....[65]....
        /*0480*/ 	.word	0xffffffff


	//   ....[66]....
        /*0484*/ 	.word	0xffffffff


	//   ....[67]....
        /*0488*/ 	.word	0xffffffff


	//   ....[68]....
        /*048c*/ 	.word	0xffffffff


	//   ....[69]....
        /*0490*/ 	.word	0xffffffff


	//   ....[70]....
        /*0494*/ 	.word	0xffffffff


	//   ....[71]....
        /*0498*/ 	.word	0xffffffff


	//   ....[72]....
        /*049c*/ 	.word	0xffffffff


	//   ....[73]....
        /*04a0*/ 	.word	0xffffffff


	//   ....[74]....
        /*04a4*/ 	.word	0xffffffff


	//   ....[75]....
        /*04a8*/ 	.word	0xffffffff


	//   ....[76]....
        /*04ac*/ 	.word	0xffffffff


	//   ....[77]....
        /*04b0*/ 	.word	0xffffffff


	//   ....[78]....
        /*04b4*/ 	.word	0xffffffff


	//   ....[79]....
        /*04b8*/ 	.word	0xffffffff


	//   ....[80]....
        /*04bc*/ 	.word	0xffffffff


	//   ....[81]....
        /*04c0*/ 	.word	0xffffffff


	//   ....[82]....
        /*04c4*/ 	.word	0xffffffff


	//   ....[83]....
        /*04c8*/ 	.word	0xffffffff


	//   ....[84]....
        /*04cc*/ 	.word	0xffffffff


	//   ....[85]....
        /*04d0*/ 	.word	0xffffffff


	//   ....[86]....
        /*04d4*/ 	.word	0xffffffff


	//   ....[87]....
        /*04d8*/ 	.word	0xffffffff


	//   ....[88]....
        /*04dc*/ 	.word	0xffffffff


	//   ....[89]....
        /*04e0*/ 	.word	0xffffffff


	//   ....[90]....
        /*04e4*/ 	.word	0xffffffff


	//   ....[91]....
        /*04e8*/ 	.word	0xffffffff


	//   ....[92]....
        /*04ec*/ 	.word	0xffffffff


	//   ....[93]....
        /*04f0*/ 	.word	0xffffffff


	//   ....[94]....
        /*04f4*/ 	.word	0xffffffff


	//   ....[95]....
        /*04f8*/ 	.word	0xffffffff


	//   ....[96]....
        /*04fc*/ 	.word	0xffffffff


	//   ....[97]....
        /*0500*/ 	.word	0xffffffff


	//   ....[98]....
        /*0504*/ 	.word	0xffffffff


	//   ....[99]....
        /*0508*/ 	.word	0xffffffff


	//   ....[100]....
        /*050c*/ 	.word	0xffffffff


	//   ....[101]....
        /*0510*/ 	.word	0xffffffff


	//   ....[102]....
        /*0514*/ 	.word	0xffffffff


	//   ....[103]....
        /*0518*/ 	.word	0xffffffff


	//   ....[104]....
        /*051c*/ 	.word	0xffffffff


	//   ....[105]....
        /*0520*/ 	.word	0xffffffff


	//   ....[106]....
        /*0524*/ 	.word	0xffffffff


	//   ....[107]....
        /*0528*/ 	.word	0xffffffff


	//   ....[108]....
        /*052c*/ 	.word	0xffffffff


	//   ....[109]....
        /*0530*/ 	.word	0xffffffff


	//   ....[110]....
        /*0534*/ 	.word	0xffffffff


	//   ....[111]....
        /*0538*/ 	.word	0xffffffff


	//   ....[112]....
        /*053c*/ 	.word	0xffffffff


	//   ....[113]....
        /*0540*/ 	.word	0xffffffff


	//   ....[114]....
        /*0544*/ 	.word	0xffffffff


	//   ....[115]....
        /*0548*/ 	.word	0xffffffff


	//   ....[116]....
        /*054c*/ 	.word	0xffffffff


	//   ....[117]....
        /*0550*/ 	.word	0xffffffff


	//   ....[118]....
        /*0554*/ 	.word	0xffffffff


	//   ....[119]....
        /*0558*/ 	.word	0xffffffff


	//   ....[120]....
        /*055c*/ 	.word	0xffffffff


	//   ....[121]....
        /*0560*/ 	.word	0xffffffff


	//   ....[122]....
        /*0564*/ 	.word	0xffffffff


	//   ....[123]....
        /*0568*/ 	.word	0xffffffff


	//   ....[124]....
        /*056c*/ 	.word	0xffffffff


	//   ....[125]....
        /*0570*/ 	.word	0xffffffff


	//   ....[126]....
        /*0574*/ 	.word	0xffffffff


	//   ....[127]....
        /*0578*/ 	.word	0xffffffff


	//   ....[128]....
        /*057c*/ 	.word	0xffffffff


	//   ....[129]....
        /*0580*/ 	.word	0xffffffff


	//   ....[130]....
        /*0584*/ 	.word	0xffffffff


	//   ....[131]....
        /*0588*/ 	.word	0xffffffff


	//   ....[132]....
        /*058c*/ 	.word	0xffffffff


	//   ....[133]....
        /*0590*/ 	.word	0xffffffff


	//   ....[134]....
        /*0594*/ 	.word	0xffffffff


	//   ....[135]....
        /*0598*/ 	.word	0xffffffff


	//   ....[136]....
        /*059c*/ 	.word	0xffffffff


	//   ....[137]....
        /*05a0*/ 	.word	0xffffffff


	//   ....[138]....
        /*05a4*/ 	.word	0xffffffff


	//   ....[139]....
        /*05a8*/ 	.word	0xffffffff


	//   ....[140]....
        /*05ac*/ 	.word	0xffffffff


	//   ....[141]....
        /*05b0*/ 	.word	0xffffffff


	//   ....[142]....
        /*05b4*/ 	.word	0xffffffff


	//   ....[143]....
        /*05b8*/ 	.word	0xffffffff


	//   ....[144]....
        /*05bc*/ 	.word	0x0500000f


	//   ....[145]....
        /*05c0*/ 	.word	0x0500000f


	//   ....[146]....
        /*05c4*/ 	.word	0x0500000f


	//   ....[147]....
        /*05c8*/ 	.word	0x0500000f


	//   ....[148]....
        /*05cc*/ 	.word	0x0500000f


	//   ....[149]....
        /*05d0*/ 	.word	0x0500000f


	//   ....[150]....
        /*05d4*/ 	.word	0x0500000f


	//   ....[151]....
        /*05d8*/ 	.word	0x0500000f


	//   ....[152]....
        /*05dc*/ 	.word	0x0500000f


	//   ....[153]....
        /*05e0*/ 	.word	0x0500000f


	//   ....[154]....
        /*05e4*/ 	.word	0x0500000f


	//   ....[155]....
        /*05e8*/ 	.word	0x0500000f


	//   ....[156]....
        /*05ec*/ 	.word	0x0500000f


	//   ....[157]....
        /*05f0*/ 	.word	0x0500000f


	//   ....[158]....
        /*05f4*/ 	.word	0x0500000f


	//   ....[159]....
        /*05f8*/ 	.word	0x0500000f


	//   ....[160]....
        /*05fc*/ 	.word	0x0500000f


	//   ....[161]....
        /*0600*/ 	.word	0x0500000f


	//   ....[162]....
        /*0604*/ 	.word	0x0500000f


	//   ....[163]....
        /*0608*/ 	.word	0x0500000f


	//   ....[164]....
        /*060c*/ 	.word	0x0500000f


	//   ....[165]....
        /*0610*/ 	.word	0x0500000f


	//   ....[166]....
        /*0614*/ 	.word	0x0500000f


	//   ....[167]....
        /*0618*/ 	.word	0x0500000f


	//   ....[168]....
        /*061c*/ 	.word	0x0500000f


	//   ....[169]....
        /*0620*/ 	.word	0x0500000f


	//   ....[170]....
        /*0624*/ 	.word	0x0500000f


	//   ....[171]....
        /*0628*/ 	.word	0x0500000f


	//   ....[172]....
        /*062c*/ 	.word	0x0500000f


	//   ....[173]....
        /*0630*/ 	.word	0x0500000f


	//   ....[174]....
        /*0634*/ 	.word	0x0500000f


	//   ....[175]....
        /*0638*/ 	.word	0x0500000f


	//   ....[176]....
        /*063c*/ 	.word	0x0500000f


	//   ....[177]....
        /*0640*/ 	.word	0x0500000f


	//   ....[178]....
        /*0644*/ 	.word	0x0500000f


	//   ....[179]....
        /*0648*/ 	.word	0x0500000f


	//   ....[180]....
        /*064c*/ 	.word	0x0500000f


	//   ....[181]....
        /*0650*/ 	.word	0x0500000f


	//   ....[182]....
        /*0654*/ 	.word	0x0500000f


	//   ....[183]....
        /*0658*/ 	.word	0x0500000f


	//   ....[184]....
        /*065c*/ 	.word	0x0500000f


	//   ....[185]....
        /*0660*/ 	.word	0x0500000f


	//   ....[186]....
        /*0664*/ 	.word	0x0500000f


	//   ....[187]....
        /*0668*/ 	.word	0x0500000f


	//   ....[188]....
        /*066c*/ 	.word	0x0500000f


	//   ....[189]....
        /*0670*/ 	.word	0x0500000f


	//   ....[190]....
        /*0674*/ 	.word	0x0500000f


	//   ....[191]....
        /*0678*/ 	.word	0x0500000f


	//   ....[192]....
        /*067c*/ 	.word	0x0500000f


	//   ....[193]....
        /*0680*/ 	.word	0x0500000f


	//   ....[194]....
        /*0684*/ 	.word	0x0500000f


	//   ....[195]....
        /*0688*/ 	.word	0x0500000f


	//   ....[196]....
        /*068c*/ 	.word	0x0500000f


	//   ....[197]....
        /*0690*/ 	.word	0x0500000f


	//   ....[198]....
        /*0694*/ 	.word	0x0500000f


	//   ....[199]....
        /*0698*/ 	.word	0x0500000f


	//   ....[200]....
        /*069c*/ 	.word	0x0500000f


	//   ....[201]....
        /*06a0*/ 	.word	0x0500000f


	//   ....[202]....
        /*06a4*/ 	.word	0x0500000f


	//   ....[203]....
        /*06a8*/ 	.word	0x0500000f


	//   ....[204]....
        /*06ac*/ 	.word	0x0500000f


	//   ....[205]....
        /*06b0*/ 	.word	0x0500000f


	//   ....[206]....
        /*06b4*/ 	.word	0x0500000f


	//   ....[207]....
        /*06b8*/ 	.word	0x0500000f


	//   ....[208]....
        /*06bc*/ 	.word	0x0500000f


	//   ....[209]....
        /*06c0*/ 	.word	0x0500000f


	//   ....[210]....
        /*06c4*/ 	.word	0x0500000f


	//   ....[211]....
        /*06c8*/ 	.word	0x0500000f


	//   ....[212]....
        /*06cc*/ 	.word	0x0500000f


	//   ....[213]....
        /*06d0*/ 	.word	0x0500000f


	//   ....[214]....
        /*06d4*/ 	.word	0x0500000f


	//   ....[215]....
        /*06d8*/ 	.word	0x0500000f


	//   ....[216]....
        /*06dc*/ 	.word	0x0500000f


	//   ....[217]....
        /*06e0*/ 	.word	0x0500000f


	//   ....[218]....
        /*06e4*/ 	.word	0x0500000f


	//   ....[219]....
        /*06e8*/ 	.word	0x0500000f


	//   ....[220]....
        /*06ec*/ 	.word	0x0500000f


	//   ....[221]....
        /*06f0*/ 	.word	0x0500000f


	//   ....[222]....
        /*06f4*/ 	.word	0x0500000f


	//   ....[223]....
        /*06f8*/ 	.word	0x0500000f


	//   ....[224]....
        /*06fc*/ 	.word	0x0500000f


	//   ....[225]....
        /*0700*/ 	.word	0x0500000f


	//----- nvinfo : EIATTR_COOP_GROUP_INSTR_OFFSETS
	.align		4
.L_578:
        /*0704*/ 	.byte	0x04, 0x28
        /*0706*/ 	.short	(.L_580 - .L_579)


	//   ....[0]....
.L_579:
        /*0708*/ 	.word	0x00000060


	//   ....[1]....
        /*070c*/ 	.word	0x00000120


	//   ....[2]....
        /*0710*/ 	.word	0x000001f0


	//   ....[3]....
        /*0714*/ 	.word	0x00000370


	//   ....[4]....
        /*0718*/ 	.word	0x000004d0


	//   ....[5]....
        /*071c*/ 	.word	0x000005f0


	//   ....[6]....
        /*0720*/ 	.word	0x00000750


	//   ....[7]....
        /*0724*/ 	.word	0x00002b10


	//   ....[8]....
        /*0728*/ 	.word	0x00002b20


	//   ....[9]....
        /*072c*/ 	.word	0x000035a0


	//   ....[10]....
        /*0730*/ 	.word	0x000035b0


	//   ....[11]....
        /*0734*/ 	.word	0x00003fa0


	//   ....[12]....
        /*0738*/ 	.word	0x00003fb0


	//   ....[13]....
        /*073c*/ 	.word	0x00004390


	//   ....[14]....
        /*0740*/ 	.word	0x000043a0


	//   ....[15]....
        /*0744*/ 	.word	0x00005180


	//   ....[16]....
        /*0748*/ 	.word	0x00007180


	//   ....[17]....
        /*074c*/ 	.word	0x00007910


	//   ....[18]....
        /*0750*/ 	.word	0x00007920


	//   ....[19]....
        /*0754*/ 	.word	0x00007930


	//   ....[20]....
        /*0758*/ 	.word	0x00007940


	//   ....[21]....
        /*075c*/ 	.word	0x00007c50


	//   ....[22]....
        /*0760*/ 	.word	0x00007c60


	//   ....[23]....
        /*0764*/ 	.word	0x00007c70


	//   ....[24]....
        /*0768*/ 	.word	0x00007c80


	//   ....[25]....
        /*076c*/ 	.word	0x00008fe0


	//   ....[26]....
        /*0770*/ 	.word	0x00009000


	//   ....[27]....
        /*0774*/ 	.word	0x00009010


	//   ....[28]....
        /*0778*/ 	.word	0x00009020


	//   ....[29]....
        /*077c*/ 	.word	0x00009110


	//   ....[30]....
        /*0780*/ 	.word	0x00009130


	//   ....[31]....
        /*0784*/ 	.word	0x000091c0


	//   ....[32]....
        /*0788*/ 	.word	0x000091f0


	//   ....[33]....
        /*078c*/ 	.word	0x0000a890


	//   ....[34]....
        /*0790*/ 	.word	0x0000a8b0


	//   ....[35]....
        /*0794*/ 	.word	0x0000ac20


	//   ....[36]....
        /*0798*/ 	.word	0x0000ad20


	//   ....[37]....
        /*079c*/ 	.word	0x0000b030


	//   ....[38]....
        /*07a0*/ 	.word	0x0000b0e0


	//   ....[39]....
        /*07a4*/ 	.word	0x0000ba50


	//   ....[40]....
        /*07a8*/ 	.word	0x0000c030


	//   ....[41]....
        /*07ac*/ 	.word	0x0000c050


	//   ....[42]....
        /*07b0*/ 	.word	0x0000c5b0


	//   ....[43]....
        /*07b4*/ 	.word	0x0000c5f0


	//   ....[44]....
        /*07b8*/ 	.word	0x0000cb20


	//   ....[45]....
        /*07bc*/ 	.word	0x0000ccf0


	//   ....[46]....
        /*07c0*/ 	.word	0x0000db30


	//   ....[47]....
        /*07c4*/ 	.word	0x0000e100


	//   ....[48]....
        /*07c8*/ 	.word	0x0000e130


	//   ....[49]....
        /*07cc*/ 	.word	0x0000e6f0


	//   ....[50]....
        /*07d0*/ 	.word	0x0000e8c0


	//   ....[51]....
        /*07d4*/ 	.word	0x0000f5e0


	//   ....[52]....
        /*07d8*/ 	.word	0x0000f6d0


	//   ....[53]....
        /*07dc*/ 	.word	0x0000f6e0


	//   ....[54]....
        /*07e0*/ 	.word	0x0000f720


	//   ....[55]....
        /*07e4*/ 	.word	0x0000f730


	//   ....[56]....
        /*07e8*/ 	.word	0x000112a0


	//   ....[57]....
        /*07ec*/ 	.word	0x00011770


	//   ....[58]....
        /*07f0*/ 	.word	0x00011790


	//   ....[59]....
        /*07f4*/ 	.word	0x000117c0


	//   ....[60]....
        /*07f8*/ 	.word	0x000117d0


	//   ....[61]....
        /*07fc*/ 	.word	0x00011f10


	//   ....[62]....
        /*0800*/ 	.word	0x00011f80


	//   ....[63]....
        /*0804*/ 	.word	0x00012200


	//   ....[64]....
        /*0808*/ 	.word	0x00012220


	//   ....[65]....
        /*080c*/ 	.word	0x00012eb0


	//   ....[66]....
        /*0810*/ 	.word	0x00012ef0


	//   ....[67]....
        /*0814*/ 	.word	0x00013190


	//   ....[68]....
        /*0818*/ 	.word	0x000131b0


	//   ....[69]....
        /*081c*/ 	.word	0x00013460


	//   ....[70]....
        /*0820*/ 	.word	0x00013610


	//   ....[71]....
        /*0824*/ 	.word	0x00013640


	//   ....[72]....
        /*0828*/ 	.word	0x00013670


	//   ....[73]....
        /*082c*/ 	.word	0x000136a0


	//   ....[74]....
        /*0830*/ 	.word	0x000136d0


	//   ....[75]....
        /*0834*/ 	.word	0x00013700


	//   ....[76]....
        /*0838*/ 	.word	0x00013870


	//   ....[77]....
        /*083c*/ 	.word	0x000138a0


	//   ....[78]....
        /*0840*/ 	.word	0x000138d0


	//   ....[79]....
        /*0844*/ 	.word	0x00013900


	//   ....[80]....
        /*0848*/ 	.word	0x00013930


	//   ....[81]....
        /*084c*/ 	.word	0x00013960


	//   ....[82]....
        /*0850*/ 	.word	0x000139f0


	//   ....[83]....
        /*0854*/ 	.word	0x00013a50


	//   ....[84]....
        /*0858*/ 	.word	0x00013ae0


	//   ....[85]....
        /*085c*/ 	.word	0x000148e0


	//   ....[86]....
        /*0860*/ 	.word	0x00017160


	//   ....[87]....
        /*0864*/ 	.word	0x00017180


	//   ....[88]....
        /*0868*/ 	.word	0x00017210


	//   ....[89]....
        /*086c*/ 	.word	0x00017230


	//   ....[90]....
        /*0870*/ 	.word	0x000172b0


	//   ....[91]....
        /*0874*/ 	.word	0x000172d0


	//   ....[92]....
        /*0878*/ 	.word	0x000172e0


	//   ....[93]....
        /*087c*/ 	.word	0x000172f0


	//   ....[94]....
        /*0880*/ 	.word	0x00017b10


	//   ....[95]....
        /*0884*/ 	.word	0x00017b40


	//   ....[96]....
        /*0888*/ 	.word	0x00017be0


	//   ....[97]....
        /*088c*/ 	.word	0x00017c00


	//   ....[98]....
        /*0890*/ 	.word	0x00017c80


	//   ....[99]....
        /*0894*/ 	.word	0x00017ca0


	//   ....[100]....
        /*0898*/ 	.word	0x00017cb0


	//   ....[101]....
        /*089c*/ 	.word	0x00017d20


	//   ....[102]....
        /*08a0*/ 	.word	0x00018170


	//   ....[103]....
        /*08a4*/ 	.word	0x00018230


	//   ....[104]....
        /*08a8*/ 	.word	0x00018380


	//   ....[105]....
        /*08ac*/ 	.word	0x000183c0


	//   ....[106]....
        /*08b0*/ 	.word	0x000183d0


	//   ....[107]....
        /*08b4*/ 	.word	0x000183e0


	//   ....[108]....
        /*08b8*/ 	.word	0x00018530


	//   ....[109]....
        /*08bc*/ 	.word	0x00018680


	//   ....[110]....
        /*08c0*/ 	.word	0x00018ea0


	//   ....[111]....
        /*08c4*/ 	.word	0x00018ec0


	//   ....[112]....
        /*08c8*/ 	.word	0x00018f10


	//   ....[113]....
        /*08cc*/ 	.word	0x00018f20


	//   ....[114]....
        /*08d0*/ 	.word	0x00018f60


	//   ....[115]....
        /*08d4*/ 	.word	0x00018f70


	//   ....[116]....
        /*08d8*/ 	.word	0x00018f80


	//   ....[117]....
        /*08dc*/ 	.word	0x00018fc0


	//   ....[118]....
        /*08e0*/ 	.word	0x000192e0


	//   ....[119]....
        /*08e4*/ 	.word	0x00019320


	//   ....[120]....
        /*08e8*/ 	.word	0x00019340


	//   ....[121]....
        /*08ec*/ 	.word	0x00019360


	//   ....[122]....
        /*08f0*/ 	.word	0x00019390


	//   ....[123]....
        /*08f4*/ 	.word	0x000193b0


	//   ....[124]....
        /*08f8*/ 	.word	0x000194b0


	//   ....[125]....
        /*08fc*/ 	.word	0x00019600


	//   ....[126]....
        /*0900*/ 	.word	0x00019bf0


	//   ....[127]....
        /*0904*/ 	.word	0x00019c20


	//   ....[128]....
        /*0908*/ 	.word	0x00019c60


	//   ....[129]....
        /*090c*/ 	.word	0x00019c90


	//   ....[130]....
        /*0910*/ 	.word	0x00019cc0


	//   ....[131]....
        /*0914*/ 	.word	0x00019cf0


	//   ....[132]....
        /*0918*/ 	.word	0x00019d20


	//   ....[133]....
        /*091c*/ 	.word	0x00019d50


	//   ....[134]....
        /*0920*/ 	.word	0x00019ed0


	//   ....[135]....
        /*0924*/ 	.word	0x00019f00


	//   ....[136]....
        /*0928*/ 	.word	0x00019f30


	//   ....[137]....
        /*092c*/ 	.word	0x00019f60


	//   ....[138]....
        /*0930*/ 	.word	0x00019f90


	//   ....[139]....
        /*0934*/ 	.word	0x00019fc0


	//   ....[140]....
        /*0938*/ 	.word	0x0001a080


	//   ....[141]....
        /*093c*/ 	.word	0x0001a0a0


	//   ....[142]....
        /*0940*/ 	.word	0x0001a110


	//   ....[143]....
        /*0944*/ 	.word	0x0001a7b0


	//   ....[144]....
        /*0948*/ 	.word	0x0001aac0


	//   ....[145]....
        /*094c*/ 	.word	0x0001ab50


	//   ....[146]....
        /*0950*/ 	.word	0x0001ac30


	//   ....[147]....
        /*0954*/ 	.word	0x0001acc0


	//   ....[148]....
        /*0958*/ 	.word	0x0001ada0


	//   ....[149]....
        /*095c*/ 	.word	0x0001ae30


	//   ....[150]....
        /*0960*/ 	.word	0x0001afb0


	//   ....[151]....
        /*0964*/ 	.word	0x0001b040


	//   ....[152]....
        /*0968*/ 	.word	0x0001b090


	//   ....[153]....
        /*096c*/ 	.word	0x0001b0e0


	//   ....[154]....
        /*0970*/ 	.word	0x0001b170


	//   ....[155]....
        /*0974*/ 	.word	0x0001b200


	//   ....[156]....
        /*0978*/ 	.word	0x0001b250


	//   ....[157]....
        /*097c*/ 	.word	0x0001b2a0


	//   ....[158]....
        /*0980*/ 	.word	0x0001b390


	//   ....[159]....
        /*0984*/ 	.word	0x0001b440


	//   ....[160]....
        /*0988*/ 	.word	0x0001b4c0


	//   ....[161]....
        /*098c*/ 	.word	0x0001b530


	//   ....[162]....
        /*0990*/ 	.word	0x0001b660


	//   ....[163]....
        /*0994*/ 	.word	0x0001b780


	//   ....[164]....
        /*0998*/ 	.word	0x0001b850


	//   ....[165]....
        /*099c*/ 	.word	0x0001b8a0


	//   ....[166]....
        /*09a0*/ 	.word	0x0001bb90


	//   ....[167]....
        /*09a4*/ 	.word	0x0001be70


	//   ....[168]....
        /*09a8*/ 	.word	0x0001bf60


	//   ....[169]....
        /*09ac*/ 	.word	0x0001c000


	//   ....[170]....
        /*09b0*/ 	.word	0x0001c060


	//   ....[171]....
        /*09b4*/ 	.word	0x0001c150


	//   ....[172]....
        /*09b8*/ 	.word	0x0001c1c0


	//   ....[173]....
        /*09bc*/ 	.word	0x0001c2b0


	//   ....[174]....
        /*09c0*/ 	.word	0x0001c320


	//   ....[175]....
        /*09c4*/ 	.word	0x0001c3c0


	//   ....[176]....
        /*09c8*/ 	.word	0x0001c4b0


	//   ....[177]....
        /*09cc*/ 	.word	0x0001c520


	//   ....[178]....
        /*09d0*/ 	.word	0x0001c580


	//   ....[179]....
        /*09d4*/ 	.word	0x0001c670


	//   ....[180]....
        /*09d8*/ 	.word	0x0001c6d0


	//   ....[181]....
        /*09dc*/ 	.word	0x0001c7d0


	//   ....[182]....
        /*09e0*/ 	.word	0x0001c830


	//   ....[183]....
        /*09e4*/ 	.word	0x0001c910


	//   ....[184]....
        /*09e8*/ 	.word	0x0001ca50


	//   ....[185]....
        /*09ec*/ 	.word	0x0001cb50


	//   ....[186]....
        /*09f0*/ 	.word	0x0001cdd0


	//   ....[187]....
        /*09f4*/ 	.word	0x0001ce20


	//   ....[188]....
        /*09f8*/ 	.word	0x0001cff0


	//   ....[189]....
        /*09fc*/ 	.word	0x0001d040


	//   ....[190]....
        /*0a00*/ 	.word	0x0001d210


	//   ....[191]....
        /*0a04*/ 	.word	0x0001d260


	//   ....[192]....
        /*0a08*/ 	.word	0x0001d350


	//   ....[193]....
        /*0a0c*/ 	.word	0x0001d3f0


	//   ....[194]....
        /*0a10*/ 	.word	0x0001d450


	//   ....[195]....
        /*0a14*/ 	.word	0x0001d500


	//   ....[196]....
        /*0a18*/ 	.word	0x0001d560


	//   ....[197]....
        /*0a1c*/ 	.word	0x0001d610


	//   ....[198]....
        /*0a20*/ 	.word	0x0001d670


	//   ....[199]....
        /*0a24*/ 	.word	0x0001d720


	//   ....[200]....
        /*0a28*/ 	.word	0x0001d810


	//   ....[201]....
        /*0a2c*/ 	.word	0x0001d8f0


	//   ....[202]....
        /*0a30*/ 	.word	0x0001da00


	//   ....[203]....
        /*0a34*/ 	.word	0x0001db00


	//   ....[204]....
        /*0a38*/ 	.word	0x0001dc30


	//   ....[205]....
        /*0a3c*/ 	.word	0x0001dd10


	//   ....[206]....
        /*0a40*/ 	.word	0x0001de10


	//   ....[207]....
        /*0a44*/ 	.word	0x0001def0


	//   ....[208]....
        /*0a48*/ 	.word	0x0001df80


	//   ....[209]....
        /*0a4c*/ 	.word	0x0001e020


	//   ....[210]....
        /*0a50*/ 	.word	0x0001e140


	//   ....[211]....
        /*0a54*/ 	.word	0x0001e1b0


	//   ....[212]....
        /*0a58*/ 	.word	0x0001e220


	//   ....[213]....
        /*0a5c*/ 	.word	0x0001e290


	//   ....[214]....
        /*0a60*/ 	.word	0x0001e300


	//   ....[215]....
        /*0a64*/ 	.word	0x0001e380


	//   ....[216]....
        /*0a68*/ 	.word	0x0001e410


	//   ....[217]....
        /*0a6c*/ 	.word	0x0001e4a0


	//   ....[218]....
        /*0a70*/ 	.word	0x0001e510


	//   ....[219]....
        /*0a74*/ 	.word	0x0001e580


	//   ....[220]....
        /*0a78*/ 	.word	0x0001e5f0


	//   ....[221]....
        /*0a7c*/ 	.word	0x0001e670


	//   ....[222]....
        /*0a80*/ 	.word	0x0001e6e0


	//   ....[223]....
        /*0a84*/ 	.word	0x0001e780


	//   ....[224]....
        /*0a88*/ 	.word	0x0001e810


	//   ....[225]....
        /*0a8c*/ 	.word	0x0001e940


	//----- nvinfo : EIATTR_REG_RECONFIG
	.align		4
.L_580:
        /*0a90*/ 	.byte	0x01, 0x54
	.zero		2


	//----- nvinfo : EIATTR_SYSCALL_OFFSETS
	.align		4
        /*0a94*/ 	.byte	0x04, 0x46
        /*0a96*/ 	.short	(.L_582 - .L_581)


	//   ....[0]....
.L_581:
        /*0a98*/ 	.word	0x00001da0


	//   ....[1]....
        /*0a9c*/ 	.word	0x00001ef0


	//   ....[2]....
        /*0aa0*/ 	.word	0x00007330


	//   ....[3]....
        /*0aa4*/ 	.word	0x00007660


	//   ....[4]....
        /*0aa8*/ 	.word	0x00016570


	//   ....[5]....
        /*0aac*/ 	.word	0x000166c0


	//   ....[6]....
        /*0ab0*/ 	.word	0x000167b0


	//   ....[7]....
        /*0ab4*/ 	.word	0x00017750


	//----- nvinfo : EIATTR_MBARRIER_INSTR_OFFSETS
	.align		4
.L_582:
        /*0ab8*/ 	.byte	0x04, 0x39
        /*0aba*/ 	.short	(.L_584 - .L_583)


	//   ....[0]....
.L_583:
        /*0abc*/ 	.word	0x00000250
        /*0ac0*/ 	.word	0x000000ff
        /*0ac4*/ 	.word	0x00028c00
        /*0ac8*/ 	.short	0x0100
        /*0aca*/ 	.byte	0x08
	.zero		1


	//   ....[1]....
        /*0acc*/ 	.word	0x00000270
        /*0ad0*/ 	.word	0x000000ff
        /*0ad4*/ 	.word	0x00028c20
        /*0ad8*/ 	.short	0x0100
        /*0ada*/ 	.byte	0x08
	.zero		1


	//   ....[2]....
        /*0adc*/ 	.word	0x00000320
        /*0ae0*/ 	.word	0x000000ff
        /*0ae4*/ 	.word	0x00028c30
        /*0ae8*/ 	.short	0x0100
        /*0aea*/ 	.byte	0x06
	.zero		1


	//   ....[3]....
        /*0aec*/ 	.word	0x00000330
        /*0af0*/ 	.word	0x000000ff
        /*0af4*/ 	.word	0x00028c40
        /*0af8*/ 	.short	0x0100
        /*0afa*/ 	.byte	0x06
	.zero		1


	//   ....[4]....
        /*0afc*/ 	.word	0x00000340
        /*0b00*/ 	.word	0x000000ff
        /*0b04*/ 	.word	0x00028c38
        /*0b08*/ 	.short	0x0100
        /*0b0a*/ 	.byte	0x06
	.zero		1


	//   ....[5]....
        /*0b0c*/ 	.word	0x00000350
        /*0b10*/ 	.word	0x000000ff
        /*0b14*/ 	.word	0x00028c48
        /*0b18*/ 	.short	0x0100
        /*0b1a*/ 	.byte	0x06
	.zero		1


	//   ....[6]....
        /*0b1c*/ 	.word	0x00000480
        /*0b20*/ 	.word	0x000000ff
        /*0b24*/ 	.word	0x00028c50
        /*0b28*/ 	.short	0x0100
        /*0b2a*/ 	.byte	0x08
	.zero		1


	//   ....[7]....
        /*0b2c*/ 	.word	0x00000490
        /*0b30*/ 	.word	0x000000ff
        /*0b34*/ 	.word	0x00028c60
        /*0b38*/ 	.short	0x0100
        /*0b3a*/ 	.byte	0x08
	.zero		1


	//   ....[8]....
        /*0b3c*/ 	.word	0x000004a0
        /*0b40*/ 	.word	0x000000ff
        /*0b44*/ 	.word	0x00028c58
        /*0b48*/ 	.short	0x0100
        /*0b4a*/ 	.byte	0x08
	.zero		1


	//   ....[9]....
        /*0b4c*/ 	.word	0x000004b0
        /*0b50*/ 	.word	0x000000ff
        /*0b54*/ 	.word	0x00028c68
        /*0b58*/ 	.short	0x0100
        /*0b5a*/ 	.byte	0x08
	.zero		1


	//   ....[10]....
        /*0b5c*/ 	.word	0x000005a0
        /*0b60*/ 	.word	0x000000ff
        /*0b64*/ 	.word	0x00028c70
        /*0b68*/ 	.short	0x0100
        /*0b6a*/ 	.byte	0x06
	.zero		1


	//   ....[11]....
        /*0b6c*/ 	.word	0x000005b0
        /*0b70*/ 	.word	0x000000ff
        /*0b74*/ 	.word	0x00028c80
        /*0b78*/ 	.short	0x0100
        /*0b7a*/ 	.byte	0x06
	.zero		1


	//   ....[12]....
        /*0b7c*/ 	.word	0x000005c0
        /*0b80*/ 	.word	0x000000ff
        /*0b84*/ 	.word	0x00028c78
        /*0b88*/ 	.short	0x0100
        /*0b8a*/ 	.byte	0x06
	.zero		1


	//   ....[13]....
        /*0b8c*/ 	.word	0x000005d0
        /*0b90*/ 	.word	0x000000ff
        /*0b94*/ 	.word	0x00028c88
        /*0b98*/ 	.short	0x0100
        /*0b9a*/ 	.byte	0x06
	.zero		1


	//   ....[14]....
        /*0b9c*/ 	.word	0x00000700
        /*0ba0*/ 	.word	0x000000ff
        /*0ba4*/ 	.word	0x00028c90
        /*0ba8*/ 	.short	0x0100
        /*0baa*/ 	.byte	0x08
	.zero		1


	//   ....[15]....
        /*0bac*/ 	.word	0x00000710
        /*0bb0*/ 	.word	0x000000ff
        /*0bb4*/ 	.word	0x00028ca0
        /*0bb8*/ 	.short	0x0100
        /*0bba*/ 	.byte	0x08
	.zero		1


	//   ....[16]....
        /*0bbc*/ 	.word	0x00000720
        /*0bc0*/ 	.word	0x000000ff
        /*0bc4*/ 	.word	0x00028c98
        /*0bc8*/ 	.short	0x0100
        /*0bca*/ 	.byte	0x08
	.zero		1


	//   ....[17]....
        /*0bcc*/ 	.word	0x00000730
        /*0bd0*/ 	.word	0x000000ff
        /*0bd4*/ 	.word	0x00028ca8
        /*0bd8*/ 	.short	0x0100
        /*0bda*/ 	.byte	0x08
	.zero		1


	//   ....[18]....
        /*0bdc*/ 	.word	0x00000860
        /*0be0*/ 	.word	0x000000ff
        /*0be4*/ 	.word	0x00028cb0
        /*0be8*/ 	.short	0x0100
        /*0bea*/ 	.byte	0x08
	.zero		1


	//   ....[19]....
        /*0bec*/ 	.word	0x00000870
        /*0bf0*/ 	.word	0x000000ff
        /*0bf4*/ 	.word	0x00028cc0
        /*0bf8*/ 	.short	0x0100
        /*0bfa*/ 	.byte	0x08
	.zero		1


	//   ....[20]....
        /*0bfc*/ 	.word	0x00000880
        /*0c00*/ 	.word	0x000000ff
        /*0c04*/ 	.word	0x00028cb8
        /*0c08*/ 	.short	0x0100
        /*0c0a*/ 	.byte	0x08
	.zero		1


	//   ....[21]....
        /*0c0c*/ 	.word	0x00000890
        /*0c10*/ 	.word	0x000000ff
        /*0c14*/ 	.word	0x00028cc8
        /*0c18*/ 	.short	0x0100
        /*0c1a*/ 	.byte	0x08
	.zero		1


	//   ....[22]....
        /*0c1c*/ 	.word	0x00002ac0
        /*0c20*/ 	.word	0x0000003e
        /*0c24*/ 	.word	0x00028c90
        /*0c28*/ 	.short	0x010a
        /*0c2a*/ 	.byte	0x3f
	.zero		1


	//   ....[23]....
        /*0c2c*/ 	.word	0x00003550
        /*0c30*/ 	.word	0x0000003e
        /*0c34*/ 	.word	0x00028c90
        /*0c38*/ 	.short	0x010a
        /*0c3a*/ 	.byte	0x3f
	.zero		1


	//   ....[24]....
        /*0c3c*/ 	.word	0x00003df0
        /*0c40*/ 	.word	0x0000003e
        /*0c44*/ 	.word	0x00028c90
        /*0c48*/ 	.short	0x010a
        /*0c4a*/ 	.byte	0x3f
	.zero		1


	//   ....[25]....
        /*0c4c*/ 	.word	0x000041d0
        /*0c50*/ 	.word	0x00000004
        /*0c54*/ 	.word	0x00000000
        /*0c58*/ 	.short	0x0101
        /*0c5a*/ 	.byte	0x3f
	.zero		1


	//   ....[26]....
        /*0c5c*/ 	.word	0x00004210
        /*0c60*/ 	.word	0x0000003e
        /*0c64*/ 	.word	0x00028cb0
        /*0c68*/ 	.short	0x010a
        /*0c6a*/ 	.byte	0x3f
	.zero		1


	//   ....[27]....
        /*0c6c*/ 	.word	0x00004af0
        /*0c70*/ 	.word	0x0000003e
        /*0c74*/ 	.word	0x00000000
        /*0c78*/ 	.short	0x0101
        /*0c7a*/ 	.byte	0x3f
	.zero		1


	//   ....[28]....
        /*0c7c*/ 	.word	0x00005280
        /*0c80*/ 	.word	0x00000003
        /*0c84*/ 	.word	0x00028c50
        /*0c88*/ 	.short	0x010a
        /*0c8a*/ 	.byte	0x3f
	.zero		1


	//   ....[29]....
        /*0c8c*/ 	.word	0x00005620
        /*0c90*/ 	.word	0x0000000e
        /*0c94*/ 	.word	0x00000000
        /*0c98*/ 	.short	0x0101
        /*0c9a*/ 	.byte	0x3f
	.zero		1


	//   ....[30]....
        /*0c9c*/ 	.word	0x00005f50
        /*0ca0*/ 	.word	0x00000014
        /*0ca4*/ 	.word	0x00028c50
        /*0ca8*/ 	.short	0x010a
        /*0caa*/ 	.byte	0x3f
	.zero		1


	//   ....[31]....
        /*0cac*/ 	.word	0x00005fa0
        /*0cb0*/ 	.word	0x00000014
        /*0cb4*/ 	.word	0x00028c50
        /*0cb8*/ 	.short	0x010a
        /*0cba*/ 	.byte	0x3f
	.zero		1


	//   ....[32]....
        /*0cbc*/ 	.word	0x00006290
        /*0cc0*/ 	.word	0x00000014
        /*0cc4*/ 	.word	0x00000000
        /*0cc8*/ 	.short	0x0101
        /*0cca*/ 	.byte	0x3f
	.zero		1


	//   ....[33]....
        /*0ccc*/ 	.word	0x000073d0
        /*0cd0*/ 	.word	0x00000002
        /*0cd4*/ 	.word	0x00028c00
        /*0cd8*/ 	.short	0x010a
        /*0cda*/ 	.byte	0x3f
	.zero		1


	//   ....[34]....
        /*0cdc*/ 	.word	0x00007420
        /*0ce0*/ 	.word	0x00000002
        /*0ce4*/ 	.word	0x00028c00
        /*0ce8*/ 	.short	0x010a
        /*0cea*/ 	.byte	0x3f
	.zero		1


	//   ....[35]....
        /*0cec*/ 	.word	0x00007ee0
        /*0cf0*/ 	.word	0x00000002
        /*0cf4*/ 	.word	0x00028c00
        /*0cf8*/ 	.short	0x010a
        /*0cfa*/ 	.byte	0x3f
	.zero		1


	//   ....[36]....
        /*0cfc*/ 	.word	0x00009470
        /*0d00*/ 	.word	0x00000002
        /*0d04*/ 	.word	0x00028c00
        /*0d08*/ 	.short	0x010a
        /*0d0a*/ 	.byte	0x3f
	.zero		1


	//   ....[37]....
        /*0d0c*/ 	.word	0x0000a420
        /*0d10*/ 	.word	0x00000014
        /*0d14*/ 	.word	0x00028c30
        /*0d18*/ 	.short	0x010a
        /*0d1a*/ 	.byte	0x3f
	.zero		1


	//   ....[38]....
        /*0d1c*/ 	.word	0x0000a4d0
        /*0d20*/ 	.word	0x00000014
        /*0d24*/ 	.word	0x00028c30
        /*0d28*/ 	.short	0x010a
        /*0d2a*/ 	.byte	0x3f
	.zero		1


	//   ....[39]....
        /*0d2c*/ 	.word	0x0000b340
        /*0d30*/ 	.word	0x00000000
        /*0d34*/ 	.word	0x00000000
        /*0d38*/ 	.short	0x0101
        /*0d3a*/ 	.byte	0x3f
	.zero		1


	//   ....[40]....
        /*0d3c*/ 	.word	0x0000b760
        /*0d40*/ 	.word	0x00000014
        /*0d44*/ 	.word	0x00028c50
        /*0d48*/ 	.short	0x010a
        /*0d4a*/ 	.byte	0x3f
	.zero		1


	//   ....[41]....
        /*0d4c*/ 	.word	0x0000b7f0
        /*0d50*/ 	.word	0x00000014
        /*0d54*/ 	.word	0x00028c50
        /*0d58*/ 	.short	0x010a
        /*0d5a*/ 	.byte	0x3f
	.zero		1


	//   ....[42]....
        /*0d5c*/ 	.word	0x0000baf0
        /*0d60*/ 	.word	0x00000014
        /*0d64*/ 	.word	0x00000000
        /*0d68*/ 	.short	0x0101
        /*0d6a*/ 	.byte	0x3f
	.zero		1


	//   ....[43]....
        /*0d6c*/ 	.word	0x0000bca0
        /*0d70*/ 	.word	0x000000ba
        /*0d74*/ 	.word	0x00028c30
        /*0d78*/ 	.short	0x010a
        /*0d7a*/ 	.byte	0x3f
	.zero		1


	//   ....[44]....
        /*0d7c*/ 	.word	0x0000bd10
        /*0d80*/ 	.word	0x000000ba
        /*0d84*/ 	.word	0x00028c30
        /*0d88*/ 	.short	0x010a
        /*0d8a*/ 	.byte	0x3f
	.zero		1


	//   ....[45]....
        /*0d8c*/ 	.word	0x0000c710
        /*0d90*/ 	.word	0x0000000e
        /*0d94*/ 	.word	0x00000000
        /*0d98*/ 	.short	0x0101
        /*0d9a*/ 	.byte	0x3f
	.zero		1


	//   ....[46]....
        /*0d9c*/ 	.word	0x0000d870
        /*0da0*/ 	.word	0x000000ba
        /*0da4*/ 	.word	0x00028c50
        /*0da8*/ 	.short	0x010a
        /*0daa*/ 	.byte	0x3f
	.zero		1


	//   ....[47]....
        /*0dac*/ 	.word	0x0000d8c0
        /*0db0*/ 	.word	0x000000ba
        /*0db4*/ 	.word	0x00028c50
        /*0db8*/ 	.short	0x010a
        /*0dba*/ 	.byte	0x3f
	.zero		1


	//   ....[48]....
        /*0dbc*/ 	.word	0x0000dbe0
        /*0dc0*/ 	.word	0x000000ba
        /*0dc4*/ 	.word	0x00000000
        /*0dc8*/ 	.short	0x0101
        /*0dca*/ 	.byte	0x3f
	.zero		1


	//   ....[49]....
        /*0dcc*/ 	.word	0x0000dd20
        /*0dd0*/ 	.word	0x000000d7
        /*0dd4*/ 	.word	0x00028c30
        /*0dd8*/ 	.short	0x010a
        /*0dda*/ 	.byte	0x3f
	.zero		1


	//   ....[50]....
        /*0ddc*/ 	.word	0x0000dd90
        /*0de0*/ 	.word	0x000000d7
        /*0de4*/ 	.word	0x00028c30
        /*0de8*/ 	.short	0x010a
        /*0dea*/ 	.byte	0x3f
	.zero		1


	//   ....[51]....
        /*0dec*/ 	.word	0x0000e2e0
        /*0df0*/ 	.word	0x0000000d
        /*0df4*/ 	.word	0x00000000
        /*0df8*/ 	.short	0x0101
        /*0dfa*/ 	.byte	0x3f
	.zero		1


	//   ....[52]....
        /*0dfc*/ 	.word	0x0000f310
        /*0e00*/ 	.word	0x000000d7
        /*0e04*/ 	.word	0x00028c50
        /*0e08*/ 	.short	0x010a
        /*0e0a*/ 	.byte	0x3f
	.zero		1


	//   ....[53]....
        /*0e0c*/ 	.word	0x0000f360
        /*0e10*/ 	.word	0x000000d7
        /*0e14*/ 	.word	0x00028c50
        /*0e18*/ 	.short	0x010a
        /*0e1a*/ 	.byte	0x3f
	.zero		1


	//   ....[54]....
        /*0e1c*/ 	.word	0x0000f690
        /*0e20*/ 	.word	0x000000d7
        /*0e24*/ 	.word	0x00000000
        /*0e28*/ 	.short	0x0101
        /*0e2a*/ 	.byte	0x3f
	.zero		1


	//   ....[55]....
        /*0e2c*/ 	.word	0x00011ef0
        /*0e30*/ 	.word	0x00000003
        /*0e34*/ 	.word	0x00000000
        /*0e38*/ 	.short	0x0101
        /*0e3a*/ 	.byte	0x3f
	.zero		1


	//   ....[56]....
        /*0e3c*/ 	.word	0x000149c0
        /*0e40*/ 	.word	0x00000017
        /*0e44*/ 	.word	0x00028c20
        /*0e48*/ 	.short	0x010a
        /*0e4a*/ 	.byte	0x3f
	.zero		1


	//   ....[57]....
        /*0e4c*/ 	.word	0x00014a50
        /*0e50*/ 	.word	0x00000003
        /*0e54*/ 	.word	0x00028ca0
        /*0e58*/ 	.short	0x010a
        /*0e5a*/ 	.byte	0x3f
	.zero		1


	//   ....[58]....
        /*0e5c*/ 	.word	0x00014ca0
        /*0e60*/ 	.word	0x00000003
        /*0e64*/ 	.word	0x00028cc0
        /*0e68*/ 	.short	0x010a
        /*0e6a*/ 	.byte	0x3f
	.zero		1


	//   ....[59]....
        /*0e6c*/ 	.word	0x00015670
        /*0e70*/ 	.word	0x00000008
        /*0e74*/ 	.word	0x00028ca0
        /*0e78*/ 	.short	0x010a
        /*0e7a*/ 	.byte	0x3f
	.zero		1


	//   ....[60]....
        /*0e7c*/ 	.word	0x000158b0
        /*0e80*/ 	.word	0x00000008
        /*0e84*/ 	.word	0x00028cc0
        /*0e88*/ 	.short	0x010a
        /*0e8a*/ 	.byte	0x3f
	.zero		1


	//   ....[61]....
        /*0e8c*/ 	.word	0x00016f10
        /*0e90*/ 	.word	0x0000001f
        /*0e94*/ 	.word	0x00028c40
        /*0e98*/ 	.short	0x010a
        /*0e9a*/ 	.byte	0x3f
	.zero		1


	//   ....[62]....
        /*0e9c*/ 	.word	0x000173f0
        /*0ea0*/ 	.word	0x0000001f
        /*0ea4*/ 	.word	0x00028c30
        /*0ea8*/ 	.short	0x0107
        /*0eaa*/ 	.byte	0x3f
	.zero		1


	//   ....[63]....
        /*0eac*/ 	.word	0x000174c0
        /*0eb0*/ 	.word	0x0000001f
        /*0eb4*/ 	.word	0x00028c30
        /*0eb8*/ 	.short	0x0101
        /*0eba*/ 	.byte	0x3f
	.zero		1


	//   ....[64]....
        /*0ebc*/ 	.word	0x00017dc0
        /*0ec0*/ 	.word	0x00000017
        /*0ec4*/ 	.word	0x00028c00
        /*0ec8*/ 	.short	0x0107
        /*0eca*/ 	.byte	0x3f
	.zero		1


	//   ....[65]....
        /*0ecc*/ 	.word	0x00017eb0
        /*0ed0*/ 	.word	0x00000017
        /*0ed4*/ 	.word	0x00028c00
        /*0ed8*/ 	.short	0x0101
        /*0eda*/ 	.byte	0x3f
	.zero		1


	//   ....[66]....
        /*0edc*/ 	.word	0x00017ed0
        /*0ee0*/ 	.word	0x00000017
        /*0ee4*/ 	.word	0x00028c20
        /*0ee8*/ 	.short	0x010a
        /*0eea*/ 	.byte	0x3f
	.zero		1


	//   ....[67]....
        /*0eec*/ 	.word	0x00017f60
        /*0ef0*/ 	.word	0x0000001f
        /*0ef4*/ 	.word	0x00028c60
        /*0ef8*/ 	.short	0x010a
        /*0efa*/ 	.byte	0x3f
	.zero		1


	//   ....[68]....
        /*0efc*/ 	.word	0x000188a0
        /*0f00*/ 	.word	0x0000001f
        /*0f04*/ 	.word	0x00028c50
        /*0f08*/ 	.short	0x0107
        /*0f0a*/ 	.byte	0x3f
	.zero		1


	//   ....[69]....
        /*0f0c*/ 	.word	0x00018970
        /*0f10*/ 	.word	0x0000001f
        /*0f14*/ 	.word	0x00028c50
        /*0f18*/ 	.short	0x0101
        /*0f1a*/ 	.byte	0x3f
	.zero		1


	//   ....[70]....
        /*0f1c*/ 	.word	0x00018d00
        /*0f20*/ 	.word	0x00000006
        /*0f24*/ 	.word	0x00028c40
        /*0f28*/ 	.short	0x010a
        /*0f2a*/ 	.byte	0x3f
	.zero		1


	//   ....[71]....
        /*0f2c*/ 	.word	0x00019040
        /*0f30*/ 	.word	0x00000006
        /*0f34*/ 	.word	0x00028c30
        /*0f38*/ 	.short	0x0107
        /*0f3a*/ 	.byte	0x3f
	.zero		1


	//   ....[72]....
        /*0f3c*/ 	.word	0x00019100
        /*0f40*/ 	.word	0x00000006
        /*0f44*/ 	.word	0x00028c30
        /*0f48*/ 	.short	0x0101
        /*0f4a*/ 	.byte	0x3f
	.zero		1


	//   ....[73]....
        /*0f4c*/ 	.word	0x00019130
        /*0f50*/ 	.word	0x00000006
        /*0f54*/ 	.word	0x00028c60
        /*0f58*/ 	.short	0x010a
        /*0f5a*/ 	.byte	0x3f
	.zero		1


	//   ....[74]....
        /*0f5c*/ 	.word	0x00019800
        /*0f60*/ 	.word	0x00000006
        /*0f64*/ 	.word	0x00028c50
        /*0f68*/ 	.short	0x0107
        /*0f6a*/ 	.byte	0x3f
	.zero		1


	//   ....[75]....
        /*0f6c*/ 	.word	0x000198c0
        /*0f70*/ 	.word	0x00000006
        /*0f74*/ 	.word	0x00028c50
        /*0f78*/ 	.short	0x0101
        /*0f7a*/ 	.byte	0x3f
	.zero		1


	//   ....[76]....
        /*0f7c*/ 	.word	0x0001a730
        /*0f80*/ 	.word	0x00000004
        /*0f84*/ 	.word	0x00028c20
        /*0f88*/ 	.short	0x010a
        /*0f8a*/ 	.byte	0x3f
	.zero		1


	//   ....[77]....
        /*0f8c*/ 	.word	0x0001a890
        /*0f90*/ 	.word	0x00000005
        /*0f94*/ 	.word	0x00028c40
        /*0f98*/ 	.short	0x010a
        /*0f9a*/ 	.byte	0x3f
	.zero		1


	//   ....[78]....
        /*0f9c*/ 	.word	0x0001a930
        /*0fa0*/ 	.word	0x00000019
        /*0fa4*/ 	.word	0x00028c40
        /*0fa8*/ 	.short	0x010a
        /*0faa*/ 	.byte	0x3f
	.zero		1


	//   ....[79]....
        /*0fac*/ 	.word	0x0001a970
        /*0fb0*/ 	.word	0x00000005
        /*0fb4*/ 	.word	0x00028c60
        /*0fb8*/ 	.short	0x010a
        /*0fba*/ 	.byte	0x3f
	.zero		1


	//   ....[80]....
        /*0fbc*/ 	.word	0x0001a9b0
        /*0fc0*/ 	.word	0x00000019
        /*0fc4*/ 	.word	0x00028c60
        /*0fc8*/ 	.short	0x010a
        /*0fca*/ 	.byte	0x3f
	.zero		1


	//   ....[81]....
        /*0fcc*/ 	.word	0x0001aa10
        /*0fd0*/ 	.word	0x0000003e
        /*0fd4*/ 	.word	0x00028c90
        /*0fd8*/ 	.short	0x010a
        /*0fda*/ 	.byte	0x3f
	.zero		1


	//   ....[82]....
        /*0fdc*/ 	.word	0x0001ab80
        /*0fe0*/ 	.word	0x0000003e
        /*0fe4*/ 	.word	0x00028c90
        /*0fe8*/ 	.short	0x010a
        /*0fea*/ 	.byte	0x3f
	.zero		1


	//   ....[83]....
        /*0fec*/ 	.word	0x0001ad00
        /*0ff0*/ 	.word	0x0000003e
        /*0ff4*/ 	.word	0x00028c90
        /*0ff8*/ 	.short	0x010a
        /*0ffa*/ 	.byte	0x3f
	.zero		1


	//   ....[84]....
        /*0ffc*/ 	.word	0x0001ae60
        /*1000*/ 	.word	0x0000003e
        /*1004*/ 	.word	0x00028cb0
        /*1008*/ 	.short	0x010a
        /*100a*/ 	.byte	0x3f
	.zero		1


	//   ....[85]....
        /*100c*/ 	.word	0x0001aeb0
        /*1010*/ 	.word	0x00000003
        /*1014*/ 	.word	0x00028c50
        /*1018*/ 	.short	0x010a
        /*101a*/ 	.byte	0x3f
	.zero		1


	//   ....[86]....
        /*101c*/ 	.word	0x0001af00
        /*1020*/ 	.word	0x00000014
        /*1024*/ 	.word	0x00028c50
        /*1028*/ 	.short	0x010a
        /*102a*/ 	.byte	0x3f
	.zero		1


	//   ....[87]....
        /*102c*/ 	.word	0x0001b2d0
        /*1030*/ 	.word	0x00000002
        /*1034*/ 	.word	0x00028c00
        /*1038*/ 	.short	0x010a
        /*103a*/ 	.byte	0x3f
	.zero		1


	//   ....[88]....
        /*103c*/ 	.word	0x0001b8d0
        /*1040*/ 	.word	0x00000002
        /*1044*/ 	.word	0x00028c00
        /*1048*/ 	.short	0x010a
        /*104a*/ 	.byte	0x3f
	.zero		1


	//   ....[89]....
        /*104c*/ 	.word	0x0001b920
        /*1050*/ 	.word	0x00000014
        /*1054*/ 	.word	0x00028c30
        /*1058*/ 	.short	0x010a
        /*105a*/ 	.byte	0x3f
	.zero		1


	//   ....[90]....
        /*105c*/ 	.word	0x0001b970
        /*1060*/ 	.word	0x00000014
        /*1064*/ 	.word	0x00028c50
        /*1068*/ 	.short	0x010a
        /*106a*/ 	.byte	0x3f
	.zero		1


	//   ....[91]....
        /*106c*/ 	.word	0x0001b9c0
        /*1070*/ 	.word	0x000000ba
        /*1074*/ 	.word	0x00028c30
        /*1078*/ 	.short	0x010a
        /*107a*/ 	.byte	0x3f
	.zero		1


	//   ....[92]....
        /*107c*/ 	.word	0x0001ba10
        /*1080*/ 	.word	0x000000ba
        /*1084*/ 	.word	0x00028c50
        /*1088*/ 	.short	0x010a
        /*108a*/ 	.byte	0x3f
	.zero		1


	//   ....[93]....
        /*108c*/ 	.word	0x0001ba60
        /*1090*/ 	.word	0x000000d7
        /*1094*/ 	.word	0x00028c30
        /*1098*/ 	.short	0x010a
        /*109a*/ 	.byte	0x3f
	.zero		1


	//   ....[94]....
        /*109c*/ 	.word	0x0001bab0
        /*10a0*/ 	.word	0x000000d7
        /*10a4*/ 	.word	0x00028c50
        /*10a8*/ 	.short	0x010a
        /*10aa*/ 	.byte	0x3f
	.zero		1


	//   ....[95]....
        /*10ac*/ 	.word	0x0001bc50
        /*10b0*/ 	.word	0x00000017
        /*10b4*/ 	.word	0x00028c20
        /*10b8*/ 	.short	0x010a
        /*10ba*/ 	.byte	0x3f
	.zero		1


	//   ....[96]....
        /*10bc*/ 	.word	0x0001bca0
        /*10c0*/ 	.word	0x00000003
        /*10c4*/ 	.word	0x00028ca0
        /*10c8*/ 	.short	0x010a
        /*10ca*/ 	.byte	0x3f
	.zero		1


	//   ....[97]....
        /*10cc*/ 	.word	0x0001bcf0
        /*10d0*/ 	.word	0x00000003
        /*10d4*/ 	.word	0x00028cc0
        /*10d8*/ 	.short	0x010a
        /*10da*/ 	.byte	0x3f
	.zero		1


	//   ....[98]....
        /*10dc*/ 	.word	0x0001bd40
        /*10e0*/ 	.word	0x00000008
        /*10e4*/ 	.word	0x00028ca0
        /*10e8*/ 	.short	0x010a
        /*10ea*/ 	.byte	0x3f
	.zero		1


	//   ....[99]....
        /*10ec*/ 	.word	0x0001bd90
        /*10f0*/ 	.word	0x00000008
        /*10f4*/ 	.word	0x00028cc0
        /*10f8*/ 	.short	0x010a
        /*10fa*/ 	.byte	0x3f
	.zero		1


	//   ....[100]....
        /*10fc*/ 	.word	0x0001beb0
        /*1100*/ 	.word	0x0000001f
        /*1104*/ 	.word	0x00028c40
        /*1108*/ 	.short	0x010a
        /*110a*/ 	.byte	0x3f
	.zero		1


	//   ....[101]....
        /*110c*/ 	.word	0x0001c950
        /*1110*/ 	.word	0x00000017
        /*1114*/ 	.word	0x00028c20
        /*1118*/ 	.short	0x010a
        /*111a*/ 	.byte	0x3f
	.zero		1


	//   ....[102]....
        /*111c*/ 	.word	0x0001c9a0
        /*1120*/ 	.word	0x0000001f
        /*1124*/ 	.word	0x00028c60
        /*1128*/ 	.short	0x010a
        /*112a*/ 	.byte	0x3f
	.zero		1


	//   ....[103]....
        /*112c*/ 	.word	0x0001d2a0
        /*1130*/ 	.word	0x00000006
        /*1134*/ 	.word	0x00028c40
        /*1138*/ 	.short	0x010a
        /*113a*/ 	.byte	0x3f
	.zero		1


	//   ....[104]....
        /*113c*/ 	.word	0x0001d760
        /*1140*/ 	.word	0x00000006
        /*1144*/ 	.word	0x00028c60
        /*1148*/ 	.short	0x010a
        /*114a*/ 	.byte	0x3f
	.zero		1


	//   ....[105]....
        /*114c*/ 	.word	0x0001e860
        /*1150*/ 	.word	0x00000004
        /*1154*/ 	.word	0x00028c20
        /*1158*/ 	.short	0x010a
        /*115a*/ 	.byte	0x3f
	.zero		1


	//   ....[106]....
        /*115c*/ 	.word	0x0001ea00
        /*1160*/ 	.word	0x00000005
        /*1164*/ 	.word	0x00028c40
        /*1168*/ 	.short	0x010a
        /*116a*/ 	.byte	0x3f
	.zero		1


	//   ....[107]....
        /*116c*/ 	.word	0x0001ea50
        /*1170*/ 	.word	0x00000019
        /*1174*/ 	.word	0x00028c40
        /*1178*/ 	.short	0x010a
        /*117a*/ 	.byte	0x3f
	.zero		1


	//   ....[108]....
        /*117c*/ 	.word	0x0001eaa0
        /*1180*/ 	.word	0x00000005
        /*1184*/ 	.word	0x00028c60
        /*1188*/ 	.short	0x010a
        /*118a*/ 	.byte	0x3f
	.zero		1


	//----- nvinfo : EIATTR_NUM_MBARRIERS
	.align		4
.L_584:
        /*118c*/ 	.byte	0x03, 0x38
        /*118e*/ 	.short	0x0016


	//----- nvinfo : EIATTR_EXIT_INSTR_OFFSETS
	.align		4
        /*1190*/ 	.byte	0x04, 0x1c
        /*1192*/ 	.short	(.L_586 - .L_585)


	//   ....[0]....
.L_585:
        /*1194*/ 	.word	0x0001aa00


	//----- nvinfo : EIATTR_MAX_THREADS
	.align		4
.L_586:
        /*1198*/ 	.byte	0x04, 0x05
        /*119a*/ 	.short	(.L_588 - .L_587)
.L_587:
        /*119c*/ 	.word	0x00000180
        /*11a0*/ 	.word	0x00000001
        /*11a4*/ 	.word	0x00000001


	//----- nvinfo : EIATTR_CRS_STACK_SIZE
	.align		4
.L_588:
        /*11a8*/ 	.byte	0x04, 0x1e
        /*11aa*/ 	.short	(.L_590 - .L_589)
.L_589:
        /*11ac*/ 	.word	0x00000000


	//----- nvinfo : EIATTR_CBANK_PARAM_SIZE
	.align		4
.L_590:
        /*11b0*/ 	.byte	0x03, 0x19
        /*11b2*/ 	.short	0x0af0


	//----- nvinfo : EIATTR_PARAM_CBANK
	.align		4
        /*11b4*/ 	.byte	0x04, 0x0a
        /*11b6*/ 	.short	(.L_592 - .L_591)
	.align		4
.L_591:
        /*11b8*/ 	.word	index@(.nv.constant0._ZN7cutlass13device_kernelIN5flash11enable_sm90INS1_16FlashAttnFwdSm90INS1_25CollectiveMainloopFwdSm90ILi2EN4cute5tupleIJNS5_1CILi1EEES8_S8_EEENS6_IJNS7_ILi64EEESA_SA_EEELi512ENS_10bfloat16_tEfNS_4arch4Sm90ELb1ELb0ELb0ELb1ELb1ELb1ELb0ELb0ELb0ELb1ELb0ELb0EEENS1_21CollectiveEpilogueFwdINS6_IJSA_NS7_ILi512EEESA_EEES9_SC_SE_Li256ELb1ELb1ELb0ELb0EEENS1_36VarlenDynamicPersistentTileSchedulerILi64ELi64ELi256ELi128ELb0ELb1ELb1ELb1ELb1ELb1EEEEEEEEEvNT_6ParamsE)
        /*11bc*/ 	.short	0x0210
        /*11be*/ 	.short	0x0af0


	//----- nvinfo : EIATTR_SW_WAR
	.align		4
.L_592:
        /*11c0*/ 	.byte	0x04, 0x36
        /*11c2*/ 	.short	(.L_594 - .L_593)
.L_593:
        /*11c4*/ 	.word	0x00000008
.L_594:


//--------------------- .nv.info._ZN7cutlass13device_kernelIN5flash11enable_sm90INS1_16FlashAttnFwdSm90INS1_25CollectiveMainloopFwdSm90ILi2EN4cute5tupleIJNS5_1CILi1EEES8_S8_EEENS6_IJNS7_ILi64EEESA_SA_EEELi512ENS_10bfloat16_tEfNS_4arch4Sm90ELb1ELb0ELb0ELb1ELb1ELb0ELb1ELb0ELb0ELb1ELb0ELb0EEENS1_21CollectiveEpilogueFwdINS6_IJSA_NS7_ILi512EEESA_EEES9_SC_SE_Li256ELb1ELb1ELb0ELb0EEENS1_36VarlenDynamicPersistentTileSchedulerILi64ELi64ELi256ELi128ELb0ELb1ELb1ELb1ELb1ELb1EEEEEEEEEvNT_6ParamsE --------------------------
	.section	.nv.info._ZN7cutlass13device_kernelIN5flash11enable_sm90INS1_16FlashAttnFwdSm90INS1_25CollectiveMainloopFwdSm90ILi2EN4cute5tupleIJNS5_1CILi1EEES8_S8_EEENS6_IJNS7_ILi64EEESA_SA_EEELi512ENS_10bfloat16_tEfNS_4arch4Sm90ELb1ELb0ELb0ELb1ELb1ELb0ELb1ELb0ELb0ELb1ELb0ELb0EEENS1_21CollectiveEpilogueFwdINS6_IJSA_NS7_ILi512EEESA_EEES9_SC_SE_Li256ELb1ELb1ELb0ELb0EEENS1_36VarlenDynamicPersistentTileSchedulerILi64ELi64ELi256ELi128ELb0ELb1ELb1ELb1ELb1ELb1EEEEEEEEEvNT_6ParamsE,"",@"SHT_CUDA_INFO"
	.sectionflags	@""
	.align	4


	//----- nvinfo : EIATTR_CUDA_API_VERSION
	.align		4
        /*0000*/ 	.byte	0x04, 0x37
        /*0002*/ 	.short	(.L_596 - .L_595)
.L_595:
        /*0004*/ 	.word	0x00000082


	//----- nvinfo : EIATTR_KPARAM_INFO
	.align		4
.L_596:
        /*0008*/ 	.byte	0x04, 0x17
        /*000a*/ 	.short	(.L_598 - .L_597)
.L_597:
        /*000c*/ 	.word	0x00000000
        /*0010*/ 	.short	0x0000
        /*0012*/ 	.short	0x0070
        /*0014*/ 	.byte	0x00, 0xf0, 0x01, 0x2e


	//----- nvinfo : EIATTR_SPARSE_MMA_MASK
	.align		4
.L_598:
        /*0018*/ 	.byte	0x03, 0x50
        /*001a*/ 	.short	0x0000


	//----- nvinfo : EIATTR_MAXREG_COUNT
	.align		4
        /*001c*/ 	.byte	0x03, 0x1b
        /*001e*/ 	.short	0x00a8


	//----- nvinfo : EIATTR_NUM_BARRIERS
	.align		4
        /*0020*/ 	.byte	0x02, 0x4c
        /*0022*/ 	.byte	0x10
	.zero		1


	//----- nvinfo : EIATTR_EXTERNS
	.align		4
        /*0024*/ 	.byte	0x04, 0x0f
        /*0026*/ 	.short	(.L_600 - .L_599)


	//   ....[0]....
	.align		4
.L_599:
        /*0028*/ 	.word	index@(__assertfail)


	//----- nvinfo : EIATTR_ANNOTATIONS
	.align		4
.L_600:
        /*002c*/ 	.byte	0x04, 0x55
        /*002e*/ 	.short	(.L_602 - .L_601)


	//   ....[0]....
.L_601:
        /* <DEDUP_REMOVED lines=17> */


	//----- nvinfo : EIATTR_MERCURY_ISA_VERSION
	.align		4
.L_602:
        /*0130*/ 	.byte	0x03, 0x5f
        /*0132*/ 	.short	0x0101


	//----- nvinfo : EIATTR_UNUSED_LOAD_BYTE_OFFSET
	.align		4
        /*0134*/ 	.byte	0x04, 0x44
        /*0136*/ 	.short	(.L_604 - .L_603)


	//   ....[0]....
.L_603:
        /*0138*/ 	.word	0x00000970
        /*013c*/ 	.word	0x0000fff0


	//   ....[1]....
        /*0140*/ 	.word	0x0000cf70
        /*0144*/ 	.word	0x0000fff0


	//----- nvinfo : EIATTR_INT_WARP_WIDE_INSTR_OFFSETS
	.align		4
.L_604:
        /*0148*/ 	.byte	0x04, 0x31
        /*014a*/ 	.short	(.L_606 - .L_605)


	//   ....[0]....
.L_605:
        /*014c*/ 	.word	0x000000c0


	//   ....[1]....
        /*0150*/ 	.word	0x000000d0


	//   ....[2]....
        /*0154*/ 	.word	0x000000e0


	//   ....[3]....
        /*0158*/ 	.word	0x00000180


	//   ....[4]....
        /*015c*/ 	.word	0x00011200


	//   ....[5]....
        /*0160*/ 	.word	0x00011290


	//   ....[6]....
        /*0164*/ 	.word	0x000155a0


	//   ....[7]....
        /*0168*/ 	.word	0x00015630


	//----- nvinfo : EIATTR_COOP_GROUP_MASK_REGIDS
	.align		4
.L_606:
        /*016c*/ 	.byte	0x04, 0x29
        /*016e*/ 	.short	(.L_608 - .L_607)


	//   ....[0]....
.L_607:
        /*0170*/ 	.word	0xffffffff


	//   ....[1]....
        /*0174*/ 	.word	0xffffffff


	//   ....[2]....
        /*0178*/ 	.word	0xffffffff


	//   ....[3]....
        /*017c*/ 	.word	0xffffffff


	//   ....[4]....
        /*0180*/ 	.word	0xffffffff


	//   ....[5]....
        /*0184*/ 	.word	0xffffffff


	//   ....[6]....
        /*0188*/ 	.word	0xffffffff


	//   ....[7]....
        /*018c*/ 	.word	0xffffffff


	//   ....[8]....
        /*0190*/ 	.word	0xffffffff


	//   ....[9]....
        /*0194*/ 	.word	0xffffffff


	//   ....[10]....
        /*0198*/ 	.word	0xffffffff


	//   ....[11]....
        /*019c*/ 	.word	0xffffffff


	//   ....[12]....
        /*01a0*/ 	.word	0xffffffff


	//   ....[13]....
        /*01a4*/ 	.word	0xffffffff


	//   ....[14]....
        /*01a8*/ 	.word	0xffffffff


	//   ....[15]....
        /*01ac*/ 	.word	0xffffffff


	//   ....[16]....
        /*01b0*/ 	.word	0xffffffff


	//   ....[17]....
        /*01b4*/ 	.word	0xffffffff


	//   ....[18]....
        /*01b8*/ 	.word	0xffffffff


	//   ....[19]....
        /*01bc*/ 	.word	0xffffffff


	//   ....[20]....
        /*01c0*/ 	.word	0xffffffff


	//   ....[21]....
        /*01c4*/ 	.word	0xffffffff


	//   ....[22]....
        /*01c8*/ 	.word	0xffffffff


	//   ....[23]....
        /*01cc*/ 	.word	0xffffffff


	//   ....[24]....
        /*01d0*/ 	.word	0xffffffff


	//   ....[25]....
        /*01d4*/ 	.word	0xffffffff


	//   ....[26]....
        /*01d8*/ 	.word	0xffffffff


	//   ....[27]....
        /*01dc*/ 	.word	0xffffffff


	//   ....[28]....
        /*01e0*/ 	.word	0xffffffff


	//   ....[29]....
        /*01e4*/ 	.word	0xffffffff


	//   ....[30]....
        /*01e8*/ 	.word	0xffffffff


	//   ....[31]....
        /*01ec*/ 	.word	0xffffffff


	//   ....[32]....
        /*01f0*/ 	.word	0xffffffff


	//   ....[33]....
        /*01f4*/ 	.word	0xffffffff


	//   ....[34]....
        /*01f8*/ 	.word	0xffffffff


	//   ....[35]....
        /*01fc*/ 	.word	0xffffffff


	//   ....[36]....
        /*0200*/ 	.word	0xffffffff


	//   ....[37]....
        /*0204*/ 	.word	0xffffffff


	//   ....[38]....
        /*0208*/ 	.word	0xffffffff


	//   ....[39]....
        /*020c*/ 	.word	0xffffffff


	//   ....[40]....
        /*0210*/ 	.word	0xffffffff


	//   ....[41]....
        /*0214*/ 	.word	0xffffffff


	//   ....[42]....
        /*0218*/ 	.word	0xffffffff


	//   ....[43]....
        /*021c*/ 	.word	0xffffffff


	//   ....[44]....
        /*0220*/ 	.word	0xffffffff


	//   ....[45]....
        /*0224*/ 	.word	0xffffffff


	//   ....[46]....
        /*0228*/ 	.word	0xffffffff


	//   ....[47]....
        /*022c*/ 	.word	0xffffffff


	//   ....[48]....
        /*0230*/ 	.word	0xffffffff


	//   ....[49]....
        /*0234*/ 	.word	0xffffffff


	//   ....[50]....
        /*0238*/ 	.word	0xffffffff


	//   ....[51]....
        /*023c*/ 	.word	0xffffffff


	//   ....[52]....
        /*0240*/ 	.word	0xffffffff


	//   ....[53]....
        /*0244*/ 	.word	0xffffffff


	//   ....[54]....
        /*0248*/ 	.word	0xffffffff


	//   ....[55]....
        /*024c*/ 	.word	0xffffffff


	//   ....[56]....
        /*0250*/ 	.word	0xffffffff


	//   ....[57]....
        /*0254*/ 	.word	0xffffffff


	//   ....[58]....
        /*0258*/ 	.word	0xffffffff


	//   ....[59]....
        /*025c*/ 	.word	0xffffffff


	//   ....[60]....
        /*0260*/ 	.word	0xffffffff


	//   ....[61]....
        /*0264*/ 	.word	0xffffffff


	//   ....[62]....
        /*0268*/ 	.word	0xffffffff


	//   ....[63]....
        /*026c*/ 	.word	0xffffffff


	//   ....[64]....
        /*0270*/ 	.word	0xffffffff


	//   ....[65]....
        /*0274*/ 	.word	0xffffffff


	//   ....[66]....
        /*0278*/ 	.word	0xffffffff


	//   ....[67]....
        /*027c*/ 	.word	0xffffffff


	//   ....[68]....
        /*0280*/ 	.word	0xffffffff


	//   ....[69]....
        /*0284*/ 	.word	0xffffffff


	//   ....[70]....
        /*0288*/ 	.word	0xffffffff


	//   ....[71]....
        /*028c*/ 	.word	0xffffffff


	//   ....[72]....
        /*0290*/ 	.word	0xffffffff


	//   ....[73]....
        /*0294*/ 	.word	0xffffffff


	//   ....[74]....
        /*0298*/ 	.word	0xffffffff


	//   ....[75]....
        /*029c*/ 	.word	0xffffffff


	//   ....[76]....
        /*02a0*/ 	.word	0xffffffff


	//   ....[77]....
        /*02a4*/ 	.word	0xffffffff


	//   ....[78]....
        /*02a8*/ 	.word	0xffffffff


	//   ....[79]....
        /*02ac*/ 	.word	0xffffffff


	//   ....[80]....
        /*02b0*/ 	.word	0xffffffff


	//   ....[81]....
        /*02b4*/ 	.word	0xffffffff


	//   ....[82]....
        /*02b8*/ 	.word	0xffffffff


	//   ....[83]....
        /*02bc*/ 	.word	0xffffffff


	//   ....[84]....
        /*02c0*/ 	.word	0xffffffff


	//   ....[85]....
        /*02c4*/ 	.word	0xffffffff


	//   ....[86]....
        /*02c8*/ 	.word	0xffffffff


	//   ....[87]....
        /*02cc*/ 	.word	0xffffffff


	//   ....[88]....
        /*02d0*/ 	.word	0xffffffff


	//   ....[89]....
        /*02d4*/ 	.word	0xffffffff


	//   ....[90]....
        /*02d8*/ 	.word	0xffffffff


	//   ....[91]....
        /*02dc*/ 	.word	0xffffffff


	//   ....[92]....
        /*02e0*/ 	.word	0xffffffff


	//   ....[93]....
        /*02e4*/ 	.word	0xffffffff


	//   ....[94]....
        /*02e8*/ 	.word	0xffffffff


	//   ....[95]....
        /*02ec*/ 	.word	0xffffffff


	//   ....[96]....
        /*02f0*/ 	.word	0xffffffff


	//   ....[97]....
        /*02f4*/ 	.word	0xffffffff


	//   ....[98]....
        /*02f8*/ 	.word	0xffffffff


	//   ....[99]....
        /*02fc*/ 	.word	0xffffffff


	//   ....[100]....
        /*0300*/ 	.word	0xffffffff


	//   ....[101]....
        /*0304*/ 	.word	0xffffffff


	//   ....[102]....
        /*0308*/ 	.word	0xffffffff


	//   ....[103]....
        /*030c*/ 	.word	0xffffffff


	//   ....[104]....
        /*0310*/ 	.word	0xffffffff


	//   ....[105]....
        /*0314*/ 	.word	0xffffffff


	//   ....[106]....
        /*0318*/ 	.word	0xffffffff


	//   ....[107]....
        /*031c*/ 	.word	0xffffffff


	//   ....[108]....
        /*0320*/ 	.word	0xffffffff


	//   ....[109]....
        /*0324*/ 	.word	0xffffffff


	//   ....[110]....
        /*0328*/ 	.word	0xffffffff


	//   ....[111]....
        /*032c*/ 	.word	0xffffffff


	//   ....[112]....
        /*0330*/ 	.word	0xffffffff


	//   ....[113]....
        /*0334*/ 	.word	0xffffffff


	//   ....[114]....
        /*0338*/ 	.word	0xffffffff


	//   ....[115]....
        /*033c*/ 	.word	0xffffffff


	//   ....[116]....
        /*0340*/ 	.word	0xffffffff


	//   ....[117]....
        /*0344*/ 	.word	0xffffffff


	//   ....[118]....
        /*0348*/ 	.word	0xffffffff


	//   ....[119]....
        /*034c*/ 	.word	0xffffffff


	//   ....[120]....
        /*0350*/ 	.word	0xffffffff


	//   ....[121]....
        /*0354*/ 	.word	0xffffffff


	//   ....[122]....
        /*0358*/ 	.word	0xffffffff


	//   ....[123]....
        /*035c*/ 	.word	0xffffffff


	//   ....[124]....
        /*0360*/ 	.word	0xffffffff


	//   ....[125]....
        /*0364*/ 	.word	0xffffffff


	//   ....[126]....
        /*0368*/ 	.word	0xffffffff


	//   ....[127]....
        /*036c*/ 	.word	0xffffffff


	//   ....[128]....
        /*0370*/ 	.word	0xffffffff


	//   ....[129]....
        /*0374*/ 	.word	0x0500000f


	//   ....[130]....
        /*0378*/ 	.word	0x0500000f


	//   ....[131]....
        /*037c*/ 	.word	0x0500000f


	//   ....[132]....
        /*0380*/ 	.word	0x0500000f


	//   ....[133]....
        /*0384*/ 	.word	0x0500000f


	//   ....[134]....
        /*0388*/ 	.word	0x0500000f


	//   ....[135]....
        /*038c*/ 	.word	0x0500000f


	//   ....[136]....
        /*0390*/ 	.word	0x0500000f


	//   ....[137]....
        /*0394*/ 	.word	0x0500000f


	//   ....[138]....
        /*0398*/ 	.word	0x0500000f


	//   ....[139]....
        /*039c*/ 	.word	0x0500000f


	//   ....[140]....
        /*03a0*/ 	.word	0x0500000f


	//   ....[141]....
        /*03a4*/ 	.word	0x0500000f


	//   ....[142]....
        /*03a8*/ 	.word	0x0500000f


	//   ....[143]....
        /*03ac*/ 	.word	0x0500000f


	//   ....[144]....
        /*03b0*/ 	.word	0x0500000f


	//   ....[145]....
        /*03b4*/ 	.word	0x0500000f


	//   ....[146]....
        /*03b8*/ 	.word	0x0500000f


	//   ....[147]....
        /*03bc*/ 	.word	0x0500000f


	//   ....[148]....
        /*03c0*/ 	.word	0x0500000f


	//   ....[149]....
        /*03c4*/ 	.word	0x0500000f


	//   ....[150]....
        /*03c8*/ 	.word	0x0500000f


	//   ....[151]....
        /*03cc*/ 	.word	0x0500000f


	//   ....[152]....
        /*03d0*/ 	.word	0x0500000f


	//   ....[153]....
        /*03d4*/ 	.word	0x0500000f


	//   ....[154]....
        /*03d8*/ 	.word	0x0500000f


	//   ....[155]....
        /*03dc*/ 	.word	0x0500000f


	//   ....[156]....
        /*03e0*/ 	.word	0x0500000f


	//   ....[157]....
        /*03e4*/ 	.word	0x0500000f


	//   ....[158]....
        /*03e8*/ 	.word	0x0500000f


	//   ....[159]....
        /*03ec*/ 	.word	0x0500000f


	//   ....[160]....
        /*03f0*/ 	.word	0x0500000f


	//   ....[161]....
        /*03f4*/ 	.word	0x0500000f


	//   ....[162]....
        /*03f8*/ 	.word	0x0500000f


	//   ....[163]....
        /*03fc*/ 	.word	0x0500000f


	//   ....[164]....
        /*0400*/ 	.word	0x0500000f


	//   ....[165]....
        /*0404*/ 	.word	0x0500000f


	//   ....[166]....
        /*0408*/ 	.word	0x0500000f


	//   ....[167]....
        /*040c*/ 	.word	0x0500000f


	//   ....[168]....
        /*0410*/ 	.word	0x0500000f


	//   ....[169]....
        /*0414*/ 	.word	0x0500000f


	//   ....[170]....
        /*0418*/ 	.word	0x0500000f


	//   ....[171]....
        /*041c*/ 	.word	0x0500000f


	//   ....[172]....
        /*0420*/ 	.word	0x0500000f


	//   ....[173]....
        /*0424*/ 	.word	0x0500000f


	//   ....[174]....
        /*0428*/ 	.word	0x0500000f


	//   ....[175]....
        /*042c*/ 	.word	0x0500000f


	//   ....[176]....
        /*0430*/ 	.word	0x0500000f


	//   ....[177]....
        /*0434*/ 	.word	0x0500000f


	//   ....[178]....
        /*0438*/ 	.word	0x0500000f


	//   ....[179]....
        /*043c*/ 	.word	0x0500000f


	//   ....[180]....
        /*0440*/ 	.word	0x0500000f


	//   ....[181]....
        /*0444*/ 	.word	0x0500000f


	//   ....[182]....
        /*0448*/ 	.word	0x0500000f


	//   ....[183]....
        /*044c*/ 	.word	0x0500000f


	//   ....[184]....
        /*0450*/ 	.word	0x0500000f


	//   ....[185]....
        /*0454*/ 	.word	0x0500000f


	//   ....[186]....
        /*0458*/ 	.word	0x0500000f


	//   ....[187]....
        /*045c*/ 	.word	0x0500000f


	//   ....[188]....
        /*0460*/ 	.word	0x0500000f


	//   ....[189]....
        /*0464*/ 	.word	0x0500000f


	//   ....[190]....
        /*0468*/ 	.word	0x0500000f


	//   ....[191]....
        /*046c*/ 	.word	0x0500000f


	//   ....[192]....
        /*0470*/ 	.word	0x0500000f


	//   ....[193]....
        /*0474*/ 	.word	0x0500000f


	//   ....[194]....
        /*0478*/ 	.word	0x0500000f


	//   ....[195]....
        /*047c*/ 	.word	0x0500000f


	//----- nvinfo : EIATTR_COOP_GROUP_INSTR_OFFSETS
	.align		4
.L_608:
        /*0480*/ 	.byte	0x04, 0x28
        /*0482*/ 	.short	(.L_610 - .L_609)


	//   ....[0]....
.L_609:
        /*0484*/ 	.word	0x00000080


	//   ....[1]....
        /*0488*/ 	.word	0x00000090


	//   ....[2]....
        /*048c*/ 	.word	0x000002b0


	//   ....[3]....
        /*0490*/ 	.word	0x00000410


	//   ....[4]....
        /*0494*/ 	.word	0x00000530


	//   ....[5]....
        /*0498*/ 	.word	0x00000690


	//   ....[6]....
        /*049c*/ 	.word	0x000019b0


	//   ....[7]....
        /*04a0*/ 	.word	0x000036f0


	//   ....[8]....
        /*04a4*/ 	.word	0x00004670


	//   ....[9]....
        /*04a8*/ 	.word	0x000052e0


	//   ....[10]....
        /*04ac*/ 	.word	0x00005310


	//   ....[11]....
        /*04b0*/ 	.word	0x00005660


	//   ....[12]....
        /*04b4*/ 	.word	0x00005760


	//   ....[13]....
        /*04b8*/ 	.word	0x000059a0


	//   ....[14]....
        /*04bc*/ 	.word	0x00005ae0


	//   ....[15]....
        /*04c0*/ 	.word	0x00006340


	//   ....[16]....
        /*04c4*/ 	.word	0x00007090


	//   ....[17]....
        /*04c8*/ 	.word	0x00007cd0


	//   ....[18]....
        /*04cc*/ 	.word	0x00007cf0


	//   ....[19]....
        /*04d0*/ 	.word	0x00008020


	//   ....[20]....
        /*04d4*/ 	.word	0x00008120


	//   ....[21]....
        /*04d8*/ 	.word	0x00008490


	//   ....[22]....
        /*04dc*/ 	.word	0x000084f0


	//   ....[23]....
        /*04e0*/ 	.word	0x00009650


	//   ....[24]....
        /*04e4*/ 	.word	0x0000a320


	//   ....[25]....
        /*04e8*/ 	.word	0x0000b000


	//   ....[26]....
        /*04ec*/ 	.word	0x0000b030


	//   ....[27]....
        /*04f0*/ 	.word	0x0000b270


	//   ....[28]....
        /*04f4*/ 	.word	0x0000b440


	//   ....[29]....
        /*04f8*/ 	.word	0x0000c3b0


	//   ....[30]....
        /*04fc*/ 	.word	0x0000c480


	//   ....[31]....
        /*0500*/ 	.word	0x0000c4a0


	//   ....[32]....
        /*0504*/ 	.word	0x0000c500


	//   ....[33]....
        /*0508*/ 	.word	0x0000c520


	//   ....[34]....
        /*050c*/ 	.word	0x0000de80


	//   ....[35]....
        /*0510*/ 	.word	0x0000e4a0


	//   ....[36]....
        /*0514*/ 	.word	0x0000e4d0


	//   ....[37]....
        /*0518*/ 	.word	0x0000e4f0


	//   ....[38]....
        /*051c*/ 	.word	0x0000e520


	//   ....[39]....
        /*0520*/ 	.word	0x0000eba0


	//   ....[40]....
        /*0524*/ 	.word	0x0000ebc0


	//   ....[41]....
        /*0528*/ 	.word	0x0000ee00


	//   ....[42]....
        /*052c*/ 	.word	0x0000ee20


	//   ....[43]....
        /*0530*/ 	.word	0x0000f9b0


	//   ....[44]....
        /*0534*/ 	.word	0x0000f9e0


	//   ....[45]....
        /*0538*/ 	.word	0x0000fc20


	//   ....[46]....
        /*053c*/ 	.word	0x0000fc40


	//   ....[47]....
        /*0540*/ 	.word	0x0000fee0


	//   ....[48]....
        /*0544*/ 	.word	0x000100b0


	//   ....[49]....
        /*0548*/ 	.word	0x000100e0


	//   ....[50]....
        /*054c*/ 	.word	0x00010110


	//   ....[51]....
        /*0550*/ 	.word	0x00010140


	//   ....[52]....
        /*0554*/ 	.word	0x00010170


	//   ....[53]....
        /*0558*/ 	.word	0x000101a0


	//   ....[54]....
        /*055c*/ 	.word	0x000102f0


	//   ....[55]....
        /*0560*/ 	.word	0x00010320


	//   ....[56]....
        /*0564*/ 	.word	0x00010350


	//   ....[57]....
        /*0568*/ 	.word	0x00010380


	//   ....[58]....
        /*056c*/ 	.word	0x000103b0


	//   ....[59]....
        /*0570*/ 	.word	0x000103e0


	//   ....[60]....
        /*0574*/ 	.word	0x00010470


	//   ....[61]....
        /*0578*/ 	.word	0x000104d0


	//   ....[62]....
        /*057c*/ 	.word	0x00010560


	//   ....[63]....
        /*0580*/ 	.word	0x00011ff0


	//   ....[64]....
        /*0584*/ 	.word	0x00012010


	//   ....[65]....
        /*0588*/ 	.word	0x000120a0


	//   ....[66]....
        /*058c*/ 	.word	0x000120c0


	//   ....[67]....
        /*0590*/ 	.word	0x00012140


	//   ....[68]....
        /*0594*/ 	.word	0x00012160


	//   ....[69]....
        /*0598*/ 	.word	0x00012170


	//   ....[70]....
        /*059c*/ 	.word	0x00012180


	//   ....[71]....
        /*05a0*/ 	.word	0x00012910


	//   ....[72]....
        /*05a4*/ 	.word	0x00012940


	//   ....[73]....
        /*05a8*/ 	.word	0x00012a00


	//   ....[74]....
        /*05ac*/ 	.word	0x00012a20


	//   ....[75]....
        /*05b0*/ 	.word	0x00012ac0


	//   ....[76]....
        /*05b4*/ 	.word	0x00012ae0


	//   ....[77]....
        /*05b8*/ 	.word	0x00012af0


	//   ....[78]....
        /*05bc*/ 	.word	0x00012b70


	//   ....[79]....
        /*05c0*/ 	.word	0x000133e0


	//   ....[80]....
        /*05c4*/ 	.word	0x00013400


	//   ....[81]....
        /*05c8*/ 	.word	0x000135a0


	//   ....[82]....
        /*05cc*/ 	.word	0x000135d0


	//   ....[83]....
        /*05d0*/ 	.word	0x000136e0


	//   ....[84]....
        /*05d4*/ 	.word	0x000136f0


	//   ....[85]....
        /*05d8*/ 	.word	0x00013720


	//   ....[86]....
        /*05dc*/ 	.word	0x00013730


	//   ....[87]....
        /*05e0*/ 	.word	0x00013d60


	//   ....[88]....
        /*05e4*/ 	.word	0x00013dc0


	//   ....[89]....
        /*05e8*/ 	.word	0x00013f80


	//   ....[90]....
        /*05ec*/ 	.word	0x00013fc0


	//   ....[91]....
        /*05f0*/ 	.word	0x00013fd0


	//   ....[92]....
        /*05f4*/ 	.word	0x00013fe0


	//   ....[93]....
        /*05f8*/ 	.word	0x00014130


	//   ....[94]....
        /*05fc*/ 	.word	0x00014280


	//   ....[95]....
        /*0600*/ 	.word	0x00014ab0


	//   ....[96]....
        /*0604*/ 	.word	0x00014ad0


	//   ....[97]....
        /*0608*/ 	.word	0x00014b20


	//   ....[98]....
        /*060c*/ 	.word	0x00014b30


	//   ....[99]....
        /*0610*/ 	.word	0x00014b70


	//   ....[100]....
        /*0614*/ 	.word	0x00014b80


	//   ....[101]....
        /*0618*/ 	.word	0x00014b90


	//   ....[102]....
        /*061c*/ 	.word	0x00014bd0


	//   ....[103]....
        /*0620*/ 	.word	0x00014ef0


	//   ....[104]....
        /*0624*/ 	.word	0x00014f30


	//   ....[105]....
        /*0628*/ 	.word	0x00014f50


	//   ....[106]....
        /*062c*/ 	.word	0x00014f70


	//   ....[107]....
        /*0630*/ 	.word	0x00014fa0


	//   ....[108]....
        /*0634*/ 	.word	0x00014fc0


	//   ....[109]....
        /*0638*/ 	.word	0x000150c0


	//   ....[110]....
        /*063c*/ 	.word	0x00015210


	//   ....[111]....
        /*0640*/ 	.word	0x00015810


	//   ....[112]....
        /*0644*/ 	.word	0x00015860


	//   ....[113]....
        /*0648*/ 	.word	0x00015890


	//   ....[114]....
        /*064c*/ 	.word	0x000158c0


	//   ....[115]....
        /*0650*/ 	.word	0x000158d0


	//   ....[116]....
        /*0654*/ 	.word	0x00015900


	//   ....[117]....
        /*0658*/ 	.word	0x00015930


	//   ....[118]....
        /*065c*/ 	.word	0x00015960


	//   ....[119]....
        /*0660*/ 	.word	0x00015ae0


	//   ....[120]....
        /*0664*/ 	.word	0x00015b10


	//   ....[121]....
        /*0668*/ 	.word	0x00015b40


	//   ....[122]....
        /*066c*/ 	.word	0x00015b70


	//   ....[123]....
        /*0670*/ 	.word	0x00015ba0


	//   ....[124]....
        /*0674*/ 	.word	0x00015bd0


	//   ....[125]....
        /*0678*/ 	.word	0x00015c90


	//   ....[126]....
        /*067c*/ 	.word	0x00015cb0


	//   ....[127]....
        /*0680*/ 	.word	0x00015d20


	//   ....[128]....
        /*0684*/ 	.word	0x000163c0


	//   ....[129]....
        /*0688*/ 	.word	0x00016940


	//   ....[130]....
        /*068c*/ 	.word	0x00016a30


	//   ....[131]....
        /*0690*/ 	.word	0x00016ad0


	//   ....[132]....
        /*0694*/ 	.word	0x00016b30


	//   ....[133]....
        /*0698*/ 	.word	0x00016c20


	//   ....[134]....
        /*069c*/ 	.word	0x00016c90


	//   ....[135]....
        /*06a0*/ 	.word	0x00016d80


	//   ....[136]....
        /*06a4*/ 	.word	0x00016df0


	//   ....[137]....
        /*06a8*/ 	.word	0x00016e90


	//   ....[138]....
        /*06ac*/ 	.word	0x00016f90


	//   ....[139]....
        /*06b0*/ 	.word	0x00017020


	//   ....[140]....
        /*06b4*/ 	.word	0x00017080


	//   ....[141]....
        /*06b8*/ 	.word	0x00017170


	//   ....[142]....
        /*06bc*/ 	.word	0x000171f0


	//   ....[143]....
        /*06c0*/ 	.word	0x000172f0


	//   ....[144]....
        /*06c4*/ 	.word	0x00017360


	//   ....[145]....
        /*06c8*/ 	.word	0x00017440


	//   ....[146]....
        /*06cc*/ 	.word	0x00017750


	//   ....[147]....
        /*06d0*/ 	.word	0x00017810


	//   ....[148]....
        /*06d4*/ 	.word	0x00017a80


	//   ....[149]....
        /*06d8*/ 	.word	0x00017ad0


	//   ....[150]....
        /*06dc*/ 	.word	0x00017ce0


	//   ....[151]....
        /*06e0*/ 	.word	0x00017d30


	//   ....[152]....
        /*06e4*/ 	.word	0x00017ee0


	//   ....[153]....
        /*06e8*/ 	.word	0x00017f30


	//   ....[154]....
        /*06ec*/ 	.word	0x00018070


	//   ....[155]....
        /*06f0*/ 	.word	0x00018170


	//   ....[156]....
        /*06f4*/ 	.word	0x000183e0


	//   ....[157]....
        /*06f8*/ 	.word	0x00018430


	//   ....[158]....
        /*06fc*/ 	.word	0x00018600


	//   ....[159]....
        /*0700*/ 	.word	0x00018650


	//   ....[160]....
        /*0704*/ 	.word	0x00018820


	//   ....[161]....
        /*0708*/ 	.word	0x00018870


	//   ....[162]....
        /*070c*/ 	.word	0x00018960


	//   ....[163]....
        /*0710*/ 	.word	0x00018a00


	//   ....[164]....
        /*0714*/ 	.word	0x00018a60


	//   ....[165]....
        /*0718*/ 	.word	0x00018b10


	//   ....[166]....
        /*071c*/ 	.word	0x00018b70


	//   ....[167]....
        /*0720*/ 	.word	0x00018c20


	//   ....[168]....
        /*0724*/ 	.word	0x00018c80


	//   ....[169]....
        /*0728*/ 	.word	0x00018d30


	//   ....[170]....
        /*072c*/ 	.word	0x00018e20


	//   ....[171]....
        /*0730*/ 	.word	0x00018f00


	//   ....[172]....
        /*0734*/ 	.word	0x00019010


	//   ....[173]....
        /*0738*/ 	.word	0x00019110


	//   ....[174]....
        /*073c*/ 	.word	0x00019240


	//   ....[175]....
        /*0740*/ 	.word	0x00019320


	//   ....[176]....
        /*0744*/ 	.word	0x00019420


	//   ....[177]....
        /*0748*/ 	.word	0x00019500


	//   ....[178]....
        /*074c*/ 	.word	0x00019590


	//   ....[179]....
        /*0750*/ 	.word	0x00019630


	//   ....[180]....
        /*0754*/ 	.word	0x00019750


	//   ....[181]....
        /*0758*/ 	.word	0x000197c0


	//   ....[182]....
        /*075c*/ 	.word	0x00019830


	//   ....[183]....
        /*0760*/ 	.word	0x000198a0


	//   ....[184]....
        /*0764*/ 	.word	0x00019910


	//   ....[185]....
        /*0768*/ 	.word	0x00019990


	//   ....[186]....
        /*076c*/ 	.word	0x00019a20


	//   ....[187]....
        /*0770*/ 	.word	0x00019ab0


	//   ....[188]....
        /*0774*/ 	.word	0x00019b20


	//   ....[189]....
        /*0778*/ 	.word	0x00019b90


	//   ....[190]....
        /*077c*/ 	.word	0x00019c00


	//   ....[191]....
        /*0780*/ 	.word	0x00019c80


	//   ....[192]....
        /*0784*/ 	.word	0x00019cf0


	//   ....[193]....
        /*0788*/ 	.word	0x00019d90


	//   ....[194]....
        /*078c*/ 	.word	0x00019e20


	//   ....[195]....
        /*0790*/ 	.word	0x00019f40


	//----- nvinfo : EIATTR_REG_RECONFIG
	.align		4
.L_610:
        /*0794*/ 	.byte	0x01, 0x54
	.zero		2


	//----- nvinfo : EIATTR_SYSCALL_OFFSETS
	.align		4
        /*0798*/ 	.byte	0x04, 0x46
        /*079a*/ 	.short	(.L_612 - .L_611)


	//   ....[0]....
.L_611:
        /*079c*/ 	.word	0x000038a0


	//   ....[1]....
        /*07a0*/ 	.word	0x000113f0


	//   ....[2]....
        /*07a4*/ 	.word	0x00011540


	//   ....[3]....
        /*07a8*/ 	.word	0x00011630


	//   ....[4]....
        /*07ac*/ 	.word	0x00012520


	//   ....[5]....
        /*07b0*/ 	.word	0x00012df0


	//----- nvinfo : EIATTR_MBARRIER_INSTR_OFFSETS
	.align		4
.L_612:
        /*07b4*/ 	.byte	0x04, 0x39
        /*07b6*/ 	.short	(.L_614 - .L_613)


	//   ....[0]....
.L_613:
        /*07b8*/ 	.word	0x00000190
        /*07bc*/ 	.word	0x000000ff
        /*07c0*/ 	.word	0x00038800
        /*07c4*/ 	.short	0x0100
        /*07c6*/ 	.byte	0x08
	.zero		1


	//   ....[1]....
        /*07c8*/ 	.word	0x000001a0
        /*07cc*/ 	.word	0x000000ff
        /*07d0*/ 	.word	0x00038810
        /*07d4*/ 	.short	0x0100
        /*07d6*/ 	.byte	0x08
	.zero		1


	//   ....[2]....
        /*07d8*/ 	.word	0x000001b0
        /*07dc*/ 	.word	0x000000ff
        /*07e0*/ 	.word	0x00038820
        /*07e4*/ 	.short	0x0100
        /*07e6*/ 	.byte	0x08
	.zero		1


	//   ....[3]....
        /*07e8*/ 	.word	0x00000260
        /*07ec*/ 	.word	0x000000ff
        /*07f0*/ 	.word	0x00038830
        /*07f4*/ 	.short	0x0100
        /*07f6*/ 	.byte	0x06
	.zero		1


	//   ....[4]....
        /*07f8*/ 	.word	0x00000270
        /*07fc*/ 	.word	0x000000ff
        /*0800*/ 	.word	0x00038840
        /*0804*/ 	.short	0x0100
        /*0806*/ 	.byte	0x06
	.zero		1


	//   ....[5]....
        /*0808*/ 	.word	0x00000280
        /*080c*/ 	.word	0x000000ff
        /*0810*/ 	.word	0x00038838
        /*0814*/ 	.short	0x0100
        /*0816*/ 	.byte	0x06
	.zero		1


	//   ....[6]....
        /*0818*/ 	.word	0x00000290
        /*081c*/ 	.word	0x000000ff
        /*0820*/ 	.word	0x00038848
        /*0824*/ 	.short	0x0100
        /*0826*/ 	.byte	0x06
	.zero		1


	//   ....[7]....
        /*0828*/ 	.word	0x000003c0
        /*082c*/ 	.word	0x000000ff
        /*0830*/ 	.word	0x00038850
        /*0834*/ 	.short	0x0100
        /*0836*/ 	.byte	0x08
	.zero		1


	//   ....[8]....
        /*0838*/ 	.word	0x000003d0
        /*083c*/ 	.word	0x000000ff
        /*0840*/ 	.word	0x00038860
        /*0844*/ 	.short	0x0100
        /*0846*/ 	.byte	0x08
	.zero		1


	//   ....[9]....
        /*0848*/ 	.word	0x000003e0
        /*084c*/ 	.word	0x000000ff
        /*0850*/ 	.word	0x00038858
        /*0854*/ 	.short	0x0100
        /*0856*/ 	.byte	0x08
	.zero		1


	//   ....[10]....
        /*0858*/ 	.word	0x000003f0
        /*085c*/ 	.word	0x000000ff
        /*0860*/ 	.word	0x00038868
        /*0864*/ 	.short	0x0100
        /*0866*/ 	.byte	0x08
	.zero		1


	//   ....[11]....
        /*0868*/ 	.word	0x000004e0
        /*086c*/ 	.word	0x000000ff
        /*0870*/ 	.word	0x00038870
        /*0874*/ 	.short	0x0100
        /*0876*/ 	.byte	0x06
	.zero		1


	//   ....[12]....
        /*0878*/ 	.word	0x000004f0
        /*087c*/ 	.word	0x000000ff
        /*0880*/ 	.word	0x00038880
        /*0884*/ 	.short	0x0100
        /*0886*/ 	.byte	0x06
	.zero		1


	//   ....[13]....
        /*0888*/ 	.word	0x00000500
        /*088c*/ 	.word	0x000000ff
        /*0890*/ 	.word	0x00038878
        /*0894*/ 	.short	0x0100
        /*0896*/ 	.byte	0x06
	.zero		1


	//   ....[14]....
        /*0898*/ 	.word	0x00000510
        /*089c*/ 	.word	0x000000ff
        /*08a0*/ 	.word	0x00038888
        /*08a4*/ 	.short	0x0100
        /*08a6*/ 	.byte	0x06
	.zero		1


	//   ....[15]....
        /*08a8*/ 	.word	0x00000640
        /*08ac*/ 	.word	0x000000ff
        /*08b0*/ 	.word	0x00038890
        /*08b4*/ 	.short	0x0100
        /*08b6*/ 	.byte	0x08
	.zero		1


	//   ....[16]....
        /*08b8*/ 	.word	0x00000650
        /*08bc*/ 	.word	0x000000ff
        /*08c0*/ 	.word	0x000388a0
        /*08c4*/ 	.short	0x0100
        /*08c6*/ 	.byte	0x08
	.zero		1


	//   ....[17]....
        /*08c8*/ 	.word	0x00000660
        /*08cc*/ 	.word	0x000000ff
        /*08d0*/ 	.word	0x00038898
        /*08d4*/ 	.short	0x0100
        /*08d6*/ 	.byte	0x08
	.zero		1


	//   ....[18]....
        /*08d8*/ 	.word	0x00000670
        /*08dc*/ 	.word	0x000000ff
        /*08e0*/ 	.word	0x000388a8
        /*08e4*/ 	.short	0x0100
        /*08e6*/ 	.byte	0x08
	.zero		1


	//   ....[19]....
        /*08e8*/ 	.word	0x000007b0
        /*08ec*/ 	.word	0x000000ff
        /*08f0*/ 	.word	0x000388b0
        /*08f4*/ 	.short	0x0100
        /*08f6*/ 	.byte	0x08
	.zero		1


	//   ....[20]....
        /*08f8*/ 	.word	0x000007c0
        /*08fc*/ 	.word	0x000000ff
        /*0900*/ 	.word	0x000388c0
        /*0904*/ 	.short	0x0100
        /*0906*/ 	.byte	0x08
	.zero		1


	//   ....[21]....
        /*0908*/ 	.word	0x000007d0
        /*090c*/ 	.word	0x000000ff
        /*0910*/ 	.word	0x000388b8
        /*0914*/ 	.short	0x0100
        /*0916*/ 	.byte	0x08
	.zero		1


	//   ....[22]....
        /*0918*/ 	.word	0x000007e0
        /*091c*/ 	.word	0x000000ff
        /*0920*/ 	.word	0x000388c8
        /*0924*/ 	.short	0x0100
        /*0926*/ 	.byte	0x08
	.zero		1


	//   ....[23]....
        /*0928*/ 	.word	0x00001d80
        /*092c*/ 	.word	0x00000003
        /*0930*/ 	.word	0x00000000
        /*0934*/ 	.short	0x0101
        /*0936*/ 	.byte	0x3f
	.zero		1


	//   ....[24]....
        /*0938*/ 	.word	0x00002880
        /*093c*/ 	.word	0x00000003
        /*0940*/ 	.word	0x00000000
        /*0944*/ 	.short	0x0101
        /*0946*/ 	.byte	0x3f
	.zero		1


	//   ....[25]....
        /*0948*/ 	.word	0x00003920
        /*094c*/ 	.word	0x00000011
        /*0950*/ 	.word	0x00038800
        /*0954*/ 	.short	0x010a
        /*0956*/ 	.byte	0x3f
	.zero		1


	//   ....[26]....
        /*0958*/ 	.word	0x00003980
        /*095c*/ 	.word	0x00000009
        /*0960*/ 	.word	0x00038830
        /*0964*/ 	.short	0x010a
        /*0966*/ 	.byte	0x3f
	.zero		1


	//   ....[27]....
        /*0968*/ 	.word	0x000039f0
        /*096c*/ 	.word	0x00000009
        /*0970*/ 	.word	0x00038830
        /*0974*/ 	.short	0x010a
        /*0976*/ 	.byte	0x3f
	.zero		1


	//   ....[28]....
        /*0978*/ 	.word	0x00003c70
        /*097c*/ 	.word	0x00000011
        /*0980*/ 	.word	0x00038810
        /*0984*/ 	.short	0x010a
        /*0986*/ 	.byte	0x3f
	.zero		1


	//   ....[29]....
        /*0988*/ 	.word	0x00003cb0
        /*098c*/ 	.word	0x00000009
        /*0990*/ 	.word	0x00038850
        /*0994*/ 	.short	0x010a
        /*0996*/ 	.byte	0x3f
	.zero		1


	//   ....[30]....
        /*0998*/ 	.word	0x00003d80
        /*099c*/ 	.word	0x00000009
        /*09a0*/ 	.word	0x00038850
        /*09a4*/ 	.short	0x010a
        /*09a6*/ 	.byte	0x3f
	.zero		1


	//   ....[31]....
        /*09a8*/ 	.word	0x00005bd0
        /*09ac*/ 	.word	0x00000019
        /*09b0*/ 	.word	0x00000000
        /*09b4*/ 	.short	0x0101
        /*09b6*/ 	.byte	0x3f
	.zero		1


	//   ....[32]....
        /*09b8*/ 	.word	0x000063f0
        /*09bc*/ 	.word	0x00000009
        /*09c0*/ 	.word	0x00000000
        /*09c4*/ 	.short	0x0101
        /*09c6*/ 	.byte	0x3f
	.zero		1


	//   ....[33]....
        /*09c8*/ 	.word	0x00006590
        /*09cc*/ 	.word	0x00000009
        /*09d0*/ 	.word	0x00038830
        /*09d4*/ 	.short	0x010a
        /*09d6*/ 	.byte	0x3f
	.zero		1


	//   ....[34]....
        /*09d8*/ 	.word	0x000065e0
        /*09dc*/ 	.word	0x00000009
        /*09e0*/ 	.word	0x00038830
        /*09e4*/ 	.short	0x010a
        /*09e6*/ 	.byte	0x3f
	.zero		1


	//   ....[35]....
        /*09e8*/ 	.word	0x00006760
        /*09ec*/ 	.word	0x00000009
        /*09f0*/ 	.word	0x00038850
        /*09f4*/ 	.short	0x010a
        /*09f6*/ 	.byte	0x3f
	.zero		1


	//   ....[36]....
        /*09f8*/ 	.word	0x000067b0
        /*09fc*/ 	.word	0x00000009
        /*0a00*/ 	.word	0x00038850
        /*0a04*/ 	.short	0x010a
        /*0a06*/ 	.byte	0x3f
	.zero		1


	//   ....[37]....
        /*0a08*/ 	.word	0x00008750
        /*0a0c*/ 	.word	0x00000099
        /*0a10*/ 	.word	0x00000000
        /*0a14*/ 	.short	0x0101
        /*0a16*/ 	.byte	0x3f
	.zero		1


	//   ....[38]....
        /*0a18*/ 	.word	0x00009710
        /*0a1c*/ 	.word	0x00000009
        /*0a20*/ 	.word	0x00000000
        /*0a24*/ 	.short	0x0101
        /*0a26*/ 	.byte	0x3f
	.zero		1


	//   ....[39]....
        /*0a28*/ 	.word	0x00009820
        /*0a2c*/ 	.word	0x00000009
        /*0a30*/ 	.word	0x00038830
        /*0a34*/ 	.short	0x010a
        /*0a36*/ 	.byte	0x3f
	.zero		1


	//   ....[40]....
        /*0a38*/ 	.word	0x00009870
        /*0a3c*/ 	.word	0x00000009
        /*0a40*/ 	.word	0x00038830
        /*0a44*/ 	.short	0x010a
        /*0a46*/ 	.byte	0x3f
	.zero		1


	//   ....[41]....
        /*0a48*/ 	.word	0x000099f0
        /*0a4c*/ 	.word	0x00000009
        /*0a50*/ 	.word	0x00038850
        /*0a54*/ 	.short	0x010a
        /*0a56*/ 	.byte	0x3f
	.zero		1


	//   ....[42]....
        /*0a58*/ 	.word	0x00009a40
        /*0a5c*/ 	.word	0x00000009
        /*0a60*/ 	.word	0x00038850
        /*0a64*/ 	.short	0x010a
        /*0a66*/ 	.byte	0x3f
	.zero		1


	//   ....[43]....
        /*0a68*/ 	.word	0x0000b7e0
        /*0a6c*/ 	.word	0x00000099
        /*0a70*/ 	.word	0x00000000
        /*0a74*/ 	.short	0x0101
        /*0a76*/ 	.byte	0x3f
	.zero		1


	//   ....[44]....
        /*0a78*/ 	.word	0x0000c460
        /*0a7c*/ 	.word	0x00000009
        /*0a80*/ 	.word	0x00000000
        /*0a84*/ 	.short	0x0101
        /*0a86*/ 	.byte	0x3f
	.zero		1


	//   ....[45]....
        /*0a88*/ 	.word	0x0000ebd0
        /*0a8c*/ 	.word	0x00000000
        /*0a90*/ 	.word	0x00000000
        /*0a94*/ 	.short	0x0101
        /*0a96*/ 	.byte	0x3f
	.zero		1


	//   ....[46]....
        /*0a98*/ 	.word	0x00011da0
        /*0a9c*/ 	.word	0x0000001b
        /*0aa0*/ 	.word	0x00038840
        /*0aa4*/ 	.short	0x010a
        /*0aa6*/ 	.byte	0x3f
	.zero		1


	//   ....[47]....
        /*0aa8*/ 	.word	0x00012280
        /*0aac*/ 	.word	0x0000001b
        /*0ab0*/ 	.word	0x00038830
        /*0ab4*/ 	.short	0x0107
        /*0ab6*/ 	.byte	0x3f
	.zero		1


	//   ....[48]....
        /*0ab8*/ 	.word	0x00012360
        /*0abc*/ 	.word	0x0000001b
        /*0ac0*/ 	.word	0x00038830
        /*0ac4*/ 	.short	0x0101
        /*0ac6*/ 	.byte	0x3f
	.zero		1


	//   ....[49]....
        /*0ac8*/ 	.word	0x00012c30
        /*0acc*/ 	.word	0x00000017
        /*0ad0*/ 	.word	0x00038800
        /*0ad4*/ 	.short	0x0107
        /*0ad6*/ 	.byte	0x3f
	.zero		1


	//   ....[50]....
        /*0ad8*/ 	.word	0x00012cc0
        /*0adc*/ 	.word	0x00000017
        /*0ae0*/ 	.word	0x00038800
        /*0ae4*/ 	.short	0x0101
        /*0ae6*/ 	.byte	0x3f
	.zero		1


	//   ....[51]....
        /*0ae8*/ 	.word	0x000139d0
        /*0aec*/ 	.word	0x00000017
        /*0af0*/ 	.word	0x00038810
        /*0af4*/ 	.short	0x0107
        /*0af6*/ 	.byte	0x3f
	.zero		1


	//   ....[52]....
        /*0af8*/ 	.word	0x00013ad0
        /*0afc*/ 	.word	0x00000017
        /*0b00*/ 	.word	0x00038810
        /*0b04*/ 	.short	0x0101
        /*0b06*/ 	.byte	0x3f
	.zero		1


	//   ....[53]....
        /*0b08*/ 	.word	0x00013af0
        /*0b0c*/ 	.word	0x00000017
        /*0b10*/ 	.word	0x00038820
        /*0b14*/ 	.short	0x010a
        /*0b16*/ 	.byte	0x3f
	.zero		1


	//   ....[54]....
        /*0b18*/ 	.word	0x00013b80
        /*0b1c*/ 	.word	0x0000001b
        /*0b20*/ 	.word	0x00038860
        /*0b24*/ 	.short	0x010a
        /*0b26*/ 	.byte	0x3f
	.zero		1


	//   ....[55]....
        /*0b28*/ 	.word	0x000144a0
        /*0b2c*/ 	.word	0x0000001b
        /*0b30*/ 	.word	0x00038850
        /*0b34*/ 	.short	0x0107
        /*0b36*/ 	.byte	0x3f
	.zero		1


	//   ....[56]....
        /*0b38*/ 	.word	0x00014570
        /*0b3c*/ 	.word	0x0000001b
        /*0b40*/ 	.word	0x00038850
        /*0b44*/ 	.short	0x0101
        /*0b46*/ 	.byte	0x3f
	.zero		1


	//   ....[57]....
        /*0b48*/ 	.word	0x00014910
        /*0b4c*/ 	.word	0x00000006
        /*0b50*/ 	.word	0x00038840
        /*0b54*/ 	.short	0x010a
        /*0b56*/ 	.byte	0x3f
	.zero		1


	//   ....[58]....
        /*0b58*/ 	.word	0x00014c50
        /*0b5c*/ 	.word	0x00000006
        /*0b60*/ 	.word	0x00038830
        /*0b64*/ 	.short	0x0107
        /*0b66*/ 	.byte	0x3f
	.zero		1


	//   ....[59]....
        /*0b68*/ 	.word	0x00014d10
        /*0b6c*/ 	.word	0x00000006
        /*0b70*/ 	.word	0x00038830
        /*0b74*/ 	.short	0x0101
        /*0b76*/ 	.byte	0x3f
	.zero		1


	//   ....[60]....
        /*0b78*/ 	.word	0x00014d40
        /*0b7c*/ 	.word	0x00000006
        /*0b80*/ 	.word	0x00038860
        /*0b84*/ 	.short	0x010a
        /*0b86*/ 	.byte	0x3f
	.zero		1


	//   ....[61]....
        /*0b88*/ 	.word	0x00015410
        /*0b8c*/ 	.word	0x00000006
        /*0b90*/ 	.word	0x00038850
        /*0b94*/ 	.short	0x0107
        /*0b96*/ 	.byte	0x3f
	.zero		1


	//   ....[62]....
        /*0b98*/ 	.word	0x000154d0
        /*0b9c*/ 	.word	0x00000006
        /*0ba0*/ 	.word	0x00038850
        /*0ba4*/ 	.short	0x0101
        /*0ba6*/ 	.byte	0x3f
	.zero		1


	//   ....[63]....
        /*0ba8*/ 	.word	0x00016340
        /*0bac*/ 	.word	0x00000007
        /*0bb0*/ 	.word	0x00038820
        /*0bb4*/ 	.short	0x010a
        /*0bb6*/ 	.byte	0x3f
	.zero		1


	//   ....[64]....
        /*0bb8*/ 	.word	0x000164c0
        /*0bbc*/ 	.word	0x00000005
        /*0bc0*/ 	.word	0x00038840
        /*0bc4*/ 	.short	0x010a
        /*0bc6*/ 	.byte	0x3f
	.zero		1


	//   ....[65]....
        /*0bc8*/ 	.word	0x00016560
        /*0bcc*/ 	.word	0x00000003
        /*0bd0*/ 	.word	0x00038840
        /*0bd4*/ 	.short	0x010a
        /*0bd6*/ 	.byte	0x3f
	.zero		1


	//   ....[66]....
        /*0bd8*/ 	.word	0x000165a0
        /*0bdc*/ 	.word	0x00000005
        /*0be0*/ 	.word	0x00038860
        /*0be4*/ 	.short	0x010a
        /*0be6*/ 	.byte	0x3f
	.zero		1


	//   ....[67]....
        /*0be8*/ 	.word	0x000165e0
        /*0bec*/ 	.word	0x00000003
        /*0bf0*/ 	.word	0x00038860
        /*0bf4*/ 	.short	0x010a
        /*0bf6*/ 	.byte	0x3f
	.zero		1


	//   ....[68]....
        /*0bf8*/ 	.word	0x00016640
        /*0bfc*/ 	.word	0x00000011
        /*0c00*/ 	.word	0x00038800
        /*0c04*/ 	.short	0x010a
        /*0c06*/ 	.byte	0x3f
	.zero		1


	//   ....[69]....
        /*0c08*/ 	.word	0x00016690
        /*0c0c*/ 	.word	0x00000009
        /*0c10*/ 	.word	0x00038830
        /*0c14*/ 	.short	0x010a
        /*0c16*/ 	.byte	0x3f
	.zero		1


	//   ....[70]....
        /*0c18*/ 	.word	0x000166e0
        /*0c1c*/ 	.word	0x00000011
        /*0c20*/ 	.word	0x00038810
        /*0c24*/ 	.short	0x010a
        /*0c26*/ 	.byte	0x3f
	.zero		1


	//   ....[71]....
        /*0c28*/ 	.word	0x00016730
        /*0c2c*/ 	.word	0x00000009
        /*0c30*/ 	.word	0x00038850
        /*0c34*/ 	.short	0x010a
        /*0c36*/ 	.byte	0x3f
	.zero		1


	//   ....[72]....
        /*0c38*/ 	.word	0x00016780
        /*0c3c*/ 	.word	0x00000009
        /*0c40*/ 	.word	0x00038830
        /*0c44*/ 	.short	0x010a
        /*0c46*/ 	.byte	0x3f
	.zero		1


	//   ....[73]....
        /*0c48*/ 	.word	0x000167d0
        /*0c4c*/ 	.word	0x00000009
        /*0c50*/ 	.word	0x00038850
        /*0c54*/ 	.short	0x010a
        /*0c56*/ 	.byte	0x3f
	.zero		1


	//   ....[74]....
        /*0c58*/ 	.word	0x00016820
        /*0c5c*/ 	.word	0x00000009
        /*0c60*/ 	.word	0x00038830
        /*0c64*/ 	.short	0x010a
        /*0c66*/ 	.byte	0x3f
	.zero		1


	//   ....[75]....
        /*0c68*/ 	.word	0x00016870
        /*0c6c*/ 	.word	0x00000009
        /*0c70*/ 	.word	0x00038850
        /*0c74*/ 	.short	0x010a
        /*0c76*/ 	.byte	0x3f
	.zero		1


	//   ....[76]....
        /*0c78*/ 	.word	0x00016980
        /*0c7c*/ 	.word	0x0000001b
        /*0c80*/ 	.word	0x00038840
        /*0c84*/ 	.short	0x010a
        /*0c86*/ 	.byte	0x3f
	.zero		1


	//   ....[77]....
        /*0c88*/ 	.word	0x00017f70
        /*0c8c*/ 	.word	0x00000017
        /*0c90*/ 	.word	0x00038820
        /*0c94*/ 	.short	0x010a
        /*0c96*/ 	.byte	0x3f
	.zero		1


	//   ....[78]....
        /*0c98*/ 	.word	0x00017fc0
        /*0c9c*/ 	.word	0x0000001b
        /*0ca0*/ 	.word	0x00038860
        /*0ca4*/ 	.short	0x010a
        /*0ca6*/ 	.byte	0x3f
	.zero		1


	//   ....[79]....
        /*0ca8*/ 	.word	0x000188b0
        /*0cac*/ 	.word	0x00000006
        /*0cb0*/ 	.word	0x00038840
        /*0cb4*/ 	.short	0x010a
        /*0cb6*/ 	.byte	0x3f
	.zero		1


	//   ....[80]....
        /*0cb8*/ 	.word	0x00018d70
        /*0cbc*/ 	.word	0x00000006
        /*0cc0*/ 	.word	0x00038860
        /*0cc4*/ 	.short	0x010a
        /*0cc6*/ 	.byte	0x3f
	.zero		1


	//   ....[81]....
        /*0cc8*/ 	.word	0x00019e60
        /*0ccc*/ 	.word	0x00000007
        /*0cd0*/ 	.word	0x00038820
        /*0cd4*/ 	.short	0x010a
        /*0cd6*/ 	.byte	0x3f
	.zero		1


	//   ....[82]....
        /*0cd8*/ 	.word	0x0001a000
        /*0cdc*/ 	.word	0x00000005
        /*0ce0*/ 	.word	0x00038840
        /*0ce4*/ 	.short	0x010a
        /*0ce6*/ 	.byte	0x3f
	.zero		1


	//   ....[83]....
        /*0ce8*/ 	.word	0x0001a050
        /*0cec*/ 	.word	0x00000003
        /*0cf0*/ 	.word	0x00038840
        /*0cf4*/ 	.short	0x010a
        /*0cf6*/ 	.byte	0x3f
	.zero		1


	//   ....[84]....
        /*0cf8*/ 	.word	0x0001a0a0
        /*0cfc*/ 	.word	0x00000005
        /*0d00*/ 	.word	0x00038860
        /*0d04*/ 	.short	0x010a
        /*0d06*/ 	.byte	0x3f
	.zero		1


	//----- nvinfo : EIATTR_NUM_MBARRIERS
	.align		4
.L_614:
        /*0d08*/ 	.byte	0x03, 0x38
        /*0d0a*/ 	.short	0x0017


	//----- nvinfo : EIATTR_EXIT_INSTR_OFFSETS
	.align		4
        /*0d0c*/ 	.byte	0x04, 0x1c
        /*0d0e*/ 	.short	(.L_616 - .L_615)


	//   ....[0]....
.L_615:
        /*0d10*/ 	.word	0x000009a0


	//   ....[1]....
        /*0d14*/ 	.word	0x0000fe90


	//   ....[2]....
        /*0d18*/ 	.word	0x00016630


	//----- nvinfo : EIATTR_MAX_THREADS
	.align		4
.L_616:
        /*0d1c*/ 	.byte	0x04, 0x05
        /*0d1e*/ 	.short	(.L_618 - .L_617)
.L_617:
        /*0d20*/ 	.word	0x00000180
        /*0d24*/ 	.word	0x00000001
        /*0d28*/ 	.word	0x00000001


	//----- nvinfo : EIATTR_CRS_STACK_SIZE
	.align		4
.L_618:
        /*0d2c*/ 	.byte	0x04, 0x1e
        /*0d2e*/ 	.short	(.L_620 - .L_619)
.L_619:
        /*0d30*/ 	.word	0x00000000


	//----- nvinfo : EIATTR_CBANK_PARAM_SIZE
	.align		4
.L_620:
        /*0d34*/ 	.byte	0x03, 0x19
        /*0d36*/ 	.short	0x0bf0


	//----- nvinfo : EIATTR_PARAM_CBANK
	.align		4
        /*0d38*/ 	.byte	0x04, 0x0a
        /*0d3a*/ 	.short	(.L_622 - .L_621)
	.align		4
.L_621:
        /*0d3c*/ 	.word	index@(.nv.constant0._ZN7cutlass13device_kernelIN5flash11enable_sm90INS1_16FlashAttnFwdSm90INS1_25CollectiveMainloopFwdSm90ILi2EN4cute5tupleIJNS5_1CILi1EEES8_S8_EEENS6_IJNS7_ILi64EEESA_SA_EEELi512ENS_10bfloat16_tEfNS_4arch4Sm90ELb1ELb0ELb0ELb1ELb1ELb0ELb1ELb0ELb0ELb1ELb0ELb0EEENS1_21CollectiveEpilogueFwdINS6_IJSA_NS7_ILi512EEESA_EEES9_SC_SE_Li256ELb1ELb1ELb0ELb0EEENS1_36VarlenDynamicPersistentTileSchedulerILi64ELi64ELi256ELi128ELb0ELb1ELb1ELb1ELb1ELb1EEEEEEEEEvNT_6ParamsE)
        /*0d40*/ 	.short	0x0210
        /*0d42*/ 	.short	0x0bf0


	//----- nvinfo : EIATTR_SW_WAR
	.align		4
.L_622:
        /*0d44*/ 	.byte	0x04, 0x36
        /*0d46*/ 	.short	(.L_624 - .L_623)
.L_623:
        /*0d48*/ 	.word	0x00000008
.L_624:


//--------------------- .nv.info._ZN7cutlass13device_kernelIN5flash11enable_sm90INS1_16FlashAttnFwdSm90INS1_25CollectiveMainloopFwdSm90ILi2EN4cute5tupleIJNS5_1CILi1EEES8_S8_EEENS6_IJNS7_ILi64EEESA_SA_EEELi512ENS_10bfloat16_tEfNS_4arch4Sm90ELb1ELb0ELb0ELb1ELb1ELb1ELb1ELb0ELb0ELb1ELb0ELb0EEENS1_21CollectiveEpilogueFwdINS6_IJSA_NS7_ILi512EEESA_EEES9_SC_SE_Li256ELb1ELb1ELb0ELb0EEENS1_36VarlenDynamicPersistentTileSchedulerILi64ELi64ELi256ELi128ELb0ELb1ELb1ELb1ELb1ELb1EEEEEEEEEvNT_6ParamsE --------------------------
	.section	.nv.info._ZN7cutlass13device_kernelIN5flash11enable_sm90INS1_16FlashAttnFwdSm90INS1_25CollectiveMainloopFwdSm90ILi2EN4cute5tupleIJNS5_1CILi1EEES8_S8_EEENS6_IJNS7_ILi64EEESA_SA_EEELi512ENS_10bfloat16_tEfNS_4arch4Sm90ELb1ELb0ELb0ELb1ELb1ELb1ELb1ELb0ELb0ELb1ELb0ELb0EEENS1_21CollectiveEpilogueFwdINS6_IJSA_NS7_ILi512EEESA_EEES9_SC_SE_Li256ELb1ELb1ELb0ELb0EEENS1_36VarlenDynamicPersistentTileSchedulerILi64ELi64ELi256ELi128ELb0ELb1ELb1ELb1ELb1ELb1EEEEEEEEEvNT_6ParamsE,"",@"SHT_CUDA_INFO"
	.sectionflags	@""
	.align	4


	//----- nvinfo : EIATTR_CUDA_API_VERSION
	.align		4
        /*0000*/ 	.byte	0x04, 0x37
        /*0002*/ 	.short	(.L_626 - .L_625)
.L_625:
        /*0004*/ 	.word	0x00000082


	//----- nvinfo : EIATTR_KPARAM_INFO
	.align		4
.L_626:
        /*0008*/ 	.byte	0x04, 0x17
        /*000a*/ 	.short	(.L_628 - .L_627)
.L_627:
        /*000c*/ 	.word	0x00000000
        /*0010*/ 	.short	0x0000
        /*0012*/ 	.short	0x0070
        /*0014*/ 	.byte	0x00, 0xf0, 0x01, 0x2e


	//----- nvinfo : EIATTR_SPARSE_MMA_MASK
	.align		4
.L_628:
        /*0018*/ 	.byte	0x03, 0x50
        /*001a*/ 	.short	0x0000


	//----- nvinfo : EIATTR_MAXREG_COUNT
	.align		4
        /*001c*/ 	.byte	0x03, 0x1b
        /*001e*/ 	.short	0x00a8


	//----- nvinfo : EIATTR_NUM_BARRIERS
	.align		4
        /*0020*/ 	.byte	0x02, 0x4c
        /*0022*/ 	.byte	0x10
	.zero		1


	//----- nvinfo : EIATTR_EXTERNS
	.align		4
        /*0024*/ 	.byte	0x04, 0x0f
        /*0026*/ 	.short	(.L_630 - .L_629)


	//   ....[0]....
	.align		4
.L_629:
        /*0028*/ 	.word	index@(__assertfail)


	//----- nvinfo : EIATTR_ANNOTATIONS
	.align		4
.L_630:
        /*002c*/ 	.byte	0x04, 0x55
        /*002e*/ 	.short	(.L_632 - .L_631)


	//   ....[0]....
.L_631:
        /* <DEDUP_REMOVED lines=68> */


	//----- nvinfo : EIATTR_MERCURY_ISA_VERSION
	.align		4
.L_632:
        /*0460*/ 	.byte	0x03, 0x5f
        /*0462*/ 	.short	0x0101


	//----- nvinfo : EIATTR_UNUSED_LOAD_BYTE_OFFSET
	.align		4
        /*0464*/ 	.byte	0x04, 0x44
        /*0466*/ 	.short	(.L_634 - .L_633)


	//   ....[0]....
.L_633:
        /*0468*/ 	.word	0x00000a50
        /*046c*/ 	.word	0x0000fff0


	//   ....[1]....
        /*0470*/ 	.word	0x00014c40
        /*0474*/ 	.word	0x0000fff0


	//----- nvinfo : EIATTR_INT_WARP_WIDE_INSTR_OFFSETS
	.align		4
.L_634:
        /*0478*/ 	.byte	0x04, 0x31
        /*047a*/ 	.short	(.L_636 - .L_635)


	//   ....[0]....
.L_635:
        /*047c*/ 	.word	0x00000130


	//   ....[1]....
        /*0480*/ 	.word	0x00000170


	//   ....[2]....
        /*0484*/ 	.word	0x000001e0


	//   ....[3]....
        /*0488*/ 	.word	0x00000250


	//   ....[4]....
        /*048c*/ 	.word	0x0001ae20


	//   ....[5]....
        /*0490*/ 	.word	0x0001aeb0


	//   ....[6]....
        /*0494*/ 	.word	0x0001f370


	//   ....[7]....
        /*0498*/ 	.word	0x0001f400


	//----- nvinfo : EIATTR_COOP_GROUP_MASK_REGIDS
	.align		4
.L_636:
        /*049c*/ 	.byte	0x04, 0x29
        /*049e*/ 	.short	(.L_638 - .L_637)


	//   ....[0]....
.L_637:
        /*04a0*/ 	.word	0xffffffff


	//   ....[1]....
        /*04a4*/ 	.word	0xffffffff


	//   ....[2]....
        /*04a8*/ 	.word	0xffffffff


	//   ....[3]....
        /*04ac*/ 	.word	0xffffffff


	//   ....[4]....
        /*04b0*/ 	.word	0xffffffff


	//   ....[5]....
        /*04b4*/ 	.word	0xffffffff


	//   ....[6]....
        /*04b8*/ 	.word	0xffffffff


	//   ....[7]....
        /*04bc*/ 	.word	0xffffffff


	//   ....[8]....
        /*04c0*/ 	.word	0xffffffff


	//   ....[9]....
        /*04c4*/ 	.word	0xffffffff


	//   ....[10]....
        /*04c8*/ 	.word	0xffffffff


	//   ....[11]....
        /*04cc*/ 	.word	0xffffffff


	//   ....[12]....
        /*04d0*/ 	.word	0xffffffff


	//   ....[13]....
        /*04d4*/ 	.word	0xffffffff


	//   ....[14]....
        /*04d8*/ 	.word	0xffffffff


	//   ....[15]....
        /*04dc*/ 	.word	0xffffffff


	//   ....[16]....
        /*04e0*/ 	.word	0xffffffff


	//   ....[17]....
        /*04e4*/ 	.word	0xffffffff


	//   ....[18]....
        /*04e8*/ 	.word	0xffffffff


	//   ....[19]....
        /*04ec*/ 	.word	0xffffffff


	//   ....[20]....
        /*04f0*/ 	.word	0xffffffff


	//   ....[21]....
        /*04f4*/ 	.word	0xffffffff


	//   ....[22]....
        /*04f8*/ 	.word	0xffffffff


	//   ....[23]....
        /*04fc*/ 	.word	0xffffffff


	//   ....[24]....
        /*0500*/ 	.word	0xffffffff


	//   ....[25]....
        /*0504*/ 	.word	0xffffffff


	//   ....[26]....
        /*0508*/ 	.word	0xffffffff


	//   ....[27]....
        /*050c*/ 	.word	0xffffffff


	//   ....[28]....
        /*0510*/ 	.word	0xffffffff


	//   ....[29]....
        /*0514*/ 	.word	0xffffffff


	//   ....[30]....
        /*0518*/ 	.word	0xffffffff


	//   ....[31]....
        /*051c*/ 	.word	0xffffffff


	//   ....[32]....
        /*0520*/ 	.word	0xffffffff


	//   ....[33]....
        /*0524*/ 	.word	0xffffffff


	//   ....[34]....
        /*0528*/ 	.word	0xffffffff


	//   ....[35]....
        /*052c*/ 	.word	0xffffffff


	//   ....[36]....
        /*0530*/ 	.word	0xffffffff


	//   ....[37]....
        /*0534*/ 	.word	0xffffffff


	//   ....[38]....
        /*0538*/ 	.word	0xffffffff


	//   ....[39]....
        /*053c*/ 	.word	0xffffffff


	//   ....[40]....
        /*0540*/ 	.word	0xffffffff


	//   ....[41]....
        /*0544*/ 	.word	0xffffffff


	//   ....[42]....
        /*0548*/ 	.word	0xffffffff


	//   ....[43]....
        /*054c*/ 	.word	0xffffffff


	//   ....[44]....
        /*0550*/ 	.word	0xffffffff


	//   ....[45]....
        /*0554*/ 	.word	0xffffffff


	//   ....[46]....
        /*0558*/ 	.word	0xffffffff


	//   ....[47]....
        /*055c*/ 	.word	0xffffffff


	//   ....[48]....
        /*0560*/ 	.word	0xffffffff


	//   ....[49]....
        /*0564*/ 	.word	0xffffffff


	//   ....[50]....
        /*0568*/ 	.word	0xffffffff


	//   ....[51]....
        /*056c*/ 	.word	0xffffffff


	//   ....[52]....
        /*0570*/ 	.word	0xffffffff


	//   ....[53]....
        /*0574*/ 	.word	0xffffffff


	//   ....[54]....
        /*0578*/ 	.word	0xffffffff


	//   ....[55]....
        /*057c*/ 	.word	0xffffffff


	//   ....[56]....
        /*0580*/ 	.word	0xffffffff


	//   ....[57]....
        /*0584*/ 	.word	0xffffffff


	//   ....[58]....
        /*0588*/ 	.word	0xffffffff


	//   ....[59]....
        /*058c*/ 	.word	0xffffffff


	//   ....[60]....
        /*0590*/ 	.word	0xffffffff


	//   ....[61]....
        /*0594*/ 	.word	0xffffffff


	//   ....[62]....
        /*0598*/ 	.word	0xffffffff


	//   ....[63]....
        /*059c*/ 	.word	0xffffffff


	//   ....[64]....
        /*05a0*/ 	.word	0xffffffff


	//   ....[65]....
        /*05a4*/ 	.word	0xffffffff


	//   ....[66]....
        /*05a8*/ 	.word	0xffffffff


	//   ....[67]....
        /*05ac*/ 	.word	0xffffffff


	//   ....[68]....
        /*05b0*/ 	.word	0xffffffff


	//   ....[69]....
        /*05b4*/ 	.word	0xffffffff


	//   ....[70]....
        /*05b8*/ 	.word	0xffffffff


	//   ....[71]....
        /*05bc*/ 	.word	0xffffffff


	//   ....[72]....
        /*05c0*/ 	.word	0xffffffff


	//   ....[73]....
        /*05c4*/ 	.word	0xffffffff


	//   ....[74]....
        /*05c8*/ 	.word	0xffffffff


	//   ....[75]....
        /*05cc*/ 	.word	0xffffffff


	//   ....[76]....
        /*05d0*/ 	.word	0xffffffff


	//   ....[77]....
        /*05d4*/ 	.word	0xffffffff


	//   ....[78]....
        /*05d8*/ 	.word	0xffffffff


	//   ....[79]....
        /*05dc*/ 	.word	0xffffffff


	//   ....[80]....
        /*05e0*/ 	.word	0xffffffff


	//   ....[81]....
        /*05e4*/ 	.word	0xffffffff


	//   ....[82]....
        /*05e8*/ 	.word	0xffffffff


	//   ....[83]....
        /*05ec*/ 	.word	0xffffffff


	//   ....[84]....
        /*05f0*/ 	.word	0xffffffff


	//   ....[85]....
        /*05f4*/ 	.word	0xffffffff


	//   ....[86]....
        /*05f8*/ 	.word	0xffffffff


	//   ....[87]....
        /*05fc*/ 	.word	0xffffffff


	//   ....[88]....
        /*0600*/ 	.word	0xffffffff


	//   ....[89]....
        /*0604*/ 	.word	0xffffffff


	//   ....[90]....
        /*0608*/ 	.word	0xffffffff


	//   ....[91]....
        /*060c*/ 	.word	0xffffffff


	//   ....[92]....
        /*0610*/ 	.word	0xffffffff


	//   ....[93]....
        /*0614*/ 	.word	0xffffffff


	//   ....[94]....
        /*0618*/ 	.word	0xffffffff


	//   ....[95]....
        /*061c*/ 	.word	0xffffffff


	//   ....[96]....
        /*0620*/ 	.word	0xffffffff


	//   ....[97]....
        /*0624*/ 	.word	0xffffffff


	//   ....[98]....
        /*0628*/ 	.word	0xffffffff


	//   ....[99]....
        /*062c*/ 	.word	0xffffffff


	//   ....[100]....
        /*0630*/ 	.word	0xffffffff


	//   ....[101]....
        /*0634*/ 	.word	0xffffffff


	//   ....[102]....
        /*0638*/ 	.word	0xffffffff


	//   ....[103]....
        /*063c*/ 	.word	0xffffffff


	//   ....[104]....
        /*0640*/ 	.word	0xffffffff


	//   ....[105]....
        /*0644*/ 	.word	0xffffffff


	//   ....[106]....
        /*0648*/ 	.word	0xffffffff


	//   ....[107]....
        /*064c*/ 	.word	0xffffffff


	//   ....[108]....
        /*0650*/ 	.word	0xffffffff


	//   ....[109]....
        /*0654*/ 	.word	0xffffffff


	//   ....[110]....
        /*0658*/ 	.word	0xffffffff


	//   ....[111]....
        /*065c*/ 	.word	0xffffffff


	//   ....[112]....
        /*0660*/ 	.word	0xffffffff


	//   ....[113]....
        /*0664*/ 	.word	0xffffffff


	//   ....[114]....
        /*0668*/ 	.word	0xffffffff


	//   ....[115]....
        /*066c*/ 	.word	0xffffffff


	//   ....[116]....
        /*0670*/ 	.word	0xffffffff


	//   ....[117]....
        /*0674*/ 	.word	0xffffffff


	//   ....[118]....
        /*0678*/ 	.word	0xffffffff


	//   ....[119]....
        /*067c*/ 	.word	0xffffffff


	//   ....[120]....
        /*0680*/ 	.word	0xffffffff


	//   ....[121]....
        /*0684*/ 	.word	0xffffffff


	//   ....[122]....
        /*0688*/ 	.word	0xffffffff


	//   ....[123]....
        /*068c*/ 	.word	0xffffffff


	//   ....[124]....
        /*0690*/ 	.word	0xffffffff


	//   ....[125]....
        /*0694*/ 	.word	0xffffffff


	//   ....[126]....
        /*0698*/ 	.word	0xffffffff


	//   ....[127]....
        /*069c*/ 	.word	0xffffffff


	//   ....[128]....
        /*06a0*/ 	.word	0xffffffff


	//   ....[129]....
        /*06a4*/ 	.word	0xffffffff


	//   ....[130]....
        /*06a8*/ 	.word	0xffffffff


	//   ....[131]....
        /*06ac*/ 	.word	0xffffffff


	//   ....[132]....
        /*06b0*/ 	.word	0xffffffff


	//   ....[133]....
        /*06b4*/ 	.word	0xffffffff


	//   ....[134]....
        /*06b8*/ 	.word	0xffffffff


	//   ....[135]....
        /*06bc*/ 	.word	0xffffffff


	//   ....[136]....
        /*06c0*/ 	.word	0xffffffff


	//   ....[137]....
        /*06c4*/ 	.word	0xffffffff


	//   ....[138]....
        /*06c8*/ 	.word	0xffffffff


	//   ....[139]....
        /*06cc*/ 	.word	0xffffffff


	//   ....[140]....
        /*06d0*/ 	.word	0xffffffff


	//   ....[141]....
        /*06d4*/ 	.word	0xffffffff


	//   ....[142]....
        /*06d8*/ 	.word	0xffffffff


	//   ....[143]....
        /*06dc*/ 	.word	0xffffffff


	//   ....[144]....
        /*06e0*/ 	.word	0xffffffff


	//   ....[145]....
        /*06e4*/ 	.word	0xffffffff


	//   ....[146]....
        /*06e8*/ 	.word	0xffffffff


	//   ....[147]....
        /*06ec*/ 	.word	0xffffffff


	//   ....[148]....
        /*06f0*/ 	.word	0xffffffff


	//   ....[149]....
        /*06f4*/ 	.word	0xffffffff


	//   ....[150]....
        /*06f8*/ 	.word	0xffffffff


	//   ....[151]....
        /*06fc*/ 	.word	0xffffffff


	//   ....[152]....
        /*0700*/ 	.word	0xffffffff


	//   ....[153]....
        /*0704*/ 	.word	0xffffffff


	//   ....[154]....
        /*0708*/ 	.word	0xffffffff


	//   ....[155]....
        /*070c*/ 	.word	0x0500000f


	//   ....[156]....
        /*0710*/ 	.word	0x0500000f


	//   ....[157]....
        /*0714*/ 	.word	0x0500000f


	//   ....[158]....
        /*0718*/ 	.word	0x0500000f


	//   ....[159]....
        /*071c*/ 	.word	0x0500000f


	//   ....[160]....
        /*0720*/ 	.word	0x0500000f


	//   ....[161]....
        /*0724*/ 	.word	0x0500000f


	//   ....[162]....
        /*0728*/ 	.word	0x0500000f


	//   ....[163]....
        /*072c*/ 	.word	0x0500000f


	//   ....[164]....
        /*0730*/ 	.word	0x0500000f


	//   ....[165]....
        /*0734*/ 	.word	0x0500000f


	//   ....[166]....
        /*0738*/ 	.word	0x0500000f


	//   ....[167]....
        /*073c*/ 	.word	0x0500000f


	//   ....[168]....
        /*0740*/ 	.word	0x0500000f


	//   ....[169]....
        /*0744*/ 	.word	0x0500000f


	//   ....[170]....
        /*0748*/ 	.word	0x0500000f


	//   ....[171]....
        /*074c*/ 	.word	0x0500000f


	//   ....[172]....
        /*0750*/ 	.word	0x0500000f


	//   ....[173]....
        /*0754*/ 	.word	0x0500000f


	//   ....[174]....
        /*0758*/ 	.word	0x0500000f


	//   ....[175]....
        /*075c*/ 	.word	0x0500000f


	//   ....[176]....
        /*0760*/ 	.word	0x0500000f


	//   ....[177]....
        /*0764*/ 	.word	0x0500000f


	//   ....[178]....
        /*0768*/ 	.word	0x0500000f


	//   ....[179]....
        /*076c*/ 	.word	0x0500000f


	//   ....[180]....
        /*0770*/ 	.word	0x0500000f


	//   ....[181]....
        /*0774*/ 	.word	0x0500000f


	//   ....[182]....
        /*0778*/ 	.word	0x0500000f


	//   ....[183]....
        /*077c*/ 	.word	0x0500000f


	//   ....[184]....
        /*0780*/ 	.word	0x0500000f


	//   ....[185]....
        /*0784*/ 	.word	0x0500000f


	//   ....[186]....
        /*0788*/ 	.word	0x0500000f


	//   ....[187]....
        /*078c*/ 	.word	0x0500000f


	//   ....[188]....
        /*0790*/ 	.word	0x0500000f


	//   ....[189]....
        /*0794*/ 	.word	0x0500000f


	//   ....[190]....
        /*0798*/ 	.word	0x0500000f


	//   ....[191]....
        /*079c*/ 	.word	0x0500000f


	//   ....[192]....
        /*07a0*/ 	.word	0x0500000f


	//   ....[193]....
        /*07a4*/ 	.word	0x0500000f


	//   ....[194]....
        /*07a8*/ 	.word	0x0500000f


	//   ....[195]....
        /*07ac*/ 	.word	0x0500000f


	//   ....[196]....
        /*07b0*/ 	.word	0x0500000f


	//   ....[197]....
        /*07b4*/ 	.word	0x0500000f


	//   ....[198]....
        /*07b8*/ 	.word	0x0500000f


	//   ....[199]....
        /*07bc*/ 	.word	0x0500000f


	//   ....[200]....
        /*07c0*/ 	.word	0x0500000f


	//   ....[201]....
        /*07c4*/ 	.word	0x0500000f


	//   ....[202]....
        /*07c8*/ 	.word	0x0500000f


	//   ....[203]....
        /*07cc*/ 	.word	0x0500000f


	//   ....[204]....
        /*07d0*/ 	.word	0x0500000f


	//   ....[205]....
        /*07d4*/ 	.word	0x0500000f


	//   ....[206]....
        /*07d8*/ 	.word	0x0500000f


	//   ....[207]....
        /*07dc*/ 	.word	0x0500000f


	//   ....[208]....
        /*07e0*/ 	.word	0x0500000f


	//   ....[209]....
        /*07e4*/ 	.word	0x0500000f


	//   ....[210]....
        /*07e8*/ 	.word	0x0500000f


	//   ....[211]....
        /*07ec*/ 	.word	0x0500000f


	//   ....[212]....
        /*07f0*/ 	.word	0x0500000f


	//   ....[213]....
        /*07f4*/ 	.word	0x0500000f


	//   ....[214]....
        /*07f8*/ 	.word	0x0500000f


	//   ....[215]....
        /*07fc*/ 	.word	0x0500000f


	//   ....[216]....
        /*0800*/ 	.word	0x0500000f


	//   ....[217]....
        /*0804*/ 	.word	0x0500000f


	//   ....[218]....
        /*0808*/ 	.word	0x0500000f


	//   ....[219]....
        /*080c*/ 	.word	0x0500000f


	//   ....[220]....
        /*0810*/ 	.word	0x0500000f


	//   ....[221]....
        /*0814*/ 	.word	0x0500000f


	//   ....[222]....
        /*0818*/ 	.word	0x0500000f


	//   ....[223]....
        /*081c*/ 	.word	0x0500000f


	//   ....[224]....
        /*0820*/ 	.word	0x0500000f


	//   ....[225]....
        /*0824*/ 	.word	0x0500000f


	//   ....[226]....
        /*0828*/ 	.word	0x0500000f


	//   ....[227]....
        /*082c*/ 	.word	0x0500000f


	//   ....[228]....
        /*0830*/ 	.word	0x0500000f


	//   ....[229]....
        /*0834*/ 	.word	0x0500000f


	//   ....[230]....
        /*0838*/ 	.word	0x0500000f


	//   ....[231]....
        /*083c*/ 	.word	0x0500000f


	//   ....[232]....
        /*0840*/ 	.word	0x0500000f


	//   ....[233]....
        /*0844*/ 	.word	0x0500000f


	//   ....[234]....
        /*0848*/ 	.word	0x0500000f


	//   ....[235]....
        /*084c*/ 	.word	0x0500000f


	//   ....[236]....
        /*0850*/ 	.word	0x0500000f


	//   ....[237]....
        /*0854*/ 	.word	0x0500000f


	//   ....[238]....
        /*0858*/ 	.word	0x0500000f


	//   ....[239]....
        /*085c*/ 	.word	0x0500000f


	//   ....[240]....
        /*0860*/ 	.word	0x0500000f


	//   ....[241]....
        /*0864*/ 	.word	0x0500000f


	//   ....[242]....
        /*0868*/ 	.word	0x0500000f


	//   ....[243]....
        /*086c*/ 	.word	0x0500000f


	//   ....[244]....
        /*0870*/ 	.word	0x0500000f


	//----- nvinfo : EIATTR_COOP_GROUP_INSTR_OFFSETS
	.align		4
.L_638:
        /*0874*/ 	.byte	0x04, 0x28
        /*0876*/ 	.short	(.L_640 - .L_639)


	//   ....[0]....
.L_639:
        /*0878*/ 	.word	0x00000060


	//   ....[1]....
        /*087c*/ 	.word	0x00000140


	//   ....[2]....
        /*0880*/ 	.word	0x00000180


	//   ....[3]....
        /*0884*/ 	.word	0x00000390


	//   ....[4]....
        /*0888*/ 	.word	0x000004f0


	//   ....[5]....
        /*088c*/ 	.word	0x00000610


	//   ....[6]....
        /*0890*/ 	.word	0x00000770


	//   ....[7]....
        /*0894*/ 	.word	0x00002c20


	//   ....[8]....
        /*0898*/ 	.word	0x00002c30


	//   ....[9]....
        /*089c*/ 	.word	0x000036a0


	//   ....[10]....
        /*08a0*/ 	.word	0x000036b0


	//   ....[11]....
        /*08a4*/ 	.word	0x000040f0


	//   ....[12]....
        /*08a8*/ 	.word	0x00004100


	//   ....[13]....
        /*08ac*/ 	.word	0x000044e0


	//   ....[14]....
        /*08b0*/ 	.word	0x000044f0


	//   ....[15]....
        /*08b4*/ 	.word	0x00005360


	//   ....[16]....
        /*08b8*/ 	.word	0x000071b0


	//   ....[17]....
        /*08bc*/ 	.word	0x00007940


	//   ....[18]....
        /*08c0*/ 	.word	0x00007950


	//   ....[19]....
        /*08c4*/ 	.word	0x00007960


	//   ....[20]....
        /*08c8*/ 	.word	0x00007970


	//   ....[21]....
        /*08cc*/ 	.word	0x00007c70


	//   ....[22]....
        /*08d0*/ 	.word	0x00007c80


	//   ....[23]....
        /*08d4*/ 	.word	0x00007c90


	//   ....[24]....
        /*08d8*/ 	.word	0x00007ca0


	//   ....[25]....
        /*08dc*/ 	.word	0x00009020


	//   ....[26]....
        /*08e0*/ 	.word	0x00009040


	//   ....[27]....
        /*08e4*/ 	.word	0x00009050


	//   ....[28]....
        /*08e8*/ 	.word	0x00009060


	//   ....[29]....
        /*08ec*/ 	.word	0x00009170


	//   ....[30]....
        /*08f0*/ 	.word	0x00009180


	//   ....[31]....
        /*08f4*/ 	.word	0x00009190


	//   ....[32]....
        /*08f8*/ 	.word	0x000091a0


	//   ....[33]....
        /*08fc*/ 	.word	0x0000ab60


	//   ....[34]....
        /*0900*/ 	.word	0x0000c320


	//   ....[35]....
        /*0904*/ 	.word	0x0000c550


	//   ....[36]....
        /*0908*/ 	.word	0x0000c6b0


	//   ....[37]....
        /*090c*/ 	.word	0x0000c7f0


	//   ....[38]....
        /*0910*/ 	.word	0x0000ca10


	//   ....[39]....
        /*0914*/ 	.word	0x0000ca30


	//   ....[40]....
        /*0918*/ 	.word	0x0000d420


	//   ....[41]....
        /*091c*/ 	.word	0x0000e4c0


	//   ....[42]....
        /*0920*/ 	.word	0x0000f2d0


	//   ....[43]....
        /*0924*/ 	.word	0x0000f2e0


	//   ....[44]....
        /*0928*/ 	.word	0x0000f650


	//   ....[45]....
        /*092c*/ 	.word	0x0000f670


	//   ....[46]....
        /*0930*/ 	.word	0x0000fc50


	//   ....[47]....
        /*0934*/ 	.word	0x0000fc70


	//   ....[48]....
        /*0938*/ 	.word	0x00010d50


	//   ....[49]....
        /*093c*/ 	.word	0x00011d90


	//   ....[50]....
        /*0940*/ 	.word	0x00012c20


	//   ....[51]....
        /*0944*/ 	.word	0x00012c40


	//   ....[52]....
        /*0948*/ 	.word	0x00013210


	//   ....[53]....
        /*094c*/ 	.word	0x000133e0


	//   ....[54]....
        /*0950*/ 	.word	0x00014050


	//   ....[55]....
        /*0954*/ 	.word	0x00014140


	//   ....[56]....
        /*0958*/ 	.word	0x00014150


	//   ....[57]....
        /*095c*/ 	.word	0x00014190


	//   ....[58]....
        /*0960*/ 	.word	0x000141a0


	//   ....[59]....
        /*0964*/ 	.word	0x00015d20


	//   ....[60]....
        /*0968*/ 	.word	0x000161f0


	//   ....[61]....
        /*096c*/ 	.word	0x00016220


	//   ....[62]....
        /*0970*/ 	.word	0x00016250


	//   ....[63]....
        /*0974*/ 	.word	0x00016260


	//   ....[64]....
        /*0978*/ 	.word	0x000169a0


	//   ....[65]....
        /*097c*/ 	.word	0x00016a10


	//   ....[66]....
        /*0980*/ 	.word	0x00016c90


	//   ....[67]....
        /*0984*/ 	.word	0x00016cb0


	//   ....[68]....
        /*0988*/ 	.word	0x00017970


	//   ....[69]....
        /*098c*/ 	.word	0x000179a0


	//   ....[70]....
        /*0990*/ 	.word	0x00017c20


	//   ....[71]....
        /*0994*/ 	.word	0x00017c40


	//   ....[72]....
        /*0998*/ 	.word	0x00017ef0


	//   ....[73]....
        /*099c*/ 	.word	0x000180a0


	//   ....[74]....
        /*09a0*/ 	.word	0x000180d0


	//   ....[75]....
        /*09a4*/ 	.word	0x00018100


	//   ....[76]....
        /*09a8*/ 	.word	0x00018130


	//   ....[77]....
        /*09ac*/ 	.word	0x00018160


	//   ....[78]....
        /*09b0*/ 	.word	0x00018190


	//   ....[79]....
        /*09b4*/ 	.word	0x00018300


	//   ....[80]....
        /*09b8*/ 	.word	0x00018330


	//   ....[81]....
        /*09bc*/ 	.word	0x00018360


	//   ....[82]....
        /*09c0*/ 	.word	0x00018390


	//   ....[83]....
        /*09c4*/ 	.word	0x000183c0


	//   ....[84]....
        /*09c8*/ 	.word	0x000183f0


	//   ....[85]....
        /*09cc*/ 	.word	0x00018480


	//   ....[86]....
        /*09d0*/ 	.word	0x000184e0


	//   ....[87]....
        /*09d4*/ 	.word	0x00018570


	//   ....[88]....
        /*09d8*/ 	.word	0x00019380


	//   ....[89]....
        /*09dc*/ 	.word	0x0001bc00


	//   ....[90]....
        /*09e0*/ 	.word	0x0001bc20


	//   ....[91]....
        /*09e4*/ 	.word	0x0001bcb0


	//   ....[92]....
        /*09e8*/ 	.word	0x0001bcd0


	//   ....[93]....
        /*09ec*/ 	.word	0x0001bd50


	//   ....[94]....
        /*09f0*/ 	.word	0x0001bd70


	//   ....[95]....
        /*09f4*/ 	.word	0x0001bd80


	//   ....[96]....
        /*09f8*/ 	.word	0x0001bd90


	//   ....[97]....
        /*09fc*/ 	.word	0x0001c560


	//   ....[98]....
        /*0a00*/ 	.word	0x0001c590


	//   ....[99]....
        /*0a04*/ 	.word	0x0001c640


	//   ....[100]....
        /*0a08*/ 	.word	0x0001c650


	//   ....[101]....
        /*0a0c*/ 	.word	0x0001c660


	//   ....[102]....
        /*0a10*/ 	.word	0x0001c670


	//   ....[103]....
        /*0a14*/ 	.word	0x0001c6f0


	//   ....[104]....
        /*0a18*/ 	.word	0x0001c700


	//   ....[105]....
        /*0a1c*/ 	.word	0x0001d070


	//   ....[106]....
        /*0a20*/ 	.word	0x0001d100


	//   ....[107]....
        /*0a24*/ 	.word	0x0001d180


	//   ....[108]....
        /*0a28*/ 	.word	0x0001d2d0


	//   ....[109]....
        /*0a2c*/ 	.word	0x0001d330


	//   ....[110]....
        /*0a30*/ 	.word	0x0001d350


	//   ....[111]....
        /*0a34*/ 	.word	0x0001d360


	//   ....[112]....
        /*0a38*/ 	.word	0x0001d5f0


	//   ....[113]....
        /*0a3c*/ 	.word	0x0001db50


	//   ....[114]....
        /*0a40*/ 	.word	0x0001db80


	//   ....[115]....
        /*0a44*/ 	.word	0x0001dd70


	//   ....[116]....
        /*0a48*/ 	.word	0x0001ddb0


	//   ....[117]....
        /*0a4c*/ 	.word	0x0001ddc0


	//   ....[118]....
        /*0a50*/ 	.word	0x0001ddd0


	//   ....[119]....
        /*0a54*/ 	.word	0x0001df20


	//   ....[120]....
        /*0a58*/ 	.word	0x0001e070


	//   ....[121]....
        /*0a5c*/ 	.word	0x0001e880


	//   ....[122]....
        /*0a60*/ 	.word	0x0001e8a0


	//   ....[123]....
        /*0a64*/ 	.word	0x0001e8f0


	//   ....[124]....
        /*0a68*/ 	.word	0x0001e900


	//   ....[125]....
        /*0a6c*/ 	.word	0x0001e940


	//   ....[126]....
        /*0a70*/ 	.word	0x0001e950


	//   ....[127]....
        /*0a74*/ 	.word	0x0001e960


	//   ....[128]....
        /*0a78*/ 	.word	0x0001e9a0


	//   ....[129]....
        /*0a7c*/ 	.word	0x0001ecc0


	//   ....[130]....
        /*0a80*/ 	.word	0x0001ed00


	//   ....[131]....
        /*0a84*/ 	.word	0x0001ed20


	//   ....[132]....
        /*0a88*/ 	.word	0x0001ed40


	//   ....[133]....
        /*0a8c*/ 	.word	0x0001ed70


	//   ....[134]....
        /*0a90*/ 	.word	0x0001ed90


	//   ....[135]....
        /*0a94*/ 	.word	0x0001ee90


	//   ....[136]....
        /*0a98*/ 	.word	0x0001efe0


	//   ....[137]....
        /*0a9c*/ 	.word	0x0001f5d0


	//   ....[138]....
        /*0aa0*/ 	.word	0x0001f600


	//   ....[139]....
        /*0aa4*/ 	.word	0x0001f640


	//   ....[140]....
        /*0aa8*/ 	.word	0x0001f670


	//   ....[141]....
        /*0aac*/ 	.word	0x0001f6a0


	//   ....[142]....
        /*0ab0*/ 	.word	0x0001f6d0


	//   ....[143]....
        /*0ab4*/ 	.word	0x0001f700


	//   ....[144]....
        /*0ab8*/ 	.word	0x0001f730


	//   ....[145]....
        /*0abc*/ 	.word	0x0001f8b0


	//   ....[146]....
        /*0ac0*/ 	.word	0x0001f8e0


	//   ....[147]....
        /*0ac4*/ 	.word	0x0001f910


	//   ....[148]....
        /*0ac8*/ 	.word	0x0001f940


	//   ....[149]....
        /*0acc*/ 	.word	0x0001f970


	//   ....[150]....
        /*0ad0*/ 	.word	0x0001f9a0


	//   ....[151]....
        /*0ad4*/ 	.word	0x0001fa60


	//   ....[152]....
        /*0ad8*/ 	.word	0x0001fa80


	//   ....[153]....
        /*0adc*/ 	.word	0x0001faf0


	//   ....[154]....
        /*0ae0*/ 	.word	0x00020190


	//   ....[155]....
        /*0ae4*/ 	.word	0x000204b0


	//   ....[156]....
        /*0ae8*/ 	.word	0x00020540


	//   ....[157]....
        /*0aec*/ 	.word	0x00020620


	//   ....[158]....
        /*0af0*/ 	.word	0x000206b0


	//   ....[159]....
        /*0af4*/ 	.word	0x00020790


	//   ....[160]....
        /*0af8*/ 	.word	0x00020820


	//   ....[161]....
        /*0afc*/ 	.word	0x00020900


	//   ....[162]....
        /*0b00*/ 	.word	0x00020990


	//   ....[163]....
        /*0b04*/ 	.word	0x000209e0


	//   ....[164]....
        /*0b08*/ 	.word	0x00020a30


	//   ....[165]....
        /*0b0c*/ 	.word	0x00020ac0


	//   ....[166]....
        /*0b10*/ 	.word	0x00020b50


	//   ....[167]....
        /*0b14*/ 	.word	0x00020ba0


	//   ....[168]....
        /*0b18*/ 	.word	0x00020bf0


	//   ....[169]....
        /*0b1c*/ 	.word	0x00020cf0


	//   ....[170]....
        /*0b20*/ 	.word	0x00020da0


	//   ....[171]....
        /*0b24*/ 	.word	0x00020e20


	//   ....[172]....
        /*0b28*/ 	.word	0x00020eb0


	//   ....[173]....
        /*0b2c*/ 	.word	0x00020fd0


	//   ....[174]....
        /*0b30*/ 	.word	0x00021100


	//   ....[175]....
        /*0b34*/ 	.word	0x000211d0


	//   ....[176]....
        /*0b38*/ 	.word	0x00021220


	//   ....[177]....
        /*0b3c*/ 	.word	0x00021560


	//   ....[178]....
        /*0b40*/ 	.word	0x00021840


	//   ....[179]....
        /*0b44*/ 	.word	0x00021930


	//   ....[180]....
        /*0b48*/ 	.word	0x000219d0


	//   ....[181]....
        /*0b4c*/ 	.word	0x00021a30


	//   ....[182]....
        /*0b50*/ 	.word	0x00021b20


	//   ....[183]....
        /*0b54*/ 	.word	0x00021b90


	//   ....[184]....
        /*0b58*/ 	.word	0x00021c80


	//   ....[185]....
        /*0b5c*/ 	.word	0x00021cf0


	//   ....[186]....
        /*0b60*/ 	.word	0x00021d90


	//   ....[187]....
        /*0b64*/ 	.word	0x00021e80


	//   ....[188]....
        /*0b68*/ 	.word	0x00021f20


	//   ....[189]....
        /*0b6c*/ 	.word	0x00021f80


	//   ....[190]....
        /*0b70*/ 	.word	0x00022040


	//   ....[191]....
        /*0b74*/ 	.word	0x000220a0


	//   ....[192]....
        /*0b78*/ 	.word	0x00022140


	//   ....[193]....
        /*0b7c*/ 	.word	0x000221f0


	//   ....[194]....
        /*0b80*/ 	.word	0x00022290


	//   ....[195]....
        /*0b84*/ 	.word	0x000225c0


	//   ....[196]....
        /*0b88*/ 	.word	0x00022680


	//   ....[197]....
        /*0b8c*/ 	.word	0x000228f0


	//   ....[198]....
        /*0b90*/ 	.word	0x00022970


	//   ....[199]....
        /*0b94*/ 	.word	0x00022b80


	//   ....[200]....
        /*0b98*/ 	.word	0x00022bd0


	//   ....[201]....
        /*0b9c*/ 	.word	0x00022d40


	//   ....[202]....
        /*0ba0*/ 	.word	0x00022dd0


	//   ....[203]....
        /*0ba4*/ 	.word	0x00022f10


	//   ....[204]....
        /*0ba8*/ 	.word	0x00023010


	//   ....[205]....
        /*0bac*/ 	.word	0x00023280


	//   ....[206]....
        /*0bb0*/ 	.word	0x000232d0


	//   ....[207]....
        /*0bb4*/ 	.word	0x000234a0


	//   ....[208]....
        /*0bb8*/ 	.word	0x000234f0


	//   ....[209]....
        /*0bbc*/ 	.word	0x000236c0


	//   ....[210]....
        /*0bc0*/ 	.word	0x00023710


	//   ....[211]....
        /*0bc4*/ 	.word	0x00023800


	//   ....[212]....
        /*0bc8*/ 	.word	0x000238a0


	//   ....[213]....
        /*0bcc*/ 	.word	0x00023900


	//   ....[214]....
        /*0bd0*/ 	.word	0x000239b0


	//   ....[215]....
        /*0bd4*/ 	.word	0x00023a10


	//   ....[216]....
        /*0bd8*/ 	.word	0x00023ac0


	//   ....[217]....
        /*0bdc*/ 	.word	0x00023b20


	//   ....[218]....
        /*0be0*/ 	.word	0x00023bd0


	//   ....[219]....
        /*0be4*/ 	.word	0x00023cc0


	//   ....[220]....
        /*0be8*/ 	.word	0x00023da0


	//   ....[221]....
        /*0bec*/ 	.word	0x00023eb0


	//   ....[222]....
        /*0bf0*/ 	.word	0x00023fb0


	//   ....[223]....
        /*0bf4*/ 	.word	0x000240e0


	//   ....[224]....
        /*0bf8*/ 	.word	0x000241c0


	//   ....[225]....
        /*0bfc*/ 	.word	0x000242c0


	//   ....[226]....
        /*0c00*/ 	.word	0x000243a0


	//   ....[227]....
        /*0c04*/ 	.word	0x00024430


	//   ....[228]....
        /*0c08*/ 	.word	0x000244d0


	//   ....[229]....
        /*0c0c*/ 	.word	0x000245f0


	//   ....[230]....
        /*0c10*/ 	.word	0x00024660


	//   ....[231]....
        /*0c14*/ 	.word	0x000246d0


	//   ....[232]....
        /*0c18*/ 	.word	0x00024740


	//   ....[233]....
        /*0c1c*/ 	.word	0x000247b0


	//   ....[234]....
        /*0c20*/ 	.word	0x00024830


	//   ....[235]....
        /*0c24*/ 	.word	0x000248c0


	//   ....[236]....
        /*0c28*/ 	.word	0x00024950


	//   ....[237]....
        /*0c2c*/ 	.word	0x000249c0


	//   ....[238]....
        /*0c30*/ 	.word	0x00024a30


	//   ....[239]....
        /*0c34*/ 	.word	0x00024aa0


	//   ....[240]....
        /*0c38*/ 	.word	0x00024b20


	//   ....[241]....
        /*0c3c*/ 	.word	0x00024b90


	//   ....[242]....
        /*0c40*/ 	.word	0x00024c30


	//   ....[243]....
        /*0c44*/ 	.word	0x00024cc0


	//   ....[244]....
        /*0c48*/ 	.word	0x00024df0


	//----- nvinfo : EIATTR_REG_RECONFIG
	.align		4
.L_640:
        /*0c4c*/ 	.byte	0x01, 0x54
	.zero		2


	//----- nvinfo : EIATTR_SYSCALL_OFFSETS
	.align		4
        /*0c50*/ 	.byte	0x04, 0x46
        /*0c52*/ 	.short	(.L_642 - .L_641)


	//   ....[0]....
.L_641:
        /*0c54*/ 	.word	0x00001e50


	//   ....[1]....
        /*0c58*/ 	.word	0x00001fa0


	//   ....[2]....
        /*0c5c*/ 	.word	0x00007360


	//   ....[3]....
        /*0c60*/ 	.word	0x00007690


	//   ....[4]....
        /*0c64*/ 	.word	0x0001b010


	//   ....[5]....
        /*0c68*/ 	.word	0x0001b160


	//   ....[6]....
        /*0c6c*/ 	.word	0x0001b250


	//   ....[7]....
        /*0c70*/ 	.word	0x0001c160


	//   ....[8]....
        /*0c74*/ 	.word	0x0001c9d0


	//----- nvinfo : EIATTR_MBARRIER_INSTR_OFFSETS
	.align		4
.L_642:
        /*0c78*/ 	.byte	0x04, 0x39
        /*0c7a*/ 	.short	(.L_644 - .L_643)


	//   ....[0]....
.L_643:
        /*0c7c*/ 	.word	0x00000270
        /*0c80*/ 	.word	0x000000ff
        /*0c84*/ 	.word	0x00038800
        /*0c88*/ 	.short	0x0100
        /*0c8a*/ 	.byte	0x08
	.zero		1


	//   ....[1]....
        /*0c8c*/ 	.word	0x00000280
        /*0c90*/ 	.word	0x000000ff
        /*0c94*/ 	.word	0x00038810
        /*0c98*/ 	.short	0x0100
        /*0c9a*/ 	.byte	0x08
	.zero		1


	//   ....[2]....
        /*0c9c*/ 	.word	0x00000290
        /*0ca0*/ 	.word	0x000000ff
        /*0ca4*/ 	.word	0x00038820
        /*0ca8*/ 	.short	0x0100
        /*0caa*/ 	.byte	0x08
	.zero		1


	//   ....[3]....
        /*0cac*/ 	.word	0x00000340
        /*0cb0*/ 	.word	0x000000ff
        /*0cb4*/ 	.word	0x00038830
        /*0cb8*/ 	.short	0x0100
        /*0cba*/ 	.byte	0x06
	.zero		1


	//   ....[4]....
        /*0cbc*/ 	.word	0x00000350
        /*0cc0*/ 	.word	0x000000ff
        /*0cc4*/ 	.word	0x00038840
        /*0cc8*/ 	.short	0x0100
        /*0cca*/ 	.byte	0x06
	.zero		1


	//   ....[5]....
        /*0ccc*/ 	.word	0x00000360
        /*0cd0*/ 	.word	0x000000ff
        /*0cd4*/ 	.word	0x00038838
        /*0cd8*/ 	.short	0x0100
        /*0cda*/ 	.byte	0x06
	.zero		1


	//   ....[6]....
        /*0cdc*/ 	.word	0x00000370
        /*0ce0*/ 	.word	0x000000ff
        /*0ce4*/ 	.word	0x00038848
        /*0ce8*/ 	.short	0x0100
        /*0cea*/ 	.byte	0x06
	.zero		1


	//   ....[7]....
        /*0cec*/ 	.word	0x000004a0
        /*0cf0*/ 	.word	0x000000ff
        /*0cf4*/ 	.word	0x00038850
        /*0cf8*/ 	.short	0x0100
        /*0cfa*/ 	.byte	0x08
	.zero		1


	//   ....[8]....
        /*0cfc*/ 	.word	0x000004b0
        /*0d00*/ 	.word	0x000000ff
        /*0d04*/ 	.word	0x00038860
        /*0d08*/ 	.short	0x0100
        /*0d0a*/ 	.byte	0x08
	.zero		1


	//   ....[9]....
        /*0d0c*/ 	.word	0x000004c0
        /*0d10*/ 	.word	0x000000ff
        /*0d14*/ 	.word	0x00038858
        /*0d18*/ 	.short	0x0100
        /*0d1a*/ 	.byte	0x08
	.zero		1


	//   ....[10]....
        /*0d1c*/ 	.word	0x000004d0
        /*0d20*/ 	.word	0x000000ff
        /*0d24*/ 	.word	0x00038868
        /*0d28*/ 	.short	0x0100
        /*0d2a*/ 	.byte	0x08
	.zero		1


	//   ....[11]....
        /*0d2c*/ 	.word	0x000005c0
        /*0d30*/ 	.word	0x000000ff
        /*0d34*/ 	.word	0x00038870
        /*0d38*/ 	.short	0x0100
        /*0d3a*/ 	.byte	0x06
	.zero		1


	//   ....[12]....
        /*0d3c*/ 	.word	0x000005d0
        /*0d40*/ 	.word	0x000000ff
        /*0d44*/ 	.word	0x00038880
        /*0d48*/ 	.short	0x0100
        /*0d4a*/ 	.byte	0x06
	.zero		1


	//   ....[13]....
        /*0d4c*/ 	.word	0x000005e0
        /*0d50*/ 	.word	0x000000ff
        /*0d54*/ 	.word	0x00038878
        /*0d58*/ 	.short	0x0100
        /*0d5a*/ 	.byte	0x06
	.zero		1


	//   ....[14]....
        /*0d5c*/ 	.word	0x000005f0
        /*0d60*/ 	.word	0x000000ff
        /*0d64*/ 	.word	0x00038888
        /*0d68*/ 	.short	0x0100
        /*0d6a*/ 	.byte	0x06
	.zero		1


	//   ....[15]....
        /*0d6c*/ 	.word	0x00000720
        /*0d70*/ 	.word	0x000000ff
        /*0d74*/ 	.word	0x00038890
        /*0d78*/ 	.short	0x0100
        /*0d7a*/ 	.byte	0x08
	.zero		1


	//   ....[16]....
        /*0d7c*/ 	.word	0x00000730
        /*0d80*/ 	.word	0x000000ff
        /*0d84*/ 	.word	0x000388a0
        /*0d88*/ 	.short	0x0100
        /*0d8a*/ 	.byte	0x08
	.zero		1


	//   ....[17]....
        /*0d8c*/ 	.word	0x00000740
        /*0d90*/ 	.word	0x000000ff
        /*0d94*/ 	.word	0x00038898
        /*0d98*/ 	.short	0x0100
        /*0d9a*/ 	.byte	0x08
	.zero		1


	//   ....[18]....
        /*0d9c*/ 	.word	0x00000750
        /*0da0*/ 	.word	0x000000ff
        /*0da4*/ 	.word	0x000388a8
        /*0da8*/ 	.short	0x0100
        /*0daa*/ 	.byte	0x08
	.zero		1


	//   ....[19]....
        /*0dac*/ 	.word	0x00000880
        /*0db0*/ 	.word	0x000000ff
        /*0db4*/ 	.word	0x000388b0
        /*0db8*/ 	.short	0x0100
        /*0dba*/ 	.byte	0x08
	.zero		1


	//   ....[20]....
        /*0dbc*/ 	.word	0x00000890
        /*0dc0*/ 	.word	0x000000ff
        /*0dc4*/ 	.word	0x000388c0
        /*0dc8*/ 	.short	0x0100
        /*0dca*/ 	.byte	0x08
	.zero		1


	//   ....[21]....
        /*0dcc*/ 	.word	0x000008a0
        /*0dd0*/ 	.word	0x000000ff
        /*0dd4*/ 	.word	0x000388b8
        /*0dd8*/ 	.short	0x0100
        /*0dda*/ 	.byte	0x08
	.zero		1


	//   ....[22]....
        /*0ddc*/ 	.word	0x000008b0
        /*0de0*/ 	.word	0x000000ff
        /*0de4*/ 	.word	0x000388c8
        /*0de8*/ 	.short	0x0100
        /*0dea*/ 	.byte	0x08
	.zero		1


	//   ....[23]....
        /*0dec*/ 	.word	0x00002bd0
        /*0df0*/ 	.word	0x0000003d
        /*0df4*/ 	.word	0x00038890
        /*0df8*/ 	.short	0x010a
        /*0dfa*/ 	.byte	0x3f
	.zero		1


	//   ....[24]....
        /*0dfc*/ 	.word	0x00003650
        /*0e00*/ 	.word	0x0000003d
        /*0e04*/ 	.word	0x00038890
        /*0e08*/ 	.short	0x010a
        /*0e0a*/ 	.byte	0x3f
	.zero		1


	//   ....[25]....
        /*0e0c*/ 	.word	0x00003f40
        /*0e10*/ 	.word	0x0000003d
        /*0e14*/ 	.word	0x00038890
        /*0e18*/ 	.short	0x010a
        /*0e1a*/ 	.byte	0x3f
	.zero		1


	//   ....[26]....
        /*0e1c*/ 	.word	0x00004320
        /*0e20*/ 	.word	0x00000004
        /*0e24*/ 	.word	0x00000000
        /*0e28*/ 	.short	0x0101
        /*0e2a*/ 	.byte	0x3f
	.zero		1


	//   ....[27]....
        /*0e2c*/ 	.word	0x00004360
        /*0e30*/ 	.word	0x0000003d
        /*0e34*/ 	.word	0x000388b0
        /*0e38*/ 	.short	0x010a
        /*0e3a*/ 	.byte	0x3f
	.zero		1


	//   ....[28]....
        /*0e3c*/ 	.word	0x00004c70
        /*0e40*/ 	.word	0x0000003d
        /*0e44*/ 	.word	0x00000000
        /*0e48*/ 	.short	0x0101
        /*0e4a*/ 	.byte	0x3f
	.zero		1


	//   ....[29]....
        /*0e4c*/ 	.word	0x00005720
        /*0e50*/ 	.word	0x00000005
        /*0e54*/ 	.word	0x00000000
        /*0e58*/ 	.short	0x0101
        /*0e5a*/ 	.byte	0x3f
	.zero		1


	//   ....[30]....
        /*0e5c*/ 	.word	0x000062d0
        /*0e60*/ 	.word	0x00000004
        /*0e64*/ 	.word	0x00000000
        /*0e68*/ 	.short	0x0101
        /*0e6a*/ 	.byte	0x3f
	.zero		1


	//   ....[31]....
        /*0e6c*/ 	.word	0x00007400
        /*0e70*/ 	.word	0x00000012
        /*0e74*/ 	.word	0x00038800
        /*0e78*/ 	.short	0x010a
        /*0e7a*/ 	.byte	0x3f
	.zero		1


	//   ....[32]....
        /*0e7c*/ 	.word	0x00007450
        /*0e80*/ 	.word	0x00000012
        /*0e84*/ 	.word	0x00038800
        /*0e88*/ 	.short	0x010a
        /*0e8a*/ 	.byte	0x3f
	.zero		1


	//   ....[33]....
        /*0e8c*/ 	.word	0x00007ee0
        /*0e90*/ 	.word	0x00000012
        /*0e94*/ 	.word	0x00038800
        /*0e98*/ 	.short	0x010a
        /*0e9a*/ 	.byte	0x3f
	.zero		1


	//   ....[34]....
        /*0e9c*/ 	.word	0x000094d0
        /*0ea0*/ 	.word	0x00000012
        /*0ea4*/ 	.word	0x00038800
        /*0ea8*/ 	.short	0x010a
        /*0eaa*/ 	.byte	0x3f
	.zero		1


	//   ....[35]....
        /*0eac*/ 	.word	0x0000a4d0
        /*0eb0*/ 	.word	0x00000014
        /*0eb4*/ 	.word	0x00038830
        /*0eb8*/ 	.short	0x010a
        /*0eba*/ 	.byte	0x3f
	.zero		1


	//   ....[36]....
        /*0ebc*/ 	.word	0x0000a580
        /*0ec0*/ 	.word	0x00000014
        /*0ec4*/ 	.word	0x00038830
        /*0ec8*/ 	.short	0x010a
        /*0eca*/ 	.byte	0x3f
	.zero		1


	//   ....[37]....
        /*0ecc*/ 	.word	0x0000a890
        /*0ed0*/ 	.word	0x00000012
        /*0ed4*/ 	.word	0x00038810
        /*0ed8*/ 	.short	0x010a
        /*0eda*/ 	.byte	0x3f
	.zero		1


	//   ....[38]....
        /*0edc*/ 	.word	0x0000a8e0
        /*0ee0*/ 	.word	0x00000014
        /*0ee4*/ 	.word	0x00038850
        /*0ee8*/ 	.short	0x010a
        /*0eea*/ 	.byte	0x3f
	.zero		1


	//   ....[39]....
        /*0eec*/ 	.word	0x0000a950
        /*0ef0*/ 	.word	0x00000014
        /*0ef4*/ 	.word	0x00038850
        /*0ef8*/ 	.short	0x010a
        /*0efa*/ 	.byte	0x3f
	.zero		1


	//   ....[40]....
        /*0efc*/ 	.word	0x0000cb70
        /*0f00*/ 	.word	0x00000019
        /*0f04*/ 	.word	0x00000000
        /*0f08*/ 	.short	0x0101
        /*0f0a*/ 	.byte	0x3f
	.zero		1


	//   ....[41]....
        /*0f0c*/ 	.word	0x0000d4d0
        /*0f10*/ 	.word	0x00000014
        /*0f14*/ 	.word	0x00000000
        /*0f18*/ 	.short	0x0101
        /*0f1a*/ 	.byte	0x3f
	.zero		1


	//   ....[42]....
        /*0f1c*/ 	.word	0x0000d660
        /*0f20*/ 	.word	0x00000015
        /*0f24*/ 	.word	0x00038830
        /*0f28*/ 	.short	0x010a
        /*0f2a*/ 	.byte	0x3f
	.zero		1


	//   ....[43]....
        /*0f2c*/ 	.word	0x0000d6d0
        /*0f30*/ 	.word	0x00000015
        /*0f34*/ 	.word	0x00038830
        /*0f38*/ 	.short	0x010a
        /*0f3a*/ 	.byte	0x3f
	.zero		1


	//   ....[44]....
        /*0f3c*/ 	.word	0x0000d940
        /*0f40*/ 	.word	0x00000015
        /*0f44*/ 	.word	0x00038850
        /*0f48*/ 	.short	0x010a
        /*0f4a*/ 	.byte	0x3f
	.zero		1


	//   ....[45]....
        /*0f4c*/ 	.word	0x0000d990
        /*0f50*/ 	.word	0x00000015
        /*0f54*/ 	.word	0x00038850
        /*0f58*/ 	.short	0x010a
        /*0f5a*/ 	.byte	0x3f
	.zero		1


	//   ....[46]....
        /*0f5c*/ 	.word	0x0000fa90
        /*0f60*/ 	.word	0x0000000d
        /*0f64*/ 	.word	0x00000000
        /*0f68*/ 	.short	0x0101
        /*0f6a*/ 	.byte	0x3f
	.zero		1


	//   ....[47]....
        /*0f6c*/ 	.word	0x00010e00
        /*0f70*/ 	.word	0x00000015
        /*0f74*/ 	.word	0x00000000
        /*0f78*/ 	.short	0x0101
        /*0f7a*/ 	.byte	0x3f
	.zero		1


	//   ....[48]....
        /*0f7c*/ 	.word	0x00010f30
        /*0f80*/ 	.word	0x00000015
        /*0f84*/ 	.word	0x00038830
        /*0f88*/ 	.short	0x010a
        /*0f8a*/ 	.byte	0x3f
	.zero		1


	//   ....[49]....
        /*0f8c*/ 	.word	0x00010fa0
        /*0f90*/ 	.word	0x00000015
        /*0f94*/ 	.word	0x00038830
        /*0f98*/ 	.short	0x010a
        /*0f9a*/ 	.byte	0x3f
	.zero		1


	//   ....[50]....
        /*0f9c*/ 	.word	0x00011210
        /*0fa0*/ 	.word	0x00000015
        /*0fa4*/ 	.word	0x00038850
        /*0fa8*/ 	.short	0x010a
        /*0faa*/ 	.byte	0x3f
	.zero		1


	//   ....[51]....
        /*0fac*/ 	.word	0x00011260
        /*0fb0*/ 	.word	0x00000015
        /*0fb4*/ 	.word	0x00038850
        /*0fb8*/ 	.short	0x010a
        /*0fba*/ 	.byte	0x3f
	.zero		1


	//   ....[52]....
        /*0fbc*/ 	.word	0x00012e00
        /*0fc0*/ 	.word	0x0000000f
        /*0fc4*/ 	.word	0x00000000
        /*0fc8*/ 	.short	0x0101
        /*0fca*/ 	.byte	0x3f
	.zero		1


	//   ....[53]....
        /*0fcc*/ 	.word	0x00014100
        /*0fd0*/ 	.word	0x00000015
        /*0fd4*/ 	.word	0x00000000
        /*0fd8*/ 	.short	0x0101
        /*0fda*/ 	.byte	0x3f
	.zero		1


	//   ....[54]....
        /*0fdc*/ 	.word	0x00016980
        /*0fe0*/ 	.word	0x00000000
        /*0fe4*/ 	.word	0x00000000
        /*0fe8*/ 	.short	0x0101
        /*0fea*/ 	.byte	0x3f
	.zero		1


	//   ....[55]....
        /*0fec*/ 	.word	0x00019460
        /*0ff0*/ 	.word	0x00000017
        /*0ff4*/ 	.word	0x00038820
        /*0ff8*/ 	.short	0x010a
        /*0ffa*/ 	.byte	0x3f
	.zero		1


	//   ....[56]....
        /*0ffc*/ 	.word	0x000194f0
        /*1000*/ 	.word	0x00000003
        /*1004*/ 	.word	0x000388a0
        /*1008*/ 	.short	0x010a
        /*100a*/ 	.byte	0x3f
	.zero		1


	//   ....[57]....
        /*100c*/ 	.word	0x00019740
        /*1010*/ 	.word	0x00000003
        /*1014*/ 	.word	0x000388c0
        /*1018*/ 	.short	0x010a
        /*101a*/ 	.byte	0x3f
	.zero		1


	//   ....[58]....
        /*101c*/ 	.word	0x0001a110
        /*1020*/ 	.word	0x00000008
        /*1024*/ 	.word	0x000388a0
        /*1028*/ 	.short	0x010a
        /*102a*/ 	.byte	0x3f
	.zero		1


	//   ....[59]....
        /*102c*/ 	.word	0x0001a350
        /*1030*/ 	.word	0x00000008
        /*1034*/ 	.word	0x000388c0
        /*1038*/ 	.short	0x010a
        /*103a*/ 	.byte	0x3f
	.zero		1


	//   ....[60]....
        /*103c*/ 	.word	0x0001b9a0
        /*1040*/ 	.word	0x0000001f
        /*1044*/ 	.word	0x00038840
        /*1048*/ 	.short	0x010a
        /*104a*/ 	.byte	0x3f
	.zero		1


	//   ....[61]....
        /*104c*/ 	.word	0x0001be90
        /*1050*/ 	.word	0x0000001f
        /*1054*/ 	.word	0x00038830
        /*1058*/ 	.short	0x0107
        /*105a*/ 	.byte	0x3f
	.zero		1


	//   ....[62]....
        /*105c*/ 	.word	0x0001bf60
        /*1060*/ 	.word	0x0000001f
        /*1064*/ 	.word	0x00038830
        /*1068*/ 	.short	0x0101
        /*106a*/ 	.byte	0x3f
	.zero		1


	//   ....[63]....
        /*106c*/ 	.word	0x0001c810
        /*1070*/ 	.word	0x00000017
        /*1074*/ 	.word	0x00038800
        /*1078*/ 	.short	0x0107
        /*107a*/ 	.byte	0x3f
	.zero		1


	//   ....[64]....
        /*107c*/ 	.word	0x0001c8a0
        /*1080*/ 	.word	0x00000017
        /*1084*/ 	.word	0x00038800
        /*1088*/ 	.short	0x0101
        /*108a*/ 	.byte	0x3f
	.zero		1


	//   ....[65]....
        /*108c*/ 	.word	0x0001d7b0
        /*1090*/ 	.word	0x00000017
        /*1094*/ 	.word	0x00038810
        /*1098*/ 	.short	0x0107
        /*109a*/ 	.byte	0x3f
	.zero		1


	//   ....[66]....
        /*109c*/ 	.word	0x0001d8b0
        /*10a0*/ 	.word	0x00000017
        /*10a4*/ 	.word	0x00038810
        /*10a8*/ 	.short	0x0101
        /*10aa*/ 	.byte	0x3f
	.zero		1


	//   ....[67]....
        /*10ac*/ 	.word	0x0001d8d0
        /*10b0*/ 	.word	0x00000017
        /*10b4*/ 	.word	0x00038820
        /*10b8*/ 	.short	0x010a
        /*10ba*/ 	.byte	0x3f
	.zero		1


	//   ....[68]....
        /*10bc*/ 	.word	0x0001d960
        /*10c0*/ 	.word	0x0000001f
        /*10c4*/ 	.word	0x00038860
        /*10c8*/ 	.short	0x010a
        /*10ca*/ 	.byte	0x3f
	.zero		1


	//   ....[69]....
        /*10cc*/ 	.word	0x0001e290
        /*10d0*/ 	.word	0x0000001f
        /*10d4*/ 	.word	0x00038850
        /*10d8*/ 	.short	0x0107
        /*10da*/ 	.byte	0x3f
	.zero		1


	//   ....[70]....
        /*10dc*/ 	.word	0x0001e360
        /*10e0*/ 	.word	0x0000001f
        /*10e4*/ 	.word	0x00038850
        /*10e8*/ 	.short	0x0101
        /*10ea*/ 	.byte	0x3f
	.zero		1


	//   ....[71]....
        /*10ec*/ 	.word	0x0001e6e0
        /*10f0*/ 	.word	0x00000006
        /*10f4*/ 	.word	0x00038840
        /*10f8*/ 	.short	0x010a
        /*10fa*/ 	.byte	0x3f
	.zero		1


	//   ....[72]....
        /*10fc*/ 	.word	0x0001ea20
        /*1100*/ 	.word	0x00000006
        /*1104*/ 	.word	0x00038830
        /*1108*/ 	.short	0x0107
        /*110a*/ 	.byte	0x3f
	.zero		1


	//   ....[73]....
        /*110c*/ 	.word	0x0001eae0
        /*1110*/ 	.word	0x00000006
        /*1114*/ 	.word	0x00038830
        /*1118*/ 	.short	0x0101
        /*111a*/ 	.byte	0x3f
	.zero		1


	//   ....[74]....
        /*111c*/ 	.word	0x0001eb10
        /*1120*/ 	.word	0x00000006
        /*1124*/ 	.word	0x00038860
        /*1128*/ 	.short	0x010a
        /*112a*/ 	.byte	0x3f
	.zero		1


	//   ....[75]....
        /*112c*/ 	.word	0x0001f1e0
        /*1130*/ 	.word	0x00000006
        /*1134*/ 	.word	0x00038850
        /*1138*/ 	.short	0x0107
        /*113a*/ 	.byte	0x3f
	.zero		1


	//   ....[76]....
        /*113c*/ 	.word	0x0001f2a0
        /*1140*/ 	.word	0x00000006
        /*1144*/ 	.word	0x00038850
        /*1148*/ 	.short	0x0101
        /*114a*/ 	.byte	0x3f
	.zero		1


	//   ....[77]....
        /*114c*/ 	.word	0x00020110
        /*1150*/ 	.word	0x00000004
        /*1154*/ 	.word	0x00038820
        /*1158*/ 	.short	0x010a
        /*115a*/ 	.byte	0x3f
	.zero		1


	//   ....[78]....
        /*115c*/ 	.word	0x00020280
        /*1160*/ 	.word	0x00000005
        /*1164*/ 	.word	0x00038840
        /*1168*/ 	.short	0x010a
        /*116a*/ 	.byte	0x3f
	.zero		1


	//   ....[79]....
        /*116c*/ 	.word	0x00020320
        /*1170*/ 	.word	0x00000019
        /*1174*/ 	.word	0x00038840
        /*1178*/ 	.short	0x010a
        /*117a*/ 	.byte	0x3f
	.zero		1


	//   ....[80]....
        /*117c*/ 	.word	0x00020360
        /*1180*/ 	.word	0x00000005
        /*1184*/ 	.word	0x00038860
        /*1188*/ 	.short	0x010a
        /*118a*/ 	.byte	0x3f
	.zero		1


	//   ....[81]....
        /*118c*/ 	.word	0x000203a0
        /*1190*/ 	.word	0x00000019
        /*1194*/ 	.word	0x00038860
        /*1198*/ 	.short	0x010a
        /*119a*/ 	.byte	0x3f
	.zero		1


	//   ....[82]....
        /*119c*/ 	.word	0x00020400
        /*11a0*/ 	.word	0x0000003d
        /*11a4*/ 	.word	0x00038890
        /*11a8*/ 	.short	0x010a
        /*11aa*/ 	.byte	0x3f
	.zero		1


	//   ....[83]....
        /*11ac*/ 	.word	0x00020570
        /*11b0*/ 	.word	0x0000003d
        /*11b4*/ 	.word	0x00038890
        /*11b8*/ 	.short	0x010a
        /*11ba*/ 	.byte	0x3f
	.zero		1


	//   ....[84]....
        /*11bc*/ 	.word	0x000206f0
        /*11c0*/ 	.word	0x0000003d
        /*11c4*/ 	.word	0x00038890
        /*11c8*/ 	.short	0x010a
        /*11ca*/ 	.byte	0x3f
	.zero		1


	//   ....[85]....
        /*11cc*/ 	.word	0x00020850
        /*11d0*/ 	.word	0x0000003d
        /*11d4*/ 	.word	0x000388b0
        /*11d8*/ 	.short	0x010a
        /*11da*/ 	.byte	0x3f
	.zero		1


	//   ....[86]....
        /*11dc*/ 	.word	0x00020c30
        /*11e0*/ 	.word	0x00000012
        /*11e4*/ 	.word	0x00038800
        /*11e8*/ 	.short	0x010a
        /*11ea*/ 	.byte	0x3f
	.zero		1


	//   ....[87]....
        /*11ec*/ 	.word	0x00021250
        /*11f0*/ 	.word	0x00000012
        /*11f4*/ 	.word	0x00038800
        /*11f8*/ 	.short	0x010a
        /*11fa*/ 	.byte	0x3f
	.zero		1


	//   ....[88]....
        /*11fc*/ 	.word	0x000212a0
        /*1200*/ 	.word	0x00000014
        /*1204*/ 	.word	0x00038830
        /*1208*/ 	.short	0x010a
        /*120a*/ 	.byte	0x3f
	.zero		1


	//   ....[89]....
        /*120c*/ 	.word	0x000212f0
        /*1210*/ 	.word	0x00000012
        /*1214*/ 	.word	0x00038810
        /*1218*/ 	.short	0x010a
        /*121a*/ 	.byte	0x3f
	.zero		1


	//   ....[90]....
        /*121c*/ 	.word	0x00021340
        /*1220*/ 	.word	0x00000014
        /*1224*/ 	.word	0x00038850
        /*1228*/ 	.short	0x010a
        /*122a*/ 	.byte	0x3f
	.zero		1


	//   ....[91]....
        /*122c*/ 	.word	0x00021390
        /*1230*/ 	.word	0x00000015
        /*1234*/ 	.word	0x00038830
        /*1238*/ 	.short	0x010a
        /*123a*/ 	.byte	0x3f
	.zero		1


	//   ....[92]....
        /*123c*/ 	.word	0x000213e0
        /*1240*/ 	.word	0x00000015
        /*1244*/ 	.word	0x00038850
        /*1248*/ 	.short	0x010a
        /*124a*/ 	.byte	0x3f
	.zero		1


	//   ....[93]....
        /*124c*/ 	.word	0x00021430
        /*1250*/ 	.word	0x00000015
        /*1254*/ 	.word	0x00038830
        /*1258*/ 	.short	0x010a
        /*125a*/ 	.byte	0x3f
	.zero		1


	//   ....[94]....
        /*125c*/ 	.word	0x00021480
        /*1260*/ 	.word	0x00000015
        /*1264*/ 	.word	0x00038850
        /*1268*/ 	.short	0x010a
        /*126a*/ 	.byte	0x3f
	.zero		1


	//   ....[95]....
        /*126c*/ 	.word	0x00021620
        /*1270*/ 	.word	0x00000017
        /*1274*/ 	.word	0x00038820
        /*1278*/ 	.short	0x010a
        /*127a*/ 	.byte	0x3f
	.zero		1


	//   ....[96]....
        /*127c*/ 	.word	0x00021670
        /*1280*/ 	.word	0x00000003
        /*1284*/ 	.word	0x000388a0
        /*1288*/ 	.short	0x010a
        /*128a*/ 	.byte	0x3f
	.zero		1


	//   ....[97]....
        /*128c*/ 	.word	0x000216c0
        /*1290*/ 	.word	0x00000003
        /*1294*/ 	.word	0x000388c0
        /*1298*/ 	.short	0x010a
        /*129a*/ 	.byte	0x3f
	.zero		1


	//   ....[98]....
        /*129c*/ 	.word	0x00021710
        /*12a0*/ 	.word	0x00000008
        /*12a4*/ 	.word	0x000388a0
        /*12a8*/ 	.short	0x010a
        /*12aa*/ 	.byte	0x3f
	.zero		1


	//   ....[99]....
        /*12ac*/ 	.word	0x00021760
        /*12b0*/ 	.word	0x00000008
        /*12b4*/ 	.word	0x000388c0
        /*12b8*/ 	.short	0x010a
        /*12ba*/ 	.byte	0x3f
	.zero		1


	//   ....[100]....
        /*12bc*/ 	.word	0x00021880
        /*12c0*/ 	.word	0x0000001f
        /*12c4*/ 	.word	0x00038840
        /*12c8*/ 	.short	0x010a
        /*12ca*/ 	.byte	0x3f
	.zero		1


	//   ....[101]....
        /*12cc*/ 	.word	0x00022e10
        /*12d0*/ 	.word	0x00000017
        /*12d4*/ 	.word	0x00038820
        /*12d8*/ 	.short	0x010a
        /*12da*/ 	.byte	0x3f
	.zero		1


	//   ....[102]....
        /*12dc*/ 	.word	0x00022e60
        /*12e0*/ 	.word	0x0000001f
        /*12e4*/ 	.word	0x00038860
        /*12e8*/ 	.short	0x010a
        /*12ea*/ 	.byte	0x3f
	.zero		1


	//   ....[103]....
        /*12ec*/ 	.word	0x00023750
        /*12f0*/ 	.word	0x00000006
        /*12f4*/ 	.word	0x00038840
        /*12f8*/ 	.short	0x010a
        /*12fa*/ 	.byte	0x3f
	.zero		1


	//   ....[104]....
        /*12fc*/ 	.word	0x00023c10
        /*1300*/ 	.word	0x00000006
        /*1304*/ 	.word	0x00038860
        /*1308*/ 	.short	0x010a
        /*130a*/ 	.byte	0x3f
	.zero		1


	//   ....[105]....
        /*130c*/ 	.word	0x00024d10
        /*1310*/ 	.word	0x00000004
        /*1314*/ 	.word	0x00038820
        /*1318*/ 	.short	0x010a
        /*131a*/ 	.byte	0x3f
	.zero		1


	//   ....[106]....
        /*131c*/ 	.word	0x00024eb0
        /*1320*/ 	.word	0x00000005
        /*1324*/ 	.word	0x00038840
        /*1328*/ 	.short	0x010a
        /*132a*/ 	.byte	0x3f
	.zero		1


	//   ....[107]....
        /*132c*/ 	.word	0x00024f00
        /*1330*/ 	.word	0x00000019
        /*1334*/ 	.word	0x00038840
        /*1338*/ 	.short	0x010a
        /*133a*/ 	.byte	0x3f
	.zero		1


	//   ....[108]....
        /*133c*/ 	.word	0x00024f50
        /*1340*/ 	.word	0x00000005
        /*1344*/ 	.word	0x00038860
        /*1348*/ 	.short	0x010a
        /*134a*/ 	.byte	0x3f
	.zero		1


	//----- nvinfo : EIATTR_NUM_MBARRIERS
	.align		4
.L_644:
        /*134c*/ 	.byte	0x03, 0x38
        /*134e*/ 	.short	0x0017


	//----- nvinfo : EIATTR_EXIT_INSTR_OFFSETS
	.align		4
        /*1350*/ 	.byte	0x04, 0x1c
        /*1352*/ 	.short	(.L_646 - .L_645)


	//   ....[0]....
.L_645:
        /*1354*/ 	.word	0x000203f0


	//----- nvinfo : EIATTR_MAX_THREADS
	.align		4
.L_646:
        /*1358*/ 	.byte	0x04, 0x05
        /*135a*/ 	.short	(.L_648 - .L_647)
.L_647:
        /*135c*/ 	.word	0x00000180
        /*1360*/ 	.word	0x00000001
        /*1364*/ 	.word	0x00000001


	//----- nvinfo : EIATTR_CRS_STACK_SIZE
	.align		4
.L_648:
        /*1368*/ 	.byte	0x04, 0x1e
        /*136a*/ 	.short	(.L_650 - .L_649)
.L_649:
        /*136c*/ 	.word	0x00000000


	//----- nvinfo : EIATTR_CBANK_PARAM_SIZE
	.align		4
.L_650:
        /*1370*/ 	.byte	0x03, 0x19
        /*1372*/ 	.short	0x0bf0


	//----- nvinfo : EIATTR_PARAM_CBANK
	.align		4
        /*1374*/ 	.byte	0x04, 0x0a
        /*1376*/ 	.short	(.L_652 - .L_651)
	.align		4
.L_651:
        /*1378*/ 	.word	index@(.nv.constant0._ZN7cutlass13device_kernelIN5flash11enable_sm90INS1_16FlashAttnFwdSm90INS1_25CollectiveMainloopFwdSm90ILi2EN4cute5tupleIJNS5_1CILi1EEES8_S8_EEENS6_IJNS7_ILi64EEESA_SA_EEELi512ENS_10bfloat16_tEfNS_4arch4Sm90ELb1ELb0ELb0ELb1ELb1ELb1ELb1ELb0ELb0ELb1ELb0ELb0EEENS1_21CollectiveEpilogueFwdINS6_IJSA_NS7_ILi512EEESA_EEES9_SC_SE_Li256ELb1ELb1ELb0ELb0EEENS1_36VarlenDynamicPersistentTileSchedulerILi64ELi64ELi256ELi128ELb0ELb1ELb1ELb1ELb1ELb1EEEEEEEEEvNT_6ParamsE)
        /*137c*/ 	.short	0x0210
        /*137e*/ 	.short	0x0bf0


	//----- nvinfo : EIATTR_SW_WAR
	.align		4
.L_652:
        /*1380*/ 	.byte	0x04, 0x36
        /*1382*/ 	.short	(.L_654 - .L_653)
.L_653:
        /*1384*/ 	.word	0x00000008
.L_654:


//--------------------- .nv.callgraph             --------------------------
	.section	.nv.callgraph,"",@"SHT_CUDA_CALLGRAPH"
	.align	4
	.sectionentsize	8
	.align		4
        /*0000*/ 	.word	0x00000000
	.align		4
        /*0004*/ 	.word	0xffffffff
	.align		4
        /*0008*/ 	.word	index@(_ZN7cutlass13device_kernelIN5flash11enable_sm90INS1_16FlashAttnFwdSm90INS1_25CollectiveMainloopFwdSm90ILi2EN4cute5tupleIJNS5_1CILi1EEES8_S8_EEENS6_IJNS7_ILi64EEESA_SA_EEELi512ENS_10bfloat16_tEfNS_4arch4Sm90ELb0ELb0ELb0ELb0ELb1ELb0ELb0ELb0ELb0ELb1ELb0ELb0EEENS1_21CollectiveEpilogueFwdINS6_IJSA_NS7_ILi512EEESA_EEES9_SC_SE_Li256ELb0ELb1ELb0ELb0EEENS1_29StaticPersistentTileSchedulerILb0EEEEEEEEEvNT_6ParamsE)
	.align		4
        /*000c*/ 	.word	index@(__assertfail)
	.align		4
        /*0010*/ 	.word	index@(_ZN7cutlass13device_kernelIN5flash11enable_sm90INS1_16FlashAttnFwdSm90INS1_25CollectiveMainloopFwdSm90ILi2EN4cute5tupleIJNS5_1CILi1EEES8_S8_EEENS6_IJNS7_ILi64EEESA_SA_EEELi512ENS_10bfloat16_tEfNS_4arch4Sm90ELb0ELb0ELb0ELb0ELb1ELb0ELb1ELb0ELb0ELb1ELb0ELb0EEENS1_21CollectiveEpilogueFwdINS6_IJSA_NS7_ILi512EEESA_EEES9_SC_SE_Li256ELb0ELb1ELb0ELb0EEENS1_29StaticPersistentTileSchedulerILb0EEEEEEEEEvNT_6ParamsE)
	.align		4
        /*0014*/ 	.word	index@(__assertfail)
	.align		4
        /*0018*/ 	.word	index@(_ZN7cutlass13device_kernelIN5flash11enable_sm90INS1_16FlashAttnFwdSm90INS1_25CollectiveMainloopFwdSm90ILi2EN4cute5tupleIJNS5_1CILi1EEES8_S8_EEENS6_IJNS7_ILi64EEESA_SA_EEELi512ENS_10bfloat16_tEfNS_4arch4Sm90ELb0ELb0ELb0ELb1ELb1ELb0ELb0ELb0ELb0ELb1ELb0ELb0EEENS1_21CollectiveEpilogueFwdINS6_IJSA_NS7_ILi512EEESA_EEES9_SC_SE_Li256ELb1ELb1ELb0ELb0EEENS1_36VarlenDynamicPersistentTileSchedulerILi64ELi64ELi256ELi128ELb0ELb1ELb1ELb0ELb1ELb1EEEEEEEEEvNT_6ParamsE)
	.align		4
        /*001c*/ 	.word	index@(__assertfail)
	.align		4
        /*0020*/ 	.word	index@(_ZN7cutlass13device_kernelIN5flash11enable_sm90INS1_16FlashAttnFwdSm90INS1_25CollectiveMainloopFwdSm90ILi2EN4cute5tupleIJNS5_1CILi1EEES8_S8_EEENS6_IJNS7_ILi64EEESA_SA_EEELi512ENS_10bfloat16_tEfNS_4arch4Sm90ELb0ELb0ELb0ELb1ELb1ELb1ELb0ELb0ELb0ELb1ELb0ELb0EEENS1_21CollectiveEpilogueFwdINS6_IJSA_NS7_ILi512EEESA_EEES9_SC_SE_Li256ELb1ELb1ELb0ELb0EEENS1_36VarlenDynamicPersistentTileSchedulerILi64ELi64ELi256ELi128ELb0ELb1ELb1ELb0ELb1ELb1EEEEEEEEEvNT_6ParamsE)
	.align		4
        /*0024*/ 	.word	index@(__assertfail)
	.align		4
        /*0028*/ 	.word	index@(_ZN7cutlass13device_kernelIN5flash11enable_sm90INS1_16FlashAttnFwdSm90INS1_25CollectiveMainloopFwdSm90ILi2EN4cute5tupleIJNS5_1CILi1EEES8_S8_EEENS6_IJNS7_ILi64EEESA_SA_EEELi512ENS_10bfloat16_tEfNS_4arch4Sm90ELb0ELb0ELb0ELb1ELb1ELb0ELb1ELb0ELb0ELb1ELb0ELb0EEENS1_21CollectiveEpilogueFwdINS6_IJSA_NS7_ILi512EEESA_EEES9_SC_SE_Li256ELb1ELb1ELb0ELb0EEENS1_36VarlenDynamicPersistentTileSchedulerILi64ELi64ELi256ELi128ELb0ELb1ELb1ELb0ELb1ELb1EEEEEEEEEvNT_6ParamsE)
	.align		4
        /*002c*/ 	.word	index@(__assertfail)
	.align		4
        /*0030*/ 	.word	index@(_ZN7cutlass13device_kernelIN5flash11enable_sm90INS1_16FlashAttnFwdSm90INS1_25CollectiveMainloopFwdSm90ILi2EN4cute5tupleIJNS5_1CILi1EEES8_S8_EEENS6_IJNS7_ILi64EEESA_SA_EEELi512ENS_10bfloat16_tEfNS_4arch4Sm90ELb0ELb0ELb0ELb1ELb1ELb1ELb1ELb0ELb0ELb1ELb0ELb0EEENS1_21CollectiveEpilogueFwdINS6_IJSA_NS7_ILi512EEESA_EEES9_SC_SE_Li256ELb1ELb1ELb0ELb0EEENS1_36VarlenDynamicPersistentTileSchedulerILi64ELi64ELi256ELi128ELb0ELb1ELb1ELb0ELb1ELb1EEEEEEEEEvNT_6ParamsE)
	.align		4
        /*0034*/ 	.word	index@(__assertfail)
	.align		4
        /*0038*/ 	.word	index@(_ZN7cutlass13device_kernelIN5flash11enable_sm90INS1_16FlashAttnFwdSm90INS1_25CollectiveMainloopFwdSm90ILi2EN4cute5tupleIJNS5_1CILi1EEES8_S8_EEENS6_IJNS7_ILi64EEESA_SA_EEELi512ENS_10bfloat16_tEfNS_4arch4Sm90ELb0ELb1ELb0ELb0ELb1ELb0ELb0ELb0ELb0ELb1ELb0ELb0EEENS1_21CollectiveEpilogueFwdINS6_IJSA_NS7_ILi512EEESA_EEES9_SC_SE_Li256ELb0ELb1ELb0ELb0EEENS1_30DynamicPersistentTileSchedulerILi256ELi128ELb0ELb1ELb1EEEEEEEEEvNT_6ParamsE)
	.align		4
        /*003c*/ 	.word	index@(__assertfail)
	.align		4
        /*0040*/ 	.word	index@(_ZN7cutlass13device_kernelIN5flash11enable_sm90INS1_16FlashAttnFwdSm90INS1_25CollectiveMainloopFwdSm90ILi2EN4cute5tupleIJNS5_1CILi1EEES8_S8_EEENS6_IJNS7_ILi64EEESA_SA_EEELi512ENS_10bfloat16_tEfNS_4arch4Sm90ELb0ELb1ELb0ELb0ELb1ELb0ELb1ELb0ELb0ELb1ELb0ELb0EEENS1_21CollectiveEpilogueFwdINS6_IJSA_NS7_ILi512EEESA_EEES9_SC_SE_Li256ELb0ELb1ELb0ELb0EEENS1_30DynamicPersistentTileSchedulerILi256ELi128ELb0ELb1ELb1EEEEEEEEEvNT_6ParamsE)
	.align		4
        /*0044*/ 	.word	index@(__assertfail)
	.align		4
        /*0048*/ 	.word	index@(_ZN7cutlass13device_kernelIN5flash11enable_sm90INS1_16FlashAttnFwdSm90INS1_25CollectiveMainloopFwdSm90ILi2EN4cute5tupleIJNS5_1CILi1EEES8_S8_EEENS6_IJNS7_ILi64EEESA_SA_EEELi512ENS_10bfloat16_tEfNS_4arch4Sm90ELb0ELb1ELb0ELb1ELb1ELb0ELb0ELb0ELb0ELb1ELb0ELb0EEENS1_21CollectiveEpilogueFwdINS6_IJSA_NS7_ILi512EEESA_EEES9_SC_SE_Li256ELb1ELb1ELb0ELb0EEENS1_36VarlenDynamicPersistentTileSchedulerILi64ELi64ELi256ELi128ELb0ELb1ELb1ELb1ELb0ELb1EEEEEEEEEvNT_6ParamsE)
	.align		4
        /*004c*/ 	.word	index@(__assertfail)
	.align		4
        /*0050*/ 	.word	index@(_ZN7cutlass13device_kernelIN5flash11enable_sm90INS1_16FlashAttnFwdSm90INS1_25CollectiveMainloopFwdSm90ILi2EN4cute5tupleIJNS5_1CILi1EEES8_S8_EEENS6_IJNS7_ILi64EEESA_SA_EEELi512ENS_10bfloat16_tEfNS_4arch4Sm90ELb0ELb1ELb0ELb1ELb1ELb1ELb0ELb0ELb0ELb1ELb0ELb0EEENS1_21CollectiveEpilogueFwdINS6_IJSA_NS7_ILi512EEESA_EEES9_SC_SE_Li256ELb1ELb1ELb0ELb0EEENS1_36VarlenDynamicPersistentTileSchedulerILi64ELi64ELi256ELi128ELb0ELb1ELb1ELb1ELb0ELb1EEEEEEEEEvNT_6ParamsE)
	.align		4
        /*0054*/ 	.word	index@(__assertfail)
	.align		4
        /*0058*/ 	.word	index@(_ZN7cutlass13device_kernelIN5flash11enable_sm90INS1_16FlashAttnFwdSm90INS1_25CollectiveMainloopFwdSm90ILi2EN4cute5tupleIJNS5_1CILi1EEES8_S8_EEENS6_IJNS7_ILi64EEESA_SA_EEELi512ENS_10bfloat16_tEfNS_4arch4Sm90ELb0ELb1ELb0ELb1ELb1ELb0ELb1ELb0ELb0ELb1ELb0ELb0EEENS1_21CollectiveEpilogueFwdINS6_IJSA_NS7_ILi512EEESA_EEES9_SC_SE_Li256ELb1ELb1ELb0ELb0EEENS1_36VarlenDynamicPersistentTileSchedulerILi64ELi64ELi256ELi128ELb0ELb1ELb1ELb1ELb0ELb1EEEEEEEEEvNT_6ParamsE)
	.align		4
        /*005c*/ 	.word	index@(__assertfail)
	.align		4
        /*0060*/ 	.word	index@(_ZN7cutlass13device_kernelIN5flash11enable_sm90INS1_16FlashAttnFwdSm90INS1_25CollectiveMainloopFwdSm90ILi2EN4cute5tupleIJNS5_1CILi1EEES8_S8_EEENS6_IJNS7_ILi64EEESA_SA_EEELi512ENS_10bfloat16_tEfNS_4arch4Sm90ELb0ELb1ELb0ELb1ELb1ELb1ELb1ELb0ELb0ELb1ELb0ELb0EEENS1_21CollectiveEpilogueFwdINS6_IJSA_NS7_ILi512EEESA_EEES9_SC_SE_Li256ELb1ELb1ELb0ELb0EEENS1_36VarlenDynamicPersistentTileSchedulerILi64ELi64ELi256ELi128ELb0ELb1ELb1ELb1ELb0ELb1EEEEEEEEEvNT_6ParamsE)
	.align		4
        /*0064*/ 	.word	index@(__assertfail)
	.align		4
        /*0068*/ 	.word	index@(_ZN7cutlass13device_kernelIN5flash11enable_sm90INS1_16FlashAttnFwdSm90INS1_25CollectiveMainloopFwdSm90ILi2EN4cute5tupleIJNS5_1CILi1EEES8_S8_EEENS6_IJNS7_ILi64EEESA_SA_EEELi512ENS_10bfloat16_tEfNS_4arch4Sm90ELb1ELb0ELb0ELb0ELb1ELb0ELb0ELb0ELb0ELb1ELb0ELb0EEENS1_21CollectiveEpilogueFwdINS6_IJSA_NS7_ILi512EEESA_EEES9_SC_SE_Li256ELb0ELb1ELb0ELb0EEENS1_30DynamicPersistentTileSchedulerILi256ELi128ELb0ELb1ELb1EEEEEEEEEvNT_6ParamsE)
	.align		4
        /*006c*/ 	.word	index@(__assertfail)
	.align		4
        /*0070*/ 	.word	index@(_ZN7cutlass13device_kernelIN5flash11enable_sm90INS1_16FlashAttnFwdSm90INS1_25CollectiveMainloopFwdSm90ILi2EN4cute5tupleIJNS5_1CILi1EEES8_S8_EEENS6_IJNS7_ILi64EEESA_SA_EEELi512ENS_10bfloat16_tEfNS_4arch4Sm90ELb1ELb0ELb0ELb0ELb1ELb0ELb1ELb0ELb0ELb1ELb0ELb0EEENS1_21CollectiveEpilogueFwdINS6_IJSA_NS7_ILi512EEESA_EEES9_SC_SE_Li256ELb0ELb1ELb0ELb0EEENS1_30DynamicPersistentTileSchedulerILi256ELi128ELb0ELb1ELb1EEEEEEEEEvNT_6ParamsE)
	.align		4
        /*0074*/ 	.word	index@(__assertfail)
	.align		4
        /*0078*/ 	.word	index@(_ZN7cutlass13device_kernelIN5flash11enable_sm90INS1_16FlashAttnFwdSm90INS1_25CollectiveMainloopFwdSm90ILi2EN4cute5tupleIJNS5_1CILi1EEES8_S8_EEENS6_IJNS7_ILi64EEESA_SA_EEELi512ENS_10bfloat16_tEfNS_4arch4Sm90ELb1ELb0ELb0ELb1ELb1ELb0ELb0ELb0ELb0ELb1ELb0ELb0EEENS1_21CollectiveEpilogueFwdINS6_IJSA_NS7_ILi512EEESA_EEES9_SC_SE_Li256ELb1ELb1ELb0ELb0EEENS1_36VarlenDynamicPersistentTileSchedulerILi64ELi64ELi256ELi128ELb0ELb1ELb1ELb1ELb1ELb1EEEEEEEEEvNT_6ParamsE)
	.align		4
        /*007c*/ 	.word	index@(__assertfail)
	.align		4
        /*0080*/ 	.word	index@(_ZN7cutlass13device_kernelIN5flash11enable_sm90INS1_16FlashAttnFwdSm90INS1_25CollectiveMainloopFwdSm90ILi2EN4cute5tupleIJNS5_1CILi1EEES8_S8_EEENS6_IJNS7_ILi64EEESA_SA_EEELi512ENS_10bfloat16_tEfNS_4arch4Sm90ELb1ELb0ELb0ELb1ELb1ELb1ELb0ELb0ELb0ELb1ELb0ELb0EEENS1_21CollectiveEpilogueFwdINS6_IJSA_NS7_ILi512EEESA_EEES9_SC_SE_Li256ELb1ELb1ELb0ELb0EEENS1_36VarlenDynamicPersistentTileSchedulerILi64ELi64ELi256ELi128ELb0ELb1ELb1ELb1ELb1ELb1EEEEEEEEEvNT_6ParamsE)
	.align		4
        /*0084*/ 	.word	index@(__assertfail)
	.align		4
        /*0088*/ 	.word	index@(_ZN7cutlass13device_kernelIN5flash11enable_sm90INS1_16FlashAttnFwdSm90INS1_25CollectiveMainloopFwdSm90ILi2EN4cute5tupleIJNS5_1CILi1EEES8_S8_EEENS6_IJNS7_ILi64EEESA_SA_EEELi512ENS_10bfloat16_tEfNS_4arch4Sm90ELb1ELb0ELb0ELb1ELb1ELb0ELb1ELb0ELb0ELb1ELb0ELb0EEENS1_21CollectiveEpilogueFwdINS6_IJSA_NS7_ILi512EEESA_EEES9_SC_SE_Li256ELb1ELb1ELb0ELb0EEENS1_36VarlenDynamicPersistentTileSchedulerILi64ELi64ELi256ELi128ELb0ELb1ELb1ELb1ELb1ELb1EEEEEEEEEvNT_6ParamsE)
	.align		4
        /*008c*/ 	.word	index@(__assertfail)
	.align		4
        /*0090*/ 	.word	index@(_ZN7cutlass13device_kernelIN5flash11enable_sm90INS1_16FlashAttnFwdSm90INS1_25CollectiveMainloopFwdSm90ILi2EN4cute5tupleIJNS5_1CILi1EEES8_S8_EEENS6_IJNS7_ILi64EEESA_SA_EEELi512ENS_10bfloat16_tEfNS_4arch4Sm90ELb1ELb0ELb0ELb1ELb1ELb1ELb1ELb0ELb0ELb1ELb0ELb0EEENS1_21CollectiveEpilogueFwdINS6_IJSA_NS7_ILi512EEESA_EEES9_SC_SE_Li256ELb1ELb1ELb0ELb0EEENS1_36VarlenDynamicPersistentTileSchedulerILi64ELi64ELi256ELi128ELb0ELb1ELb1ELb1ELb1ELb1EEEEEEEEEvNT_6ParamsE)
	.align		4
        /*0094*/ 	.word	index@(__assertfail)
	.align		4
        /*0098*/ 	.word	0x00000000
	.align		4
        /*009c*/ 	.word	0xfffffffe
	.align		4
        /*00a0*/ 	.word	0x00000000
	.align		4
        /*00a4*/ 	.word	0xfffffffd
	.align		4
        /*00a8*/ 	.word	0x00000000
	.align		4
        /*00ac*/ 	.word	0xfffffffc


//--------------------- .nv.constant4             --------------------------
	.section	.nv.constant4,"a",@progbits
	.align	8
	.align		8
.nv.constant4:
        /*0000*/ 	.dword	__assertfail
	.align		8
        /*0008*/ 	.dword	__unnamed_1
	.align		8
        /*0010*/ 	.dword	__unnamed_2
	.align		8
        /*0018*/ 	.dword	__unnamed_3
	.align		8
        /*0020*/ 	.dword	__unnamed_4
	.align		8
        /*0028*/ 	.dword	__unnamed_5
	.align		8
        /*0030*/ 	.dword	__unnamed_6
	.align		8
        /*0038*/ 	.dword	_ZN75_INTERNAL_7bca59a0_39_flash_fwd_hdim64_512_bf16_paged_sm90_cu_1f2e7571_32974cuda3std3__45__cpo5beginE
	.align		8
        /*0040*/ 	.dword	_ZN75_INTERNAL_7bca59a0_39_flash_fwd_hdim64_512_bf16_paged_sm90_cu_1f2e7571_32974cuda3std3__45__cpo3endE
	.align		8
        /*0048*/ 	.dword	_ZN75_INTERNAL_7bca59a0_39_flash_fwd_hdim64_512_bf16_paged_sm90_cu_1f2e7571_32974cuda3std3__45__cpo6cbeginE
	.align		8
        /*0050*/ 	.dword	_ZN75_INTERNAL_7bca59a0_39_flash_fwd_hdim64_512_bf16_paged_sm90_cu_1f2e7571_32974cuda3std3__45__cpo4cendE
	.align		8
        /*0058*/ 	.dword	_ZN75_INTERNAL_7bca59a0_39_flash_fwd_hdim64_512_bf16_paged_sm90_cu_1f2e7571_32974cuda3std3__477_GLOBAL__N__7bca59a0_39_flash_fwd_hdim64_512_bf16_paged_sm90_cu_1f2e7571_32976ignoreE
	.align		8
        /*0060*/ 	.dword	_ZN75_INTERNAL_7bca59a0_39_flash_fwd_hdim64_512_bf16_paged_sm90_cu_1f2e7571_32974cuda3std3__419piecewise_constructE
	.align		8
        /*0068*/ 	.dword	_ZN75_INTERNAL_7bca59a0_39_flash_fwd_hdim64_512_bf16_paged_sm90_cu_1f2e7571_32974cuda3std3__48in_placeE
	.align		8
        /*0070*/ 	.dword	_ZN75_INTERNAL_7bca59a0_39_flash_fwd_hdim64_512_bf16_paged_sm90_cu_1f2e7571_32974cuda3std6ranges3__45__cpo4swapE
	.align		8
        /*0078*/ 	.dword	_ZN75_INTERNAL_7bca59a0_39_flash_fwd_hdim64_512_bf16_paged_sm90_cu_1f2e7571_32974cuda3std6ranges3__45__cpo9iter_moveE
	.align		8
        /*0080*/ 	.dword	_ZN75_INTERNAL_7bca59a0_39_flash_fwd_hdim64_512_bf16_paged_sm90_cu_1f2e7571_32974cute7productE
	.align		8
        /*0088*/ 	.dword	_ZN75_INTERNAL_7bca59a0_39_flash_fwd_hdim64_512_bf16_paged_sm90_cu_1f2e7571_32974cute1_E
	.align		8
        /*0090*/ 	.dword	$str$23
	.align		8
        /*0098*/ 	.dword	$str$24


//--------------------- .text._ZN7cutlass13device_kernelIN5flash11enable_sm90INS1_16FlashAttnFwdSm90INS1_25CollectiveMainloopFwdSm90ILi2EN4cute5tupleIJNS5_1CILi1EEES8_S8_EEENS6_IJNS7_ILi64EEESA_SA_EEELi512ENS_10bfloat16_tEfNS_4arch4Sm90ELb0ELb0ELb0ELb0ELb1ELb0ELb0ELb0ELb0ELb1ELb0ELb0EEENS1_21CollectiveEpilogueFwdINS6_IJSA_NS7_ILi512EEESA_EEES9_SC_SE_Li256ELb0ELb1ELb0ELb0EEENS1_29StaticPersistentTileSchedulerILb0EEEEEEEEEvNT_6ParamsE --------------------------
	.section	.text._ZN7cutlass13device_kernelIN5flash11enable_sm90INS1_16FlashAttnFwdSm90INS1_25CollectiveMainloopFwdSm90ILi2EN4cute5tupleIJNS5_1CILi1EEES8_S8_EEENS6_IJNS7_ILi64EEESA_SA_EEELi512ENS_10bfloat16_tEfNS_4arch4Sm90ELb0ELb0ELb0ELb0ELb1ELb0ELb0ELb0ELb0ELb1ELb0ELb0EEENS1_21CollectiveEpilogueFwdINS6_IJSA_NS7_ILi512EEESA_EEES9_SC_SE_Li256ELb0ELb1ELb0ELb0EEENS1_29StaticPersistentTileSchedulerILb0EEEEEEEEEvNT_6ParamsE,"ax",@progbits
	.align	128
.text._ZN7cutlass13device_kernelIN5flash11enable_sm90INS1_16FlashAttnFwdSm90INS1_25CollectiveMainloopFwdSm90ILi2EN4cute5tupleIJNS5_1CILi1EEES8_S8_EEENS6_IJNS7_ILi64EEESA_SA_EEELi512ENS_10bfloat16_tEfNS_4arch4Sm90ELb0ELb0ELb0ELb0ELb1ELb0ELb0ELb0ELb0ELb1ELb0ELb0EEENS1_21CollectiveEpilogueFwdINS6_IJSA_NS7_ILi512EEESA_EEES9_SC_SE_Li256ELb0ELb1ELb0ELb0EEENS1_29StaticPersistentTileSchedulerILb0EEEEEEEEEvNT_6ParamsE:
        .type           _ZN7cutlass13device_kernelIN5flash11enable_sm90INS1_16FlashAttnFwdSm90INS1_25CollectiveMainloopFwdSm90ILi2EN4cute5tupleIJNS5_1CILi1EEES8_S8_EEENS6_IJNS7_ILi64EEESA_SA_EEELi512ENS_10bfloat16_tEfNS_4arch4Sm90ELb0ELb0ELb0ELb0ELb1ELb0ELb0ELb0ELb0ELb1ELb0ELb0EEENS1_21CollectiveEpilogueFwdINS6_IJSA_NS7_ILi512EEESA_EEES9_SC_SE_Li256ELb0ELb1ELb0ELb0EEENS1_29StaticPersistentTileSchedulerILb0EEEEEEEEEvNT_6ParamsE,@function
        .size           _ZN7cutlass13device_kernelIN5flash11enable_sm90INS1_16FlashAttnFwdSm90INS1_25CollectiveMainloopFwdSm90ILi2EN4cute5tupleIJNS5_1CILi1EEES8_S8_EEENS6_IJNS7_ILi64EEESA_SA_EEELi512ENS_10bfloat16_tEfNS_4arch4Sm90ELb0ELb0ELb0ELb0ELb1ELb0ELb0ELb0ELb0ELb1ELb0ELb0EEENS1_21CollectiveEpilogueFwdINS6_IJSA_NS7_ILi512EEESA_EEES9_SC_SE_Li256ELb0ELb1ELb0ELb0EEENS1_29StaticPersistentTileSchedulerILb0EEEEEEEEEvNT_6ParamsE,(.L_x_5633 - _ZN7cutlass13device_kernelIN5flash11enable_sm90INS1_16FlashAttnFwdSm90INS1_25CollectiveMainloopFwdSm90ILi2EN4cute5tupleIJNS5_1CILi1EEES8_S8_EEENS6_IJNS7_ILi64EEESA_SA_EEELi512ENS_10bfloat16_tEfNS_4arch4Sm90ELb0ELb0ELb0ELb0ELb1ELb0ELb0ELb0ELb0ELb1ELb0ELb0EEENS1_21CollectiveEpilogueFwdINS6_IJSA_NS7_ILi512EEESA_EEES9_SC_SE_Li256ELb0ELb1ELb0ELb0EEENS1_29StaticPersistentTileSchedulerILb0EEEEEEEEEvNT_6ParamsE)
        .other          _ZN7cutlass13device_kernelIN5flash11enable_sm90INS1_16FlashAttnFwdSm90INS1_25CollectiveMainloopFwdSm90ILi2EN4cute5tupleIJNS5_1CILi1EEES8_S8_EEENS6_IJNS7_ILi64EEESA_SA_EEELi512ENS_10bfloat16_tEfNS_4arch4Sm90ELb0ELb0ELb0ELb0ELb1ELb0ELb0ELb0ELb0ELb1ELb0ELb0EEENS1_21CollectiveEpilogueFwdINS6_IJSA_NS7_ILi512EEESA_EEES9_SC_SE_Li256ELb0ELb1ELb0ELb0EEENS1_29StaticPersistentTileSchedulerILb0EEEEEEEEEvNT_6ParamsE,@"STO_CUDA_ENTRY STV_DEFAULT"
_ZN7cutlass13device_kernelIN5flash11enable_sm90INS1_16FlashAttnFwdSm90INS1_25CollectiveMainloopFwdSm90ILi2EN4cute5tupleIJNS5_1CILi1EEES8_S8_EEENS6_IJNS7_ILi64EEESA_SA_EEELi512ENS_10bfloat16_tEfNS_4arch4Sm90ELb0ELb0ELb0ELb0ELb1ELb0ELb0ELb0ELb0ELb1ELb0ELb0EEENS1_21CollectiveEpilogueFwdINS6_IJSA_NS7_ILi512EEESA_EEES9_SC_SE_Li256ELb0ELb1ELb0ELb0EEENS1_29StaticPersistentTileSchedulerILb0EEEEEEEEEvNT_6ParamsE:
[----:B------:R-:W0:Y:S02]  /*0000*/  LDC R1, c[0x0][0x28] ;  /* 0x00000a00ff017b82 */ /* 0x000e240000000800 */
[----:B0-----:R-:W-:Y:S01]  /*0010*/  VIADD R1, R1, 0xffffffd0 ;  /* 0xffffffd001017836 */ /* 0x001fe20000000000 */
[----:B------:R-:W0:Y:S01]  /*0020*/  S2R R0, SR_TID.X ;  /* 0x0000000000007919 */ /* 0x000e220000002100 */
[----:B------:R-:W-:Y:S01]  /*0030*/  ELECT P0, URZ, PT ;  /* 0x00000000003f782f */ /* 0x000fe20003800000 */
[----:B------:R-:W-:Y:S01]  /*0040*/  UMOV UR4, 0x80 ;  /* 0x0000008000047882 */ /* 0x000fe20000000000 */
[----:B------:R-:W-:Y:S01]  /*0050*/  UMOV UR7, 0x100 ;  /* 0x0000010000077882 */ /* 0x000fe20000000000 */
[----:B0-----:R-:W-:-:S05]  /*0060*/  SHF.R.U32.HI R2, RZ, 0x5, R0 ;  /* 0x00000005ff027819 */ /* 0x001fca0000011600 */
[----:B------:R-:W0:Y:S02]  /*0070*/  SHFL.IDX PT, R3, R2, RZ, 0x1f ;  /* 0x00001fff02037589 */ /* 0x000e2400000e0000 */
[C---:B0-----:R-:W-:Y:S02]  /*0080*/  ISETP.NE.OR P0, PT, R3.reuse, RZ, !P0 ;  /* 0x000000ff0300720c */ /* 0x041fe40004705670 */
[----:B------:R-:W-:Y:S02]  /*0090*/  ISETP.NE.AND P1, PT, R3, RZ, PT ;  /* 0x000000ff0300720c */ /* 0x000fe40003f25270 */
[----:B------:R-:W-:-:S06]  /*00a0*/  SHF.R.U32.HI R3, RZ, 0x7, R0 ;  /* 0x00000007ff037819 */ /* 0x000fcc0000011600 */
[----:B------:R-:W0:Y:S03]  /*00b0*/  SHFL.IDX PT, R3, R3, RZ, 0x1f ;  /* 0x00001fff03037589 */ /* 0x000e2600000e0000 */
[----:B------:R-:W-:Y:S01]  /*00c0*/  VOTEU.ALL UP0, P0 ;  /* 0x00000000003f7886 */ /* 0x000fe20000000000 */
[----:B------:R-:W-:-:S04]  /*00d0*/  VOTEU.ALL UP1, P0 ;  /* 0x00000000003f7886 */ /* 0x000fc80000020000 */
[----:B------:R-:W1:Y:S01]  /*00e0*/  @!UP0 S2UR UR8, SR_CgaCtaId ;  /* 0x00000000000889c3 */ /* 0x000e620000008800 */
[----:B------:R-:W-:Y:S01]  /*00f0*/  @!UP0 UMOV UR6, 0x400 ;  /* 0x0000040000068882 */ /* 0x000fe20000000000 */
[----:B------:R-:W-:-:S04]  /*0100*/  @!UP0 UIADD3 UR4, -UR4, 0x100000, URZ ;  /* 0x0010000004048890 */ /* 0x000fc8000fffe13f */
[----:B------:R-:W-:Y:S02]  /*0110*/  @!UP0 USHF.L.U32 UR5, UR4, 0xb, URZ ;  /* 0x0000000b04058899 */ /* 0x000fe4000800063f */
[----:B------:R-:W-:Y:S02]  /*0120*/  @!UP0 USHF.L.U32 UR4, UR4, 0x1, URZ ;  /* 0x0000000104048899 */ /* 0x000fe4000800063f */
[----:B-1----:R-:W-:Y:S02]  /*0130*/  @!UP0 ULEA UR8, UR8, UR6, 0x18 ;  /* 0x0000000608088291 */ /* 0x002fe4000f8ec03f */
[----:B------:R-:W-:-:S04]  /*0140*/  @!UP0 UIADD3 UR6, -UR7, 0x100000, URZ ;  /* 0x0010000007068890 */ /* 0x000fc8000fffe13f */
[----:B------:R-:W-:Y:S02]  /*0150*/  @!UP0 USHF.L.U32 UR7, UR6, 0xb, URZ ;  /* 0x0000000b06078899 */ /* 0x000fe4000800063f */
[----:B------:R-:W-:Y:S01]  /*0160*/  @!UP0 USHF.L.U32 UR6, UR6, 0x1, URZ ;  /* 0x0000000106068899 */ /* 0x000fe2000800063f */
[----:B------:R-:W-:-:S05]  /*0170*/  VOTEU.ALL UP0, P0 ;  /* 0x00000000003f7886 */ /* 0x000fca0000000000 */
[----:B------:R1:W2:Y:S06]  /*0180*/  @!UP0 SYNCS.EXCH.64 URZ, [UR8+0x28c00], UR4 ;  /* 0x028c0004083f85b2 */ /* 0x0002ac0008000100 */
[----:B------:R1:W3:Y:S02]  /*0190*/  @!UP1 SYNCS.EXCH.64 URZ, [UR8+0x28c20], UR6 ;  /* 0x028c2006083f95b2 */ /* 0x0002e40008000100 */
[----:B01----:R-:W-:Y:S05]  /*01a0*/  @P1 BRA `(.L_x_0) ;  /* 0x0000000000381947 */ /* 0x003fea0003800000 */
[----:B------:R-:W0:Y:S01]  /*01b0*/  S2UR UR5, SR_CgaCtaId ;  /* 0x00000000000579c3 */ /* 0x000e220000008800 */
[----:B------:R-:W-:Y:S01]  /*01c0*/  UMOV UR4, 0x400 ;  /* 0x0000040000047882 */ /* 0x000fe20000000000 */
[----:B------:R-:W-:Y:S01]  /*01d0*/  UMOV UR7, 0x80 ;  /* 0x0000008000077882 */ /* 0x000fe20000000000 */
[----:B------:R-:W-:Y:S01]  /*01e0*/  ELECT P0, URZ, PT ;  /* 0x00000000003f782f */ /* 0x000fe20003800000 */
[----:B0-----:R-:W-:Y:S02]  /*01f0*/  ULEA UR6, UR5, UR4, 0x18 ;  /* 0x0000000405067291 */ /* 0x001fe4000f8ec03f */
[----:B------:R-:W-:-:S04]  /*0200*/  UIADD3 UR4, -UR7, 0x100000, URZ ;  /* 0x0010000007047890 */ /* 0x000fc8000fffe13f */
[----:B------:R-:W-:Y:S02]  /*0210*/  USHF.L.U32 UR5, UR4, 0xb, URZ ;  /* 0x0000000b04057899 */ /* 0x000fe4000800063f */
[----:B------:R-:W-:Y:S01]  /*0220*/  USHF.L.U32 UR4, UR4, 0x1, URZ ;  /* 0x0000000104047899 */ /* 0x000fe2000800063f */
[----:B------:R-:W0:Y:S11]  /*0230*/  FENCE.VIEW.ASYNC.S ;  /* 0x00000000000073c6 */ /* 0x000e360000000000 */
[----:B0-----:R0:W1:Y:S01]  /*0240*/  SYNCS.EXCH.64 URZ, [UR6+0x28c30], UR4 ;  /* 0x028c3004063f75b2 */ /* 0x0010620008000100 */
[----:B------:R0:W4:Y:S01]  /*0250*/  SYNCS.EXCH.64 URZ, [UR6+0x28c40], UR4 ;  /* 0x028c4004063f75b2 */ /* 0x0001220008000100 */
[----:B------:R0:W0:Y:S01]  /*0260*/  SYNCS.EXCH.64 URZ, [UR6+0x28c38], UR4 ;  /* 0x028c3804063f75b2 */ /* 0x0000220008000100 */
[----:B------:R0:W0:Y:S01]  /*0270*/  SYNCS.EXCH.64 URZ, [UR6+0x28c48], UR4 ;  /* 0x028c4804063f75b2 */ /* 0x0000220008000100 */
[----:B------:R-:W-:Y:S01]  /*0280*/  NOP ;  /* 0x0000000000007918 */ /* 0x000fe20000000000 */
.L_x_0:
[----:B------:R-:W5:Y:S01]  /*0290*/  SHFL.IDX PT, R4, R2, RZ, 0x1f ;  /* 0x00001fff02047589 */ /* 0x000f6200000e0000 */
[----:B------:R-:W-:Y:S01]  /*02a0*/  NOP ;  /* 0x0000000000007918 */ /* 0x000fe20000000000 */
[----:B-----5:R-:W-:-:S13]  /*02b0*/  ISETP.NE.AND P0, PT, R4, RZ, PT ;  /* 0x000000ff0400720c */ /* 0x020fda0003f05270 */
[----:B------:R-:W-:Y:S05]  /*02c0*/  @P0 BRA `(.L_x_1) ;  /* 0x0000000000480947 */ /* 0x000fea0003800000 */
[----:B0-----:R-:W0:Y:S01]  /*02d0*/  S2UR UR5, SR_CgaCtaId ;  /* 0x00000000000579c3 */ /* 0x001e220000008800 */
[----:B------:R-:W-:Y:S01]  /*02e0*/  UMOV UR4, 0x400 ;  /* 0x0000040000047882 */ /* 0x000fe20000000000 */
[----:B------:R-:W-:Y:S01]  /*02f0*/  UMOV UR6, 0x80 ;  /* 0x0000008000067882 */ /* 0x000fe20000000000 */
[----:B------:R-:W-:Y:S01]  /*0300*/  UMOV UR7, 0x100 ;  /* 0x0000010000077882 */ /* 0x000fe20000000000 */
[----:B------:R-:W-:Y:S01]  /*0310*/  ELECT P0, URZ, PT ;  /* 0x00000000003f782f */ /* 0x000fe20003800000 */
[----:B0-----:R-:W-:Y:S02]  /*0320*/  ULEA UR8, UR5, UR4, 0x18 ;  /* 0x0000000405087291 */ /* 0x001fe4000f8ec03f */
[----:B------:R-:W-:-:S04]  /*0330*/  UIADD3 UR4, -UR6, 0x100000, URZ ;  /* 0x0010000006047890 */ /* 0x000fc8000fffe13f */
[----:B------:R-:W-:Y:S02]  /*0340*/  USHF.L.U32 UR5, UR4, 0xb, URZ ;  /* 0x0000000b04057899 */ /* 0x000fe4000800063f */
[----:B------:R-:W-:Y:S02]  /*0350*/  USHF.L.U32 UR4, UR4, 0x1, URZ ;  /* 0x0000000104047899 */ /* 0x000fe4000800063f */
[----:B------:R-:W-:-:S04]  /*0360*/  UIADD3 UR6, -UR7, 0x100000, URZ ;  /* 0x0010000007067890 */ /* 0x000fc8000fffe13f */
[----:B------:R-:W-:Y:S02]  /*0370*/  USHF.L.U32 UR7, UR6, 0xb, URZ ;  /* 0x0000000b06077899 */ /* 0x000fe4000800063f */
[----:B------:R-:W-:Y:S01]  /*0380*/  USHF.L.U32 UR6, UR6, 0x1, URZ ;  /* 0x0000000106067899 */ /* 0x000fe2000800063f */
[----:B------:R-:W0:Y:S03]  /*0390*/  FENCE.VIEW.ASYNC.S ;  /* 0x00000000000073c6 */ /* 0x000e260000000000 */
[----:B0-----:R0:W0:Y:S08]  /*03a0*/  SYNCS.EXCH.64 URZ, [UR8+0x28c50], UR4 ;  /* 0x028c5004083f75b2 */ /* 0x0010300008000100 */
[----:B------:R0:W0:Y:S01]  /*03b0*/  SYNCS.EXCH.64 URZ, [UR8+0x28c60], UR6 ;  /* 0x028c6006083f75b2 */ /* 0x0000220008000100 */
[----:B------:R0:W0:Y:S01]  /*03c0*/  SYNCS.EXCH.64 URZ, [UR8+0x28c58], UR4 ;  /* 0x028c5804083f75b2 */ /* 0x0000220008000100 */
[----:B------:R0:W0:Y:S01]  /*03d0*/  SYNCS.EXCH.64 URZ, [UR8+0x28c68], UR6 ;  /* 0x028c6806083f75b2 */ /* 0x0000220008000100 */
[----:B------:R-:W-:Y:S01]  /*03e0*/  NOP ;  /* 0x0000000000007918 */ /* 0x000fe20000000000 */
.L_x_1:
[----:B------:R-:W5:Y:S01]  /*03f0*/  SHFL.IDX PT, R4, R2, RZ, 0x1f ;  /* 0x00001fff02047589 */ /* 0x000f6200000e0000 */
[----:B------:R-:W-:Y:S01]  /*0400*/  NOP ;  /* 0x0000000000007918 */ /* 0x000fe20000000000 */
[----:B-----5:R-:W-:-:S13]  /*0410*/  ISETP.NE.AND P0, PT, R4, RZ, PT ;  /* 0x000000ff0400720c */ /* 0x020fda0003f05270 */
[----:B------:R-:W-:Y:S05]  /*0420*/  @P0 BRA `(.L_x_2) ;  /* 0x0000000000380947 */ /* 0x000fea0003800000 */
[----:B0-----:R-:W0:Y:S01]  /*0430*/  S2UR UR5, SR_CgaCtaId ;  /* 0x00000000000579c3 */ /* 0x001e220000008800 */
        /* <DEDUP_REMOVED lines=8> */
[----:B0-----:R0:W0:Y:S01]  /*04c0*/  SYNCS.EXCH.64 URZ, [UR6+0x28c70], UR4 ;  /* 0x028c7004063f75b2 */ /* 0x0010220008000100 */
[----:B------:R0:W0:Y:S01]  /*04d0*/  SYNCS.EXCH.64 URZ, [UR6+0x28c80], UR4 ;  /* 0x028c8004063f75b2 */ /* 0x0000220008000100 */
[----:B------:R0:W0:Y:S01]  /*04e0*/  SYNCS.EXCH.64 URZ, [UR6+0x28c78], UR4 ;  /* 0x028c7804063f75b2 */ /* 0x0000220008000100 */
[----:B------:R0:W0:Y:S01]  /*04f0*/  SYNCS.EXCH.64 URZ, [UR6+0x28c88], UR4 ;  /* 0x028c8804063f75b2 */ /* 0x0000220008000100 */
[----:B------:R-:W-:Y:S01]  /*0500*/  NOP ;  /* 0x0000000000007918 */ /* 0x000fe20000000000 */
.L_x_2:
        /* <DEDUP_REMOVED lines=22> */
.L_x_3:
[----:B------:R-:W5:Y:S01]  /*0670*/  SHFL.IDX PT, R4, R2, RZ, 0x1f ;  /* 0x00001fff02047589 */ /* 0x000f6200000e0000 */
[----:B------:R-:W-:Y:S01]  /*0680*/  R2UR UR46, R3 ;  /* 0x00000000032e72ca */ /* 0x000fe200000e0000 */
        /* <DEDUP_REMOVED lines=21> */
.L_x_4:
[----:B------:R-:W-:Y:S01]  /*07e0*/  UISETP.NE.AND UP0, UPT, UR46, URZ, UPT ;  /* 0x0000003f2e00728c */ /* 0x000fe2000bf05270 */
[----:B------:R-:W-:Y:S01]  /*07f0*/  NOP ;  /* 0x0000000000007918 */ /* 0x000fe20000000000 */
[----:B------:R-:W-:Y:S01]  /*0800*/  UMOV UR38, 0x1 ;  /* 0x0000000100267882 */ /* 0x000fe20000000000 */
[----:B------:R-:W-:Y:S01]  /*0810*/  ULDC.64 UR50, c[0x0][0x208] ;  /* 0x0000820000327ab9 */ /* 0x000fe20000000a00 */
[----:B------:R-:W-:Y:S01]  /*0820*/  USEL UR38, UR38, 0x2, !UP0 ;  /* 0x0000000226267887 */ /* 0x000fe2000c000000 */
[----:B01234-:R-:W-:Y:S01]  /*0830*/  BAR.SYNC.DEFER_BLOCKING 0x0 ;  /* 0x0000000000007b1d */ /* 0x01ffe20000010000 */
[----:B------:R-:W-:-:S13]  /*0840*/  PLOP3.LUT P0, PT, PT, PT, UP0, 0x80, 0x0 ;  /* 0x000000000000781c */ /* 0x000fda0003f0f008 */
[----:B------:R-:W-:Y:S05]  /*0850*/  @!P0 BRA `(.L_x_5) ;  /* 0x0000007800a88947 */ /* 0x000fea0003800000 */
.L_x_6:
[----:B------:R-:W-:-:S08]  /*0860*/  NOP ;  /* 0x0000000000007918 */ /* 0x000fd00000000000 */
[----:B------:R-:W0:Y:S02]  /*0870*/  USETMAXREG.TRY_ALLOC.CTAPOOL UP0, 0xe8 ;  /* 0x000000e8000079c8 */ /* 0x000e240008000600 */
[----:B0-----:R-:W-:-:S13]  /*0880*/  PLOP3.LUT P0, PT, PT, PT, UP0, 0x80, 0x0 ;  /* 0x000000000000781c */ /* 0x001fda0003f0f008 */
[----:B------:R-:W-:Y:S05]  /*0890*/  @!P0 BRA `(.L_x_6) ;  /* 0xfffffffc00f08947 */ /* 0x000fea000383ffff */
[----:B------:R-:W-:Y:S01]  /*08a0*/  LOP3.LUT R2, R0, 0xffffff80, RZ, 0xc0, !PT ;  /* 0xffffff8000027812 */ /* 0x000fe200078ec0ff */
[----:B------:R-:W0:Y:S03]  /*08b0*/  S2UR UR40, SR_CTAID.X ;  /* 0x00000000002879c3 */ /* 0x000e260000002500 */
[----:B------:R-:W-:-:S05]  /*08c0*/  ISETP.NE.AND P0, PT, R2, 0x80, PT ;  /* 0x000000800200780c */ /* 0x000fca0003f05270 */
[----:B------:R-:W0:Y:S08]  /*08d0*/  LDC R2, c[0x0][0xc34] ;  /* 0x00030d00ff027b82 */ /* 0x000e300000000800 */
[----:B------:R-:W-:Y:S06]  /*08e0*/  @!P0 BAR.ARV 0x8, 0x100 ;  /* 0x0204000000008b1d */ /* 0x000fec0000002000 */
[----:B------:R-:W-:-:S13]  /*08f0*/  ISETP.GE.U32.AND P0, PT, R0, 0x100, PT ;  /* 0x000001000000780c */ /* 0x000fda0003f06070 */
[----:B------:R-:W-:Y:S06]  /*0900*/  @P0 BAR.ARV 0xf, 0x100 ;  /* 0x03c4000000000b1d */ /* 0x000fec0000002000 */
[----:B0-----:R-:W-:-:S13]  /*0910*/  ISETP.LE.AND P0, PT, R2, UR40, PT ;  /* 0x0000002802007c0c */ /* 0x001fda000bf03270 */
[----:B------:R-:W-:Y:S05]  /*0920*/  @P0 EXIT ;  /* 0x000000000000094d */ /* 0x000fea0003800000 */
[----:B------:R-:W-:Y:S01]  /*0930*/  VIADD R0, R0, 0xffffff80 ;  /* 0xffffff8000007836 */ /* 0x000fe20000000000 */
[----:B------:R-:W0:Y:S01]  /*0940*/  S2UR UR39, SR_CgaCtaId ;  /* 0x00000000002779c3 */ /* 0x000e220000008800 */
[----:B------:R-:W-:Y:S01]  /*0950*/  UMOV UR42, 0x400 ;  /* 0x00000400002a7882 */ /* 0x000fe20000000000 */
[----:B------:R-:W-:Y:S01]  /*0960*/  IMAD.MOV.U32 R23, RZ, RZ, 0x40 ;  /* 0x00000040ff177424 */ /* 0x000fe200078e00ff */
[----:B------:R-:W-:Y:S01]  /*0970*/  ULOP3.LUT UR41, UR38, 0x1, URZ, 0xfc, !UPT ;  /* 0x0000000126297892 */ /* 0x000fe2000f8efc3f */
[----:B------:R-:W-:Y:S01]  /*0980*/  SHF.R.S32.HI R3, RZ, 0x1f, R0 ;  /* 0x0000001fff037819 */ /* 0x000fe20000011400 */
[----:B------:R-:W-:Y:S01]  /*0990*/  UMOV UR36, URZ ;  /* 0x0000003f00247c82 */ /* 0x000fe20008000000 */
[----:B------:R-:W-:Y:S01]  /*09a0*/  UMOV UR37, URZ ;  /* 0x0000003f00257c82 */ /* 0x000fe20008000000 */
[----:B------:R-:W-:Y:S01]  /*09b0*/  UMOV UR47, URZ ;  /* 0x0000003f002f7c82 */ /* 0x000fe20008000000 */
[CC--:B------:R-:W-:Y:S02]  /*09c0*/  LEA.HI R5, R3.reuse, R0.reuse, RZ, 0x5 ;  /* 0x0000000003057211 */ /* 0x0c0fe400078f28ff */
[----:B------:R-:W-:-:S02]  /*09d0*/  LEA.HI R2, R3, R0, RZ, 0x4 ;  /* 0x0000000003027211 */ /* 0x000fc400078f20ff */
[CC--:B------:R-:W-:Y:S02]  /*09e0*/  LEA.HI R4, R3.reuse, R0.reuse, RZ, 0x7 ;  /* 0x0000000003047211 */ /* 0x0c0fe400078f38ff */
[--C-:B------:R-:W-:Y:S02]  /*09f0*/  SHF.R.S32.HI R10, RZ, 0x5, R5.reuse ;  /* 0x00000005ff0a7819 */ /* 0x100fe40000011405 */
[----:B------:R-:W-:Y:S02]  /*0a00*/  SHF.R.S32.HI R9, RZ, 0x1f, R5 ;  /* 0x0000001fff097819 */ /* 0x000fe40000011405 */
[----:B------:R-:W-:Y:S02]  /*0a10*/  LEA.HI R6, R3, R0, RZ, 0x2 ;  /* 0x0000000003067211 */ /* 0x000fe400078f10ff */
[----:B------:R-:W-:Y:S02]  /*0a20*/  SHF.R.S32.HI R7, RZ, 0x4, R2 ;  /* 0x00000004ff077819 */ /* 0x000fe40000011402 */
[----:B------:R-:W-:-:S02]  /*0a30*/  LOP3.LUT R5, R2, 0xfffffff0, RZ, 0xc0, !PT ;  /* 0xfffffff002057812 */ /* 0x000fc400078ec0ff */
[----:B------:R-:W-:Y:S01]  /*0a40*/  LEA.HI R212, R3, R0, RZ, 0x3 ;  /* 0x0000000003d47211 */ /* 0x000fe200078f18ff */
[----:B0-----:R-:W-:Y:S01]  /*0a50*/  ULEA UR42, UR39, UR42, 0x18 ;  /* 0x0000002a272a7291 */ /* 0x001fe2000f8ec03f */
[----:B------:R-:W-:Y:S02]  /*0a60*/  LOP3.LUT R3, R4, 0xffffff80, RZ, 0xc0, !PT ;  /* 0xffffff8004037812 */ /* 0x000fe400078ec0ff */
[----:B------:R-:W-:Y:S01]  /*0a70*/  LOP3.LUT R11, R6, 0xfffffffc, RZ, 0xc0, !PT ;  /* 0xfffffffc060b7812 */ /* 0x000fe200078ec0ff */
[----:B------:R-:W-:Y:S01]  /*0a80*/  IMAD.IADD R6, R0, 0x1, -R5 ;  /* 0x0000000100067824 */ /* 0x000fe200078e0a05 */
[----:B------:R-:W-:Y:S01]  /*0a90*/  LEA.HI R2, R2, R7, RZ, 0x1 ;  /* 0x0000000702027211 */ /* 0x000fe200078f08ff */
[----:B------:R-:W-:Y:S01]  /*0aa0*/  IMAD.IADD R3, R0, 0x1, -R3 ;  /* 0x0000000100037824 */ /* 0x000fe200078e0a03 */
[----:B------:R-:W-:Y:S01]  /*0ab0*/  LOP3.LUT R13, R212, 0xfffffff8, RZ, 0xc0, !PT ;  /* 0xfffffff8d40d7812 */ /* 0x000fe200078ec0ff */
[----:B------:R-:W-:Y:S01]  /*0ac0*/  IMAD.IADD R11, R0, 0x1, -R11 ;  /* 0x00000001000b7824 */ /* 0x000fe200078e0a0b */
[----:B------:R-:W-:-:S02]  /*0ad0*/  LOP3.LUT R2, R2, 0x1ffffffe, RZ, 0xc0, !PT ;  /* 0x1ffffffe02027812 */ /* 0x000fc400078ec0ff */
[----:B------:R-:W-:Y:S01]  /*0ae0*/  SHF.R.S32.HI R5, RZ, 0x1f, R6 ;  /* 0x0000001fff057819 */ /* 0x000fe20000011406 */
[----:B------:R-:W-:Y:S01]  /*0af0*/  IMAD.IADD R210, R0, 0x1, -R13 ;  /* 0x0000000100d27824 */ /* 0x000fe200078e0a0d */
[----:B------:R-:W-:Y:S01]  /*0b00*/  SHF.R.S32.HI R0, RZ, 0x1f, R3 ;  /* 0x0000001fff007819 */ /* 0x000fe20000011403 */
[----:B------:R-:W-:Y:S01]  /*0b10*/  IMAD.IADD R8, R7, 0x1, -R2 ;  /* 0x0000000107087824 */ /* 0x000fe200078e0a02 */
[----:B------:R-:W-:Y:S02]  /*0b20*/  LEA.HI R7, R5, R6, RZ, 0x3 ;  /* 0x0000000605077211 */ /* 0x000fe400078f18ff */
[----:B------:R-:W-:Y:S02]  /*0b30*/  LEA.HI R9, R9, R10, RZ, 0x2 ;  /* 0x0000000a09097211 */ /* 0x000fe400078f10ff */
[----:B------:R-:W-:Y:S02]  /*0b40*/  LEA.HI R12, R11, R11, RZ, 0x1 ;  /* 0x0000000b0b0c7211 */ /* 0x000fe400078f08ff */
[----:B------:R-:W-:-:S02]  /*0b50*/  LEA.HI R2, R0, R3, RZ, 0x2 ;  /* 0x0000000300027211 */ /* 0x000fc400078f10ff */
[----:B------:R-:W-:Y:S02]  /*0b60*/  SHF.R.S32.HI R211, RZ, 0x7, R4 ;  /* 0x00000007ffd37819 */ /* 0x000fe40000011404 */
[----:B------:R-:W-:Y:S02]  /*0b70*/  LOP3.LUT R5, R7, 0xfffffff8, RZ, 0xc0, !PT ;  /* 0xfffffff807057812 */ /* 0x000fe400078ec0ff */
[----:B------:R-:W-:Y:S02]  /*0b80*/  LOP3.LUT R9, R9, 0x3ffffc, RZ, 0xc0, !PT ;  /* 0x003ffffc09097812 */ /* 0x000fe400078ec0ff */
[----:B------:R-:W-:Y:S02]  /*0b90*/  LOP3.LUT R14, R12, 0x1ffffffe, RZ, 0xc0, !PT ;  /* 0x1ffffffe0c0e7812 */ /* 0x000fe400078ec0ff */
[----:B------:R-:W-:Y:S01]  /*0ba0*/  LOP3.LUT R12, R2, 0x7ffffffc, RZ, 0xc0, !PT ;  /* 0x7ffffffc020c7812 */ /* 0x000fe200078ec0ff */
[----:B------:R-:W-:Y:S01]  /*0bb0*/  IMAD.IADD R9, R10, 0x1, -R9 ;  /* 0x000000010a097824 */ /* 0x000fe200078e0a09 */
[----:B------:R-:W-:Y:S01]  /*0bc0*/  LEA R16, R211, R6, 0x8 ;  /* 0x00000006d3107211 */ /* 0x000fe200078e40ff */
[----:B------:R-:W-:Y:S01]  /*0bd0*/  IMAD.IADD R6, R6, 0x1, -R5 ;  /* 0x0000000106067824 */ /* 0x000fe200078e0a05 */
[----:B------:R-:W-:Y:S01]  /*0be0*/  LEA.HI R5, R0, R3, RZ, 0x5 ;  /* 0x0000000300057211 */ /* 0x000fe200078f28ff */
[----:B------:R-:W-:Y:S01]  /*0bf0*/  IMAD.IADD R12, R3, 0x1, -R12 ;  /* 0x00000001030c7824 */ /* 0x000fe200078e0a0c */
[----:B------:R-:W-:Y:S01]  /*0c00*/  SHF.R.S32.HI R0, RZ, 0x2, R2 ;  /* 0x00000002ff007819 */ /* 0x000fe20000011402 */
[----:B------:R-:W-:Y:S01]  /*0c10*/  IMAD R16, R9, 0x10, R16 ;  /* 0x0000001009107824 */ /* 0x000fe200078e0210 */
[----:B------:R-:W-:Y:S01]  /*0c20*/  SHF.R.S32.HI R3, RZ, 0x1f, R2 ;  /* 0x0000001fff037819 */ /* 0x000fe20000011402 */
[C---:B------:R-:W-:Y:S01]  /*0c30*/  IMAD.SHL.U32 R2, R6.reuse, 0x40, RZ ;  /* 0x0000004006027824 */ /* 0x040fe200078e00ff */
[----:B------:R-:W-:Y:S01]  /*0c40*/  R2P PR, R6, 0x6 ;  /* 0x0000000606007804 */ /* 0x000fe20000000000 */
[----:B------:R-:W-:Y:S01]  /*0c50*/  IMAD.SHL.U32 R9, R7, 0x40, RZ ;  /* 0x0000004007097824 */ /* 0x000fe200078e00ff */
[----:B------:R-:W-:Y:S01]  /*0c60*/  SHF.L.U32 R7, R8, 0x3, RZ ;  /* 0x0000000308077819 */ /* 0x000fe200000006ff */
[----:B------:R-:W-:Y:S01]  /*0c70*/  IMAD.IADD R215, R11, 0x1, -R14 ;  /* 0x000000010bd77824 */ /* 0x000fe200078e0a0e */
[----:B------:R-:W-:Y:S01]  /*0c80*/  LOP3.LUT R2, R2, 0x1c0, RZ, 0xc0, !PT ;  /* 0x000001c002027812 */ /* 0x000fe200078ec0ff */
[----:B------:R-:W-:Y:S01]  /*0c90*/  IMAD.SHL.U32 R17, R12, 0x2, RZ ;  /* 0x000000020c117824 */ /* 0x000fe200078e00ff */
[----:B------:R-:W-:Y:S01]  /*0ca0*/  LOP3.LUT R9, R9, 0x7ffffe00, RZ, 0xc0, !PT ;  /* 0x7ffffe0009097812 */ /* 0x000fe200078ec0ff */
[--C-:B------:R-:W-:Y:S01]  /*0cb0*/  IMAD.U32 R216, R16, 0x40, R7.reuse ;  /* 0x0000004010d87824 */ /* 0x100fe200078e0007 */
[----:B------:R-:W-:Y:S01]  /*0cc0*/  LOP3.LUT R7, R2, 0x8, R7, 0xf8, !PT ;  /* 0x0000000802077812 */ /* 0x000fe200078ef807 */
[----:B------:R-:W-:Y:S01]  /*0cd0*/  IMAD.SHL.U32 R16, R210, 0x8, RZ ;  /* 0x00000008d2107824 */ /* 0x000fe200078e00ff */
[----:B------:R-:W-:Y:S01]  /*0ce0*/  SHF.R.U32.HI R8, RZ, 0x3, R2 ;  /* 0x00000003ff087819 */ /* 0x000fe20000011602 */
[----:B------:R-:W-:Y:S01]  /*0cf0*/  IMAD R9, R10, 0x400, R9 ;  /* 0x000004000a097824 */ /* 0x000fe200078e0209 */
[----:B------:R-:W-:Y:S01]  /*0d00*/  LEA.HI R3, R3, R0, RZ, 0x3 ;  /* 0x0000000003037211 */ /* 0x000fe200078f18ff */
[C---:B------:R-:W-:Y:S01]  /*0d10*/  VIADD R189, R16.reuse, 0x40 ;  /* 0x0000004010bd7836 */ /* 0x040fe20000000000 */
[----:B------:R-:W-:Y:S01]  /*0d20*/  LOP3.LUT R8, R7, R8, RZ, 0x3c, !PT ;  /* 0x0000000807087212 */ /* 0x000fe200078e3cff */
[C---:B------:R-:W-:Y:S01]  /*0d30*/  VIADD R188, R16.reuse, 0x80 ;  /* 0x0000008010bc7836 */ /* 0x040fe20000000000 */
[----:B------:R-:W-:Y:S01]  /*0d40*/  LOP3.LUT R3, R3, 0xfffffff8, RZ, 0xc0, !PT ;  /* 0xfffffff803037812 */ /* 0x000fe200078ec0ff */
[----:B------:R-:W-:Y:S01]  /*0d50*/  VIADD R187, R16, 0xc0 ;  /* 0x000000c010bb7836 */ /* 0x000fe20000000000 */
[----:B------:R-:W-:Y:S01]  /*0d60*/  LEA.HI R4, R4, R211, RZ, 0x1 ;  /* 0x000000d304047211 */ /* 0x000fe200078f08ff */
[----:B------:R-:W-:Y:S01]  /*0d70*/  IMAD.IADD R8, R9, 0x1, R8 ;  /* 0x0000000109087824 */ /* 0x000fe200078e0208 */
[----:B------:R-:W-:Y:S01]  /*0d80*/  SHF.R.S32.HI R2, RZ, 0x5, R5 ;  /* 0x00000005ff027819 */ /* 0x000fe20000011405 */
[----:B------:R-:W-:Y:S01]  /*0d90*/  IMAD.IADD R3, R0, 0x1, -R3 ;  /* 0x0000000100037824 */ /* 0x000fe200078e0a03 */
[----:B------:R-:W-:Y:S01]  /*0da0*/  LOP3.LUT R4, R4, 0xfffffe, RZ, 0xc0, !PT ;  /* 0x00fffffe04047812 */ /* 0x000fe200078ec0ff */
[----:B------:R-:W-:Y:S01]  /*0db0*/  VIADD R186, R16, 0x100 ;  /* 0x0000010010ba7836 */ /* 0x000fe20000000000 */
[----:B------:R-:W-:Y:S01]  /*0dc0*/  LEA R22, R8, UR42, 0x1 ;  /* 0x0000002a08167c11 */ /* 0x000fe2000f8e08ff */
[C---:B------:R-:W-:Y:S01]  /*0dd0*/  VIADD R185, R16.reuse, 0x140 ;  /* 0x0000014010b97836 */ /* 0x040fe20000000000 */
[----:B------:R-:W-:Y:S01]  /*0de0*/  SEL R23, R23, 0xffffffc0, !P2 ;  /* 0xffffffc017177807 */ /* 0x000fe20005000000 */
[----:B------:R-:W-:Y:S01]  /*0df0*/  VIADD R214, R16, 0x180 ;  /* 0x0000018010d67836 */ /* 0x000fe20000000000 */
[----:B------:R-:W-:Y:S01]  /*0e00*/  IADD3 R4, R211, -R4, RZ ;  /* 0x80000004d3047210 */ /* 0x000fe20007ffe0ff */
[----:B------:R-:W-:Y:S01]  /*0e10*/  VIADD R184, R22, 0x26800 ;  /* 0x0002680016b87836 */ /* 0x000fe20000000000 */
[----:B------:R-:W-:Y:S01]  /*0e20*/  SHF.R.S32.HI R212, RZ, 0x3, R212 ;  /* 0x00000003ffd47819 */ /* 0x000fe200000114d4 */
[----:B------:R-:W-:Y:S01]  /*0e30*/  VIADD R213, R16, 0x1c0 ;  /* 0x000001c010d57836 */ /* 0x000fe20000000000 */
[----:B------:R-:W-:Y:S01]  /*0e40*/  SHF.L.U32 R18, R4, 0x8, RZ ;  /* 0x0000000804127819 */ /* 0x000fe200000006ff */
[----:B------:R-:W-:Y:S01]  /*0e50*/  VIADD R19, R22, 0x26820 ;  /* 0x0002682016137836 */ /* 0x000fe20000000000 */
[----:B------:R-:W-:Y:S01]  /*0e60*/  SHF.R.S32.HI R223, RZ, 0x1f, R189 ;  /* 0x0000001fffdf7819 */ /* 0x000fe200000114bd */
[----:B------:R-:W-:Y:S01]  /*0e70*/  IMAD R2, R2, 0x10, R3 ;  /* 0x0000001002027824 */ /* 0x000fe200078e0203 */
[----:B------:R-:W-:Y:S01]  /*0e80*/  SHF.R.S32.HI R222, RZ, 0x1f, R188 ;  /* 0x0000001fffde7819 */ /* 0x000fe200000114bc */
[C---:B------:R-:W-:Y:S01]  /*0e90*/  @P1 VIADD R19, R184.reuse, 0xffffffe0 ;  /* 0xffffffe0b8131836 */ /* 0x040fe20000000000 */
[----:B------:R-:W-:Y:S01]  /*0ea0*/  SHF.R.S32.HI R221, RZ, 0x1f, R187 ;  /* 0x0000001fffdd7819 */ /* 0x000fe200000114bb */
[----:B------:R-:W-:Y:S01]  /*0eb0*/  IMAD.IADD R184, R184, 0x1, R23 ;  /* 0x00000001b8b87824 */ /* 0x000fe200078e0217 */
[----:B------:R-:W-:Y:S01]  /*0ec0*/  SHF.R.S32.HI R220, RZ, 0x1f, R186 ;  /* 0x0000001fffdc7819 */ /* 0x000fe200000114ba */
[----:B------:R-:W-:Y:S01]  /*0ed0*/  IMAD R215, R215, 0x8, R2 ;  /* 0x00000008d7d77824 */ /* 0x000fe200078e0202 */
[----:B------:R-:W-:Y:S01]  /*0ee0*/  SHF.R.S32.HI R219, RZ, 0x1f, R185 ;  /* 0x0000001fffdb7819 */ /* 0x000fe200000114b9 */
[----:B------:R-:W-:Y:S01]  /*0ef0*/  IMAD.IADD R23, R23, 0x1, R19 ;  /* 0x0000000117177824 */ /* 0x000fe200078e0213 */
[----:B------:R-:W-:-:S02]  /*0f00*/  SHF.R.S32.HI R218, RZ, 0x1f, R214 ;  /* 0x0000001fffda7819 */ /* 0x000fc400000114d6 */
[----:B------:R-:W-:-:S07]  /*0f10*/  SHF.R.S32.HI R217, RZ, 0x1f, R213 ;  /* 0x0000001fffd97819 */ /* 0x000fce00000114d5 */
.L_x_48:
[----:B------:R-:W-:Y:S01]  /*0f20*/  ULDC UR4, c[0x0][0xc38] ;  /* 0x00030e0000047ab9 */ /* 0x000fe20000000800 */
[----:B------:R-:W-:Y:S01]  /*0f30*/  ULDC UR49, c[0x0][0x424] ;  /* 0x0001090000317ab9 */ /* 0x000fe20000000800 */
[----:B------:R-:W-:Y:S01]  /*0f40*/  UISETP.NE.AND UP1, UPT, UR4, 0x1, UPT ;  /* 0x000000010400788c */ /* 0x000fe2000bf25270 */
[----:B------:R-:W-:Y:S02]  /*0f50*/  ULDC UR6, c[0x0][0x2f0] ;  /* 0x0000bc0000067ab9 */ /* 0x000fe40000000800 */
[----:B------:R-:W-:Y:S01]  /*0f60*/  ULDC.64 UR4, c[0x0][0x418] ;  /* 0x0001060000047ab9 */ /* 0x000fe20000000a00 */
[----:B------:R-:W-:Y:S01]  /*0f70*/  UMOV UR43, UR40 ;  /* 0x00000028002b7c82 */ /* 0x000fe20008000000 */
[----:B------:R-:W-:Y:S01]  /*0f80*/  UISETP.NE.U32.AND UP0, UPT, UR4, URZ, UPT ;  /* 0x0000003f0400728c */ /* 0x000fe2000bf05070 */
[----:B------:R-:W-:Y:S02]  /*0f90*/  UMOV UR45, UR40 ;  /* 0x00000028002d7c82 */ /* 0x000fe40008000000 */
[----:B------:R-:W-:Y:S01]  /*0fa0*/  ULDC UR4, c[0x0][0xc44] ;  /* 0x0003110000047ab9 */ /* 0x000fe20000000800 */
[----:B------:R-:W-:-:S02]  /*0fb0*/  UISETP.NE.AND.EX UP0, UPT, UR5, URZ, UPT, UP0 ;  /* 0x0000003f0500728c */ /* 0x000fc4000bf05300 */
[----:B------:R-:W-:Y:S02]  /*0fc0*/  UISETP.NE.AND UP2, UPT, UR4, 0x1, UPT ;  /* 0x000000010400788c */ /* 0x000fe4000bf45270 */
[----:B------:R-:W-:Y:S01]  /*0fd0*/  USEL UR49, UR49, 0x1, UP0 ;  /* 0x0000000131317887 */ /* 0x000fe20008000000 */
[----:B------:R-:W-:Y:S01]  /*0fe0*/  @UP1 ULDC UR4, c[0x0][0xc3c] ;  /* 0x00030f0000041ab9 */ /* 0x000fe20000000800 */
[----:B------:R-:W-:Y:S02]  /*0ff0*/  UISETP.NE.AND UP0, UPT, UR46, 0x1, UPT ;  /* 0x000000012e00788c */ /* 0x000fe4000bf05270 */
[----:B------:R-:W-:Y:S02]  /*1000*/  UIMAD.WIDE.U32 UR4, UR40, UR4, URZ ;  /* 0x00000004280472a5 */ /* 0x000fe4000f8e003f */
[----:B------:R-:W-:Y:S02]  /*1010*/  UIMAD UR49, UR49, UR6, URZ ;  /* 0x00000006313172a4 */ /* 0x000fe4000f8e023f */
[----:B------:R-:W-:Y:S01]  /*1020*/  PLOP3.LUT P0, PT, PT, PT, UP0, 0x80, 0x0 ;  /* 0x000000000000781c */ /* 0x000fe20003f0f008 */
[----:B------:R-:W-:Y:S01]  /*1030*/  @UP1 ULDC UR6, c[0x0][0xc40] ;  /* 0x0003100000061ab9 */ /* 0x000fe20000000800 */
[----:B------:R-:W-:Y:S01]  /*1040*/  @UP2 ULDC.64 UR8, c[0x0][0xc48] ;  /* 0x0003120000082ab9 */ /* 0x000fe20000000a00 */
[----:B------:R-:W-:-:S02]  /*1050*/  @UP1 USHF.R.U32.HI UR43, URZ, UR6, UR5 ;  /* 0x000000063f2b1299 */ /* 0x000fc40008011605 */
[----:B------:R-:W-:Y:S02]  /*1060*/  UIADD3 UR6, UR49, 0x3f, URZ ;  /* 0x0000003f31067890 */ /* 0x000fe4000fffe03f */
[----:B------:R-:W-:Y:S02]  /*1070*/  UIMAD.WIDE.U32 UR4, UR43, UR8, URZ ;  /* 0x000000082b0472a5 */ /* 0x000fe4000f8e003f */
[----:B------:R-:W-:Y:S01]  /*1080*/  USHF.R.S32.HI UR7, URZ, 0x1f, UR6 ;  /* 0x0000001f3f077899 */ /* 0x000fe20008011406 */
[----:B------:R-:W-:Y:S01]  /*1090*/  UMOV UR44, UR43 ;  /* 0x0000002b002c7c82 */ /* 0x000fe20008000000 */
[----:B------:R-:W-:Y:S02]  /*10a0*/  @UP2 USHF.R.U32.HI UR44, URZ, UR9, UR5 ;  /* 0x000000093f2c2299 */ /* 0x000fe40008011605 */
[----:B------:R-:W-:-:S04]  /*10b0*/  ULEA.HI UR7, UR7, UR6, URZ, 0x6 ;  /* 0x0000000607077291 */ /* 0x000fc8000f8f303f */
[----:B------:R-:W-:Y:S01]  /*10c0*/  USHF.R.S32.HI UR48, URZ, 0x6, UR7 ;  /* 0x000000063f307899 */ /* 0x000fe20008011407 */
[----:B01234-:R-:W-:Y:S11]  /*10d0*/  @!P0 BRA `(.L_x_7) ;  /* 0x0000001800348947 */ /* 0x01fff60003800000 */
[----:B------:R-:W0:Y:S01]  /*10e0*/  SHFL.IDX PT, R0, R211, RZ, 0x1f ;  /* 0x00001fffd3007589 */ /* 0x000e2200000e0000 */
[----:B------:R-:W-:-:S06]  /*10f0*/  UISETP.NE.AND UP0, UPT, UR41, 0x3, UPT ;  /* 0x000000032900788c */ /* 0x000fcc000bf05270 */
[----:B------:R-:W-:Y:S02]  /*1100*/  PLOP3.LUT P0, PT, PT, PT, UP0, 0x80, 0x0 ;  /* 0x000000000000781c */ /* 0x000fe40003f0f008 */
[----:B0-----:R-:W-:-:S13]  /*1110*/  R2UR UR4, R0 ;  /* 0x00000000000472ca */ /* 0x001fda00000e0000 */
[----:B------:R-:W-:-:S04]  /*1120*/  ULEA.HI UR5, UR4, UR4, URZ, 0x1 ;  /* 0x0000000404057291 */ /* 0x000fc8000f8f083f */
[----:B------:R-:W-:-:S04]  /*1130*/  ULOP3.LUT UR5, UR5, 0x1fffe, URZ, 0xc0, !UPT ;  /* 0x0001fffe05057892 */ /* 0x000fc8000f8ec03f */
[----:B------:R-:W-:-:S04]  /*1140*/  UIADD3 UR5, UR4, -UR5, URZ ;  /* 0x8000000504057290 */ /* 0x000fc8000fffe03f */
[----:B------:R-:W-:-:S04]  /*1150*/  ULEA UR5, UR5, UR42, 0xf ;  /* 0x0000002a05057291 */ /* 0x000fc8000f8e783f */
[----:B------:R-:W-:-:S04]  /*1160*/  UIADD3 UR5, UR5, 0x400, URZ ;  /* 0x0000040005057890 */ /* 0x000fc8000fffe03f */
[----:B------:R-:W-:-:S04]  /*1170*/  USHF.R.U32.HI UR5, URZ, 0x4, UR5 ;  /* 0x000000043f057899 */ /* 0x000fc80008011605 */
[----:B------:R-:W-:-:S04]  /*1180*/  ULOP3.LUT UR5, UR5, 0x3fff, URZ, 0xc0, !UPT ;  /* 0x00003fff05057892 */ /* 0x000fc8000f8ec03f */
[----:B------:R-:W-:Y:S01]  /*1190*/  ULOP3.LUT UR20, UR5, 0x2000000, URZ, 0xfc, !UPT ;  /* 0x0200000005147892 */ /* 0x000fe2000f8efc3f */
[----:B------:R-:W-:Y:S11]  /*11a0*/  @!P0 BRA `(.L_x_8) ;  /* 0x0000000000048947 */ /* 0x000ff60003800000 */
[----:B------:R-:W-:Y:S01]  /*11b0*/  BPT.TRAP 0x1 ;  /* 0x000000040000795c */ /* 0x000fe20000300000 */
.L_x_8:
[----:B------:R-:W-:Y:S01]  /*11c0*/  ULEA UR16, UR47, UR42, 0x3 ;  /* 0x0000002a2f107291 */ /* 0x000fe2000f8e183f */
[----:B------:R-:W-:-:S04]  /*11d0*/  MOV R0, UR37 ;  /* 0x0000002500007c02 */ /* 0x000fc80008000f00 */
[----:B------:R-:W-:-:S04]  /*11e0*/  SHF.L.U32 R0, R0, 0x1f, RZ ;  /* 0x0000001f00007819 */ /* 0x000fc800000006ff */
[----:B------:R-:W0:Y:S02]  /*11f0*/  SYNCS.PHASECHK.TRANS64.TRYWAIT P1, [UR16+0x28c50], R0 ;  /* 0x028c5000ff0075a7 */ /* 0x000e240008020150 */
[----:B0-----:R-:W-:Y:S05]  /*1200*/  @!P1 BRA `(.L_x_9) ;  /* 0x000000b0002c9947 */ /* 0x001fea0003800000 */
.L_x_98:
[----:B------:R-:W-:Y:S01]  /*1210*/  BAR.SYNC.DEFER_BLOCKING 0xe, 0x100 ;  /* 0x0384000000007b1d */ /* 0x000fe20000010000 */
[----:B------:R-:W-:Y:S02]  /*1220*/  UIADD3 UR4, UR42, 0x26800, URZ ;  /* 0x000268002a047890 */ /* 0x000fe4000fffe03f */
[----:B------:R-:W-:Y:S02]  /*1230*/  ULEA UR12, UR47, UR20, 0xc ;  /* 0x000000142f0c7291 */ /* 0x000fe4000f8e603f */
[----:B------:R-:W-:Y:S01]  /*1240*/  USHF.R.U32.HI UR4, URZ, 0x4, UR4 ;  /* 0x000000043f047899 */ /* 0x000fe20008011604 */
[----:B------:R-:W-:Y:S01]  /*1250*/  UMOV UR7, 0x40000040 ;  /* 0x4000004000077882 */ /* 0x000fe20000000000 */
[----:B------:R-:W-:Y:S02]  /*1260*/  UMOV UR5, 0x40000040 ;  /* 0x4000004000057882 */ /* 0x000fe40000000000 */
[----:B------:R-:W-:Y:S01]  /*1270*/  ULOP3.LUT UR4, UR4, 0x3fff, URZ, 0xc0, !UPT ;  /* 0x00003fff04047892 */ /* 0x000fe2000f8ec03f */
[----:B------:R-:W-:Y:S01]  /*1280*/  UMOV UR6, UR12 ;  /* 0x0000000c00067c82 */ /* 0x000fe20008000000 */
[----:B------:R-:W-:-:S02]  /*1290*/  UIADD3 UR10, UR12, 0x100, URZ ;  /* 0x000001000c0a7890 */ /* 0x000fc4000fffe03f */
[----:B------:R-:W-:Y:S01]  /*12a0*/  ULOP3.LUT UR13, UR4, 0x10000, URZ, 0xfc, !UPT ;  /* 0x00010000040d7892 */ /* 0x000fe2000f8efc3f */
[----:B------:R-:W-:Y:S01]  /*12b0*/  UMOV UR11, 0x40000040 ;  /* 0x40000040000b7882 */ /* 0x000fe20000000000 */
[----:B------:R-:W-:Y:S02]  /*12c0*/  UMOV UR9, 0x40000040 ;  /* 0x4000004000097882 */ /* 0x000fe40000000000 */
[----:B------:R-:W-:Y:S02]  /*12d0*/  UIADD3 UR8, UR13, 0x4, URZ ;  /* 0x000000040d087890 */ /* 0x000fe4000fffe03f */
[----:B------:R-:W-:Y:S01]  /*12e0*/  UIADD3 UR14, UR12, 0x180, URZ ;  /* 0x000001800c0e7890 */ /* 0x000fe2000fffe03f */
[----:B------:R-:W-:Y:S01]  /*12f0*/  UMOV UR4, UR13 ;  /* 0x0000000d00047c82 */ /* 0x000fe20008000000 */
[----:B------:R-:W-:Y:S01]  /*1300*/  UMOV UR15, 0x40000040 ;  /* 0x40000040000f7882 */ /* 0x000fe20000000000 */
[----:B------:R-:W-:-:S06]  /*1310*/  WARPGROUP.ARRIVE ;  /* 0x00000000000079c5 */ /* 0x000fcc0000000000 */
[----:B------:R-:W-:Y:S01]  /*1320*/  HGMMA.64x256x16.F32.BF16 R24, gdesc[UR4].tnspB, RZ, !UPT, gsb0 ;  /* 0x43e00000041879f0 */ /* 0x000fe2000c0018ff */
[----:B------:R-:W-:Y:S02]  /*1330*/  UIADD3 UR6, UR12, 0x80, URZ ;  /* 0x000000800c067890 */ /* 0x000fe4000fffe03f */
[----:B------:R-:W-:Y:S01]  /*1340*/  UIADD3 UR4, UR13, 0x2, URZ ;  /* 0x000000020d047890 */ /* 0x000fe2000fffe03f */
[----:B------:R-:W-:Y:S01]  /*1350*/  UMOV UR7, 0x40000040 ;  /* 0x4000004000077882 */ /* 0x000fe20000000000 */
[----:B------:R-:W-:Y:S01]  /*1360*/  UMOV UR5, 0x40000040 ;  /* 0x4000004000057882 */ /* 0x000fe20000000000 */
[----:B------:R-:W-:-:S03]  /*1370*/  UIADD3 UR12, UR13, 0x6, URZ ;  /* 0x000000060d0c7890 */ /* 0x000fc6000fffe03f */
[----:B------:R-:W-:Y:S01]  /*1380*/  UMOV UR13, 0x40000040 ;  /* 0x40000040000d7882 */ /* 0x000fe20000000000 */
[----:B------:R-:W-:Y:S02]  /*1390*/  WARPGROUP.DEPBAR.LE gsb0, 0x0 ;  /* 0x00008000000079c5 */ /* 0x000fe40000010000 */
[----:B------:R-:W-:-:S15]  /*13a0*/  WARPGROUP.ARRIVE ;  /* 0x00000000000079c5 */ /* 0x000fde0000000000 */
[----:B------:R-:W-:-:S01]  /*13b0*/  NOP ;  /* 0x0000000000007918 */ /* 0x000fc20000000000 */
[----:B------:R-:W-:Y:S03]  /*13c0*/  HGMMA.64x256x16.F32.BF16 R24, gdesc[UR4].tnspB, R24, gsb0 ;  /* 0x43e00000041879f0 */ /* 0x000fe60008001818 */
[----:B------:R-:W-:Y:S02]  /*13d0*/  WARPGROUP.DEPBAR.LE gsb0, 0x0 ;  /* 0x00008000000079c5 */ /* 0x000fe40000010000 */
[----:B------:R-:W-:-:S15]  /*13e0*/  WARPGROUP.ARRIVE ;  /* 0x00000000000079c5 */ /* 0x000fde0000000000 */
[----:B------:R-:W-:-:S08]  /*13f0*/  NOP ;  /* 0x0000000000007918 */ /* 0x000fd00000000000 */
[----:B------:R-:W-:Y:S03]  /*1400*/  HGMMA.64x256x16.F32.BF16 R24, gdesc[UR8].tnspB, R24, gsb0 ;  /* 0x43e00000081879f0 */ /* 0x000fe60008001818 */
[----:B------:R-:W-:Y:S02]  /*1410*/  WARPGROUP.DEPBAR.LE gsb0, 0x0 ;  /* 0x00008000000079c5 */ /* 0x000fe40000010000 */
[----:B------:R-:W-:-:S15]  /*1420*/  WARPGROUP.ARRIVE ;  /* 0x00000000000079c5 */ /* 0x000fde0000000000 */
[----:B------:R-:W-:-:S08]  /*1430*/  NOP ;  /* 0x0000000000007918 */ /* 0x000fd00000000000 */
[----:B------:R-:W-:Y:S03]  /*1440*/  HGMMA.64x256x16.F32.BF16 R24, gdesc[UR12].tnspB, R24, gsb0 ;  /* 0x43e000000c1879f0 */ /* 0x000fe60008001818 */
[----:B------:R-:W-:Y:S02]  /*1450*/  WARPGROUP.DEPBAR.LE gsb0, 0x0 ;  /* 0x00008000000079c5 */ /* 0x000fe40000010000 */
[----:B------:R-:W-:Y:S06]  /*1460*/  BAR.ARV 0xf, 0x100 ;  /* 0x03c4000000007b1d */ /* 0x000fec0000002000 */
[----:B------:R-:W-:Y:S05]  /*1470*/  @!P0 BRA `(.L_x_10) ;  /* 0x0000000000048947 */ /* 0x000fea0003800000 */
[----:B------:R-:W-:Y:S01]  /*1480*/  BPT.TRAP 0x1 ;  /* 0x000000040000795c */ /* 0x000fe20000300000 */
.L_x_10:
[----:B------:R-:W-:Y:S02]  /*1490*/  UISETP.GE.AND UP0, UPT, UR49, 0x41, UPT ;  /* 0x000000413100788c */ /* 0x000fe4000bf06270 */
[----:B------:R-:W-:-:S04]  /*14a0*/  UIADD3 UR6, UR16, 0x28c60, URZ ;  /* 0x00028c6010067890 */ /* 0x000fc8000fffe03f */
[----:B------:R-:W-:Y:S01]  /*14b0*/  PLOP3.LUT P1, PT, PT, PT, UP0, 0x80, 0x0 ;  /* 0x000000000000781c */ /* 0x000fe20003f2f008 */
[----:B------:R-:W-:-:S09]  /*14c0*/  UPRMT UR6, UR39, 0x654, UR6 ;  /* 0x0000065427067896 */ /* 0x000fd20008000006 */
[----:B------:R-:W-:Y:S03]  /*14d0*/  SYNCS.ARRIVE.TRANS64.RED.A1T0 RZ, [UR6], RZ ;  /* 0x000000ffffff79a7 */ /* 0x000fe60008100406 */
[----:B------:R-:W-:Y:S05]  /*14e0*/  @!P1 BRA `(.L_x_11) ;  /* 0x0000000800f89947 */ /* 0x000fea0003800000 */
[----:B------:R-:W-:-:S06]  /*14f0*/  UIADD3 UR48, UR48, -0x2, URZ ;  /* 0xfffffffe30307890 */ /* 0x000fcc000fffe03f */
[----:B0-----:R-:W-:-:S07]  /*1500*/  IMAD.U32 R0, RZ, RZ, UR48 ;  /* 0x00000030ff007e24 */ /* 0x001fce000f8e00ff */
.L_x_17:
[----:B------:R-:W-:Y:S01]  /*1510*/  BAR.SYNC.DEFER_BLOCKING 0xe, 0x100 ;  /* 0x0384000000007b1d */ /* 0x000fe20000010000 */
[----:B01----:R-:W-:Y:S01]  /*1520*/  IMAD.U32 R3, RZ, RZ, UR47 ;  /* 0x0000002fff037e24 */ /* 0x003fe2000f8e00ff */
[----:B------:R-:W-:-:S03]  /*1530*/  UIADD3 UR47, UR47, 0x1, URZ ;  /* 0x000000012f2f7890 */ /* 0x000fc6000fffe03f */
[----:B------:R-:W-:Y:S01]  /*1540*/  IMAD R3, R3, 0x40, R2 ;  /* 0x0000004003037824 */ /* 0x000fe200078e0202 */
[----:B------:R-:W-:-:S04]  /*1550*/  UISETP.NE.AND UP0, UPT, UR47, 0x2, UPT ;  /* 0x000000022f00788c */ /* 0x000fc8000bf05270 */
[----:B------:R-:W-:Y:S01]  /*1560*/  LEA R3, R3, UR42, 0x2 ;  /* 0x0000002a03037c11 */ /* 0x000fe2000f8e10ff */
[----:B------:R-:W-:Y:S02]  /*1570*/  USEL UR6, URZ, 0x1, UP0 ;  /* 0x000000013f067887 */ /* 0x000fe40008000000 */
[----:B------:R-:W-:Y:S02]  /*1580*/  USEL UR47, UR47, URZ, UP0 ;  /* 0x0000003f2f2f7287 */ /* 0x000fe40008000000 */
[----:B------:R-:W-:Y:S01]  /*1590*/  ULOP3.LUT UR37, UR37, UR6, URZ, 0x3c, !UPT ;  /* 0x0000000625257292 */ /* 0x000fe2000f8e3c3f */
[----:B------:R-:W0:Y:S04]  /*15a0*/  LDS R4, [R3+0x28800] ;  /* 0x0288000003047984 */ /* 0x000e280000000800 */
[----:B------:R-:W1:Y:S01]  /*15b0*/  LDS R5, [R3+0x28820] ;  /* 0x0288200003057984 */ /* 0x000e620000000800 */
[-C--:B0-----:R-:W-:Y:S01]  /*15c0*/  FMUL.FTZ R24, R24, R4.reuse ;  /* 0x0000000418187220 */ /* 0x081fe20000410000 */
[-C--:B------:R-:W-:Y:S01]  /*15d0*/  FMUL.FTZ R25, R25, R4.reuse ;  /* 0x0000000419197220 */ /* 0x080fe20000410000 */
        /* <DEDUP_REMOVED lines=61> */
[----:B------:R-:W-:Y:S01]  /*19b0*/  FMUL.FTZ R149, R149, R4 ;  /* 0x0000000495957220 */ /* 0x000fe20000410000 */
[-C--:B-1----:R-:W-:Y:S01]  /*19c0*/  FMUL.FTZ R26, R26, R5.reuse ;  /* 0x000000051a1a7220 */ /* 0x082fe20000410000 */
        /* <DEDUP_REMOVED lines=63> */
[----:B------:R-:W-:Y:S06]  /*1dc0*/  @!P0 BRA `(.L_x_12) ;  /* 0x0000000000048947 */ /* 0x000fec0003800000 */
[----:B------:R-:W-:Y:S01]  /*1dd0*/  BPT.TRAP 0x1 ;  /* 0x000000040000795c */ /* 0x000fe20000300000 */
.L_x_12:
[----:B------:R-:W-:Y:S01]  /*1de0*/  ULEA UR6, UR47, UR42, 0x3 ;  /* 0x0000002a2f067291 */ /* 0x000fe2000f8e183f */
[----:B------:R-:W-:-:S05]  /*1df0*/  IMAD.U32 R3, RZ, RZ, UR37 ;  /* 0x00000025ff037e24 */ /* 0x000fca000f8e00ff */
[----:B------:R-:W-:-:S04]  /*1e00*/  SHF.L.U32 R3, R3, 0x1f, RZ ;  /* 0x0000001f03037819 */ /* 0x000fc800000006ff */
[----:B------:R0:W1:Y:S01]  /*1e10*/  SYNCS.PHASECHK.TRANS64.TRYWAIT P1, [UR6+0x28c50], R3 ;  /* 0x028c5003ff0075a7 */ /* 0x0000620008020146 */
[----:B------:R-:W-:Y:S05]  /*1e20*/  @!P0 BRA `(.L_x_13) ;  /* 0x0000000000048947 */ /* 0x000fea0003800000 */
[----:B------:R-:W-:Y:S01]  /*1e30*/  BPT.TRAP 0x1 ;  /* 0x000000040000795c */ /* 0x000fe20000300000 */
.L_x_13:
[----:B-1----:R-:W-:Y:S05]  /*1e40*/  @P1 BRA `(.L_x_14) ;  /* 0x0000000000081947 */ /* 0x002fea0003800000 */
[----:B------:R-:W1:Y:S02]  /*1e50*/  SYNCS.PHASECHK.TRANS64.TRYWAIT P1, [UR6+0x28c50], R3 ;  /* 0x028c5003ff0075a7 */ /* 0x000e640008020146 */
[----:B-1----:R-:W-:Y:S05]  /*1e60*/  @!P1 BRA `(.L_x_15) ;  /* 0x000000a4002c9947 */ /* 0x002fea0003800000 */
.L_x_14:
[----:B------:R-:W-:Y:S01]  /*1e70*/  UIADD3 UR6, UR42, 0x26800, URZ ;  /* 0x000268002a067890 */ /* 0x000fe2000fffe03f */
[----:B------:R-:W-:Y:S01]  /*1e80*/  WARPGROUP.ARRIVE ;  /* 0x00000000000079c5 */ /* 0x000fe20000000000 */
[----:B------:R-:W-:Y:S02]  /*1e90*/  ULEA UR18, UR47, UR20, 0xc ;  /* 0x000000142f127291 */ /* 0x000fe4000f8e603f */
[----:B------:R-:W-:Y:S01]  /*1ea0*/  USHF.R.U32.HI UR6, URZ, 0x4, UR6 ;  /* 0x000000043f067899 */ /* 0x000fe20008011606 */
[----:B------:R-:W-:Y:S01]  /*1eb0*/  UMOV UR19, 0x40000040 ;  /* 0x4000004000137882 */ /* 0x000fe20000000000 */
[----:B------:R-:W-:Y:S02]  /*1ec0*/  UMOV UR17, 0x40000040 ;  /* 0x4000004000117882 */ /* 0x000fe40000000000 */
[----:B------:R-:W-:Y:S01]  /*1ed0*/  ULOP3.LUT UR6, UR6, 0x3fff, URZ, 0xc0, !UPT ;  /* 0x00003fff06067892 */ /* 0x000fe2000f8ec03f */
[----:B------:R-:W-:Y:S01]  /*1ee0*/  UMOV UR7, 0x40000040 ;  /* 0x4000004000077882 */ /* 0x000fe20000000000 */
[----:B------:R-:W-:-:S02]  /*1ef0*/  UIADD3 UR10, UR18, 0x100, URZ ;  /* 0x00000100120a7890 */ /* 0x000fc4000fffe03f */
[----:B------:R-:W-:Y:S02]  /*1f00*/  ULOP3.LUT UR16, UR6, 0x10000, URZ, 0xfc, !UPT ;  /* 0x0001000006107892 */ /* 0x000fe4000f8efc3f */
[----:B------:R-:W-:Y:S01]  /*1f10*/  UIADD3 UR6, UR18, 0x80, URZ ;  /* 0x0000008012067890 */ /* 0x000fe2000fffe03f */
[----:B------:R-:W-:Y:S01]  /*1f20*/  UMOV UR11, 0x40000040 ;  /* 0x40000040000b7882 */ /* 0x000fe20000000000 */
[----:B------:R-:W-:Y:S01]  /*1f30*/  UIADD3 UR14, UR18, 0x180, URZ ;  /* 0x00000180120e7890 */ /* 0x000fe2000fffe03f */
[----:B------:R-:W-:-:S04]  /*1f40*/  UMOV UR15, 0x40000040 ;  /* 0x40000040000f7882 */ /* 0x000fc80000000000 */
        /* <DEDUP_REMOVED lines=17> */
.L_x_16:
[----:B------:R-:W-:Y:S01]  /*2060*/  ULEA UR6, UR47, UR42, 0x3 ;  /* 0x0000002a2f067291 */ /* 0x000fe2000f8e183f */
[C---:B------:R-:W-:Y:S01]  /*2070*/  ISETP.GT.AND P1, PT, R0.reuse, RZ, PT ;  /* 0x000000ff0000720c */ /* 0x040fe20003f24270 */
[----:B------:R-:W-:Y:S02]  /*2080*/  VIADD R0, R0, 0xffffffff ;  /* 0xffffffff00007836 */ /* 0x000fe40000000000 */
[----:B------:R-:W-:-:S04]  /*2090*/  UIADD3 UR6, UR6, 0x28c60, URZ ;  /* 0x00028c6006067890 */ /* 0x000fc8000fffe03f */
[----:B------:R-:W-:-:S09]  /*20a0*/  UPRMT UR6, UR39, 0x654, UR6 ;  /* 0x0000065427067896 */ /* 0x000fd20008000006 */
[----:B------:R-:W-:Y:S01]  /*20b0*/  SYNCS.ARRIVE.TRANS64.RED.A1T0 RZ, [UR6], RZ ;  /* 0x000000ffffff79a7 */ /* 0x000fe20008100406 */
[----:B------:R-:W-:Y:S05]  /*20c0*/  @P1 BRA `(.L_x_17) ;  /* 0xfffffff400101947 */ /* 0x000fea000383ffff */
.L_x_11:
[----:B------:R-:W-:Y:S01]  /*20d0*/  BAR.SYNC.DEFER_BLOCKING 0xe, 0x100 ;  /* 0x0384000000007b1d */ /* 0x000fe20000010000 */
[----:B01----:R-:W-:Y:S01]  /*20e0*/  IMAD.U32 R3, RZ, RZ, UR47 ;  /* 0x0000002fff037e24 */ /* 0x003fe2000f8e00ff */
[----:B------:R-:W-:Y:S01]  /*20f0*/  UIADD3 UR47, UR47, 0x1, URZ ;  /* 0x000000012f2f7890 */ /* 0x000fe2000fffe03f */
[----:B------:R-:W-:-:S03]  /*2100*/  CS2R R12, SRZ ;  /* 0x00000000000c7805 */ /* 0x000fc6000001ff00 */
[----:B------:R-:W-:Y:S01]  /*2110*/  LEA R0, R3, R2, 0x6 ;  /* 0x0000000203007211 */ /* 0x000fe200078e30ff */
[----:B------:R-:W-:-:S03]  /*2120*/  UISETP.NE.AND UP0, UPT, UR47, 0x2, UPT ;  /* 0x000000022f00788c */ /* 0x000fc6000bf05270 */
        /* <DEDUP_REMOVED lines=134> */
[----:B------:R-:W-:Y:S06]  /*2990*/  BAR.ARV 0xf, 0x100 ;  /* 0x03c4000000007b1d */ /* 0x000fec0000002000 */
[----:B------:R-:W-:Y:S05]  /*29a0*/  BRA `(.L_x_18) ;  /* 0x00000038008c7947 */ /* 0x000fea0003800000 */
.L_x_7:
[----:B------:R-:W0:Y:S02]  /*29b0*/  SHFL.IDX PT, R0, R211, RZ, 0x1f ;  /* 0x00001fffd3007589 */ /* 0x000e2400000e0000 */
[----:B0-----:R-:W-:-:S13]  /*29c0*/  R2UR UR4, R0 ;  /* 0x00000000000472ca */ /* 0x001fda00000e0000 */
[----:B------:R-:W-:-:S04]  /*29d0*/  ULEA.HI UR5, UR4, UR4, URZ, 0x1 ;  /* 0x0000000404057291 */ /* 0x000fc8000f8f083f */
[----:B------:R-:W-:-:S04]  /*29e0*/  ULOP3.LUT UR5, UR5, 0x1fffe, URZ, 0xc0, !UPT ;  /* 0x0001fffe05057892 */ /* 0x000fc8000f8ec03f */
[----:B------:R-:W-:Y:S02]  /*29f0*/  UIADD3 UR5, UR4, -UR5, URZ ;  /* 0x8000000504057290 */ /* 0x000fe4000fffe03f */
[----:B------:R-:W-:Y:S02]  /*2a00*/  UIADD3 UR4, UR42, 0x26800, URZ ;  /* 0x000268002a047890 */ /* 0x000fe4000fffe03f */
[----:B------:R-:W-:Y:S02]  /*2a10*/  ULEA UR5, UR5, UR42, 0xf ;  /* 0x0000002a05057291 */ /* 0x000fe4000f8e783f */
[----:B------:R-:W-:Y:S02]  /*2a20*/  ULOP3.LUT UP0, URZ, UR4, 0x3ff, URZ, 0xc0, !UPT ;  /* 0x000003ff043f7892 */ /* 0x000fe4000f80c03f */
[----:B------:R-:W-:-:S04]  /*2a30*/  UIADD3 UR5, UR5, 0x400, URZ ;  /* 0x0000040005057890 */ /* 0x000fc8000fffe03f */
[----:B------:R-:W-:Y:S01]  /*2a40*/  PLOP3.LUT P0, PT, PT, PT, UP0, 0x80, 0x0 ;  /* 0x000000000000781c */ /* 0x000fe20003f0f008 */
[----:B------:R-:W-:-:S04]  /*2a50*/  USHF.R.U32.HI UR5, URZ, 0x4, UR5 ;  /* 0x000000043f057899 */ /* 0x000fc80008011605 */
[----:B------:R-:W-:-:S08]  /*2a60*/  ULOP3.LUT UR52, UR5, 0x3fff, URZ, 0xc0, !UPT ;  /* 0x00003fff05347892 */ /* 0x000fd0000f8ec03f */
[----:B------:R-:W-:Y:S05]  /*2a70*/  @!P0 BRA `(.L_x_19) ;  /* 0x0000000000408947 */ /* 0x000fea0003800000 */
[----:B------:R-:W-:Y:S01]  /*2a80*/  MOV R0, 0x0 ;  /* 0x0000000000007802 */ /* 0x000fe20000000f00 */
[----:B------:R-:W-:Y:S01]  /*2a90*/  ULDC.64 UR4, c[0x4][0x90] ;  /* 0x0100240000047ab9 */ /* 0x000fe20000000a00 */
[----:B------:R-:W-:Y:S01]  /*2aa0*/  ULDC.64 UR6, c[0x4][0x20] ;  /* 0x0100080000067ab9 */ /* 0x000fe20000000a00 */
[----:B------:R-:W-:Y:S01]  /*2ab0*/  IMAD.U32 R4, RZ, RZ, UR4 ;  /* 0x00000004ff047e24 */ /* 0x000fe2000f8e00ff */
[----:B------:R0:W1:Y:S01]  /*2ac0*/  LDC.64 R14, c[0x4][R0] ;  /* 0x01000000000e7b82 */ /* 0x0000620000000a00 */
[----:B------:R-:W-:Y:S01]  /*2ad0*/  IMAD.U32 R5, RZ, RZ, UR5 ;  /* 0x00000005ff057e24 */ /* 0x000fe2000f8e00ff */
[----:B------:R-:W-:Y:S01]  /*2ae0*/  ULDC.64 UR4, c[0x4][0x98] ;  /* 0x0100260000047ab9 */ /* 0x000fe20000000a00 */
[----:B------:R-:W-:Y:S01]  /*2af0*/  IMAD.U32 R10, RZ, RZ, UR6 ;  /* 0x00000006ff0a7e24 */ /* 0x000fe2000f8e00ff */
[----:B------:R-:W-:Y:S01]  /*2b00*/  MOV R8, 0x70 ;  /* 0x0000007000087802 */ /* 0x000fe20000000f00 */
[----:B------:R-:W-:Y:S02]  /*2b10*/  IMAD.U32 R6, RZ, RZ, UR4 ;  /* 0x00000004ff067e24 */ /* 0x000fe4000f8e00ff */
[----:B------:R-:W-:-:S02]  /*2b20*/  IMAD.U32 R7, RZ, RZ, UR5 ;  /* 0x00000005ff077e24 */ /* 0x000fc4000f8e00ff */
[----:B------:R-:W-:Y:S02]  /*2b30*/  IMAD.U32 R11, RZ, RZ, UR7 ;  /* 0x00000007ff0b7e24 */ /* 0x000fe4000f8e00ff */
[----:B------:R-:W-:Y:S02]  /*2b40*/  IMAD.MOV.U32 R12, RZ, RZ, 0x1 ;  /* 0x00000001ff0c7424 */ /* 0x000fe400078e00ff */
[----:B0-----:R-:W-:-:S07]  /*2b50*/  IMAD.MOV.U32 R13, RZ, RZ, RZ ;  /* 0x000000ffff0d7224 */ /* 0x001fce00078e00ff */
[----:B------:R-:W-:-:S07]  /*2b60*/  LEPC R20, `(.L_x_19) ;  /* 0x000000001014794e */ /* 0x000fce0000000000 */
[----:B-1----:R-:W-:Y:S05]  /*2b70*/  CALL.ABS.NOINC R14 ;  /* 0x000000000e007343 */ /* 0x002fea0003c00000 */
.L_x_19:
[----:B------:R-:W-:Y:S01]  /*2b80*/  ULEA.HI UR4, UR36, UR36, URZ, 0x1 ;  /* 0x0000002424047291 */ /* 0x000fe2000f8f083f */
[----:B------:R-:W-:-:S03]  /*2b90*/  IMAD.U32 R3, RZ, RZ, UR41 ;  /* 0x00000029ff037e24 */ /* 0x000fc6000f8e00ff */
[----:B------:R-:W-:Y:S02]  /*2ba0*/  ULOP3.LUT UR4, UR4, 0xfffffffe, URZ, 0xc0, !UPT ;  /* 0xfffffffe04047892 */ /* 0x000fe4000f8ec03f */
[----:B------:R-:W-:Y:S02]  /*2bb0*/  ISETP.NE.AND P0, PT, R3, 0x3, PT ;  /* 0x000000030300780c */ /* 0x000fe40003f05270 */
[----:B------:R-:W-:-:S06]  /*2bc0*/  UIADD3 UR4, UR36, -UR4, URZ ;  /* 0x8000000424047290 */ /* 0x000fcc000fffe03f */
[----:B------:R-:W-:-:S05]  /*2bd0*/  IMAD.U32 R0, RZ, RZ, UR4 ;  /* 0x00000004ff007e24 */ /* 0x000fca000f8e00ff */
[----:B------:R-:W-:-:S04]  /*2be0*/  SHF.L.U32 R0, R0, 0x1f, RZ ;  /* 0x0000001f00007819 */ /* 0x000fc800000006ff */
[----:B------:R-:W0:Y:S02]  /*2bf0*/  SYNCS.PHASECHK.TRANS64.TRYWAIT P1, [UR42+0x28c00], R0 ;  /* 0x028c0000ff0075a7 */ /* 0x000e24000802016a */
[----:B0-----:R-:W-:Y:S05]  /*2c00*/  @!P1 BRA `(.L_x_20) ;  /* 0x0000009400dc9947 */ /* 0x001fea0003800000 */
.L_x_99:
[----:B------:R-:W-:Y:S05]  /*2c10*/  @!P0 BRA `(.L_x_21) ;  /* 0x0000000000048947 */ /* 0x000fea0003800000 */
[----:B------:R-:W-:Y:S01]  /*2c20*/  BPT.TRAP 0x1 ;  /* 0x000000040000795c */ /* 0x000fe20000300000 */
.L_x_21:
[----:B------:R-:W-:Y:S02]  /*2c30*/  IMAD.U32 R7, RZ, RZ, UR47 ;  /* 0x0000002fff077e24 */ /* 0x000fe4000f8e00ff */
[----:B------:R-:W-:-:S03]  /*2c40*/  IMAD.U32 R8, RZ, RZ, UR37 ;  /* 0x00000025ff087e24 */ /* 0x000fc6000f8e00ff */
[----:B------:R-:W-:Y:S02]  /*2c50*/  LEA R7, R7, UR42, 0x3 ;  /* 0x0000002a07077c11 */ /* 0x000fe4000f8e18ff */
[----:B------:R-:W-:-:S04]  /*2c60*/  SHF.L.U32 R8, R8, 0x1f, RZ ;  /* 0x0000001f08087819 */ /* 0x000fc800000006ff */
[----:B------:R1:W2:Y:S01]  /*2c70*/  SYNCS.PHASECHK.TRANS64.TRYWAIT P1, [R7+URZ+0x28c30], R8 ;  /* 0x028c3008070075a7 */ /* 0x0002a2000802017f */
[----:B------:R-:W-:Y:S05]  /*2c80*/  @!P0 BRA `(.L_x_22) ;  /* 0x0000000000048947 */ /* 0x000fea0003800000 */
[----:B------:R-:W-:Y:S01]  /*2c90*/  BPT.TRAP 0x1 ;  /* 0x000000040000795c */ /* 0x000fe20000300000 */
.L_x_22:
[----:B--2---:R-:W-:Y:S05]  /*2ca0*/  @P1 BRA `(.L_x_23) ;  /* 0x0000000000081947 */ /* 0x004fea0003800000 */
[----:B------:R-:W2:Y:S02]  /*2cb0*/  SYNCS.PHASECHK.TRANS64.TRYWAIT P1, [R7+URZ+0x28c30], R8 ;  /* 0x028c3008070075a7 */ /* 0x000ea4000802017f */
[----:B--2---:R-:W-:Y:S05]  /*2cc0*/  @!P1 BRA `(.L_x_24) ;  /* 0x0000009400c49947 */ /* 0x004fea0003800000 */
.L_x_23:
[----:B------:R-:W-:-:S04]  /*2cd0*/  UIADD3 UR4, UR42, 0x22400, URZ ;  /* 0x000224002a047890 */ /* 0x000fc8000fffe03f */
[----:B------:R-:W-:-:S04]  /*2ce0*/  USHF.R.U32.HI UR4, URZ, 0x4, UR4 ;  /* 0x000000043f047899 */ /* 0x000fc80008011604 */
[----:B------:R-:W-:-:S06]  /*2cf0*/  ULOP3.LUT UR4, UR4, 0x3fff, URZ, 0xc0, !UPT ;  /* 0x00003fff04047892 */ /* 0x000fcc000f8ec03f */
[----:B------:R-:W-:Y:S01]  /*2d00*/  MOV R4, UR4 ;  /* 0x0000000400047c02 */ /* 0x000fe20008000f00 */
[----:B------:R-:W-:Y:S05]  /*2d10*/  WARPSYNC.ALL ;  /* 0x0000000000007948 */ /* 0x000fea0003800000 */
[----:B------:R-:W-:-:S04]  /*2d20*/  LOP3.LUT R4, R4, 0x10000, RZ, 0xfc, !PT ;  /* 0x0001000004047812 */ /* 0x000fc800078efcff */
[----:B------:R-:W-:Y:S01]  /*2d30*/  R2UR UR12, R4 ;  /* 0x00000000040c72ca */ /* 0x000fe200000e0000 */
[----:B------:R-:W-:Y:S01]  /*2d40*/  UIADD3 UR4, UR42, 0x20400, URZ ;  /* 0x000204002a047890 */ /* 0x000fe2000fffe03f */
[----:B------:R-:W-:Y:S01]  /*2d50*/  WARPGROUP.ARRIVE ;  /* 0x00000000000079c5 */ /* 0x000fe20000000000 */
[----:B------:R-:W-:Y:S01]  /*2d60*/  UMOV UR7, 0x40000040 ;  /* 0x4000004000077882 */ /* 0x000fe20000000000 */
[----:B------:R-:W-:Y:S01]  /*2d70*/  UMOV UR5, 0x40000040 ;  /* 0x4000004000057882 */ /* 0x000fe20000000000 */
[----:B------:R-:W-:Y:S01]  /*2d80*/  USHF.R.U32.HI UR4, URZ, 0x4, UR4 ;  /* 0x000000043f047899 */ /* 0x000fe20008011604 */
[----:B------:R-:W-:Y:S01]  /*2d90*/  UMOV UR11, 0x40000040 ;  /* 0x40000040000b7882 */ /* 0x000fe20000000000 */
[----:B------:R-:W-:Y:S02]  /*2da0*/  UMOV UR9, 0x40000040 ;  /* 0x4000004000097882 */ /* 0x000fe40000000000 */
[----:B------:R-:W-:Y:S01]  /*2db0*/  ULOP3.LUT UR4, UR4, 0x3fff, URZ, 0xc0, !UPT ;  /* 0x00003fff04047892 */ /* 0x000fe2000f8ec03f */
[----:B------:R-:W-:-:S03]  /*2dc0*/  UMOV UR15, 0x40000040 ;  /* 0x40000040000f7882 */ /* 0x000fc60000000000 */
[----:B------:R-:W-:Y:S02]  /*2dd0*/  ULEA UR12, UR47, UR12, 0x9 ;  /* 0x0000000c2f0c7291 */ /* 0x000fe4000f8e483f */
[----:B------:R-:W-:Y:S02]  /*2de0*/  ULOP3.LUT UR13, UR4, 0x10000, URZ, 0xfc, !UPT ;  /* 0x00010000040d7892 */ /* 0x000fe4000f8efc3f */
[----:B------:R-:W-:Y:S02]  /*2df0*/  UIADD3 UR10, UR12, 0x4, URZ ;  /* 0x000000040c0a7890 */ /* 0x000fe4000fffe03f */
[----:B------:R-:W-:Y:S01]  /*2e00*/  UIADD3 UR8, UR13, 0x4, URZ ;  /* 0x000000040d087890 */ /* 0x000fe2000fffe03f */
[----:B------:R-:W-:Y:S02]  /*2e10*/  UMOV UR6, UR12 ;  /* 0x0000000c00067c82 */ /* 0x000fe40008000000 */
[----:B------:R-:W-:Y:S01]  /*2e20*/  UMOV UR4, UR13 ;  /* 0x0000000d00047c82 */ /* 0x000fe20008000000 */
[----:B------:R-:W-:Y:S01]  /*2e30*/  UIADD3 UR14, UR12, 0x6, URZ ;  /* 0x000000060c0e7890 */ /* 0x000fe2000fffe03f */
[----:B------:R-:W-:Y:S01]  /*2e40*/  HGMMA.64x64x16.F32.BF16 R24, gdesc[UR4], RZ, !UPT, gsb0 ;  /* 0x00e00000041879f0 */ /* 0x000fe2000c0018ff */
[----:B------:R-:W-:-:S02]  /*2e50*/  UIADD3 UR6, UR12, 0x2, URZ ;  /* 0x000000020c067890 */ /* 0x000fc4000fffe03f */
[----:B------:R-:W-:Y:S01]  /*2e60*/  UIADD3 UR4, UR13, 0x2, URZ ;  /* 0x000000020d047890 */ /* 0x000fe2000fffe03f */
[----:B------:R-:W-:Y:S01]  /*2e70*/  UMOV UR7, 0x40000040 ;  /* 0x4000004000077882 */ /* 0x000fe20000000000 */
[----:B------:R-:W-:Y:S01]  /*2e80*/  UMOV UR5, 0x40000040 ;  /* 0x4000004000057882 */ /* 0x000fe20000000000 */
[----:B------:R-:W-:-:S03]  /*2e90*/  UIADD3 UR12, UR13, 0x6, URZ ;  /* 0x000000060d0c7890 */ /* 0x000fc6000fffe03f */
[----:B------:R-:W-:Y:S01]  /*2ea0*/  UMOV UR13, 0x40000040 ;  /* 0x40000040000d7882 */ /* 0x000fe20000000000 */
[----:B------:R-:W-:Y:S02]  /*2eb0*/  WARPGROUP.DEPBAR.LE gsb0, 0x0 ;  /* 0x00008000000079c5 */ /* 0x000fe40000010000 */
[----:B------:R-:W-:-:S06]  /*2ec0*/  WARPGROUP.ARRIVE ;  /* 0x00000000000079c5 */ /* 0x000fcc0000000000 */
[----:B------:R-:W-:Y:S03]  /*2ed0*/  HGMMA.64x64x16.F32.BF16 R24, gdesc[UR4], R24, gsb0 ;  /* 0x00e00000041879f0 */ /* 0x000fe60008001818 */
[----:B------:R-:W-:Y:S02]  /*2ee0*/  WARPGROUP.DEPBAR.LE gsb0, 0x0 ;  /* 0x00008000000079c5 */ /* 0x000fe40000010000 */
[----:B------:R-:W-:-:S06]  /*2ef0*/  WARPGROUP.ARRIVE ;  /* 0x00000000000079c5 */ /* 0x000fcc0000000000 */
[----:B------:R-:W-:Y:S03]  /*2f00*/  HGMMA.64x64x16.F32.BF16 R24, gdesc[UR8], R24, gsb0 ;  /* 0x00e00000081879f0 */ /* 0x000fe60008001818 */
[----:B------:R-:W-:Y:S02]  /*2f10*/  WARPGROUP.DEPBAR.LE gsb0, 0x0 ;  /* 0x00008000000079c5 */ /* 0x000fe40000010000 */
[----:B------:R-:W-:-:S06]  /*2f20*/  WARPGROUP.ARRIVE ;  /* 0x00000000000079c5 */ /* 0x000fcc0000000000 */
[----:B------:R-:W-:Y:S03]  /*2f30*/  HGMMA.64x64x16.F32.BF16 R24, gdesc[UR12], R24, gsb0 ;  /* 0x00e000000c1879f0 */ /* 0x000fe60008001818 */
[----:B------:R-:W-:Y:S02]  /*2f40*/  WARPGROUP.DEPBAR.LE gsb0, 0x0 ;  /* 0x00008000000079c5 */ /* 0x000fe40000010000 */
[----:B------:R-:W-:Y:S05]  /*2f50*/  @!P0 BRA `(.L_x_25) ;  /* 0x0000000000048947 */ /* 0x000fea0003800000 */
[----:B------:R-:W-:Y:S01]  /*2f60*/  BPT.TRAP 0x1 ;  /* 0x000000040000795c */ /* 0x000fe20000300000 */
.L_x_25:
[----:B------:R-:W-:Y:S01]  /*2f70*/  UIMAD UR6, UR48, -0x40, UR49 ;  /* 0xffffffc0300678a4 */ /* 0x000fe2000f8e0231 */
[----:B------:R-:W-:-:S05]  /*2f80*/  ULDC UR20, c[0x0][0x988] ;  /* 0x0002620000147ab9 */ /* 0x000fca0000000800 */
[----:B0-----:R-:W-:Y:S01]  /*2f90*/  IMAD.U32 R0, RZ, RZ, UR6 ;  /* 0x00000006ff007e24 */ /* 0x001fe2000f8e00ff */
[----:B------:R-:W-:-:S04]  /*2fa0*/  R2UR UR6, R7 ;  /* 0x00000000070672ca */ /* 0x000fc800000e0000 */
[----:B------:R-:W-:-:S04]  /*2fb0*/  IADD3 R0, -R17, 0x40, R0 ;  /* 0x0000004011007810 */ /* 0x000fc80007ffe100 */
[C---:B------:R-:W-:Y:S02]  /*2fc0*/  ISETP.GT.AND P5, PT, R0.reuse, RZ, PT ;  /* 0x000000ff0000720c */ /* 0x040fe40003fa4270 */
[C---:B------:R-:W-:Y:S02]  /*2fd0*/  ISETP.GT.AND P4, PT, R0.reuse, 0x1, PT ;  /* 0x000000010000780c */ /* 0x040fe40003f84270 */
[----:B------:R-:W-:Y:S01]  /*2fe0*/  ISETP.GT.AND P3, PT, R0, 0x8, PT ;  /* 0x000000080000780c */ /* 0x000fe20003f64270 */
[----:B------:R-:W-:Y:S01]  /*2ff0*/  UIADD3 UR6, UR6, 0x28c40, URZ ;  /* 0x00028c4006067890 */ /* 0x000fe2000fffe03f */
[----:B------:R-:W-:Y:S02]  /*3000*/  FSEL R24, R24, -INF , P5 ;  /* 0xff80000018187808 */ /* 0x000fe40002800000 */
[----:B------:R-:W-:Y:S01]  /*3010*/  FSEL R25, R25, -INF , P4 ;  /* 0xff80000019197808 */ /* 0x000fe20002000000 */
[----:B------:R-:W-:Y:S01]  /*3020*/  UPRMT UR6, UR39, 0x654, UR6 ;  /* 0x0000065427067896 */ /* 0x000fe20008000006 */
[----:B------:R-:W-:-:S02]  /*3030*/  ISETP.GT.AND P2, PT, R0, 0x9, PT ;  /* 0x000000090000780c */ /* 0x000fc40003f44270 */
[----:B------:R-:W-:Y:S02]  /*3040*/  FSEL R28, R28, -INF , P3 ;  /* 0xff8000001c1c7808 */ /* 0x000fe40001800000 */
[----:B------:R-:W-:Y:S02]  /*3050*/  FMNMX.FTZ R3, R24, R25, !PT ;  /* 0x0000001918037209 */ /* 0x000fe40007810000 */
[----:B------:R-:W-:Y:S02]  /*3060*/  ISETP.GT.AND P1, PT, R0, 0x10, PT ;  /* 0x000000100000780c */ /* 0x000fe40003f24270 */
[----:B------:R-:W-:Y:S01]  /*3070*/  FSEL R29, R29, -INF , P2 ;  /* 0xff8000001d1d7808 */ /* 0x000fe20001000000 */
[----:B------:R-:W-:Y:S01]  /*3080*/  SYNCS.ARRIVE.TRANS64.RED.A1T0 RZ, [UR6], RZ ;  /* 0x000000ffffff79a7 */ /* 0x000fe20008100406 */
[----:B------:R-:W-:Y:S02]  /*3090*/  FMNMX.FTZ R6, R28, R3, !PT ;  /* 0x000000031c067209 */ /* 0x000fe40007810000 */
[----:B------:R-:W-:-:S02]  /*30a0*/  ISETP.GT.AND P6, PT, R0, 0x11, PT ;  /* 0x000000110000780c */ /* 0x000fc40003fc4270 */
[----:B------:R-:W-:Y:S02]  /*30b0*/  FSEL R32, R32, -INF , P1 ;  /* 0xff80000020207808 */ /* 0x000fe40000800000 */
[----:B------:R-:W-:Y:S02]  /*30c0*/  FMNMX.FTZ R3, R29, R6, !PT ;  /* 0x000000061d037209 */ /* 0x000fe40007810000 */
[----:B------:R-:W-:Y:S02]  /*30d0*/  FSEL R26, R26, -INF , P5 ;  /* 0xff8000001a1a7808 */ /* 0x000fe40002800000 */
[----:B------:R-:W-:Y:S02]  /*30e0*/  ISETP.GT.AND P5, PT, R0, 0x18, PT ;  /* 0x000000180000780c */ /* 0x000fe40003fa4270 */
[----:B------:R-:W-:Y:S02]  /*30f0*/  FSEL R33, R33, -INF , P6 ;  /* 0xff80000021217808 */ /* 0x000fe40003000000 */
[----:B------:R-:W-:-:S02]  /*3100*/  FMNMX.FTZ R6, R32, R3, !PT ;  /* 0x0000000320067209 */ /* 0x000fc40007810000 */
[----:B------:R-:W-:Y:S02]  /*3110*/  FSEL R27, R27, -INF , P4 ;  /* 0xff8000001b1b7808 */ /* 0x000fe40002000000 */
[----:B------:R-:W-:Y:S02]  /*3120*/  ISETP.GT.AND P4, PT, R0, 0x19, PT ;  /* 0x000000190000780c */ /* 0x000fe40003f84270 */
[----:B------:R-:W-:Y:S02]  /*3130*/  FSEL R36, R36, -INF , P5 ;  /* 0xff80000024247808 */ /* 0x000fe40002800000 */
[----:B------:R-:W-:Y:S02]  /*3140*/  FMNMX.FTZ R3, R33, R6, !PT ;  /* 0x0000000621037209 */ /* 0x000fe40007810000 */
[----:B------:R-:W-:Y:S02]  /*3150*/  FSEL R30, R30, -INF , P3 ;  /* 0xff8000001e1e7808 */ /* 0x000fe40001800000 */
        /* <DEDUP_REMOVED lines=32> */
[----:B------:R-:W-:Y:S02]  /*3360*/  FMNMX.FTZ R0, R52, R3, !PT ;  /* 0x0000000334007209 */ /* 0x000fe40007810000 */
[----:B------:R-:W-:Y:S02]  /*3370*/  FMNMX.FTZ R3, R26, R27, !PT ;  /* 0x0000001b1a037209 */ /* 0x000fe40007810000 */
[----:B------:R-:W-:Y:S02]  /*3380*/  FMNMX.FTZ R5, R53, R0, !PT ;  /* 0x0000000035057209 */ /* 0x000fe40007810000 */
[----:B------:R-:W-:Y:S02]  /*3390*/  FSEL R46, R46, -INF , P1 ;  /* 0xff8000002e2e7808 */ /* 0x000fe40000800000 */
[----:B------:R-:W-:Y:S01]  /*33a0*/  FSEL R47, R47, -INF , P6 ;  /* 0xff8000002f2f7808 */ /* 0x000fe20003000000 */
[----:B------:R-:W0:Y:S01]  /*33b0*/  SHFL.BFLY PT, R0, R5, 0x2, 0x1f ;  /* 0x0c401f0005007f89 */ /* 0x000e2200000e0000 */
[----:B------:R-:W-:-:S02]  /*33c0*/  FSEL R50, R50, -INF , P5 ;  /* 0xff80000032327808 */ /* 0x000fc40002800000 */
[----:B------:R-:W-:Y:S02]  /*33d0*/  FSEL R51, R51, -INF , P4 ;  /* 0xff80000033337808 */ /* 0x000fe40002000000 */
[----:B------:R-:W-:Y:S02]  /*33e0*/  FSEL R54, R54, -INF , P3 ;  /* 0xff80000036367808 */ /* 0x000fe40001800000 */
[----:B------:R-:W-:Y:S02]  /*33f0*/  FSEL R55, R55, -INF , P2 ;  /* 0xff80000037377808 */ /* 0x000fe40001000000 */
[----:B0-----:R-:W-:Y:S02]  /*3400*/  FMNMX.FTZ R9, R5, R0, !PT ;  /* 0x0000000005097209 */ /* 0x001fe40007810000 */
[----:B------:R-:W-:-:S03]  /*3410*/  FMNMX.FTZ R0, R30, R3, !PT ;  /* 0x000000031e007209 */ /* 0x000fc60007810000 */
[----:B------:R-:W0:Y:S01]  /*3420*/  SHFL.BFLY PT, R10, R9, 0x1, 0x1f ;  /* 0x0c201f00090a7f89 */ /* 0x000e2200000e0000 */
[----:B------:R-:W-:-:S04]  /*3430*/  FMNMX.FTZ R3, R31, R0, !PT ;  /* 0x000000001f037209 */ /* 0x000fc80007810000 */
[----:B------:R-:W-:-:S04]  /*3440*/  FMNMX.FTZ R0, R34, R3, !PT ;  /* 0x0000000322007209 */ /* 0x000fc80007810000 */
[----:B------:R-:W-:-:S04]  /*3450*/  FMNMX.FTZ R3, R35, R0, !PT ;  /* 0x0000000023037209 */ /* 0x000fc80007810000 */
[----:B------:R-:W-:-:S04]  /*3460*/  FMNMX.FTZ R6, R38, R3, !PT ;  /* 0x0000000326067209 */ /* 0x000fc80007810000 */
[----:B------:R-:W-:-:S04]  /*3470*/  FMNMX.FTZ R3, R39, R6, !PT ;  /* 0x0000000627037209 */ /* 0x000fc80007810000 */
[----:B------:R-:W-:Y:S02]  /*3480*/  FMNMX.FTZ R6, R42, R3, !PT ;  /* 0x000000032a067209 */ /* 0x000fe40007810000 */
[----:B0-----:R-:W-:Y:S02]  /*3490*/  FMNMX.FTZ R0, R9, R10, !PT ;  /* 0x0000000a09007209 */ /* 0x001fe40007810000 */
[----:B------:R-:W-:Y:S01]  /*34a0*/  FMNMX.FTZ R3, R43, R6, !PT ;  /* 0x000000062b037209 */ /* 0x000fe20007810000 */
[----:B------:R-:W-:Y:S01]  /*34b0*/  BAR.SYNC.DEFER_BLOCKING 0xf, 0x100 ;  /* 0x03c4000000007b1d */ /* 0x000fe20000010000 */
[C---:B------:R-:W-:Y:S01]  /*34c0*/  FSETP.NEU.FTZ.AND P1, PT, R0.reuse, -INF , PT ;  /* 0xff8000000000780b */ /* 0x040fe20003f3d000 */
[----:B------:R-:W-:Y:S01]  /*34d0*/  FMUL.FTZ R5, R0, UR20 ;  /* 0x0000001400057c20 */ /* 0x000fe20008410000 */
[----:B------:R-:W-:-:S04]  /*34e0*/  FMNMX.FTZ R6, R46, R3, !PT ;  /* 0x000000032e067209 */ /* 0x000fc80007810000 */
[----:B------:R-:W-:Y:S02]  /*34f0*/  FMNMX.FTZ R3, R47, R6, !PT ;  /* 0x000000062f037209 */ /* 0x000fe40007810000 */
[----:B------:R-:W-:Y:S02]  /*3500*/  FSEL R9, R5, RZ, P1 ;  /* 0x000000ff05097208 */ /* 0x000fe40000800000 */
[----:B------:R-:W-:-:S03]  /*3510*/  FMNMX.FTZ R6, R50, R3, !PT ;  /* 0x0000000332067209 */ /* 0x000fc60007810000 */
[--C-:B------:R-:W-:Y:S01]  /*3520*/  FFMA.FTZ R24, R24, UR20, -R9.reuse ;  /* 0x0000001418187c23 */ /* 0x100fe20008010809 */
[----:B------:R-:W-:Y:S01]  /*3530*/  FMNMX.FTZ R3, R51, R6, !PT ;  /* 0x0000000633037209 */ /* 0x000fe20007810000 */
[--C-:B------:R-:W-:Y:S01]  /*3540*/  FFMA.FTZ R25, R25, UR20, -R9.reuse ;  /* 0x0000001419197c23 */ /* 0x100fe20008010809 */
[--C-:B------:R-:W-:Y:S01]  /*3550*/  FFMA.FTZ R28, R28, UR20, -R9.reuse ;  /* 0x000000141c1c7c23 */ /* 0x100fe20008010809 */
[--C-:B------:R-:W-:Y:S01]  /*3560*/  FFMA.FTZ R29, R29, UR20, -R9.reuse ;  /* 0x000000141d1d7c23 */ /* 0x100fe20008010809 */
[----:B------:R-:W-:Y:S01]  /*3570*/  FMNMX.FTZ R6, R54, R3, !PT ;  /* 0x0000000336067209 */ /* 0x000fe20007810000 */
[----:B------:R-:W-:Y:S01]  /*3580*/  MUFU.EX2 R24, R24 ;  /* 0x0000001800187308 */ /* 0x000fe20000000800 */
[--C-:B------:R-:W-:Y:S01]  /*3590*/  FFMA.FTZ R32, R32, UR20, -R9.reuse ;  /* 0x0000001420207c23 */ /* 0x100fe20008010809 */
[--C-:B------:R-:W-:Y:S01]  /*35a0*/  FFMA.FTZ R33, R33, UR20, -R9.reuse ;  /* 0x0000001421217c23 */ /* 0x100fe20008010809 */
[----:B------:R-:W-:Y:S01]  /*35b0*/  FMNMX.FTZ R6, R55, R6, !PT ;  /* 0x0000000637067209 */ /* 0x000fe20007810000 */
[--C-:B------:R-:W-:Y:S01]  /*35c0*/  FFMA.FTZ R36, R36, UR20, -R9.reuse ;  /* 0x0000001424247c23 */ /* 0x100fe20008010809 */
[--C-:B------:R-:W-:Y:S01]  /*35d0*/  FFMA.FTZ R37, R37, UR20, -R9.reuse ;  /* 0x0000001425257c23 */ /* 0x100fe20008010809 */
[--C-:B------:R-:W-:Y:S01]  /*35e0*/  FFMA.FTZ R40, R40, UR20, -R9.reuse ;  /* 0x0000001428287c23 */ /* 0x100fe20008010809 */
[--C-:B------:R-:W-:Y:S01]  /*35f0*/  FFMA.FTZ R41, R41, UR20, -R9.reuse ;  /* 0x0000001429297c23 */ /* 0x100fe20008010809 */
[----:B------:R-:W0:Y:S01]  /*3600*/  SHFL.BFLY PT, R3, R6, 0x2, 0x1f ;  /* 0x0c401f0006037f89 */ /* 0x000e2200000e0000 */
[----:B------:R-:W3:Y:S01]  /*3610*/  MUFU.EX2 R25, R25 ;  /* 0x0000001900197308 */ /* 0x000ee20000000800 */
[--C-:B------:R-:W-:Y:S01]  /*3620*/  FFMA.FTZ R44, R44, UR20, -R9.reuse ;  /* 0x000000142c2c7c23 */ /* 0x100fe20008010809 */
[--C-:B------:R-:W-:Y:S01]  /*3630*/  FFMA.FTZ R45, R45, UR20, -R9.reuse ;  /* 0x000000142d2d7c23 */ /* 0x100fe20008010809 */
[--C-:B------:R-:W-:Y:S01]  /*3640*/  FFMA.FTZ R48, R48, UR20, -R9.reuse ;  /* 0x0000001430307c23 */ /* 0x100fe20008010809 */
[--C-:B------:R-:W-:Y:S01]  /*3650*/  FFMA.FTZ R49, R49, UR20, -R9.reuse ;  /* 0x0000001431317c23 */ /* 0x100fe20008010809 */
[--C-:B------:R-:W-:Y:S01]  /*3660*/  FFMA.FTZ R52, R52, UR20, -R9.reuse ;  /* 0x0000001434347c23 */ /* 0x100fe20008010809 */
[----:B------:R-:W-:-:S02]  /*3670*/  FFMA.FTZ R9, R53, UR20, -R9 ;  /* 0x0000001435097c23 */ /* 0x000fc40008010809 */
[----:B------:R-:W-:Y:S08]  /*3680*/  MUFU.EX2 R28, R28 ;  /* 0x0000001c001c7308 */ /* 0x000ff00000000800 */
[----:B------:R-:W4:Y:S01]  /*3690*/  MUFU.EX2 R29, R29 ;  /* 0x0000001d001d7308 */ /* 0x000f220000000800 */
[----:B---3--:R-:W-:Y:S01]  /*36a0*/  FADD.FTZ R11, R24, R25 ;  /* 0x00000019180b7221 */ /* 0x008fe20000010000 */
[----:B------:R-:W-:-:S02]  /*36b0*/  F2FP.BF16.F32.PACK_AB R152, R25, R24 ;  /* 0x000000181998723e */ /* 0x000fc400000010ff */
[----:B0-----:R-:W-:-:S04]  /*36c0*/  FMNMX.FTZ R5, R6, R3, !PT ;  /* 0x0000000306057209 */ /* 0x001fc80007810000 */
[----:B------:R-:W-:Y:S01]  /*36d0*/  MUFU.EX2 R32, R32 ;  /* 0x0000002000207308 */ /* 0x000fe20000000800 */
[----:B------:R-:W0:Y:S07]  /*36e0*/  SHFL.BFLY PT, R6, R5, 0x1, 0x1f ;  /* 0x0c201f0005067f89 */ /* 0x000e2e00000e0000 */
[----:B------:R-:W3:Y:S01]  /*36f0*/  MUFU.EX2 R33, R33 ;  /* 0x0000002100217308 */ /* 0x000ee20000000800 */
[----:B----4-:R-:W-:-:S07]  /*3700*/  F2FP.BF16.F32.PACK_AB R154, R29, R28 ;  /* 0x0000001c1d9a723e */ /* 0x010fce00000010ff */
[----:B------:R-:W-:Y:S08]  /*3710*/  MUFU.EX2 R36, R36 ;  /* 0x0000002400247308 */ /* 0x000ff00000000800 */
[----:B------:R-:W4:Y:S01]  /*3720*/  MUFU.EX2 R37, R37 ;  /* 0x0000002500257308 */ /* 0x000f220000000800 */
[----:B---3--:R-:W-:Y:S02]  /*3730*/  F2FP.BF16.F32.PACK_AB R156, R33, R32 ;  /* 0x00000020219c723e */ /* 0x008fe400000010ff */
[----:B0-----:R-:W-:Y:S01]  /*3740*/  FMNMX.FTZ R3, R5, R6, !PT ;  /* 0x0000000605037209 */ /* 0x001fe20007810000 */
[----:B------:R-:W-:-:S03]  /*3750*/  FADD.FTZ R6, R28, R11 ;  /* 0x0000000b1c067221 */ /* 0x000fc60000010000 */
[C---:B------:R-:W-:Y:S01]  /*3760*/  FSETP.NEU.FTZ.AND P1, PT, R3.reuse, -INF , PT ;  /* 0xff8000000300780b */ /* 0x040fe20003f3d000 */
[----:B------:R-:W-:Y:S01]  /*3770*/  FMUL.FTZ R5, R3, UR20 ;  /* 0x0000001403057c20 */ /* 0x000fe20008410000 */
[----:B------:R-:W-:Y:S01]  /*3780*/  FADD.FTZ R13, R29, R6 ;  /* 0x000000061d0d7221 */ /* 0x000fe20000010000 */
[----:B------:R-:W0:Y:S03]  /*3790*/  MUFU.EX2 R40, R40 ;  /* 0x0000002800287308 */ /* 0x000e260000000800 */
[----:B------:R-:W-:Y:S01]  /*37a0*/  FSEL R5, R5, RZ, P1 ;  /* 0x000000ff05057208 */ /* 0x000fe20000800000 */
[----:B------:R-:W-:Y:S01]  /*37b0*/  FADD.FTZ R10, R32, R13 ;  /* 0x0000000d200a7221 */ /* 0x000fe20000010000 */
[----:B----4-:R-:W-:-:S03]  /*37c0*/  F2FP.BF16.F32.PACK_AB R158, R37, R36 ;  /* 0x00000024259e723e */ /* 0x010fc600000010ff */
[--C-:B------:R-:W-:Y:S01]  /*37d0*/  FFMA.FTZ R26, R26, UR20, -R5.reuse ;  /* 0x000000141a1a7c23 */ /* 0x100fe20008010805 */
[--C-:B------:R-:W-:Y:S01]  /*37e0*/  FFMA.FTZ R27, R27, UR20, -R5.reuse ;  /* 0x000000141b1b7c23 */ /* 0x100fe20008010805 */
[--C-:B------:R-:W-:Y:S01]  /*37f0*/  FFMA.FTZ R30, R30, UR20, -R5.reuse ;  /* 0x000000141e1e7c23 */ /* 0x100fe20008010805 */
[--C-:B------:R-:W-:Y:S01]  /*3800*/  FFMA.FTZ R31, R31, UR20, -R5.reuse ;  /* 0x000000141f1f7c23 */ /* 0x100fe20008010805 */
[--C-:B------:R-:W-:Y:S01]  /*3810*/  FFMA.FTZ R34, R34, UR20, -R5.reuse ;  /* 0x0000001422227c23 */ /* 0x100fe20008010805 */
[--C-:B------:R-:W-:Y:S01]  /*3820*/  FFMA.FTZ R35, R35, UR20, -R5.reuse ;  /* 0x0000001423237c23 */ /* 0x100fe20008010805 */
[----:B------:R-:W-:Y:S01]  /*3830*/  MUFU.EX2 R26, R26 ;  /* 0x0000001a001a7308 */ /* 0x000fe20000000800 */
[--C-:B------:R-:W-:Y:S01]  /*3840*/  FFMA.FTZ R38, R38, UR20, -R5.reuse ;  /* 0x0000001426267c23 */ /* 0x100fe20008010805 */
[--C-:B------:R-:W-:Y:S01]  /*3850*/  FFMA.FTZ R39, R39, UR20, -R5.reuse ;  /* 0x0000001427277c23 */ /* 0x100fe20008010805 */
[--C-:B------:R-:W-:Y:S01]  /*3860*/  FFMA.FTZ R42, R42, UR20, -R5.reuse ;  /* 0x000000142a2a7c23 */ /* 0x100fe20008010805 */
[--C-:B------:R-:W-:Y:S01]  /*3870*/  FFMA.FTZ R43, R43, UR20, -R5.reuse ;  /* 0x000000142b2b7c23 */ /* 0x100fe20008010805 */
[--C-:B------:R-:W-:Y:S01]  /*3880*/  FFMA.FTZ R46, R46, UR20, -R5.reuse ;  /* 0x000000142e2e7c23 */ /* 0x100fe20008010805 */
[--C-:B------:R-:W-:Y:S01]  /*3890*/  FFMA.FTZ R47, R47, UR20, -R5.reuse ;  /* 0x000000142f2f7c23 */ /* 0x100fe20008010805 */
[----:B------:R-:W-:Y:S01]  /*38a0*/  FADD.FTZ R13, R33, R10 ;  /* 0x0000000a210d7221 */ /* 0x000fe20000010000 */
[----:B------:R-:W3:Y:S01]  /*38b0*/  MUFU.EX2 R27, R27 ;  /* 0x0000001b001b7308 */ /* 0x000ee20000000800 */
[--C-:B------:R-:W-:Y:S01]  /*38c0*/  FFMA.FTZ R50, R50, UR20, -R5.reuse ;  /* 0x0000001432327c23 */ /* 0x100fe20008010805 */
[----:B------:R-:W-:Y:S01]  /*38d0*/  FFMA.FTZ R51, R51, UR20, -R5 ;  /* 0x0000001433337c23 */ /* 0x000fe20008010805 */
[----:B------:R-:W-:Y:S01]  /*38e0*/  FADD.FTZ R10, R36, R13 ;  /* 0x0000000d240a7221 */ /* 0x000fe20000010000 */
[--C-:B------:R-:W-:Y:S01]  /*38f0*/  FFMA.FTZ R54, R54, UR20, -R5.reuse ;  /* 0x0000001436367c23 */ /* 0x100fe20008010805 */
[----:B------:R-:W-:-:S02]  /*3900*/  FFMA.FTZ R5, R55, UR20, -R5 ;  /* 0x0000001437057c23 */ /* 0x000fc40008010805 */
[----:B------:R-:W-:Y:S01]  /*3910*/  FADD.FTZ R13, R37, R10 ;  /* 0x0000000a250d7221 */ /* 0x000fe20000010000 */
[----:B------:R-:W4:Y:S03]  /*3920*/  MUFU.EX2 R30, R30 ;  /* 0x0000001e001e7308 */ /* 0x000f260000000800 */
[----:B0-----:R-:W-:-:S05]  /*3930*/  FADD.FTZ R10, R40, R13 ;  /* 0x0000000d280a7221 */ /* 0x001fca0000010000 */
[----:B------:R-:W0:Y:S01]  /*3940*/  MUFU.EX2 R31, R31 ;  /* 0x0000001f001f7308 */ /* 0x000e220000000800 */
[----:B---3--:R-:W-:Y:S01]  /*3950*/  FADD.FTZ R11, R26, R27 ;  /* 0x0000001b1a0b7221 */ /* 0x008fe20000010000 */
[----:B------:R-:W-:-:S06]  /*3960*/  F2FP.BF16.F32.PACK_AB R153, R27, R26 ;  /* 0x0000001a1b99723e */ /* 0x000fcc00000010ff */
[----:B------:R-:W3:Y:S01]  /*3970*/  MUFU.EX2 R34, R34 ;  /* 0x0000002200227308 */ /* 0x000ee20000000800 */
[----:B----4-:R-:W-:-:S07]  /*3980*/  FADD.FTZ R6, R30, R11 ;  /* 0x0000000b1e067221 */ /* 0x010fce0000010000 */
[----:B------:R-:W4:Y:S01]  /*3990*/  MUFU.EX2 R35, R35 ;  /* 0x0000002300237308 */ /* 0x000f220000000800 */
[C---:B0-----:R-:W-:Y:S01]  /*39a0*/  FADD.FTZ R11, R31.reuse, R6 ;  /* 0x000000061f0b7221 */ /* 0x041fe20000010000 */
[----:B------:R-:W-:-:S05]  /*39b0*/  F2FP.BF16.F32.PACK_AB R155, R31, R30 ;  /* 0x0000001e1f9b723e */ /* 0x000fca00000010ff */
[----:B------:R0:W-:Y:S01]  /*39c0*/  STSM.16.M88.4 [R22+0x26800], R152 ;  /* 0x0268009816007844 */ /* 0x0001e20000000200 */
[----:B------:R-:W5:Y:S01]  /*39d0*/  MUFU.EX2 R38, R38 ;  /* 0x0000002600267308 */ /* 0x000f620000000800 */
[----:B---3--:R-:W-:-:S07]  /*39e0*/  FADD.FTZ R6, R34, R11 ;  /* 0x0000000b22067221 */ /* 0x008fce0000010000 */
[----:B------:R-:W3:Y:S01]  /*39f0*/  MUFU.EX2 R39, R39 ;  /* 0x0000002700277308 */ /* 0x000ee20000000800 */
[C---:B----4-:R-:W-:Y:S01]  /*3a00*/  FADD.FTZ R11, R35.reuse, R6 ;  /* 0x00000006230b7221 */ /* 0x050fe20000010000 */
[----:B------:R-:W-:-:S06]  /*3a10*/  F2FP.BF16.F32.PACK_AB R157, R35, R34 ;  /* 0x00000022239d723e */ /* 0x000fcc00000010ff */
[----:B------:R-:W4:Y:S01]  /*3a20*/  MUFU.EX2 R42, R42 ;  /* 0x0000002a002a7308 */ /* 0x000f220000000800 */
[----:B-----5:R-:W-:-:S07]  /*3a30*/  FADD.FTZ R6, R38, R11 ;  /* 0x0000000b26067221 */ /* 0x020fce0000010000 */
[----:B------:R-:W5:Y:S01]  /*3a40*/  MUFU.EX2 R41, R41 ;  /* 0x0000002900297308 */ /* 0x000f620000000800 */
[C---:B---3--:R-:W-:Y:S01]  /*3a50*/  FADD.FTZ R11, R39.reuse, R6 ;  /* 0x00000006270b7221 */ /* 0x048fe20000010000 */
[----:B------:R-:W-:-:S05]  /*3a60*/  F2FP.BF16.F32.PACK_AB R159, R39, R38 ;  /* 0x00000026279f723e */ /* 0x000fca00000010ff */
[----:B------:R0:W-:Y:S01]  /*3a70*/  STSM.16.M88.4 [R19], R156 ;  /* 0x0000009c13007844 */ /* 0x0001e20000000200 */
[----:B------:R-:W3:Y:S01]  /*3a80*/  MUFU.EX2 R43, R43 ;  /* 0x0000002b002b7308 */ /* 0x000ee20000000800 */
[----:B----4-:R-:W-:-:S07]  /*3a90*/  FADD.FTZ R6, R42, R11 ;  /* 0x0000000b2a067221 */ /* 0x010fce0000010000 */
[----:B------:R-:W4:Y:S01]  /*3aa0*/  MUFU.EX2 R44, R44 ;  /* 0x0000002c002c7308 */ /* 0x000f220000000800 */
[C---:B-----5:R-:W-:Y:S01]  /*3ab0*/  FADD.FTZ R13, R41.reuse, R10 ;  /* 0x0000000a290d7221 */ /* 0x060fe20000010000 */
[----:B------:R-:W-:-:S06]  /*3ac0*/  F2FP.BF16.F32.PACK_AB R160, R41, R40 ;  /* 0x0000002829a0723e */ /* 0x000fcc00000010ff */
[----:B------:R-:W5:Y:S01]  /*3ad0*/  MUFU.EX2 R46, R46 ;  /* 0x0000002e002e7308 */ /* 0x000f620000000800 */
[C---:B---3--:R-:W-:Y:S01]  /*3ae0*/  FADD.FTZ R11, R43.reuse, R6 ;  /* 0x000000062b0b7221 */ /* 0x048fe20000010000 */
[----:B------:R-:W-:-:S06]  /*3af0*/  F2FP.BF16.F32.PACK_AB R161, R43, R42 ;  /* 0x0000002a2ba1723e */ /* 0x000fcc00000010ff */
[----:B------:R-:W3:Y:S01]  /*3b00*/  MUFU.EX2 R45, R45 ;  /* 0x0000002d002d7308 */ /* 0x000ee20000000800 */
[----:B----4-:R-:W-:-:S07]  /*3b10*/  FADD.FTZ R6, R44, R13 ;  /* 0x0000000d2c067221 */ /* 0x010fce0000010000 */
[----:B------:R-:W4:Y:S01]  /*3b20*/  MUFU.EX2 R47, R47 ;  /* 0x0000002f002f7308 */ /* 0x000f220000000800 */
[----:B-----5:R-:W-:-:S07]  /*3b30*/  FADD.FTZ R10, R46, R11 ;  /* 0x0000000b2e0a7221 */ /* 0x020fce0000010000 */
[----:B------:R-:W-:Y:S01]  /*3b40*/  MUFU.EX2 R48, R48 ;  /* 0x0000003000307308 */ /* 0x000fe20000000800 */
[C---:B---3--:R-:W-:Y:S01]  /*3b50*/  F2FP.BF16.F32.PACK_AB R162, R45.reuse, R44 ;  /* 0x0000002c2da2723e */ /* 0x048fe200000010ff */
[----:B------:R-:W-:-:S06]  /*3b60*/  FADD.FTZ R45, R45, R6 ;  /* 0x000000062d2d7221 */ /* 0x000fcc0000010000 */
[----:B------:R-:W3:Y:S01]  /*3b70*/  MUFU.EX2 R49, R49 ;  /* 0x0000003100317308 */ /* 0x000ee20000000800 */
[C---:B----4-:R-:W-:Y:S01]  /*3b80*/  F2FP.BF16.F32.PACK_AB R163, R47.reuse, R46 ;  /* 0x0000002e2fa3723e */ /* 0x050fe200000010ff */
[----:B------:R-:W-:-:S04]  /*3b90*/  FADD.FTZ R47, R47, R10 ;  /* 0x0000000a2f2f7221 */ /* 0x000fc80000010000 */
[----:B------:R0:W-:Y:S02]  /*3ba0*/  STSM.16.M88.4 [R184], R160 ;  /* 0x000000a0b8007844 */ /* 0x0001e40000000200 */
[----:B------:R-:W-:Y:S08]  /*3bb0*/  MUFU.EX2 R50, R50 ;  /* 0x0000003200327308 */ /* 0x000ff00000000800 */
[----:B------:R-:W4:Y:S01]  /*3bc0*/  MUFU.EX2 R51, R51 ;  /* 0x0000003300337308 */ /* 0x000f220000000800 */
[----:B---3--:R-:W-:Y:S01]  /*3bd0*/  F2FP.BF16.F32.PACK_AB R164, R49, R48 ;  /* 0x0000003031a4723e */ /* 0x008fe200000010ff */
[----:B------:R-:W-:-:S04]  /*3be0*/  FADD.FTZ R48, R48, R45 ;  /* 0x0000002d30307221 */ /* 0x000fc80000010000 */
[----:B------:R-:W-:Y:S02]  /*3bf0*/  FADD.FTZ R49, R49, R48 ;  /* 0x0000003031317221 */ /* 0x000fe40000010000 */
[----:B------:R-:W3:Y:S08]  /*3c00*/  MUFU.EX2 R52, R52 ;  /* 0x0000003400347308 */ /* 0x000ef00000000800 */
[----:B------:R-:W5:Y:S01]  /*3c10*/  MUFU.EX2 R9, R9 ;  /* 0x0000000900097308 */ /* 0x000f620000000800 */
[----:B----4-:R-:W-:Y:S01]  /*3c20*/  F2FP.BF16.F32.PACK_AB R165, R51, R50 ;  /* 0x0000003233a5723e */ /* 0x010fe200000010ff */
[----:B------:R-:W-:-:S04]  /*3c30*/  FADD.FTZ R50, R50, R47 ;  /* 0x0000002f32327221 */ /* 0x000fc80000010000 */
[----:B------:R-:W-:Y:S02]  /*3c40*/  FADD.FTZ R51, R51, R50 ;  /* 0x0000003233337221 */ /* 0x000fe40000010000 */
[----:B------:R-:W-:Y:S01]  /*3c50*/  MUFU.EX2 R54, R54 ;  /* 0x0000003600367308 */ /* 0x000fe20000000800 */
[----:B---3--:R-:W-:-:S07]  /*3c60*/  FADD.FTZ R6, R52, R49 ;  /* 0x0000003134067221 */ /* 0x008fce0000010000 */
[----:B------:R-:W3:Y:S01]  /*3c70*/  MUFU.EX2 R5, R5 ;  /* 0x0000000500057308 */ /* 0x000ee20000000800 */
[C---:B-----5:R-:W-:Y:S01]  /*3c80*/  F2FP.BF16.F32.PACK_AB R166, R9.reuse, R52 ;  /* 0x0000003409a6723e */ /* 0x060fe200000010ff */
[----:B------:R-:W-:Y:S01]  /*3c90*/  FADD.FTZ R6, R9, R6 ;  /* 0x0000000609067221 */ /* 0x000fe20000010000 */
[----:B---3--:R-:W-:Y:S01]  /*3ca0*/  F2FP.BF16.F32.PACK_AB R167, R5, R54 ;  /* 0x0000003605a7723e */ /* 0x008fe200000010ff */
[----:B------:R-:W-:-:S04]  /*3cb0*/  FADD.FTZ R54, R54, R51 ;  /* 0x0000003336367221 */ /* 0x000fc80000010000 */
[----:B------:R0:W-:Y:S01]  /*3cc0*/  STSM.16.M88.4 [R23], R164 ;  /* 0x000000a417007844 */ /* 0x0001e20000000200 */
[----:B------:R-:W-:Y:S01]  /*3cd0*/  FADD.FTZ R5, R5, R54 ;  /* 0x0000003605057221 */ /* 0x000fe20000010000 */
[----:B------:R-:W-:Y:S06]  /*3ce0*/  @!P0 BRA `(.L_x_26) ;  /* 0x0000000000048947 */ /* 0x000fec0003800000 */
[----:B------:R-:W-:Y:S01]  /*3cf0*/  BPT.TRAP 0x1 ;  /* 0x000000040000795c */ /* 0x000fe20000300000 */
.L_x_26:
[----:B------:R3:W4:Y:S01]  /*3d00*/  SYNCS.PHASECHK.TRANS64.TRYWAIT P1, [R7+URZ+0x28c50], R8 ;  /* 0x028c5008070075a7 */ /* 0x000722000802017f */
[----:B------:R-:W-:Y:S05]  /*3d10*/  @!P0 BRA `(.L_x_27) ;  /* 0x0000000000048947 */ /* 0x000fea0003800000 */
[----:B------:R-:W-:Y:S01]  /*3d20*/  BPT.TRAP 0x1 ;  /* 0x000000040000795c */ /* 0x000fe20000300000 */
.L_x_27:
[----:B------:R-:W-:Y:S01]  /*3d30*/  ULOP3.LUT UR52, UR52, 0x2000000, URZ, 0xfc, !UPT ;  /* 0x0200000034347892 */ /* 0x000fe2000f8efc3f */
[----:B----4-:R-:W-:Y:S11]  /*3d40*/  @P1 BRA `(.L_x_28) ;  /* 0x0000000000081947 */ /* 0x010ff60003800000 */
[----:B------:R-:W4:Y:S02]  /*3d50*/  SYNCS.PHASECHK.TRANS64.TRYWAIT P1, [R7+URZ+0x28c50], R8 ;  /* 0x028c5008070075a7 */ /* 0x000f24000802017f */
[----:B----4-:R-:W-:Y:S05]  /*3d60*/  @!P1 BRA `(.L_x_29) ;  /* 0x0000008400b09947 */ /* 0x010fea0003800000 */
.L_x_28:
[----:B------:R-:W-:Y:S01]  /*3d70*/  ULEA UR10, UR47, UR52, 0xc ;  /* 0x000000342f0a7291 */ /* 0x000fe2000f8e603f */
[----:B------:R-:W-:Y:S01]  /*3d80*/  WARPGROUP.ARRIVE ;  /* 0x00000000000079c5 */ /* 0x000fe20000000000 */
[----:B------:R-:W-:-:S05]  /*3d90*/  UMOV UR7, 0x40000040 ;  /* 0x4000004000077882 */ /* 0x000fca0000000000 */
[----:B------:R-:W-:Y:S02]  /*3da0*/  UMOV UR6, UR10 ;  /* 0x0000000a00067c82 */ /* 0x000fe40008000000 */
[----:B------:R-:W-:Y:S01]  /*3db0*/  HGMMA.64x256x16.F32.BF16 R24, R152, gdesc[UR4].tnspB, RZ, !UPT, gsb0 ;  /* 0x43e0000498187df0 */ /* 0x000fe2000c0018ff */
[----:B------:R-:W-:Y:S01]  /*3dc0*/  UIADD3 UR6, UR10, 0x80, URZ ;  /* 0x000000800a067890 */ /* 0x000fe2000fffe03f */
[----:B------:R-:W-:Y:S01]  /*3dd0*/  UMOV UR7, 0x40000040 ;  /* 0x4000004000077882 */ /* 0x000fe20000000000 */
[----:B------:R-:W-:Y:S02]  /*3de0*/  WARPGROUP.DEPBAR.LE gsb0, 0x0 ;  /* 0x00008000000079c5 */ /* 0x000fe40000010000 */
[----:B------:R-:W-:-:S15]  /*3df0*/  WARPGROUP.ARRIVE ;  /* 0x00000000000079c5 */ /* 0x000fde0000000000 */
[----:B------:R-:W-:-:S08]  /*3e00*/  NOP ;  /* 0x0000000000007918 */ /* 0x000fd00000000000 */
[----:B------:R-:W-:Y:S01]  /*3e10*/  HGMMA.64x256x16.F32.BF16 R24, R156, gdesc[UR4].tnspB, R24, gsb0 ;  /* 0x43e000049c187df0 */ /* 0x000fe20008001818 */
        /* <DEDUP_REMOVED lines=11> */
[----:B------:R-:W-:Y:S03]  /*3ed0*/  HGMMA.64x256x16.F32.BF16 R24, R164, gdesc[UR4].tnspB, R24, gsb0 ;  /* 0x43e00004a4187df0 */ /* 0x000fe60008001818 */
[----:B------:R-:W-:Y:S02]  /*3ee0*/  WARPGROUP.DEPBAR.LE gsb0, 0x0 ;  /* 0x00008000000079c5 */ /* 0x000fe40000010000 */
[----:B------:R-:W-:Y:S01]  /*3ef0*/  @!PT LDS RZ, [RZ] ;  /* 0x00000000fffff984 */ /* 0x000fe20000000800 */
[----:B------:R-:W-:Y:S01]  /*3f00*/  @!PT LDS RZ, [RZ] ;  /* 0x00000000fffff984 */ /* 0x000fe20000000800 */
[----:B------:R-:W-:Y:S01]  /*3f10*/  @!PT LDS RZ, [RZ] ;  /* 0x00000000fffff984 */ /* 0x000fe20000000800 */
[----:B------:R-:W-:Y:S01]  /*3f20*/  @!PT LDS RZ, [RZ] ;  /* 0x00000000fffff984 */ /* 0x000fe20000000800 */
[----:B------:R5:W-:Y:S06]  /*3f30*/  MEMBAR.ALL.CTA ;  /* 0x0000000000007992 */ /* 0x000bec0000008000 */
[----:B-----5:R-:W5:Y:S02]  /*3f40*/  FENCE.VIEW.ASYNC.S ;  /* 0x00000000000073c6 */ /* 0x020f640000000000 */
[----:B-----5:R-:W-:Y:S01]  /*3f50*/  NOP ;  /* 0x0000000000007918 */ /* 0x020fe20000000000 */
[----:B------:R-:W-:Y:S06]  /*3f60*/  BAR.ARV 0xe, 0x100 ;  /* 0x0384000000007b1d */ /* 0x000fec0000002000 */
[----:B------:R-:W-:Y:S05]  /*3f70*/  @!P0 BRA `(.L_x_30) ;  /* 0x0000000000048947 */ /* 0x000fea0003800000 */
[----:B------:R-:W-:Y:S01]  /*3f80*/  BPT.TRAP 0x1 ;  /* 0x000000040000795c */ /* 0x000fe20000300000 */
.L_x_30:
[----:B------:R-:W-:Y:S01]  /*3f90*/  R2UR UR6, R7 ;  /* 0x00000000070672ca */ /* 0x000fe200000e0000 */
[----:B------:R-:W-:-:S06]  /*3fa0*/  UISETP.GE.AND UP0, UPT, UR49, 0x41, UPT ;  /* 0x000000413100788c */ /* 0x000fcc000bf06270 */
[----:B------:R-:W-:-:S06]  /*3fb0*/  PLOP3.LUT P1, PT, PT, PT, UP0, 0x80, 0x0 ;  /* 0x000000000000781c */ /* 0x000fcc0003f2f008 */
[----:B------:R-:W-:-:S04]  /*3fc0*/  UIADD3 UR6, UR6, 0x28c60, URZ ;  /* 0x00028c6006067890 */ /* 0x000fc8000fffe03f */
[----:B------:R-:W-:-:S09]  /*3fd0*/  UPRMT UR6, UR39, 0x654, UR6 ;  /* 0x0000065427067896 */ /* 0x000fd20008000006 */
[----:B------:R-:W-:Y:S01]  /*3fe0*/  SYNCS.ARRIVE.TRANS64.RED.A1T0 RZ, [UR6], RZ ;  /* 0x000000ffffff79a7 */ /* 0x000fe20008100406 */
[----:B------:R-:W-:Y:S05]  /*3ff0*/  @!P1 BRA `(.L_x_31) ;  /* 0x0000001800509947 */ /* 0x000fea0003800000 */
[----:B------:R-:W-:Y:S01]  /*4000*/  IMAD.MOV.U32 R9, RZ, RZ, R3 ;  /* 0x000000ffff097224 */ /* 0x000fe200078e0003 */
[----:B------:R-:W-:Y:S01]  /*4010*/  UIADD3 UR48, UR48, -0x2, URZ ;  /* 0xfffffffe30307890 */ /* 0x000fe2000fffe03f */
[----:B-1234-:R-:W-:Y:S01]  /*4020*/  IMAD.MOV.U32 R7, RZ, RZ, R0 ;  /* 0x000000ffff077224 */ /* 0x01efe200078e0000 */
[----:B------:R-:W-:Y:S01]  /*4030*/  UMOV UR22, UR47 ;  /* 0x0000002f00167c82 */ /* 0x000fe20008000000 */
[----:B------:R-:W-:-:S09]  /*4040*/  ULDC UR20, c[0x0][0x988] ;  /* 0x0002620000147ab9 */ /* 0x000fd20000000800 */
.L_x_42:
[----:B------:R-:W-:Y:S01]  /*4050*/  UIADD3 UR47, UR22, 0x1, URZ ;  /* 0x00000001162f7890 */ /* 0x000fe2000fffe03f */
[----:B------:R-:W-:Y:S01]  /*4060*/  IMAD.U32 R0, RZ, RZ, UR48 ;  /* 0x00000030ff007e24 */ /* 0x000fe2000f8e00ff */
[----:B------:R-:W-:Y:S02]  /*4070*/  UIADD3 UR48, UR48, -0x1, URZ ;  /* 0xffffffff30307890 */ /* 0x000fe4000fffe03f */
[----:B------:R-:W-:Y:S02]  /*4080*/  UISETP.NE.AND UP0, UPT, UR47, 0x2, UPT ;  /* 0x000000022f00788c */ /* 0x000fe4000bf05270 */
[----:B------:R-:W-:Y:S02]  /*4090*/  ISETP.GT.AND P1, PT, R0, RZ, PT ;  /* 0x000000ff0000720c */ /* 0x000fe40003f24270 */
[----:B------:R-:W-:Y:S02]  /*40a0*/  USEL UR6, URZ, 0x1, UP0 ;  /* 0x000000013f067887 */ /* 0x000fe40008000000 */
[----:B------:R-:W-:-:S02]  /*40b0*/  USEL UR47, UR47, URZ, UP0 ;  /* 0x0000003f2f2f7287 */ /* 0x000fc40008000000 */
[----:B------:R-:W-:Y:S01]  /*40c0*/  ULOP3.LUT UR37, UR37, UR6, URZ, 0x3c, !UPT ;  /* 0x0000000625257292 */ /* 0x000fe2000f8e3c3f */
[----:B012---:R-:W-:Y:S11]  /*40d0*/  @!P0 BRA `(.L_x_32) ;  /* 0x0000000000048947 */ /* 0x007ff60003800000 */
[----:B------:R-:W-:Y:S01]  /*40e0*/  BPT.TRAP 0x1 ;  /* 0x000000040000795c */ /* 0x000fe20000300000 */
.L_x_32:
[----:B------:R-:W-:Y:S01]  /*40f0*/  ULEA UR21, UR47, UR42, 0x3 ;  /* 0x0000002a2f157291 */ /* 0x000fe2000f8e183f */
[----:B------:R-:W-:-:S05]  /*4100*/  IMAD.U32 R8, RZ, RZ, UR37 ;  /* 0x00000025ff087e24 */ /* 0x000fca000f8e00ff */
[----:B------:R-:W-:-:S04]  /*4110*/  SHF.L.U32 R8, R8, 0x1f, RZ ;  /* 0x0000001f08087819 */ /* 0x000fc800000006ff */
[----:B------:R1:W2:Y:S01]  /*4120*/  SYNCS.PHASECHK.TRANS64.TRYWAIT P2, [UR21+0x28c30], R8 ;  /* 0x028c3008ff0075a7 */ /* 0x0002a20008040155 */
[----:B------:R-:W-:Y:S05]  /*4130*/  @!P0 BRA `(.L_x_33) ;  /* 0x0000000000048947 */ /* 0x000fea0003800000 */
[----:B------:R-:W-:Y:S01]  /*4140*/  BPT.TRAP 0x1 ;  /* 0x000000040000795c */ /* 0x000fe20000300000 */
.L_x_33:
[----:B--2---:R-:W-:Y:S05]  /*4150*/  @P2 BRA `(.L_x_34) ;  /* 0x0000000000082947 */ /* 0x004fea0003800000 */
[----:B------:R-:W2:Y:S02]  /*4160*/  SYNCS.PHASECHK.TRANS64.TRYWAIT P2, [UR21+0x28c30], R8 ;  /* 0x028c3008ff0075a7 */ /* 0x000ea40008040155 */
[----:B--2---:R-:W-:Y:S05]  /*4170*/  @!P2 BRA `(.L_x_35) ;  /* 0x0000008000c0a947 */ /* 0x004fea0003800000 */
.L_x_34:
[----:B------:R-:W-:Y:S01]  /*4180*/  R2UR UR18, R4 ;  /* 0x00000000041272ca */ /* 0x000fe200000e0000 */
[----:B------:R-:W-:Y:S01]  /*4190*/  UIADD3 UR6, UR42, 0x20400, URZ ;  /* 0x000204002a067890 */ /* 0x000fe2000fffe03f */
[----:B0-----:R-:W-:Y:S01]  /*41a0*/  WARPGROUP.ARRIVE ;  /* 0x00000000000079c5 */ /* 0x001fe20000000000 */
        /* <DEDUP_REMOVED lines=10> */
[----:B------:R-:W-:Y:S02]  /*4250*/  UIADD3 UR10, UR18, 0x4, URZ ;  /* 0x00000004120a7890 */ /* 0x000fe4000fffe03f */
[----:B------:R-:W-:-:S03]  /*4260*/  UIADD3 UR14, UR18, 0x6, URZ ;  /* 0x00000006120e7890 */ /* 0x000fc6000fffe03f */
[----:B------:R-:W-:Y:S03]  /*4270*/  HGMMA.64x64x16.F32.BF16 R152, gdesc[UR16], RZ, !UPT, gsb0 ;  /* 0x00e00000109879f0 */ /* 0x000fe6000c0018ff */
        /* <DEDUP_REMOVED lines=12> */
.L_x_36:
[----:B------:R-:W-:Y:S01]  /*4340*/  FMNMX.FTZ R0, R152, R7, !PT ;  /* 0x0000000798007209 */ /* 0x000fe20007810000 */
[----:B------:R-:W-:-:S03]  /*4350*/  UIADD3 UR6, UR21, 0x28c40, URZ ;  /* 0x00028c4015067890 */ /* 0x000fc6000fffe03f */
[----:B--2---:R-:W-:Y:S01]  /*4360*/  FMNMX.FTZ R3, R153, R0, !PT ;  /* 0x0000000099037209 */ /* 0x004fe20007810000 */
[----:B------:R-:W-:-:S03]  /*4370*/  UPRMT UR6, UR39, 0x654, UR6 ;  /* 0x0000065427067896 */ /* 0x000fc60008000006 */
[----:B------:R-:W-:-:S04]  /*4380*/  FMNMX.FTZ R0, R156, R3, !PT ;  /* 0x000000039c007209 */ /* 0x000fc80007810000 */
[----:B------:R-:W-:Y:S02]  /*4390*/  FMNMX.FTZ R3, R157, R0, !PT ;  /* 0x000000009d037209 */ /* 0x000fe40007810000 */
[----:B------:R-:W-:Y:S02]  /*43a0*/  SYNCS.ARRIVE.TRANS64.RED.A1T0 RZ, [UR6], RZ ;  /* 0x000000ffffff79a7 */ /* 0x000fe40008100406 */
[----:B------:R-:W-:-:S04]  /*43b0*/  FMNMX.FTZ R0, R160, R3, !PT ;  /* 0x00000003a0007209 */ /* 0x000fc80007810000 */
        /* <DEDUP_REMOVED lines=10> */
[----:B------:R-:W-:-:S05]  /*4460*/  FMNMX.FTZ R11, R181, R0, !PT ;  /* 0x00000000b50b7209 */ /* 0x000fca0007810000 */
[----:B------:R-:W0:Y:S02]  /*4470*/  SHFL.BFLY PT, R0, R11, 0x2, 0x1f ;  /* 0x0c401f000b007f89 */ /* 0x000e2400000e0000 */
        /* <DEDUP_REMOVED lines=10> */
[----:B------:R-:W-:-:S03]  /*4520*/  FMNMX.FTZ R3, R167, R10, !PT ;  /* 0x0000000aa7037209 */ /* 0x000fc60007810000 */
[----:B------:R-:W-:Y:S01]  /*4530*/  FMUL.FTZ R190, R0, UR20 ;  /* 0x0000001400be7c20 */ /* 0x000fe20008410000 */
[----:B------:R-:W-:Y:S01]  /*4540*/  FMNMX.FTZ R10, R170, R3, !PT ;  /* 0x00000003aa0a7209 */ /* 0x000fe20007810000 */
[----:B------:R-:W-:Y:S02]  /*4550*/  FADD.FTZ R7, -R0, R7 ;  /* 0x0000000700077221 */ /* 0x000fe40000010100 */
[--C-:B------:R-:W-:Y:S01]  /*4560*/  FFMA.FTZ R11, R153, UR20, -R190.reuse ;  /* 0x00000014990b7c23 */ /* 0x100fe200080108be */
[----:B------:R-:W-:Y:S01]  /*4570*/  FMNMX.FTZ R3, R171, R10, !PT ;  /* 0x0000000aab037209 */ /* 0x000fe20007810000 */
[--C-:B------:R-:W-:Y:S01]  /*4580*/  FFMA.FTZ R21, R157, UR20, -R190.reuse ;  /* 0x000000149d157c23 */ /* 0x100fe200080108be */
[--C-:B------:R-:W-:Y:S01]  /*4590*/  FFMA.FTZ R13, R156, UR20, -R190.reuse ;  /* 0x000000149c0d7c23 */ /* 0x100fe200080108be */
[--C-:B------:R-:W-:Y:S01]  /*45a0*/  FFMA.FTZ R156, R160, UR20, -R190.reuse ;  /* 0x00000014a09c7c23 */ /* 0x100fe200080108be */
[----:B------:R-:W-:Y:S01]  /*45b0*/  FMNMX.FTZ R10, R174, R3, !PT ;  /* 0x00000003ae0a7209 */ /* 0x000fe20007810000 */
[--C-:B------:R-:W-:Y:S01]  /*45c0*/  FFMA.FTZ R160, R168, UR20, -R190.reuse ;  /* 0x00000014a8a07c23 */ /* 0x100fe200080108be */
[----:B------:R-:W-:Y:S01]  /*45d0*/  FMUL.FTZ R7, R7, UR20 ;  /* 0x0000001407077c20 */ /* 0x000fe20008410000 */
        /* <DEDUP_REMOVED lines=8> */
[----:B------:R-:W-:Y:S01]  /*4660*/  FFMA.FTZ R181, R181, UR20, -R190 ;  /* 0x00000014b5b57c23 */ /* 0x000fe200080108be */
[----:B------:R-:W-:Y:S01]  /*4670*/  FMNMX.FTZ R3, R179, R10, !PT ;  /* 0x0000000ab3037209 */ /* 0x000fe20007810000 */
[----:B------:R-:W0:Y:S03]  /*4680*/  MUFU.EX2 R7, R7 ;  /* 0x0000000700077308 */ /* 0x000e260000000800 */
[----:B------:R-:W-:-:S04]  /*4690*/  FMNMX.FTZ R12, R182, R3, !PT ;  /* 0x00000003b60c7209 */ /* 0x000fc80007810000 */
[----:B------:R-:W-:Y:S01]  /*46a0*/  FMNMX.FTZ R3, R183, R12, !PT ;  /* 0x0000000cb7037209 */ /* 0x000fe20007810000 */
[----:B------:R-:W2:Y:S01]  /*46b0*/  MUFU.EX2 R152, R152 ;  /* 0x0000009800987308 */ /* 0x000ea20000000800 */
[--C-:B------:R-:W-:Y:S01]  /*46c0*/  FFMA.FTZ R12, R164, UR20, -R190.reuse ;  /* 0x00000014a40c7c23 */ /* 0x100fe200080108be */
[--C-:B------:R-:W-:Y:S02]  /*46d0*/  FFMA.FTZ R164, R176, UR20, -R190.reuse ;  /* 0x00000014b0a47c23 */ /* 0x100fe400080108be */
[----:B------:R-:W3:Y:S04]  /*46e0*/  SHFL.BFLY PT, R14, R3, 0x2, 0x1f ;  /* 0x0c401f00030e7f89 */ /* 0x000ee800000e0000 */
[----:B------:R4:W5:Y:S01]  /*46f0*/  MUFU.EX2 R10, R13 ;  /* 0x0000000d000a7308 */ /* 0x0009620000000800 */
[-C--:B0-----:R-:W-:Y:S01]  /*4700*/  FMUL.FTZ R24, R24, R7.reuse ;  /* 0x0000000718187220 */ /* 0x081fe20000410000 */
[-C--:B------:R-:W-:Y:S01]  /*4710*/  FMUL.FTZ R25, R25, R7.reuse ;  /* 0x0000000719197220 */ /* 0x080fe20000410000 */
[-C--:B------:R-:W-:Y:S01]  /*4720*/  FMUL.FTZ R28, R28, R7.reuse ;  /* 0x000000071c1c7220 */ /* 0x080fe20000410000 */
[-C--:B------:R-:W-:Y:S01]  /*4730*/  FMUL.FTZ R29, R29, R7.reuse ;  /* 0x000000071d1d7220 */ /* 0x080fe20000410000 */
[-C--:B------:R-:W-:Y:S01]  /*4740*/  FMUL.FTZ R32, R32, R7.reuse ;  /* 0x0000000720207220 */ /* 0x080fe20000410000 */
[-C--:B------:R-:W-:Y:S01]  /*4750*/  FMUL.FTZ R33, R33, R7.reuse ;  /* 0x0000000721217220 */ /* 0x080fe20000410000 */
[-C--:B------:R-:W-:Y:S01]  /*4760*/  FMUL.FTZ R36, R36, R7.reuse ;  /* 0x0000000724247220 */ /* 0x080fe20000410000 */
[----:B------:R-:W0:Y:S01]  /*4770*/  MUFU.EX2 R21, R21 ;  /* 0x0000001500157308 */ /* 0x000e220000000800 */
[--C-:B----4-:R-:W-:Y:S01]  /*4780*/  FFMA.FTZ R13, R165, UR20, -R190.reuse ;  /* 0x00000014a50d7c23 */ /* 0x110fe200080108be */
[--C-:B------:R-:W-:Y:S01]  /*4790*/  FFMA.FTZ R165, R173, UR20, -R190.reuse ;  /* 0x00000014ada57c23 */ /* 0x100fe200080108be */
[-C--:B------:R-:W-:Y:S01]  /*47a0*/  FMUL.FTZ R37, R37, R7.reuse ;  /* 0x0000000725257220 */ /* 0x080fe20000410000 */
[-C--:B------:R-:W-:Y:S01]  /*47b0*/  FMUL.FTZ R40, R40, R7.reuse ;  /* 0x0000000728287220 */ /* 0x080fe20000410000 */
[-C--:B------:R-:W-:Y:S01]  /*47c0*/  FMUL.FTZ R41, R41, R7.reuse ;  /* 0x0000000729297220 */ /* 0x080fe20000410000 */
[-C--:B------:R-:W-:Y:S01]  /*47d0*/  FMUL.FTZ R44, R44, R7.reuse ;  /* 0x000000072c2c7220 */ /* 0x080fe20000410000 */
[-C--:B------:R-:W-:Y:S01]  /*47e0*/  FMUL.FTZ R45, R45, R7.reuse ;  /* 0x000000072d2d7220 */ /* 0x080fe20000410000 */
[----:B------:R-:W-:Y:S01]  /*47f0*/  MUFU.EX2 R156, R156 ;  /* 0x0000009c009c7308 */ /* 0x000fe20000000800 */
[-C--:B------:R-:W-:Y:S01]  /*4800*/  FMUL.FTZ R48, R48, R7.reuse ;  /* 0x0000000730307220 */ /* 0x080fe20000410000 */
[-C--:B------:R-:W-:Y:S01]  /*4810*/  FMUL.FTZ R49, R49, R7.reuse ;  /* 0x0000000731317220 */ /* 0x080fe20000410000 */
[-C--:B------:R-:W-:Y:S01]  /*4820*/  FMUL.FTZ R52, R52, R7.reuse ;  /* 0x0000000734347220 */ /* 0x080fe20000410000 */
[----:B---3--:R-:W-:Y:S01]  /*4830*/  FMNMX.FTZ R20, R3, R14, !PT ;  /* 0x0000000e03147209 */ /* 0x008fe20007810000 */
[----:B------:R-:W-:Y:S01]  /*4840*/  FFMA.FTZ R14, R172, UR20, -R190 ;  /* 0x00000014ac0e7c23 */ /* 0x000fe200080108be */
[-C--:B------:R-:W-:Y:S01]  /*4850*/  FMUL.FTZ R53, R53, R7.reuse ;  /* 0x0000000735357220 */ /* 0x080fe20000410000 */
[-C--:B------:R-:W-:Y:S01]  /*4860*/  FMUL.FTZ R56, R56, R7.reuse ;  /* 0x0000000738387220 */ /* 0x080fe20000410000 */
[----:B------:R-:W-:Y:S01]  /*4870*/  MUFU.EX2 R15, R15 ;  /* 0x0000000f000f7308 */ /* 0x000fe20000000800 */
[----:B------:R-:W3:Y:S01]  /*4880*/  SHFL.BFLY PT, R3, R20, 0x1, 0x1f ;  /* 0x0c201f0014037f89 */ /* 0x000ee200000e0000 */
[-C--:B------:R-:W-:Y:S01]  /*4890*/  FMUL.FTZ R57, R57, R7.reuse ;  /* 0x0000000739397220 */ /* 0x080fe20000410000 */
        /* <DEDUP_REMOVED lines=20> */
[----:B------:R-:W-:Y:S01]  /*49e0*/  FMUL.FTZ R96, R96, R7 ;  /* 0x0000000760607220 */ /* 0x000fe20000410000 */
[----:B------:R-:W-:Y:S01]  /*49f0*/  MUFU.EX2 R160, R160 ;  /* 0x000000a000a07308 */ /* 0x000fe20000000800 */
[----:B---3--:R-:W-:Y:S01]  /*4a00*/  FMNMX.FTZ R3, R20, R3, !PT ;  /* 0x0000000314037209 */ /* 0x008fe20007810000 */
[-C--:B------:R-:W-:Y:S01]  /*4a10*/  FMUL.FTZ R97, R97, R7.reuse ;  /* 0x0000000761617220 */ /* 0x080fe20000410000 */
[-C--:B------:R-:W-:Y:S01]  /*4a20*/  FMUL.FTZ R100, R100, R7.reuse ;  /* 0x0000000764647220 */ /* 0x080fe20000410000 */
[-C--:B------:R-:W-:Y:S01]  /*4a30*/  FMUL.FTZ R101, R101, R7.reuse ;  /* 0x0000000765657220 */ /* 0x080fe20000410000 */
[-C--:B------:R-:W-:Y:S01]  /*4a40*/  FMUL.FTZ R104, R104, R7.reuse ;  /* 0x0000000768687220 */ /* 0x080fe20000410000 */
[C---:B------:R-:W-:Y:S01]  /*4a50*/  FADD.FTZ R153, -R3.reuse, R9 ;  /* 0x0000000903997221 */ /* 0x040fe20000010100 */
[----:B------:R-:W-:Y:S01]  /*4a60*/  FMUL.FTZ R157, R3, UR20 ;  /* 0x00000014039d7c20 */ /* 0x000fe20008410000 */
[----:B------:R-:W-:Y:S01]  /*4a70*/  MUFU.EX2 R20, R180 ;  /* 0x000000b400147308 */ /* 0x000fe20000000800 */
[----:B------:R-:W-:Y:S01]  /*4a80*/  FMUL.FTZ R105, R105, R7 ;  /* 0x0000000769697220 */ /* 0x000fe20000410000 */
[----:B------:R-:W-:Y:S01]  /*4a90*/  FMUL.FTZ R168, R153, UR20 ;  /* 0x0000001499a87c20 */ /* 0x000fe20008410000 */
[--C-:B------:R-:W-:Y:S01]  /*4aa0*/  FFMA.FTZ R153, R154, UR20, -R157.reuse ;  /* 0x000000149a997c23 */ /* 0x100fe2000801089d */
[----:B------:R-:W-:Y:S01]  /*4ab0*/  FFMA.FTZ R172, R155, UR20, -R157 ;  /* 0x000000149bac7c23 */ /* 0x000fe2000801089d */
[----:B------:R-:W-:-:S02]  /*4ac0*/  IMAD.MOV R154, RZ, RZ, -R18 ;  /* 0x000000ffff9a7224 */ /* 0x000fc400078e0a12 */
[--C-:B------:R-:W-:Y:S01]  /*4ad0*/  FFMA.FTZ R155, R158, UR20, -R157.reuse ;  /* 0x000000149e9b7c23 */ /* 0x100fe2000801089d */
[--C-:B------:R-:W-:Y:S01]  /*4ae0*/  FFMA.FTZ R176, R159, UR20, -R157.reuse ;  /* 0x000000149fb07c23 */ /* 0x100fe2000801089d */
[----:B------:R-:W-:Y:S01]  /*4af0*/  MUFU.EX2 R168, R168 ;  /* 0x000000a800a87308 */ /* 0x000fe20000000800 */
[--C-:B------:R-:W-:Y:S01]  /*4b00*/  FFMA.FTZ R158, R162, UR20, -R157.reuse ;  /* 0x00000014a29e7c23 */ /* 0x100fe2000801089d */
[----:B------:R-:W-:Y:S01]  /*4b10*/  ISETP.NE.AND P2, PT, R17, R154, PT ;  /* 0x0000009a1100720c */ /* 0x000fe20003f45270 */
[--C-:B------:R-:W-:Y:S01]  /*4b20*/  FFMA.FTZ R162, R167, UR20, -R157.reuse ;  /* 0x00000014a7a27c23 */ /* 0x100fe2000801089d */
[--C-:B------:R-:W-:Y:S01]  /*4b30*/  FFMA.FTZ R167, R171, UR20, -R157.reuse ;  /* 0x00000014aba77c23 */ /* 0x100fe2000801089d */
[----:B------:R-:W-:Y:S01]  /*4b40*/  MOV R171, UR22 ;  /* 0x0000001600ab7c02 */ /* 0x000fe20008000f00 */
[--C-:B------:R-:W-:Y:S01]  /*4b50*/  FFMA.FTZ R163, R163, UR20, -R157.reuse ;  /* 0x00000014a3a37c23 */ /* 0x100fe2000801089d */
[--C-:B------:R-:W-:Y:S01]  /*4b60*/  FFMA.FTZ R159, R166, UR20, -R157.reuse ;  /* 0x00000014a69f7c23 */ /* 0x100fe2000801089d */
[----:B------:R-:W3:Y:S01]  /*4b70*/  MUFU.EX2 R153, R153 ;  /* 0x0000009900997308 */ /* 0x000ee20000000800 */
[--C-:B------:R-:W-:Y:S01]  /*4b80*/  FFMA.FTZ R166, R170, UR20, -R157.reuse ;  /* 0x00000014aaa67c23 */ /* 0x100fe2000801089d */
[----:B--2---:R-:W-:Y:S01]  /*4b90*/  FFMA.FTZ R170, R7, R6, R152 ;  /* 0x0000000607aa7223 */ /* 0x004fe20000010098 */
[--C-:B------:R-:W-:Y:S01]  /*4ba0*/  FFMA.FTZ R174, R174, UR20, -R157.reuse ;  /* 0x00000014aeae7c23 */ /* 0x100fe2000801089d */
[--C-:B------:R-:W-:Y:S01]  /*4bb0*/  FFMA.FTZ R6, R175, UR20, -R157.reuse ;  /* 0x00000014af067c23 */ /* 0x100fe2000801089d */
[--C-:B------:R-:W-:Y:S01]  /*4bc0*/  FFMA.FTZ R179, R179, UR20, -R157.reuse ;  /* 0x00000014b3b37c23 */ /* 0x100fe2000801089d */
[----:B------:R-:W-:Y:S01]  /*4bd0*/  FADD.FTZ R173, R11, R170 ;  /* 0x000000aa0bad7221 */ /* 0x000fe20000010000 */
[----:B------:R-:W-:Y:S01]  /*4be0*/  @!P2 IMAD R154, R171, 0x40, R2 ;  /* 0x00000040ab9aa824 */ /* 0x000fe200078e0202 */
[----:B------:R-:W2:Y:S01]  /*4bf0*/  MUFU.EX2 R172, R172 ;  /* 0x000000ac00ac7308 */ /* 0x000ea20000000800 */
[----:B------:R-:W-:Y:S01]  /*4c00*/  FFMA.FTZ R170, R178, UR20, -R157 ;  /* 0x00000014b2aa7c23 */ /* 0x000fe2000801089d */
[----:B-----5:R-:W-:Y:S01]  /*4c10*/  FADD.FTZ R178, R10, R173 ;  /* 0x000000ad0ab27221 */ /* 0x020fe20000010000 */
[--C-:B------:R-:W-:Y:S01]  /*4c20*/  FFMA.FTZ R182, R182, UR20, -R157.reuse ;  /* 0x00000014b6b67c23 */ /* 0x100fe2000801089d */
[----:B------:R-:W-:Y:S01]  /*4c30*/  FFMA.FTZ R183, R183, UR20, -R157 ;  /* 0x00000014b7b77c23 */ /* 0x000fe2000801089d */
[----:B------:R-:W-:Y:S01]  /*4c40*/  @!P2 LEA R157, R154, UR42, 0x2 ;  /* 0x0000002a9a9dac11 */ /* 0x000fe2000f8e10ff */
[----:B0-----:R-:W-:Y:S01]  /*4c50*/  FADD.FTZ R173, R21, R178 ;  /* 0x000000b215ad7221 */ /* 0x001fe20000010000 */
[----:B------:R-:W-:Y:S01]  /*4c60*/  F2FP.BF16.F32.PACK_AB R152, R11, R152 ;  /* 0x000000980b98723e */ /* 0x000fe200000010ff */
[----:B------:R-:W0:Y:S01]  /*4c70*/  MUFU.EX2 R155, R155 ;  /* 0x0000009b009b7308 */ /* 0x000e220000000800 */
[----:B---3--:R-:W-:Y:S01]  /*4c80*/  FFMA.FTZ R171, R168, R5, R153 ;  /* 0x00000005a8ab7223 */ /* 0x008fe20000010099 */
[----:B------:R-:W-:Y:S01]  /*4c90*/  @!P2 STS [R157+0x28800], R7 ;  /* 0x028800079d00a388 */ /* 0x000fe20000000800 */
[-C--:B------:R-:W-:Y:S01]  /*4ca0*/  FMUL.FTZ R108, R108, R7.reuse ;  /* 0x000000076c6c7220 */ /* 0x080fe20000410000 */
[-C--:B------:R-:W-:Y:S01]  /*4cb0*/  FMUL.FTZ R109, R109, R7.reuse ;  /* 0x000000076d6d7220 */ /* 0x080fe20000410000 */
[-C--:B------:R-:W-:Y:S01]  /*4cc0*/  FMUL.FTZ R112, R112, R7.reuse ;  /* 0x0000000770707220 */ /* 0x080fe20000410000 */
[----:B------:R3:W-:Y:S01]  /*4cd0*/  @!P2 STS [R157+0x28820], R168 ;  /* 0x028820a89d00a388 */ /* 0x0007e20000000800 */
[----:B------:R-:W-:Y:S01]  /*4ce0*/  FMUL.FTZ R113, R113, R7 ;  /* 0x0000000771717220 */ /* 0x000fe20000410000 */
[----:B------:R-:W4:Y:S01]  /*4cf0*/  MUFU.EX2 R176, R176 ;  /* 0x000000b000b07308 */ /* 0x000f220000000800 */
[C---:B--2---:R-:W-:Y:S01]  /*4d00*/  FADD.FTZ R180, R172.reuse, R171 ;  /* 0x000000abacb47221 */ /* 0x044fe20000010000 */
[----:B------:R-:W-:Y:S01]  /*4d10*/  F2FP.BF16.F32.PACK_AB R153, R172, R153 ;  /* 0x00000099ac99723e */ /* 0x000fe200000010ff */
[-C--:B------:R-:W-:Y:S01]  /*4d20*/  FMUL.FTZ R116, R116, R7.reuse ;  /* 0x0000000774747220 */ /* 0x080fe20000410000 */
[-C--:B------:R-:W-:Y:S01]  /*4d30*/  FMUL.FTZ R117, R117, R7.reuse ;  /* 0x0000000775757220 */ /* 0x080fe20000410000 */
[-C--:B------:R-:W-:Y:S01]  /*4d40*/  FMUL.FTZ R120, R120, R7.reuse ;  /* 0x0000000778787220 */ /* 0x080fe20000410000 */
[-C--:B------:R-:W-:Y:S01]  /*4d50*/  FMUL.FTZ R121, R121, R7.reuse ;  /* 0x0000000779797220 */ /* 0x080fe20000410000 */
[-C--:B------:R-:W-:Y:S01]  /*4d60*/  FMUL.FTZ R124, R124, R7.reuse ;  /* 0x000000077c7c7220 */ /* 0x080fe20000410000 */
[----:B------:R-:W2:Y:S01]  /*4d70*/  MUFU.EX2 R158, R158 ;  /* 0x0000009e009e7308 */ /* 0x000ea20000000800 */
[----:B0-----:R-:W-:Y:S01]  /*4d80*/  FADD.FTZ R171, R155, R180 ;  /* 0x000000b49bab7221 */ /* 0x001fe20000010000 */
[-C--:B------:R-:W-:Y:S01]  /*4d90*/  FMUL.FTZ R125, R125, R7.reuse ;  /* 0x000000077d7d7220 */ /* 0x080fe20000410000 */
[-C--:B------:R-:W-:Y:S01]  /*4da0*/  FMUL.FTZ R128, R128, R7.reuse ;  /* 0x0000000780807220 */ /* 0x080fe20000410000 */
[-C--:B------:R-:W-:Y:S01]  /*4db0*/  FMUL.FTZ R129, R129, R7.reuse ;  /* 0x0000000781817220 */ /* 0x080fe20000410000 */
[-C--:B------:R-:W-:Y:S01]  /*4dc0*/  FMUL.FTZ R132, R132, R7.reuse ;  /* 0x0000000784847220 */ /* 0x080fe20000410000 */
[-C--:B------:R-:W-:Y:S01]  /*4dd0*/  FMUL.FTZ R133, R133, R7.reuse ;  /* 0x0000000785857220 */ /* 0x080fe20000410000 */
[----:B------:R-:W-:Y:S01]  /*4de0*/  FMUL.FTZ R136, R136, R7 ;  /* 0x0000000788887220 */ /* 0x000fe20000410000 */
[----:B------:R-:W0:Y:S01]  /*4df0*/  MUFU.EX2 R163, R163 ;  /* 0x000000a300a37308 */ /* 0x000e220000000800 */
[C---:B----4-:R-:W-:Y:S01]  /*4e00*/  FADD.FTZ R171, R176.reuse, R171 ;  /* 0x000000abb0ab7221 */ /* 0x050fe20000010000 */
[----:B------:R-:W-:Y:S01]  /*4e10*/  F2FP.BF16.F32.PACK_AB R155, R176, R155 ;  /* 0x0000009bb09b723e */ /* 0x000fe200000010ff */
[-C--:B------:R-:W-:Y:S01]  /*4e20*/  FMUL.FTZ R137, R137, R7.reuse ;  /* 0x0000000789897220 */ /* 0x080fe20000410000 */
[-C--:B------:R-:W-:Y:S01]  /*4e30*/  FMUL.FTZ R140, R140, R7.reuse ;  /* 0x000000078c8c7220 */ /* 0x080fe20000410000 */
[-C--:B------:R-:W-:Y:S01]  /*4e40*/  FMUL.FTZ R141, R141, R7.reuse ;  /* 0x000000078d8d7220 */ /* 0x080fe20000410000 */
[-C--:B------:R-:W-:Y:S01]  /*4e50*/  FMUL.FTZ R144, R144, R7.reuse ;  /* 0x0000000790907220 */ /* 0x080fe20000410000 */
[-C--:B------:R-:W-:Y:S01]  /*4e60*/  FMUL.FTZ R145, R145, R7.reuse ;  /* 0x0000000791917220 */ /* 0x080fe20000410000 */
[----:B------:R-:W4:Y:S01]  /*4e70*/  MUFU.EX2 R159, R159 ;  /* 0x0000009f009f7308 */ /* 0x000f220000000800 */
[----:B--2---:R-:W-:Y:S01]  /*4e80*/  FADD.FTZ R154, R158, R171 ;  /* 0x000000ab9e9a7221 */ /* 0x004fe20000010000 */
[-C--:B------:R-:W-:Y:S01]  /*4e90*/  FMUL.FTZ R148, R148, R7.reuse ;  /* 0x0000000794947220 */ /* 0x080fe20000410000 */
[----:B------:R-:W-:Y:S01]  /*4ea0*/  FMUL.FTZ R149, R149, R7 ;  /* 0x0000000795957220 */ /* 0x000fe20000410000 */
[-C--:B------:R-:W-:Y:S01]  /*4eb0*/  FMUL.FTZ R26, R26, R168.reuse ;  /* 0x000000a81a1a7220 */ /* 0x080fe20000410000 */
[-C--:B------:R-:W-:Y:S01]  /*4ec0*/  FMUL.FTZ R27, R27, R168.reuse ;  /* 0x000000a81b1b7220 */ /* 0x080fe20000410000 */
[-C--:B------:R-:W-:Y:S01]  /*4ed0*/  FMUL.FTZ R30, R30, R168.reuse ;  /* 0x000000a81e1e7220 */ /* 0x080fe20000410000 */
[----:B------:R-:W-:Y:S01]  /*4ee0*/  FMUL.FTZ R31, R31, R168 ;  /* 0x000000a81f1f7220 */ /* 0x000fe20000410000 */
[----:B------:R-:W2:Y:S01]  /*4ef0*/  MUFU.EX2 R162, R162 ;  /* 0x000000a200a27308 */ /* 0x000ea20000000800 */
[C---:B0-----:R-:W-:Y:S01]  /*4f00*/  FADD.FTZ R154, R163.reuse, R154 ;  /* 0x0000009aa39a7221 */ /* 0x041fe20000010000 */
[----:B---3--:R-:W-:Y:S01]  /*4f10*/  F2FP.BF16.F32.PACK_AB R157, R163, R158 ;  /* 0x0000009ea39d723e */ /* 0x008fe200000010ff */
[----:B------:R-:W-:Y:S01]  /*4f20*/  FMUL.FTZ R34, R34, R168 ;  /* 0x000000a822227220 */ /* 0x000fe20000410000 */
[----:B------:R-:W-:Y:S01]  /*4f30*/  F2FP.BF16.F32.PACK_AB R158, R13, R12 ;  /* 0x0000000c0d9e723e */ /* 0x000fe200000010ff */
[-C--:B------:R-:W-:Y:S01]  /*4f40*/  FMUL.FTZ R35, R35, R168.reuse ;  /* 0x000000a823237220 */ /* 0x080fe20000410000 */
[-C--:B------:R-:W-:Y:S01]  /*4f50*/  FMUL.FTZ R38, R38, R168.reuse ;  /* 0x000000a826267220 */ /* 0x080fe20000410000 */
[-C--:B------:R-:W-:Y:S01]  /*4f60*/  FMUL.FTZ R39, R39, R168.reuse ;  /* 0x000000a827277220 */ /* 0x080fe20000410000 */
[----:B------:R0:W-:Y:S01]  /*4f70*/  MUFU.EX2 R5, R174 ;  /* 0x000000ae00057308 */ /* 0x0001e20000000800 */
[-C--:B------:R-:W-:Y:S01]  /*4f80*/  FMUL.FTZ R42, R42, R168.reuse ;  /* 0x000000a82a2a7220 */ /* 0x080fe20000410000 */
[-C--:B------:R-:W-:Y:S01]  /*4f90*/  FMUL.FTZ R43, R43, R168.reuse ;  /* 0x000000a82b2b7220 */ /* 0x080fe20000410000 */
[-C--:B------:R-:W-:Y:S01]  /*4fa0*/  FMUL.FTZ R46, R46, R168.reuse ;  /* 0x000000a82e2e7220 */ /* 0x080fe20000410000 */
[-C--:B------:R-:W-:Y:S01]  /*4fb0*/  FMUL.FTZ R47, R47, R168.reuse ;  /* 0x000000a82f2f7220 */ /* 0x080fe20000410000 */
[-C--:B------:R-:W-:Y:S01]  /*4fc0*/  FMUL.FTZ R50, R50, R168.reuse ;  /* 0x000000a832327220 */ /* 0x080fe20000410000 */
[-C--:B------:R-:W-:Y:S01]  /*4fd0*/  FMUL.FTZ R51, R51, R168.reuse ;  /* 0x000000a833337220 */ /* 0x080fe20000410000 */
[----:B------:R-:W-:Y:S01]  /*4fe0*/  FMUL.FTZ R54, R54, R168 ;  /* 0x000000a836367220 */ /* 0x000fe20000410000 */
[----:B------:R-:W3:Y:S01]  /*4ff0*/  MUFU.EX2 R166, R166 ;  /* 0x000000a600a67308 */ /* 0x000ee20000000800 */
[----:B0-----:R-:W-:Y:S01]  /*5000*/  FADD.FTZ R174, R156, R173 ;  /* 0x000000ad9cae7221 */ /* 0x001fe20000010000 */
[----:B------:R-:W-:Y:S01]  /*5010*/  F2FP.BF16.F32.PACK_AB R156, R15, R156 ;  /* 0x0000009c0f9c723e */ /* 0x000fe200000010ff */
[-C--:B------:R-:W-:Y:S01]  /*5020*/  FMUL.FTZ R55, R55, R168.reuse ;  /* 0x000000a837377220 */ /* 0x080fe20000410000 */
[-C--:B------:R-:W-:Y:S01]  /*5030*/  FMUL.FTZ R58, R58, R168.reuse ;  /* 0x000000a83a3a7220 */ /* 0x080fe20000410000 */
[----:B------:R-:W-:Y:S01]  /*5040*/  FADD.FTZ R171, R15, R174 ;  /* 0x000000ae0fab7221 */ /* 0x000fe20000010000 */
[-C--:B------:R-:W-:Y:S01]  /*5050*/  FMUL.FTZ R59, R59, R168.reuse ;  /* 0x000000a83b3b7220 */ /* 0x080fe20000410000 */
[----:B------:R-:W-:Y:S01]  /*5060*/  FMUL.FTZ R62, R62, R168 ;  /* 0x000000a83e3e7220 */ /* 0x000fe20000410000 */
[----:B------:R-:W0:Y:S01]  /*5070*/  MUFU.EX2 R161, R161 ;  /* 0x000000a100a17308 */ /* 0x000e220000000800 */
[----:B------:R-:W-:Y:S01]  /*5080*/  FADD.FTZ R174, R12, R171 ;  /* 0x000000ab0cae7221 */ /* 0x000fe20000010000 */
[----:B----4-:R-:W-:Y:S01]  /*5090*/  FADD.FTZ R171, R159, R154 ;  /* 0x0000009a9fab7221 */ /* 0x010fe20000010000 */
[----:B------:R-:W-:Y:S01]  /*50a0*/  F2FP.BF16.F32.PACK_AB R154, R21, R10 ;  /* 0x0000000a159a723e */ /* 0x000fe200000010ff */
[----:B------:R-:W-:Y:S01]  /*50b0*/  BAR.SYNC.DEFER_BLOCKING 0xf, 0x100 ;  /* 0x03c4000000007b1d */ /* 0x000fe20000010000 */
[----:B------:R-:W-:Y:S01]  /*50c0*/  FADD.FTZ R11, R13, R174 ;  /* 0x000000ae0d0b7221 */ /* 0x000fe20000010000 */
[C---:B--2---:R-:W-:Y:S01]  /*50d0*/  FADD.FTZ R171, R162.reuse, R171 ;  /* 0x000000aba2ab7221 */ /* 0x044fe20000010000 */
[----:B------:R-:W-:Y:S01]  /*50e0*/  F2FP.BF16.F32.PACK_AB R159, R162, R159 ;  /* 0x0000009fa29f723e */ /* 0x000fe200000010ff */
[-C--:B------:R-:W-:Y:S01]  /*50f0*/  FMUL.FTZ R63, R63, R168.reuse ;  /* 0x000000a83f3f7220 */ /* 0x080fe20000410000 */
[----:B------:R-:W-:Y:S01]  /*5100*/  FADD.FTZ R10, R160, R11 ;  /* 0x0000000ba00a7221 */ /* 0x000fe20000010000 */
[----:B------:R-:W2:Y:S01]  /*5110*/  MUFU.EX2 R167, R167 ;  /* 0x000000a700a77308 */ /* 0x000ea20000000800 */
[----:B---3--:R-:W-:Y:S01]  /*5120*/  FADD.FTZ R172, R166, R171 ;  /* 0x000000aba6ac7221 */ /* 0x008fe20000010000 */
[-C--:B------:R-:W-:Y:S01]  /*5130*/  FMUL.FTZ R66, R66, R168.reuse ;  /* 0x000000a842427220 */ /* 0x080fe20000410000 */
[-C--:B------:R-:W-:Y:S01]  /*5140*/  FMUL.FTZ R67, R67, R168.reuse ;  /* 0x000000a843437220 */ /* 0x080fe20000410000 */
[-C--:B------:R-:W-:Y:S01]  /*5150*/  FMUL.FTZ R70, R70, R168.reuse ;  /* 0x000000a846467220 */ /* 0x080fe20000410000 */
[-C--:B------:R-:W-:Y:S01]  /*5160*/  FMUL.FTZ R71, R71, R168.reuse ;  /* 0x000000a847477220 */ /* 0x080fe20000410000 */
[----:B------:R-:W-:Y:S01]  /*5170*/  FMUL.FTZ R74, R74, R168 ;  /* 0x000000a84a4a7220 */ /* 0x000fe20000410000 */
[C---:B0-----:R-:W-:Y:S01]  /*5180*/  FADD.FTZ R11, R161.reuse, R10 ;  /* 0x0000000aa10b7221 */ /* 0x041fe20000010000 */
[----:B------:R-:W0:Y:S01]  /*5190*/  MUFU.EX2 R14, R14 ;  /* 0x0000000e000e7308 */ /* 0x000e220000000800 */
[----:B------:R-:W-:Y:S01]  /*51a0*/  F2FP.BF16.F32.PACK_AB R160, R161, R160 ;  /* 0x000000a0a1a0723e */ /* 0x000fe200000010ff */
[-C--:B------:R-:W-:Y:S01]  /*51b0*/  FMUL.FTZ R75, R75, R168.reuse ;  /* 0x000000a84b4b7220 */ /* 0x080fe20000410000 */
[-C--:B------:R-:W-:Y:S01]  /*51c0*/  FMUL.FTZ R78, R78, R168.reuse ;  /* 0x000000a84e4e7220 */ /* 0x080fe20000410000 */
[-C--:B------:R-:W-:Y:S01]  /*51d0*/  FMUL.FTZ R79, R79, R168.reuse ;  /* 0x000000a84f4f7220 */ /* 0x080fe20000410000 */
[-C--:B------:R-:W-:Y:S01]  /*51e0*/  FMUL.FTZ R82, R82, R168.reuse ;  /* 0x000000a852527220 */ /* 0x080fe20000410000 */
[-C--:B------:R-:W-:Y:S01]  /*51f0*/  FMUL.FTZ R83, R83, R168.reuse ;  /* 0x000000a853537220 */ /* 0x080fe20000410000 */
[----:B------:R-:W-:Y:S01]  /*5200*/  FMUL.FTZ R86, R86, R168 ;  /* 0x000000a856567220 */ /* 0x000fe20000410000 */
[----:B------:R-:W3:Y:S01]  /*5210*/  MUFU.EX2 R165, R165 ;  /* 0x000000a500a57308 */ /* 0x000ee20000000800 */
[C---:B--2---:R-:W-:Y:S01]  /*5220*/  FADD.FTZ R172, R167.reuse, R172 ;  /* 0x000000aca7ac7221 */ /* 0x044fe20000010000 */
[----:B------:R-:W-:Y:S01]  /*5230*/  F2FP.BF16.F32.PACK_AB R161, R167, R166 ;  /* 0x000000a6a7a1723e */ /* 0x000fe200000010ff */
[----:B------:R2:W-:Y:S01]  /*5240*/  STSM.16.M88.4 [R22+0x26800], R152 ;  /* 0x0268009816007844 */ /* 0x0005e20000000200 */
[-C--:B------:R-:W-:Y:S01]  /*5250*/  FMUL.FTZ R87, R87, R168.reuse ;  /* 0x000000a857577220 */ /* 0x080fe20000410000 */
[-C--:B------:R-:W-:Y:S01]  /*5260*/  FMUL.FTZ R90, R90, R168.reuse ;  /* 0x000000a85a5a7220 */ /* 0x080fe20000410000 */
[-C--:B------:R-:W-:Y:S01]  /*5270*/  FMUL.FTZ R91, R91, R168.reuse ;  /* 0x000000a85b5b7220 */ /* 0x080fe20000410000 */
[----:B------:R2:W-:Y:S01]  /*5280*/  STSM.16.M88.4 [R19], R156 ;  /* 0x0000009c13007844 */ /* 0x0005e20000000200 */
[----:B------:R-:W4:Y:S01]  /*5290*/  MUFU.EX2 R6, R6 ;  /* 0x0000000600067308 */ /* 0x000f220000000800 */
[----:B0-----:R-:W-:Y:S01]  /*52a0*/  FADD.FTZ R10, R14, R11 ;  /* 0x0000000b0e0a7221 */ /* 0x001fe20000010000 */
[----:B------:R-:W-:Y:S01]  /*52b0*/  FADD.FTZ R11, R5, R172 ;  /* 0x000000ac050b7221 */ /* 0x000fe20000010000 */
[-C--:B------:R-:W-:Y:S01]  /*52c0*/  FMUL.FTZ R94, R94, R168.reuse ;  /* 0x000000a85e5e7220 */ /* 0x080fe20000410000 */
[-C--:B------:R-:W-:Y:S01]  /*52d0*/  FMUL.FTZ R95, R95, R168.reuse ;  /* 0x000000a85f5f7220 */ /* 0x080fe20000410000 */
[-C--:B------:R-:W-:Y:S01]  /*52e0*/  FMUL.FTZ R98, R98, R168.reuse ;  /* 0x000000a862627220 */ /* 0x080fe20000410000 */
[-C--:B------:R-:W-:Y:S01]  /*52f0*/  FMUL.FTZ R99, R99, R168.reuse ;  /* 0x000000a863637220 */ /* 0x080fe20000410000 */
[----:B------:R-:W-:Y:S01]  /*5300*/  FMUL.FTZ R102, R102, R168 ;  /* 0x000000a866667220 */ /* 0x000fe20000410000 */
[----:B------:R-:W0:Y:S01]  /*5310*/  MUFU.EX2 R164, R164 ;  /* 0x000000a400a47308 */ /* 0x000e220000000800 */
[C---:B---3--:R-:W-:Y:S01]  /*5320*/  FADD.FTZ R13, R165.reuse, R10 ;  /* 0x0000000aa50d7221 */ /* 0x048fe20000010000 */
[----:B------:R-:W-:Y:S01]  /*5330*/  F2FP.BF16.F32.PACK_AB R162, R165, R14 ;  /* 0x0000000ea5a2723e */ /* 0x000fe200000010ff */
[-C--:B------:R-:W-:Y:S01]  /*5340*/  FMUL.FTZ R103, R103, R168.reuse ;  /* 0x000000a867677220 */ /* 0x080fe20000410000 */
[-C--:B------:R-:W-:Y:S01]  /*5350*/  FMUL.FTZ R106, R106, R168.reuse ;  /* 0x000000a86a6a7220 */ /* 0x080fe20000410000 */
[-C--:B------:R-:W-:Y:S01]  /*5360*/  FMUL.FTZ R107, R107, R168.reuse ;  /* 0x000000a86b6b7220 */ /* 0x080fe20000410000 */
[-C--:B------:R-:W-:Y:S01]  /*5370*/  FMUL.FTZ R110, R110, R168.reuse ;  /* 0x000000a86e6e7220 */ /* 0x080fe20000410000 */
[-C--:B------:R-:W-:Y:S01]  /*5380*/  FMUL.FTZ R111, R111, R168.reuse ;  /* 0x000000a86f6f7220 */ /* 0x080fe20000410000 */
[----:B------:R-:W3:Y:S01]  /*5390*/  MUFU.EX2 R170, R170 ;  /* 0x000000aa00aa7308 */ /* 0x000ee20000000800 */
[C---:B----4-:R-:W-:Y:S01]  /*53a0*/  FADD.FTZ R11, R6.reuse, R11 ;  /* 0x0000000b060b7221 */ /* 0x050fe20000010000 */
[----:B------:R-:W-:Y:S01]  /*53b0*/  F2FP.BF16.F32.PACK_AB R163, R6, R5 ;  /* 0x0000000506a3723e */ /* 0x000fe200000010ff */
[-C--:B------:R-:W-:Y:S01]  /*53c0*/  FMUL.FTZ R114, R114, R168.reuse ;  /* 0x000000a872727220 */ /* 0x080fe20000410000 */
[-C--:B------:R-:W-:Y:S01]  /*53d0*/  FMUL.FTZ R115, R115, R168.reuse ;  /* 0x000000a873737220 */ /* 0x080fe20000410000 */
[-C--:B------:R-:W-:Y:S01]  /*53e0*/  FMUL.FTZ R118, R118, R168.reuse ;  /* 0x000000a876767220 */ /* 0x080fe20000410000 */
[-C--:B------:R-:W-:Y:S01]  /*53f0*/  FMUL.FTZ R119, R119, R168.reuse ;  /* 0x000000a877777220 */ /* 0x080fe20000410000 */
[----:B------:R2:W-:Y:S01]  /*5400*/  STSM.16.M88.4 [R184], R160 ;  /* 0x000000a0b8007844 */ /* 0x0005e20000000200 */
[----:B------:R-:W4:Y:S01]  /*5410*/  MUFU.EX2 R169, R169 ;  /* 0x000000a900a97308 */ /* 0x000f220000000800 */
[----:B0-----:R-:W-:Y:S01]  /*5420*/  FADD.FTZ R10, R164, R13 ;  /* 0x0000000da40a7221 */ /* 0x001fe20000010000 */
[-C--:B------:R-:W-:Y:S01]  /*5430*/  FMUL.FTZ R122, R122, R168.reuse ;  /* 0x000000a87a7a7220 */ /* 0x080fe20000410000 */
[-C--:B------:R-:W-:Y:S01]  /*5440*/  FMUL.FTZ R123, R123, R168.reuse ;  /* 0x000000a87b7b7220 */ /* 0x080fe20000410000 */
[-C--:B------:R-:W-:Y:S01]  /*5450*/  FMUL.FTZ R126, R126, R168.reuse ;  /* 0x000000a87e7e7220 */ /* 0x080fe20000410000 */
[-C--:B------:R-:W-:Y:S01]  /*5460*/  FMUL.FTZ R127, R127, R168.reuse ;  /* 0x000000a87f7f7220 */ /* 0x080fe20000410000 */
[-C--:B------:R-:W-:Y:S01]  /*5470*/  FMUL.FTZ R130, R130, R168.reuse ;  /* 0x000000a882827220 */ /* 0x080fe20000410000 */
[-C--:B------:R-:W-:Y:S01]  /*5480*/  FMUL.FTZ R131, R131, R168.reuse ;  /* 0x000000a883837220 */ /* 0x080fe20000410000 */
[----:B------:R-:W0:Y:S01]  /*5490*/  MUFU.EX2 R9, R181 ;  /* 0x000000b500097308 */ /* 0x000e220000000800 */
[----:B---3--:R-:W-:Y:S01]  /*54a0*/  FADD.FTZ R12, R170, R11 ;  /* 0x0000000baa0c7221 */ /* 0x008fe20000010000 */
[-C--:B------:R-:W-:Y:S01]  /*54b0*/  FMUL.FTZ R134, R134, R168.reuse ;  /* 0x000000a886867220 */ /* 0x080fe20000410000 */
[-C--:B------:R-:W-:Y:S01]  /*54c0*/  FMUL.FTZ R135, R135, R168.reuse ;  /* 0x000000a887877220 */ /* 0x080fe20000410000 */
[-C--:B------:R-:W-:Y:S01]  /*54d0*/  FMUL.FTZ R138, R138, R168.reuse ;  /* 0x000000a88a8a7220 */ /* 0x080fe20000410000 */
[-C--:B------:R-:W-:Y:S01]  /*54e0*/  FMUL.FTZ R139, R139, R168.reuse ;  /* 0x000000a88b8b7220 */ /* 0x080fe20000410000 */
[-C--:B------:R-:W-:Y:S01]  /*54f0*/  FMUL.FTZ R142, R142, R168.reuse ;  /* 0x000000a88e8e7220 */ /* 0x080fe20000410000 */
[----:B------:R-:W-:Y:S01]  /*5500*/  FMUL.FTZ R143, R143, R168 ;  /* 0x000000a88f8f7220 */ /* 0x000fe20000410000 */
[----:B------:R-:W3:Y:S01]  /*5510*/  MUFU.EX2 R179, R179 ;  /* 0x000000b300b37308 */ /* 0x000ee20000000800 */
[C---:B----4-:R-:W-:Y:S01]  /*5520*/  FADD.FTZ R11, R169.reuse, R10 ;  /* 0x0000000aa90b7221 */ /* 0x050fe20000010000 */
[----:B------:R-:W-:Y:S01]  /*5530*/  F2FP.BF16.F32.PACK_AB R164, R169, R164 ;  /* 0x000000a4a9a4723e */ /* 0x000fe200000010ff */
[-C--:B------:R-:W-:Y:S01]  /*5540*/  FMUL.FTZ R146, R146, R168.reuse ;  /* 0x000000a892927220 */ /* 0x080fe20000410000 */
[-C--:B------:R-:W-:Y:S01]  /*5550*/  FMUL.FTZ R147, R147, R168.reuse ;  /* 0x000000a893937220 */ /* 0x080fe20000410000 */
[----:B------:R-:W-:Y:S01]  /*5560*/  FADD.FTZ R6, R20, R11 ;  /* 0x0000000b14067221 */ /* 0x000fe20000010000 */
[-C--:B------:R-:W-:Y:S01]  /*5570*/  FMUL.FTZ R150, R150, R168.reuse ;  /* 0x000000a896967220 */ /* 0x080fe20000410000 */
[----:B------:R-:W-:Y:S01]  /*5580*/  FMUL.FTZ R151, R151, R168 ;  /* 0x000000a897977220 */ /* 0x000fe20000410000 */
[----:B------:R-:W4:Y:S01]  /*5590*/  MUFU.EX2 R182, R182 ;  /* 0x000000b600b67308 */ /* 0x000f220000000800 */
[C---:B0-----:R-:W-:Y:S01]  /*55a0*/  F2FP.BF16.F32.PACK_AB R166, R9.reuse, R20 ;  /* 0x0000001409a6723e */ /* 0x041fe200000010ff */
[----:B------:R-:W-:-:S06]  /*55b0*/  FADD.FTZ R6, R9, R6 ;  /* 0x0000000609067221 */ /* 0x000fcc0000010000 */
[----:B------:R-:W0:Y:S01]  /*55c0*/  MUFU.EX2 R183, R183 ;  /* 0x000000b700b77308 */ /* 0x000e220000000800 */
[C---:B---3--:R-:W-:Y:S01]  /*55d0*/  FADD.FTZ R13, R179.reuse, R12 ;  /* 0x0000000cb30d7221 */ /* 0x048fe20000010000 */
[----:B------:R-:W-:-:S03]  /*55e0*/  F2FP.BF16.F32.PACK_AB R165, R179, R170 ;  /* 0x000000aab3a5723e */ /* 0x000fc600000010ff */
[----:B----4-:R-:W-:Y:S01]  /*55f0*/  FADD.FTZ R10, R182, R13 ;  /* 0x0000000db60a7221 */ /* 0x010fe20000010000 */
[----:B0-----:R-:W-:-:S03]  /*5600*/  F2FP.BF16.F32.PACK_AB R167, R183, R182 ;  /* 0x000000b6b7a7723e */ /* 0x001fc600000010ff */
[----:B------:R-:W-:Y:S02]  /*5610*/  FADD.FTZ R5, R183, R10 ;  /* 0x0000000ab7057221 */ /* 0x000fe40000010000 */
[----:B------:R2:W-:Y:S01]  /*5620*/  STSM.16.M88.4 [R23], R164 ;  /* 0x000000a417007844 */ /* 0x0005e20000000200 */
[----:B------:R-:W-:Y:S05]  /*5630*/  @!P0 BRA `(.L_x_37) ;  /* 0x0000000000048947 */ /* 0x000fea0003800000 */
[----:B------:R-:W-:Y:S01]  /*5640*/  BPT.TRAP 0x1 ;  /* 0x000000040000795c */ /* 0x000fe20000300000 */
.L_x_37:
[----:B------:R0:W3:Y:S01]  /*5650*/  SYNCS.PHASECHK.TRANS64.TRYWAIT P2, [UR21+0x28c50], R8 ;  /* 0x028c5008ff0075a7 */ /* 0x0000e20008040155 */
[----:B------:R-:W-:Y:S05]  /*5660*/  @!P0 BRA `(.L_x_38) ;  /* 0x0000000000048947 */ /* 0x000fea0003800000 */
[----:B------:R-:W-:Y:S01]  /*5670*/  BPT.TRAP 0x1 ;  /* 0x000000040000795c */ /* 0x000fe20000300000 */
.L_x_38:
[----:B---3--:R-:W-:Y:S05]  /*5680*/  @P2 BRA `(.L_x_39) ;  /* 0x0000000000082947 */ /* 0x008fea0003800000 */
[----:B------:R-:W3:Y:S02]  /*5690*/  SYNCS.PHASECHK.TRANS64.TRYWAIT P2, [UR21+0x28c50], R8 ;  /* 0x028c5008ff0075a7 */ /* 0x000ee40008040155 */
[----:B---3--:R-:W-:Y:S05]  /*56a0*/  @!P2 BRA `(.L_x_40) ;  /* 0x0000006c008ca947 */ /* 0x008fea0003800000 */
.L_x_39:
[----:B------:R-:W-:Y:S01]  /*56b0*/  ULEA UR10, UR47, UR52, 0xc ;  /* 0x000000342f0a7291 */ /* 0x000fe2000f8e603f */
[----:B------:R-:W-:Y:S01]  /*56c0*/  WARPGROUP.ARRIVE ;  /* 0x00000000000079c5 */ /* 0x000fe20000000000 */
[----:B------:R-:W-:-:S05]  /*56d0*/  UMOV UR7, 0x40000040 ;  /* 0x4000004000077882 */ /* 0x000fca0000000000 */
[----:B------:R-:W-:Y:S02]  /*56e0*/  UMOV UR6, UR10 ;  /* 0x0000000a00067c82 */ /* 0x000fe40008000000 */
        /* <DEDUP_REMOVED lines=25> */
[----:B----4-:R-:W4:Y:S02]  /*5880*/  FENCE.VIEW.ASYNC.S ;  /* 0x00000000000073c6 */ /* 0x010f240000000000 */
[----:B----4-:R-:W-:Y:S01]  /*5890*/  NOP ;  /* 0x0000000000007918 */ /* 0x010fe20000000000 */
[----:B------:R-:W-:Y:S06]  /*58a0*/  BAR.ARV 0xe, 0x100 ;  /* 0x0384000000007b1d */ /* 0x000fec0000002000 */
[----:B------:R-:W-:Y:S05]  /*58b0*/  @!P0 BRA `(.L_x_41) ;  /* 0x0000000000048947 */ /* 0x000fea0003800000 */
[----:B------:R-:W-:Y:S01]  /*58c0*/  BPT.TRAP 0x1 ;  /* 0x000000040000795c */ /* 0x000fe20000300000 */
.L_x_41:
[----:B------:R-:W-:Y:S01]  /*58d0*/  UIADD3 UR21, UR21, 0x28c60, URZ ;  /* 0x00028c6015157890 */ /* 0x000fe2000fffe03f */
[----:B------:R-:W-:Y:S01]  /*58e0*/  IMAD.MOV.U32 R9, RZ, RZ, R3 ;  /* 0x000000ffff097224 */ /* 0x000fe200078e0003 */
[----:B------:R-:W-:Y:S01]  /*58f0*/  UMOV UR22, UR47 ;  /* 0x0000002f00167c82 */ /* 0x000fe20008000000 */
[----:B---3--:R-:W-:Y:S01]  /*5900*/  IMAD.MOV.U32 R7, RZ, RZ, R0 ;  /* 0x000000ffff077224 */ /* 0x008fe200078e0000 */
[----:B------:R-:W-:-:S09]  /*5910*/  UPRMT UR21, UR39, 0x654, UR21 ;  /* 0x0000065427157896 */ /* 0x000fd20008000015 */
[----:B------:R-:W-:Y:S01]  /*5920*/  SYNCS.ARRIVE.TRANS64.RED.A1T0 RZ, [UR21], RZ ;  /* 0x000000ffffff79a7 */ /* 0x000fe20008100415 */
[----:B------:R-:W-:Y:S05]  /*5930*/  @P1 BRA `(.L_x_42) ;  /* 0xffffffe400c41947 */ /* 0x000fea000383ffff */
.L_x_31:
[----:B-1234-:R-:W1:Y:S01]  /*5940*/  SHFL.BFLY PT, R7, R6, 0x2, 0x1f ;  /* 0x0c401f0006077f89 */ /* 0x01ee6200000e0000 */
[----:B------:R-:W-:Y:S01]  /*5950*/  IMAD.MOV R12, RZ, RZ, -R18 ;  /* 0x000000ffff0c7224 */ /* 0x000fe200078e0a12 */
[----:B------:R-:W-:Y:S01]  /*5960*/  UIADD3 UR36, UR36, 0x1, URZ ;  /* 0x0000000124247890 */ /* 0x000fe2000fffe03f */
[----:B0-----:R-:W-:Y:S01]  /*5970*/  IMAD.MOV.U32 R8, RZ, RZ, RZ ;  /* 0x000000ffff087224 */ /* 0x001fe200078e00ff */
[----:B------:R-:W0:Y:S01]  /*5980*/  SHFL.BFLY PT, R4, R5, 0x2, 0x1f ;  /* 0x0c401f0005047f89 */ /* 0x000e2200000e0000 */
[----:B------:R-:W-:Y:S01]  /*5990*/  IMAD.U32 R14, RZ, RZ, UR20 ;  /* 0x00000014ff0e7e24 */ /* 0x000fe2000f8e00ff */
[----:B------:R-:W-:Y:S08]  /*59a0*/  BAR.ARV 0x8, 0x100 ;  /* 0x0204000000007b1d */ /* 0x000ff00000002000 */
[----:B------:R-:W-:Y:S01]  /*59b0*/  BAR.SYNC.DEFER_BLOCKING 0xf, 0x100 ;  /* 0x03c4000000007b1d */ /* 0x000fe20000010000 */
[----:B------:R-:W-:Y:S01]  /*59c0*/  ISETP.NE.AND P2, PT, R17, R12, PT ;  /* 0x0000000c1100720c */ /* 0x000fe20003f45270 */
[----:B------:R-:W-:-:S02]  /*59d0*/  IMAD.MOV.U32 R13, RZ, RZ, -0x800000 ;  /* 0xff800000ff0d7424 */ /* 0x000fc400078e00ff */
[----:B------:R-:W-:Y:S02]  /*59e0*/  IMAD.MOV.U32 R12, RZ, RZ, -0x800000 ;  /* 0xff800000ff0c7424 */ /* 0x000fe400078e00ff */
[----:B-1----:R-:W-:Y:S01]  /*59f0*/  FADD.FTZ R7, R7, R6 ;  /* 0x0000000607077221 */ /* 0x002fe20000010000 */
[----:B0-----:R-:W-:-:S04]  /*5a00*/  FADD.FTZ R4, R4, R5 ;  /* 0x0000000504047221 */ /* 0x001fc80000010000 */
[----:B------:R-:W0:Y:S01]  /*5a10*/  SHFL.BFLY PT, R10, R7, 0x1, 0x1f ;  /* 0x0c201f00070a7f89 */ /* 0x000e2200000e0000 */
[----:B------:R-:W-:Y:S01]  /*5a20*/  IMAD.U32 R5, RZ, RZ, UR47 ;  /* 0x0000002fff057e24 */ /* 0x000fe2000f8e00ff */
[----:B------:R-:W-:Y:S02]  /*5a30*/  UIADD3 UR47, UR47, 0x1, URZ ;  /* 0x000000012f2f7890 */ /* 0x000fe4000fffe03f */
[----:B------:R-:W1:Y:S02]  /*5a40*/  SHFL.BFLY PT, R9, R4, 0x1, 0x1f ;  /* 0x0c201f0004097f89 */ /* 0x000e6400000e0000 */
[----:B------:R-:W-:Y:S01]  /*5a50*/  @!P2 LEA R5, R5, R2, 0x6 ;  /* 0x000000020505a211 */ /* 0x000fe200078e30ff */
[----:B------:R-:W-:-:S03]  /*5a60*/  UISETP.NE.AND UP0, UPT, UR47, 0x2, UPT ;  /* 0x000000022f00788c */ /* 0x000fc6000bf05270 */
[----:B------:R-:W-:Y:S01]  /*5a70*/  @!P2 LEA R11, R5, UR42, 0x2 ;  /* 0x0000002a050bac11 */ /* 0x000fe2000f8e10ff */
[----:B------:R-:W-:Y:S01]  /*5a80*/  IMAD.U32 R5, RZ, RZ, UR20 ;  /* 0x00000014ff057e24 */ /* 0x000fe2000f8e00ff */
[----:B------:R-:W-:Y:S02]  /*5a90*/  USEL UR4, URZ, 0x1, UP0 ;  /* 0x000000013f047887 */ /* 0x000fe40008000000 */
[----:B------:R-:W-:Y:S02]  /*5aa0*/  USEL UR47, UR47, URZ, UP0 ;  /* 0x0000003f2f2f7287 */ /* 0x000fe40008000000 */
[----:B------:R-:W-:Y:S01]  /*5ab0*/  ULOP3.LUT UR37, UR37, UR4, URZ, 0x3c, !UPT ;  /* 0x0000000425257292 */ /* 0x000fe2000f8e3c3f */
[----:B0-----:R-:W-:Y:S01]  /*5ac0*/  FADD.FTZ R10, R7, R10 ;  /* 0x0000000a070a7221 */ /* 0x001fe20000010000 */
[----:B-1----:R-:W-:-:S04]  /*5ad0*/  FADD.FTZ R9, R4, R9 ;  /* 0x0000000904097221 */ /* 0x002fc80000010000 */
[----:B------:R-:W-:Y:S01]  /*5ae0*/  FSETP.NE.FTZ.AND P0, PT, R10, RZ, PT ;  /* 0x000000ff0a00720b */ /* 0x000fe20003f15000 */
[----:B------:R-:W-:Y:S01]  /*5af0*/  IMAD.MOV.U32 R4, RZ, RZ, RZ ;  /* 0x000000ffff047224 */ /* 0x000fe200078e00ff */
[----:B------:R-:W-:-:S11]  /*5b00*/  FSETP.NE.FTZ.AND P1, PT, R9, RZ, PT ;  /* 0x000000ff0900720b */ /* 0x000fd60003f35000 */
[----:B------:R-:W0:Y:S01]  /*5b10*/  @P0 MUFU.RCP R8, R10 ;  /* 0x0000000a00080308 */ /* 0x000e220000001000 */
[----:B------:R-:W-:-:S07]  /*5b20*/  @P0 FMUL.FTZ R5, R5, 0.69314718246459960938 ;  /* 0x3f31721805050820 */ /* 0x000fce0000410000 */
[----:B------:R-:W1:Y:S08]  /*5b30*/  @P1 MUFU.RCP R4, R9 ;  /* 0x0000000900041308 */ /* 0x000e700000001000 */
[----:B------:R-:W2:Y:S01]  /*5b40*/  @P0 MUFU.LG2 R10, R10 ;  /* 0x0000000a000a0308 */ /* 0x000ea20000000c00 */
[----:B0-----:R0:W-:Y:S01]  /*5b50*/  @!P2 STS [R11+0x28800], R8 ;  /* 0x028800080b00a388 */ /* 0x0011e20000000800 */
[-C--:B------:R-:W-:Y:S01]  /*5b60*/  FMUL.FTZ R209, R24, R8.reuse ;  /* 0x0000000818d17220 */ /* 0x080fe20000410000 */
[-C--:B------:R-:W-:Y:S01]  /*5b70*/  FMUL.FTZ R207, R25, R8.reuse ;  /* 0x0000000819cf7220 */ /* 0x080fe20000410000 */
[-C--:B------:R-:W-:Y:S01]  /*5b80*/  FMUL.FTZ R7, R28, R8.reuse ;  /* 0x000000081c077220 */ /* 0x080fe20000410000 */
[-C--:B------:R-:W-:Y:S01]  /*5b90*/  FMUL.FTZ R6, R29, R8.reuse ;  /* 0x000000081d067220 */ /* 0x080fe20000410000 */
[-C--:B------:R-:W-:Y:S01]  /*5ba0*/  FMUL.FTZ R208, R32, R8.reuse ;  /* 0x0000000820d07220 */ /* 0x080fe20000410000 */
[-C--:B------:R-:W-:Y:S01]  /*5bb0*/  FMUL.FTZ R206, R33, R8.reuse ;  /* 0x0000000821ce7220 */ /* 0x080fe20000410000 */
[----:B------:R-:W3:Y:S01]  /*5bc0*/  @P1 MUFU.LG2 R9, R9 ;  /* 0x0000000900091308 */ /* 0x000ee20000000c00 */
[----:B-1----:R1:W-:Y:S01]  /*5bd0*/  @!P2 STS [R11+0x28820], R4 ;  /* 0x028820040b00a388 */ /* 0x0023e20000000800 */
        /* <DEDUP_REMOVED lines=58> */
[----:B0-----:R-:W-:Y:S01]  /*5f80*/  @P1 FMUL.FTZ R8, R14, 0.69314718246459960938 ;  /* 0x3f3172180e081820 */ /* 0x001fe20000410000 */
[----:B--2---:R-:W-:Y:S01]  /*5f90*/  @P0 FMUL.FTZ R10, R10, 0.69314718246459960938 ;  /* 0x3f3172180a0a0820 */ /* 0x004fe20000410000 */
[----:B---3--:R-:W-:Y:S01]  /*5fa0*/  @P1 FMUL.FTZ R9, R9, 0.69314718246459960938 ;  /* 0x3f31721809091820 */ /* 0x008fe20000410000 */
        /* <DEDUP_REMOVED lines=64> */
[----:B------:R-:W-:Y:S01]  /*63b0*/  @P0 FFMA.FTZ R13, R5, R0, R10 ;  /* 0x00000000050d0223 */ /* 0x000fe2000001000a */
[----:B------:R-:W-:Y:S01]  /*63c0*/  @P1 FFMA.FTZ R12, R8, R3, R9 ;  /* 0x00000003080c1223 */ /* 0x000fe20000010009 */
[----:B-1----:R-:W-:Y:S06]  /*63d0*/  BAR.ARV 0xe, 0x100 ;  /* 0x0384000000007b1d */ /* 0x002fec0000002000 */
.L_x_18:
[----:B------:R-:W0:Y:S01]  /*63e0*/  S2UR UR6, SR_SWINHI ;  /* 0x00000000000679c3 */ /* 0x000e220000002f00 */
[----:B------:R-:W-:-:S07]  /*63f0*/  IMAD R3, R212, 0x40, R16 ;  /* 0x00000040d4037824 */ /* 0x000fce00078e0210 */
[----:B------:R-:W-:Y:S01]  /*6400*/  BAR.SYNC.DEFER_BLOCKING 0x1, 0x100 ;  /* 0x0044000000007b1d */ /* 0x000fe20000010000 */
[----:B------:R-:W-:Y:S01]  /*6410*/  F2FP.BF16.F32.PACK_AB R6, R6, R7 ;  /* 0x000000070606723e */ /* 0x000fe200000010ff */
[----:B------:R-:W-:Y:S01]  /*6420*/  USHF.R.S32.HI UR11, URZ, 0x1f, UR44 ;  /* 0x0000001f3f0b7899 */ /* 0x000fe2000801142c */
[----:B------:R-:W-:Y:S02]  /*6430*/  F2FP.BF16.F32.PACK_AB R7, R31, R30 ;  /* 0x0000001e1f07723e */ /* 0x000fe400000010ff */
[----:B------:R-:W-:Y:S01]  /*6440*/  F2FP.BF16.F32.PACK_AB R30, R192, R193 ;  /* 0x000000c1c01e723e */ /* 0x000fe200000010ff */
[----:B------:R-:W-:Y:S01]  /*6450*/  ULDC UR7, c[0x0][0xc44] ;  /* 0x0003110000077ab9 */ /* 0x000fe20000000800 */
[----:B------:R-:W-:Y:S01]  /*6460*/  F2FP.BF16.F32.PACK_AB R31, R63, R62 ;  /* 0x0000003e3f1f723e */ /* 0x000fe200000010ff */
[----:B------:R-:W1:Y:S01]  /*6470*/  SHFL.IDX PT, R0, R211, RZ, 0x1f ;  /* 0x00001fffd3007589 */ /* 0x000e6200000e0000 */
[----:B------:R-:W-:Y:S02]  /*6480*/  F2FP.BF16.F32.PACK_AB R112, R113, R112 ;  /* 0x000000707170723e */ /* 0x000fe400000010ff */
[----:B------:R-:W-:-:S02]  /*6490*/  F2FP.BF16.F32.PACK_AB R113, R115, R114 ;  /* 0x000000727371723e */ /* 0x000fc400000010ff */
[----:B------:R-:W-:Y:S02]  /*64a0*/  F2FP.BF16.F32.PACK_AB R114, R117, R116 ;  /* 0x000000747572723e */ /* 0x000fe400000010ff */
[----:B------:R-:W-:Y:S02]  /*64b0*/  F2FP.BF16.F32.PACK_AB R115, R119, R118 ;  /* 0x000000767773723e */ /* 0x000fe400000010ff */
[----:B------:R-:W-:Y:S02]  /*64c0*/  F2FP.BF16.F32.PACK_AB R120, R121, R120 ;  /* 0x000000787978723e */ /* 0x000fe400000010ff */
[----:B------:R-:W-:Y:S02]  /*64d0*/  F2FP.BF16.F32.PACK_AB R121, R152, R108 ;  /* 0x0000006c9879723e */ /* 0x000fe400000010ff */
[----:B------:R-:W-:Y:S01]  /*64e0*/  F2FP.BF16.F32.PACK_AB R157, R158, R157 ;  /* 0x0000009d9e9d723e */ /* 0x000fe200000010ff */
[----:B------:R-:W-:Y:S01]  /*64f0*/  UMOV UR4, UR42 ;  /* 0x0000002a00047c82 */ /* 0x000fe20008000000 */
[----:B0-----:R-:W-:Y:S01]  /*6500*/  UMOV UR5, UR6 ;  /* 0x0000000600057c82 */ /* 0x001fe20008000000 */
[----:B------:R-:W-:Y:S01]  /*6510*/  F2FP.BF16.F32.PACK_AB R158, R133, R132 ;  /* 0x00000084859e723e */ /* 0x000fe200000010ff */
[----:B------:R-:W-:Y:S01]  /*6520*/  IMAD.U32 R96, RZ, RZ, UR4 ;  /* 0x00000004ff607e24 */ /* 0x000fe2000f8e00ff */
[----:B------:R-:W-:Y:S01]  /*6530*/  MOV R97, UR5 ;  /* 0x0000000500617c02 */ /* 0x000fe20008000f00 */
[----:B------:R-:W-:Y:S01]  /*6540*/  UIADD3 UR5, -UR44, URZ, URZ ;  /* 0x0000003f2c057290 */ /* 0x000fe2000fffe13f */
[----:B------:R-:W-:Y:S01]  /*6550*/  F2FP.BF16.F32.PACK_AB R159, R160, R159 ;  /* 0x0000009fa09f723e */ /* 0x000fe200000010ff */
[----:B------:R-:W-:Y:S01]  /*6560*/  ULDC UR4, c[0x0][0xc] ;  /* 0x0000030000047ab9 */ /* 0x000fe20000000800 */
[----:B------:R-:W-:Y:S01]  /*6570*/  F2FP.BF16.F32.PACK_AB R161, R163, R161 ;  /* 0x000000a1a3a1723e */ /* 0x000fe200000010ff */
[--C-:B------:R-:W-:Y:S01]  /*6580*/  IMAD.WIDE R4, R216, 0x2, R96.reuse ;  /* 0x00000002d8047825 */ /* 0x100fe200078e0260 */
[----:B------:R-:W-:Y:S01]  /*6590*/  F2FP.BF16.F32.PACK_AB R144, R145, R144 ;  /* 0x000000909190723e */ /* 0x000fe200000010ff */
[----:B------:R-:W-:Y:S01]  /*65a0*/  UIMAD UR7, UR7, UR5, UR43 ;  /* 0x00000005070772a4 */ /* 0x000fe2000f8e022b */
[----:B------:R-:W-:Y:S01]  /*65b0*/  F2FP.BF16.F32.PACK_AB R160, R137, R136 ;  /* 0x0000008889a0723e */ /* 0x000fe200000010ff */
[----:B------:R-:W-:Y:S01]  /*65c0*/  IMAD.WIDE R96, R3, 0x2, R96 ;  /* 0x0000000203607825 */ /* 0x000fe200078e0260 */
[C---:B------:R-:W-:Y:S01]  /*65d0*/  IADD3 R9, P4, R4.reuse, 0x20, RZ ;  /* 0x0000002004097810 */ /* 0x040fe20007f9e0ff */
[----:B------:R-:W-:Y:S01]  /*65e0*/  UIADD3 UR40, UR4, UR40, URZ ;  /* 0x0000002804287290 */ /* 0x000fe2000fffe03f */
[----:B------:R-:W-:Y:S01]  /*65f0*/  IADD3 R11, P3, R4, 0x40, RZ ;  /* 0x00000040040b7810 */ /* 0x000fe20007f7e0ff */
[----:B------:R-:W-:Y:S01]  /*6600*/  USHF.R.S32.HI UR10, URZ, 0x1f, UR7 ;  /* 0x0000001f3f0a7899 */ /* 0x000fe20008011407 */
[----:B------:R-:W-:-:S02]  /*6610*/  LOP3.LUT R8, R9, 0x380, RZ, 0xc0, !PT ;  /* 0x0000038009087812 */ /* 0x000fc400078ec0ff */
[----:B------:R-:W-:Y:S02]  /*6620*/  LOP3.LUT R10, R11, 0x380, RZ, 0xc0, !PT ;  /* 0x000003800b0a7812 */ /* 0x000fe400078ec0ff */
[----:B------:R-:W-:Y:S02]  /*6630*/  SHF.R.U64 R8, R8, 0x3, RZ ;  /* 0x0000000308087819 */ /* 0x000fe400000012ff */
[----:B------:R-:W-:Y:S02]  /*6640*/  SHF.R.U64 R10, R10, 0x3, RZ ;  /* 0x000000030a0a7819 */ /* 0x000fe400000012ff */
[----:B------:R-:W-:Y:S01]  /*6650*/  LOP3.LUT R8, R8, R9, RZ, 0x3c, !PT ;  /* 0x0000000908087212 */ /* 0x000fe200078e3cff */
[--C-:B------:R-:W-:Y:S01]  /*6660*/  IMAD.X R9, RZ, RZ, R5.reuse, P4 ;  /* 0x000000ffff097224 */ /* 0x100fe200020e0605 */
[----:B------:R-:W-:Y:S01]  /*6670*/  LOP3.LUT R10, R10, R11, RZ, 0x3c, !PT ;  /* 0x0000000b0a0a7212 */ /* 0x000fe200078e3cff */
[----:B------:R-:W-:Y:S01]  /*6680*/  IMAD.X R11, RZ, RZ, R5, P3 ;  /* 0x000000ffff0b7224 */ /* 0x000fe200018e0605 */
[----:B------:R-:W-:-:S02]  /*6690*/  IADD3 R33, P2, R4, 0x60, RZ ;  /* 0x0000006004217810 */ /* 0x000fc40007f5e0ff */
[C---:B------:R-:W-:Y:S02]  /*66a0*/  IADD3 R65, P1, R4.reuse, 0x2000, RZ ;  /* 0x0000200004417810 */ /* 0x040fe40007f3e0ff */
[C---:B------:R-:W-:Y:S02]  /*66b0*/  IADD3 R81, P0, R4.reuse, 0x2020, RZ ;  /* 0x0000202004517810 */ /* 0x040fe40007f1e0ff */
[C---:B------:R-:W-:Y:S02]  /*66c0*/  IADD3 R101, P6, R4.reuse, 0x2040, RZ ;  /* 0x0000204004657810 */ /* 0x040fe40007fde0ff */
[C---:B------:R-:W-:Y:S02]  /*66d0*/  IADD3 R105, P5, R4.reuse, 0x2060, RZ ;  /* 0x0000206004697810 */ /* 0x040fe40007fbe0ff */
[C---:B------:R-:W-:Y:S02]  /*66e0*/  IADD3 R123, P4, R4.reuse, 0x4000, RZ ;  /* 0x00004000047b7810 */ /* 0x040fe40007f9e0ff */
[----:B------:R-:W-:-:S02]  /*66f0*/  IADD3 R127, P3, R4, 0x4020, RZ ;  /* 0x00004020047f7810 */ /* 0x000fc40007f7e0ff */
[----:B------:R-:W-:Y:S02]  /*6700*/  LOP3.LUT R32, R33, 0x380, RZ, 0xc0, !PT ;  /* 0x0000038021207812 */ /* 0x000fe400078ec0ff */
[----:B------:R-:W-:Y:S02]  /*6710*/  LOP3.LUT R64, R65, 0x380, RZ, 0xc0, !PT ;  /* 0x0000038041407812 */ /* 0x000fe400078ec0ff */
[----:B------:R-:W-:Y:S02]  /*6720*/  LOP3.LUT R80, R81, 0x380, RZ, 0xc0, !PT ;  /* 0x0000038051507812 */ /* 0x000fe400078ec0ff */
[----:B------:R-:W-:Y:S02]  /*6730*/  LOP3.LUT R100, R101, 0x380, RZ, 0xc0, !PT ;  /* 0x0000038065647812 */ /* 0x000fe400078ec0ff */
[----:B------:R-:W-:Y:S02]  /*6740*/  LOP3.LUT R104, R105, 0x380, RZ, 0xc0, !PT ;  /* 0x0000038069687812 */ /* 0x000fe400078ec0ff */
[----:B------:R-:W-:-:S02]  /*6750*/  LOP3.LUT R122, R123, 0x380, RZ, 0xc0, !PT ;  /* 0x000003807b7a7812 */ /* 0x000fc400078ec0ff */
[----:B------:R-:W-:Y:S02]  /*6760*/  LOP3.LUT R126, R127, 0x380, RZ, 0xc0, !PT ;  /* 0x000003807f7e7812 */ /* 0x000fe400078ec0ff */
[----:B------:R-:W-:Y:S02]  /*6770*/  SHF.R.U64 R32, R32, 0x3, RZ ;  /* 0x0000000320207819 */ /* 0x000fe400000012ff */
[----:B------:R-:W-:Y:S02]  /*6780*/  SHF.R.U64 R64, R64, 0x3, RZ ;  /* 0x0000000340407819 */ /* 0x000fe400000012ff */
[----:B------:R-:W-:Y:S02]  /*6790*/  SHF.R.U64 R80, R80, 0x3, RZ ;  /* 0x0000000350507819 */ /* 0x000fe400000012ff */
[----:B------:R-:W-:Y:S02]  /*67a0*/  SHF.R.U64 R100, R100, 0x3, RZ ;  /* 0x0000000364647819 */ /* 0x000fe400000012ff */
[----:B------:R-:W-:-:S02]  /*67b0*/  SHF.R.U64 R104, R104, 0x3, RZ ;  /* 0x0000000368687819 */ /* 0x000fc400000012ff */
[----:B------:R-:W-:Y:S02]  /*67c0*/  SHF.R.U64 R122, R122, 0x3, RZ ;  /* 0x000000037a7a7819 */ /* 0x000fe400000012ff */
[----:B------:R-:W-:Y:S02]  /*67d0*/  SHF.R.U64 R126, R126, 0x3, RZ ;  /* 0x000000037e7e7819 */ /* 0x000fe400000012ff */
[----:B------:R-:W-:Y:S01]  /*67e0*/  LOP3.LUT R32, R32, R33, RZ, 0x3c, !PT ;  /* 0x0000002120207212 */ /* 0x000fe200078e3cff */
[--C-:B------:R-:W-:Y:S01]  /*67f0*/  IMAD.X R33, RZ, RZ, R5.reuse, P2 ;  /* 0x000000ffff217224 */ /* 0x100fe200010e0605 */
[----:B------:R-:W-:Y:S01]  /*6800*/  LOP3.LUT R64, R64, R65, RZ, 0x3c, !PT ;  /* 0x0000004140407212 */ /* 0x000fe200078e3cff */
[--C-:B------:R-:W-:Y:S01]  /*6810*/  IMAD.X R65, RZ, RZ, R5.reuse, P1 ;  /* 0x000000ffff417224 */ /* 0x100fe200008e0605 */
[----:B------:R-:W-:Y:S01]  /*6820*/  LOP3.LUT R80, R80, R81, RZ, 0x3c, !PT ;  /* 0x0000005150507212 */ /* 0x000fe200078e3cff */
[----:B------:R-:W-:Y:S01]  /*6830*/  IMAD.X R81, RZ, RZ, R5, P0 ;  /* 0x000000ffff517224 */ /* 0x000fe200000e0605 */
[----:B------:R-:W-:-:S02]  /*6840*/  LOP3.LUT R100, R100, R101, RZ, 0x3c, !PT ;  /* 0x0000006564647212 */ /* 0x000fc400078e3cff */
[----:B------:R-:W-:Y:S01]  /*6850*/  LOP3.LUT R104, R104, R105, RZ, 0x3c, !PT ;  /* 0x0000006968687212 */ /* 0x000fe200078e3cff */
[--C-:B------:R-:W-:Y:S01]  /*6860*/  IMAD.X R105, RZ, RZ, R5.reuse, P5 ;  /* 0x000000ffff697224 */ /* 0x100fe200028e0605 */
[----:B------:R-:W-:Y:S01]  /*6870*/  LOP3.LUT R122, R122, R123, RZ, 0x3c, !PT ;  /* 0x0000007b7a7a7212 */ /* 0x000fe200078e3cff */
[--C-:B------:R-:W-:Y:S01]  /*6880*/  IMAD.X R123, RZ, RZ, R5.reuse, P4 ;  /* 0x000000ffff7b7224 */ /* 0x100fe200020e0605 */
[----:B------:R-:W-:Y:S01]  /*6890*/  LOP3.LUT R126, R126, R127, RZ, 0x3c, !PT ;  /* 0x0000007f7e7e7212 */ /* 0x000fe200078e3cff */
[----:B------:R-:W-:Y:S01]  /*68a0*/  IMAD.X R127, RZ, RZ, R5, P3 ;  /* 0x000000ffff7f7224 */ /* 0x000fe200018e0605 */
[----:B------:R-:W-:Y:S02]  /*68b0*/  IADD3.X R101, RZ, R5, RZ, P6, !PT ;  /* 0x00000005ff657210 */ /* 0x000fe400037fe4ff */
[C---:B------:R-:W-:Y:S02]  /*68c0*/  IADD3 R131, P2, R4.reuse, 0x4040, RZ ;  /* 0x0000404004837810 */ /* 0x040fe40007f5e0ff */
[----:B------:R-:W-:-:S02]  /*68d0*/  IADD3 R135, P1, R4, 0x4060, RZ ;  /* 0x0000406004877810 */ /* 0x000fc40007f3e0ff */
[C---:B------:R-:W-:Y:S02]  /*68e0*/  IADD3 R139, P0, R4.reuse, 0x6000, RZ ;  /* 0x00006000048b7810 */ /* 0x040fe40007f1e0ff */
[C---:B------:R-:W-:Y:S02]  /*68f0*/  IADD3 R143, P6, R4.reuse, 0x6020, RZ ;  /* 0x00006020048f7810 */ /* 0x040fe40007fde0ff */
[C---:B------:R-:W-:Y:S02]  /*6900*/  IADD3 R25, P5, R4.reuse, 0x6040, RZ ;  /* 0x0000604004197810 */ /* 0x040fe40007fbe0ff */
[----:B------:R-:W-:Y:S02]  /*6910*/  IADD3 R29, P4, R4, 0x6060, RZ ;  /* 0x00006060041d7810 */ /* 0x000fe40007f9e0ff */
[----:B------:R-:W-:Y:S02]  /*6920*/  IADD3 R15, P3, R96, 0x1000, RZ ;  /* 0x00001000600f7810 */ /* 0x000fe40007f7e0ff */
[----:B------:R-:W-:-:S02]  /*6930*/  LOP3.LUT R130, R131, 0x380, RZ, 0xc0, !PT ;  /* 0x0000038083827812 */ /* 0x000fc400078ec0ff */
        /* <DEDUP_REMOVED lines=25> */
[----:B------:R-:W-:Y:S01]  /*6ad0*/  IMAD.X R29, RZ, RZ, R5, P4 ;  /* 0x000000ffff1d7224 */ /* 0x000fe200020e0605 */
        /* <DEDUP_REMOVED lines=8> */
[C---:B------:R-:W-:Y:S02]  /*6b60*/  IADD3 R53, P4, R96.reuse, 0x7000, RZ ;  /* 0x0000700060357810 */ /* 0x040fe40007f9e0ff */
[----:B------:R-:W-:Y:S02]  /*6b70*/  IADD3 R57, P3, R96, 0x8000, RZ ;  /* 0x0000800060397810 */ /* 0x000fe40007f7e0ff */
[----:B------:R-:W-:-:S02]  /*6b80*/  LOP3.LUT R4, R3, R4, RZ, 0x3c, !PT ;  /* 0x0000000403047212 */ /* 0x000fc400078e3cff */
[----:B------:R-:W-:Y:S02]  /*6b90*/  LOP3.LUT R20, R21, 0x380, RZ, 0xc0, !PT ;  /* 0x0000038015147812 */ /* 0x000fe400078ec0ff */
[----:B------:R-:W-:Y:S02]  /*6ba0*/  LOP3.LUT R36, R37, 0x380, RZ, 0xc0, !PT ;  /* 0x0000038025247812 */ /* 0x000fe400078ec0ff */
[----:B------:R-:W-:Y:S02]  /*6bb0*/  LOP3.LUT R40, R41, 0x380, RZ, 0xc0, !PT ;  /* 0x0000038029287812 */ /* 0x000fe400078ec0ff */
[----:B------:R-:W-:Y:S02]  /*6bc0*/  LOP3.LUT R44, R45, 0x380, RZ, 0xc0, !PT ;  /* 0x000003802d2c7812 */ /* 0x000fe400078ec0ff */
[----:B------:R-:W-:Y:S02]  /*6bd0*/  LOP3.LUT R48, R49, 0x380, RZ, 0xc0, !PT ;  /* 0x0000038031307812 */ /* 0x000fe400078ec0ff */
[----:B------:R-:W-:-:S02]  /*6be0*/  LOP3.LUT R52, R53, 0x380, RZ, 0xc0, !PT ;  /* 0x0000038035347812 */ /* 0x000fc400078ec0ff */
[----:B------:R-:W-:Y:S02]  /*6bf0*/  LOP3.LUT R56, R57, 0x380, RZ, 0xc0, !PT ;  /* 0x0000038039387812 */ /* 0x000fe400078ec0ff */
[----:B------:R-:W-:Y:S02]  /*6c00*/  MOV R3, R4 ;  /* 0x0000000400037202 */ /* 0x000fe40000000f00 */
[----:B------:R-:W-:Y:S02]  /*6c10*/  F2FP.BF16.F32.PACK_AB R5, R27, R26 ;  /* 0x0000001a1b05723e */ /* 0x000fe400000010ff */
[----:B------:R-:W-:Y:S02]  /*6c20*/  LOP3.LUT R27, R96, 0x380, RZ, 0xc0, !PT ;  /* 0x00000380601b7812 */ /* 0x000fe400078ec0ff */
[----:B------:R-:W-:Y:S02]  /*6c30*/  SHF.R.U64 R20, R20, 0x3, RZ ;  /* 0x0000000314147819 */ /* 0x000fe400000012ff */
[----:B------:R-:W-:-:S02]  /*6c40*/  SHF.R.U64 R36, R36, 0x3, RZ ;  /* 0x0000000324247819 */ /* 0x000fc400000012ff */
[----:B------:R-:W-:Y:S02]  /*6c50*/  SHF.R.U64 R40, R40, 0x3, RZ ;  /* 0x0000000328287819 */ /* 0x000fe400000012ff */
[----:B------:R-:W-:Y:S02]  /*6c60*/  SHF.R.U64 R44, R44, 0x3, RZ ;  /* 0x000000032c2c7819 */ /* 0x000fe400000012ff */
[----:B------:R-:W-:Y:S02]  /*6c70*/  SHF.R.U64 R48, R48, 0x3, RZ ;  /* 0x0000000330307819 */ /* 0x000fe400000012ff */
[----:B------:R-:W-:Y:S02]  /*6c80*/  SHF.R.U64 R52, R52, 0x3, RZ ;  /* 0x0000000334347819 */ /* 0x000fe400000012ff */
[----:B------:R-:W-:Y:S02]  /*6c90*/  SHF.R.U64 R56, R56, 0x3, RZ ;  /* 0x0000000338387819 */ /* 0x000fe400000012ff */
[----:B------:R-:W-:-:S02]  /*6ca0*/  F2FP.BF16.F32.PACK_AB R4, R207, R209 ;  /* 0x000000d1cf04723e */ /* 0x000fc400000010ff */
[----:B------:R-:W-:Y:S02]  /*6cb0*/  SHF.R.U64 R27, R27, 0x3, RZ ;  /* 0x000000031b1b7819 */ /* 0x000fe400000012ff */
[----:B------:R-:W-:Y:S01]  /*6cc0*/  LOP3.LUT R20, R20, R21, RZ, 0x3c, !PT ;  /* 0x0000001514147212 */ /* 0x000fe200078e3cff */
[--C-:B------:R-:W-:Y:S01]  /*6cd0*/  IMAD.X R21, RZ, RZ, R97.reuse, P2 ;  /* 0x000000ffff157224 */ /* 0x100fe200010e0661 */
[----:B------:R-:W-:Y:S01]  /*6ce0*/  LOP3.LUT R36, R36, R37, RZ, 0x3c, !PT ;  /* 0x0000002524247212 */ /* 0x000fe200078e3cff */
[--C-:B------:R-:W-:Y:S01]  /*6cf0*/  IMAD.X R37, RZ, RZ, R97.reuse, P1 ;  /* 0x000000ffff257224 */ /* 0x100fe200008e0661 */
[----:B------:R-:W-:Y:S01]  /*6d00*/  LOP3.LUT R40, R40, R41, RZ, 0x3c, !PT ;  /* 0x0000002928287212 */ /* 0x000fe200078e3cff */
[--C-:B------:R-:W-:Y:S01]  /*6d10*/  IMAD.X R41, RZ, RZ, R97.reuse, P0 ;  /* 0x000000ffff297224 */ /* 0x100fe200000e0661 */
[----:B------:R-:W-:Y:S01]  /*6d20*/  LOP3.LUT R44, R44, R45, RZ, 0x3c, !PT ;  /* 0x0000002d2c2c7212 */ /* 0x000fe200078e3cff */
[----:B------:R0:W-:Y:S01]  /*6d30*/  STSM.16.M88.4 [R3], R4 ;  /* 0x0000000403007844 */ /* 0x0001e20000000200 */
[----:B------:R-:W-:Y:S01]  /*6d40*/  LOP3.LUT R48, R48, R49, RZ, 0x3c, !PT ;  /* 0x0000003130307212 */ /* 0x000fe200078e3cff */
[--C-:B------:R-:W-:Y:S01]  /*6d50*/  IMAD.X R49, RZ, RZ, R97.reuse, P5 ;  /* 0x000000ffff317224 */ /* 0x100fe200028e0661 */
[----:B------:R-:W-:Y:S01]  /*6d60*/  LOP3.LUT R52, R52, R53, RZ, 0x3c, !PT ;  /* 0x0000003534347212 */ /* 0x000fe200078e3cff */
[--C-:B------:R-:W-:Y:S01]  /*6d70*/  IMAD.X R53, RZ, RZ, R97.reuse, P4 ;  /* 0x000000ffff357224 */ /* 0x100fe200020e0661 */
[----:B------:R-:W-:Y:S01]  /*6d80*/  LOP3.LUT R56, R56, R57, RZ, 0x3c, !PT ;  /* 0x0000003938387212 */ /* 0x000fe200078e3cff */
[----:B------:R-:W-:Y:S01]  /*6d90*/  IMAD.X R57, RZ, RZ, R97, P3 ;  /* 0x000000ffff397224 */ /* 0x000fe200018e0661 */
[----:B------:R-:W-:-:S02]  /*6da0*/  IADD3.X R45, RZ, R97, RZ, P6, !PT ;  /* 0x00000061ff2d7210 */ /* 0x000fc400037fe4ff */
[C---:B------:R-:W-:Y:S02]  /*6db0*/  IADD3 R61, P2, R96.reuse, 0x9000, RZ ;  /* 0x00009000603d7810 */ /* 0x040fe40007f5e0ff */
[C---:B------:R-:W-:Y:S02]  /*6dc0*/  IADD3 R69, P1, R96.reuse, 0xa000, RZ ;  /* 0x0000a00060457810 */ /* 0x040fe40007f3e0ff */
[C---:B------:R-:W-:Y:S02]  /*6dd0*/  IADD3 R73, P0, R96.reuse, 0xb000, RZ ;  /* 0x0000b00060497810 */ /* 0x040fe40007f1e0ff */
[C---:B------:R-:W-:Y:S02]  /*6de0*/  IADD3 R77, P6, R96.reuse, 0xc000, RZ ;  /* 0x0000c000604d7810 */ /* 0x040fe40007fde0ff */
[C---:B------:R-:W-:Y:S02]  /*6df0*/  IADD3 R85, P5, R96.reuse, 0xd000, RZ ;  /* 0x0000d00060557810 */ /* 0x040fe40007fbe0ff */
[----:B------:R-:W-:-:S02]  /*6e00*/  IADD3 R89, P4, R96, 0xe000, RZ ;  /* 0x0000e00060597810 */ /* 0x000fc40007f9e0ff */
[----:B------:R-:W-:Y:S02]  /*6e10*/  IADD3 R92, P3, R96, 0xf000, RZ ;  /* 0x0000f000605c7810 */ /* 0x000fe40007f7e0ff */
[----:B------:R-:W-:Y:S02]  /*6e20*/  LOP3.LUT R96, R27, R96, RZ, 0x3c, !PT ;  /* 0x000000601b607212 */ /* 0x000fe400078e3cff */
[----:B------:R-:W-:Y:S02]  /*6e30*/  MOV R26, R8 ;  /* 0x00000008001a7202 */ /* 0x000fe40000000f00 */
[----:B------:R-:W-:Y:S02]  /*6e40*/  MOV R27, R10 ;  /* 0x0000000a001b7202 */ /* 0x000fe40000000f00 */
[----:B0-----:R-:W-:Y:S02]  /*6e50*/  F2FP.BF16.F32.PACK_AB R4, R206, R208 ;  /* 0x000000d0ce04723e */ /* 0x001fe400000010ff */
[----:B------:R-:W-:-:S02]  /*6e60*/  F2FP.BF16.F32.PACK_AB R5, R35, R34 ;  /* 0x000000222305723e */ /* 0x000fc400000010ff */
[----:B------:R-:W-:Y:S02]  /*6e70*/  F2FP.BF16.F32.PACK_AB R6, R204, R205 ;  /* 0x000000cdcc06723e */ /* 0x000fe400000010ff */
[----:B------:R-:W-:Y:S02]  /*6e80*/  F2FP.BF16.F32.PACK_AB R7, R39, R38 ;  /* 0x000000262707723e */ /* 0x000fe400000010ff */
[----:B------:R-:W-:Y:S02]  /*6e90*/  F2FP.BF16.F32.PACK_AB R8, R202, R203 ;  /* 0x000000cbca08723e */ /* 0x000fe400000010ff */
[----:B------:R-:W-:Y:S01]  /*6ea0*/  F2FP.BF16.F32.PACK_AB R9, R43, R42 ;  /* 0x0000002a2b09723e */ /* 0x000fe200000010ff */
[----:B------:R0:W-:Y:S01]  /*6eb0*/  STSM.16.M88.4 [R26], R4 ;  /* 0x000000041a007844 */ /* 0x0001e20000000200 */
[----:B------:R-:W-:Y:S02]  /*6ec0*/  F2FP.BF16.F32.PACK_AB R10, R200, R201 ;  /* 0x000000c9c80a723e */ /* 0x000fe400000010ff */
[----:B------:R-:W-:-:S02]  /*6ed0*/  F2FP.BF16.F32.PACK_AB R11, R47, R46 ;  /* 0x0000002e2f0b723e */ /* 0x000fc400000010ff */
[----:B------:R-:W-:Y:S02]  /*6ee0*/  LOP3.LUT R60, R61, 0x380, RZ, 0xc0, !PT ;  /* 0x000003803d3c7812 */ /* 0x000fe400078ec0ff */
[----:B------:R-:W-:Y:S01]  /*6ef0*/  MOV R38, R24 ;  /* 0x0000001800267202 */ /* 0x000fe20000000f00 */
[----:B------:R2:W-:Y:S01]  /*6f00*/  STSM.16.M88.4 [R27], R8 ;  /* 0x000000081b007844 */ /* 0x0005e20000000200 */
[----:B------:R-:W-:Y:S02]  /*6f10*/  SHF.R.U64 R60, R60, 0x3, RZ ;  /* 0x000000033c3c7819 */ /* 0x000fe400000012ff */
[----:B------:R-:W-:Y:S02]  /*6f20*/  MOV R3, R32 ;  /* 0x0000002000037202 */ /* 0x000fe40000000f00 */
[----:B------:R-:W-:Y:S02]  /*6f30*/  MOV R39, R28 ;  /* 0x0000001c00277202 */ /* 0x000fe40000000f00 */
[----:B------:R-:W-:-:S02]  /*6f40*/  F2FP.BF16.F32.PACK_AB R24, R198, R199 ;  /* 0x000000c7c618723e */ /* 0x000fc400000010ff */
[----:B------:R-:W-:Y:S02]  /*6f50*/  F2FP.BF16.F32.PACK_AB R25, R51, R50 ;  /* 0x000000323319723e */ /* 0x000fe400000010ff */
[----:B0-----:R-:W-:Y:S02]  /*6f60*/  F2FP.BF16.F32.PACK_AB R26, R196, R197 ;  /* 0x000000c5c41a723e */ /* 0x001fe400000010ff */
[----:B------:R-:W-:Y:S02]  /*6f70*/  MOV R64, R64 ;  /* 0x0000004000407202 */ /* 0x000fe40000000f00 */
[----:B------:R-:W-:Y:S02]  /*6f80*/  F2FP.BF16.F32.PACK_AB R28, R194, R195 ;  /* 0x000000c3c21c723e */ /* 0x000fe400000010ff */
[----:B--2---:R-:W-:Y:S02]  /*6f90*/  F2FP.BF16.F32.PACK_AB R27, R55, R54 ;  /* 0x00000036371b723e */ /* 0x004fe400000010ff */
[----:B------:R-:W-:-:S02]  /*6fa0*/  F2FP.BF16.F32.PACK_AB R29, R59, R58 ;  /* 0x0000003a3b1d723e */ /* 0x000fc400000010ff */
[----:B------:R-:W-:Y:S01]  /*6fb0*/  MOV R80, R80 ;  /* 0x0000005000507202 */ /* 0x000fe20000000f00 */
[----:B------:R-:W-:Y:S01]  /*6fc0*/  STSM.16.M88.4 [R3], R24 ;  /* 0x0000001803007844 */ /* 0x000fe20000000200 */
[----:B------:R-:W-:Y:S02]  /*6fd0*/  F2FP.BF16.F32.PACK_AB R4, R190, R191 ;  /* 0x000000bfbe04723e */ /* 0x000fe400000010ff */
[----:B------:R-:W-:Y:S01]  /*6fe0*/  F2FP.BF16.F32.PACK_AB R5, R67, R66 ;  /* 0x000000424305723e */ /* 0x000fe200000010ff */
[----:B------:R0:W-:Y:S01]  /*6ff0*/  STSM.16.M88.4 [R64], R28 ;  /* 0x0000001c40007844 */ /* 0x0001e20000000200 */
[----:B------:R-:W-:Y:S02]  /*7000*/  F2FP.BF16.F32.PACK_AB R6, R182, R183 ;  /* 0x000000b7b606723e */ /* 0x000fe400000010ff */
[----:B------:R-:W-:Y:S02]  /*7010*/  F2FP.BF16.F32.PACK_AB R7, R71, R70 ;  /* 0x000000464707723e */ /* 0x000fe400000010ff */
[----:B------:R-:W-:Y:S01]  /*7020*/  LOP3.LUT R60, R60, R61, RZ, 0x3c, !PT ;  /* 0x0000003d3c3c7212 */ /* 0x000fe200078e3cff */
[----:B------:R-:W-:Y:S01]  /*7030*/  IMAD.X R61, RZ, RZ, R97, P2 ;  /* 0x000000ffff3d7224 */ /* 0x000fe200010e0661 */
[----:B------:R-:W-:Y:S01]  /*7040*/  MOV R100, R100 ;  /* 0x0000006400647202 */ /* 0x000fe20000000f00 */
[----:B------:R2:W-:Y:S01]  /*7050*/  STSM.16.M88.4 [R80], R4 ;  /* 0x0000000450007844 */ /* 0x0005e20000000200 */
[----:B------:R-:W-:-:S02]  /*7060*/  F2FP.BF16.F32.PACK_AB R8, R180, R181 ;  /* 0x000000b5b408723e */ /* 0x000fc400000010ff */
[----:B------:R-:W-:Y:S02]  /*7070*/  F2FP.BF16.F32.PACK_AB R9, R75, R74 ;  /* 0x0000004a4b09723e */ /* 0x000fe400000010ff */
[----:B------:R-:W-:Y:S02]  /*7080*/  F2FP.BF16.F32.PACK_AB R10, R178, R179 ;  /* 0x000000b3b20a723e */ /* 0x000fe400000010ff */
[----:B------:R-:W-:Y:S02]  /*7090*/  F2FP.BF16.F32.PACK_AB R11, R79, R78 ;  /* 0x0000004e4f0b723e */ /* 0x000fe400000010ff */
[----:B-1----:R-:W-:Y:S02]  /*70a0*/  ISETP.NE.AND P2, PT, R0, RZ, PT ;  /* 0x000000ff0000720c */ /* 0x002fe40003f45270 */
[----:B------:R-:W-:Y:S01]  /*70b0*/  MOV R104, R104 ;  /* 0x0000006800687202 */ /* 0x000fe20000000f00 */
[----:B------:R1:W-:Y:S01]  /*70c0*/  STSM.16.M88.4 [R100], R8 ;  /* 0x0000000864007844 */ /* 0x0003e20000000200 */
[----:B------:R-:W-:-:S02]  /*70d0*/  F2FP.BF16.F32.PACK_AB R32, R176, R177 ;  /* 0x000000b1b020723e */ /* 0x000fc400000010ff */
[----:B------:R-:W-:Y:S02]  /*70e0*/  F2FP.BF16.F32.PACK_AB R33, R83, R82 ;  /* 0x000000525321723e */ /* 0x000fe400000010ff */
[----:B------:R-:W-:Y:S02]  /*70f0*/  F2FP.BF16.F32.PACK_AB R34, R174, R175 ;  /* 0x000000afae22723e */ /* 0x000fe400000010ff */
[----:B------:R-:W-:Y:S02]  /*7100*/  F2FP.BF16.F32.PACK_AB R35, R87, R86 ;  /* 0x000000565723723e */ /* 0x000fe400000010ff */
[----:B------:R-:W-:Y:S02]  /*7110*/  MOV R0, R122 ;  /* 0x0000007a00007202 */ /* 0x000fe40000000f00 */
[----:B0-----:R-:W-:Y:S01]  /*7120*/  F2FP.BF16.F32.PACK_AB R64, R172, R173 ;  /* 0x000000adac40723e */ /* 0x001fe200000010ff */
[----:B------:R1:W-:Y:S01]  /*7130*/  STSM.16.M88.4 [R104], R32 ;  /* 0x0000002068007844 */ /* 0x0003e20000000200 */
[----:B------:R-:W-:-:S02]  /*7140*/  F2FP.BF16.F32.PACK_AB R65, R91, R90 ;  /* 0x0000005a5b41723e */ /* 0x000fc400000010ff */
[----:B------:R-:W-:Y:S02]  /*7150*/  F2FP.BF16.F32.PACK_AB R66, R170, R171 ;  /* 0x000000abaa42723e */ /* 0x000fe400000010ff */
[----:B------:R-:W-:Y:S02]  /*7160*/  F2FP.BF16.F32.PACK_AB R67, R95, R94 ;  /* 0x0000005e5f43723e */ /* 0x000fe400000010ff */
[----:B------:R-:W-:Y:S02]  /*7170*/  MOV R126, R126 ;  /* 0x0000007e007e7202 */ /* 0x000fe40000000f00 */
[----:B--2---:R-:W-:Y:S01]  /*7180*/  F2FP.BF16.F32.PACK_AB R80, R168, R169 ;  /* 0x000000a9a850723e */ /* 0x004fe200000010ff */
[----:B------:R1:W-:Y:S01]  /*7190*/  STSM.16.M88.4 [R0], R64 ;  /* 0x0000004000007844 */ /* 0x0003e20000000200 */
[----:B------:R-:W-:Y:S02]  /*71a0*/  F2FP.BF16.F32.PACK_AB R81, R99, R98 ;  /* 0x000000626351723e */ /* 0x000fe400000010ff */
[----:B------:R-:W-:-:S02]  /*71b0*/  F2FP.BF16.F32.PACK_AB R82, R164, R167 ;  /* 0x000000a7a452723e */ /* 0x000fc400000010ff */
[----:B------:R-:W-:Y:S02]  /*71c0*/  F2FP.BF16.F32.PACK_AB R83, R103, R102 ;  /* 0x000000666753723e */ /* 0x000fe400000010ff */
[----:B------:R-:W-:Y:S02]  /*71d0*/  MOV R130, R130 ;  /* 0x0000008200827202 */ /* 0x000fe40000000f00 */
[----:B------:R-:W-:Y:S01]  /*71e0*/  F2FP.BF16.F32.PACK_AB R4, R156, R162 ;  /* 0x000000a29c04723e */ /* 0x000fe200000010ff */
[----:B------:R1:W-:Y:S01]  /*71f0*/  STSM.16.M88.4 [R126], R80 ;  /* 0x000000507e007844 */ /* 0x0003e20000000200 */
[----:B------:R-:W-:Y:S02]  /*7200*/  F2FP.BF16.F32.PACK_AB R5, R107, R106 ;  /* 0x0000006a6b05723e */ /* 0x000fe400000010ff */
[----:B------:R-:W-:Y:S02]  /*7210*/  F2FP.BF16.F32.PACK_AB R6, R109, R154 ;  /* 0x0000009a6d06723e */ /* 0x000fe400000010ff */
[----:B------:R-:W-:-:S02]  /*7220*/  F2FP.BF16.F32.PACK_AB R7, R111, R110 ;  /* 0x0000006e6f07723e */ /* 0x000fc400000010ff */
[----:B------:R-:W-:Y:S02]  /*7230*/  MOV R134, R134 ;  /* 0x0000008600867202 */ /* 0x000fe40000000f00 */
[----:B------:R-:W-:Y:S01]  /*7240*/  MOV R138, R138 ;  /* 0x0000008a008a7202 */ /* 0x000fe20000000f00 */
[----:B------:R1:W-:Y:S01]  /*7250*/  STSM.16.M88.4 [R130], R4 ;  /* 0x0000000482007844 */ /* 0x0003e20000000200 */
[----:B------:R-:W-:Y:S02]  /*7260*/  F2FP.BF16.F32.PACK_AB R122, R125, R124 ;  /* 0x0000007c7d7a723e */ /* 0x000fe400000010ff */
[----:B------:R-:W-:Y:S01]  /*7270*/  F2FP.BF16.F32.PACK_AB R123, R155, R153 ;  /* 0x000000999b7b723e */ /* 0x000fe200000010ff */
[----:B------:R1:W-:Y:S01]  /*7280*/  STSM.16.M88.4 [R134], R112 ;  /* 0x0000007086007844 */ /* 0x0003e20000000200 */
[----:B------:R-:W-:Y:S02]  /*7290*/  MOV R142, R142 ;  /* 0x0000008e008e7202 */ /* 0x000fe40000000f00 */
[----:B------:R-:W-:Y:S01]  /*72a0*/  F2FP.BF16.F32.PACK_AB R156, R129, R128 ;  /* 0x00000080819c723e */ /* 0x000fe200000010ff */
[----:B------:R1:W-:Y:S01]  /*72b0*/  STSM.16.M88.4 [R138], R120 ;  /* 0x000000788a007844 */ /* 0x0003e20000000200 */
[----:B------:R-:W-:-:S02]  /*72c0*/  F2FP.BF16.F32.PACK_AB R162, R141, R140 ;  /* 0x0000008c8da2723e */ /* 0x000fc400000010ff */
[----:B------:R-:W-:Y:S01]  /*72d0*/  F2FP.BF16.F32.PACK_AB R163, R166, R165 ;  /* 0x000000a5a6a3723e */ /* 0x000fe200000010ff */
[----:B------:R1:W-:Y:S01]  /*72e0*/  STSM.16.M88.4 [R142], R156 ;  /* 0x0000009c8e007844 */ /* 0x0003e20000000200 */
[----:B------:R-:W-:Y:S02]  /*72f0*/  F2FP.BF16.F32.PACK_AB R145, R147, R146 ;  /* 0x000000929391723e */ /* 0x000fe400000010ff */
[----:B------:R-:W-:Y:S01]  /*7300*/  LOP3.LUT R68, R69, 0x380, RZ, 0xc0, !PT ;  /* 0x0000038045447812 */ /* 0x000fe200078ec0ff */
[----:B------:R1:W-:Y:S01]  /*7310*/  STSM.16.M88.4 [R38], R160 ;  /* 0x000000a026007844 */ /* 0x0003e20000000200 */
[----:B------:R-:W-:Y:S02]  /*7320*/  LOP3.LUT R72, R73, 0x380, RZ, 0xc0, !PT ;  /* 0x0000038049487812 */ /* 0x000fe400078ec0ff */
[----:B------:R-:W-:Y:S02]  /*7330*/  LOP3.LUT R76, R77, 0x380, RZ, 0xc0, !PT ;  /* 0x000003804d4c7812 */ /* 0x000fe400078ec0ff */
[----:B------:R-:W-:-:S02]  /*7340*/  LOP3.LUT R84, R85, 0x380, RZ, 0xc0, !PT ;  /* 0x0000038055547812 */ /* 0x000fc400078ec0ff */
[----:B------:R-:W-:Y:S02]  /*7350*/  LOP3.LUT R88, R89, 0x380, RZ, 0xc0, !PT ;  /* 0x0000038059587812 */ /* 0x000fe400078ec0ff */
[----:B------:R-:W-:Y:S02]  /*7360*/  LOP3.LUT R93, R92, 0x380, RZ, 0xc0, !PT ;  /* 0x000003805c5d7812 */ /* 0x000fe400078ec0ff */
[----:B------:R-:W-:Y:S02]  /*7370*/  F2FP.BF16.F32.PACK_AB R146, R149, R148 ;  /* 0x000000949592723e */ /* 0x000fe400000010ff */
[----:B------:R-:W-:Y:S02]  /*7380*/  F2FP.BF16.F32.PACK_AB R147, R151, R150 ;  /* 0x000000969793723e */ /* 0x000fe400000010ff */
[----:B------:R-:W-:Y:S02]  /*7390*/  SHF.R.U64 R68, R68, 0x3, RZ ;  /* 0x0000000344447819 */ /* 0x000fe400000012ff */
[----:B------:R-:W-:Y:S01]  /*73a0*/  SHF.R.U64 R72, R72, 0x3, RZ ;  /* 0x0000000348487819 */ /* 0x000fe200000012ff */
[----:B------:R1:W-:Y:S01]  /*73b0*/  STSM.16.M88.4 [R39], R144 ;  /* 0x0000009027007844 */ /* 0x0003e20000000200 */
[----:B------:R-:W-:-:S02]  /*73c0*/  SHF.R.U64 R76, R76, 0x3, RZ ;  /* 0x000000034c4c7819 */ /* 0x000fc400000012ff */
[----:B------:R-:W-:Y:S02]  /*73d0*/  SHF.R.U64 R84, R84, 0x3, RZ ;  /* 0x0000000354547819 */ /* 0x000fe400000012ff */
[----:B------:R-:W-:Y:S02]  /*73e0*/  SHF.R.U64 R88, R88, 0x3, RZ ;  /* 0x0000000358587819 */ /* 0x000fe400000012ff */
[----:B------:R-:W-:Y:S02]  /*73f0*/  SHF.R.U64 R93, R93, 0x3, RZ ;  /* 0x000000035d5d7819 */ /* 0x000fe400000012ff */
        /* <DEDUP_REMOVED lines=11> */
[----:B------:R-:W-:Y:S01]  /*74b0*/  IADD3.X R77, RZ, R97, RZ, P6, !PT ;  /* 0x00000061ff4d7210 */ /* 0x000fe200037fe4ff */
[----:B------:R-:W-:Y:S06]  /*74c0*/  BAR.SYNC.DEFER_BLOCKING 0x1, 0x100 ;  /* 0x0044000000007b1d */ /* 0x000fec0000010000 */
[----:B-1----:R-:W-:Y:S05]  /*74d0*/  @P2 BRA `(.L_x_43) ;  /* 0x0000000000cc2947 */ /* 0x002fea0003800000 */
[----:B------:R-:W0:Y:S01]  /*74e0*/  LDC R8, c[0x0][0xbe8] ;  /* 0x0002fa00ff087b82 */ /* 0x000e220000000800 */
[----:B------:R-:W-:Y:S01]  /*74f0*/  IMAD R0, RZ, RZ, -UR43 ;  /* 0x8000002bff007e24 */ /* 0x000fe2000f8e02ff */
[----:B------:R-:W-:Y:S01]  /*7500*/  ULDC.64 UR8, c[0x0][0xb90] ;  /* 0x0002e40000087ab9 */ /* 0x000fe20000000a00 */
[----:B------:R-:W-:Y:S01]  /*7510*/  IMAD.MOV R26, RZ, RZ, -R18 ;  /* 0x000000ffff1a7224 */ /* 0x000fe200078e0a12 */
[----:B------:R-:W-:Y:S02]  /*7520*/  UIMAD UR6, UR10, UR8, URZ ;  /* 0x000000080a0672a4 */ /* 0x000fe4000f8e023f */
[----:B------:R-:W-:Y:S02]  /*7530*/  UIMAD.WIDE.U32 UR4, UR7, UR8, URZ ;  /* 0x00000008070472a5 */ /* 0x000fe4000f8e003f */
[----:B------:R-:W1:Y:S01]  /*7540*/  LDC R7, c[0x0][0xc38] ;  /* 0x00030e00ff077b82 */ /* 0x000e620000000800 */
[----:B------:R-:W-:-:S03]  /*7550*/  UIMAD UR6, UR7, UR9, UR6 ;  /* 0x00000009070672a4 */ /* 0x000fc6000f8e0206 */
[----:B------:R-:W-:Y:S01]  /*7560*/  MOV R4, UR4 ;  /* 0x0000000400047c02 */ /* 0x000fe20008000f00 */
[----:B------:R-:W-:-:S03]  /*7570*/  UIADD3 UR6, UR5, UR6, URZ ;  /* 0x0000000605067290 */ /* 0x000fc6000fffe03f */
[----:B------:R-:W2:Y:S01]  /*7580*/  LDC.64 R10, c[0x0][0xb98] ;  /* 0x0002e600ff0a7b82 */ /* 0x000ea20000000a00 */
[----:B0-----:R-:W-:Y:S01]  /*7590*/  ISETP.NE.AND P0, PT, R8, 0x1, PT ;  /* 0x000000010800780c */ /* 0x001fe20003f05270 */
[----:B-1----:R-:W-:-:S04]  /*75a0*/  IMAD R24, R7, R0, UR45 ;  /* 0x0000002d07187e24 */ /* 0x002fc8000f8e0200 */
[----:B------:R-:W-:-:S08]  /*75b0*/  IMAD R6, R24, 0x40, R215 ;  /* 0x0000004018067824 */ /* 0x000fd000078e02d7 */
[----:B------:R-:W0:Y:S08]  /*75c0*/  @P0 LDC R3, c[0x0][0xbec] ;  /* 0x0002fb00ff030b82 */ /* 0x000e300000000800 */
[----:B------:R-:W1:Y:S01]  /*75d0*/  @P0 LDC R5, c[0x0][0xbf0] ;  /* 0x0002fc00ff050b82 */ /* 0x000e620000000800 */
[----:B0-----:R-:W-:-:S04]  /*75e0*/  @P0 IMAD.HI.U32 R0, R6, R3, RZ ;  /* 0x0000000306000227 */ /* 0x001fc800078e00ff */
[----:B------:R-:W-:Y:S01]  /*75f0*/  IMAD.MOV.U32 R3, RZ, RZ, R6 ;  /* 0x000000ffff037224 */ /* 0x000fe200078e0006 */
[----:B-1----:R-:W-:Y:S01]  /*7600*/  @P0 SHF.R.U32.HI R3, RZ, R5, R0 ;  /* 0x00000005ff030219 */ /* 0x002fe20000011600 */
[----:B------:R-:W-:Y:S01]  /*7610*/  IMAD.U32 R5, RZ, RZ, UR5 ;  /* 0x00000005ff057e24 */ /* 0x000fe2000f8e00ff */
[----:B------:R-:W-:Y:S01]  /*7620*/  ULDC.64 UR4, c[0x0][0xb88] ;  /* 0x0002e20000047ab9 */ /* 0x000fe20000000a00 */
[----:B------:R-:W-:Y:S01]  /*7630*/  IMAD.U32 R5, RZ, RZ, UR6 ;  /* 0x00000006ff057e24 */ /* 0x000fe2000f8e00ff */
[--C-:B------:R-:W-:Y:S01]  /*7640*/  SHF.R.S32.HI R9, RZ, 0x1f, R3.reuse ;  /* 0x0000001fff097819 */ /* 0x100fe20000011403 */
[----:B------:R-:W-:Y:S02]  /*7650*/  IMAD.MOV R7, RZ, RZ, -R3 ;  /* 0x000000ffff077224 */ /* 0x000fe400078e0a03 */
[----:B--2---:R-:W-:Y:S02]  /*7660*/  IMAD R0, R10, UR11, RZ ;  /* 0x0000000b0a007c24 */ /* 0x004fe4000f8e02ff */
[----:B------:R-:W-:-:S02]  /*7670*/  IMAD R7, R8, R7, R6 ;  /* 0x0000000708077224 */ /* 0x000fc400078e0206 */
[----:B------:R-:W-:-:S04]  /*7680*/  IMAD.WIDE.U32 R4, R10, UR44, R4 ;  /* 0x0000002c0a047c25 */ /* 0x000fc8000f8e0004 */
[----:B------:R-:W-:Y:S01]  /*7690*/  IMAD R6, R11, UR44, R0 ;  /* 0x0000002c0b067c24 */ /* 0x000fe2000f8e0200 */
[----:B------:R-:W-:Y:S01]  /*76a0*/  SHF.R.S32.HI R0, RZ, 0x1f, R7 ;  /* 0x0000001fff007819 */ /* 0x000fe20000011407 */
[----:B------:R-:W-:Y:S01]  /*76b0*/  IMAD R11, R24, 0x40, R2 ;  /* 0x00000040180b7824 */ /* 0x000fe200078e0202 */
[----:B------:R-:W-:-:S03]  /*76c0*/  IADD3 R4, P0, R3, R4, RZ ;  /* 0x0000000403047210 */ /* 0x000fc60007f1e0ff */
[----:B------:R-:W-:Y:S01]  /*76d0*/  IMAD R0, R0, UR4, RZ ;  /* 0x0000000400007c24 */ /* 0x000fe2000f8e02ff */
[----:B------:R-:W-:-:S03]  /*76e0*/  IADD3.X R5, R9, R5, R6, P0, !PT ;  /* 0x0000000509057210 */ /* 0x000fc600007fe406 */
[C---:B------:R-:W-:Y:S02]  /*76f0*/  IMAD R3, R7.reuse, UR5, R0 ;  /* 0x0000000507037c24 */ /* 0x040fe4000f8e0200 */
[----:B------:R-:W-:Y:S01]  /*7700*/  IMAD.WIDE.U32 R4, R7, UR4, R4 ;  /* 0x0000000407047c25 */ /* 0x000fe2000f8e0004 */
[----:B------:R-:W-:-:S03]  /*7710*/  ULDC.64 UR4, c[0x0][0xb50] ;  /* 0x0002d40000047ab9 */ /* 0x000fc60000000a00 */
[----:B------:R-:W-:Y:S01]  /*7720*/  IMAD.IADD R3, R5, 0x1, R3 ;  /* 0x0000000105037824 */ /* 0x000fe200078e0203 */
[----:B------:R-:W-:Y:S01]  /*7730*/  LEA R9, P0, R4, UR4, 0x2 ;  /* 0x0000000404097c11 */ /* 0x000fe2000f8010ff */
[----:B------:R-:W-:Y:S02]  /*7740*/  ULDC UR4, c[0x0][0xa88] ;  /* 0x0002a20000047ab9 */ /* 0x000fe40000000800 */
[----:B------:R-:W-:Y:S01]  /*7750*/  IMAD R0, R8, UR4, RZ ;  /* 0x0000000408007c24 */ /* 0x000fe2000f8e02ff */
[----:B------:R-:W-:Y:S01]  /*7760*/  LEA.HI.X R10, R4, UR5, R3, 0x2, P0 ;  /* 0x00000005040a7c11 */ /* 0x000fe200080f1403 */
[----:B------:R-:W-:Y:S01]  /*7770*/  SHFL.IDX PT, R6, R9, 0x1, 0x1c1f ;  /* 0x003c1f0009067f89 */ /* 0x000fe200000e0000 */
[----:B------:R-:W-:Y:S02]  /*7780*/  ISETP.NE.AND P0, PT, R17, R26, PT ;  /* 0x0000001a1100720c */ /* 0x000fe40003f05270 */
[C---:B------:R-:W-:Y:S01]  /*7790*/  IADD3 R3, R11.reuse, 0x8, RZ ;  /* 0x000000080b037810 */ /* 0x040fe20007ffe0ff */
[----:B------:R-:W-:Y:S01]  /*77a0*/  SHFL.IDX PT, R4, R9, RZ, 0x1c1f ;  /* 0x001c1fff09047589 */ /* 0x000fe200000e0000 */
[----:B------:R-:W-:-:S02]  /*77b0*/  ISETP.GE.OR P1, PT, R11, R0, P0 ;  /* 0x000000000b00720c */ /* 0x000fc40000726670 */
[----:B------:R-:W-:Y:S01]  /*77c0*/  ISETP.GE.OR P0, PT, R3, R0, P0 ;  /* 0x000000000300720c */ /* 0x000fe20000706670 */
[----:B------:R-:W0:Y:S04]  /*77d0*/  SHFL.IDX PT, R5, R10, RZ, 0x1c1f ;  /* 0x001c1fff0a057589 */ /* 0x000e2800000e0000 */
[----:B------:R-:W1:Y:S06]  /*77e0*/  SHFL.IDX PT, R7, R10, 0x1, 0x1c1f ;  /* 0x003c1f000a077f89 */ /* 0x000e6c00000e0000 */
[----:B0-----:R0:W-:Y:S04]  /*77f0*/  @!P1 ST.E desc[UR50][R4.64], R13 ;  /* 0x0000000d04009985 */ /* 0x0011e8000c101932 */
[----:B-1----:R0:W-:Y:S02]  /*7800*/  @!P0 ST.E desc[UR50][R6.64], R12 ;  /* 0x0000000c06008985 */ /* 0x0021e4000c101932 */
.L_x_43:
[----:B------:R-:W1:Y:S01]  /*7810*/  LDC R24, c[0x0][0xbe8] ;  /* 0x0002fa00ff187b82 */ /* 0x000e620000000800 */
[----:B------:R-:W-:Y:S01]  /*7820*/  ULDC UR12, c[0x0][0xac8] ;  /* 0x0002b200000c7ab9 */ /* 0x000fe20000000800 */
[----:B0-----:R0:W5:Y:S04]  /*7830*/  LD.E.128 R4, desc[UR50][R20.64] ;  /* 0x0000003214047980 */ /* 0x001168000c101d00 */
[----:B------:R-:W5:Y:S02]  /*7840*/  LD.E.128 R96, desc[UR50][R96.64] ;  /* 0x0000003260607980 */ /* 0x000f64000c101d00 */
[----:B------:R-:W2:Y:S01]  /*7850*/  LDC R10, c[0x0][0xc38] ;  /* 0x00030e00ff0a7b82 */ /* 0x000ea20000000800 */
[----:B------:R-:W-:Y:S01]  /*7860*/  ISETP.GE.AND P1, PT, R189, UR12, PT ;  /* 0x0000000cbd007c0c */ /* 0x000fe2000bf26270 */
[----:B------:R-:W-:Y:S01]  /*7870*/  IMAD R9, RZ, RZ, -UR43 ;  /* 0x8000002bff097e24 */ /* 0x000fe2000f8e02ff */
[----:B------:R-:W-:Y:S01]  /*7880*/  ULDC.64 UR8, c[0x0][0xae8] ;  /* 0x0002ba0000087ab9 */ /* 0x000fe20000000a00 */
[----:B------:R-:W5:Y:S04]  /*7890*/  LD.E.128 R12, desc[UR50][R14.64] ;  /* 0x000000320e0c7980 */ /* 0x000f68000c101d00 */
[----:B------:R-:W5:Y:S04]  /*78a0*/  LD.E.128 R36, desc[UR50][R36.64] ;  /* 0x0000003224247980 */ /* 0x000f68000c101d00 */
[----:B------:R-:W5:Y:S01]  /*78b0*/  LD.E.128 R40, desc[UR50][R40.64] ;  /* 0x0000003228287980 */ /* 0x000f62000c101d00 */
[----:B-1----:R-:W-:Y:S01]  /*78c0*/  ISETP.NE.AND P3, PT, R24, 0x1, PT ;  /* 0x000000011800780c */ /* 0x002fe20003f65270 */
[----:B0-----:R-:W0:Y:S01]  /*78d0*/  LDC.64 R20, c[0x0][0xae0] ;  /* 0x0002b800ff147b82 */ /* 0x001e220000000a00 */
[----:B------:R-:W-:Y:S01]  /*78e0*/  ISETP.GE.AND P0, PT, R188, UR12, PT ;  /* 0x0000000cbc007c0c */ /* 0x000fe2000bf06270 */
[----:B------:R-:W5:Y:S01]  /*78f0*/  LD.E.128 R44, desc[UR50][R44.64] ;  /* 0x000000322c2c7980 */ /* 0x000f62000c101d00 */
[----:B------:R-:W-:-:S02]  /*7900*/  SEL R3, RZ, 0xffffffff, P1 ;  /* 0xffffffffff037807 */ /* 0x000fc40000800000 */
[----:B------:R-:W-:Y:S01]  /*7910*/  ISETP.GE.AND P2, PT, R16, UR12, PT ;  /* 0x0000000c10007c0c */ /* 0x000fe2000bf46270 */
[----:B------:R-:W5:Y:S04]  /*7920*/  LD.E.128 R48, desc[UR50][R48.64] ;  /* 0x0000003230307980 */ /* 0x000f68000c101d00 */
[----:B------:R-:W5:Y:S02]  /*7930*/  LD.E.128 R52, desc[UR50][R52.64] ;  /* 0x0000003234347980 */ /* 0x000f64000c101d00 */
[----:B------:R-:W1:Y:S01]  /*7940*/  @P3 LDC R26, c[0x0][0xbec] ;  /* 0x0002fb00ff1a3b82 */ /* 0x000e620000000800 */
[----:B------:R-:W-:Y:S01]  /*7950*/  SEL R8, RZ, 0xffffffff, P0 ;  /* 0xffffffffff087807 */ /* 0x000fe20000000000 */
[----:B------:R-:W-:Y:S01]  /*7960*/  IMAD.SHL.U32 R3, R3, 0x2, RZ ;  /* 0x0000000203037824 */ /* 0x000fe200078e00ff */
[----:B------:R-:W-:Y:S01]  /*7970*/  SEL R0, RZ, 0x1, P2 ;  /* 0x00000001ff007807 */ /* 0x000fe20001000000 */
[----:B------:R-:W5:Y:S04]  /*7980*/  LD.E.128 R56, desc[UR50][R56.64] ;  /* 0x0000003238387980 */ /* 0x000f68000c101d00 */
[----:B------:R-:W3:Y:S01]  /*7990*/  @P3 LDC R11, c[0x0][0xbf0] ;  /* 0x0002fc00ff0b3b82 */ /* 0x000ee20000000800 */
[----:B------:R-:W-:Y:S01]  /*79a0*/  IMAD.SHL.U32 R8, R8, 0x4, RZ ;  /* 0x0000000408087824 */ /* 0x000fe200078e00ff */
[----:B------:R-:W-:Y:S01]  /*79b0*/  LOP3.LUT R3, R3, 0x2, R0, 0xe2, !PT ;  /* 0x0000000203037812 */ /* 0x000fe200078ee200 */
[----:B------:R-:W5:Y:S01]  /*79c0*/  LD.E.128 R60, desc[UR50][R60.64] ;  /* 0x000000323c3c7980 */ /* 0x000f62000c101d00 */
[----:B------:R-:W-:Y:S01]  /*79d0*/  ISETP.GE.AND P0, PT, R187, UR12, PT ;  /* 0x0000000cbb007c0c */ /* 0x000fe2000bf06270 */
[----:B--2---:R-:W-:Y:S01]  /*79e0*/  IMAD R27, R10, R9, UR45 ;  /* 0x0000002d0a1b7e24 */ /* 0x004fe2000f8e0209 */
[----:B------:R-:W-:Y:S01]  /*79f0*/  LOP3.LUT R3, R8, 0x4, R3, 0xe2, !PT ;  /* 0x0000000408037812 */ /* 0x000fe200078ee203 */
[----:B------:R-:W-:Y:S01]  /*7a00*/  IMAD R0, R210, 0x20, R212 ;  /* 0x00000020d2007824 */ /* 0x000fe200078e02d4 */
[----:B------:R-:W-:Y:S01]  /*7a10*/  SEL R8, RZ, 0xffffffff, P0 ;  /* 0xffffffffff087807 */ /* 0x000fe20000000000 */
[----:B------:R-:W5:Y:S02]  /*7a20*/  LD.E.128 R68, desc[UR50][R68.64] ;  /* 0x0000003244447980 */ /* 0x000f64000c101d00 */
[----:B------:R-:W-:-:S02]  /*7a30*/  IMAD R25, R27, 0x40, R0 ;  /* 0x000000401b197824 */ /* 0x000fc400078e0200 */
[----:B------:R-:W-:Y:S01]  /*7a40*/  IMAD.SHL.U32 R8, R8, 0x8, RZ ;  /* 0x0000000808087824 */ /* 0x000fe200078e00ff */
[----:B------:R-:W-:Y:S01]  /*7a50*/  ISETP.GE.AND P1, PT, R186, UR12, PT ;  /* 0x0000000cba007c0c */ /* 0x000fe2000bf26270 */
[----:B------:R-:W5:Y:S01]  /*7a60*/  LD.E.128 R72, desc[UR50][R72.64] ;  /* 0x0000003248487980 */ /* 0x000f62000c101d00 */
[----:B-1----:R-:W-:Y:S02]  /*7a70*/  @P3 IMAD.HI.U32 R0, R25, R26, RZ ;  /* 0x0000001a19003227 */ /* 0x002fe400078e00ff */
[----:B------:R-:W-:Y:S01]  /*7a80*/  LOP3.LUT R3, R8, 0x8, R3, 0xe2, !PT ;  /* 0x0000000808037812 */ /* 0x000fe200078ee203 */
[----:B------:R-:W-:Y:S01]  /*7a90*/  UIMAD UR6, UR10, UR8, URZ ;  /* 0x000000080a0672a4 */ /* 0x000fe2000f8e023f */
[----:B------:R-:W-:Y:S01]  /*7aa0*/  MOV R8, R25 ;  /* 0x0000001900087202 */ /* 0x000fe20000000f00 */
[----:B------:R-:W5:Y:S01]  /*7ab0*/  LD.E.128 R76, desc[UR50][R76.64] ;  /* 0x000000324c4c7980 */ /* 0x000f62000c101d00 */
[----:B---3--:R-:W-:-:S03]  /*7ac0*/  @P3 SHF.R.U32.HI R8, RZ, R11, R0 ;  /* 0x0000000bff083219 */ /* 0x008fc60000011600 */
[----:B------:R-:W5:Y:S01]  /*7ad0*/  LD.E.128 R84, desc[UR50][R84.64] ;  /* 0x0000003254547980 */ /* 0x000f62000c101d00 */
[----:B------:R-:W-:Y:S01]  /*7ae0*/  SEL R0, RZ, 0xffffffff, P1 ;  /* 0xffffffffff007807 */ /* 0x000fe20000800000 */
[----:B------:R-:W-:Y:S01]  /*7af0*/  UIMAD.WIDE.U32 UR4, UR7, UR8, URZ ;  /* 0x00000008070472a5 */ /* 0x000fe2000f8e003f */
[--C-:B------:R-:W-:Y:S01]  /*7b00*/  SHF.R.S32.HI R11, RZ, 0x1f, R8.reuse ;  /* 0x0000001fff0b7819 */ /* 0x100fe20000011408 */
[----:B------:R-:W-:Y:S01]  /*7b10*/  UIMAD UR6, UR7, UR9, UR6 ;  /* 0x00000009070672a4 */ /* 0x000fe2000f8e0206 */
[----:B------:R-:W-:Y:S01]  /*7b20*/  ISETP.GE.AND P0, PT, R185, UR12, PT ;  /* 0x0000000cb9007c0c */ /* 0x000fe2000bf06270 */
[----:B------:R-:W-:Y:S01]  /*7b30*/  IMAD.SHL.U32 R0, R0, 0x10, RZ ;  /* 0x0000001000007824 */ /* 0x000fe200078e00ff */
[----:B------:R-:W-:Y:S01]  /*7b40*/  ULDC.64 UR8, c[0x0][0xaf0] ;  /* 0x0002bc0000087ab9 */ /* 0x000fe20000000a00 */
[----:B------:R-:W-:Y:S01]  /*7b50*/  UIADD3 UR5, UR5, UR6, URZ ;  /* 0x0000000605057290 */ /* 0x000fe2000fffe03f */
[----:B------:R-:W-:Y:S01]  /*7b60*/  IMAD.MOV R10, RZ, RZ, -R8 ;  /* 0x000000ffff0a7224 */ /* 0x000fe200078e0a08 */
[----:B------:R-:W-:Y:S01]  /*7b70*/  UIMAD UR6, UR11, UR8, URZ ;  /* 0x000000080b0672a4 */ /* 0x000fe2000f8e023f */
[----:B------:R-:W-:Y:S01]  /*7b80*/  SEL R9, RZ, 0xffffffff, P0 ;  /* 0xffffffffff097807 */ /* 0x000fe20000000000 */
[----:B0-----:R-:W-:Y:S01]  /*7b90*/  IMAD R11, R11, R20, RZ ;  /* 0x000000140b0b7224 */ /* 0x001fe200078e02ff */
[----:B------:R-:W-:Y:S01]  /*7ba0*/  LOP3.LUT R0, R0, 0x10, R3, 0xe2, !PT ;  /* 0x0000001000007812 */ /* 0x000fe200078ee203 */
[----:B------:R-:W-:Y:S01]  /*7bb0*/  IMAD R3, R24, R10, R25 ;  /* 0x0000000a18037224 */ /* 0x000fe200078e0219 */
[----:B------:R-:W-:Y:S01]  /*7bc0*/  UIMAD UR6, UR44, UR9, UR6 ;  /* 0x000000092c0672a4 */ /* 0x000fe2000f8e0206 */
[----:B------:R-:W-:Y:S01]  /*7bd0*/  IMAD R21, R8, R21, R11 ;  /* 0x0000001508157224 */ /* 0x000fe200078e020b */
[----:B------:R-:W-:Y:S01]  /*7be0*/  UIMAD.WIDE.U32 UR44, UR44, UR8, UR4 ;  /* 0x000000082c2c72a5 */ /* 0x000fe2000f8e0004 */
[----:B------:R-:W-:Y:S01]  /*7bf0*/  IMAD.SHL.U32 R11, R9, 0x20, RZ ;  /* 0x00000020090b7824 */ /* 0x000fe200078e00ff */
[----:B------:R-:W-:Y:S01]  /*7c00*/  ISETP.GE.AND P0, PT, R214, UR12, PT ;  /* 0x0000000cd6007c0c */ /* 0x000fe2000bf06270 */
[----:B------:R-:W-:Y:S01]  /*7c10*/  ULDC.64 UR4, c[0x0][0xad8] ;  /* 0x0002b60000047ab9 */ /* 0x000fe20000000a00 */
[----:B------:R-:W-:Y:S01]  /*7c20*/  SHF.R.S32.HI R10, RZ, 0x1f, R3 ;  /* 0x0000001fff0a7819 */ /* 0x000fe20000011403 */
[----:B------:R-:W-:Y:S01]  /*7c30*/  UIADD3 UR45, UR45, UR6, URZ ;  /* 0x000000062d2d7290 */ /* 0x000fe2000fffe03f */
[----:B------:R-:W-:Y:S01]  /*7c40*/  LOP3.LUT R0, R11, 0x20, R0, 0xe2, !PT ;  /* 0x000000200b007812 */ /* 0x000fe200078ee200 */
[----:B------:R-:W5:Y:S01]  /*7c50*/  LD.E.128 R88, desc[UR50][R88.64] ;  /* 0x0000003258587980 */ /* 0x000f62000c101d00 */
[----:B------:R-:W-:Y:S01]  /*7c60*/  SEL R11, RZ, 0x40, P0 ;  /* 0x00000040ff0b7807 */ /* 0x000fe20000000000 */
[----:B------:R-:W-:Y:S01]  /*7c70*/  IMAD R10, R10, UR4, RZ ;  /* 0x000000040a0a7c24 */ /* 0x000fe2000f8e02ff */
[----:B------:R-:W-:Y:S01]  /*7c80*/  ULDC.64 UR6, c[0x0][0xa80] ;  /* 0x0002a00000067ab9 */ /* 0x000fe20000000a00 */
[----:B------:R-:W5:Y:S01]  /*7c90*/  LD.E.128 R92, desc[UR50][R92.64] ;  /* 0x000000325c5c7980 */ /* 0x000f62000c101d00 */
[----:B------:R-:W-:Y:S01]  /*7ca0*/  IMAD.WIDE.U32 R8, R8, R20, UR44 ;  /* 0x0000002c08087e25 */ /* 0x000fe2000f8e0014 */
[----:B------:R-:W-:Y:S01]  /*7cb0*/  @!PT LDS RZ, [RZ] ;  /* 0x00000000fffff984 */ /* 0x000fe20000000800 */
[----:B------:R-:W-:Y:S01]  /*7cc0*/  @!PT LDS RZ, [RZ] ;  /* 0x00000000fffff984 */ /* 0x000fe20000000800 */
[----:B------:R-:W-:Y:S01]  /*7cd0*/  @!PT LDS RZ, [RZ] ;  /* 0x00000000fffff984 */ /* 0x000fe20000000800 */
[----:B------:R-:W-:Y:S01]  /*7ce0*/  @!PT LDS RZ, [RZ] ;  /* 0x00000000fffff984 */ /* 0x000fe20000000800 */
[----:B------:R0:W-:Y:S06]  /*7cf0*/  MEMBAR.ALL.CTA ;  /* 0x0000000000007992 */ /* 0x0001ec0000008000 */
[----:B0-----:R-:W0:Y:S01]  /*7d00*/  FENCE.VIEW.ASYNC.S ;  /* 0x00000000000073c6 */ /* 0x001e220000000000 */
[----:B------:R-:W-:Y:S01]  /*7d10*/  LOP3.LUT R0, R0, R11, RZ, 0xfc, !PT ;  /* 0x0000000b00007212 */ /* 0x000fe200078efcff */
[----:B------:R-:W-:Y:S01]  /*7d20*/  IMAD R11, R3, UR5, R10 ;  /* 0x00000005030b7c24 */ /* 0x000fe2000f8e020a */
[----:B------:R-:W-:Y:S01]  /*7d30*/  ULDC UR5, c[0x0][0xa88] ;  /* 0x0002a20000057ab9 */ /* 0x000fe20000000800 */
[----:B------:R-:W-:Y:S01]  /*7d40*/  IMAD.IADD R9, R9, 0x1, R21 ;  /* 0x0000000109097824 */ /* 0x000fe200078e0215 */
[----:B------:R-:W-:Y:S01]  /*7d50*/  ISETP.GE.AND P0, PT, R213, UR12, PT ;  /* 0x0000000cd5007c0c */ /* 0x000fe2000bf06270 */
[----:B------:R-:W-:-:S02]  /*7d60*/  IMAD R31, R24, UR5, RZ ;  /* 0x00000005181f7c24 */ /* 0x000fc4000f8e02ff */
[----:B------:R-:W-:Y:S02]  /*7d70*/  IMAD R30, R27, 0x40, R212 ;  /* 0x000000401b1e7824 */ /* 0x000fe400078e02d4 */
[----:B------:R-:W-:Y:S01]  /*7d80*/  IMAD.WIDE.U32 R8, R3, UR4, R8 ;  /* 0x0000000403087c25 */ /* 0x000fe2000f8e0008 */
[----:B------:R-:W-:Y:S01]  /*7d90*/  SEL R3, RZ, 0x80, P0 ;  /* 0x00000080ff037807 */ /* 0x000fe20000000000 */
[----:B------:R-:W-:Y:S01]  /*7da0*/  UIADD3 UR4, UR42, 0x28c20, URZ ;  /* 0x00028c202a047890 */ /* 0x000fe2000fffe03f */
[----:B------:R-:W-:Y:S01]  /*7db0*/  ISETP.GE.AND P0, PT, R30, R31, PT ;  /* 0x0000001f1e00720c */ /* 0x000fe20003f06270 */
[----:B------:R-:W-:Y:S01]  /*7dc0*/  IMAD.IADD R9, R9, 0x1, R11 ;  /* 0x0000000109097824 */ /* 0x000fe200078e020b */
[----:B------:R-:W-:Y:S01]  /*7dd0*/  LEA R28, P1, R8, UR6, 0x1 ;  /* 0x00000006081c7c11 */ /* 0x000fe2000f8208ff */
[----:B------:R-:W-:-:S03]  /*7de0*/  UPRMT UR4, URZ, 0x654, UR4 ;  /* 0x000006543f047896 */ /* 0x000fc60008000004 */
[----:B------:R-:W-:Y:S01]  /*7df0*/  LEA.HI.X R29, R8, UR7, R9, 0x1, P1 ;  /* 0x00000007081d7c11 */ /* 0x000fe200088f0c09 */
[----:B0-----:R0:W1:Y:S01]  /*7e00*/  SHFL.IDX PT, R10, R28, RZ, 0x181f ;  /* 0x00181fff1c0a7589 */ /* 0x00106200000e0000 */
[----:B------:R-:W-:Y:S03]  /*7e10*/  BSSY B0, `(.L_x_44) ;  /* 0x0000024000007945 */ /* 0x000fe60003800000 */
[----:B------:R0:W2:Y:S01]  /*7e20*/  SHFL.IDX PT, R11, R29, RZ, 0x181f ;  /* 0x00181fff1d0b7589 */ /* 0x0000a200000e0000 */
[----:B------:R-:W-:Y:S01]  /*7e30*/  SYNCS.ARRIVE.TRANS64.RED.A1T0 RZ, [UR4], RZ ;  /* 0x000000ffffff79a7 */ /* 0x000fe20008100404 */
[----:B------:R-:W-:Y:S01]  /*7e40*/  LOP3.LUT R3, R0, R3, RZ, 0xfc, !PT ;  /* 0x0000000300037212 */ /* 0x000fe200078efcff */
[----:B------:R-:W-:Y:S06]  /*7e50*/  @P0 BRA `(.L_x_45) ;  /* 0x00000000007c0947 */ /* 0x000fec0003800000 */
[----:B------:R-:W-:Y:S02]  /*7e60*/  ISETP.GE.AND P1, PT, R189, UR12, PT ;  /* 0x0000000cbd007c0c */ /* 0x000fe4000bf26270 */
[----:B------:R-:W-:Y:S02]  /*7e70*/  ISETP.GE.AND P0, PT, R16, UR12, PT ;  /* 0x0000000c10007c0c */ /* 0x000fe4000bf06270 */
[----:B------:R-:W-:Y:S02]  /*7e80*/  ISETP.GE.AND P5, PT, R188, UR12, PT ;  /* 0x0000000cbc007c0c */ /* 0x000fe4000bfa6270 */
[----:B------:R-:W-:-:S07]  /*7e90*/  ISETP.GE.AND P3, PT, R187, UR12, PT ;  /* 0x0000000cbb007c0c */ /* 0x000fce000bf66270 */
[CC--:B-1----:R-:W-:Y:S02]  /*7ea0*/  @!P1 LEA R20, P2, R189.reuse, R10.reuse, 0x1 ;  /* 0x0000000abd149211 */ /* 0x0c2fe400078408ff */
[----:B--2---:R-:W-:Y:S02]  /*7eb0*/  @!P0 IMAD.WIDE R8, R16, 0x2, R10 ;  /* 0x0000000210088825 */ /* 0x004fe400078e020a */
[----:B------:R-:W-:Y:S02]  /*7ec0*/  @!P1 LEA.HI.X R21, R189, R11, R223, 0x1, P2 ;  /* 0x0000000bbd159211 */ /* 0x000fe400010f0cdf */
[----:B------:R-:W-:Y:S01]  /*7ed0*/  ISETP.GE.AND P2, PT, R186, UR12, PT ;  /* 0x0000000cba007c0c */ /* 0x000fe2000bf46270 */
[----:B-----5:R1:W-:Y:S01]  /*7ee0*/  @!P0 ST.E.128 desc[UR50][R8.64], R96 ;  /* 0x0000006008008985 */ /* 0x0203e2000c101d32 */
[----:B------:R-:W-:Y:S02]  /*7ef0*/  @!P5 LEA R24, P4, R188, R10, 0x1 ;  /* 0x0000000abc18d211 */ /* 0x000fe400078808ff */
[----:B------:R-:W-:Y:S01]  /*7f00*/  LOP3.LUT P0, RZ, R0, 0x40, RZ, 0xc0, !PT ;  /* 0x0000004000ff7812 */ /* 0x000fe2000780c0ff */
[----:B------:R2:W-:Y:S01]  /*7f10*/  @!P1 ST.E.128 desc[UR50][R20.64], R4 ;  /* 0x0000000414009985 */ /* 0x0005e2000c101d32 */
[----:B------:R-:W-:-:S02]  /*7f20*/  ISETP.GE.AND P1, PT, R185, UR12, PT ;  /* 0x0000000cb9007c0c */ /* 0x000fc4000bf26270 */
[-C--:B------:R-:W-:Y:S02]  /*7f30*/  @!P5 LEA.HI.X R25, R188, R11.reuse, R222, 0x1, P4 ;  /* 0x0000000bbc19d211 */ /* 0x080fe400020f0cde */
[----:B------:R-:W-:Y:S02]  /*7f40*/  LOP3.LUT P4, RZ, R3, 0x80, RZ, 0xc0, !PT ;  /* 0x0000008003ff7812 */ /* 0x000fe4000788c0ff */
[CC--:B------:R-:W-:Y:S01]  /*7f50*/  @!P3 LEA R26, P6, R187.reuse, R10.reuse, 0x1 ;  /* 0x0000000abb1ab211 */ /* 0x0c0fe200078c08ff */
[----:B------:R3:W-:Y:S03]  /*7f60*/  @!P5 ST.E.128 desc[UR50][R24.64], R40 ;  /* 0x000000281800d985 */ /* 0x0007e6000c101d32 */
[----:B------:R-:W-:Y:S02]  /*7f70*/  @!P3 LEA.HI.X R27, R187, R11, R221, 0x1, P6 ;  /* 0x0000000bbb1bb211 */ /* 0x000fe400030f0cdd */
[----:B-1----:R-:W-:-:S03]  /*7f80*/  @!P2 LEA R8, P5, R186, R10, 0x1 ;  /* 0x0000000aba08a211 */ /* 0x002fc600078a08ff */
[----:B------:R3:W-:Y:S01]  /*7f90*/  @!P3 ST.E.128 desc[UR50][R26.64], R48 ;  /* 0x000000301a00b985 */ /* 0x0007e2000c101d32 */
[-C--:B--2---:R-:W-:Y:S02]  /*7fa0*/  @!P1 LEA R4, P6, R185, R10.reuse, 0x1 ;  /* 0x0000000ab9049211 */ /* 0x084fe400078c08ff */
[-C--:B------:R-:W-:Y:S02]  /*7fb0*/  @P0 LEA R6, P3, R214, R10.reuse, 0x1 ;  /* 0x0000000ad6060211 */ /* 0x080fe400078608ff */
[-C--:B------:R-:W-:Y:S02]  /*7fc0*/  @!P2 LEA.HI.X R9, R186, R11.reuse, R220, 0x1, P5 ;  /* 0x0000000bba09a211 */ /* 0x080fe400028f0cdc */
[----:B------:R-:W-:Y:S02]  /*7fd0*/  @P4 LEA R10, P5, R213, R10, 0x1 ;  /* 0x0000000ad50a4211 */ /* 0x000fe400078a08ff */
[-C--:B------:R-:W-:Y:S01]  /*7fe0*/  @!P1 LEA.HI.X R5, R185, R11.reuse, R219, 0x1, P6 ;  /* 0x0000000bb9059211 */ /* 0x080fe200030f0cdb */
[----:B------:R3:W-:Y:S01]  /*7ff0*/  @!P2 ST.E.128 desc[UR50][R8.64], R56 ;  /* 0x000000380800a985 */ /* 0x0007e2000c101d32 */
[----:B------:R-:W-:-:S02]  /*8000*/  @P0 LEA.HI.X R7, R214, R11, R218, 0x1, P3 ;  /* 0x0000000bd6070211 */ /* 0x000fc400018f0cda */
[----:B------:R-:W-:Y:S01]  /*8010*/  @P4 LEA.HI.X R11, R213, R11, R217, 0x1, P5 ;  /* 0x0000000bd50b4211 */ /* 0x000fe200028f0cd9 */
[----:B------:R3:W-:Y:S04]  /*8020*/  @!P1 ST.E.128 desc[UR50][R4.64], R68 ;  /* 0x0000004404009985 */ /* 0x0007e8000c101d32 */
[----:B------:R3:W-:Y:S04]  /*8030*/  @P0 ST.E.128 desc[UR50][R6.64], R76 ;  /* 0x0000004c06000985 */ /* 0x0007e8000c101d32 */
[----:B------:R3:W-:Y:S02]  /*8040*/  @P4 ST.E.128 desc[UR50][R10.64], R88 ;  /* 0x000000580a004985 */ /* 0x0007e4000c101d32 */
.L_x_45:
[----:B------:R-:W-:Y:S05]  /*8050*/  BSYNC B0 ;  /* 0x0000000000007941 */ /* 0x000fea0003800000 */
.L_x_44:
[----:B---3-5:R-:W-:Y:S01]  /*8060*/  IADD3 R4, R30, 0x20, RZ ;  /* 0x000000201e047810 */ /* 0x028fe20007ffe0ff */
[----:B------:R3:W4:Y:S01]  /*8070*/  SHFL.IDX PT, R7, R29, 0x1, 0x181f ;  /* 0x00381f001d077f89 */ /* 0x00072200000e0000 */
[----:B------:R-:W-:Y:S02]  /*8080*/  BSSY B0, `(.L_x_46) ;  /* 0x0000023000007945 */ /* 0x000fe40003800000 */
[----:B------:R-:W-:Y:S01]  /*8090*/  ISETP.GE.AND P0, PT, R4, R31, PT ;  /* 0x0000001f0400720c */ /* 0x000fe20003f06270 */
[----:B------:R3:W0:-:S12]  /*80a0*/  SHFL.IDX PT, R6, R28, 0x1, 0x181f ;  /* 0x00381f001c067f89 */ /* 0x00061800000e0000 */
[----:B---3--:R-:W-:Y:S05]  /*80b0*/  @P0 BRA `(.L_x_47) ;  /* 0x00000000007c0947 */ /* 0x008fea0003800000 */
[----:B------:R-:W-:Y:S02]  /*80c0*/  ISETP.GE.AND P2, PT, R189, UR12, PT ;  /* 0x0000000cbd007c0c */ /* 0x000fe4000bf46270 */
[----:B------:R-:W-:Y:S02]  /*80d0*/  ISETP.GE.AND P3, PT, R16, UR12, PT ;  /* 0x0000000c10007c0c */ /* 0x000fe4000bf66270 */
[----:B------:R-:W-:Y:S02]  /*80e0*/  ISETP.GE.AND P5, PT, R188, UR12, PT ;  /* 0x0000000cbc007c0c */ /* 0x000fe4000bfa6270 */
[----:B------:R-:W-:Y:S02]  /*80f0*/  ISETP.GE.AND P4, PT, R187, UR12, PT ;  /* 0x0000000cbb007c0c */ /* 0x000fe4000bf86270 */
[----:B------:R-:W-:-:S05]  /*8100*/  LOP3.LUT P1, RZ, R0, 0x40, RZ, 0xc0, !PT ;  /* 0x0000004000ff7812 */ /* 0x000fca000782c0ff */
[CC--:B0-----:R-:W-:Y:S02]  /*8110*/  @!P2 LEA R8, P0, R189.reuse, R6.reuse, 0x1 ;  /* 0x00000006bd08a211 */ /* 0x0c1fe400078008ff */
[----:B----4-:R-:W-:Y:S02]  /*8120*/  @!P3 IMAD.WIDE R4, R16, 0x2, R6 ;  /* 0x000000021004b825 */ /* 0x010fe400078e0206 */
[-C--:B------:R-:W-:Y:S02]  /*8130*/  @!P2 LEA.HI.X R9, R189, R7.reuse, R223, 0x1, P0 ;  /* 0x00000007bd09a211 */ /* 0x080fe400000f0cdf */
[----:B-1----:R-:W-:Y:S01]  /*8140*/  @!P5 LEA R10, P0, R188, R6, 0x1 ;  /* 0x00000006bc0ad211 */ /* 0x002fe200078008ff */
[----:B------:R0:W-:Y:S01]  /*8150*/  @!P3 ST.E.128 desc[UR50][R4.64], R12 ;  /* 0x0000000c0400b985 */ /* 0x0001e2000c101d32 */
[----:B------:R-:W-:Y:S02]  /*8160*/  ISETP.GE.AND P3, PT, R186, UR12, PT ;  /* 0x0000000cba007c0c */ /* 0x000fe4000bf66270 */
[----:B--2---:R-:W-:Y:S01]  /*8170*/  @!P5 LEA.HI.X R11, R188, R7, R222, 0x1, P0 ;  /* 0x00000007bc0bd211 */ /* 0x004fe200000f0cde */
[----:B------:R3:W-:Y:S01]  /*8180*/  @!P2 ST.E.128 desc[UR50][R8.64], R36 ;  /* 0x000000240800a985 */ /* 0x0007e2000c101d32 */
[----:B------:R-:W-:-:S02]  /*8190*/  ISETP.GE.AND P2, PT, R185, UR12, PT ;  /* 0x0000000cb9007c0c */ /* 0x000fc4000bf46270 */
[----:B------:R-:W-:Y:S01]  /*81a0*/  LOP3.LUT P0, RZ, R3, 0x80, RZ, 0xc0, !PT ;  /* 0x0000008003ff7812 */ /* 0x000fe2000780c0ff */
[----:B------:R3:W-:Y:S01]  /*81b0*/  @!P5 ST.E.128 desc[UR50][R10.64], R44 ;  /* 0x0000002c0a00d985 */ /* 0x0007e2000c101d32 */
[----:B------:R-:W-:-:S04]  /*81c0*/  @!P4 LEA R20, P6, R187, R6, 0x1 ;  /* 0x00000006bb14c211 */ /* 0x000fc800078c08ff */
[----:B------:R-:W-:Y:S02]  /*81d0*/  @!P4 LEA.HI.X R21, R187, R7, R221, 0x1, P6 ;  /* 0x00000007bb15c211 */ /* 0x000fe400030f0cdd */
[----:B------:R-:W-:-:S03]  /*81e0*/  @!P3 LEA R24, P5, R186, R6, 0x1 ;  /* 0x00000006ba18b211 */ /* 0x000fc600078a08ff */
[----:B------:R3:W-:Y:S01]  /*81f0*/  @!P4 ST.E.128 desc[UR50][R20.64], R52 ;  /* 0x000000341400c985 */ /* 0x0007e2000c101d32 */
[-C--:B0-----:R-:W-:Y:S02]  /*8200*/  @!P2 LEA R4, P6, R185, R6.reuse, 0x1 ;  /* 0x00000006b904a211 */ /* 0x081fe400078c08ff */
        /* <DEDUP_REMOVED lines=10> */
.L_x_47:
[----:B------:R-:W-:Y:S05]  /*82b0*/  BSYNC B0 ;  /* 0x0000000000007941 */ /* 0x000fea0003800000 */
.L_x_46:
[----:B------:R-:W5:Y:S02]  /*82c0*/  LDC R0, c[0x0][0xc34] ;  /* 0x00030d00ff007b82 */ /* 0x000f640000000800 */
[----:B-----5:R-:W-:-:S13]  /*82d0*/  ISETP.LE.AND P0, PT, R0, UR40, PT ;  /* 0x0000002800007c0c */ /* 0x020fda000bf03270 */
[----:B------:R-:W-:Y:S05]  /*82e0*/  @!P0 BRA `(.L_x_48) ;  /* 0xffffff8c000c8947 */ /* 0x000fea000383ffff */
[----:B------:R-:W-:Y:S05]  /*82f0*/  EXIT ;  /* 0x000000000000794d */ /* 0x000fea0003800000 */
.L_x_5:
[----:B------:R-:W-:-:S08]  /*8300*/  NOP ;  /* 0x0000000000007918 */ /* 0x000fd00000000000 */
[----:B------:R-:W0:-:S00]  /*8310*/  USETMAXREG.DEALLOC.CTAPOOL 0x28 ;  /* 0x00000028000079c8 */ /* 0x000e0000080e0500 */
[----:B------:R-:W1:Y:S01]  /*8320*/  S2UR UR11, SR_CTAID.X ;  /* 0x00000000000b79c3 */ /* 0x000e620000002500 */
[----:B0-----:R-:W-:Y:S02]  /*8330*/  IMAD.MOV.U32 R2, RZ, RZ, 0x1 ;  /* 0x00000001ff027424 */ /* 0x001fe400078e00ff */
[----:B------:R-:W-:Y:S02]  /*8340*/  IMAD.MOV.U32 R17, RZ, RZ, RZ ;  /* 0x000000ffff117224 */ /* 0x000fe400078e00ff */
[----:B------:R-:W-:-:S03]  /*8350*/  IMAD.MOV.U32 R22, RZ, RZ, 0x1 ;  /* 0x00000001ff167424 */ /* 0x000fc600078e00ff */
[----:B------:R-:W1:Y:S02]  /*8360*/  LDC R3, c[0x0][0xc34] ;  /* 0x00030d00ff037b82 */ /* 0x000e640000000800 */
[----:B-1----:R-:W-:-:S13]  /*8370*/  ISETP.LE.AND P0, PT, R3, UR11, PT ;  /* 0x0000000b03007c0c */ /* 0x002fda000bf03270 */
[----:B------:R-:W-:Y:S05]  /*8380*/  @P0 BRA `(.L_x_49) ;  /* 0x0000003800f80947 */ /* 0x000fea0003800000 */
[----:B------:R-:W-:Y:S01]  /*8390*/  IMAD.SHL.U32 R33, R0, 0x8, RZ ;  /* 0x0000000800217824 */ /* 0x000fe200078e00ff */
[----:B------:R-:W-:Y:S01]  /*83a0*/  ULDC UR9, c[0x0][0x320] ;  /* 0x0000c80000097ab9 */ /* 0x000fe20000000800 */
[----:B------:R-:W-:Y:S01]  /*83b0*/  LOP3.LUT R16, R16, 0xffffffdf, RZ, 0xc0, !PT ;  /* 0xffffffdf10107812 */ /* 0x000fe200078ec0ff */
[----:B------:R-:W-:Y:S01]  /*83c0*/  ULDC.64 UR4, c[0x0][0x418] ;  /* 0x0001060000047ab9 */ /* 0x000fe20000000a00 */
[----:B------:R-:W-:Y:S01]  /*83d0*/  ULDC.64 UR6, c[0x0][0x2f0] ;  /* 0x0000bc0000067ab9 */ /* 0x000fe20000000a00 */
[----:B------:R-:W-:Y:S01]  /*83e0*/  LOP3.LUT R7, R33, 0x38, RZ, 0xc0, !PT ;  /* 0x0000003821077812 */ /* 0x000fe200078ec0ff */
[----:B------:R-:W-:Y:S01]  /*83f0*/  UISETP.NE.U32.AND UP0, UPT, UR4, URZ, UPT ;  /* 0x0000003f0400728c */ /* 0x000fe2000bf05070 */
[--C-:B------:R-:W-:Y:S01]  /*8400*/  SHF.R.U32.HI R37, RZ, 0x3, R0.reuse ;  /* 0x00000003ff257819 */ /* 0x100fe20000011600 */
[----:B------:R-:W-:Y:S01]  /*8410*/  ULDC UR37, c[0x0][0x448] ;  /* 0x0001120000257ab9 */ /* 0x000fe20000000800 */
[C---:B------:R-:W-:Y:S01]  /*8420*/  LOP3.LUT R2, R7.reuse, 0x40, RZ, 0xfc, !PT ;  /* 0x0000004007027812 */ /* 0x040fe200078efcff */
[----:B------:R-:W-:Y:S01]  /*8430*/  UISETP.NE.AND.EX UP0, UPT, UR5, URZ, UPT, UP0 ;  /* 0x0000003f0500728c */ /* 0x000fe2000bf05300 */
[----:B------:R-:W-:Y:S01]  /*8440*/  LOP3.LUT R3, R7, 0x80, RZ, 0xfc, !PT ;  /* 0x0000008007037812 */ /* 0x000fe200078efcff */
[----:B------:R-:W-:Y:S01]  /*8450*/  ULDC UR4, c[0x0][0x424] ;  /* 0x0001090000047ab9 */ /* 0x000fe20000000800 */
[----:B------:R-:W-:Y:S01]  /*8460*/  ISETP.GE.AND P5, PT, R2, UR9, PT ;  /* 0x0000000902007c0c */ /* 0x000fe2000bfa6270 */
[----:B------:R-:W-:Y:S01]  /*8470*/  USEL UR4, UR4, 0x1, UP0 ;  /* 0x0000000104047887 */ /* 0x000fe20008000000 */
[----:B------:R-:W-:Y:S01]  /*8480*/  ISETP.GE.AND P4, PT, R3, UR9, PT ;  /* 0x0000000903007c0c */ /* 0x000fe2000bf86270 */
[----:B------:R-:W0:Y:S01]  /*8490*/  S2UR UR8, SR_CgaCtaId ;  /* 0x00000000000879c3 */ /* 0x000e220000008800 */
[C---:B------:R-:W-:Y:S01]  /*84a0*/  LOP3.LUT R4, R7.reuse, 0xc0, RZ, 0xfc, !PT ;  /* 0x000000c007047812 */ /* 0x040fe200078efcff */
[----:B------:R-:W-:Y:S01]  /*84b0*/  UIMAD UR36, UR4, UR6, URZ ;  /* 0x00000006042472a4 */ /* 0x000fe2000f8e023f */
[C---:B------:R-:W-:Y:S01]  /*84c0*/  LOP3.LUT R2, R7.reuse, 0x100, RZ, 0xfc, !PT ;  /* 0x0000010007027812 */ /* 0x040fe200078efcff */
[----:B------:R-:W-:Y:S01]  /*84d0*/  UMOV UR39, 0x400 ;  /* 0x0000040000277882 */ /* 0x000fe20000000000 */
[----:B------:R-:W-:Y:S01]  /*84e0*/  ISETP.GE.AND P3, PT, R4, UR9, PT ;  /* 0x0000000904007c0c */ /* 0x000fe2000bf66270 */
[----:B------:R-:W-:Y:S01]  /*84f0*/  UIADD3 UR5, UR36, 0x3f, URZ ;  /* 0x0000003f24057890 */ /* 0x000fe2000fffe03f */
[----:B------:R-:W-:Y:S01]  /*8500*/  LOP3.LUT R5, R7, 0x140, RZ, 0xfc, !PT ;  /* 0x0000014007057812 */ /* 0x000fe200078efcff */
[----:B------:R-:W-:Y:S01]  /*8510*/  ULDC UR4, c[0x0][0x288] ;  /* 0x0000a20000047ab9 */ /* 0x000fe20000000800 */
[----:B------:R-:W-:Y:S01]  /*8520*/  ISETP.GE.AND P2, PT, R2, UR9, PT ;  /* 0x0000000902007c0c */ /* 0x000fe2000bf46270 */
[----:B------:R-:W-:Y:S01]  /*8530*/  USHF.R.S32.HI UR6, URZ, 0x1f, UR5 ;  /* 0x0000001f3f067899 */ /* 0x000fe20008011405 */
[----:B------:R-:W-:Y:S01]  /*8540*/  @P5 LOP3.LUT R16, R16, 0x20, RZ, 0xfc, !PT ;  /* 0x0000002010105812 */ /* 0x000fe200078efcff */
[----:B------:R-:W-:Y:S01]  /*8550*/  UIMAD UR37, UR37, UR4, URZ ;  /* 0x00000004252572a4 */ /* 0x000fe2000f8e023f */
[----:B------:R-:W-:Y:S01]  /*8560*/  ISETP.GE.AND P1, PT, R5, UR9, PT ;  /* 0x0000000905007c0c */ /* 0x000fe2000bf26270 */
[----:B------:R-:W-:Y:S01]  /*8570*/  ULEA.HI UR6, UR6, UR5, URZ, 0x6 ;  /* 0x0000000506067291 */ /* 0x000fe2000f8f303f */
[----:B------:R-:W-:Y:S01]  /*8580*/  LOP3.LUT R16, R16, 0xffffffef, RZ, 0xc0, !PT ;  /* 0xffffffef10107812 */ /* 0x000fe200078ec0ff */
[----:B------:R-:W-:Y:S01]  /*8590*/  ULDC UR10, c[0x0][0x2b8] ;  /* 0x0000ae00000a7ab9 */ /* 0x000fe20000000800 */
[----:B------:R-:W-:Y:S01]  /*85a0*/  SEL R4, RZ, 0xffffffff, P5 ;  /* 0xffffffffff047807 */ /* 0x000fe20002800000 */
[----:B------:R-:W-:Y:S01]  /*85b0*/  ULOP3.LUT UR4, UR6, 0xffffffc0, URZ, 0xc0, !UPT ;  /* 0xffffffc006047892 */ /* 0x000fe2000f8ec03f */
[----:B------:R-:W-:Y:S01]  /*85c0*/  @P4 LOP3.LUT R16, R16, 0x10, RZ, 0xfc, !PT ;  /* 0x0000001010104812 */ /* 0x000fe200078efcff */
[----:B------:R-:W-:Y:S01]  /*85d0*/  IMAD.MOV.U32 R22, RZ, RZ, 0x1 ;  /* 0x00000001ff167424 */ /* 0x000fe200078e00ff */
[----:B------:R-:W-:Y:S01]  /*85e0*/  LOP3.LUT R3, R33, 0x1f8, RZ, 0xc0, !PT ;  /* 0x000001f821037812 */ /* 0x000fe200078ec0ff */
[----:B------:R-:W-:Y:S01]  /*85f0*/  IMAD.SHL.U32 R4, R4, 0x2, RZ ;  /* 0x0000000204047824 */ /* 0x000fe200078e00ff */
[----:B------:R-:W-:Y:S01]  /*8600*/  LOP3.LUT R16, R16, 0xfffffff7, RZ, 0xc0, !PT ;  /* 0xfffffff710107812 */ /* 0x000fe200078ec0ff */
[----:B------:R-:W-:Y:S01]  /*8610*/  UIADD3 UR5, UR36, 0x40, -UR4 ;  /* 0x0000004024057890 */ /* 0x000fe2000fffe804 */
[----:B------:R-:W-:Y:S01]  /*8620*/  ISETP.GE.AND P0, PT, R7, UR9, PT ;  /* 0x0000000907007c0c */ /* 0x000fe2000bf06270 */
[----:B0-----:R-:W-:Y:S01]  /*8630*/  ULEA UR39, UR8, UR39, 0x18 ;  /* 0x0000002708277291 */ /* 0x001fe2000f8ec03f */
[----:B------:R-:W-:Y:S01]  /*8640*/  @P3 LOP3.LUT R16, R16, 0x8, RZ, 0xfc, !PT ;  /* 0x0000000810103812 */ /* 0x000fe200078efcff */
[----:B------:R-:W-:Y:S01]  /*8650*/  IMAD.MOV.U32 R17, RZ, RZ, RZ ;  /* 0x000000ffff117224 */ /* 0x000fe200078e00ff */
[----:B------:R-:W-:Y:S01]  /*8660*/  LOP3.LUT R2, R3, 0x38, R0, 0x78, !PT ;  /* 0x0000003803027812 */ /* 0x000fe200078e7800 */
[----:B------:R-:W-:Y:S01]  /*8670*/  IMAD.SHL.U32 R0, R0, 0x10, RZ ;  /* 0x0000001000007824 */ /* 0x000fe200078e00ff */
[----:B------:R-:W-:Y:S01]  /*8680*/  LOP3.LUT R16, R16, 0xfffffffd, RZ, 0xc0, !PT ;  /* 0xfffffffd10107812 */ /* 0x000fe200078ec0ff */
[----:B------:R-:W-:Y:S01]  /*8690*/  ULOP3.LUT UR41, UR38, 0x2, URZ, 0xfc, !UPT ;  /* 0x0000000226297892 */ /* 0x000fe2000f8efc3f */
[----:B------:R-:W-:Y:S01]  /*86a0*/  SEL R3, RZ, 0x1, P0 ;  /* 0x00000001ff037807 */ /* 0x000fe20000000000 */
[----:B------:R-:W-:Y:S01]  /*86b0*/  ULDC UR42, c[0x0][0xc] ;  /* 0x00000300002a7ab9 */ /* 0x000fe20000000800 */
[----:B------:R-:W-:Y:S01]  /*86c0*/  LOP3.LUT R16, R16, 0xfffffffb, RZ, 0xc0, !PT ;  /* 0xfffffffb10107812 */ /* 0x000fe200078ec0ff */
[----:B------:R-:W-:Y:S01]  /*86d0*/  ULEA.HI.SX32 UR40, UR6, 0xfffffffe, 0x1a ;  /* 0xfffffffe06287891 */ /* 0x000fe2000f8fd23f */
[----:B------:R-:W-:-:S02]  /*86e0*/  LOP3.LUT R33, R2, 0x200, R33, 0xf8, !PT ;  /* 0x0000020002217812 */ /* 0x000fc400078ef821 */
[----:B------:R-:W-:Y:S02]  /*86f0*/  @P2 LOP3.LUT R16, R16, 0x4, RZ, 0xfc, !PT ;  /* 0x0000000410102812 */ /* 0x000fe400078efcff */
[----:B------:R-:W-:Y:S02]  /*8700*/  LOP3.LUT R3, R4, 0x2, R3, 0xe2, !PT ;  /* 0x0000000204037812 */ /* 0x000fe400078ee203 */
[----:B------:R-:W-:Y:S02]  /*8710*/  @P1 LOP3.LUT R16, R16, 0x2, RZ, 0xfc, !PT ;  /* 0x0000000210101812 */ /* 0x000fe400078efcff */
[----:B------:R-:W-:Y:S02]  /*8720*/  SEL R2, RZ, 0x4, P4 ;  /* 0x00000004ff027807 */ /* 0x000fe40002000000 */
[----:B------:R-:W-:Y:S02]  /*8730*/  SEL R4, RZ, 0x8, P3 ;  /* 0x00000008ff047807 */ /* 0x000fe40001800000 */
[----:B------:R-:W-:-:S02]  /*8740*/  LOP3.LUT R16, R16, 0xffffffbf, RZ, 0xc0, !PT ;  /* 0xffffffbf10107812 */ /* 0x000fc400078ec0ff */
[----:B------:R-:W-:Y:S02]  /*8750*/  LOP3.LUT R5, R7, 0x180, RZ, 0xfc, !PT ;  /* 0x0000018007057812 */ /* 0x000fe400078efcff */
[----:B------:R-:W-:Y:S02]  /*8760*/  LOP3.LUT R2, R4, R3, R2, 0xfe, !PT ;  /* 0x0000000304027212 */ /* 0x000fe400078efe02 */
[----:B------:R-:W-:Y:S02]  /*8770*/  SEL R3, RZ, 0x10, P2 ;  /* 0x00000010ff037807 */ /* 0x000fe40001000000 */
[----:B------:R-:W-:Y:S02]  /*8780*/  SEL R4, RZ, 0x20, P1 ;  /* 0x00000020ff047807 */ /* 0x000fe40000800000 */
[----:B------:R-:W-:Y:S02]  /*8790*/  @P0 LOP3.LUT R16, R16, 0x40, RZ, 0xfc, !PT ;  /* 0x0000004010100812 */ /* 0x000fe400078efcff */
[----:B------:R-:W-:-:S02]  /*87a0*/  ISETP.GE.AND P0, PT, R5, UR9, PT ;  /* 0x0000000905007c0c */ /* 0x000fc4000bf06270 */
[----:B------:R-:W-:Y:S02]  /*87b0*/  LOP3.LUT R6, R7, 0x1c0, RZ, 0xfc, !PT ;  /* 0x000001c007067812 */ /* 0x000fe400078efcff */
[----:B------:R-:W-:Y:S02]  /*87c0*/  LOP3.LUT R2, R4, R2, R3, 0xfe, !PT ;  /* 0x0000000204027212 */ /* 0x000fe400078efe03 */
[----:B------:R-:W-:Y:S02]  /*87d0*/  MOV R3, UR11 ;  /* 0x0000000b00037c02 */ /* 0x000fe40008000f00 */
[----:B------:R-:W-:Y:S02]  /*87e0*/  SEL R5, RZ, 0x40, P0 ;  /* 0x00000040ff057807 */ /* 0x000fe40000000000 */
[----:B------:R-:W-:Y:S01]  /*87f0*/  ISETP.GE.AND P0, PT, R6, UR9, PT ;  /* 0x0000000906007c0c */ /* 0x000fe2000bf06270 */
[----:B------:R0:W-:Y:S01]  /*8800*/  STL [R1], R3 ;  /* 0x0000000301007387 */ /* 0x0001e20000100800 */
[----:B------:R-:W-:-:S02]  /*8810*/  LOP3.LUT R37, R37, 0xf, RZ, 0xc0, !PT ;  /* 0x0000000f25257812 */ /* 0x000fc400078ec0ff */
[----:B------:R-:W-:Y:S01]  /*8820*/  LOP3.LUT R30, R30, 0xffffffbf, RZ, 0xc0, !PT ;  /* 0xffffffbf1e1e7812 */ /* 0x000fe200078ec0ff */
[----:B------:R1:W-:Y:S01]  /*8830*/  STL [R1+0xc], RZ ;  /* 0x00000cff01007387 */ /* 0x0003e20000100800 */
[----:B------:R-:W-:Y:S02]  /*8840*/  IADD3 R35, -R37, UR5, RZ ;  /* 0x0000000525237c10 */ /* 0x000fe4000fffe1ff */
[----:B------:R-:W-:Y:S02]  /*8850*/  LOP3.LUT R2, R2, R5, RZ, 0xfc, !PT ;  /* 0x0000000502027212 */ /* 0x000fe400078efcff */
[----:B------:R-:W-:Y:S02]  /*8860*/  LOP3.LUT R16, R16, 0x7fffffff, RZ, 0xc0, !PT ;  /* 0x7fffffff10107812 */ /* 0x000fe400078ec0ff */
[----:B0-----:R-:W-:Y:S02]  /*8870*/  SEL R3, RZ, 0x80, P0 ;  /* 0x00000080ff037807 */ /* 0x001fe40000000000 */
[----:B------:R-:W-:-:S02]  /*8880*/  ISETP.GE.AND P0, PT, R7, UR9, PT ;  /* 0x0000000907007c0c */ /* 0x000fc4000bf06270 */
[----:B------:R-:W-:Y:S02]  /*8890*/  LOP3.LUT R3, R2, R3, RZ, 0xfc, !PT ;  /* 0x0000000302037212 */ /* 0x000fe400078efcff */
[C---:B------:R-:W-:Y:S02]  /*88a0*/  ISETP.LT.OR P3, PT, R35.reuse, 0x1, P0 ;  /* 0x000000012300780c */ /* 0x040fe40000761670 */
[C---:B------:R-:W-:Y:S02]  /*88b0*/  ISETP.LT.OR P2, PT, R35.reuse, 0x11, P0 ;  /* 0x000000112300780c */ /* 0x040fe40000741670 */
[C---:B------:R-:W-:Y:S02]  /*88c0*/  ISETP.LT.OR P1, PT, R35.reuse, 0x21, P0 ;  /* 0x000000212300780c */ /* 0x040fe40000721670 */
[----:B------:R-:W-:Y:S02]  /*88d0*/  ISETP.LT.OR P0, PT, R35, 0x31, P0 ;  /* 0x000000312300780c */ /* 0x000fe40000701670 */
[----:B------:R-:W-:Y:S01]  /*88e0*/  LOP3.LUT R23, R37, 0x70, R0, 0xf8, !PT ;  /* 0x0000007025177812 */ /* 0x000fe200078ef800 */
[----:B------:R-:W-:Y:S01]  /*88f0*/  IMAD.U32 R0, RZ, RZ, UR4 ;  /* 0x00000004ff007e24 */ /* 0x000fe2000f8e00ff */
[----:B------:R-:W-:-:S02]  /*8900*/  LEA R4, R33, UR39, 0x1 ;  /* 0x0000002721047c11 */ /* 0x000fc4000f8e08ff */
[----:B------:R-:W-:Y:S02]  /*8910*/  LOP3.LUT R29, R2, 0x40, RZ, 0xc0, !PT ;  /* 0x00000040021d7812 */ /* 0x000fe400078ec0ff */
[----:B------:R-:W-:Y:S02]  /*8920*/  @P3 LOP3.LUT R30, R30, 0x40, RZ, 0xfc, !PT ;  /* 0x000000401e1e3812 */ /* 0x000fe400078efcff */
[----:B------:R-:W-:Y:S02]  /*8930*/  IADD3 R4, R23, -0x40, R0 ;  /* 0xffffffc017047810 */ /* 0x000fe40007ffe000 */
[----:B------:R-:W-:Y:S02]  /*8940*/  LOP3.LUT R30, R30, 0xffffffdf, RZ, 0xc0, !PT ;  /* 0xffffffdf1e1e7812 */ /* 0x000fe400078ec0ff */
[----:B------:R-:W-:Y:S01]  /*8950*/  PRMT R0, R3, 0x8880, RZ ;  /* 0x0000888003007816 */ /* 0x000fe200000000ff */
[----:B------:R1:W-:Y:S01]  /*8960*/  STL [R1+0x10], R4 ;  /* 0x0000100401007387 */ /* 0x0003e20000100800 */
[----:B------:R-:W-:-:S02]  /*8970*/  @P2 LOP3.LUT R30, R30, 0x20, RZ, 0xfc, !PT ;  /* 0x000000201e1e2812 */ /* 0x000fc400078efcff */
[----:B------:R-:W-:Y:S02]  /*8980*/  LOP3.LUT R27, R3, 0x80, RZ, 0xc0, !PT ;  /* 0x00000080031b7812 */ /* 0x000fe400078ec0ff */
[----:B------:R-:W-:Y:S02]  /*8990*/  LOP3.LUT R30, R30, 0xffffffef, RZ, 0xc0, !PT ;  /* 0xffffffef1e1e7812 */ /* 0x000fe400078ec0ff */
[----:B------:R-:W-:Y:S02]  /*89a0*/  SHF.R.U32.HI R29, RZ, 0x2, R29 ;  /* 0x00000002ff1d7819 */ /* 0x000fe4000001161d */
[----:B------:R-:W-:Y:S02]  /*89b0*/  @P1 LOP3.LUT R30, R30, 0x10, RZ, 0xfc, !PT ;  /* 0x000000101e1e1812 */ /* 0x000fe400078efcff */
[----:B------:R-:W-:Y:S02]  /*89c0*/  SHF.R.U32.HI R27, RZ, 0x3, R27 ;  /* 0x00000003ff1b7819 */ /* 0x000fe4000001161b */
[----:B------:R-:W-:-:S04]  /*89d0*/  LOP3.LUT R30, R30, 0xffffbfff, RZ, 0xc0, !PT ;  /* 0xffffbfff1e1e7812 */ /* 0x000fc800078ec0ff */
[----:B------:R-:W-:Y:S02]  /*89e0*/  @P0 LOP3.LUT R30, R30, 0x4000, RZ, 0xfc, !PT ;  /* 0x000040001e1e0812 */ /* 0x000fe400078efcff */
[----:B------:R-:W-:Y:S02]  /*89f0*/  LOP3.LUT P0, RZ, R3, 0x2, RZ, 0xc0, !PT ;  /* 0x0000000203ff7812 */ /* 0x000fe4000780c0ff */
[----:B------:R-:W-:Y:S02]  /*8a00*/  LOP3.LUT R30, R30, 0xfffffff7, RZ, 0xc0, !PT ;  /* 0xfffffff71e1e7812 */ /* 0x000fe400078ec0ff */
[C---:B------:R-:W-:Y:S02]  /*8a10*/  ISETP.LT.OR P1, PT, R35.reuse, 0x1, !P0 ;  /* 0x000000012300780c */ /* 0x040fe40004721670 */
[C---:B------:R-:W-:Y:S02]  /*8a20*/  ISETP.LT.OR P3, PT, R35.reuse, 0x11, !P0 ;  /* 0x000000112300780c */ /* 0x040fe40004761670 */
[----:B------:R-:W-:-:S09]  /*8a30*/  ISETP.LT.OR P2, PT, R35, 0x21, !P0 ;  /* 0x000000212300780c */ /* 0x000fd20004741670 */
[----:B------:R-:W-:Y:S02]  /*8a40*/  @P1 LOP3.LUT R30, R30, 0x8, RZ, 0xfc, !PT ;  /* 0x000000081e1e1812 */ /* 0x000fe400078efcff */
[----:B------:R-:W-:Y:S02]  /*8a50*/  ISETP.LT.OR P1, PT, R35, 0x31, !P0 ;  /* 0x000000312300780c */ /* 0x000fe40004721670 */
[----:B------:R-:W-:Y:S02]  /*8a60*/  LOP3.LUT R30, R30, 0xfffffffb, RZ, 0xc0, !PT ;  /* 0xfffffffb1e1e7812 */ /* 0x000fe400078ec0ff */
[----:B------:R-:W-:Y:S02]  /*8a70*/  LOP3.LUT P0, RZ, R3, 0x4, RZ, 0xc0, !PT ;  /* 0x0000000403ff7812 */ /* 0x000fe4000780c0ff */
[----:B------:R-:W-:Y:S02]  /*8a80*/  @P3 LOP3.LUT R30, R30, 0x4, RZ, 0xfc, !PT ;  /* 0x000000041e1e3812 */ /* 0x000fe400078efcff */
[----:B------:R-:W-:-:S02]  /*8a90*/  ISETP.LT.OR P3, PT, R35, 0x11, !P0 ;  /* 0x000000112300780c */ /* 0x000fc40004761670 */
[----:B------:R-:W-:-:S04]  /*8aa0*/  LOP3.LUT R30, R30, 0xfffffffd, RZ, 0xc0, !PT ;  /* 0xfffffffd1e1e7812 */ /* 0x000fc800078ec0ff */
[----:B------:R-:W-:Y:S02]  /*8ab0*/  @P2 LOP3.LUT R30, R30, 0x2, RZ, 0xfc, !PT ;  /* 0x000000021e1e2812 */ /* 0x000fe400078efcff */
[----:B------:R-:W-:Y:S02]  /*8ac0*/  ISETP.LT.OR P2, PT, R35, 0x1, !P0 ;  /* 0x000000012300780c */ /* 0x000fe40004741670 */
[----:B------:R-:W-:-:S03]  /*8ad0*/  LOP3.LUT R30, R30, 0xffffdfff, RZ, 0xc0, !PT ;  /* 0xffffdfff1e1e7812 */ /* 0x000fc600078ec0ff */
[----:B------:R-:W-:Y:S02]  /*8ae0*/  @P3 LOP3.LUT R16, R16, 0x80000000, RZ, 0xfc, !PT ;  /* 0x8000000010103812 */ /* 0x000fe400078efcff */
[----:B------:R-:W-:Y:S02]  /*8af0*/  @P1 LOP3.LUT R30, R30, 0x2000, RZ, 0xfc, !PT ;  /* 0x000020001e1e1812 */ /* 0x000fe400078efcff */
[----:B------:R-:W-:Y:S02]  /*8b00*/  ISETP.LT.OR P1, PT, R35, 0x21, !P0 ;  /* 0x000000212300780c */ /* 0x000fe40004721670 */
[----:B------:R-:W-:Y:S02]  /*8b10*/  LOP3.LUT R30, R30, 0xfffffffe, RZ, 0xc0, !PT ;  /* 0xfffffffe1e1e7812 */ /* 0x000fe400078ec0ff */
[----:B------:R-:W-:Y:S02]  /*8b20*/  LOP3.LUT R16, R16, 0xbfffffff, RZ, 0xc0, !PT ;  /* 0xbfffffff10107812 */ /* 0x000fe400078ec0ff */
[----:B------:R-:W-:-:S02]  /*8b30*/  @P2 LOP3.LUT R30, R30, 0x1, RZ, 0xfc, !PT ;  /* 0x000000011e1e2812 */ /* 0x000fc400078efcff */
[----:B------:R-:W-:Y:S02]  /*8b40*/  ISETP.LT.OR P2, PT, R35, 0x31, !P0 ;  /* 0x000000312300780c */ /* 0x000fe40004741670 */
[----:B------:R-:W-:Y:S02]  /*8b50*/  LOP3.LUT P0, RZ, R3, 0x8, RZ, 0xc0, !PT ;  /* 0x0000000803ff7812 */ /* 0x000fe4000780c0ff */
[----:B------:R-:W-:Y:S02]  /*8b60*/  LOP3.LUT R30, R30, 0xffffefff, RZ, 0xc0, !PT ;  /* 0xffffefff1e1e7812 */ /* 0x000fe400078ec0ff */
[----:B------:R-:W-:Y:S02]  /*8b70*/  @P1 LOP3.LUT R16, R16, 0x40000000, RZ, 0xfc, !PT ;  /* 0x4000000010101812 */ /* 0x000fe400078efcff */
[C---:B------:R-:W-:Y:S02]  /*8b80*/  ISETP.LT.OR P1, PT, R35.reuse, 0x1, !P0 ;  /* 0x000000012300780c */ /* 0x040fe40004721670 */
[----:B------:R-:W-:-:S02]  /*8b90*/  ISETP.LT.OR P3, PT, R35, 0x11, !P0 ;  /* 0x000000112300780c */ /* 0x000fc40004761670 */
[----:B------:R-:W-:Y:S02]  /*8ba0*/  LOP3.LUT R16, R16, 0xdfffffff, RZ, 0xc0, !PT ;  /* 0xdfffffff10107812 */ /* 0x000fe400078ec0ff */
[----:B------:R-:W-:Y:S02]  /*8bb0*/  @P2 LOP3.LUT R30, R30, 0x1000, RZ, 0xfc, !PT ;  /* 0x000010001e1e2812 */ /* 0x000fe400078efcff */
[----:B------:R-:W-:Y:S02]  /*8bc0*/  ISETP.LT.OR P2, PT, R35, 0x21, !P0 ;  /* 0x000000212300780c */ /* 0x000fe40004741670 */
[----:B------:R-:W-:-:S03]  /*8bd0*/  LOP3.LUT R30, R30, 0xfffff7ff, RZ, 0xc0, !PT ;  /* 0xfffff7ff1e1e7812 */ /* 0x000fc600078ec0ff */
[----:B------:R-:W-:Y:S02]  /*8be0*/  @P1 LOP3.LUT R16, R16, 0x20000000, RZ, 0xfc, !PT ;  /* 0x2000000010101812 */ /* 0x000fe400078efcff */
[----:B------:R-:W-:Y:S02]  /*8bf0*/  ISETP.LT.OR P1, PT, R35, 0x31, !P0 ;  /* 0x000000312300780c */ /* 0x000fe40004721670 */
[----:B------:R-:W-:Y:S02]  /*8c00*/  LOP3.LUT R16, R16, 0xefffffff, RZ, 0xc0, !PT ;  /* 0xefffffff10107812 */ /* 0x000fe400078ec0ff */
[----:B------:R-:W-:Y:S02]  /*8c10*/  LOP3.LUT P0, RZ, R3, 0x10, RZ, 0xc0, !PT ;  /* 0x0000001003ff7812 */ /* 0x000fe4000780c0ff */
[----:B------:R-:W-:Y:S02]  /*8c20*/  @P3 LOP3.LUT R16, R16, 0x10000000, RZ, 0xfc, !PT ;  /* 0x1000000010103812 */ /* 0x000fe400078efcff */
[----:B------:R-:W-:-:S02]  /*8c30*/  ISETP.LT.OR P3, PT, R35, 0x11, !P0 ;  /* 0x000000112300780c */ /* 0x000fc40004761670 */
[----:B------:R-:W-:-:S03]  /*8c40*/  LOP3.LUT R16, R16, 0xf7ffffff, RZ, 0xc0, !PT ;  /* 0xf7ffffff10107812 */ /* 0x000fc600078ec0ff */
[----:B------:R-:W-:Y:S02]  /*8c50*/  @P1 LOP3.LUT R30, R30, 0x800, RZ, 0xfc, !PT ;  /* 0x000008001e1e1812 */ /* 0x000fe400078efcff */
[----:B------:R-:W-:Y:S02]  /*8c60*/  @P2 LOP3.LUT R16, R16, 0x8000000, RZ, 0xfc, !PT ;  /* 0x0800000010102812 */ /* 0x000fe400078efcff */
[C---:B------:R-:W-:Y:S02]  /*8c70*/  ISETP.LT.OR P2, PT, R35.reuse, 0x1, !P0 ;  /* 0x000000012300780c */ /* 0x040fe40004741670 */
[----:B------:R-:W-:Y:S02]  /*8c80*/  LOP3.LUT R16, R16, 0xfbffffff, RZ, 0xc0, !PT ;  /* 0xfbffffff10107812 */ /* 0x000fe400078ec0ff */
[----:B------:R-:W-:Y:S02]  /*8c90*/  ISETP.LT.OR P1, PT, R35, 0x21, !P0 ;  /* 0x000000212300780c */ /* 0x000fe40004721670 */
[----:B------:R-:W-:-:S07]  /*8ca0*/  LOP3.LUT R30, R30, 0xfffffbff, RZ, 0xc0, !PT ;  /* 0xfffffbff1e1e7812 */ /* 0x000fce00078ec0ff */
        /* <DEDUP_REMOVED lines=29> */
[----:B------:R-:W-:Y:S02]  /*8e80*/  ISETP.GE.AND P0, PT, R4, UR36, PT ;  /* 0x0000002404007c0c */ /* 0x000fe4000bf06270 */
[----:B------:R-:W-:-:S04]  /*8e90*/  @P3 LOP3.LUT R16, R16, 0x80000, RZ, 0xfc, !PT ;  /* 0x0008000010103812 */ /* 0x000fc800078efcff */
[----:B------:R-:W-:-:S03]  /*8ea0*/  LOP3.LUT R16, R16, 0xfffeffff, RZ, 0xc0, !PT ;  /* 0xfffeffff10107812 */ /* 0x000fc600078ec0ff */
[----:B------:R-:W-:Y:S02]  /*8eb0*/  @P2 LOP3.LUT R30, R30, 0x100, RZ, 0xfc, !PT ;  /* 0x000001001e1e2812 */ /* 0x000fe400078efcff */
[----:B------:R-:W-:Y:S02]  /*8ec0*/  @P1 LOP3.LUT R16, R16, 0x10000, RZ, 0xfc, !PT ;  /* 0x0001000010101812 */ /* 0x000fe400078efcff */
[----:B------:R-:W-:Y:S02]  /*8ed0*/  ISETP.LT.U32.AND P1, PT, R23, 0x40, !P0 ;  /* 0x000000401700780c */ /* 0x000fe40004721070 */
[----:B------:R-:W-:Y:S02]  /*8ee0*/  ISETP.GT.AND P0, PT, R0, -0x1, PT ;  /* 0xffffffff0000780c */ /* 0x000fe40003f04270 */
[----:B------:R-:W-:Y:S02]  /*8ef0*/  LOP3.LUT R16, R16, 0xfffffdff, RZ, 0xc0, !PT ;  /* 0xfffffdff10107812 */ /* 0x000fe400078ec0ff */
[----:B------:R-:W-:-:S02]  /*8f00*/  ISETP.LT.OR P3, PT, R35, 0x1, P0 ;  /* 0x000000012300780c */ /* 0x000fc40000761670 */
[----:B------:R-:W-:Y:S02]  /*8f10*/  ISETP.LT.OR P2, PT, R35, 0x11, P0 ;  /* 0x000000112300780c */ /* 0x000fe40000741670 */
[----:B------:R-:W-:-:S03]  /*8f20*/  LOP3.LUT R30, R30, 0xffffff7f, RZ, 0xc0, !PT ;  /* 0xffffff7f1e1e7812 */ /* 0x000fc600078ec0ff */
[----:B------:R-:W-:Y:S02]  /*8f30*/  @P1 LOP3.LUT R16, R16, 0x200, RZ, 0xfc, !PT ;  /* 0x0000020010101812 */ /* 0x000fe400078efcff */
[C---:B------:R-:W-:Y:S02]  /*8f40*/  ISETP.LT.OR P1, PT, R35.reuse, 0x21, P0 ;  /* 0x000000212300780c */ /* 0x040fe40000721670 */
[----:B------:R-:W-:Y:S02]  /*8f50*/  LOP3.LUT R16, R16, 0xffdfffff, RZ, 0xc0, !PT ;  /* 0xffdfffff10107812 */ /* 0x000fe400078ec0ff */
[----:B------:R-:W-:Y:S02]  /*8f60*/  ISETP.LT.OR P0, PT, R35, 0x31, P0 ;  /* 0x000000312300780c */ /* 0x000fe40000701670 */
[----:B------:R-:W-:-:S04]  /*8f70*/  @P3 LOP3.LUT R16, R16, 0x200000, RZ, 0xfc, !PT ;  /* 0x0020000010103812 */ /* 0x000fc800078efcff */
[----:B------:R-:W-:-:S04]  /*8f80*/  LOP3.LUT R16, R16, 0xfffbffff, RZ, 0xc0, !PT ;  /* 0xfffbffff10107812 */ /* 0x000fc800078ec0ff */
[----:B------:R-:W-:Y:S02]  /*8f90*/  @P2 LOP3.LUT R16, R16, 0x40000, RZ, 0xfc, !PT ;  /* 0x0004000010102812 */ /* 0x000fe400078efcff */
[C---:B------:R-:W-:Y:S02]  /*8fa0*/  ISETP.GE.AND P2, PT, R35.reuse, 0x1, PT ;  /* 0x000000012300780c */ /* 0x040fe40003f46270 */
[----:B------:R-:W-:Y:S02]  /*8fb0*/  LOP3.LUT R16, R16, 0xffff7fff, RZ, 0xc0, !PT ;  /* 0xffff7fff10107812 */ /* 0x000fe400078ec0ff */
[----:B------:R-:W-:Y:S02]  /*8fc0*/  @P0 LOP3.LUT R30, R30, 0x80, RZ, 0xfc, !PT ;  /* 0x000000801e1e0812 */ /* 0x000fe400078efcff */
[----:B------:R-:W-:Y:S02]  /*8fd0*/  @P1 LOP3.LUT R16, R16, 0x8000, RZ, 0xfc, !PT ;  /* 0x0000800010101812 */ /* 0x000fe400078efcff */
[----:B------:R-:W-:-:S02]  /*8fe0*/  ISETP.GE.AND P1, PT, R35, 0x11, PT ;  /* 0x000000112300780c */ /* 0x000fc40003f26270 */
[----:B------:R-:W-:Y:S02]  /*8ff0*/  LOP3.LUT R16, R16, 0xffffefff, RZ, 0xc0, !PT ;  /* 0xffffefff10107812 */ /* 0x000fe400078ec0ff */
[C---:B------:R-:W-:Y:S02]  /*9000*/  ISETP.GE.AND P0, PT, R35.reuse, 0x21, PT ;  /* 0x000000212300780c */ /* 0x040fe40003f06270 */
[----:B------:R-:W-:Y:S02]  /*9010*/  @P2 LOP3.LUT R16, R16, 0x1000, RZ, 0xfc, !PT ;  /* 0x0000100010102812 */ /* 0x000fe400078efcff */
[----:B------:R-:W-:Y:S02]  /*9020*/  ISETP.GE.AND P2, PT, R35, 0x31, PT ;  /* 0x000000312300780c */ /* 0x000fe40003f46270 */
[----:B------:R-:W-:-:S04]  /*9030*/  LOP3.LUT R16, R16, 0xfffff7ff, RZ, 0xc0, !PT ;  /* 0xfffff7ff10107812 */ /* 0x000fc800078ec0ff */
[----:B------:R-:W-:Y:S02]  /*9040*/  @P1 LOP3.LUT R16, R16, 0x800, RZ, 0xfc, !PT ;  /* 0x0000080010101812 */ /* 0x000fe400078efcff */
[----:B------:R-:W-:Y:S02]  /*9050*/  ISETP.GE.AND P1, PT, R7, UR7, PT ;  /* 0x0000000707007c0c */ /* 0x000fe4000bf26270 */
[----:B------:R-:W-:-:S04]  /*9060*/  LOP3.LUT R16, R16, 0xfffffbff, RZ, 0xc0, !PT ;  /* 0xfffffbff10107812 */ /* 0x000fc800078ec0ff */
[----:B------:R-:W-:Y:S02]  /*9070*/  @P0 LOP3.LUT R16, R16, 0x400, RZ, 0xfc, !PT ;  /* 0x0000040010100812 */ /* 0x000fe400078efcff */
[----:B------:R-:W-:Y:S02]  /*9080*/  ISETP.GE.AND P0, PT, R7, UR10, PT ;  /* 0x0000000a07007c0c */ /* 0x000fe4000bf06270 */
[----:B------:R-:W-:-:S04]  /*9090*/  LOP3.LUT R16, R16, 0xffffbfff, RZ, 0xc0, !PT ;  /* 0xffffbfff10107812 */ /* 0x000fc800078ec0ff */
[----:B------:R-:W-:-:S04]  /*90a0*/  @P2 LOP3.LUT R16, R16, 0x4000, RZ, 0xfc, !PT ;  /* 0x0000400010102812 */ /* 0x000fc800078efcff */
[----:B------:R-:W-:-:S04]  /*90b0*/  LOP3.LUT R16, R16, 0xffffdfff, RZ, 0xc0, !PT ;  /* 0xffffdfff10107812 */ /* 0x000fc800078ec0ff */
[----:B------:R-:W-:-:S04]  /*90c0*/  LOP3.LUT R16, R16, 0xfffffffe, RZ, 0xc0, !PT ;  /* 0xfffffffe10107812 */ /* 0x000fc800078ec0ff */
[----:B------:R-:W-:-:S04]  /*90d0*/  @P1 LOP3.LUT R16, R16, 0x1, RZ, 0xfc, !PT ;  /* 0x0000000110101812 */ /* 0x000fc800078efcff */
[----:B-1----:R-:W-:-:S07]  /*90e0*/  @P0 LOP3.LUT R16, R16, 0x2000, RZ, 0xfc, !PT ;  /* 0x0000200010100812 */ /* 0x002fce00078efcff */
.L_x_84:
[----:B------:R-:W2:Y:S01]  /*90f0*/  LDL R2, [R1] ;  /* 0x0000000001027983 */ /* 0x000ea20000100800 */
[----:B------:R-:W0:Y:S01]  /*9100*/  LDC R0, c[0x0][0xc38] ;  /* 0x00030e00ff007b82 */ /* 0x000e220000000800 */
[----:B------:R-:W-:Y:S05]  /*9110*/  YIELD ;  /* 0x0000000000007946 */ /* 0x000fea0003800000 */
[----:B------:R-:W-:Y:S01]  /*9120*/  ULDC.64 UR4, c[0x0][0xa28] ;  /* 0x00028a0000047ab9 */ /* 0x000fe20000000a00 */
[----:B------:R-:W-:Y:S01]  /*9130*/  IMAD.MOV.U32 R31, RZ, RZ, RZ ;  /* 0x000000ffff1f7224 */ /* 0x000fe200078e00ff */
[----:B0-----:R-:W-:-:S13]  /*9140*/  ISETP.NE.AND P0, PT, R0, 0x1, PT ;  /* 0x000000010000780c */ /* 0x001fda0003f05270 */
[----:B------:R-:W2:Y:S08]  /*9150*/  @P0 LDC R0, c[0x0][0xc3c] ;  /* 0x00030f00ff000b82 */ /* 0x000eb00000000800 */
[----:B------:R-:W0:Y:S01]  /*9160*/  @P0 LDC R3, c[0x0][0xc40] ;  /* 0x00031000ff030b82 */ /* 0x000e220000000800 */
[----:B--2---:R-:W-:-:S04]  /*9170*/  @P0 IMAD.HI.U32 R0, R2, R0, RZ ;  /* 0x0000000002000227 */ /* 0x004fc800078e00ff */
[----:B------:R-:W-:Y:S01]  /*9180*/  IMAD.MOV.U32 R36, RZ, RZ, R2 ;  /* 0x000000ffff247224 */ /* 0x000fe200078e0002 */
[----:B0-----:R-:W-:Y:S02]  /*9190*/  @P0 SHF.R.U32.HI R36, RZ, R3, R0 ;  /* 0x00000003ff240219 */ /* 0x001fe40000011600 */
[----:B------:R-:W0:Y:S03]  /*91a0*/  LDC R0, c[0x0][0xc44] ;  /* 0x00031100ff007b82 */ /* 0x000e260000000800 */
[----:B------:R-:W-:Y:S01]  /*91b0*/  IMAD.MOV.U32 R26, RZ, RZ, R36 ;  /* 0x000000ffff1a7224 */ /* 0x000fe200078e0024 */
[----:B0-----:R-:W-:-:S13]  /*91c0*/  ISETP.NE.AND P0, PT, R0, 0x1, PT ;  /* 0x000000010000780c */ /* 0x001fda0003f05270 */
[----:B------:R-:W0:Y:S02]  /*91d0*/  @P0 LDC.64 R2, c[0x0][0xc48] ;  /* 0x00031200ff020b82 */ /* 0x000e240000000a00 */
[----:B0-----:R-:W-:-:S05]  /*91e0*/  @P0 IMAD.HI.U32 R2, R36, R2, RZ ;  /* 0x0000000224020227 */ /* 0x001fca00078e00ff */
[----:B------:R-:W-:Y:S02]  /*91f0*/  @P0 SHF.R.U32.HI R26, RZ, R3, R2 ;  /* 0x00000003ff1a0219 */ /* 0x000fe40000011602 */
[----:B------:R-:W-:-:S04]  /*9200*/  ISETP.NE.U32.AND P0, PT, RZ, UR4, PT ;  /* 0x00000004ff007c0c */ /* 0x000fc8000bf05070 */
[----:B------:R-:W-:-:S13]  /*9210*/  ISETP.NE.AND.EX P0, PT, RZ, UR5, PT, P0 ;  /* 0x00000005ff007c0c */ /* 0x000fda000bf05300 */
[----:B------:R-:W0:Y:S01]  /*9220*/  @P0 LDC.64 R2, c[0x0][0xa28] ;  /* 0x00028a00ff020b82 */ /* 0x000e220000000a00 */
[----:B------:R-:W-:-:S04]  /*9230*/  UIADD3 UR4, UR39, 0x22400, URZ ;  /* 0x0002240027047890 */ /* 0x000fc8000fffe03f */
[----:B------:R-:W-:Y:S01]  /*9240*/  ULOP3.LUT UP0, URZ, UR4, 0x3ff, URZ, 0xc0, !UPT ;  /* 0x000003ff043f7892 */ /* 0x000fe2000f80c03f */
[----:B0-----:R-:W-:-:S05]  /*9250*/  @P0 IMAD.WIDE R2, R26, 0x4, R2 ;  /* 0x000000041a020825 */ /* 0x001fca00078e0202 */
[----:B------:R0:W5:Y:S01]  /*9260*/  @P0 LDG.E R31, desc[UR50][R2.64] ;  /* 0x00000032021f0981 */ /* 0x000162000c1e1900 */
[----:B------:R-:W-:-:S13]  /*9270*/  PLOP3.LUT P0, PT, PT, PT, UP0, 0x80, 0x0 ;  /* 0x000000000000781c */ /* 0x000fda0003f0f008 */
[----:B01----:R-:W-:Y:S05]  /*9280*/  @!P0 BRA `(.L_x_50) ;  /* 0x0000000000408947 */ /* 0x003fea0003800000 */
[----:B------:R-:W-:Y:S01]  /*9290*/  MOV R2, 0x0 ;  /* 0x0000000000027802 */ /* 0x000fe20000000f00 */
[----:B------:R-:W-:Y:S01]  /*92a0*/  ULDC.64 UR6, c[0x4][0x90] ;  /* 0x0100240000067ab9 */ /* 0x000fe20000000a00 */
[----:B------:R-:W-:Y:S01]  /*92b0*/  ULDC.64 UR8, c[0x4][0x98] ;  /* 0x0100260000087ab9 */ /* 0x000fe20000000a00 */
[----:B------:R-:W-:Y:S01]  /*92c0*/  ULDC.64 UR4, c[0x4][0x8] ;  /* 0x0100020000047ab9 */ /* 0x000fe20000000a00 */
[----:B------:R-:W-:Y:S01]  /*92d0*/  MOV R4, UR6 ;  /* 0x0000000600047c02 */ /* 0x000fe20008000f00 */
[----:B------:R-:W-:Y:S01]  /*92e0*/  IMAD.U32 R5, RZ, RZ, UR7 ;  /* 0x00000007ff057e24 */ /* 0x000fe2000f8e00ff */
[----:B------:R-:W0:Y:S01]  /*92f0*/  LDC.64 R2, c[0x4][R2] ;  /* 0x0100000002027b82 */ /* 0x000e220000000a00 */
[----:B------:R-:W-:Y:S01]  /*9300*/  IMAD.U32 R6, RZ, RZ, UR8 ;  /* 0x00000008ff067e24 */ /* 0x000fe2000f8e00ff */
[----:B------:R-:W-:Y:S01]  /*9310*/  MOV R12, 0x1 ;  /* 0x00000001000c7802 */ /* 0x000fe20000000f00 */
[----:B------:R-:W-:Y:S02]  /*9320*/  IMAD.U32 R7, RZ, RZ, UR9 ;  /* 0x00000009ff077e24 */ /* 0x000fe4000f8e00ff */
[----:B------:R-:W-:-:S02]  /*9330*/  IMAD.U32 R10, RZ, RZ, UR4 ;  /* 0x00000004ff0a7e24 */ /* 0x000fc4000f8e00ff */
[----:B------:R-:W-:Y:S02]  /*9340*/  IMAD.U32 R11, RZ, RZ, UR5 ;  /* 0x00000005ff0b7e24 */ /* 0x000fe4000f8e00ff */
[----:B------:R-:W-:Y:S02]  /*9350*/  IMAD.MOV.U32 R8, RZ, RZ, 0x70 ;  /* 0x00000070ff087424 */ /* 0x000fe400078e00ff */
[----:B------:R-:W-:-:S07]  /*9360*/  IMAD.MOV.U32 R13, RZ, RZ, RZ ;  /* 0x000000ffff0d7224 */ /* 0x000fce00078e00ff */
[----:B------:R-:W-:-:S07]  /*9370*/  LEPC R20, `(.L_x_50) ;  /* 0x000000001014794e */ /* 0x000fce0000000000 */
[----:B0----5:R-:W-:Y:S05]  /*9380*/  CALL.ABS.NOINC R2 ;  /* 0x0000000002007343 */ /* 0x021fea0003c00000 */
.L_x_50:
[----:B------:R-:W-:-:S04]  /*9390*/  UIADD3 UR4, UR39, 0x400, URZ ;  /* 0x0000040027047890 */ /* 0x000fc8000fffe03f */
[----:B------:R-:W-:-:S06]  /*93a0*/  ULOP3.LUT UP0, URZ, UR4, 0x3ff, URZ, 0xc0, !UPT ;  /* 0x000003ff043f7892 */ /* 0x000fcc000f80c03f */
[----:B------:R-:W-:-:S13]  /*93b0*/  PLOP3.LUT P0, PT, PT, PT, UP0, 0x80, 0x0 ;  /* 0x000000000000781c */ /* 0x000fda0003f0f008 */
[----:B------:R-:W-:Y:S05]  /*93c0*/  @!P0 BRA `(.L_x_51) ;  /* 0x00000000007c8947 */ /* 0x000fea0003800000 */
[----:B------:R-:W-:Y:S01]  /*93d0*/  MOV R18, 0x0 ;  /* 0x0000000000127802 */ /* 0x000fe20000000f00 */
[----:B------:R-:W-:Y:S01]  /*93e0*/  ULDC.64 UR6, c[0x4][0x90] ;  /* 0x0100240000067ab9 */ /* 0x000fe20000000a00 */
[----:B------:R-:W-:Y:S01]  /*93f0*/  ULDC.64 UR8, c[0x4][0x98] ;  /* 0x0100260000087ab9 */ /* 0x000fe20000000a00 */
[----:B------:R-:W-:Y:S01]  /*9400*/  ULDC.64 UR4, c[0x4][0x10] ;  /* 0x0100040000047ab9 */ /* 0x000fe20000000a00 */
[----:B------:R0:W1:Y:S01]  /*9410*/  LDC.64 R2, c[0x4][R18] ;  /* 0x0100000012027b82 */ /* 0x0000620000000a00 */
[----:B------:R-:W-:Y:S01]  /*9420*/  IMAD.U32 R4, RZ, RZ, UR6 ;  /* 0x00000006ff047e24 */ /* 0x000fe2000f8e00ff */
[----:B------:R-:W-:Y:S01]  /*9430*/  MOV R11, UR5 ;  /* 0x00000005000b7c02 */ /* 0x000fe20008000f00 */
[----:B------:R-:W-:Y:S02]  /*9440*/  IMAD.U32 R5, RZ, RZ, UR7 ;  /* 0x00000007ff057e24 */ /* 0x000fe4000f8e00ff */
[----:B------:R-:W-:Y:S02]  /*9450*/  IMAD.U32 R6, RZ, RZ, UR8 ;  /* 0x00000008ff067e24 */ /* 0x000fe4000f8e00ff */
[----:B------:R-:W-:-:S02]  /*9460*/  IMAD.U32 R7, RZ, RZ, UR9 ;  /* 0x00000009ff077e24 */ /* 0x000fc4000f8e00ff */
[----:B------:R-:W-:Y:S02]  /*9470*/  IMAD.U32 R10, RZ, RZ, UR4 ;  /* 0x00000004ff0a7e24 */ /* 0x000fe4000f8e00ff */
[----:B------:R-:W-:Y:S02]  /*9480*/  IMAD.MOV.U32 R8, RZ, RZ, 0x70 ;  /* 0x00000070ff087424 */ /* 0x000fe400078e00ff */
[----:B------:R-:W-:Y:S02]  /*9490*/  IMAD.MOV.U32 R12, RZ, RZ, 0x1 ;  /* 0x00000001ff0c7424 */ /* 0x000fe400078e00ff */
[----:B0-----:R-:W-:-:S07]  /*94a0*/  IMAD.MOV.U32 R13, RZ, RZ, RZ ;  /* 0x000000ffff0d7224 */ /* 0x001fce00078e00ff */
[----:B------:R-:W-:-:S07]  /*94b0*/  LEPC R20, `(.L_x_52) ;  /* 0x000000001014794e */ /* 0x000fce0000000000 */
[----:B-1---5:R-:W-:Y:S05]  /*94c0*/  CALL.ABS.NOINC R2 ;  /* 0x0000000002007343 */ /* 0x022fea0003c00000 */
.L_x_52:
[----:B------:R0:W1:Y:S01]  /*94d0*/  LDC.64 R2, c[0x4][R18] ;  /* 0x0100000012027b82 */ /* 0x0000620000000a00 */
[----:B------:R-:W-:Y:S01]  /*94e0*/  ULDC.64 UR6, c[0x4][0x90] ;  /* 0x0100240000067ab9 */ /* 0x000fe20000000a00 */
[----:B------:R-:W-:Y:S01]  /*94f0*/  ULDC.64 UR8, c[0x4][0x98] ;  /* 0x0100260000087ab9 */ /* 0x000fe20000000a00 */
[----:B------:R-:W-:Y:S01]  /*9500*/  ULDC.64 UR4, c[0x4][0x18] ;  /* 0x0100060000047ab9 */ /* 0x000fe20000000a00 */
        /* <DEDUP_REMOVED lines=10> */
[----:B-1----:R-:W-:Y:S05]  /*95b0*/  CALL.ABS.NOINC R2 ;  /* 0x0000000002007343 */ /* 0x002fea0003c00000 */
.L_x_51:
[----:B------:R-:W-:Y:S01]  /*95c0*/  ULDC.64 UR4, c[0x0][0x9f8] ;  /* 0x00027e0000047ab9 */ /* 0x000fe20000000a00 */
[----:B------:R-:W-:Y:S01]  /*95d0*/  IMAD.MOV.U32 R25, RZ, RZ, R26 ;  /* 0x000000ffff197224 */ /* 0x000fe200078e001a */
[----:B------:R-:W-:Y:S01]  /*95e0*/  ISETP.NE.U32.AND P0, PT, RZ, UR4, PT ;  /* 0x00000004ff007c0c */ /* 0x000fe2000bf05070 */
[----:B------:R-:W0:Y:S01]  /*95f0*/  LDC R8, c[0x0][0x430] ;  /* 0x00010c00ff087b82 */ /* 0x000e220000000800 */
[----:B------:R-:W-:Y:S01]  /*9600*/  IADD3 R5, -R26, RZ, RZ ;  /* 0x000000ff1a057210 */ /* 0x000fe20007ffe1ff */
[----:B------:R-:W-:Y:S01]  /*9610*/  ULDC UR4, c[0x0][0xc44] ;  /* 0x0003110000047ab9 */ /* 0x000fe20000000800 */
[----:B------:R-:W-:-:S13]  /*9620*/  ISETP.NE.AND.EX P0, PT, RZ, UR5, PT, P0 ;  /* 0x00000005ff007c0c */ /* 0x000fda000bf05300 */
[----:B------:R-:W1:Y:S02]  /*9630*/  @P0 LDC.64 R2, c[0x0][0x9f8] ;  /* 0x00027e00ff020b82 */ /* 0x000e640000000a00 */
[----:B-1----:R-:W-:-:S05]  /*9640*/  @P0 IMAD.WIDE R2, R26, 0x4, R2 ;  /* 0x000000041a020825 */ /* 0x002fca00078e0202 */
[----:B------:R1:W5:Y:S01]  /*9650*/  @P0 LDG.E R25, desc[UR50][R2.64] ;  /* 0x0000003202190981 */ /* 0x000362000c1e1900 */
[----:B------:R-:W-:Y:S01]  /*9660*/  UMOV UR5, 0xffffffff ;  /* 0xffffffff00057882 */ /* 0x000fe20000000000 */
[----:B------:R-:W-:Y:S02]  /*9670*/  IMAD R18, R5, UR4, R36 ;  /* 0x0000000405127c24 */ /* 0x000fe4000f8e0224 */
[----:B0-----:R-:W-:Y:S05]  /*9680*/  BRA.DIV UR5, `(.L_x_53) ;  /* 0x0000002e05ac7947 */ /* 0x001fea000b800000 */
.L_x_102:
[----:B------:R-:W2:Y:S01]  /*9690*/  LDL R0, [R1+0x10] ;  /* 0x0000100001007983 */ /* 0x000ea20000100800 */
[----:B------:R-:W-:Y:S01]  /*96a0*/  ISETP.NE.AND P0, PT, R8, 0x1, PT ;  /* 0x000000010800780c */ /* 0x000fe20003f05270 */
[----:B------:R-:W-:Y:S01]  /*96b0*/  IMAD.MOV.U32 R28, RZ, RZ, RZ ;  /* 0x000000ffff1c7224 */ /* 0x000fe200078e00ff */
[C---:B------:R-:W-:Y:S02]  /*96c0*/  LOP3.LUT P1, RZ, R16.reuse, 0x200, RZ, 0xc0, !PT ;  /* 0x0000020010ff7812 */ /* 0x040fe4000782c0ff */
[----:B-----5:R-:W-:Y:S02]  /*96d0*/  SHF.R.S32.HI R32, RZ, 0x1f, R25 ;  /* 0x0000001fff207819 */ /* 0x020fe40000011419 */
[----:B------:R-:W-:-:S07]  /*96e0*/  LOP3.LUT R16, R16, 0xfffffeff, RZ, 0xc0, !PT ;  /* 0xfffffeff10107812 */ /* 0x000fce00078ec0ff */
[----:B-1----:R-:W0:Y:S01]  /*96f0*/  @P0 LDC R3, c[0x0][0x434] ;  /* 0x00010d00ff030b82 */ /* 0x002e220000000800 */
[----:B------:R-:W-:-:S07]  /*9700*/  @P0 LOP3.LUT R16, R16, 0x100, RZ, 0xfc, !PT ;  /* 0x0000010010100812 */ /* 0x000fce00078efcff */
[----:B------:R-:W1:Y:S08]  /*9710*/  @P0 LDC R5, c[0x0][0x438] ;  /* 0x00010e00ff050b82 */ /* 0x000e700000000800 */
[----:B------:R-:W3:Y:S01]  /*9720*/  @P1 LDC.64 R6, c[0x0][0x428] ;  /* 0x00010a00ff061b82 */ /* 0x000ee20000000a00 */
[----:B--2---:R-:W-:-:S04]  /*9730*/  IMAD.IADD R34, R0, 0x1, R31 ;  /* 0x0000000100227824 */ /* 0x004fc800078e021f */
[----:B0-----:R-:W-:-:S04]  /*9740*/  @P0 IMAD.HI.U32 R0, R34, R3, RZ ;  /* 0x0000000322000227 */ /* 0x001fc800078e00ff */
[----:B------:R-:W-:Y:S01]  /*9750*/  IMAD.MOV.U32 R9, RZ, RZ, R34 ;  /* 0x000000ffff097224 */ /* 0x000fe200078e0022 */
[----:B-1----:R-:W-:Y:S01]  /*9760*/  @P0 SHF.R.U32.HI R9, RZ, R5, R0 ;  /* 0x00000005ff090219 */ /* 0x002fe20000011600 */
[-C--:B---3--:R-:W-:Y:S01]  /*9770*/  @P1 IMAD R0, R32, R6.reuse, RZ ;  /* 0x0000000620001224 */ /* 0x088fe200078e02ff */
[----:B------:R-:W0:Y:S02]  /*9780*/  @P1 LDC.64 R4, c[0x0][0x418] ;  /* 0x00010600ff041b82 */ /* 0x000e240000000a00 */
[--C-:B------:R-:W-:Y:S01]  /*9790*/  @P1 SHF.R.S32.HI R3, RZ, 0x1f, R9.reuse ;  /* 0x0000001fff031819 */ /* 0x100fe20000011409 */
[----:B------:R-:W-:Y:S02]  /*97a0*/  @P1 IMAD.MOV.U32 R2, RZ, RZ, R9 ;  /* 0x000000ffff021224 */ /* 0x000fe400078e0009 */
[C---:B------:R-:W-:Y:S02]  /*97b0*/  @P1 IMAD R7, R25.reuse, R7, R0 ;  /* 0x0000000719071224 */ /* 0x040fe400078e0200 */
[----:B------:R-:W-:-:S04]  /*97c0*/  @P1 IMAD.WIDE.U32 R2, R25, R6, R2 ;  /* 0x0000000619021225 */ /* 0x000fc800078e0002 */
[----:B------:R-:W-:Y:S01]  /*97d0*/  @P1 IMAD.IADD R0, R3, 0x1, R7 ;  /* 0x0000000103001824 */ /* 0x000fe200078e0207 */
[----:B0-----:R-:W-:-:S04]  /*97e0*/  @P1 LEA R4, P0, R2, R4, 0x2 ;  /* 0x0000000402041211 */ /* 0x001fc800078010ff */
[----:B------:R-:W-:-:S05]  /*97f0*/  @P1 LEA.HI.X R5, R2, R5, R0, 0x2, P0 ;  /* 0x0000000502051211 */ /* 0x000fca00000f1400 */
[----:B------:R0:W5:Y:S01]  /*9800*/  @P1 LDG.E R28, desc[UR50][R4.64] ;  /* 0x00000032041c1981 */ /* 0x000162000c1e1900 */
[----:B------:R-:W-:Y:S01]  /*9810*/  MOV R0, UR41 ;  /* 0x0000002900007c02 */ /* 0x000fe20008000f00 */
[----:B------:R-:W-:Y:S01]  /*9820*/  IMAD.MOV R3, RZ, RZ, -R9 ;  /* 0x000000ffff037224 */ /* 0x000fe200078e0a09 */
[----:B------:R-:W-:Y:S02]  /*9830*/  LOP3.LUT R16, R16, 0xffffff7f, RZ, 0xc0, !PT ;  /* 0xffffff7f10107812 */ /* 0x000fe400078ec0ff */
[----:B------:R-:W-:Y:S01]  /*9840*/  ISETP.NE.AND P0, PT, R0, 0x3, PT ;  /* 0x000000030000780c */ /* 0x000fe20003f05270 */
[----:B------:R-:W-:Y:S01]  /*9850*/  IMAD R34, R8, R3, R34 ;  /* 0x0000000308227224 */ /* 0x000fe200078e0222 */
[----:B------:R-:W-:-:S11]  /*9860*/  SHF.R.S32.HI R24, RZ, 0x1f, R18 ;  /* 0x0000001fff187819 */ /* 0x000fd60000011412 */
[----:B------:R-:W-:Y:S01]  /*9870*/  @P0 LOP3.LUT R16, R16, 0x80, RZ, 0xfc, !PT ;  /* 0x0000008010100812 */ /* 0x000fe200078efcff */
[----:B0-----:R-:W-:Y:S06]  /*9880*/  @!P0 BRA `(.L_x_54) ;  /* 0x0000000000048947 */ /* 0x001fec0003800000 */
[----:B------:R-:W-:Y:S01]  /*9890*/  BPT.TRAP 0x1 ;  /* 0x000000040000795c */ /* 0x000fe20000300000 */
.L_x_54:
[----:B------:R-:W-:Y:S01]  /*98a0*/  LEA R19, R17, UR39, 0x3 ;  /* 0x0000002711137c11 */ /* 0x000fe2000f8e18ff */
[----:B------:R-:W-:Y:S01]  /*98b0*/  BSSY B0, `(.L_x_55) ;  /* 0x0000004000007945 */ /* 0x000fe20003800000 */
[----:B------:R-:W-:-:S04]  /*98c0*/  SHF.L.U32 R0, R22, 0x1f, RZ ;  /* 0x0000001f16007819 */ /* 0x000fc800000006ff */
[----:B------:R-:W0:Y:S02]  /*98d0*/  SYNCS.PHASECHK.TRANS64.TRYWAIT P0, [R19+URZ+0x28c40], R0 ;  /* 0x028c4000130075a7 */ /* 0x000e24000800017f */
[----:B0-----:R-:W-:Y:S05]  /*98e0*/  @!P0 BRA `(.L_x_56) ;  /* 0x0000002c00488947 */ /* 0x001fea0003800000 */
.L_x_103:
[----:B------:R-:W-:Y:S05]  /*98f0*/  BSYNC B0 ;  /* 0x0000000000007941 */ /* 0x000fea0003800000 */
.L_x_55:
[----:B0-----:R-:W-:Y:S01]  /*9900*/  SHF.R.S32.HI R0, RZ, 0x1f, R34 ;  /* 0x0000001fff007819 */ /* 0x001fe20000011422 */
[----:B------:R-:W-:Y:S01]  /*9910*/  ULDC.64 UR4, c[0x0][0x300] ;  /* 0x0000c00000047ab9 */ /* 0x000fe20000000a00 */
[----:B------:R-:W0:Y:S01]  /*9920*/  S2R R20, SR_TID.X ;  /* 0x0000000000147919 */ /* 0x000e220000002100 */
[----:B------:R-:W-:Y:S01]  /*9930*/  LOP3.LUT P1, RZ, R16, 0x1, RZ, 0xc0, !PT ;  /* 0x0000000110ff7812 */ /* 0x000fe2000782c0ff */
[----:B------:R-:W-:Y:S02]  /*9940*/  IMAD R4, R17, 0x1000, R33 ;  /* 0x0000100011047824 */ /* 0x000fe400078e0221 */
[----:B------:R-:W-:Y:S01]  /*9950*/  IMAD R3, R0, UR4, RZ ;  /* 0x0000000400037c24 */ /* 0x000fe2000f8e02ff */
[----:B------:R1:W-:Y:S03]  /*9960*/  STL [R1+0x4], R0 ;  /* 0x0000040001007387 */ /* 0x0003e60000100800 */
[----:B------:R-:W-:-:S02]  /*9970*/  IMAD R5, R34, UR5, R3 ;  /* 0x0000000522057c24 */ /* 0x000fc4000f8e0203 */
[----:B------:R-:W-:Y:S01]  /*9980*/  IMAD.WIDE.U32 R2, R34, UR4, RZ ;  /* 0x0000000422027c25 */ /* 0x000fe2000f8e00ff */
[----:B------:R-:W-:-:S03]  /*9990*/  ULDC.64 UR4, c[0x0][0x310] ;  /* 0x0000c40000047ab9 */ /* 0x000fc60000000a00 */
[----:B------:R-:W-:Y:S01]  /*99a0*/  IMAD.IADD R3, R3, 0x1, R5 ;  /* 0x0000000103037824 */ /* 0x000fe200078e0205 */
[----:B-1---5:R-:W-:Y:S01]  /*99b0*/  SHF.R.S32.HI R0, RZ, 0x1f, R28 ;  /* 0x0000001fff007819 */ /* 0x022fe2000001141c */
[----:B------:R-:W-:-:S04]  /*99c0*/  IMAD.WIDE.U32 R2, R28, UR4, R2 ;  /* 0x000000041c027c25 */ /* 0x000fc8000f8e0002 */
[----:B------:R1:W-:Y:S01]  /*99d0*/  STL [R1+0x8], R0 ;  /* 0x0000080001007387 */ /* 0x0003e20000100800 */
[----:B------:R-:W-:-:S04]  /*99e0*/  IMAD R5, R0, UR4, RZ ;  /* 0x0000000400057c24 */ /* 0x000fc8000f8e02ff */
[----:B------:R-:W-:Y:S01]  /*99f0*/  IMAD R5, R28, UR5, R5 ;  /* 0x000000051c057c24 */ /* 0x000fe2000f8e0205 */
[----:B------:R-:W-:-:S03]  /*9a00*/  ULDC.64 UR4, c[0x0][0x308] ;  /* 0x0000c20000047ab9 */ /* 0x000fc60000000a00 */
[----:B------:R-:W-:Y:S02]  /*9a10*/  IMAD.IADD R3, R3, 0x1, R5 ;  /* 0x0000000103037824 */ /* 0x000fe400078e0205 */
[----:B------:R-:W-:Y:S02]  /*9a20*/  IMAD R5, R24, UR4, RZ ;  /* 0x0000000418057c24 */ /* 0x000fe4000f8e02ff */
[----:B------:R-:W-:-:S04]  /*9a30*/  IMAD.WIDE.U32 R2, R18, UR4, R2 ;  /* 0x0000000412027c25 */ /* 0x000fc8000f8e0002 */
[----:B------:R-:W-:Y:S01]  /*9a40*/  IMAD R5, R18, UR5, R5 ;  /* 0x0000000512057c24 */ /* 0x000fe2000f8e0205 */
[----:B------:R-:W-:Y:S01]  /*9a50*/  ULDC.64 UR4, c[0x0][0x2e8] ;  /* 0x0000ba0000047ab9 */ /* 0x000fe20000000a00 */
[----:B0-----:R-:W-:Y:S01]  /*9a60*/  IMAD.SHL.U32 R20, R20, 0x8, RZ ;  /* 0x0000000814147824 */ /* 0x001fe200078e00ff */
[----:B-1----:R-:W-:Y:S01]  /*9a70*/  LEA R0, P0, R2, UR4, 0x1 ;  /* 0x0000000402007c11 */ /* 0x002fe2000f8008ff */
[----:B------:R-:W-:Y:S01]  /*9a80*/  IMAD.IADD R5, R3, 0x1, R5 ;  /* 0x0000000103057824 */ /* 0x000fe200078e0205 */
[----:B------:R-:W-:Y:S02]  /*9a90*/  UMOV UR4, 0xffffffff ;  /* 0xffffffff00047882 */ /* 0x000fe40000000000 */
[----:B------:R-:W-:Y:S02]  /*9aa0*/  LOP3.LUT R20, R20, 0x38, RZ, 0xc0, !PT ;  /* 0x0000003814147812 */ /* 0x000fe400078ec0ff */
[----:B------:R-:W-:Y:S01]  /*9ab0*/  LEA.HI.X R5, R2, UR5, R5, 0x1, P0 ;  /* 0x0000000502057c11 */ /* 0x000fe200080f0c05 */
[----:B------:R-:W-:Y:S06]  /*9ac0*/  BRA.DIV UR4, `(.L_x_57) ;  /* 0x0000002a04e47947 */ /* 0x000fec000b800000 */
[----:B------:R-:W0:Y:S01]  /*9ad0*/  SHFL.IDX PT, R14, R0, RZ, 0x181f ;  /* 0x00181fff000e7589 */ /* 0x000e2200000e0000 */
[C---:B------:R-:W-:Y:S02]  /*9ae0*/  ISETP.GE.AND P4, PT, R35.reuse, 0x1, PT ;  /* 0x000000012300780c */ /* 0x040fe40003f86270 */
[C---:B------:R-:W-:Y:S01]  /*9af0*/  ISETP.GE.AND P3, PT, R35.reuse, 0x11, PT ;  /* 0x000000112300780c */ /* 0x040fe20003f66270 */
[----:B------:R-:W1:Y:S01]  /*9b00*/  SHFL.IDX PT, R2, R5, RZ, 0x181f ;  /* 0x00181fff05027589 */ /* 0x000e6200000e0000 */
[----:B------:R-:W-:-:S03]  /*9b10*/  ISETP.GE.AND P2, PT, R35, 0x21, PT ;  /* 0x000000212300780c */ /* 0x000fc60003f46270 */
[----:B------:R-:W-:Y:S06]  /*9b20*/  SHFL.IDX PT, R8, R5, 0x1, 0x181f ;  /* 0x00381f0005087f89 */ /* 0x000fec00000e0000 */
[C---:B------:R-:W-:Y:S02]  /*9b30*/  @P4 LEA R7, R4.reuse, UR39, 0x1 ;  /* 0x0000002704074c11 */ /* 0x040fe4000f8e08ff */
[----:B------:R-:W-:Y:S02]  /*9b40*/  @P3 LEA R9, R4, UR39, 0x1 ;  /* 0x0000002704093c11 */ /* 0x000fe4000f8e08ff */
[----:B0-----:R-:W-:-:S02]  /*9b50*/  @P4 LEA R3, P0, R20, R14, 0x1 ;  /* 0x0000000e14034211 */ /* 0x001fc400078008ff */
[----:B------:R-:W0:Y:S03]  /*9b60*/  SHFL.IDX PT, R14, R0, 0x1, 0x181f ;  /* 0x00381f00000e7f89 */ /* 0x000e2600000e0000 */
[----:B-1----:R-:W-:-:S05]  /*9b70*/  @P4 IMAD.X R2, RZ, RZ, R2, P0 ;  /* 0x000000ffff024224 */ /* 0x002fca00000e0602 */
[----:B------:R-:W-:-:S04]  /*9b80*/  @P4 LOP3.LUT R3, R3, R2, RZ, 0x3c, !PT ;  /* 0x0000000203034212 */ /* 0x000fc800078e3cff */
[----:B------:R-:W-:-:S04]  /*9b90*/  @P4 LOP3.LUT R2, R3, R2, RZ, 0x3c, !PT ;  /* 0x0000000203024212 */ /* 0x000fc800078e3cff */
[----:B------:R-:W-:-:S05]  /*9ba0*/  @P4 LOP3.LUT R3, R3, R2, RZ, 0x3c, !PT ;  /* 0x0000000203034212 */ /* 0x000fca00078e3cff */
[----:B------:R1:W-:Y:S01]  /*9bb0*/  @P4 LDGSTS.E.BYPASS.LTC128B.128 [R7+0x22400], desc[UR50][R2.64], !P1 ;  /* 0x2240000002074fae */ /* 0x0003e2000c901d72 */
[----:B0-----:R-:W-:-:S03]  /*9bc0*/  @P3 LEA R6, P0, R20, R14, 0x1 ;  /* 0x0000000e14063211 */ /* 0x001fc600078008ff */
[----:B------:R-:W0:Y:S01]  /*9bd0*/  SHFL.IDX PT, R14, R0, 0x2, 0x181f ;  /* 0x00581f00000e7f89 */ /* 0x000e2200000e0000 */
[----:B------:R-:W-:-:S03]  /*9be0*/  @P3 IADD3.X R8, RZ, R8, RZ, P0, !PT ;  /* 0x00000008ff083210 */ /* 0x000fc600007fe4ff */
[----:B-1----:R-:W1:Y:S02]  /*9bf0*/  SHFL.IDX PT, R2, R5, 0x2, 0x181f ;  /* 0x00581f0005027f89 */ /* 0x002e6400000e0000 */
[----:B------:R-:W-:Y:S02]  /*9c00*/  @P3 IMAD.MOV.U32 R3, RZ, RZ, R8 ;  /* 0x000000ffff033224 */ /* 0x000fe400078e0008 */
[----:B------:R-:W2:Y:S01]  /*9c10*/  SHFL.IDX PT, R5, R5, 0x3, 0x181f ;  /* 0x00781f0005057f89 */ /* 0x000ea200000e0000 */
[----:B0-----:R-:W-:-:S03]  /*9c20*/  @P2 LEA R7, P0, R20, R14, 0x1 ;  /* 0x0000000e14072211 */ /* 0x001fc600078008ff */
[----:B------:R0:W3:Y:S02]  /*9c30*/  SHFL.IDX PT, R14, R0, 0x3, 0x181f ;  /* 0x00781f00000e7f89 */ /* 0x0000e400000e0000 */
[----:B-1----:R-:W-:Y:S02]  /*9c40*/  @P2 IMAD.X R10, RZ, RZ, R2, P0 ;  /* 0x000000ffff0a2224 */ /* 0x002fe400000e0602 */
[----:B------:R-:W-:Y:S01]  /*9c50*/  @P3 IMAD.MOV.U32 R2, RZ, RZ, R6 ;  /* 0x000000ffff023224 */ /* 0x000fe200078e0006 */
[----:B------:R-:W-:-:S04]  /*9c60*/  @P2 LEA R6, R4, UR39, 0x1 ;  /* 0x0000002704062c11 */ /* 0x000fc8000f8e08ff */
[----:B------:R1:W-:Y:S02]  /*9c70*/  @P3 LDGSTS.E.BYPASS.LTC128B.128 [R9+0x22c00], desc[UR50][R2.64], !P1 ;  /* 0x22c0000002093fae */ /* 0x0003e4000c901d72 */
[----:B-1----:R-:W-:Y:S02]  /*9c80*/  @P2 IMAD.MOV.U32 R2, RZ, RZ, R7 ;  /* 0x000000ffff022224 */ /* 0x002fe400078e0007 */
[----:B------:R-:W-:-:S05]  /*9c90*/  @P2 IMAD.MOV.U32 R3, RZ, RZ, R10 ;  /* 0x000000ffff032224 */ /* 0x000fca00078e000a */
[----:B--23--:R0:W-:Y:S02]  /*9ca0*/  @P2 LDGSTS.E.BYPASS.LTC128B.128 [R6+0x23400], desc[UR50][R2.64], !P1 ;  /* 0x2340000002062fae */ /* 0x00c1e4000c901d72 */
.L_x_113:
[----:B------:R-:W-:-:S13]  /*9cb0*/  ISETP.GE.AND P2, PT, R35, 0x31, PT ;  /* 0x000000312300780c */ /* 0x000fda0003f46270 */
[----:B0-----:R-:W-:-:S05]  /*9cc0*/  @P2 LEA R2, P0, R20, R14, 0x1 ;  /* 0x0000000e14022211 */ /* 0x001fca00078008ff */
[----:B------:R-:W-:Y:S01]  /*9cd0*/  @P2 IMAD.X R3, RZ, RZ, R5, P0 ;  /* 0x000000ffff032224 */ /* 0x000fe200000e0605 */
[----:B------:R-:W-:Y:S02]  /*9ce0*/  @P2 LEA R5, R4, UR39, 0x1 ;  /* 0x0000002704052c11 */ /* 0x000fe4000f8e08ff */
[----:B------:R-:W-:-:S03]  /*9cf0*/  PLOP3.LUT P0, PT, PT, PT, PT, 0x80, 0x0 ;  /* 0x000000000000781c */ /* 0x000fc60003f0f070 */
[----:B------:R-:W-:Y:S01]  /*9d00*/  @!PT LDS RZ, [RZ] ;  /* 0x00000000fffff984 */ /* 0x000fe20000000800 */
[----:B------:R-:W-:Y:S01]  /*9d10*/  @!PT LDS RZ, [RZ] ;  /* 0x00000000fffff984 */ /* 0x000fe20000000800 */
[----:B------:R-:W-:Y:S01]  /*9d20*/  @!PT LDS RZ, [RZ] ;  /* 0x00000000fffff984 */ /* 0x000fe20000000800 */
[----:B------:R0:W-:Y:S01]  /*9d30*/  @P2 LDGSTS.E.BYPASS.LTC128B.128 [R5+0x23c00], desc[UR50][R2.64], !P1 ;  /* 0x23c0000002052fae */ /* 0x0001e2000c901d72 */
[----:B------:R-:W-:-:S09]  /*9d40*/  NOP ;  /* 0x0000000000007918 */ /* 0x000fd20000000000 */
.L_x_58:
[----:B------:R-:W-:Y:S02]  /*9d50*/  PLOP3.LUT P1, PT, P1, P0, PT, 0xa2, 0x0 ;  /* 0x000000000000781c */ /* 0x000fe40000f21472 */
[----:B------:R-:W-:-:S08]  /*9d60*/  @P0 R2UR P1, UR4, R19 ;  /* 0x00000000130402ca */ /* 0x000fd00000020000 */
[----:B------:R-:W-:-:S05]  /*9d70*/  @P0 PLOP3.LUT P0, PT, P1, PT, PT, 0x80, 0x0 ;  /* 0x000000000000081c */ /* 0x000fca0000f0f070 */
[----:B------:R-:W-:Y:S01]  /*9d80*/  @!P1 SYNCS.ARRIVE.TRANS64.RED.A0T1 RZ, [UR4+0x28c30], RZ ;  /* 0x028c30ffffff99a7 */ /* 0x000fe20008200404 */
[----:B------:R-:W-:Y:S07]  /*9d90*/  @!P1 ARRIVES.LDGSTSBAR.64.TRANSCNT [UR4+0x28c30] ;  /* 0x028c3000ff0099b0 */ /* 0x000fee0008000a84 */
[----:B------:R-:W-:Y:S05]  /*9da0*/  @P0 BRA.U.ANY `(.L_x_58) ;  /* 0xfffffffd00e80947 */ /* 0x000fea000393ffff */
[----:B------:R-:W-:Y:S01]  /*9db0*/  NOP ;  /* 0x0000000000007918 */ /* 0x000fe20000000000 */
[----:B------:R-:W-:-:S04]  /*9dc0*/  MOV R0, UR41 ;  /* 0x0000002900007c02 */ /* 0x000fc80008000f00 */
[----:B------:R-:W-:-:S13]  /*9dd0*/  ISETP.NE.AND P2, PT, R0, 0x3, PT ;  /* 0x000000030000780c */ /* 0x000fda0003f45270 */
[----:B------:R-:W-:Y:S05]  /*9de0*/  @!P2 BRA `(.L_x_59) ;  /* 0x000000000004a947 */ /* 0x000fea0003800000 */
[----:B------:R-:W-:Y:S01]  /*9df0*/  BPT.TRAP 0x1 ;  /* 0x000000040000795c */ /* 0x000fe20000300000 */
.L_x_59:
[----:B------:R1:W-:Y:S02]  /*9e00*/  SYNCS.ARRIVE.TRANS64.A1T0 RZ, [R19+URZ+0x28c30], RZ ;  /* 0x028c30ff13ff79a7 */ /* 0x0003e4000810003f */
[----:B------:R-:W-:Y:S05]  /*9e10*/  WARPSYNC.ALL ;  /* 0x0000000000007948 */ /* 0x000fea0003800000 */
[----:B------:R-:W-:-:S04]  /*9e20*/  UIADD3 UR4, UR39, 0x20400, URZ ;  /* 0x0002040027047890 */ /* 0x000fc8000fffe03f */
[----:B------:R-:W-:Y:S01]  /*9e30*/  ULOP3.LUT UP0, URZ, UR4, 0x3ff, URZ, 0xc0, !UPT ;  /* 0x000003ff043f7892 */ /* 0x000fe2000f80c03f */
[----:B------:R-:W-:Y:S05]  /*9e40*/  BAR.SYNC.DEFER_BLOCKING 0x8, 0x100 ;  /* 0x0204000000007b1d */ /* 0x000fea0000010000 */
[----:B------:R-:W-:-:S13]  /*9e50*/  PLOP3.LUT P0, PT, PT, PT, UP0, 0x80, 0x0 ;  /* 0x000000000000781c */ /* 0x000fda0003f0f008 */
[----:B------:R-:W-:Y:S05]  /*9e60*/  @!P0 BRA `(.L_x_60) ;  /* 0x0000000000408947 */ /* 0x000fea0003800000 */
[----:B0-----:R-:W-:Y:S01]  /*9e70*/  MOV R2, 0x0 ;  /* 0x0000000000027802 */ /* 0x001fe20000000f00 */
[----:B------:R-:W-:Y:S01]  /*9e80*/  ULDC.64 UR4, c[0x4][0x90] ;  /* 0x0100240000047ab9 */ /* 0x000fe20000000a00 */
[----:B------:R-:W-:Y:S01]  /*9e90*/  ULDC.64 UR6, c[0x4][0x98] ;  /* 0x0100260000067ab9 */ /* 0x000fe20000000a00 */
[----:B------:R-:W-:Y:S01]  /*9ea0*/  ULDC.64 UR8, c[0x4][0x20] ;  /* 0x0100080000087ab9 */ /* 0x000fe20000000a00 */
[----:B------:R-:W-:Y:S01]  /*9eb0*/  IMAD.U32 R4, RZ, RZ, UR4 ;  /* 0x00000004ff047e24 */ /* 0x000fe2000f8e00ff */
[----:B------:R-:W-:Y:S01]  /*9ec0*/  MOV R8, 0x70 ;  /* 0x0000007000087802 */ /* 0x000fe20000000f00 */
[----:B------:R-:W0:Y:S01]  /*9ed0*/  LDC.64 R2, c[0x4][R2] ;  /* 0x0100000002027b82 */ /* 0x000e220000000a00 */
[----:B------:R-:W-:Y:S02]  /*9ee0*/  IMAD.U32 R5, RZ, RZ, UR5 ;  /* 0x00000005ff057e24 */ /* 0x000fe4000f8e00ff */
[----:B------:R-:W-:Y:S02]  /*9ef0*/  IMAD.U32 R6, RZ, RZ, UR6 ;  /* 0x00000006ff067e24 */ /* 0x000fe4000f8e00ff */
[----:B------:R-:W-:-:S02]  /*9f00*/  IMAD.U32 R7, RZ, RZ, UR7 ;  /* 0x00000007ff077e24 */ /* 0x000fc4000f8e00ff */
[----:B------:R-:W-:Y:S02]  /*9f10*/  IMAD.U32 R10, RZ, RZ, UR8 ;  /* 0x00000008ff0a7e24 */ /* 0x000fe4000f8e00ff */
[----:B------:R-:W-:Y:S02]  /*9f20*/  IMAD.U32 R11, RZ, RZ, UR9 ;  /* 0x00000009ff0b7e24 */ /* 0x000fe4000f8e00ff */
[----:B------:R-:W-:Y:S02]  /*9f30*/  IMAD.MOV.U32 R12, RZ, RZ, 0x1 ;  /* 0x00000001ff0c7424 */ /* 0x000fe400078e00ff */
[----:B------:R-:W-:-:S07]  /*9f40*/  IMAD.MOV.U32 R13, RZ, RZ, RZ ;  /* 0x000000ffff0d7224 */ /* 0x000fce00078e00ff */
[----:B------:R-:W-:-:S07]  /*9f50*/  LEPC R20, `(.L_x_60) ;  /* 0x000000001014794e */ /* 0x000fce0000000000 */
[----:B01----:R-:W-:Y:S05]  /*9f60*/  CALL.ABS.NOINC R2 ;  /* 0x0000000002007343 */ /* 0x003fea0003c00000 */
.L_x_60:
[----:B------:R-:W2:Y:S01]  /*9f70*/  LDL R20, [R1] ;  /* 0x0000000001147983 */ /* 0x000ea20000100800 */
[----:B------:R-:W3:Y:S01]  /*9f80*/  LDC R4, c[0x0][0x448] ;  /* 0x00011200ff047b82 */ /* 0x000ee20000000800 */
[----:B------:R-:W-:Y:S01]  /*9f90*/  IMAD.MOV R0, RZ, RZ, -R36 ;  /* 0x000000ffff007224 */ /* 0x000fe200078e0a24 */
[----:B------:R-:W-:Y:S01]  /*9fa0*/  ULDC UR4, c[0x0][0xc38] ;  /* 0x00030e0000047ab9 */ /* 0x000fe20000000800 */
[----:B------:R-:W4:Y:S01]  /*9fb0*/  S2R R9, SR_TID.X ;  /* 0x0000000000097919 */ /* 0x000f220000002100 */
[----:B------:R-:W-:Y:S02]  /*9fc0*/  LOP3.LUT P5, RZ, R16, 0x2000, RZ, 0xc0, !PT ;  /* 0x0000200010ff7812 */ /* 0x000fe400078ac0ff */
[----:B------:R-:W-:Y:S02]  /*9fd0*/  LEA R8, R33, UR39, 0x1 ;  /* 0x0000002721087c11 */ /* 0x000fe4000f8e08ff */
[----:B---3--:R-:W-:Y:S01]  /*9fe0*/  ISETP.NE.AND P0, PT, R4, 0x1, PT ;  /* 0x000000010400780c */ /* 0x008fe20003f05270 */
[----:B----4-:R-:W-:-:S12]  /*9ff0*/  IMAD.SHL.U32 R9, R9, 0x8, RZ ;  /* 0x0000000809097824 */ /* 0x010fd800078e00ff */
[----:B0-----:R-:W0:Y:S01]  /*a000*/  @P0 LDC R3, c[0x0][0x44c] ;  /* 0x00011300ff030b82 */ /* 0x001e220000000800 */
[----:B------:R-:W-:-:S07]  /*a010*/  LOP3.LUT R9, R9, 0x38, RZ, 0xc0, !PT ;  /* 0x0000003809097812 */ /* 0x000fce00078ec0ff */
[----:B------:R-:W3:Y:S01]  /*a020*/  @P0 LDC R2, c[0x0][0x450] ;  /* 0x00011400ff020b82 */ /* 0x000ee20000000800 */
[----:B--2---:R-:W-:Y:S01]  /*a030*/  IMAD R0, R0, UR4, R20 ;  /* 0x0000000400007c24 */ /* 0x004fe2000f8e0214 */
[----:B------:R-:W-:-:S03]  /*a040*/  ULDC.64 UR4, c[0x0][0x2d8] ;  /* 0x0000b60000047ab9 */ /* 0x000fc60000000a00 */
[----:B------:R-:W-:-:S04]  /*a050*/  IMAD R6, R0, 0x40, R23 ;  /* 0x0000004000067824 */ /* 0x000fc800078e0217 */
[----:B0-----:R-:W-:-:S04]  /*a060*/  @P0 IMAD.HI.U32 R3, R6, R3, RZ ;  /* 0x0000000306030227 */ /* 0x001fc800078e00ff */
[----:B------:R-:W-:Y:S01]  /*a070*/  IMAD.MOV.U32 R5, RZ, RZ, R6 ;  /* 0x000000ffff057224 */ /* 0x000fe200078e0006 */
[----:B---3--:R-:W-:-:S05]  /*a080*/  @P0 SHF.R.U32.HI R5, RZ, R2, R3 ;  /* 0x00000002ff050219 */ /* 0x008fca0000011603 */
[----:B------:R-:W-:-:S04]  /*a090*/  IMAD.MOV R3, RZ, RZ, -R5 ;  /* 0x000000ffff037224 */ /* 0x000fc800078e0a05 */
[----:B------:R-:W-:Y:S01]  /*a0a0*/  IMAD R4, R4, R3, R6 ;  /* 0x0000000304047224 */ /* 0x000fe200078e0206 */
[----:B------:R-:W-:Y:S01]  /*a0b0*/  SHF.R.S32.HI R6, RZ, 0x1f, R26 ;  /* 0x0000001fff067819 */ /* 0x000fe2000001141a */
[----:B------:R-:W-:-:S04]  /*a0c0*/  IMAD R3, R24, UR4, RZ ;  /* 0x0000000418037c24 */ /* 0x000fc8000f8e02ff */
[C---:B------:R-:W-:Y:S02]  /*a0d0*/  IMAD R7, R18.reuse, UR5, R3 ;  /* 0x0000000512077c24 */ /* 0x040fe4000f8e0203 */
[----:B------:R-:W-:Y:S01]  /*a0e0*/  IMAD.WIDE.U32 R2, R18, UR4, RZ ;  /* 0x0000000412027c25 */ /* 0x000fe2000f8e00ff */
[----:B------:R-:W-:-:S04]  /*a0f0*/  ULDC.64 UR4, c[0x0][0x2e0] ;  /* 0x0000b80000047ab9 */ /* 0x000fc80000000a00 */
[----:B------:R-:W-:Y:S01]  /*a100*/  IADD3 R3, R3, R7, RZ ;  /* 0x0000000703037210 */ /* 0x000fe20007ffe0ff */
[----:B------:R-:W-:Y:S01]  /*a110*/  IMAD R7, R6, UR4, RZ ;  /* 0x0000000406077c24 */ /* 0x000fe2000f8e02ff */
[----:B------:R-:W-:-:S03]  /*a120*/  SHF.R.S32.HI R6, RZ, 0x1f, R5 ;  /* 0x0000001fff067819 */ /* 0x000fc60000011405 */
[C---:B------:R-:W-:Y:S02]  /*a130*/  IMAD R7, R26.reuse, UR5, R7 ;  /* 0x000000051a077c24 */ /* 0x040fe4000f8e0207 */
[----:B------:R-:W-:Y:S01]  /*a140*/  IMAD.WIDE.U32 R2, R26, UR4, R2 ;  /* 0x000000041a027c25 */ /* 0x000fe2000f8e0002 */
[----:B------:R-:W-:-:S03]  /*a150*/  ULDC.64 UR4, c[0x0][0x2d0] ;  /* 0x0000b40000047ab9 */ /* 0x000fc60000000a00 */
[----:B------:R-:W-:Y:S02]  /*a160*/  IMAD.IADD R3, R3, 0x1, R7 ;  /* 0x0000000103037824 */ /* 0x000fe400078e0207 */
[----:B------:R-:W-:Y:S02]  /*a170*/  IMAD R6, R6, UR4, RZ ;  /* 0x0000000406067c24 */ /* 0x000fe4000f8e02ff */
[----:B------:R-:W-:-:S04]  /*a180*/  IMAD.WIDE.U32 R2, R5, UR4, R2 ;  /* 0x0000000405027c25 */ /* 0x000fc8000f8e0002 */
[----:B------:R-:W-:Y:S01]  /*a190*/  IMAD R7, R5, UR5, R6 ;  /* 0x0000000505077c24 */ /* 0x000fe2000f8e0206 */
[----:B------:R-:W-:Y:S01]  /*a1a0*/  SHF.R.S32.HI R5, RZ, 0x1f, R4 ;  /* 0x0000001fff057819 */ /* 0x000fe20000011404 */
[----:B------:R-:W-:Y:S02]  /*a1b0*/  ULDC.64 UR4, c[0x0][0x2c8] ;  /* 0x0000b20000047ab9 */ /* 0x000fe40000000a00 */
[----:B------:R-:W-:Y:S02]  /*a1c0*/  IMAD.IADD R3, R3, 0x1, R7 ;  /* 0x0000000103037824 */ /* 0x000fe400078e0207 */
[----:B------:R-:W-:Y:S02]  /*a1d0*/  IMAD R5, R5, UR4, RZ ;  /* 0x0000000405057c24 */ /* 0x000fe4000f8e02ff */
[----:B------:R-:W-:-:S04]  /*a1e0*/  IMAD.WIDE.U32 R2, R4, UR4, R2 ;  /* 0x0000000404027c25 */ /* 0x000fc8000f8e0002 */
[----:B------:R-:W-:Y:S01]  /*a1f0*/  IMAD R5, R4, UR5, R5 ;  /* 0x0000000504057c24 */ /* 0x000fe2000f8e0205 */
[----:B------:R-:W-:Y:S02]  /*a200*/  ULDC.64 UR4, c[0x0][0x280] ;  /* 0x0000a00000047ab9 */ /* 0x000fe40000000a00 */
[----:B------:R-:W-:Y:S01]  /*a210*/  LEA R4, P0, R2, UR4, 0x1 ;  /* 0x0000000402047c11 */ /* 0x000fe2000f8008ff */
[----:B------:R-:W-:Y:S01]  /*a220*/  IMAD.IADD R5, R3, 0x1, R5 ;  /* 0x0000000103057824 */ /* 0x000fe200078e0205 */
[----:B------:R-:W-:-:S04]  /*a230*/  UMOV UR4, 0xffffffff ;  /* 0xffffffff00047882 */ /* 0x000fc80000000000 */
[----:B------:R-:W-:Y:S01]  /*a240*/  LEA.HI.X R5, R2, UR5, R5, 0x1, P0 ;  /* 0x0000000502057c11 */ /* 0x000fe200080f0c05 */
[----:B------:R-:W-:Y:S06]  /*a250*/  BRA.DIV UR4, `(.L_x_61) ;  /* 0x0000002a043c7947 */ /* 0x000fec000b800000 */
[----:B------:R-:W0:Y:S01]  /*a260*/  SHFL.IDX PT, R14, R4, RZ, 0x181f ;  /* 0x00181fff040e7589 */ /* 0x000e2200000e0000 */
[----:B------:R-:W-:-:S03]  /*a270*/  IMAD R0, R0, 0x40, R37 ;  /* 0x0000004000007824 */ /* 0x000fc600078e0225 */
[----:B------:R-:W2:Y:S01]  /*a280*/  SHFL.IDX PT, R2, R5, RZ, 0x181f ;  /* 0x00181fff05027589 */ /* 0x000ea200000e0000 */
[C---:B------:R-:W-:Y:S01]  /*a290*/  VIADD R7, R0.reuse, 0x10 ;  /* 0x0000001000077836 */ /* 0x040fe20000000000 */
[----:B------:R-:W-:Y:S02]  /*a2a0*/  ISETP.GE.AND P0, PT, R0, UR37, PT ;  /* 0x0000002500007c0c */ /* 0x000fe4000bf06270 */
[----:B------:R-:W-:Y:S11]  /*a2b0*/  SHFL.IDX PT, R6, R5, 0x1, 0x181f ;  /* 0x00381f0005067f89 */ /* 0x000ff600000e0000 */
[----:B0-----:R-:W-:-:S05]  /*a2c0*/  @!P0 LEA R14, P1, R9, R14, 0x1 ;  /* 0x0000000e090e8211 */ /* 0x001fca00078208ff */
[----:B--2---:R-:W-:Y:S01]  /*a2d0*/  @!P0 IMAD.X R3, RZ, RZ, R2, P1 ;  /* 0x000000ffff038224 */ /* 0x004fe200008e0602 */
[----:B------:R-:W-:Y:S02]  /*a2e0*/  @!P0 MOV R2, R14 ;  /* 0x0000000e00028202 */ /* 0x000fe40000000f00 */
[----:B------:R-:W0:Y:S04]  /*a2f0*/  SHFL.IDX PT, R14, R4, 0x1, 0x181f ;  /* 0x00381f00040e7f89 */ /* 0x000e2800000e0000 */
[----:B------:R0:W-:Y:S01]  /*a300*/  @!P0 LDGSTS.E.BYPASS.LTC128B.128 [R8+0x20400], desc[UR50][R2.64], !P5 ;  /* 0x2040000002088fae */ /* 0x0001e2000e901d72 */
[----:B------:R-:W-:Y:S01]  /*a310*/  ISETP.GE.AND P0, PT, R7, UR37, PT ;  /* 0x0000002507007c0c */ /* 0x000fe2000bf06270 */
[----:B------:R-:W-:-:S12]  /*a320*/  VIADD R7, R0, 0x20 ;  /* 0x0000002000077836 */ /* 0x000fd80000000000 */
[----:B0-----:R-:W-:Y:S02]  /*a330*/  @!P0 LEA R2, P1, R9, R14, 0x1 ;  /* 0x0000000e09028211 */ /* 0x001fe400078208ff */
[----:B------:R-:W0:Y:S03]  /*a340*/  SHFL.IDX PT, R14, R4, 0x2, 0x181f ;  /* 0x00581f00040e7f89 */ /* 0x000e2600000e0000 */
[----:B------:R-:W-:Y:S02]  /*a350*/  @!P0 IMAD.X R3, RZ, RZ, R6, P1 ;  /* 0x000000ffff038224 */ /* 0x000fe400008e0606 */
[----:B------:R-:W2:Y:S04]  /*a360*/  SHFL.IDX PT, R6, R5, 0x2, 0x181f ;  /* 0x00581f0005067f89 */ /* 0x000ea800000e0000 */
[----:B------:R0:W-:Y:S01]  /*a370*/  @!P0 LDGSTS.E.BYPASS.LTC128B.128 [R8+0x20c00], desc[UR50][R2.64], !P5 ;  /* 0x20c0000002088fae */ /* 0x0001e2000e901d72 */
[----:B------:R-:W-:-:S03]  /*a380*/  ISETP.GE.AND P0, PT, R7, UR37, PT ;  /* 0x0000002507007c0c */ /* 0x000fc6000bf06270 */
[----:B------:R-:W3:Y:S10]  /*a390*/  SHFL.IDX PT, R5, R5, 0x3, 0x181f ;  /* 0x00781f0005057f89 */ /* 0x000ef400000e0000 */
[----:B0-----:R-:W-:-:S02]  /*a3a0*/  @!P0 LEA R2, P1, R9, R14, 0x1 ;  /* 0x0000000e09028211 */ /* 0x001fc400078208ff */
[----:B------:R0:W4:Y:S03]  /*a3b0*/  SHFL.IDX PT, R14, R4, 0x3, 0x181f ;  /* 0x00781f00040e7f89 */ /* 0x00012600000e0000 */
[----:B--2---:R-:W-:-:S05]  /*a3c0*/  @!P0 IMAD.X R3, RZ, RZ, R6, P1 ;  /* 0x000000ffff038224 */ /* 0x004fca00008e0606 */
[----:B------:R0:W-:Y:S03]  /*a3d0*/  @!P0 LDGSTS.E.BYPASS.LTC128B.128 [R8+0x21400], desc[UR50][R2.64], !P5 ;  /* 0x2140000002088fae */ /* 0x0001e6000e901d72 */
.L_x_122:
[----:B------:R-:W2:Y:S01]  /*a3e0*/  LDL R6, [R1+0xc] ;  /* 0x00000c0001067983 */ /* 0x000ea20000100800 */
[----:B------:R-:W-:-:S05]  /*a3f0*/  VIADD R0, R0, 0x30 ;  /* 0x0000003000007836 */ /* 0x000fca0000000000 */
[----:B------:R-:W-:-:S13]  /*a400*/  ISETP.GE.AND P0, PT, R0, UR37, PT ;  /* 0x0000002500007c0c */ /* 0x000fda000bf06270 */
[----:B0---4-:R-:W-:-:S05]  /*a410*/  @!P0 LEA R2, P1, R9, R14, 0x1 ;  /* 0x0000000e09028211 */ /* 0x011fca00078208ff */
[----:B---3--:R-:W-:-:S05]  /*a420*/  @!P0 IMAD.X R3, RZ, RZ, R5, P1 ;  /* 0x000000ffff038224 */ /* 0x008fca00008e0605 */
[----:B------:R-:W-:Y:S01]  /*a430*/  @!PT LDS RZ, [RZ] ;  /* 0x00000000fffff984 */ /* 0x000fe20000000800 */
[----:B------:R-:W-:Y:S01]  /*a440*/  @!PT LDS RZ, [RZ] ;  /* 0x00000000fffff984 */ /* 0x000fe20000000800 */
[----:B------:R-:W-:Y:S01]  /*a450*/  @!PT LDS RZ, [RZ] ;  /* 0x00000000fffff984 */ /* 0x000fe20000000800 */
[----:B------:R0:W-:Y:S01]  /*a460*/  @!P0 LDGSTS.E.BYPASS.LTC128B.128 [R8+0x21c00], desc[UR50][R2.64], !P5 ;  /* 0x21c0000002088fae */ /* 0x0001e2000e901d72 */
[----:B------:R-:W-:Y:S01]  /*a470*/  NOP ;  /* 0x0000000000007918 */ /* 0x000fe20000000000 */
[----:B------:R-:W-:Y:S02]  /*a480*/  SYNCS.ARRIVE.TRANS64.RED.A0T1 RZ, [UR39+0x28c00], RZ ;  /* 0x028c00ffffff79a7 */ /* 0x000fe40008200427 */
[----:B------:R-:W-:Y:S01]  /*a490*/  ARRIVES.LDGSTSBAR.64.TRANSCNT [UR39+0x28c00] ;  /* 0x028c0000ff0079b0 */ /* 0x000fe20008000aa7 */
[----:B--2---:R-:W-:-:S04]  /*a4a0*/  LOP3.LUT R0, R6, 0x1, RZ, 0xc, !PT ;  /* 0x0000000106007812 */ /* 0x004fc800078e0cff */
[----:B------:R-:W-:Y:S01]  /*a4b0*/  SHF.L.U32 R0, R0, 0x1f, RZ ;  /* 0x0000001f00007819 */ /* 0x000fe200000006ff */
[----:B------:R-:W-:Y:S01]  /*a4c0*/  NOP ;  /* 0x0000000000007918 */ /* 0x000fe20000000000 */
[----:B------:R-:W-:Y:S01]  /*a4d0*/  SYNCS.ARRIVE.TRANS64.A1T0 RZ, [UR39+0x28c00], RZ ;  /* 0x028c00ffffff79a7 */ /* 0x000fe20008100027 */
[----:B------:R-:W-:Y:S01]  /*a4e0*/  BSSY B0, `(.L_x_62) ;  /* 0x0000003000007945 */ /* 0x000fe20003800000 */
[----:B------:R-:W2:Y:S03]  /*a4f0*/  SYNCS.PHASECHK.TRANS64.TRYWAIT P0, [UR39+0x28c20], R0 ;  /* 0x028c2000ff0075a7 */ /* 0x000ea60008000167 */
[----:B0-2---:R-:W-:Y:S05]  /*a500*/  @!P0 BRA `(.L_x_63) ;  /* 0x0000002800a08947 */ /* 0x005fea0003800000 */
.L_x_123:
[----:B------:R-:W-:Y:S05]  /*a510*/  BSYNC B0 ;  /* 0x0000000000007941 */ /* 0x000fea0003800000 */
.L_x_62:
[----:B------:R-:W-:-:S04]  /*a520*/  MOV R2, UR41 ;  /* 0x0000002900027c02 */ /* 0x000fc80008000f00 */
[----:B------:R-:W-:-:S13]  /*a530*/  ISETP.NE.AND P0, PT, R2, 0x3, PT ;  /* 0x000000030200780c */ /* 0x000fda0003f05270 */
[----:B------:R-:W-:Y:S05]  /*a540*/  @!P0 BRA `(.L_x_64) ;  /* 0x0000000000048947 */ /* 0x000fea0003800000 */
[----:B------:R-:W-:Y:S01]  /*a550*/  BPT.TRAP 0x1 ;  /* 0x000000040000795c */ /* 0x000fe20000300000 */
.L_x_64:
[----:B0-----:R-:W-:Y:S01]  /*a560*/  SHF.L.U32 R0, R22, 0x1f, RZ ;  /* 0x0000001f16007819 */ /* 0x001fe200000006ff */
[----:B------:R-:W-:Y:S03]  /*a570*/  BSSY B0, `(.L_x_65) ;  /* 0x0000003000007945 */ /* 0x000fe60003800000 */
[----:B------:R-:W0:Y:S02]  /*a580*/  SYNCS.PHASECHK.TRANS64.TRYWAIT P0, [R19+URZ+0x28c60], R0 ;  /* 0x028c6000130075a7 */ /* 0x000e24000800017f */
[----:B0-----:R-:W-:Y:S05]  /*a590*/  @!P0 BRA `(.L_x_66) ;  /* 0x0000002800948947 */ /* 0x001fea0003800000 */
.L_x_124:
[----:B------:R-:W-:Y:S05]  /*a5a0*/  BSYNC B0 ;  /* 0x0000000000007941 */ /* 0x000fea0003800000 */
.L_x_65:
[----:B------:R-:W2:Y:S01]  /*a5b0*/  LDL.LU R2, [R1+0x4] ;  /* 0x0000040001027983 */ /* 0x000ea20000300800 */
[----:B------:R-:W-:-:S03]  /*a5c0*/  ULDC.64 UR4, c[0x0][0x328] ;  /* 0x0000ca0000047ab9 */ /* 0x000fc60000000a00 */
[----:B------:R-:W3:Y:S01]  /*a5d0*/  LDL.LU R4, [R1+0x8] ;  /* 0x0000080001047983 */ /* 0x000ee20000300800 */
[----:B------:R-:W-:Y:S02]  /*a5e0*/  IMAD R9, R17, 0x8000, R33 ;  /* 0x0000800011097824 */ /* 0x000fe400078e0221 */
[----:B--2---:R-:W-:-:S04]  /*a5f0*/  IMAD R3, R2, UR4, RZ ;  /* 0x0000000402037c24 */ /* 0x004fc8000f8e02ff */
[C---:B------:R-:W-:Y:S02]  /*a600*/  IMAD R5, R34.reuse, UR5, R3 ;  /* 0x0000000522057c24 */ /* 0x040fe4000f8e0203 */
[----:B------:R-:W-:Y:S01]  /*a610*/  IMAD.WIDE.U32 R2, R34, UR4, RZ ;  /* 0x0000000422027c25 */ /* 0x000fe2000f8e00ff */
[----:B------:R-:W-:-:S03]  /*a620*/  ULDC.64 UR4, c[0x0][0x338] ;  /* 0x0000ce0000047ab9 */ /* 0x000fc60000000a00 */
[----:B------:R-:W-:Y:S02]  /*a630*/  IMAD.IADD R3, R3, 0x1, R5 ;  /* 0x0000000103037824 */ /* 0x000fe400078e0205 */
[----:B---3--:R-:W-:Y:S02]  /*a640*/  IMAD R5, R4, UR4, RZ ;  /* 0x0000000404057c24 */ /* 0x008fe4000f8e02ff */
[----:B------:R-:W-:-:S04]  /*a650*/  IMAD.WIDE.U32 R2, R28, UR4, R2 ;  /* 0x000000041c027c25 */ /* 0x000fc8000f8e0002 */
[----:B------:R-:W-:Y:S01]  /*a660*/  IMAD R5, R28, UR5, R5 ;  /* 0x000000051c057c24 */ /* 0x000fe2000f8e0205 */
[----:B------:R-:W-:-:S03]  /*a670*/  ULDC.64 UR4, c[0x0][0x330] ;  /* 0x0000cc0000047ab9 */ /* 0x000fc60000000a00 */
        /* <DEDUP_REMOVED lines=10> */
[----:B------:R-:W-:Y:S01]  /*a720*/  LOP3.LUT P6, RZ, R16, 0x40000000, RZ, 0xc0, !PT ;  /* 0x4000000010ff7812 */ /* 0x000fe200078cc0ff */
[----:B------:R-:W2:Y:S01]  /*a730*/  S2R R4, SR_TID.X ;  /* 0x0000000000047919 */ /* 0x000ea20000002100 */
[----:B------:R-:W-:Y:S02]  /*a740*/  LEA R9, R9, UR39, 0x1 ;  /* 0x0000002709097c11 */ /* 0x000fe4000f8e08ff */
[----:B------:R-:W-:Y:S01]  /*a750*/  P2R R12, PR, RZ, 0x40 ;  /* 0x00000040ff0c7803 */ /* 0x000fe20000000000 */
[----:B------:R-:W-:Y:S01]  /*a760*/  STL [R1+0x28], R24 ;  /* 0x0000281801007387 */ /* 0x000fe20000100800 */
[----:B------:R-:W-:Y:S02]  /*a770*/  LOP3.LUT P6, RZ, R30, 0x10, RZ, 0xc0, !PT ;  /* 0x000000101eff7812 */ /* 0x000fe400078cc0ff */
[----:B------:R-:W-:Y:S01]  /*a780*/  LOP3.LUT P5, RZ, R16, 0x8000000, RZ, 0xc0, !PT ;  /* 0x0800000010ff7812 */ /* 0x000fe200078ac0ff */
[----:B------:R-:W-:Y:S01]  /*a790*/  STL [R1+0x24], R23 ;  /* 0x0000241701007387 */ /* 0x000fe20000100800 */
[----:B------:R-:W-:-:S02]  /*a7a0*/  P2R R13, PR, RZ, 0x40 ;  /* 0x00000040ff0d7803 */ /* 0x000fc40000000000 */
[C---:B------:R-:W-:Y:S01]  /*a7b0*/  LOP3.LUT P6, RZ, R16.reuse, 0x40000, RZ, 0xc0, !PT ;  /* 0x0004000010ff7812 */ /* 0x040fe200078cc0ff */
[----:B------:R-:W-:Y:S01]  /*a7c0*/  STL [R1+0x20], R22 ;  /* 0x0000201601007387 */ /* 0x000fe20000100800 */
[C---:B------:R-:W-:Y:S02]  /*a7d0*/  LOP3.LUT P4, RZ, R16.reuse, 0x1000000, RZ, 0xc0, !PT ;  /* 0x0100000010ff7812 */ /* 0x040fe4000788c0ff */
[----:B------:R-:W-:Y:S01]  /*a7e0*/  P2R R15, PR, RZ, 0x40 ;  /* 0x00000040ff0f7803 */ /* 0x000fe20000000000 */
[----:B------:R-:W-:Y:S01]  /*a7f0*/  STL [R1+0x1c], R19 ;  /* 0x00001c1301007387 */ /* 0x000fe20000100800 */
[C---:B------:R-:W-:Y:S02]  /*a800*/  LOP3.LUT P6, RZ, R16.reuse, 0x80000, RZ, 0xc0, !PT ;  /* 0x0008000010ff7812 */ /* 0x040fe400078cc0ff */
[----:B------:R-:W-:Y:S01]  /*a810*/  LOP3.LUT P3, RZ, R16, 0x20000, RZ, 0xc0, !PT ;  /* 0x0002000010ff7812 */ /* 0x000fe2000786c0ff */
[----:B------:R-:W-:Y:S01]  /*a820*/  STL [R1+0x18], R18 ;  /* 0x0000181201007387 */ /* 0x000fe20000100800 */
[----:B------:R-:W-:-:S02]  /*a830*/  P2R R20, PR, RZ, 0x40 ;  /* 0x00000040ff147803 */ /* 0x000fc40000000000 */
[C---:B------:R-:W-:Y:S01]  /*a840*/  LOP3.LUT P6, RZ, R16.reuse, 0x100000, RZ, 0xc0, !PT ;  /* 0x0010000010ff7812 */ /* 0x040fe200078cc0ff */
[----:B------:R-:W-:Y:S01]  /*a850*/  STL [R1+0x14], R17 ;  /* 0x0000141101007387 */ /* 0x000fe20000100800 */
[C---:B------:R-:W-:Y:S02]  /*a860*/  LOP3.LUT P2, RZ, R16.reuse, 0x10000, RZ, 0xc0, !PT ;  /* 0x0001000010ff7812 */ /* 0x040fe4000784c0ff */
[----:B------:R-:W-:Y:S01]  /*a870*/  P2R R11, PR, RZ, 0x40 ;  /* 0x00000040ff0b7803 */ /* 0x000fe20000000000 */
[----:B------:R-:W3:Y:S01]  /*a880*/  SHFL.IDX PT, R2, R8, RZ, 0x181f ;  /* 0x00181fff08027589 */ /* 0x000ee200000e0000 */
[C---:B------:R-:W-:Y:S02]  /*a890*/  LOP3.LUT P6, RZ, R16.reuse, 0x2000000, RZ, 0xc0, !PT ;  /* 0x0200000010ff7812 */ /* 0x040fe400078cc0ff */
[----:B------:R-:W-:Y:S01]  /*a8a0*/  LOP3.LUT P1, RZ, R16, 0x8000, RZ, 0xc0, !PT ;  /* 0x0000800010ff7812 */ /* 0x000fe2000782c0ff */
[----:B------:R-:W4:Y:S01]  /*a8b0*/  SHFL.IDX PT, R3, R10, RZ, 0x181f ;  /* 0x00181fff0a037589 */ /* 0x000f2200000e0000 */
[----:B------:R-:W-:Y:S01]  /*a8c0*/  P2R R14, PR, RZ, 0x40 ;  /* 0x00000040ff0e7803 */ /* 0x000fe20000000000 */
[----:B--2---:R-:W-:Y:S01]  /*a8d0*/  IMAD.SHL.U32 R4, R4, 0x8, RZ ;  /* 0x0000000804047824 */ /* 0x004fe200078e00ff */
[----:B------:R-:W-:-:S04]  /*a8e0*/  LOP3.LUT P6, RZ, R16, 0x10000000, RZ, 0xc0, !PT ;  /* 0x1000000010ff7812 */ /* 0x000fc800078cc0ff */
[----:B------:R-:W-:Y:S02]  /*a8f0*/  P2R R21, PR, RZ, 0x40 ;  /* 0x00000040ff157803 */ /* 0x000fe40000000000 */
[----:B------:R-:W-:Y:S02]  /*a900*/  LOP3.LUT P6, RZ, R16, 0x80000000, RZ, 0xc0, !PT ;  /* 0x8000000010ff7812 */ /* 0x000fe400078cc0ff */
[----:B------:R-:W-:Y:S02]  /*a910*/  LOP3.LUT R4, R4, 0x38, RZ, 0xc0, !PT ;  /* 0x0000003804047812 */ /* 0x000fe400078ec0ff */
[----:B------:R-:W-:Y:S02]  /*a920*/  P2R R26, PR, RZ, 0x40 ;  /* 0x00000040ff1a7803 */ /* 0x000fe40000000000 */
[----:B------:R-:W-:Y:S01]  /*a930*/  LOP3.LUT P6, RZ, R30, 0x4, RZ, 0xc0, !PT ;  /* 0x000000041eff7812 */ /* 0x000fe200078cc0ff */
[----:B0-----:R-:W-:-:S03]  /*a940*/  IMAD.SHL.U32 R0, R4, 0x2, RZ ;  /* 0x0000000204007824 */ /* 0x001fc600078e00ff */
[----:B------:R-:W-:Y:S02]  /*a950*/  P2R R28, PR, RZ, 0x40 ;  /* 0x00000040ff1c7803 */ /* 0x000fe40000000000 */
[----:B------:R-:W-:Y:S02]  /*a960*/  LOP3.LUT P6, RZ, R30, 0x20, RZ, 0xc0, !PT ;  /* 0x000000201eff7812 */ /* 0x000fe400078cc0ff */
[----:B---3--:R-:W-:Y:S02]  /*a970*/  IADD3 R6, P0, R2, R0, RZ ;  /* 0x0000000002067210 */ /* 0x008fe40007f1e0ff */
[----:B------:R-:W-:Y:S01]  /*a980*/  P2R R34, PR, RZ, 0x40 ;  /* 0x00000040ff227803 */ /* 0x000fe20000000000 */
[----:B------:R-:W0:Y:S01]  /*a990*/  SHFL.IDX PT, R2, R8, 0x1, 0x181f ;  /* 0x00381f0008027f89 */ /* 0x000e2200000e0000 */
[----:B------:R-:W-:Y:S02]  /*a9a0*/  LOP3.LUT P6, RZ, R16, 0x200000, RZ, 0xc0, !PT ;  /* 0x0020000010ff7812 */ /* 0x000fe400078cc0ff */
[----:B----4-:R-:W-:-:S02]  /*a9b0*/  IADD3.X R7, RZ, R3, RZ, P0, !PT ;  /* 0x00000003ff077210 */ /* 0x010fc400007fe4ff */
[----:B------:R-:W-:Y:S01]  /*a9c0*/  P2R R36, PR, RZ, 0x40 ;  /* 0x00000040ff247803 */ /* 0x000fe20000000000 */
[----:B------:R-:W2:Y:S01]  /*a9d0*/  SHFL.IDX PT, R3, R10, 0x1, 0x181f ;  /* 0x00381f000a037f89 */ /* 0x000ea200000e0000 */
[----:B------:R-:W-:-:S04]  /*a9e0*/  LOP3.LUT P6, RZ, R16, 0x400000, RZ, 0xc0, !PT ;  /* 0x0040000010ff7812 */ /* 0x000fc800078cc0ff */
[----:B------:R-:W-:Y:S02]  /*a9f0*/  P2R R17, PR, RZ, 0x40 ;  /* 0x00000040ff117803 */ /* 0x000fe40000000000 */
[----:B------:R-:W-:-:S04]  /*aa00*/  LOP3.LUT P6, RZ, R16, 0x800000, RZ, 0xc0, !PT ;  /* 0x0080000010ff7812 */ /* 0x000fc800078cc0ff */
[----:B------:R-:W-:Y:S02]  /*aa10*/  P2R R18, PR, RZ, 0x40 ;  /* 0x00000040ff127803 */ /* 0x000fe40000000000 */
[----:B------:R-:W-:-:S04]  /*aa20*/  LOP3.LUT P6, RZ, R16, 0x4000000, RZ, 0xc0, !PT ;  /* 0x0400000010ff7812 */ /* 0x000fc800078cc0ff */
[----:B-1----:R-:W-:Y:S02]  /*aa30*/  P2R R19, PR, RZ, 0x40 ;  /* 0x00000040ff137803 */ /* 0x002fe40000000000 */
[----:B------:R-:W-:Y:S02]  /*aa40*/  LOP3.LUT P6, RZ, R16, 0x20000000, RZ, 0xc0, !PT ;  /* 0x2000000010ff7812 */ /* 0x000fe400078cc0ff */
[----:B0-----:R-:W-:Y:S02]  /*aa50*/  IADD3 R4, P0, R2, R0, RZ ;  /* 0x0000000002047210 */ /* 0x001fe40007f1e0ff */
[----:B------:R-:W-:Y:S01]  /*aa60*/  P2R R22, PR, RZ, 0x40 ;  /* 0x00000040ff167803 */ /* 0x000fe20000000000 */
[----:B------:R-:W0:Y:S01]  /*aa70*/  SHFL.IDX PT, R2, R8, 0x2, 0x181f ;  /* 0x00581f0008027f89 */ /* 0x000e2200000e0000 */
[----:B------:R-:W-:Y:S01]  /*aa80*/  LOP3.LUT P6, RZ, R30, 0x1, RZ, 0xc0, !PT ;  /* 0x000000011eff7812 */ /* 0x000fe200078cc0ff */
[----:B--2---:R-:W-:Y:S02]  /*aa90*/  IMAD.X R5, RZ, RZ, R3, P0 ;  /* 0x000000ffff057224 */ /* 0x004fe400000e0603 */
[----:B------:R-:W1:Y:S01]  /*aaa0*/  SHFL.IDX PT, R3, R10, 0x2, 0x181f ;  /* 0x00581f000a037f89 */ /* 0x000e6200000e0000 */
[----:B------:R-:W-:-:S02]  /*aab0*/  P2R R23, PR, RZ, 0x40 ;  /* 0x00000040ff177803 */ /* 0x000fc40000000000 */
[----:B------:R-:W-:-:S04]  /*aac0*/  LOP3.LUT P6, RZ, R30, 0x8, RZ, 0xc0, !PT ;  /* 0x000000081eff7812 */ /* 0x000fc800078cc0ff */
[----:B------:R-:W-:Y:S02]  /*aad0*/  P2R R24, PR, RZ, 0x40 ;  /* 0x00000040ff187803 */ /* 0x000fe40000000000 */
[----:B------:R-:W-:Y:S02]  /*aae0*/  LOP3.LUT P6, RZ, R30, 0x40, RZ, 0xc0, !PT ;  /* 0x000000401eff7812 */ /* 0x000fe400078cc0ff */
[----:B0-----:R-:W-:-:S11]  /*aaf0*/  IADD3 R2, P0, R2, R0, RZ ;  /* 0x0000000002027210 */ /* 0x001fd60007f1e0ff */
[----:B------:R0:W-:Y:S01]  /*ab00*/  LDGSTS.E.BYPASS.LTC128B.128 [R9+0x400], desc[UR50][R6.64], !P6 ;  /* 0x0040000006097fae */ /* 0x0001e2000f101d72 */
[----:B------:R-:W-:Y:S01]  /*ab10*/  ISETP.NE.AND P6, PT, R24, RZ, PT ;  /* 0x000000ff1800720c */ /* 0x000fe20003fc5270 */
[----:B-1----:R-:W-:Y:S02]  /*ab20*/  IMAD.X R3, RZ, RZ, R3, P0 ;  /* 0x000000ffff037224 */ /* 0x002fe400000e0603 */
[----:B------:R0:W5:Y:S01]  /*ab30*/  LDL.LU R24, [R1+0x28] ;  /* 0x0000280001187983 */ /* 0x0001620000300800 */
[----:B------:R-:W-:-:S09]  /*ab40*/  LOP3.LUT P0, RZ, R30, 0x2, RZ, 0xc0, !PT ;  /* 0x000000021eff7812 */ /* 0x000fd2000780c0ff */
[----:B------:R0:W-:Y:S01]  /*ab50*/  LDGSTS.E.BYPASS.LTC128B.128 [R9+0x2400], desc[UR50][R6.64+0x80], !P6 ;  /* 0x0240008006097fae */ /* 0x0001e2000f101d72 */
[----:B------:R-:W-:-:S03]  /*ab60*/  ISETP.NE.AND P6, PT, R23, RZ, PT ;  /* 0x000000ff1700720c */ /* 0x000fc60003fc5270 */
[----:B------:R0:W5:Y:S10]  /*ab70*/  LDL.LU R23, [R1+0x24] ;  /* 0x0000240001177983 */ /* 0x0001740000300800 */
        /* <DEDUP_REMOVED lines=13> */
[----:B------:R-:W-:-:S13]  /*ac50*/  ISETP.NE.AND P6, PT, R36, RZ, PT ;  /* 0x000000ff2400720c */ /* 0x000fda0003fc5270 */
        /* <DEDUP_REMOVED lines=19> */
[----:B------:R-:W-:-:S03]  /*ad90*/  ISETP.NE.AND P6, PT, R12, RZ, PT ;  /* 0x000000ff0c00720c */ /* 0x000fc60003fc5270 */
[----:B------:R0:W-:Y:S04]  /*ada0*/  LDGSTS.E.BYPASS.LTC128B.128 [R9+0x3400], desc[UR50][R2.64+0x80], !P0 ;  /* 0x0340008002097fae */ /* 0x0001e8000c101d72 */
[----:B------:R0:W1:Y:S06]  /*adb0*/  SHFL.IDX PT, R14, R8, 0x3, 0x181f ;  /* 0x00781f00080e7f89 */ /* 0x00006c00000e0000 */
[----:B------:R0:W-:Y:S04]  /*adc0*/  LDGSTS.E.BYPASS.LTC128B.128 [R9+0x5400], desc[UR50][R2.64+0x100], !P6 ;  /* 0x0540010002097fae */ /* 0x0001e8000f101d72 */
[----:B------:R0:W-:Y:S04]  /*add0*/  LDGSTS.E.BYPASS.LTC128B.128 [R9+0x7400], desc[UR50][R2.64+0x180], !P5 ;  /* 0x0740018002097fae */ /* 0x0001e8000e901d72 */
[----:B------:R0:W-:Y:S04]  /*ade0*/  LDGSTS.E.BYPASS.LTC128B.128 [R9+0x9400], desc[UR50][R2.64+0x200], !P4 ;  /* 0x0940020002097fae */ /* 0x0001e8000e101d72 */
[----:B------:R0:W-:Y:S04]  /*adf0*/  LDGSTS.E.BYPASS.LTC128B.128 [R9+0xb400], desc[UR50][R2.64+0x280], !P3 ;  /* 0x0b40028002097fae */ /* 0x0001e8000d901d72 */
[----:B------:R0:W-:Y:S04]  /*ae00*/  LDGSTS.E.BYPASS.LTC128B.128 [R9+0xd400], desc[UR50][R2.64+0x300], !P2 ;  /* 0x0d40030002097fae */ /* 0x0001e8000d101d72 */
[----:B------:R0:W-:Y:S04]  /*ae10*/  LDGSTS.E.BYPASS.LTC128B.128 [R9+0xf400], desc[UR50][R2.64+0x380], !P1 ;  /* 0x0f40038002097fae */ /* 0x0001e8000c901d72 */
[----:B-1----:R-:W2:Y:S02]  /*ae20*/  SHFL.IDX PT, R10, R10, 0x3, 0x181f ;  /* 0x00781f000a0a7f89 */ /* 0x002ea400000e0000 */
.L_x_134:
[----:B------:R-:W-:Y:S02]  /*ae30*/  LOP3.LUT P6, RZ, R30, 0x1000, RZ, 0xc0, !PT ;  /* 0x000010001eff7812 */ /* 0x000fe400078cc0ff */
[----:B0-----:R-:W-:Y:S02]  /*ae40*/  IADD3 R2, P0, R14, R0, RZ ;  /* 0x000000000e027210 */ /* 0x001fe40007f1e0ff */
[----:B------:R-:W-:Y:S02]  /*ae50*/  P2R R4, PR, RZ, 0x40 ;  /* 0x00000040ff047803 */ /* 0x000fe40000000000 */
[C---:B------:R-:W-:Y:S01]  /*ae60*/  LOP3.LUT P6, RZ, R30.reuse, 0x4000, RZ, 0xc0, !PT ;  /* 0x000040001eff7812 */ /* 0x040fe200078cc0ff */
[----:B--2---:R-:W-:Y:S01]  /*ae70*/  IMAD.X R3, RZ, RZ, R10, P0 ;  /* 0x000000ffff037224 */ /* 0x004fe200000e060a */
[C---:B------:R-:W-:Y:S02]  /*ae80*/  LOP3.LUT P0, RZ, R30.reuse, 0x2000, RZ, 0xc0, !PT ;  /* 0x000020001eff7812 */ /* 0x040fe4000780c0ff */
[----:B------:R-:W-:-:S02]  /*ae90*/  LOP3.LUT P5, RZ, R30, 0x800, RZ, 0xc0, !PT ;  /* 0x000008001eff7812 */ /* 0x000fc400078ac0ff */
[C---:B------:R-:W-:Y:S02]  /*aea0*/  LOP3.LUT P4, RZ, R30.reuse, 0x400, RZ, 0xc0, !PT ;  /* 0x000004001eff7812 */ /* 0x040fe4000788c0ff */
[C---:B------:R-:W-:Y:S02]  /*aeb0*/  LOP3.LUT P3, RZ, R30.reuse, 0x200, RZ, 0xc0, !PT ;  /* 0x000002001eff7812 */ /* 0x040fe4000786c0ff */
[C---:B------:R-:W-:Y:S02]  /*aec0*/  LOP3.LUT P2, RZ, R30.reuse, 0x100, RZ, 0xc0, !PT ;  /* 0x000001001eff7812 */ /* 0x040fe4000784c0ff */
[----:B------:R-:W-:Y:S01]  /*aed0*/  LOP3.LUT P1, RZ, R30, 0x80, RZ, 0xc0, !PT ;  /* 0x000000801eff7812 */ /* 0x000fe2000782c0ff */
[----:B------:R-:W-:Y:S01]  /*aee0*/  @!PT LDS RZ, [RZ] ;  /* 0x00000000fffff984 */ /* 0x000fe20000000800 */
[----:B------:R-:W-:Y:S01]  /*aef0*/  @!PT LDS RZ, [RZ] ;  /* 0x00000000fffff984 */ /* 0x000fe20000000800 */
[----:B------:R-:W-:Y:S01]  /*af00*/  @!PT LDS RZ, [RZ] ;  /* 0x00000000fffff984 */ /* 0x000fe20000000800 */
[----:B------:R0:W-:Y:S01]  /*af10*/  LDGSTS.E.BYPASS.LTC128B.128 [R9+0x1c00], desc[UR50][R2.64], !P6 ;  /* 0x01c0000002097fae */ /* 0x0001e2000f101d72 */
[----:B------:R-:W-:-:S03]  /*af20*/  ISETP.NE.AND P6, PT, R4, RZ, PT ;  /* 0x000000ff0400720c */ /* 0x000fc60003fc5270 */
[----:B------:R0:W-:Y:S01]  /*af30*/  LDGSTS.E.BYPASS.LTC128B.128 [R9+0x3c00], desc[UR50][R2.64+0x80], !P0 ;  /* 0x03c0008002097fae */ /* 0x0001e2000c101d72 */
[----:B------:R-:W-:-:S09]  /*af40*/  PLOP3.LUT P0, PT, PT, PT, PT, 0x80, 0x0 ;  /* 0x000000000000781c */ /* 0x000fd20003f0f070 */
[----:B------:R0:W-:Y:S04]  /*af50*/  LDGSTS.E.BYPASS.LTC128B.128 [R9+0x5c00], desc[UR50][R2.64+0x100], !P6 ;  /* 0x05c0010002097fae */ /* 0x0001e8000f101d72 */
[----:B------:R0:W-:Y:S04]  /*af60*/  LDGSTS.E.BYPASS.LTC128B.128 [R9+0x7c00], desc[UR50][R2.64+0x180], !P5 ;  /* 0x07c0018002097fae */ /* 0x0001e8000e901d72 */
[----:B------:R0:W-:Y:S04]  /*af70*/  LDGSTS.E.BYPASS.LTC128B.128 [R9+0x9c00], desc[UR50][R2.64+0x200], !P4 ;  /* 0x09c0020002097fae */ /* 0x0001e8000e101d72 */
[----:B------:R0:W-:Y:S04]  /*af80*/  LDGSTS.E.BYPASS.LTC128B.128 [R9+0xbc00], desc[UR50][R2.64+0x280], !P3 ;  /* 0x0bc0028002097fae */ /* 0x0001e8000d901d72 */
[----:B------:R0:W-:Y:S04]  /*af90*/  LDGSTS.E.BYPASS.LTC128B.128 [R9+0xdc00], desc[UR50][R2.64+0x300], !P2 ;  /* 0x0dc0030002097fae */ /* 0x0001e8000d101d72 */
[----:B------:R0:W-:Y:S01]  /*afa0*/  LDGSTS.E.BYPASS.LTC128B.128 [R9+0xfc00], desc[UR50][R2.64+0x380], !P1 ;  /* 0x0fc0038002097fae */ /* 0x0001e2000c901d72 */
[----:B------:R-:W-:Y:S01]  /*afb0*/  NOP ;  /* 0x0000000000007918 */ /* 0x000fe20000000000 */
.L_x_68:
[----:B------:R-:W-:Y:S02]  /*afc0*/  PLOP3.LUT P1, PT, P1, P0, PT, 0xa2, 0x0 ;  /* 0x000000000000781c */ /* 0x000fe40000f21472 */
[----:B-----5:R-:W-:-:S08]  /*afd0*/  @P0 R2UR P1, UR4, R19 ;  /* 0x00000000130402ca */ /* 0x020fd00000020000 */
[----:B------:R-:W-:-:S05]  /*afe0*/  @P0 PLOP3.LUT P0, PT, P1, PT, PT, 0x80, 0x0 ;  /* 0x000000000000081c */ /* 0x000fca0000f0f070 */
[----:B------:R-:W-:Y:S01]  /*aff0*/  @!P1 SYNCS.ARRIVE.TRANS64.RED.A0T1 RZ, [UR4+0x28c50], RZ ;  /* 0x028c50ffffff99a7 */ /* 0x000fe20008200404 */
[----:B------:R-:W-:Y:S07]  /*b000*/  @!P1 ARRIVES.LDGSTSBAR.64.TRANSCNT [UR4+0x28c50] ;  /* 0x028c5000ff0099b0 */ /* 0x000fee0008000a84 */
[----:B------:R-:W-:Y:S05]  /*b010*/  @P0 BRA.U.ANY `(.L_x_68) ;  /* 0xfffffffd00e80947 */ /* 0x000fea000393ffff */
[----:B------:R-:W-:Y:S01]  /*b020*/  NOP ;  /* 0x0000000000007918 */ /* 0x000fe20000000000 */
[----:B0-----:R-:W-:-:S05]  /*b030*/  IMAD.U32 R2, RZ, RZ, UR41 ;  /* 0x00000029ff027e24 */ /* 0x001fca000f8e00ff */
[----:B------:R-:W-:-:S13]  /*b040*/  ISETP.NE.AND P2, PT, R2, 0x3, PT ;  /* 0x000000030200780c */ /* 0x000fda0003f45270 */
[----:B------:R-:W-:Y:S05]  /*b050*/  @!P2 BRA `(.L_x_69) ;  /* 0x000000000004a947 */ /* 0x000fea0003800000 */
[----:B------:R-:W-:Y:S01]  /*b060*/  BPT.TRAP 0x1 ;  /* 0x000000040000795c */ /* 0x000fe20000300000 */
.L_x_69:
[----:B------:R-:W-:Y:S01]  /*b070*/  VIADD R17, R17, 0x1 ;  /* 0x0000000111117836 */ /* 0x000fe20000000000 */
[----:B------:R-:W-:Y:S01]  /*b080*/  UISETP.GE.AND UP0, UPT, UR36, 0x41, UPT ;  /* 0x000000412400788c */ /* 0x000fe2000bf06270 */
[----:B------:R0:W-:Y:S03]  /*b090*/  SYNCS.ARRIVE.TRANS64.A1T0 RZ, [R19+URZ+0x28c50], RZ ;  /* 0x028c50ff13ff79a7 */ /* 0x0001e6000810003f */
[----:B------:R-:W-:-:S04]  /*b0a0*/  ISETP.NE.AND P0, PT, R17, 0x2, PT ;  /* 0x000000021100780c */ /* 0x000fc80003f05270 */
[----:B------:R-:W-:Y:S02]  /*b0b0*/  SEL R17, R17, RZ, P0 ;  /* 0x000000ff11117207 */ /* 0x000fe40000000000 */
[----:B------:R-:W-:Y:S02]  /*b0c0*/  SEL R3, RZ, 0x1, P0 ;  /* 0x00000001ff037807 */ /* 0x000fe40000000000 */
[----:B------:R-:W-:Y:S02]  /*b0d0*/  PLOP3.LUT P0, PT, PT, PT, UP0, 0x40, 0x0 ;  /* 0x000000000000781c */ /* 0x000fe40003f0e808 */
[----:B------:R-:W-:-:S11]  /*b0e0*/  LOP3.LUT R22, R22, R3, RZ, 0x3c, !PT ;  /* 0x0000000316167212 */ /* 0x000fd600078e3cff */
[----:B0-----:R-:W-:Y:S05]  /*b0f0*/  @P0 BRA `(.L_x_70) ;  /* 0x0000000c00740947 */ /* 0x001fea0003800000 */
[----:B------:R-:W-:Y:S01]  /*b100*/  BSSY B0, `(.L_x_70) ;  /* 0x00000dc000007945 */ /* 0x000fe20003800000 */
[----:B------:R-:W-:-:S07]  /*b110*/  IMAD.U32 R8, RZ, RZ, UR40 ;  /* 0x00000028ff087e24 */ /* 0x000fce000f8e00ff */
.L_x_83:
[----:B------:R-:W0:Y:S01]  /*b120*/  LDC R2, c[0x0][0x430] ;  /* 0x00010c00ff027b82 */ /* 0x000e220000000800 */
[----:B------:R-:W-:Y:S01]  /*b130*/  ISETP.GT.U32.AND P0, PT, R23, 0x3f, PT ;  /* 0x0000003f1700780c */ /* 0x000fe20003f04070 */
[----:B------:R-:W-:Y:S01]  /*b140*/  IMAD.U32 R11, RZ, RZ, UR41 ;  /* 0x00000029ff0b7e24 */ /* 0x000fe2000f8e00ff */
[----:B------:R-:W-:-:S11]  /*b150*/  ULDC UR4, c[0x0][0x430] ;  /* 0x00010c0000047ab9 */ /* 0x000fd60000000800 */
[----:B-1----:R-:W1:Y:S01]  /*b160*/  @!P0 LDC.64 R4, c[0x0][0x428] ;  /* 0x00010a00ff048b82 */ /* 0x002e620000000a00 */
[----:B0-----:R-:W-:Y:S02]  /*b170*/  ISETP.NE.AND P1, PT, R2, 0x1, PT ;  /* 0x000000010200780c */ /* 0x001fe40003f25270 */
[----:B------:R-:W-:-:S05]  /*b180*/  LEA R2, R8, R31, 0x6 ;  /* 0x0000001f08027211 */ /* 0x000fca00078e30ff */
[----:B------:R-:W-:-:S04]  /*b190*/  IMAD.IADD R9, R23, 0x1, R2 ;  /* 0x0000000117097824 */ /* 0x000fc800078e0202 */
[----:B------:R-:W-:Y:S02]  /*b1a0*/  IMAD.MOV.U32 R10, RZ, RZ, R9 ;  /* 0x000000ffff0a7224 */ /* 0x000fe400078e0009 */
[----:B------:R-:W0:Y:S08]  /*b1b0*/  @P1 LDC R6, c[0x0][0x434] ;  /* 0x00010d00ff061b82 */ /* 0x000e300000000800 */
[----:B------:R-:W2:Y:S01]  /*b1c0*/  @P1 LDC R3, c[0x0][0x438] ;  /* 0x00010e00ff031b82 */ /* 0x000ea20000000800 */
[----:B0-----:R-:W-:-:S07]  /*b1d0*/  @P1 IMAD.HI.U32 R2, R9, R6, RZ ;  /* 0x0000000609021227 */ /* 0x001fce00078e00ff */
[----:B------:R-:W0:Y:S01]  /*b1e0*/  @!P0 LDC.64 R6, c[0x0][0x418] ;  /* 0x00010600ff068b82 */ /* 0x000e220000000a00 */
[----:B--2---:R-:W-:Y:S01]  /*b1f0*/  @P1 SHF.R.U32.HI R10, RZ, R3, R2 ;  /* 0x00000003ff0a1219 */ /* 0x004fe20000011602 */
[----:B-1----:R-:W-:-:S03]  /*b200*/  @!P0 IMAD R2, R32, R4, RZ ;  /* 0x0000000420028224 */ /* 0x002fc600078e02ff */
[----:B------:R-:W-:Y:S01]  /*b210*/  @!P0 SHF.R.S32.HI R3, RZ, 0x1f, R10 ;  /* 0x0000001fff038819 */ /* 0x000fe2000001140a */
[----:B------:R-:W-:Y:S02]  /*b220*/  @!P0 IMAD R5, R25, R5, R2 ;  /* 0x0000000519058224 */ /* 0x000fe400078e0202 */
[----:B------:R-:W-:-:S04]  /*b230*/  @!P0 IMAD.MOV.U32 R2, RZ, RZ, R10 ;  /* 0x000000ffff028224 */ /* 0x000fc800078e000a */
[----:B------:R-:W-:-:S04]  /*b240*/  @!P0 IMAD.WIDE.U32 R2, R25, R4, R2 ;  /* 0x0000000419028225 */ /* 0x000fc800078e0002 */
[----:B------:R-:W-:Y:S02]  /*b250*/  @!P0 IMAD.IADD R3, R5, 0x1, R3 ;  /* 0x0000000105038824 */ /* 0x000fe400078e0203 */
[----:B------:R-:W-:Y:S01]  /*b260*/  IMAD.MOV.U32 R4, RZ, RZ, RZ ;  /* 0x000000ffff047224 */ /* 0x000fe200078e00ff */
[----:B0-----:R-:W-:-:S04]  /*b270*/  @!P0 LEA R6, P1, R2, R6, 0x2 ;  /* 0x0000000602068211 */ /* 0x001fc800078210ff */
[----:B------:R-:W-:-:S05]  /*b280*/  @!P0 LEA.HI.X R7, R2, R7, R3, 0x2, P1 ;  /* 0x0000000702078211 */ /* 0x000fca00008f1403 */
[----:B------:R0:W5:Y:S01]  /*b290*/  @!P0 LDG.E R4, desc[UR50][R6.64] ;  /* 0x0000003206048981 */ /* 0x000162000c1e1900 */
[----:B------:R-:W-:Y:S02]  /*b2a0*/  ISETP.NE.AND P2, PT, R11, 0x3, PT ;  /* 0x000000030b00780c */ /* 0x000fe40003f45270 */
[----:B------:R-:W-:-:S05]  /*b2b0*/  IADD3 R2, -R10, RZ, RZ ;  /* 0x000000ff0a027210 */ /* 0x000fca0007ffe1ff */
[----:B------:R-:W-:-:S06]  /*b2c0*/  IMAD R5, R2, UR4, R9 ;  /* 0x0000000402057c24 */ /* 0x000fcc000f8e0209 */
[----:B0-----:R-:W-:Y:S05]  /*b2d0*/  @!P2 BRA `(.L_x_71) ;  /* 0x000000000004a947 */ /* 0x001fea0003800000 */
[----:B------:R-:W-:Y:S01]  /*b2e0*/  BPT.TRAP 0x1 ;  /* 0x000000040000795c */ /* 0x000fe20000300000 */
.L_x_71:
[----:B------:R-:W-:Y:S01]  /*b2f0*/  LEA R9, R17, UR39, 0x3 ;  /* 0x0000002711097c11 */ /* 0x000fe2000f8e18ff */
[----:B------:R-:W-:Y:S01]  /*b300*/  BSSY B1, `(.L_x_72) ;  /* 0x0000005000017945 */ /* 0x000fe20003800000 */
[----:B------:R-:W-:Y:S02]  /*b310*/  SHF.L.U32 R20, R22, 0x1f, RZ ;  /* 0x0000001f16147819 */ /* 0x000fe400000006ff */
[----:B------:R-:W-:Y:S02]  /*b320*/  SHF.R.S32.HI R7, RZ, 0x1f, R5 ;  /* 0x0000001fff077819 */ /* 0x000fe40000011405 */
[----:B------:R-:W0:Y:S02]  /*b330*/  SYNCS.PHASECHK.TRANS64.TRYWAIT P0, [R9+URZ+0x28c40], R20 ;  /* 0x028c4014090075a7 */ /* 0x000e24000800017f */
[----:B0-----:R-:W-:Y:S05]  /*b340*/  @!P0 BRA `(.L_x_73) ;  /* 0x0000002400548947 */ /* 0x001fea0003800000 */
.L_x_135:
[----:B------:R-:W-:Y:S05]  /*b350*/  BSYNC B1 ;  /* 0x0000000000017941 */ /* 0x000fea0003800000 */
.L_x_72:
[----:B------:R-:W-:Y:S01]  /*b360*/  ULDC.64 UR4, c[0x0][0x300] ;  /* 0x0000c00000047ab9 */ /* 0x000fe20000000a00 */
[----:B-----5:R-:W-:Y:S01]  /*b370*/  SHF.R.S32.HI R19, RZ, 0x1f, R4 ;  /* 0x0000001fff137819 */ /* 0x020fe20000011404 */
[----:B------:R-:W-:Y:S01]  /*b380*/  IMAD R2, R7, UR4, RZ ;  /* 0x0000000407027c24 */ /* 0x000fe2000f8e02ff */
[----:B------:R-:W-:Y:S01]  /*b390*/  LOP3.LUT P1, RZ, R16, 0x1, RZ, 0xc0, !PT ;  /* 0x0000000110ff7812 */ /* 0x000fe2000782c0ff */
[----:B------:R-:W-:Y:S02]  /*b3a0*/  IMAD R6, R17, 0x1000, R33 ;  /* 0x0000100011067824 */ /* 0x000fe400078e0221 */
[C---:B------:R-:W-:Y:S02]  /*b3b0*/  IMAD R11, R5.reuse, UR5, R2 ;  /* 0x00000005050b7c24 */ /* 0x040fe4000f8e0202 */
[----:B------:R-:W-:Y:S01]  /*b3c0*/  IMAD.WIDE.U32 R2, R5, UR4, RZ ;  /* 0x0000000405027c25 */ /* 0x000fe2000f8e00ff */
[----:B------:R-:W-:-:S03]  /*b3d0*/  ULDC.64 UR4, c[0x0][0x310] ;  /* 0x0000c40000047ab9 */ /* 0x000fc60000000a00 */
[----:B------:R-:W-:Y:S02]  /*b3e0*/  IMAD.IADD R3, R3, 0x1, R11 ;  /* 0x0000000103037824 */ /* 0x000fe400078e020b */
[----:B------:R-:W-:Y:S02]  /*b3f0*/  IMAD R11, R19, UR4, RZ ;  /* 0x00000004130b7c24 */ /* 0x000fe4000f8e02ff */
        /* <DEDUP_REMOVED lines=13> */
[----:B------:R-:W1:Y:S01]  /*b4d0*/  SHFL.IDX PT, R14, R21, RZ, 0x181f ;  /* 0x00181fff150e7589 */ /* 0x000e6200000e0000 */
[----:B------:R-:W-:-:S03]  /*b4e0*/  LEA R26, R6, UR39, 0x1 ;  /* 0x00000027061a7c11 */ /* 0x000fc6000f8e08ff */
[----:B------:R-:W2:Y:S04]  /*b4f0*/  SHFL.IDX PT, R3, R28, RZ, 0x181f ;  /* 0x00181fff1c037589 */ /* 0x000ea800000e0000 */
[----:B------:R-:W3:Y:S04]  /*b500*/  SHFL.IDX PT, R10, R21, 0x1, 0x181f ;  /* 0x00381f00150a7f89 */ /* 0x000ee800000e0000 */
[----:B------:R-:W4:Y:S01]  /*b510*/  SHFL.IDX PT, R34, R28, 0x1, 0x181f ;  /* 0x00381f001c227f89 */ /* 0x000f2200000e0000 */
[----:B-1----:R-:W-:-:S03]  /*b520*/  IADD3 R2, P0, R14, R0, RZ ;  /* 0x000000000e027210 */ /* 0x002fc60007f1e0ff */
[----:B------:R-:W-:Y:S02]  /*b530*/  SHFL.IDX PT, R14, R21, 0x3, 0x181f ;  /* 0x00781f00150e7f89 */ /* 0x000fe400000e0000 */
[----:B--2---:R-:W-:Y:S01]  /*b540*/  IMAD.X R3, RZ, RZ, R3, P0 ;  /* 0x000000ffff037224 */ /* 0x004fe200000e0603 */
[----:B---3--:R-:W-:-:S04]  /*b550*/  IADD3 R10, P0, R10, R0, RZ ;  /* 0x000000000a0a7210 */ /* 0x008fc80007f1e0ff */
[----:B------:R1:W-:Y:S01]  /*b560*/  LDGSTS.E.BYPASS.LTC128B.128 [R26+0x22400], desc[UR50][R2.64], !P1 ;  /* 0x22400000021a7fae */ /* 0x0003e2000c901d72 */
[----:B----4-:R-:W-:-:S05]  /*b570*/  IMAD.X R11, RZ, RZ, R34, P0 ;  /* 0x000000ffff0b7224 */ /* 0x010fca00000e0622 */
[----:B------:R2:W-:Y:S04]  /*b580*/  LDGSTS.E.BYPASS.LTC128B.128 [R26+0x22c00], desc[UR50][R10.64], !P1 ;  /* 0x22c000000a1a7fae */ /* 0x0005e8000c901d72 */
[----:B-1----:R-:W1:Y:S04]  /*b590*/  SHFL.IDX PT, R2, R21, 0x2, 0x181f ;  /* 0x00581f0015027f89 */ /* 0x002e6800000e0000 */
[----:B------:R-:W3:Y:S04]  /*b5a0*/  SHFL.IDX PT, R3, R28, 0x2, 0x181f ;  /* 0x00581f001c037f89 */ /* 0x000ee800000e0000 */
[----:B------:R-:W4:Y:S01]  /*b5b0*/  SHFL.IDX PT, R28, R28, 0x3, 0x181f ;  /* 0x00781f001c1c7f89 */ /* 0x000f2200000e0000 */
[----:B-1----:R-:W-:-:S04]  /*b5c0*/  IADD3 R2, P0, R2, R0, RZ ;  /* 0x0000000002027210 */ /* 0x002fc80007f1e0ff */
[----:B---3--:R-:W-:-:S05]  /*b5d0*/  IADD3.X R3, RZ, R3, RZ, P0, !PT ;  /* 0x00000003ff037210 */ /* 0x008fca00007fe4ff */
[----:B----4-:R2:W-:Y:S04]  /*b5e0*/  LDGSTS.E.BYPASS.LTC128B.128 [R26+0x23400], desc[UR50][R2.64], !P1 ;  /* 0x23400000021a7fae */ /* 0x0105e8000c901d72 */
.L_x_145:
[----:B--2---:R-:W-:-:S05]  /*b5f0*/  IADD3 R2, P0, R14, R0, RZ ;  /* 0x000000000e027210 */ /* 0x004fca0007f1e0ff */
[----:B------:R-:W-:Y:S01]  /*b600*/  IMAD.X R3, RZ, RZ, R28, P0 ;  /* 0x000000ffff037224 */ /* 0x000fe200000e061c */
[----:B------:R-:W-:-:S04]  /*b610*/  PLOP3.LUT P0, PT, PT, PT, PT, 0x80, 0x0 ;  /* 0x000000000000781c */ /* 0x000fc80003f0f070 */
[----:B------:R-:W-:Y:S01]  /*b620*/  @!PT LDS RZ, [RZ] ;  /* 0x00000000fffff984 */ /* 0x000fe20000000800 */
[----:B------:R-:W-:Y:S01]  /*b630*/  @!PT LDS RZ, [RZ] ;  /* 0x00000000fffff984 */ /* 0x000fe20000000800 */
[----:B------:R-:W-:Y:S01]  /*b640*/  @!PT LDS RZ, [RZ] ;  /* 0x00000000fffff984 */ /* 0x000fe20000000800 */
[----:B------:R1:W-:Y:S01]  /*b650*/  LDGSTS.E.BYPASS.LTC128B.128 [R26+0x23c00], desc[UR50][R2.64], !P1 ;  /* 0x23c00000021a7fae */ /* 0x0003e2000c901d72 */
[----:B------:R-:W-:-:S08]  /*b660*/  NOP ;  /* 0x0000000000007918 */ /* 0x000fd00000000000 */
.L_x_75:
[----:B------:R-:W-:Y:S02]  /*b670*/  PLOP3.LUT P1, PT, P1, P0, PT, 0xa2, 0x0 ;  /* 0x000000000000781c */ /* 0x000fe40000f21472 */
[----:B------:R-:W-:-:S08]  /*b680*/  @P0 R2UR P1, UR4, R9 ;  /* 0x00000000090402ca */ /* 0x000fd00000020000 */
[----:B------:R-:W-:-:S05]  /*b690*/  @P0 PLOP3.LUT P0, PT, P1, PT, PT, 0x80, 0x0 ;  /* 0x000000000000081c */ /* 0x000fca0000f0f070 */
[----:B------:R-:W-:Y:S01]  /*b6a0*/  @!P1 SYNCS.ARRIVE.TRANS64.RED.A0T1 RZ, [UR4+0x28c30], RZ ;  /* 0x028c30ffffff99a7 */ /* 0x000fe20008200404 */
[----:B------:R-:W-:Y:S07]  /*b6b0*/  @!P1 ARRIVES.LDGSTSBAR.64.TRANSCNT [UR4+0x28c30] ;  /* 0x028c3000ff0099b0 */ /* 0x000fee0008000a84 */
[----:B------:R-:W-:Y:S05]  /*b6c0*/  @P0 BRA.U.ANY `(.L_x_75) ;  /* 0xfffffffd00e80947 */ /* 0x000fea000393ffff */
[----:B------:R-:W-:Y:S01]  /*b6d0*/  NOP ;  /* 0x0000000000007918 */ /* 0x000fe20000000000 */
[----:B-1----:R-:W-:-:S05]  /*b6e0*/  IMAD.U32 R2, RZ, RZ, UR41 ;  /* 0x00000029ff027e24 */ /* 0x002fca000f8e00ff */
[----:B------:R-:W-:-:S13]  /*b6f0*/  ISETP.NE.AND P2, PT, R2, 0x3, PT ;  /* 0x000000030200780c */ /* 0x000fda0003f45270 */
[----:B------:R-:W-:Y:S05]  /*b700*/  @!P2 BRA `(.L_x_76) ;  /* 0x000000000004a947 */ /* 0x000fea0003800000 */
[----:B------:R-:W-:Y:S01]  /*b710*/  BPT.TRAP 0x1 ;  /* 0x000000040000795c */ /* 0x000fe20000300000 */
.L_x_76:
[----:B------:R1:W-:Y:S01]  /*b720*/  SYNCS.ARRIVE.TRANS64.A1T0 RZ, [R9+URZ+0x28c30], RZ ;  /* 0x028c30ff09ff79a7 */ /* 0x0003e2000810003f */
[----:B------:R-:W-:Y:S05]  /*b730*/  @!P2 BRA `(.L_x_77) ;  /* 0x000000000004a947 */ /* 0x000fea0003800000 */
[----:B------:R-:W-:Y:S01]  /*b740*/  BPT.TRAP 0x1 ;  /* 0x000000040000795c */ /* 0x000fe20000300000 */
.L_x_77:
[----:B------:R-:W2:Y:S01]  /*b750*/  SYNCS.PHASECHK.TRANS64.TRYWAIT P0, [R9+URZ+0x28c60], R20 ;  /* 0x028c6014090075a7 */ /* 0x000ea2000800017f */
[----:B------:R-:W-:Y:S04]  /*b760*/  BSSY B1, `(.L_x_78) ;  /* 0x0000002000017945 */ /* 0x000fe80003800000 */
[----:B--2---:R-:W-:Y:S05]  /*b770*/  @!P0 BRA `(.L_x_79) ;  /* 0x0000002400708947 */ /* 0x004fea0003800000 */
.L_x_146:
[----:B------:R-:W-:Y:S05]  /*b780*/  BSYNC B1 ;  /* 0x0000000000017941 */ /* 0x000fea0003800000 */
.L_x_78:
[----:B------:R-:W-:Y:S01]  /*b790*/  ULDC.64 UR4, c[0x0][0x328] ;  /* 0x0000ca0000047ab9 */ /* 0x000fe20000000a00 */
[C---:B------:R-:W-:Y:S01]  /*b7a0*/  LOP3.LUT P5, RZ, R16.reuse, 0x8, RZ, 0xc0, !PT ;  /* 0x0000000810ff7812 */ /* 0x040fe200078ac0ff */
[----:B------:R-:W-:Y:S01]  /*b7b0*/  IMAD R2, R7, UR4, RZ ;  /* 0x0000000407027c24 */ /* 0x000fe2000f8e02ff */
[C---:B------:R-:W-:Y:S02]  /*b7c0*/  LOP3.LUT P4, RZ, R16.reuse, 0x4, RZ, 0xc0, !PT ;  /* 0x0000000410ff7812 */ /* 0x040fe4000788c0ff */
[----:B------:R-:W-:Y:S01]  /*b7d0*/  LOP3.LUT P3, RZ, R16, 0x2, RZ, 0xc0, !PT ;  /* 0x0000000210ff7812 */ /* 0x000fe2000786c0ff */
[C---:B------:R-:W-:Y:S02]  /*b7e0*/  IMAD R7, R5.reuse, UR5, R2 ;  /* 0x0000000505077c24 */ /* 0x040fe4000f8e0202 */
[----:B------:R-:W-:Y:S01]  /*b7f0*/  IMAD.WIDE.U32 R2, R5, UR4, RZ ;  /* 0x0000000405027c25 */ /* 0x000fe2000f8e00ff */
[----:B------:R-:W-:-:S03]  /*b800*/  ULDC.64 UR4, c[0x0][0x338] ;  /* 0x0000ce0000047ab9 */ /* 0x000fc60000000a00 */
[----:B------:R-:W-:Y:S02]  /*b810*/  IMAD.IADD R3, R3, 0x1, R7 ;  /* 0x0000000103037824 */ /* 0x000fe400078e0207 */
[----:B------:R-:W-:Y:S02]  /*b820*/  IMAD R19, R19, UR4, RZ ;  /* 0x0000000413137c24 */ /* 0x000fe4000f8e02ff */
[----:B------:R-:W-:-:S04]  /*b830*/  IMAD.WIDE.U32 R2, R4, UR4, R2 ;  /* 0x0000000404027c25 */ /* 0x000fc8000f8e0002 */
[----:B------:R-:W-:Y:S01]  /*b840*/  IMAD R19, R4, UR5, R19 ;  /* 0x0000000504137c24 */ /* 0x000fe2000f8e0213 */
[----:B------:R-:W-:Y:S02]  /*b850*/  ULDC.64 UR4, c[0x0][0x330] ;  /* 0x0000cc0000047ab9 */ /* 0x000fe40000000a00 */
[----:B------:R-:W-:Y:S02]  /*b860*/  IMAD R5, R24, UR4, RZ ;  /* 0x0000000418057c24 */ /* 0x000fe4000f8e02ff */
[----:B------:R-:W-:Y:S02]  /*b870*/  IMAD.IADD R3, R3, 0x1, R19 ;  /* 0x0000000103037824 */ /* 0x000fe400078e0213 */
[C---:B------:R-:W-:Y:S02]  /*b880*/  IMAD R5, R18.reuse, UR5, R5 ;  /* 0x0000000512057c24 */ /* 0x040fe4000f8e0205 */
[----:B------:R-:W-:Y:S01]  /*b890*/  IMAD.WIDE.U32 R2, R18, UR4, R2 ;  /* 0x0000000412027c25 */ /* 0x000fe2000f8e0002 */
[----:B------:R-:W-:-:S03]  /*b8a0*/  ULDC.64 UR4, c[0x0][0x318] ;  /* 0x0000c60000047ab9 */ /* 0x000fc60000000a00 */
[----:B------:R-:W-:Y:S01]  /*b8b0*/  IMAD.IADD R3, R5, 0x1, R3 ;  /* 0x0000000105037824 */ /* 0x000fe200078e0203 */
[C---:B------:R-:W-:Y:S01]  /*b8c0*/  LEA R10, P0, R2.reuse, UR4, 0x1 ;  /* 0x00000004020a7c11 */ /* 0x040fe2000f8008ff */
[----:B------:R-:W-:Y:S01]  /*b8d0*/  UMOV UR4, 0xffffffff ;  /* 0xffffffff00047882 */ /* 0x000fe20000000000 */
[----:B------:R-:W-:Y:S02]  /*b8e0*/  IMAD R19, R17, 0x7000, R6 ;  /* 0x0000700011137824 */ /* 0x000fe400078e0206 */
[----:B0-2---:R-:W-:Y:S01]  /*b8f0*/  LEA.HI.X R20, R2, UR5, R3, 0x1, P0 ;  /* 0x0000000502147c11 */ /* 0x005fe200080f0c03 */
[----:B------:R-:W-:Y:S08]  /*b900*/  BRA.DIV UR4, `(.L_x_80) ;  /* 0x0000002604207947 */ /* 0x000ff0000b800000 */
[----:B------:R-:W0:Y:S01]  /*b910*/  SHFL.IDX PT, R14, R10, RZ, 0x181f ;  /* 0x00181fff0a0e7589 */ /* 0x000e2200000e0000 */
[C---:B------:R-:W-:Y:S02]  /*b920*/  LOP3.LUT P1, RZ, R16.reuse, 0x40, RZ, 0xc0, !PT ;  /* 0x0000004010ff7812 */ /* 0x040fe4000782c0ff */
[C---:B------:R-:W-:Y:S01]  /*b930*/  LOP3.LUT P6, RZ, R16.reuse, 0x20, RZ, 0xc0, !PT ;  /* 0x0000002010ff7812 */ /* 0x040fe200078cc0ff */
[----:B------:R-:W2:Y:S01]  /*b940*/  SHFL.IDX PT, R3, R20, RZ, 0x181f ;  /* 0x00181fff14037589 */ /* 0x000ea200000e0000 */
[----:B------:R-:W-:Y:S02]  /*b950*/  LEA R19, R19, UR39, 0x1 ;  /* 0x0000002713137c11 */ /* 0x000fe4000f8e08ff */
[----:B------:R-:W-:Y:S02]  /*b960*/  LOP3.LUT P2, RZ, R16, 0x10, RZ, 0xc0, !PT ;  /* 0x0000001010ff7812 */ /* 0x000fe4000784c0ff */
[----:B------:R-:W-:Y:S02]  /*b970*/  P2R R11, PR, RZ, 0x40 ;  /* 0x00000040ff0b7803 */ /* 0x000fe40000000000 */
[----:B0-----:R-:W-:-:S02]  /*b980*/  IADD3 R6, P0, R14, R0, RZ ;  /* 0x000000000e067210 */ /* 0x001fc40007f1e0ff */
[----:B------:R-:W0:Y:S03]  /*b990*/  SHFL.IDX PT, R14, R10, 0x1, 0x181f ;  /* 0x00381f000a0e7f89 */ /* 0x000e2600000e0000 */
[----:B--2---:R-:W-:Y:S02]  /*b9a0*/  IMAD.X R7, RZ, RZ, R3, P0 ;  /* 0x000000ffff077224 */ /* 0x004fe400000e0603 */
[----:B------:R-:W2:Y:S04]  /*b9b0*/  SHFL.IDX PT, R3, R20, 0x1, 0x181f ;  /* 0x00381f0014037f89 */ /* 0x000ea800000e0000 */
[----:B------:R-:W-:Y:S01]  /*b9c0*/  LDGSTS.E.BYPASS.LTC128B.128 [R19+0x400], desc[UR50][R6.64], !P1 ;  /* 0x0040000006137fae */ /* 0x000fe2000c901d72 */
[----:B------:R-:W-:-:S03]  /*b9d0*/  ISETP.NE.U32.AND P1, PT, R27, RZ, PT ;  /* 0x000000ff1b00720c */ /* 0x000fc60003f25070 */
[----:B------:R-:W-:Y:S01]  /*b9e0*/  LDGSTS.E.BYPASS.LTC128B.128 [R19+0x2400], desc[UR50][R6.64+0x80], !P6 ;  /* 0x0240008006137fae */ /* 0x000fe2000f101d72 */
[----:B------:R-:W-:-:S03]  /*b9f0*/  LOP3.LUT P6, RZ, R16, 0x40, RZ, 0xc0, !PT ;  /* 0x0000004010ff7812 */ /* 0x000fc600078cc0ff */
[----:B------:R-:W-:Y:S04]  /*ba00*/  LDGSTS.E.BYPASS.LTC128B.128 [R19+0x4400], desc[UR50][R6.64+0x100], !P2 ;  /* 0x0440010006137fae */ /* 0x000fe8000d101d72 */
[----:B------:R-:W-:Y:S01]  /*ba10*/  LDGSTS.E.BYPASS.LTC128B.128 [R19+0x6400], desc[UR50][R6.64+0x180], !P5 ;  /* 0x0640018006137fae */ /* 0x000fe2000e901d72 */
[----:B0-----:R-:W-:-:S03]  /*ba20*/  IADD3 R4, P0, R14, R0, RZ ;  /* 0x000000000e047210 */ /* 0x001fc60007f1e0ff */
[----:B------:R-:W-:Y:S04]  /*ba30*/  LDGSTS.E.BYPASS.LTC128B.128 [R19+0x8400], desc[UR50][R6.64+0x200], !P4 ;  /* 0x0840020006137fae */ /* 0x000fe8000e101d72 */
[----:B------:R-:W0:Y:S01]  /*ba40*/  SHFL.IDX PT, R14, R10, 0x2, 0x181f ;  /* 0x00581f000a0e7f89 */ /* 0x000e2200000e0000 */
[----:B--2---:R-:W-:-:S03]  /*ba50*/  IADD3.X R5, RZ, R3, RZ, P0, !PT ;  /* 0x00000003ff057210 */ /* 0x004fc600007fe4ff */
[----:B------:R-:W2:Y:S04]  /*ba60*/  SHFL.IDX PT, R3, R20, 0x2, 0x181f ;  /* 0x00581f0014037f89 */ /* 0x000ea800000e0000 */
[----:B------:R-:W-:Y:S04]  /*ba70*/  LDGSTS.E.BYPASS.LTC128B.128 [R19+0xa400], desc[UR50][R6.64+0x280], !P3 ;  /* 0x0a40028006137fae */ /* 0x000fe8000d901d72 */
[----:B------:R-:W3:Y:S01]  /*ba80*/  SHFL.IDX PT, R20, R20, 0x3, 0x181f ;  /* 0x00781f0014147f89 */ /* 0x000ee200000e0000 */
[----:B0-----:R-:W-:-:S03]  /*ba90*/  IADD3 R2, P0, R14, R0, RZ ;  /* 0x000000000e027210 */ /* 0x001fc60007f1e0ff */
[----:B------:R0:W4:Y:S02]  /*baa0*/  SHFL.IDX PT, R14, R10, 0x3, 0x181f ;  /* 0x00781f000a0e7f89 */ /* 0x00012400000e0000 */
[----:B--2---:R-:W-:Y:S01]  /*bab0*/  IMAD.X R3, RZ, RZ, R3, P0 ;  /* 0x000000ffff037224 */ /* 0x004fe200000e0603 */
[----:B------:R-:W-:-:S13]  /*bac0*/  ISETP.NE.U32.AND P0, PT, R29, RZ, PT ;  /* 0x000000ff1d00720c */ /* 0x000fda0003f05070 */
[----:B------:R-:W-:Y:S04]  /*bad0*/  LDGSTS.E.BYPASS.LTC128B.128 [R19+0xc400], desc[UR50][R6.64+0x300], P0 ;  /* 0x0c40030006137fae */ /* 0x000fe80008101d72 */
[----:B------:R2:W-:Y:S04]  /*bae0*/  LDGSTS.E.BYPASS.LTC128B.128 [R19+0xe400], desc[UR50][R6.64+0x380], P1 ;  /* 0x0e40038006137fae */ /* 0x0005e80008901d72 */
[----:B------:R0:W-:Y:S01]  /*baf0*/  LDGSTS.E.BYPASS.LTC128B.128 [R19+0xc00], desc[UR50][R4.64], !P6 ;  /* 0x00c0000004137fae */ /* 0x0001e2000f101d72 */
[----:B------:R-:W-:-:S04]  /*bb00*/  ISETP.NE.AND P6, PT, R11, RZ, PT ;  /* 0x000000ff0b00720c */ /* 0x000fc80003fc5270 */
[----:B--2---:R-:W-:-:S09]  /*bb10*/  P2R R6, PR, RZ, 0x40 ;  /* 0x00000040ff067803 */ /* 0x004fd20000000000 */
[----:B------:R0:W-:Y:S01]  /*bb20*/  LDGSTS.E.BYPASS.LTC128B.128 [R19+0x2c00], desc[UR50][R4.64+0x80], !P6 ;  /* 0x02c0008004137fae */ /* 0x0001e2000f101d72 */
[----:B------:R-:W-:-:S03]  /*bb30*/  LOP3.LUT P6, RZ, R16, 0x40, RZ, 0xc0, !PT ;  /* 0x0000004010ff7812 */ /* 0x000fc600078cc0ff */
[----:B------:R0:W-:Y:S04]  /*bb40*/  LDGSTS.E.BYPASS.LTC128B.128 [R19+0x4c00], desc[UR50][R4.64+0x100], !P2 ;  /* 0x04c0010004137fae */ /* 0x0001e8000d101d72 */
[----:B------:R0:W-:Y:S04]  /*bb50*/  LDGSTS.E.BYPASS.LTC128B.128 [R19+0x6c00], desc[UR50][R4.64+0x180], !P5 ;  /* 0x06c0018004137fae */ /* 0x0001e8000e901d72 */
[----:B------:R0:W-:Y:S04]  /*bb60*/  LDGSTS.E.BYPASS.LTC128B.128 [R19+0x8c00], desc[UR50][R4.64+0x200], !P4 ;  /* 0x08c0020004137fae */ /* 0x0001e8000e101d72 */
[----:B------:R0:W-:Y:S04]  /*bb70*/  LDGSTS.E.BYPASS.LTC128B.128 [R19+0xac00], desc[UR50][R4.64+0x280], !P3 ;  /* 0x0ac0028004137fae */ /* 0x0001e8000d901d72 */
[----:B------:R0:W-:Y:S04]  /*bb80*/  LDGSTS.E.BYPASS.LTC128B.128 [R19+0xcc00], desc[UR50][R4.64+0x300], P0 ;  /* 0x0cc0030004137fae */ /* 0x0001e80008101d72 */
[----:B------:R0:W-:Y:S04]  /*bb90*/  LDGSTS.E.BYPASS.LTC128B.128 [R19+0xec00], desc[UR50][R4.64+0x380], P1 ;  /* 0x0ec0038004137fae */ /* 0x0001e80008901d72 */
[----:B------:R0:W-:Y:S01]  /*bba0*/  LDGSTS.E.BYPASS.LTC128B.128 [R19+0x1400], desc[UR50][R2.64], !P6 ;  /* 0x0140000002137fae */ /* 0x0001e2000f101d72 */
[----:B------:R-:W-:-:S13]  /*bbb0*/  ISETP.NE.AND P6, PT, R6, RZ, PT ;  /* 0x000000ff0600720c */ /* 0x000fda0003fc5270 */
[----:B------:R0:W-:Y:S04]  /*bbc0*/  LDGSTS.E.BYPASS.LTC128B.128 [R19+0x3400], desc[UR50][R2.64+0x80], !P6 ;  /* 0x0340008002137fae */ /* 0x0001e8000f101d72 */
[----:B------:R0:W-:Y:S04]  /*bbd0*/  LDGSTS.E.BYPASS.LTC128B.128 [R19+0x5400], desc[UR50][R2.64+0x100], !P2 ;  /* 0x0540010002137fae */ /* 0x0001e8000d101d72 */
[----:B------:R0:W-:Y:S04]  /*bbe0*/  LDGSTS.E.BYPASS.LTC128B.128 [R19+0x7400], desc[UR50][R2.64+0x180], !P5 ;  /* 0x0740018002137fae */ /* 0x0001e8000e901d72 */
[----:B------:R0:W-:Y:S04]  /*bbf0*/  LDGSTS.E.BYPASS.LTC128B.128 [R19+0x9400], desc[UR50][R2.64+0x200], !P4 ;  /* 0x0940020002137fae */ /* 0x0001e8000e101d72 */
[----:B------:R0:W-:Y:S04]  /*bc00*/  LDGSTS.E.BYPASS.LTC128B.128 [R19+0xb400], desc[UR50][R2.64+0x280], !P3 ;  /* 0x0b40028002137fae */ /* 0x0001e8000d901d72 */
[----:B------:R0:W-:Y:S04]  /*bc10*/  LDGSTS.E.BYPASS.LTC128B.128 [R19+0xd400], desc[UR50][R2.64+0x300], P0 ;  /* 0x0d40030002137fae */ /* 0x0001e80008101d72 */
[----:B---34-:R0:W-:Y:S02]  /*bc20*/  LDGSTS.E.BYPASS.LTC128B.128 [R19+0xf400], desc[UR50][R2.64+0x380], P1 ;  /* 0x0f40038002137fae */ /* 0x0181e40008901d72 */
.L_x_156:
[----:B0-----:R-:W-:Y:S02]  /*bc30*/  P2R R4, PR, RZ, 0x2 ;  /* 0x00000002ff047803 */ /* 0x001fe40000000000 */
[----:B------:R-:W-:Y:S02]  /*bc40*/  LOP3.LUT P1, RZ, R16, 0x40, RZ, 0xc0, !PT ;  /* 0x0000004010ff7812 */ /* 0x000fe4000782c0ff */
[----:B------:R-:W-:Y:S02]  /*bc50*/  IADD3 R2, P2, R14, R0, RZ ;  /* 0x000000000e027210 */ /* 0x000fe40007f5e0ff */
[----:B------:R-:W-:-:S03]  /*bc60*/  LOP3.LUT P6, RZ, R16, 0x10, RZ, 0xc0, !PT ;  /* 0x0000001010ff7812 */ /* 0x000fc600078cc0ff */
[----:B------:R-:W-:Y:S01]  /*bc70*/  IMAD.X R3, RZ, RZ, R20, P2 ;  /* 0x000000ffff037224 */ /* 0x000fe200010e0614 */
[----:B------:R-:W-:-:S05]  /*bc80*/  LOP3.LUT P2, RZ, R16, 0x20, RZ, 0xc0, !PT ;  /* 0x0000002010ff7812 */ /* 0x000fca000784c0ff */
[----:B------:R-:W-:Y:S01]  /*bc90*/  @!PT LDS RZ, [RZ] ;  /* 0x00000000fffff984 */ /* 0x000fe20000000800 */
[----:B------:R-:W-:Y:S01]  /*bca0*/  @!PT LDS RZ, [RZ] ;  /* 0x00000000fffff984 */ /* 0x000fe20000000800 */
[----:B------:R-:W-:Y:S01]  /*bcb0*/  @!PT LDS RZ, [RZ] ;  /* 0x00000000fffff984 */ /* 0x000fe20000000800 */
[----:B------:R0:W-:Y:S01]  /*bcc0*/  LDGSTS.E.BYPASS.LTC128B.128 [R19+0x1c00], desc[UR50][R2.64], !P1 ;  /* 0x01c0000002137fae */ /* 0x0001e2000c901d72 */
[----:B------:R-:W-:-:S07]  /*bcd0*/  ISETP.NE.AND P1, PT, R4, RZ, PT ;  /* 0x000000ff0400720c */ /* 0x000fce0003f25270 */
[----:B------:R0:W-:Y:S04]  /*bce0*/  LDGSTS.E.BYPASS.LTC128B.128 [R19+0x3c00], desc[UR50][R2.64+0x80], !P2 ;  /* 0x03c0008002137fae */ /* 0x0001e8000d101d72 */
[----:B------:R0:W-:Y:S04]  /*bcf0*/  LDGSTS.E.BYPASS.LTC128B.128 [R19+0x5c00], desc[UR50][R2.64+0x100], !P6 ;  /* 0x05c0010002137fae */ /* 0x0001e8000f101d72 */
[----:B------:R0:W-:Y:S04]  /*bd00*/  LDGSTS.E.BYPASS.LTC128B.128 [R19+0x7c00], desc[UR50][R2.64+0x180], !P5 ;  /* 0x07c0018002137fae */ /* 0x0001e8000e901d72 */
[----:B------:R0:W-:Y:S04]  /*bd10*/  LDGSTS.E.BYPASS.LTC128B.128 [R19+0x9c00], desc[UR50][R2.64+0x200], !P4 ;  /* 0x09c0020002137fae */ /* 0x0001e8000e101d72 */
[----:B------:R0:W-:Y:S04]  /*bd20*/  LDGSTS.E.BYPASS.LTC128B.128 [R19+0xbc00], desc[UR50][R2.64+0x280], !P3 ;  /* 0x0bc0028002137fae */ /* 0x0001e8000d901d72 */
[----:B------:R0:W-:Y:S01]  /*bd30*/  LDGSTS.E.BYPASS.LTC128B.128 [R19+0xdc00], desc[UR50][R2.64+0x300], P0 ;  /* 0x0dc0030002137fae */ /* 0x0001e20008101d72 */
[----:B------:R-:W-:-:S03]  /*bd40*/  PLOP3.LUT P0, PT, PT, PT, PT, 0x80, 0x0 ;  /* 0x000000000000781c */ /* 0x000fc60003f0f070 */
[----:B------:R0:W-:Y:S01]  /*bd50*/  LDGSTS.E.BYPASS.LTC128B.128 [R19+0xfc00], desc[UR50][R2.64+0x380], P1 ;  /* 0x0fc0038002137fae */ /* 0x0001e20008901d72 */
[----:B------:R-:W-:-:S09]  /*bd60*/  NOP ;  /* 0x0000000000007918 */ /* 0x000fd20000000000 */
.L_x_81:
[----:B------:R-:W-:Y:S02]  /*bd70*/  PLOP3.LUT P1, PT, P1, P0, PT, 0xa2, 0x0 ;  /* 0x000000000000781c */ /* 0x000fe40000f21472 */
[----:B------:R-:W-:-:S08]  /*bd80*/  @P0 R2UR P1, UR4, R9 ;  /* 0x00000000090402ca */ /* 0x000fd00000020000 */
        /* <DEDUP_REMOVED lines=9> */
.L_x_82:
[----:B------:R-:W-:Y:S01]  /*be20*/  VIADD R17, R17, 0x1 ;  /* 0x0000000111117836 */ /* 0x000fe20000000000 */
[----:B------:R0:W-:Y:S01]  /*be30*/  SYNCS.ARRIVE.TRANS64.A1T0 RZ, [R9+URZ+0x28c50], RZ ;  /* 0x028c50ff09ff79a7 */ /* 0x0001e2000810003f */
[----:B------:R-:W-:-:S03]  /*be40*/  VIADD R2, R8, 0xffffffff ;  /* 0xffffffff08027836 */ /* 0x000fc60000000000 */
[----:B------:R-:W-:-:S04]  /*be50*/  ISETP.NE.AND P0, PT, R17, 0x2, PT ;  /* 0x000000021100780c */ /* 0x000fc80003f05270 */
[----:B------:R-:W-:Y:S02]  /*be60*/  SEL R17, R17, RZ, P0 ;  /* 0x000000ff11117207 */ /* 0x000fe40000000000 */
[----:B------:R-:W-:Y:S02]  /*be70*/  SEL R3, RZ, 0x1, P0 ;  /* 0x00000001ff037807 */ /* 0x000fe40000000000 */
[----:B------:R-:W-:Y:S01]  /*be80*/  ISETP.GT.AND P0, PT, R8, RZ, PT ;  /* 0x000000ff0800720c */ /* 0x000fe20003f04270 */
[----:B------:R-:W-:Y:S01]  /*be90*/  IMAD.MOV.U32 R8, RZ, RZ, R2 ;  /* 0x000000ffff087224 */ /* 0x000fe200078e0002 */
[----:B------:R-:W-:-:S11]  /*bea0*/  LOP3.LUT R22, R22, R3, RZ, 0x3c, !PT ;  /* 0x0000000316167212 */ /* 0x000fd600078e3cff */
[----:B0-----:R-:W-:Y:S05]  /*beb0*/  @P0 BRA `(.L_x_83) ;  /* 0xfffffff000980947 */ /* 0x001fea000383ffff */
[----:B------:R-:W-:Y:S05]  /*bec0*/  BSYNC B0 ;  /* 0x0000000000007941 */ /* 0x000fea0003800000 */
.L_x_70:
[----:B------:R-:W2:Y:S01]  /*bed0*/  LDL.LU R2, [R1] ;  /* 0x0000000001027983 */ /* 0x000ea20000300800 */
[----:B------:R-:W-:-:S03]  /*bee0*/  ULDC UR4, c[0x0][0xc34] ;  /* 0x00030d0000047ab9 */ /* 0x000fc60000000800 */
[----:B------:R-:W3:Y:S01]  /*bef0*/  LDL.LU R0, [R1+0xc] ;  /* 0x00000c0001007983 */ /* 0x000ee20000300800 */
[----:B--2---:R-:W-:Y:S01]  /*bf00*/  IADD3 R2, R2, UR42, RZ ;  /* 0x0000002a02027c10 */ /* 0x004fe2000fffe0ff */
[----:B---3--:R-:W-:-:S04]  /*bf10*/  VIADD R0, R0, 0x1 ;  /* 0x0000000100007836 */ /* 0x008fc80000000000 */
[----:B------:R0:W-:Y:S01]  /*bf20*/  STL [R1], R2 ;  /* 0x0000000201007387 */ /* 0x0001e20000100800 */
[----:B------:R-:W-:-:S03]  /*bf30*/  ISETP.GE.AND P0, PT, R2, UR4, PT ;  /* 0x0000000402007c0c */ /* 0x000fc6000bf06270 */
[----:B------:R0:W-:Y:S10]  /*bf40*/  STL [R1+0xc], R0 ;  /* 0x00000c0001007387 */ /* 0x0001f40000100800 */
[----:B0-----:R-:W-:Y:S05]  /*bf50*/  @!P0 BRA `(.L_x_84) ;  /* 0xffffffd000648947 */ /* 0x001fea000383ffff */
[----:B------:R-:W-:-:S07]  /*bf60*/  LOP3.LUT R2, R0, 0x1, RZ, 0xc, !PT ;  /* 0x0000000100027812 */ /* 0x000fce00078e0cff */
.L_x_49:
[----:B------:R-:W0:Y:S01]  /*bf70*/  S2R R3, SR_CgaCtaId ;  /* 0x0000000000037919 */ /* 0x000e220000008800 */
[----:B------:R-:W-:Y:S01]  /*bf80*/  MOV R0, 0x400 ;  /* 0x0000040000007802 */ /* 0x000fe20000000f00 */
[----:B------:R-:W-:Y:S01]  /*bf90*/  BSSY B0, `(.L_x_85) ;  /* 0x0000005000007945 */ /* 0x000fe20003800000 */
[----:B------:R-:W-:Y:S02]  /*bfa0*/  SHF.L.U32 R2, R2, 0x1f, RZ ;  /* 0x0000001f02027819 */ /* 0x000fe400000006ff */
[----:B0-----:R-:W-:-:S04]  /*bfb0*/  LEA R4, R3, R0, 0x18 ;  /* 0x0000000003047211 */ /* 0x001fc800078ec0ff */
[----:B------:R-:W0:Y:S02]  /*bfc0*/  SYNCS.PHASECHK.TRANS64.TRYWAIT P0, [R4+URZ+0x28c20], R2 ;  /* 0x028c2002040075a7 */ /* 0x000e24000800017f */
[----:B0-----:R-:W-:Y:S05]  /*bfd0*/  @!P0 BRA `(.L_x_86) ;  /* 0x00000024002c8947 */ /* 0x001fea0003800000 */
.L_x_157:
[----:B------:R-:W-:Y:S05]  /*bfe0*/  BSYNC B0 ;  /* 0x0000000000007941 */ /* 0x000fea0003800000 */
.L_x_85:
[----:B------:R-:W-:-:S03]  /*bff0*/  UMOV UR4, 0xffffffff ;  /* 0xffffffff00047882 */ /* 0x000fc60000000000 */
[----:B------:R-:W-:Y:S05]  /*c000*/  BRA.DIV UR4, `(.L_x_87) ;  /* 0x0000002604347947 */ /* 0x000fea000b800000 */
[----:B------:R-:W2:Y:S02]  /*c010*/  S2R R0, SR_TID.X ;  /* 0x0000000000007919 */ /* 0x000ea40000002100 */
[----:B--2---:R-:W-:-:S04]  /*c020*/  SHF.R.U32.HI R0, RZ, 0x5, R0 ;  /* 0x00000005ff007819 */ /* 0x004fc80000011600 */
[----:B------:R-:W-:-:S05]  /*c030*/  LOP3.LUT R0, R0, 0x3, RZ, 0xc0, !PT ;  /* 0x0000000300007812 */ /* 0x000fca00078ec0ff */
[----:B------:R2:W3:Y:S02]  /*c040*/  SHFL.IDX PT, R14, R0, RZ, 0x1f ;  /* 0x00001fff000e7589 */ /* 0x0004e400000e0000 */
.L_x_160:
[----:B---3--:R-:W-:Y:S01]  /*c050*/  ISETP.NE.AND P0, PT, R14, RZ, PT ;  /* 0x000000ff0e00720c */ /* 0x008fe20003f05270 */
[----:B------:R-:W-:-:S12]  /*c060*/  BSSY B0, `(.L_x_88) ;  /* 0x0000024000007945 */ /* 0x000fd80003800000 */
[----:B------:R-:W-:Y:S05]  /*c070*/  @P0 BRA `(.L_x_89) ;  /* 0x0000000000880947 */ /* 0x000fea0003800000 */
[----:B------:R-:W-:-:S03]  /*c080*/  UMOV UR4, 0xffffffff ;  /* 0xffffffff00047882 */ /* 0x000fc60000000000 */
[----:B------:R-:W-:Y:S05]  /*c090*/  BRA.DIV UR4, `(.L_x_90) ;  /* 0x0000002604447947 */ /* 0x000fea000b800000 */
[----:B------:R-:W-:-:S13]  /*c0a0*/  ELECT P6, URZ, PT ;  /* 0x00000000003f782f */ /* 0x000fda00038c0000 */
.L_x_163:
[----:B------:R-:W-:Y:S05]  /*c0b0*/  @!P6 BRA `(.L_x_89) ;  /* 0x000000000078e947 */ /* 0x000fea0003800000 */
[----:B------:R-:W-:-:S06]  /*c0c0*/  ULOP3.LUT UR4, UR38, 0x2, URZ, 0xfc, !UPT ;  /* 0x0000000226047892 */ /* 0x000fcc000f8efc3f */
[----:B--2---:R-:W-:-:S05]  /*c0d0*/  IMAD.U32 R0, RZ, RZ, UR4 ;  /* 0x00000004ff007e24 */ /* 0x004fca000f8e00ff */
[----:B------:R-:W-:-:S13]  /*c0e0*/  ISETP.NE.AND P0, PT, R0, 0x3, PT ;  /* 0x000000030000780c */ /* 0x000fda0003f05270 */
[----:B------:R-:W-:Y:S05]  /*c0f0*/  @!P0 BRA `(.L_x_91) ;  /* 0x0000000000048947 */ /* 0x000fea0003800000 */
[----:B------:R-:W-:Y:S01]  /*c100*/  BPT.TRAP 0x1 ;  /* 0x000000040000795c */ /* 0x000fe20000300000 */
.L_x_91:
[C---:B------:R-:W-:Y:S01]  /*c110*/  IMAD R5, R17.reuse, 0x8, R4 ;  /* 0x0000000811057824 */ /* 0x040fe200078e0204 */
[----:B------:R-:W-:Y:S01]  /*c120*/  SHF.L.U32 R0, R22, 0x1f, RZ ;  /* 0x0000001f16007819 */ /* 0x000fe200000006ff */
[----:B------:R-:W-:-:S03]  /*c130*/  VIADD R17, R17, 0x1 ;  /* 0x0000000111117836 */ /* 0x000fc60000000000 */
[----:B------:R-:W2:Y:S02]  /*c140*/  SYNCS.PHASECHK.TRANS64.TRYWAIT P1, [R5+URZ+0x28c40], R0 ;  /* 0x028c4000050075a7 */ /* 0x000ea4000802017f */
[----:B------:R-:W-:-:S04]  /*c150*/  ISETP.NE.AND P2, PT, R17, 0x2, PT ;  /* 0x000000021100780c */ /* 0x000fc80003f45270 */
[----:B------:R-:W-:Y:S01]  /*c160*/  SEL R3, RZ, 0x1, P2 ;  /* 0x00000001ff037807 */ /* 0x000fe20001000000 */
[----:B--2---:R-:W-:Y:S08]  /*c170*/  @!P1 BRA `(.L_x_92) ;  /* 0x00000024002c9947 */ /* 0x004ff00003800000 */
.L_x_164:
[----:B------:R-:W-:Y:S02]  /*c180*/  SEL R17, R17, RZ, P2 ;  /* 0x000000ff11117207 */ /* 0x000fe40001000000 */
[----:B0-----:R-:W-:Y:S01]  /*c190*/  LOP3.LUT R2, R22, R3, RZ, 0x3c, !PT ;  /* 0x0000000316027212 */ /* 0x001fe200078e3cff */
[----:B------:R-:W-:Y:S06]  /*c1a0*/  @!P0 BRA `(.L_x_93) ;  /* 0x0000000000048947 */ /* 0x000fec0003800000 */
[----:B------:R-:W-:Y:S01]  /*c1b0*/  BPT.TRAP 0x1 ;  /* 0x000000040000795c */ /* 0x000fe20000300000 */
.L_x_93:
[----:B------:R-:W-:Y:S01]  /*c1c0*/  IMAD R17, R17, 0x8, R4 ;  /* 0x0000000811117824 */ /* 0x000fe200078e0204 */
[----:B------:R-:W-:-:S04]  /*c1d0*/  SHF.L.U32 R2, R2, 0x1f, RZ ;  /* 0x0000001f02027819 */ /* 0x000fc800000006ff */
[----:B------:R-:W0:Y:S02]  /*c1e0*/  SYNCS.PHASECHK.TRANS64.TRYWAIT P1, [R17+URZ+0x28c40], R2 ;  /* 0x028c4002110075a7 */ /* 0x000e24000802017f */
[----:B0-----:R-:W-:Y:S05]  /*c1f0*/  @!P1 BRA `(.L_x_94) ;  /* 0x0000002400209947 */ /* 0x001fea0003800000 */
.L_x_165:
[----:B------:R-:W-:Y:S05]  /*c200*/  @!P0 BRA `(.L_x_95) ;  /* 0x0000000000048947 */ /* 0x000fea0003800000 */
[----:B------:R-:W-:Y:S01]  /*c210*/  BPT.TRAP 0x1 ;  /* 0x000000040000795c */ /* 0x000fe20000300000 */
.L_x_95:
[----:B------:R-:W3:Y:S02]  /*c220*/  SYNCS.PHASECHK.TRANS64.TRYWAIT P1, [R5+URZ+0x28c60], R0 ;  /* 0x028c6000050075a7 */ /* 0x000ee4000802017f */
[----:B---3--:R-:W-:Y:S05]  /*c230*/  @!P1 BRA `(.L_x_96) ;  /* 0x0000002400249947 */ /* 0x008fea0003800000 */
.L_x_166:
[----:B------:R-:W-:Y:S05]  /*c240*/  @!P0 BRA `(.L_x_97) ;  /* 0x0000000000048947 */ /* 0x000fea0003800000 */
[----:B------:R-:W-:Y:S01]  /*c250*/  BPT.TRAP 0x1 ;  /* 0x000000040000795c */ /* 0x000fe20000300000 */
.L_x_97:
[----:B----4-:R4:W0:Y:S02]  /*c260*/  SYNCS.PHASECHK.TRANS64.TRYWAIT P0, [R17+URZ+0x28c60], R2 ;  /* 0x028c6002110075a7 */ /* 0x010824000800017f */
[----:B0-----:R-:W-:Y:S05]  /*c270*/  @!P0 NANOSLEEP.SYNCS 0x989680 ;  /* 0x009896800000895d */ /* 0x001fea0003900000 */
[----:B------:R-:W0:Y:S02]  /*c280*/  @!P0 SYNCS.PHASECHK.TRANS64 P0, [R17+URZ+0x28c60], R2 ;  /* 0x028c6002110085a7 */ /* 0x000e24000800007f */
[----:B0-----:R-:W-:Y:S05]  /*c290*/  @!P0 BRA `(.L_x_97) ;  /* 0xfffffffc00f08947 */ /* 0x001fea000383ffff */
.L_x_89:
[----:B------:R-:W-:Y:S05]  /*c2a0*/  BSYNC B0 ;  /* 0x0000000000007941 */ /* 0x000fea0003800000 */
.L_x_88:
[----:B------:R-:W-:Y:S05]  /*c2b0*/  EXIT ;  /* 0x000000000000794d */ /* 0x000fea0003800000 */
.L_x_9:
[----:B0-----:R-:W-:-:S04]  /*c2c0*/  IMAD.U32 R3, RZ, RZ, UR16 ;  /* 0x00000010ff037e24 */ /* 0x001fc8000f8e00ff */
[----:B------:R0:W1:Y:S03]  /*c2d0*/  SYNCS.PHASECHK.TRANS64.TRYWAIT P1, [R3+URZ+0x28c50], R0 ;  /* 0x028c5000030075a7 */ /* 0x000066000802017f */
[----:B-1----:R-:W-:Y:S05]  /*c2e0*/  @!P1 NANOSLEEP.SYNCS 0x989680 ;  /* 0x009896800000995d */ /* 0x002fea0003900000 */
[----:B------:R-:W1:Y:S02]  /*c2f0*/  @!P1 SYNCS.PHASECHK.TRANS64 P1, [R3+URZ+0x28c50], R0 ;  /* 0x028c5000030095a7 */ /* 0x000e64000802007f */
[----:B-1----:R-:W-:Y:S05]  /*c300*/  @!P1 BRA `(.L_x_9) ;  /* 0xfffffffc00ec9947 */ /* 0x002fea000383ffff */
[----:B------:R-:W-:Y:S05]  /*c310*/  BRA `(.L_x_98) ;  /* 0xffffff4c00bc7947 */ /* 0x000fea000383ffff */
.L_x_15:
[----:B-1----:R-:W-:-:S04]  /*c320*/  MOV R4, UR6 ;  /* 0x0000000600047c02 */ /* 0x002fc80008000f00 */
[----:B------:R1:W2:Y:S03]  /*c330*/  SYNCS.PHASECHK.TRANS64.TRYWAIT P1, [R4+URZ+0x28c50], R3 ;  /* 0x028c5003040075a7 */ /* 0x0002a6000802017f */
[----:B--2---:R-:W-:Y:S05]  /*c340*/  @!P1 NANOSLEEP.SYNCS 0x989680 ;  /* 0x009896800000995d */ /* 0x004fea0003900000 */
[----:B------:R-:W2:Y:S02]  /*c350*/  @!P1 SYNCS.PHASECHK.TRANS64 P1, [R4+URZ+0x28c50], R3 ;  /* 0x028c5003040095a7 */ /* 0x000ea4000802007f */
[----:B--2---:R-:W-:Y:S05]  /*c360*/  @!P1 BRA `(.L_x_15) ;  /* 0xfffffffc00ec9947 */ /* 0x004fea000383ffff */
[----:B------:R-:W-:Y:S05]  /*c370*/  BRA `(.L_x_14) ;  /* 0xffffff5800bc7947 */ /* 0x000fea000383ffff */
.L_x_20:
[----:B0-----:R-:W-:-:S04]  /*c380*/  IMAD.U32 R3, RZ, RZ, UR42 ;  /* 0x0000002aff037e24 */ /* 0x001fc8000f8e00ff */
[----:B------:R0:W1:Y:S03]  /*c390*/  SYNCS.PHASECHK.TRANS64.TRYWAIT P1, [R3+URZ+0x28c00], R0 ;  /* 0x028c0000030075a7 */ /* 0x000066000802017f */
[----:B-1----:R-:W-:Y:S05]  /*c3a0*/  @!P1 NANOSLEEP.SYNCS 0x989680 ;  /* 0x009896800000995d */ /* 0x002fea0003900000 */
[----:B------:R-:W1:Y:S02]  /*c3b0*/  @!P1 SYNCS.PHASECHK.TRANS64 P1, [R3+URZ+0x28c00], R0 ;  /* 0x028c0000030095a7 */ /* 0x000e64000802007f */
[----:B-1----:R-:W-:Y:S05]  /*c3c0*/  @!P1 BRA `(.L_x_20) ;  /* 0xfffffffc00ec9947 */ /* 0x002fea000383ffff */
[----:B------:R-:W-:Y:S05]  /*c3d0*/  BRA `(.L_x_99) ;  /* 0xffffff68000c7947 */ /* 0x000fea000383ffff */
.L_x_24:
[----:B--2---:R2:W3:Y:S02]  /*c3e0*/  SYNCS.PHASECHK.TRANS64.TRYWAIT P1, [R7+URZ+0x28c30], R8 ;  /* 0x028c3008070075a7 */ /* 0x0044e4000802017f */
[----:B---3--:R-:W-:Y:S05]  /*c3f0*/  @!P1 NANOSLEEP.SYNCS 0x989680 ;  /* 0x009896800000995d */ /* 0x008fea0003900000 */
[----:B------:R-:W3:Y:S02]  /*c400*/  @!P1 SYNCS.PHASECHK.TRANS64 P1, [R7+URZ+0x28c30], R8 ;  /* 0x028c3008070095a7 */ /* 0x000ee4000802007f */
[----:B---3--:R-:W-:Y:S05]  /*c410*/  @!P1 BRA `(.L_x_24) ;  /* 0xfffffffc00f09947 */ /* 0x008fea000383ffff */
[----:B------:R-:W-:Y:S05]  /*c420*/  BRA `(.L_x_23) ;  /* 0xffffff6800287947 */ /* 0x000fea000383ffff */
.L_x_29:
[----:B----4-:R4:W0:Y:S02]  /*c430*/  SYNCS.PHASECHK.TRANS64.TRYWAIT P1, [R7+URZ+0x28c50], R8 ;  /* 0x028c5008070075a7 */ /* 0x010824000802017f */
[----:B0-----:R-:W-:Y:S05]  /*c440*/  @!P1 NANOSLEEP.SYNCS 0x989680 ;  /* 0x009896800000995d */ /* 0x001fea0003900000 */
[----:B------:R-:W0:Y:S02]  /*c450*/  @!P1 SYNCS.PHASECHK.TRANS64 P1, [R7+URZ+0x28c50], R8 ;  /* 0x028c5008070095a7 */ /* 0x000e24000802007f */
[----:B0-----:R-:W-:Y:S05]  /*c460*/  @!P1 BRA `(.L_x_29) ;  /* 0xfffffffc00f09947 */ /* 0x001fea000383ffff */
[----:B------:R-:W-:Y:S05]  /*c470*/  BRA `(.L_x_28) ;  /* 0xffffff78003c7947 */ /* 0x000fea000383ffff */
.L_x_35:
[----:B--2---:R-:W-:-:S04]  /*c480*/  IMAD.U32 R3, RZ, RZ, UR21 ;  /* 0x00000015ff037e24 */ /* 0x004fc8000f8e00ff */
[----:B------:R2:W3:Y:S03]  /*c490*/  SYNCS.PHASECHK.TRANS64.TRYWAIT P2, [R3+URZ+0x28c30], R8 ;  /* 0x028c3008030075a7 */ /* 0x0004e6000804017f */
[----:B---3--:R-:W-:Y:S05]  /*c4a0*/  @!P2 NANOSLEEP.SYNCS 0x989680 ;  /* 0x009896800000a95d */ /* 0x008fea0003900000 */
[----:B------:R-:W3:Y:S02]  /*c4b0*/  @!P2 SYNCS.PHASECHK.TRANS64 P2, [R3+URZ+0x28c30], R8 ;  /* 0x028c30080300a5a7 */ /* 0x000ee4000804007f */
[----:B---3--:R-:W-:Y:S05]  /*c4c0*/  @!P2 BRA `(.L_x_35) ;  /* 0xfffffffc00eca947 */ /* 0x008fea000383ffff */
[----:B------:R-:W-:Y:S05]  /*c4d0*/  BRA `(.L_x_34) ;  /* 0xffffff7c00287947 */ /* 0x000fea000383ffff */
.L_x_40:
[----:B---3--:R-:W-:-:S04]  /*c4e0*/  IMAD.U32 R7, RZ, RZ, UR21 ;  /* 0x00000015ff077e24 */ /* 0x008fc8000f8e00ff */
[----:B------:R3:W4:Y:S03]  /*c4f0*/  SYNCS.PHASECHK.TRANS64.TRYWAIT P2, [R7+URZ+0x28c50], R8 ;  /* 0x028c5008070075a7 */ /* 0x000726000804017f */
[----:B----4-:R-:W-:Y:S05]  /*c500*/  @!P2 NANOSLEEP.SYNCS 0x989680 ;  /* 0x009896800000a95d */ /* 0x010fea0003900000 */
[----:B------:R-:W4:Y:S02]  /*c510*/  @!P2 SYNCS.PHASECHK.TRANS64 P2, [R7+URZ+0x28c50], R8 ;  /* 0x028c50080700a5a7 */ /* 0x000f24000804007f */
[----:B----4-:R-:W-:Y:S05]  /*c520*/  @!P2 BRA `(.L_x_40) ;  /* 0xfffffffc00eca947 */ /* 0x010fea000383ffff */
[----:B------:R-:W-:Y:S05]  /*c530*/  BRA `(.L_x_39) ;  /* 0xffffff90005c7947 */ /* 0x000fea000383ffff */
.L_x_53:
[----:B------:R-:W0:Y:S01]  /*c540*/  S2R R19, SR_TID.X ;  /* 0x0000000000137919 */ /* 0x000e220000002100 */
[----:B------:R-:W-:Y:S01]  /*c550*/  BSSY B0, `(.L_x_100) ;  /* 0x000000a000007945 */ /* 0x000fe20003800000 */
[----:B------:R-:W-:Y:S01]  /*c560*/  IMAD.MOV.U32 R12, RZ, RZ, RZ ;  /* 0x000000ffff0c7224 */ /* 0x000fe200078e00ff */
[----:B------:R-:W-:Y:S01]  /*c570*/  MOV R15, 0xffffffff ;  /* 0xffffffff000f7802 */ /* 0x000fe20000000f00 */
[----:B------:R-:W-:Y:S01]  /*c580*/  IMAD.MOV.U32 R11, RZ, RZ, 0x1f ;  /* 0x0000001fff0b7424 */ /* 0x000fe200078e00ff */
[----:B0-----:R-:W-:-:S04]  /*c590*/  SHF.R.U32.HI R19, RZ, 0x5, R19 ;  /* 0x00000005ff137819 */ /* 0x001fc80000011613 */
[----:B------:R-:W-:-:S05]  /*c5a0*/  LOP3.LUT R19, R19, 0x3, RZ, 0xc0, !PT ;  /* 0x0000000313137812 */ /* 0x000fca00078ec0ff */
[----:B------:R-:W-:-:S07]  /*c5b0*/  IMAD.MOV.U32 R13, RZ, RZ, R19 ;  /* 0x000000ffff0d7224 */ /* 0x000fce00078e0013 */
[----:B-1---5:R-:W-:Y:S05]  /*c5c0*/  WARPSYNC.COLLECTIVE R15, `(.L_x_101) ;  /* 0x000000000f087348 */ /* 0x022fea0003c00000 */
[----:B------:R0:W2:Y:S02]  /*c5d0*/  SHFL.IDX P6, R14, R13, R12, R11 ;  /* 0x0000000c0d0e7389 */ /* 0x0000a400000c000b */
[----:B012--5:R-:W-:Y:S01]  /*c5e0*/  ENDCOLLECTIVE ;  /* 0x000000000000791b */ /* 0x027fe20003800000 */
.L_x_101:
[----:B------:R-:W-:Y:S05]  /*c5f0*/  BSYNC B0 ;  /* 0x0000000000007941 */ /* 0x000fea0003800000 */
.L_x_100:
[----:B------:R-:W-:Y:S05]  /*c600*/  BRA `(.L_x_102) ;  /* 0xffffffd000207947 */ /* 0x000fea000383ffff */
.L_x_56:
[----:B0-----:R0:W1:Y:S02]  /*c610*/  SYNCS.PHASECHK.TRANS64.TRYWAIT P0, [R19+URZ+0x28c40], R0 ;  /* 0x028c4000130075a7 */ /* 0x001064000800017f */
[----:B-1----:R-:W-:Y:S05]  /*c620*/  @!P0 NANOSLEEP.SYNCS 0x989680 ;  /* 0x009896800000895d */ /* 0x002fea0003900000 */
[----:B------:R-:W1:Y:S02]  /*c630*/  @!P0 SYNCS.PHASECHK.TRANS64 P0, [R19+URZ+0x28c40], R0 ;  /* 0x028c4000130085a7 */ /* 0x000e64000800007f */
[----:B-1----:R-:W-:Y:S05]  /*c640*/  @!P0 BRA `(.L_x_56) ;  /* 0xfffffffc00f08947 */ /* 0x002fea000383ffff */
[----:B------:R-:W-:Y:S05]  /*c650*/  BRA `(.L_x_103) ;  /* 0xffffffd000a47947 */ /* 0x000fea000383ffff */
.L_x_57:
[----:B------:R-:W-:Y:S01]  /*c660*/  BSSY B0, `(.L_x_104) ;  /* 0x0000008000007945 */ /* 0x000fe20003800000 */
[----:B------:R-:W-:Y:S02]  /*c670*/  IMAD.MOV.U32 R13, RZ, RZ, R5 ;  /* 0x000000ffff0d7224 */ /* 0x000fe400078e0005 */
[----:B------:R-:W-:Y:S02]  /*c680*/  IMAD.MOV.U32 R12, RZ, RZ, RZ ;  /* 0x000000ffff0c7224 */ /* 0x000fe400078e00ff */
[----:B------:R-:W-:Y:S02]  /*c690*/  IMAD.MOV.U32 R11, RZ, RZ, 0x181f ;  /* 0x0000181fff0b7424 */ /* 0x000fe400078e00ff */
[----:B------:R-:W-:-:S07]  /*c6a0*/  IMAD.MOV.U32 R15, RZ, RZ, -0x1 ;  /* 0xffffffffff0f7424 */ /* 0x000fce00078e00ff */
[----:B------:R-:W-:Y:S05]  /*c6b0*/  WARPSYNC.COLLECTIVE R15, `(.L_x_105) ;  /* 0x000000000f087348 */ /* 0x000fea0003c00000 */
[----:B------:R0:W1:Y:S02]  /*c6c0*/  SHFL.IDX P6, R14, R13, R12, R11 ;  /* 0x0000000c0d0e7389 */ /* 0x00006400000c000b */
[----:B01----:R-:W-:Y:S01]  /*c6d0*/  ENDCOLLECTIVE ;  /* 0x000000000000791b */ /* 0x003fe20003800000 */
.L_x_105:
[----:B------:R-:W-:Y:S05]  /*c6e0*/  BSYNC B0 ;  /* 0x0000000000007941 */ /* 0x000fea0003800000 */
.L_x_104:
[----:B------:R-:W-:Y:S01]  /*c6f0*/  IMAD.MOV.U32 R13, RZ, RZ, R0 ;  /* 0x000000ffff0d7224 */ /* 0x000fe200078e0000 */
[----:B------:R-:W-:Y:S01]  /*c700*/  MOV R12, RZ ;  /* 0x000000ff000c7202 */ /* 0x000fe20000000f00 */
[----:B------:R-:W-:Y:S01]  /*c710*/  IMAD.MOV.U32 R11, RZ, RZ, 0x181f ;  /* 0x0000181fff0b7424 */ /* 0x000fe200078e00ff */
[----:B------:R-:W-:Y:S01]  /*c720*/  ISETP.GE.AND P2, PT, R35, 0x1, PT ;  /* 0x000000012300780c */ /* 0x000fe20003f46270 */
[----:B------:R-:W-:Y:S02]  /*c730*/  IMAD.MOV.U32 R15, RZ, RZ, -0x1 ;  /* 0xffffffffff0f7424 */ /* 0x000fe400078e00ff */
[----:B------:R-:W-:-:S10]  /*c740*/  IMAD.MOV.U32 R2, RZ, RZ, R14 ;  /* 0x000000ffff027224 */ /* 0x000fd400078e000e */
[----:B------:R-:W-:Y:S05]  /*c750*/  WARPSYNC.COLLECTIVE R15, `(.L_x_106) ;  /* 0x000000000f087348 */ /* 0x000fea0003c00000 */
[----:B------:R0:W1:Y:S02]  /*c760*/  SHFL.IDX P6, R14, R13, R12, R11 ;  /* 0x0000000c0d0e7389 */ /* 0x00006400000c000b */
[----:B01----:R-:W-:Y:S01]  /*c770*/  ENDCOLLECTIVE ;  /* 0x000000000000791b */ /* 0x003fe20003800000 */
.L_x_106:
[----:B------:R-:W-:Y:S01]  /*c780*/  @P2 LEA R7, R4, UR39, 0x1 ;  /* 0x0000002704072c11 */ /* 0x000fe2000f8e08ff */
[----:B------:R-:W-:Y:S02]  /*c790*/  IMAD.MOV.U32 R13, RZ, RZ, R5 ;  /* 0x000000ffff0d7224 */ /* 0x000fe400078e0005 */
[----:B------:R-:W-:Y:S01]  /*c7a0*/  IMAD.MOV.U32 R12, RZ, RZ, 0x1 ;  /* 0x00000001ff0c7424 */ /* 0x000fe200078e00ff */
[----:B------:R-:W-:-:S13]  /*c7b0*/  @P2 LEA R3, P0, R20, R14, 0x1 ;  /* 0x0000000e14032211 */ /* 0x000fda00078008ff */
[----:B------:R-:W-:Y:S05]  /*c7c0*/  WARPSYNC.COLLECTIVE R15, `(.L_x_107) ;  /* 0x000000000f087348 */ /* 0x000fea0003c00000 */
[----:B------:R0:W1:Y:S02]  /*c7d0*/  SHFL.IDX P6, R14, R13, R12, R11 ;  /* 0x0000000c0d0e7389 */ /* 0x00006400000c000b */
[----:B01----:R-:W-:Y:S01]  /*c7e0*/  ENDCOLLECTIVE ;  /* 0x000000000000791b */ /* 0x003fe20003800000 */
.L_x_107:
[----:B------:R-:W-:-:S05]  /*c7f0*/  @P2 IMAD.X R2, RZ, RZ, R2, P0 ;  /* 0x000000ffff022224 */ /* 0x000fca00000e0602 */
[----:B------:R-:W-:-:S04]  /*c800*/  @P2 LOP3.LUT R3, R3, R2, RZ, 0x3c, !PT ;  /* 0x0000000203032212 */ /* 0x000fc800078e3cff */
[C---:B------:R-:W-:Y:S02]  /*c810*/  @P2 LOP3.LUT R2, R3.reuse, R2, RZ, 0x3c, !PT ;  /* 0x0000000203022212 */ /* 0x040fe400078e3cff */
[----:B------:R-:W-:Y:S02]  /*c820*/  MOV R13, R0 ;  /* 0x00000000000d7202 */ /* 0x000fe40000000f00 */
[----:B------:R-:W-:-:S05]  /*c830*/  @P2 LOP3.LUT R3, R3, R2, RZ, 0x3c, !PT ;  /* 0x0000000203032212 */ /* 0x000fca00078e3cff */
[----:B------:R-:W-:Y:S01]  /*c840*/  @!PT LDS RZ, [RZ] ;  /* 0x00000000fffff984 */ /* 0x000fe20000000800 */
[----:B------:R-:W-:Y:S01]  /*c850*/  @!PT LDS RZ, [RZ] ;  /* 0x00000000fffff984 */ /* 0x000fe20000000800 */
[----:B------:R-:W-:Y:S01]  /*c860*/  @!PT LDS RZ, [RZ] ;  /* 0x00000000fffff984 */ /* 0x000fe20000000800 */
[----:B------:R0:W-:Y:S01]  /*c870*/  @P2 LDGSTS.E.BYPASS.LTC128B.128 [R7+0x22400], desc[UR50][R2.64], !P1 ;  /* 0x2240000002072fae */ /* 0x0001e2000c901d72 */
[----:B------:R-:W-:Y:S01]  /*c880*/  ISETP.GE.AND P2, PT, R35, 0x11, PT ;  /* 0x000000112300780c */ /* 0x000fe20003f46270 */
[----:B------:R-:W-:-:S12]  /*c890*/  IMAD.MOV.U32 R8, RZ, RZ, R14 ;  /* 0x000000ffff087224 */ /* 0x000fd800078e000e */
[----:B0-----:R-:W-:Y:S05]  /*c8a0*/  WARPSYNC.COLLECTIVE R15, `(.L_x_108) ;  /* 0x000000000f087348 */ /* 0x001fea0003c00000 */
[----:B------:R1:W2:Y:S02]  /*c8b0*/  SHFL.IDX P6, R14, R13, R12, R11 ;  /* 0x0000000c0d0e7389 */ /* 0x0002a400000c000b */
[----:B012---:R-:W-:Y:S01]  /*c8c0*/  ENDCOLLECTIVE ;  /* 0x000000000000791b */ /* 0x007fe20003800000 */
.L_x_108:
[----:B------:R-:W-:Y:S01]  /*c8d0*/  @P2 LEA R9, R4, UR39, 0x1 ;  /* 0x0000002704092c11 */ /* 0x000fe2000f8e08ff */
[----:B------:R-:W-:Y:S02]  /*c8e0*/  IMAD.MOV.U32 R13, RZ, RZ, R5 ;  /* 0x000000ffff0d7224 */ /* 0x000fe400078e0005 */
[----:B------:R-:W-:Y:S01]  /*c8f0*/  IMAD.MOV.U32 R12, RZ, RZ, 0x2 ;  /* 0x00000002ff0c7424 */ /* 0x000fe200078e00ff */
[----:B------:R-:W-:-:S13]  /*c900*/  @P2 LEA R6, P0, R20, R14, 0x1 ;  /* 0x0000000e14062211 */ /* 0x000fda00078008ff */
[----:B------:R-:W-:Y:S05]  /*c910*/  WARPSYNC.COLLECTIVE R15, `(.L_x_109) ;  /* 0x000000000f087348 */ /* 0x000fea0003c00000 */
[----:B------:R0:W1:Y:S02]  /*c920*/  SHFL.IDX P6, R14, R13, R12, R11 ;  /* 0x0000000c0d0e7389 */ /* 0x00006400000c000b */
[----:B01----:R-:W-:Y:S01]  /*c930*/  ENDCOLLECTIVE ;  /* 0x000000000000791b */ /* 0x003fe20003800000 */
.L_x_109:
[----:B------:R-:W-:Y:S02]  /*c940*/  @P2 IMAD.X R8, RZ, RZ, R8, P0 ;  /* 0x000000ffff082224 */ /* 0x000fe400000e0608 */
[----:B------:R-:W-:Y:S02]  /*c950*/  @P2 IMAD.MOV.U32 R2, RZ, RZ, R6 ;  /* 0x000000ffff022224 */ /* 0x000fe400078e0006 */
[----:B------:R-:W-:-:S05]  /*c960*/  @P2 IMAD.MOV.U32 R3, RZ, RZ, R8 ;  /* 0x000000ffff032224 */ /* 0x000fca00078e0008 */
[----:B------:R-:W-:Y:S01]  /*c970*/  @!PT LDS RZ, [RZ] ;  /* 0x00000000fffff984 */ /* 0x000fe20000000800 */
[----:B------:R-:W-:Y:S01]  /*c980*/  @!PT LDS RZ, [RZ] ;  /* 0x00000000fffff984 */ /* 0x000fe20000000800 */
[----:B------:R-:W-:Y:S01]  /*c990*/  @!PT LDS RZ, [RZ] ;  /* 0x00000000fffff984 */ /* 0x000fe20000000800 */
[----:B------:R0:W-:Y:S01]  /*c9a0*/  @P2 LDGSTS.E.BYPASS.LTC128B.128 [R9+0x22c00], desc[UR50][R2.64], !P1 ;  /* 0x22c0000002092fae */ /* 0x0001e2000c901d72 */
[----:B------:R-:W-:Y:S02]  /*c9b0*/  ISETP.GE.AND P2, PT, R35, 0x21, PT ;  /* 0x000000212300780c */ /* 0x000fe40003f46270 */
[----:B------:R-:W-:Y:S01]  /*c9c0*/  MOV R13, R0 ;  /* 0x00000000000d7202 */ /* 0x000fe20000000f00 */
[----:B0-----:R-:W-:-:S10]  /*c9d0*/  IMAD.MOV.U32 R2, RZ, RZ, R14 ;  /* 0x000000ffff027224 */ /* 0x001fd400078e000e */
[----:B------:R-:W-:Y:S05]  /*c9e0*/  WARPSYNC.COLLECTIVE R15, `(.L_x_110) ;  /* 0x000000000f087348 */ /* 0x000fea0003c00000 */
[----:B------:R0:W1:Y:S02]  /*c9f0*/  SHFL.IDX P6, R14, R13, R12, R11 ;  /* 0x0000000c0d0e7389 */ /* 0x00006400000c000b */
[----:B01----:R-:W-:Y:S01]  /*ca00*/  ENDCOLLECTIVE ;  /* 0x000000000000791b */ /* 0x003fe20003800000 */
.L_x_110:
[----:B------:R-:W-:Y:S01]  /*ca10*/  @P2 LEA R6, R4, UR39, 0x1 ;  /* 0x0000002704062c11 */ /* 0x000fe2000f8e08ff */
[----:B------:R-:W-:Y:S02]  /*ca20*/  IMAD.MOV.U32 R13, RZ, RZ, R5 ;  /* 0x000000ffff0d7224 */ /* 0x000fe400078e0005 */
[----:B------:R-:W-:Y:S01]  /*ca30*/  IMAD.MOV.U32 R12, RZ, RZ, 0x3 ;  /* 0x00000003ff0c7424 */ /* 0x000fe200078e00ff */
[----:B------:R-:W-:-:S13]  /*ca40*/  @P2 LEA R7, P0, R20, R14, 0x1 ;  /* 0x0000000e14072211 */ /* 0x000fda00078008ff */
[----:B------:R-:W-:Y:S05]  /*ca50*/  WARPSYNC.COLLECTIVE R15, `(.L_x_111) ;  /* 0x000000000f087348 */ /* 0x000fea0003c00000 */
[----:B------:R0:W1:Y:S02]  /*ca60*/  SHFL.IDX P6, R14, R13, R12, R11 ;  /* 0x0000000c0d0e7389 */ /* 0x00006400000c000b */
[----:B01----:R-:W-:Y:S01]  /*ca70*/  ENDCOLLECTIVE ;  /* 0x000000000000791b */ /* 0x003fe20003800000 */
.L_x_111:
[----:B------:R-:W-:Y:S02]  /*ca80*/  @P2 IMAD.X R10, RZ, RZ, R2, P0 ;  /* 0x000000ffff0a2224 */ /* 0x000fe400000e0602 */
[----:B------:R-:W-:Y:S02]  /*ca90*/  @P2 IMAD.MOV.U32 R2, RZ, RZ, R7 ;  /* 0x000000ffff022224 */ /* 0x000fe400078e0007 */
[----:B------:R-:W-:-:S05]  /*caa0*/  @P2 IMAD.MOV.U32 R3, RZ, RZ, R10 ;  /* 0x000000ffff032224 */ /* 0x000fca00078e000a */
[----:B------:R-:W-:Y:S01]  /*cab0*/  @!PT LDS RZ, [RZ] ;  /* 0x00000000fffff984 */ /* 0x000fe20000000800 */
[----:B------:R-:W-:Y:S01]  /*cac0*/  @!PT LDS RZ, [RZ] ;  /* 0x00000000fffff984 */ /* 0x000fe20000000800 */
[----:B------:R-:W-:Y:S01]  /*cad0*/  @!PT LDS RZ, [RZ] ;  /* 0x00000000fffff984 */ /* 0x000fe20000000800 */
[----:B------:R0:W-:Y:S01]  /*cae0*/  @P2 LDGSTS.E.BYPASS.LTC128B.128 [R6+0x23400], desc[UR50][R2.64], !P1 ;  /* 0x2340000002062fae */ /* 0x0001e2000c901d72 */
[----:B------:R-:W-:Y:S01]  /*caf0*/  MOV R13, R0 ;  /* 0x00000000000d7202 */ /* 0x000fe20000000f00 */
[----:B------:R-:W-:-:S07]  /*cb00*/  IMAD.MOV.U32 R5, RZ, RZ, R14 ;  /* 0x000000ffff057224 */ /* 0x000fce00078e000e */
[----:B0-----:R-:W-:Y:S05]  /*cb10*/  WARPSYNC.COLLECTIVE R15, `(.L_x_112) ;  /* 0x000000000f087348 */ /* 0x001fea0003c00000 */
[----:B------:R1:W2:Y:S02]  /*cb20*/  SHFL.IDX P6, R14, R13, R12, R11 ;  /* 0x0000000c0d0e7389 */ /* 0x0002a400000c000b */
[----:B012---:R-:W-:Y:S01]  /*cb30*/  ENDCOLLECTIVE ;  /* 0x000000000000791b */ /* 0x007fe20003800000 */
.L_x_112:
[----:B------:R-:W-:Y:S05]  /*cb40*/  BRA `(.L_x_113) ;  /* 0xffffffd000587947 */ /* 0x000fea000383ffff */
.L_x_61:
[----:B------:R-:W-:Y:S01]  /*cb50*/  IMAD.MOV.U32 R13, RZ, RZ, R5 ;  /* 0x000000ffff0d7224 */ /* 0x000fe200078e0005 */
[----:B------:R-:W-:Y:S01]  /*cb60*/  LEA R0, R0, R37, 0x6 ;  /* 0x0000002500007211 */ /* 0x000fe200078e30ff */
[----:B------:R-:W-:Y:S02]  /*cb70*/  IMAD.MOV.U32 R12, RZ, RZ, RZ ;  /* 0x000000ffff0c7224 */ /* 0x000fe400078e00ff */
[----:B------:R-:W-:Y:S01]  /*cb80*/  IMAD.MOV.U32 R11, RZ, RZ, 0x181f ;  /* 0x0000181fff0b7424 */ /* 0x000fe200078e00ff */
[C---:B------:R-:W-:Y:S01]  /*cb90*/  ISETP.GE.AND P0, PT, R0.reuse, UR37, PT ;  /* 0x0000002500007c0c */ /* 0x040fe2000bf06270 */
[----:B------:R-:W-:Y:S02]  /*cba0*/  IMAD.MOV.U32 R15, RZ, RZ, -0x1 ;  /* 0xffffffffff0f7424 */ /* 0x000fe400078e00ff */
[----:B------:R-:W-:-:S10]  /*cbb0*/  VIADD R6, R0, 0x10 ;  /* 0x0000001000067836 */ /* 0x000fd40000000000 */
[----:B-1----:R-:W-:Y:S05]  /*cbc0*/  WARPSYNC.COLLECTIVE R15, `(.L_x_114) ;  /* 0x000000000f087348 */ /* 0x002fea0003c00000 */
[----:B------:R0:W2:Y:S02]  /*cbd0*/  SHFL.IDX P6, R14, R13, R12, R11 ;  /* 0x0000000c0d0e7389 */ /* 0x0000a400000c000b */
[----:B012---:R-:W-:Y:S01]  /*cbe0*/  ENDCOLLECTIVE ;  /* 0x000000000000791b */ /* 0x007fe20003800000 */
.L_x_114:
[----:B------:R-:W-:Y:S02]  /*cbf0*/  IMAD.MOV.U32 R13, RZ, RZ, R4 ;  /* 0x000000ffff0d7224 */ /* 0x000fe400078e0004 */
[----:B------:R-:W-:-:S07]  /*cc00*/  IMAD.MOV.U32 R2, RZ, RZ, R14 ;  /* 0x000000ffff027224 */ /* 0x000fce00078e000e */
[----:B------:R-:W-:Y:S05]  /*cc10*/  WARPSYNC.COLLECTIVE R15, `(.L_x_115) ;  /* 0x000000000f087348 */ /* 0x000fea0003c00000 */
[----:B------:R0:W1:Y:S02]  /*cc20*/  SHFL.IDX P6, R14, R13, R12, R11 ;  /* 0x0000000c0d0e7389 */ /* 0x00006400000c000b */
[----:B01----:R-:W-:Y:S01]  /*cc30*/  ENDCOLLECTIVE ;  /* 0x000000000000791b */ /* 0x003fe20003800000 */
.L_x_115:
[----:B------:R-:W-:Y:S02]  /*cc40*/  IMAD.MOV.U32 R13, RZ, RZ, R5 ;  /* 0x000000ffff0d7224 */ /* 0x000fe400078e0005 */
[----:B------:R-:W-:Y:S01]  /*cc50*/  IMAD.MOV.U32 R12, RZ, RZ, 0x1 ;  /* 0x00000001ff0c7424 */ /* 0x000fe200078e00ff */
[----:B------:R-:W-:-:S05]  /*cc60*/  @!P0 LEA R14, P1, R9, R14, 0x1 ;  /* 0x0000000e090e8211 */ /* 0x000fca00078208ff */
[----:B------:R-:W-:Y:S02]  /*cc70*/  @!P0 IMAD.X R3, RZ, RZ, R2, P1 ;  /* 0x000000ffff038224 */ /* 0x000fe400008e0602 */
[----:B------:R-:W-:-:S07]  /*cc80*/  @!P0 IMAD.MOV.U32 R2, RZ, RZ, R14 ;  /* 0x000000ffff028224 */ /* 0x000fce00078e000e */
[----:B------:R-:W-:Y:S05]  /*cc90*/  WARPSYNC.COLLECTIVE R15, `(.L_x_116) ;  /* 0x000000000f087348 */ /* 0x000fea0003c00000 */
[----:B------:R0:W1:Y:S02]  /*cca0*/  SHFL.IDX P6, R14, R13, R12, R11 ;  /* 0x0000000c0d0e7389 */ /* 0x00006400000c000b */
[----:B01----:R-:W-:Y:S01]  /*ccb0*/  ENDCOLLECTIVE ;  /* 0x000000000000791b */ /* 0x003fe20003800000 */
.L_x_116:
[----:B------:R-:W-:Y:S01]  /*ccc0*/  @!PT LDS RZ, [RZ] ;  /* 0x00000000fffff984 */ /* 0x000fe20000000800 */
[----:B------:R-:W-:Y:S01]  /*ccd0*/  @!PT LDS RZ, [RZ] ;  /* 0x00000000fffff984 */ /* 0x000fe20000000800 */
[----:B------:R-:W-:Y:S01]  /*cce0*/  @!PT LDS RZ, [RZ] ;  /* 0x00000000fffff984 */ /* 0x000fe20000000800 */
[----:B------:R0:W-:Y:S01]  /*ccf0*/  @!P0 LDGSTS.E.BYPASS.LTC128B.128 [R8+0x20400], desc[UR50][R2.64], !P5 ;  /* 0x2040000002088fae */ /* 0x0001e2000e901d72 */
[----:B------:R-:W-:Y:S02]  /*cd00*/  ISETP.GE.AND P0, PT, R6, UR37, PT ;  /* 0x0000002506007c0c */ /* 0x000fe4000bf06270 */
[----:B------:R-:W-:Y:S01]  /*cd10*/  MOV R13, R4 ;  /* 0x00000004000d7202 */ /* 0x000fe20000000f00 */
[----:B------:R-:W-:-:S10]  /*cd20*/  IMAD.MOV.U32 R6, RZ, RZ, R14 ;  /* 0x000000ffff067224 */ /* 0x000fd400078e000e */
[----:B0-----:R-:W-:Y:S05]  /*cd30*/  WARPSYNC.COLLECTIVE R15, `(.L_x_117) ;  /* 0x000000000f087348 */ /* 0x001fea0003c00000 */
[----:B------:R1:W2:Y:S02]  /*cd40*/  SHFL.IDX P6, R14, R13, R12, R11 ;  /* 0x0000000c0d0e7389 */ /* 0x0002a400000c000b */
[----:B012---:R-:W-:Y:S01]  /*cd50*/  ENDCOLLECTIVE ;  /* 0x000000000000791b */ /* 0x007fe20003800000 */
.L_x_117:
[----:B------:R-:W-:Y:S02]  /*cd60*/  IMAD.MOV.U32 R13, RZ, RZ, R5 ;  /* 0x000000ffff0d7224 */ /* 0x000fe400078e0005 */
[----:B------:R-:W-:Y:S01]  /*cd70*/  IMAD.MOV.U32 R12, RZ, RZ, 0x2 ;  /* 0x00000002ff0c7424 */ /* 0x000fe200078e00ff */
[----:B------:R-:W-:-:S13]  /*cd80*/  @!P0 LEA R2, P1, R9, R14, 0x1 ;  /* 0x0000000e09028211 */ /* 0x000fda00078208ff */
[----:B------:R-:W-:Y:S05]  /*cd90*/  WARPSYNC.COLLECTIVE R15, `(.L_x_118) ;  /* 0x000000000f087348 */ /* 0x000fea0003c00000 */
[----:B------:R0:W1:Y:S02]  /*cda0*/  SHFL.IDX P6, R14, R13, R12, R11 ;  /* 0x0000000c0d0e7389 */ /* 0x00006400000c000b */
[----:B01----:R-:W-:Y:S01]  /*cdb0*/  ENDCOLLECTIVE ;  /* 0x000000000000791b */ /* 0x003fe20003800000 */
.L_x_118:
[----:B------:R-:W-:Y:S02]  /*cdc0*/  @!P0 IMAD.X R3, RZ, RZ, R6, P1 ;  /* 0x000000ffff038224 */ /* 0x000fe400008e0606 */
[----:B------:R-:W-:-:S03]  /*cdd0*/  VIADD R6, R0, 0x20 ;  /* 0x0000002000067836 */ /* 0x000fc60000000000 */
[----:B------:R-:W-:Y:S01]  /*cde0*/  @!PT LDS RZ, [RZ] ;  /* 0x00000000fffff984 */ /* 0x000fe20000000800 */
[----:B------:R-:W-:Y:S01]  /*cdf0*/  @!PT LDS RZ, [RZ] ;  /* 0x00000000fffff984 */ /* 0x000fe20000000800 */
[----:B------:R-:W-:Y:S01]  /*ce00*/  @!PT LDS RZ, [RZ] ;  /* 0x00000000fffff984 */ /* 0x000fe20000000800 */
[----:B------:R0:W-:Y:S02]  /*ce10*/  @!P0 LDGSTS.E.BYPASS.LTC128B.128 [R8+0x20c00], desc[UR50][R2.64], !P5 ;  /* 0x20c0000002088fae */ /* 0x0001e4000e901d72 */
[----:B------:R-:W-:Y:S01]  /*ce20*/  ISETP.GE.AND P0, PT, R6, UR37, PT ;  /* 0x0000002506007c0c */ /* 0x000fe2000bf06270 */
[----:B------:R-:W-:Y:S02]  /*ce30*/  IMAD.MOV.U32 R13, RZ, RZ, R4 ;  /* 0x000000ffff0d7224 */ /* 0x000fe400078e0004 */
[----:B------:R-:W-:-:S10]  /*ce40*/  IMAD.MOV.U32 R6, RZ, RZ, R14 ;  /* 0x000000ffff067224 */ /* 0x000fd400078e000e */
[----:B0-----:R-:W-:Y:S05]  /*ce50*/  WARPSYNC.COLLECTIVE R15, `(.L_x_119) ;  /* 0x000000000f087348 */ /* 0x001fea0003c00000 */
[----:B------:R1:W2:Y:S02]  /*ce60*/  SHFL.IDX P6, R14, R13, R12, R11 ;  /* 0x0000000c0d0e7389 */ /* 0x0002a400000c000b */
[----:B012---:R-:W-:Y:S01]  /*ce70*/  ENDCOLLECTIVE ;  /* 0x000000000000791b */ /* 0x007fe20003800000 */
.L_x_119:
[----:B------:R-:W-:Y:S02]  /*ce80*/  IMAD.MOV.U32 R13, RZ, RZ, R5 ;  /* 0x000000ffff0d7224 */ /* 0x000fe400078e0005 */
[----:B------:R-:W-:Y:S01]  /*ce90*/  IMAD.MOV.U32 R12, RZ, RZ, 0x3 ;  /* 0x00000003ff0c7424 */ /* 0x000fe200078e00ff */
[----:B------:R-:W-:-:S13]  /*cea0*/  @!P0 LEA R2, P1, R9, R14, 0x1 ;  /* 0x0000000e09028211 */ /* 0x000fda00078208ff */
[----:B------:R-:W-:Y:S05]  /*ceb0*/  WARPSYNC.COLLECTIVE R15, `(.L_x_120) ;  /* 0x000000000f087348 */ /* 0x000fea0003c00000 */
[----:B------:R0:W1:Y:S02]  /*cec0*/  SHFL.IDX P6, R14, R13, R12, R11 ;  /* 0x0000000c0d0e7389 */ /* 0x00006400000c000b */
[----:B01----:R-:W-:Y:S01]  /*ced0*/  ENDCOLLECTIVE ;  /* 0x000000000000791b */ /* 0x003fe20003800000 */
.L_x_120:
[----:B------:R-:W-:-:S05]  /*cee0*/  @!P0 IADD3.X R3, RZ, R6, RZ, P1, !PT ;  /* 0x00000006ff038210 */ /* 0x000fca0000ffe4ff */
[----:B------:R-:W-:Y:S01]  /*cef0*/  @!PT LDS RZ, [RZ] ;  /* 0x00000000fffff984 */ /* 0x000fe20000000800 */
[----:B------:R-:W-:Y:S01]  /*cf00*/  @!PT LDS RZ, [RZ] ;  /* 0x00000000fffff984 */ /* 0x000fe20000000800 */
[----:B------:R-:W-:Y:S01]  /*cf10*/  @!PT LDS RZ, [RZ] ;  /* 0x00000000fffff984 */ /* 0x000fe20000000800 */
[----:B------:R0:W-:Y:S01]  /*cf20*/  @!P0 LDGSTS.E.BYPASS.LTC128B.128 [R8+0x21400], desc[UR50][R2.64], !P5 ;  /* 0x2140000002088fae */ /* 0x0001e2000e901d72 */
[----:B------:R-:W-:Y:S02]  /*cf30*/  IMAD.MOV.U32 R13, RZ, RZ, R4 ;  /* 0x000000ffff0d7224 */ /* 0x000fe400078e0004 */
[----:B------:R-:W-:-:S07]  /*cf40*/  IMAD.MOV.U32 R5, RZ, RZ, R14 ;  /* 0x000000ffff057224 */ /* 0x000fce00078e000e */
[----:B0-----:R-:W-:Y:S05]  /*cf50*/  WARPSYNC.COLLECTIVE R15, `(.L_x_121) ;  /* 0x000000000f087348 */ /* 0x001fea0003c00000 */
[----:B------:R1:W2:Y:S02]  /*cf60*/  SHFL.IDX P6, R14, R13, R12, R11 ;  /* 0x0000000c0d0e7389 */ /* 0x0002a400000c000b */
[----:B012---:R-:W-:Y:S01]  /*cf70*/  ENDCOLLECTIVE ;  /* 0x000000000000791b */ /* 0x007fe20003800000 */
.L_x_121:
[----:B------:R-:W-:Y:S05]  /*cf80*/  BRA `(.L_x_122) ;  /* 0xffffffd400147947 */ /* 0x000fea000383ffff */
.L_x_63:
[----:B0-----:R-:W-:-:S04]  /*cf90*/  IMAD.U32 R3, RZ, RZ, UR39 ;  /* 0x00000027ff037e24 */ /* 0x001fc8000f8e00ff */
[----:B------:R0:W2:Y:S03]  /*cfa0*/  SYNCS.PHASECHK.TRANS64.TRYWAIT P0, [R3+URZ+0x28c20], R0 ;  /* 0x028c2000030075a7 */ /* 0x0000a6000800017f */
[----:B--2---:R-:W-:Y:S05]  /*cfb0*/  @!P0 NANOSLEEP.SYNCS 0x989680 ;  /* 0x009896800000895d */ /* 0x004fea0003900000 */
[----:B------:R-:W2:Y:S02]  /*cfc0*/  @!P0 SYNCS.PHASECHK.TRANS64 P0, [R3+URZ+0x28c20], R0 ;  /* 0x028c2000030085a7 */ /* 0x000ea4000800007f */
[----:B--2---:R-:W-:Y:S05]  /*cfd0*/  @!P0 BRA `(.L_x_63) ;  /* 0xfffffffc00ec8947 */ /* 0x004fea000383ffff */
[----:B------:R-:W-:Y:S05]  /*cfe0*/  BRA `(.L_x_123) ;  /* 0xffffffd400487947 */ /* 0x000fea000383ffff */
.L_x_66:
[----:B0-----:R0:W2:Y:S02]  /*cff0*/  SYNCS.PHASECHK.TRANS64.TRYWAIT P0, [R19+URZ+0x28c60], R0 ;  /* 0x028c6000130075a7 */ /* 0x0010a4000800017f */
[----:B--2---:R-:W-:Y:S05]  /*d000*/  @!P0 NANOSLEEP.SYNCS 0x989680 ;  /* 0x009896800000895d */ /* 0x004fea0003900000 */
[----:B------:R-:W2:Y:S02]  /*d010*/  @!P0 SYNCS.PHASECHK.TRANS64 P0, [R19+URZ+0x28c60], R0 ;  /* 0x028c6000130085a7 */ /* 0x000ea4000800007f */
[----:B--2---:R-:W-:Y:S05]  /*d020*/  @!P0 BRA `(.L_x_66) ;  /* 0xfffffffc00f08947 */ /* 0x004fea000383ffff */
[----:B------:R-:W-:Y:S05]  /*d030*/  BRA `(.L_x_124) ;  /* 0xffffffd400587947 */ /* 0x000fea000383ffff */
.L_x_67:
[----:B------:R-:W-:Y:S01]  /*d040*/  BSSY B0, `(.L_x_125) ;  /* 0x0000008000007945 */ /* 0x000fe20003800000 */
[----:B------:R-:W-:Y:S01]  /*d050*/  IMAD.MOV.U32 R13, RZ, RZ, R10 ;  /* 0x000000ffff0d7224 */ /* 0x000fe200078e000a */
[----:B------:R-:W-:Y:S01]  /*d060*/  MOV R12, RZ ;  /* 0x000000ff000c7202 */ /* 0x000fe20000000f00 */
[----:B------:R-:W-:Y:S02]  /*d070*/  IMAD.MOV.U32 R11, RZ, RZ, 0x181f ;  /* 0x0000181fff0b7424 */ /* 0x000fe400078e00ff */
[----:B------:R-:W-:-:S07]  /*d080*/  IMAD.MOV.U32 R15, RZ, RZ, -0x1 ;  /* 0xffffffffff0f7424 */ /* 0x000fce00078e00ff */
[----:B01----:R-:W-:Y:S05]  /*d090*/  WARPSYNC.COLLECTIVE R15, `(.L_x_126) ;  /* 0x000000000f087348 */ /* 0x003fea0003c00000 */
[----:B------:R2:W3:Y:S02]  /*d0a0*/  SHFL.IDX P6, R14, R13, R12, R11 ;  /* 0x0000000c0d0e7389 */ /* 0x0004e400000c000b */
[----:B0123--:R-:W-:Y:S01]  /*d0b0*/  ENDCOLLECTIVE ;  /* 0x000000000000791b */ /* 0x00ffe20003800000 */
.L_x_126:
[----:B------:R-:W-:Y:S05]  /*d0c0*/  BSYNC B0 ;  /* 0x0000000000007941 */ /* 0x000fea0003800000 */
.L_x_125:
[----:B------:R-:W0:Y:S01]  /*d0d0*/  S2R R0, SR_TID.X ;  /* 0x0000000000007919 */ /* 0x000e220000002100 */
[----:B------:R-:W-:Y:S01]  /*d0e0*/  IMAD.MOV.U32 R13, RZ, RZ, R8 ;  /* 0x000000ffff0d7224 */ /* 0x000fe200078e0008 */
[----:B------:R-:W-:Y:S01]  /*d0f0*/  MOV R15, 0xffffffff ;  /* 0xffffffff000f7802 */ /* 0x000fe20000000f00 */
[----:B------:R-:W-:Y:S01]  /*d100*/  IMAD.MOV.U32 R12, RZ, RZ, RZ ;  /* 0x000000ffff0c7224 */ /* 0x000fe200078e00ff */
[----:B------:R-:W-:Y:S01]  /*d110*/  LOP3.LUT P5, RZ, R16, 0x20000000, RZ, 0xc0, !PT ;  /* 0x2000000010ff7812 */ /* 0x000fe200078ac0ff */
[----:B------:R-:W-:Y:S01]  /*d120*/  IMAD.MOV.U32 R11, RZ, RZ, 0x181f ;  /* 0x0000181fff0b7424 */ /* 0x000fe200078e00ff */
[----:B------:R-:W-:Y:S01]  /*d130*/  LEA R9, R9, UR39, 0x1 ;  /* 0x0000002709097c11 */ /* 0x000fe2000f8e08ff */
[----:B------:R-:W-:Y:S01]  /*d140*/  IMAD.MOV.U32 R3, RZ, RZ, R14 ;  /* 0x000000ffff037224 */ /* 0x000fe200078e000e */
[----:B------:R-:W-:-:S09]  /*d150*/  P2R R4, PR, RZ, 0x20 ;  /* 0x00000020ff047803 */ /* 0x000fd20000000000 */
[----:B0-----:R-:W-:Y:S05]  /*d160*/  WARPSYNC.COLLECTIVE R15, `(.L_x_127) ;  /* 0x000000000f087348 */ /* 0x001fea0003c00000 */
[----:B------:R1:W2:Y:S02]  /*d170*/  SHFL.IDX P6, R14, R13, R12, R11 ;  /* 0x0000000c0d0e7389 */ /* 0x0002a400000c000b */
[----:B012---:R-:W-:Y:S01]  /*d180*/  ENDCOLLECTIVE ;  /* 0x000000000000791b */ /* 0x007fe20003800000 */
.L_x_127:
[----:B------:R-:W-:Y:S02]  /*d190*/  LOP3.LUT P5, RZ, R30, 0x40, RZ, 0xc0, !PT ;  /* 0x000000401eff7812 */ /* 0x000fe400078ac0ff */
[C---:B------:R-:W-:Y:S02]  /*d1a0*/  LOP3.LUT P4, RZ, R16.reuse, 0x4000000, RZ, 0xc0, !PT ;  /* 0x0400000010ff7812 */ /* 0x040fe4000788c0ff */
[C---:B------:R-:W-:Y:S02]  /*d1b0*/  LOP3.LUT P3, RZ, R16.reuse, 0x800000, RZ, 0xc0, !PT ;  /* 0x0080000010ff7812 */ /* 0x040fe4000786c0ff */
[C---:B------:R-:W-:Y:S02]  /*d1c0*/  LOP3.LUT P2, RZ, R16.reuse, 0x400000, RZ, 0xc0, !PT ;  /* 0x0040000010ff7812 */ /* 0x040fe4000784c0ff */
[----:B------:R-:W-:Y:S01]  /*d1d0*/  LOP3.LUT P1, RZ, R16, 0x200000, RZ, 0xc0, !PT ;  /* 0x0020000010ff7812 */ /* 0x000fe2000782c0ff */
[----:B------:R-:W-:Y:S02]  /*d1e0*/  IMAD.MOV.U32 R13, RZ, RZ, R10 ;  /* 0x000000ffff0d7224 */ /* 0x000fe400078e000a */
[----:B------:R-:W-:-:S02]  /*d1f0*/  IMAD.MOV.U32 R12, RZ, RZ, 0x1 ;  /* 0x00000001ff0c7424 */ /* 0x000fc400078e00ff */
[----:B------:R-:W-:Y:S02]  /*d200*/  IMAD.SHL.U32 R0, R0, 0x8, RZ ;  /* 0x0000000800007824 */ /* 0x000fe400078e00ff */
[----:B------:R-:W-:Y:S01]  /*d210*/  IMAD.MOV.U32 R2, RZ, RZ, R14 ;  /* 0x000000ffff027224 */ /* 0x000fe200078e000e */
[----:B------:R-:W-:Y:S02]  /*d220*/  LOP3.LUT P6, RZ, R30, 0x1, RZ, 0xc0, !PT ;  /* 0x000000011eff7812 */ /* 0x000fe400078cc0ff */
[----:B------:R-:W-:-:S05]  /*d230*/  LOP3.LUT R0, R0, 0x38, RZ, 0xc0, !PT ;  /* 0x0000003800007812 */ /* 0x000fca00078ec0ff */
[----:B------:R-:W-:-:S05]  /*d240*/  IMAD.SHL.U32 R0, R0, 0x2, RZ ;  /* 0x0000000200007824 */ /* 0x000fca00078e00ff */
[----:B------:R-:W-:-:S05]  /*d250*/  IADD3 R2, P0, R2, R0, RZ ;  /* 0x0000000002027210 */ /* 0x000fca0007f1e0ff */
[----:B------:R-:W-:Y:S01]  /*d260*/  IMAD.X R3, RZ, RZ, R3, P0 ;  /* 0x000000ffff037224 */ /* 0x000fe200000e0603 */
[----:B------:R-:W-:-:S04]  /*d270*/  LOP3.LUT P0, RZ, R30, 0x8, RZ, 0xc0, !PT ;  /* 0x000000081eff7812 */ /* 0x000fc8000780c0ff */
[----:B------:R-:W-:Y:S01]  /*d280*/  @!PT LDS RZ, [RZ] ;  /* 0x00000000fffff984 */ /* 0x000fe20000000800 */
[----:B------:R-:W-:Y:S01]  /*d290*/  @!PT LDS RZ, [RZ] ;  /* 0x00000000fffff984 */ /* 0x000fe20000000800 */
[----:B------:R-:W-:Y:S01]  /*d2a0*/  @!PT LDS RZ, [RZ] ;  /* 0x00000000fffff984 */ /* 0x000fe20000000800 */
[----:B------:R0:W-:Y:S01]  /*d2b0*/  LDGSTS.E.BYPASS.LTC128B.128 [R9+0x400], desc[UR50][R2.64], !P5 ;  /* 0x0040000002097fae */ /* 0x0001e2000e901d72 */
[----:B------:R-:W-:-:S08]  /*d2c0*/  ISETP.NE.AND P5, PT, R4, RZ, PT ;  /* 0x000000ff0400720c */ /* 0x000fd00003fa5270 */
[----:B------:R0:W-:Y:S04]  /*d2d0*/  LDGSTS.E.BYPASS.LTC128B.128 [R9+0x2400], desc[UR50][R2.64+0x80], !P0 ;  /* 0x0240008002097fae */ /* 0x0001e8000c101d72 */
[----:B------:R0:W-:Y:S02]  /*d2e0*/  LDGSTS.E.BYPASS.LTC128B.128 [R9+0x4400], desc[UR50][R2.64+0x100], !P6 ;  /* 0x0440010002097fae */ /* 0x0001e4000f101d72 */
[----:B0-----:R-:W-:Y:S05]  /*d2f0*/  WARPSYNC.COLLECTIVE R15, `(.L_x_128) ;  /* 0x000000000f087348 */ /* 0x001fea0003c00000 */
[----:B------:R1:W2:Y:S02]  /*d300*/  SHFL.IDX P6, R14, R13, R12, R11 ;  /* 0x0000000c0d0e7389 */ /* 0x0002a400000c000b */
[----:B012---:R-:W-:Y:S01]  /*d310*/  ENDCOLLECTIVE ;  /* 0x000000000000791b */ /* 0x007fe20003800000 */
.L_x_128:
[----:B------:R-:W-:Y:S01]  /*d320*/  @!PT LDS RZ, [RZ] ;  /* 0x00000000fffff984 */ /* 0x000fe20000000800 */
[----:B------:R-:W-:Y:S01]  /*d330*/  @!PT LDS RZ, [RZ] ;  /* 0x00000000fffff984 */ /* 0x000fe20000000800 */
[----:B------:R-:W-:Y:S01]  /*d340*/  @!PT LDS RZ, [RZ] ;  /* 0x00000000fffff984 */ /* 0x000fe20000000800 */
[----:B------:R-:W-:Y:S01]  /*d350*/  LDGSTS.E.BYPASS.LTC128B.128 [R9+0x6400], desc[UR50][R2.64+0x180], !P5 ;  /* 0x0640018002097fae */ /* 0x000fe2000e901d72 */
[----:B------:R-:W-:-:S03]  /*d360*/  LOP3.LUT P5, RZ, R16, 0x10000000, RZ, 0xc0, !PT ;  /* 0x1000000010ff7812 */ /* 0x000fc600078ac0ff */
[----:B------:R-:W-:Y:S01]  /*d370*/  LDGSTS.E.BYPASS.LTC128B.128 [R9+0x8400], desc[UR50][R2.64+0x200], !P4 ;  /* 0x0840020002097fae */ /* 0x000fe2000e101d72 */
[----:B------:R-:W-:Y:S02]  /*d380*/  P2R R4, PR, RZ, 0x20 ;  /* 0x00000020ff047803 */ /* 0x000fe40000000000 */
[----:B------:R-:W-:Y:S01]  /*d390*/  LOP3.LUT P5, RZ, R30, 0x20, RZ, 0xc0, !PT ;  /* 0x000000201eff7812 */ /* 0x000fe200078ac0ff */
[----:B------:R-:W-:Y:S01]  /*d3a0*/  LDGSTS.E.BYPASS.LTC128B.128 [R9+0xa400], desc[UR50][R2.64+0x280], !P3 ;  /* 0x0a40028002097fae */ /* 0x000fe2000d901d72 */
[C---:B------:R-:W-:Y:S01]  /*d3b0*/  LOP3.LUT P4, RZ, R16.reuse, 0x2000000, RZ, 0xc0, !PT ;  /* 0x0200000010ff7812 */ /* 0x040fe2000788c0ff */
[----:B------:R-:W-:Y:S01]  /*d3c0*/  IMAD.MOV.U32 R13, RZ, RZ, R8 ;  /* 0x000000ffff0d7224 */ /* 0x000fe200078e0008 */
[C---:B------:R-:W-:Y:S01]  /*d3d0*/  LOP3.LUT P3, RZ, R16.reuse, 0x100000, RZ, 0xc0, !PT ;  /* 0x0010000010ff7812 */ /* 0x040fe2000786c0ff */
[----:B------:R-:W-:Y:S01]  /*d3e0*/  LDGSTS.E.BYPASS.LTC128B.128 [R9+0xc400], desc[UR50][R2.64+0x300], !P2 ;  /* 0x0c40030002097fae */ /* 0x000fe2000d101d72 */
[----:B------:R-:W-:-:S03]  /*d3f0*/  LOP3.LUT P2, RZ, R16, 0x80000, RZ, 0xc0, !PT ;  /* 0x0008000010ff7812 */ /* 0x000fc6000784c0ff */
[----:B------:R0:W-:Y:S01]  /*d400*/  LDGSTS.E.BYPASS.LTC128B.128 [R9+0xe400], desc[UR50][R2.64+0x380], !P1 ;  /* 0x0e40038002097fae */ /* 0x0001e2000c901d72 */
[----:B------:R-:W-:Y:S02]  /*d410*/  LOP3.LUT P1, RZ, R16, 0x40000, RZ, 0xc0, !PT ;  /* 0x0004000010ff7812 */ /* 0x000fe4000782c0ff */
[----:B0-----:R-:W-:-:S11]  /*d420*/  MOV R3, R14 ;  /* 0x0000000e00037202 */ /* 0x001fd60000000f00 */
[----:B------:R-:W-:Y:S05]  /*d430*/  WARPSYNC.COLLECTIVE R15, `(.L_x_129) ;  /* 0x000000000f087348 */ /* 0x000fea0003c00000 */
[----:B------:R0:W1:Y:S02]  /*d440*/  SHFL.IDX P6, R14, R13, R12, R11 ;  /* 0x0000000c0d0e7389 */ /* 0x00006400000c000b */
[----:B01----:R-:W-:Y:S01]  /*d450*/  ENDCOLLECTIVE ;  /* 0x000000000000791b */ /* 0x003fe20003800000 */
.L_x_129:
[----:B------:R-:W-:Y:S02]  /*d460*/  IMAD.MOV.U32 R13, RZ, RZ, R10 ;  /* 0x000000ffff0d7224 */ /* 0x000fe400078e000a */
[----:B------:R-:W-:Y:S02]  /*d470*/  IMAD.MOV.U32 R12, RZ, RZ, 0x2 ;  /* 0x00000002ff0c7424 */ /* 0x000fe400078e00ff */
[----:B------:R-:W-:Y:S01]  /*d480*/  IMAD.MOV.U32 R2, RZ, RZ, R14 ;  /* 0x000000ffff027224 */ /* 0x000fe200078e000e */
[----:B------:R-:W-:-:S04]  /*d490*/  LOP3.LUT P6, RZ, R16, 0x80000000, RZ, 0xc0, !PT ;  /* 0x8000000010ff7812 */ /* 0x000fc800078cc0ff */
        /* <DEDUP_REMOVED lines=13> */
.L_x_130:
        /* <DEDUP_REMOVED lines=9> */
[C---:B------:R-:W-:Y:S02]  /*d600*/  LOP3.LUT P4, RZ, R16.reuse, 0x1000000, RZ, 0xc0, !PT ;  /* 0x0100000010ff7812 */ /* 0x040fe4000788c0ff */
[----:B------:R-:W-:Y:S01]  /*d610*/  MOV R13, R8 ;  /* 0x00000008000d7202 */ /* 0x000fe20000000f00 */
[----:B------:R-:W-:Y:S01]  /*d620*/  LDGSTS.E.BYPASS.LTC128B.128 [R9+0xcc00], desc[UR50][R2.64+0x300], !P2 ;  /* 0x0cc0030002097fae */ /* 0x000fe2000d101d72 */
[C---:B------:R-:W-:Y:S02]  /*d630*/  LOP3.LUT P3, RZ, R16.reuse, 0x20000, RZ, 0xc0, !PT ;  /* 0x0002000010ff7812 */ /* 0x040fe4000786c0ff */
[C---:B------:R-:W-:Y:S01]  /*d640*/  LOP3.LUT P2, RZ, R16.reuse, 0x10000, RZ, 0xc0, !PT ;  /* 0x0001000010ff7812 */ /* 0x040fe2000784c0ff */
[----:B------:R0:W-:Y:S01]  /*d650*/  LDGSTS.E.BYPASS.LTC128B.128 [R9+0xec00], desc[UR50][R2.64+0x380], !P1 ;  /* 0x0ec0038002097fae */ /* 0x0001e2000c901d72 */
[----:B------:R-:W-:Y:S01]  /*d660*/  LOP3.LUT P1, RZ, R16, 0x8000, RZ, 0xc0, !PT ;  /* 0x0000800010ff7812 */ /* 0x000fe2000782c0ff */
[----:B0-----:R-:W-:-:S12]  /*d670*/  IMAD.MOV.U32 R3, RZ, RZ, R14 ;  /* 0x000000ffff037224 */ /* 0x001fd800078e000e */
[----:B------:R-:W-:Y:S05]  /*d680*/  WARPSYNC.COLLECTIVE R15, `(.L_x_131) ;  /* 0x000000000f087348 */ /* 0x000fea0003c00000 */
[----:B------:R0:W1:Y:S02]  /*d690*/  SHFL.IDX P6, R14, R13, R12, R11 ;  /* 0x0000000c0d0e7389 */ /* 0x00006400000c000b */
[----:B01----:R-:W-:Y:S01]  /*d6a0*/  ENDCOLLECTIVE ;  /* 0x000000000000791b */ /* 0x003fe20003800000 */
.L_x_131:
        /* <DEDUP_REMOVED lines=17> */
.L_x_132:
[----:B------:R-:W-:Y:S01]  /*d7c0*/  @!PT LDS RZ, [RZ] ;  /* 0x00000000fffff984 */ /* 0x000fe20000000800 */
[----:B------:R-:W-:Y:S01]  /*d7d0*/  @!PT LDS RZ, [RZ] ;  /* 0x00000000fffff984 */ /* 0x000fe20000000800 */
[----:B------:R-:W-:Y:S01]  /*d7e0*/  @!PT LDS RZ, [RZ] ;  /* 0x00000000fffff984 */ /* 0x000fe20000000800 */
[----:B------:R0:W-:Y:S04]  /*d7f0*/  LDGSTS.E.BYPASS.LTC128B.128 [R9+0x7400], desc[UR50][R2.64+0x180], !P5 ;  /* 0x0740018002097fae */ /* 0x0001e8000e901d72 */
[----:B------:R0:W-:Y:S04]  /*d800*/  LDGSTS.E.BYPASS.LTC128B.128 [R9+0x9400], desc[UR50][R2.64+0x200], !P4 ;  /* 0x0940020002097fae */ /* 0x0001e8000e101d72 */
[----:B------:R0:W-:Y:S01]  /*d810*/  LDGSTS.E.BYPASS.LTC128B.128 [R9+0xb400], desc[UR50][R2.64+0x280], !P3 ;  /* 0x0b40028002097fae */ /* 0x0001e2000d901d72 */
[----:B------:R-:W-:-:S03]  /*d820*/  IMAD.MOV.U32 R13, RZ, RZ, R8 ;  /* 0x000000ffff0d7224 */ /* 0x000fc600078e0008 */
[----:B------:R0:W-:Y:S04]  /*d830*/  LDGSTS.E.BYPASS.LTC128B.128 [R9+0xd400], desc[UR50][R2.64+0x300], !P2 ;  /* 0x0d40030002097fae */ /* 0x0001e8000d101d72 */
[----:B------:R0:W-:Y:S01]  /*d840*/  LDGSTS.E.BYPASS.LTC128B.128 [R9+0xf400], desc[UR50][R2.64+0x380], !P1 ;  /* 0x0f40038002097fae */ /* 0x0001e2000c901d72 */
[----:B------:R-:W-:-:S07]  /*d850*/  IMAD.MOV.U32 R10, RZ, RZ, R14 ;  /* 0x000000ffff0a7224 */ /* 0x000fce00078e000e */
[----:B0-----:R-:W-:Y:S05]  /*d860*/  WARPSYNC.COLLECTIVE R15, `(.L_x_133) ;  /* 0x000000000f087348 */ /* 0x001fea0003c00000 */
[----:B------:R1:W2:Y:S02]  /*d870*/  SHFL.IDX P6, R14, R13, R12, R11 ;  /* 0x0000000c0d0e7389 */ /* 0x0002a400000c000b */
[----:B012---:R-:W-:Y:S01]  /*d880*/  ENDCOLLECTIVE ;  /* 0x000000000000791b */ /* 0x007fe20003800000 */
.L_x_133:
[----:B------:R-:W-:Y:S05]  /*d890*/  BRA `(.L_x_134) ;  /* 0xffffffd400647947 */ /* 0x000fea000383ffff */
.L_x_73:
[----:B0-----:R0:W1:Y:S02]  /*d8a0*/  SYNCS.PHASECHK.TRANS64.TRYWAIT P0, [R9+URZ+0x28c40], R20 ;  /* 0x028c4014090075a7 */ /* 0x001064000800017f */
[----:B-1----:R-:W-:Y:S05]  /*d8b0*/  @!P0 NANOSLEEP.SYNCS 0x989680 ;  /* 0x009896800000895d */ /* 0x002fea0003900000 */
[----:B------:R-:W1:Y:S02]  /*d8c0*/  @!P0 SYNCS.PHASECHK.TRANS64 P0, [R9+URZ+0x28c40], R20 ;  /* 0x028c4014090085a7 */ /* 0x000e64000800007f */
[----:B-1----:R-:W-:Y:S05]  /*d8d0*/  @!P0 BRA `(.L_x_73) ;  /* 0xfffffffc00f08947 */ /* 0x002fea000383ffff */
[----:B------:R-:W-:Y:S05]  /*d8e0*/  BRA `(.L_x_135) ;  /* 0xffffffd800987947 */ /* 0x000fea000383ffff */
.L_x_74:
[----:B------:R-:W-:Y:S01]  /*d8f0*/  BSSY B1, `(.L_x_136) ;  /* 0x0000008000017945 */ /* 0x000fe20003800000 */
[----:B------:R-:W-:Y:S01]  /*d900*/  MOV R13, R28 ;  /* 0x0000001c000d7202 */ /* 0x000fe20000000f00 */
[----:B------:R-:W-:Y:S02]  /*d910*/  IMAD.MOV.U32 R12, RZ, RZ, RZ ;  /* 0x000000ffff0c7224 */ /* 0x000fe400078e00ff */
[----:B------:R-:W-:Y:S02]  /*d920*/  IMAD.MOV.U32 R11, RZ, RZ, 0x181f ;  /* 0x0000181fff0b7424 */ /* 0x000fe400078e00ff */
[----:B------:R-:W-:-:S07]  /*d930*/  IMAD.MOV.U32 R15, RZ, RZ, -0x1 ;  /* 0xffffffffff0f7424 */ /* 0x000fce00078e00ff */
[----:B0-----:R-:W-:Y:S05]  /*d940*/  WARPSYNC.COLLECTIVE R15, `(.L_x_137) ;  /* 0x000000000f087348 */ /* 0x001fea0003c00000 */
[----:B------:R1:W2:Y:S02]  /*d950*/  SHFL.IDX P6, R14, R13, R12, R11 ;  /* 0x0000000c0d0e7389 */ /* 0x0002a400000c000b */
[----:B012---:R-:W-:Y:S01]  /*d960*/  ENDCOLLECTIVE ;  /* 0x000000000000791b */ /* 0x007fe20003800000 */
.L_x_137:
[----:B------:R-:W-:Y:S05]  /*d970*/  BSYNC B1 ;  /* 0x0000000000017941 */ /* 0x000fea0003800000 */
.L_x_136:
[----:B------:R-:W-:Y:S01]  /*d980*/  IMAD.MOV.U32 R13, RZ, RZ, R21 ;  /* 0x000000ffff0d7224 */ /* 0x000fe200078e0015 */
[----:B------:R-:W-:Y:S01]  /*d990*/  MOV R11, 0x181f ;  /* 0x0000181f000b7802 */ /* 0x000fe20000000f00 */
[----:B------:R-:W-:Y:S01]  /*d9a0*/  IMAD.MOV.U32 R12, RZ, RZ, RZ ;  /* 0x000000ffff0c7224 */ /* 0x000fe200078e00ff */
[----:B------:R-:W-:Y:S01]  /*d9b0*/  LEA R26, R6, UR39, 0x1 ;  /* 0x00000027061a7c11 */ /* 0x000fe2000f8e08ff */
[----:B------:R-:W-:Y:S02]  /*d9c0*/  IMAD.MOV.U32 R15, RZ, RZ, -0x1 ;  /* 0xffffffffff0f7424 */ /* 0x000fe400078e00ff */
[----:B------:R-:W-:-:S07]  /*d9d0*/  IMAD.MOV.U32 R3, RZ, RZ, R14 ;  /* 0x000000ffff037224 */ /* 0x000fce00078e000e */
[----:B------:R-:W-:Y:S05]  /*d9e0*/  WARPSYNC.COLLECTIVE R15, `(.L_x_138) ;  /* 0x000000000f087348 */ /* 0x000fea0003c00000 */
[----:B------:R0:W1:Y:S02]  /*d9f0*/  SHFL.IDX P6, R14, R13, R12, R11 ;  /* 0x0000000c0d0e7389 */ /* 0x00006400000c000b */
[----:B01----:R-:W-:Y:S01]  /*da00*/  ENDCOLLECTIVE ;  /* 0x000000000000791b */ /* 0x003fe20003800000 */
.L_x_138:
[----:B------:R-:W-:Y:S02]  /*da10*/  IMAD.MOV.U32 R13, RZ, RZ, R28 ;  /* 0x000000ffff0d7224 */ /* 0x000fe400078e001c */
[----:B------:R-:W-:Y:S01]  /*da20*/  IMAD.MOV.U32 R12, RZ, RZ, 0x1 ;  /* 0x00000001ff0c7424 */ /* 0x000fe200078e00ff */
[----:B------:R-:W-:-:S13]  /*da30*/  IADD3 R2, P0, R14, R0, RZ ;  /* 0x000000000e027210 */ /* 0x000fda0007f1e0ff */
[----:B------:R-:W-:Y:S05]  /*da40*/  WARPSYNC.COLLECTIVE R15, `(.L_x_139) ;  /* 0x000000000f087348 */ /* 0x000fea0003c00000 */
[----:B------:R0:W1:Y:S02]  /*da50*/  SHFL.IDX P6, R14, R13, R12, R11 ;  /* 0x0000000c0d0e7389 */ /* 0x00006400000c000b */
[----:B01----:R-:W-:Y:S01]  /*da60*/  ENDCOLLECTIVE ;  /* 0x000000000000791b */ /* 0x003fe20003800000 */
.L_x_139:
[----:B------:R-:W-:-:S05]  /*da70*/  IMAD.X R3, RZ, RZ, R3, P0 ;  /* 0x000000ffff037224 */ /* 0x000fca00000e0603 */
[----:B------:R-:W-:Y:S01]  /*da80*/  @!PT LDS RZ, [RZ] ;  /* 0x00000000fffff984 */ /* 0x000fe20000000800 */
[----:B------:R-:W-:Y:S01]  /*da90*/  @!PT LDS RZ, [RZ] ;  /* 0x00000000fffff984 */ /* 0x000fe20000000800 */
[----:B------:R-:W-:Y:S01]  /*daa0*/  @!PT LDS RZ, [RZ] ;  /* 0x00000000fffff984 */ /* 0x000fe20000000800 */
[----:B------:R0:W-:Y:S01]  /*dab0*/  LDGSTS.E.BYPASS.LTC128B.128 [R26+0x22400], desc[UR50][R2.64], !P1 ;  /* 0x22400000021a7fae */ /* 0x0001e2000c901d72 */
[----:B------:R-:W-:Y:S02]  /*dac0*/  IMAD.MOV.U32 R13, RZ, RZ, R21 ;  /* 0x000000ffff0d7224 */ /* 0x000fe400078e0015 */
[----:B------:R-:W-:-:S07]  /*dad0*/  IMAD.MOV.U32 R34, RZ, RZ, R14 ;  /* 0x000000ffff227224 */ /* 0x000fce00078e000e */
[----:B0-----:R-:W-:Y:S05]  /*dae0*/  WARPSYNC.COLLECTIVE R15, `(.L_x_140) ;  /* 0x000000000f087348 */ /* 0x001fea0003c00000 */
[----:B------:R1:W2:Y:S02]  /*daf0*/  SHFL.IDX P6, R14, R13, R12, R11 ;  /* 0x0000000c0d0e7389 */ /* 0x0002a400000c000b */
[----:B012---:R-:W-:Y:S01]  /*db00*/  ENDCOLLECTIVE ;  /* 0x000000000000791b */ /* 0x007fe20003800000 */
.L_x_140:
[----:B------:R-:W-:Y:S02]  /*db10*/  IMAD.MOV.U32 R13, RZ, RZ, R28 ;  /* 0x000000ffff0d7224 */ /* 0x000fe400078e001c */
[----:B------:R-:W-:Y:S01]  /*db20*/  IMAD.MOV.U32 R12, RZ, RZ, 0x2 ;  /* 0x00000002ff0c7424 */ /* 0x000fe200078e00ff */
[----:B------:R-:W-:-:S07]  /*db30*/  MOV R10, R14 ;  /* 0x0000000e000a7202 */ /* 0x000fce0000000f00 */
[----:B------:R-:W-:Y:S05]  /*db40*/  WARPSYNC.COLLECTIVE R15, `(.L_x_141) ;  /* 0x000000000f087348 */ /* 0x000fea0003c00000 */
[----:B------:R0:W1:Y:S02]  /*db50*/  SHFL.IDX P6, R14, R13, R12, R11 ;  /* 0x0000000c0d0e7389 */ /* 0x00006400000c000b */
[----:B01----:R-:W-:Y:S01]  /*db60*/  ENDCOLLECTIVE ;  /* 0x000000000000791b */ /* 0x003fe20003800000 */
.L_x_141:
[----:B------:R-:W-:-:S05]  /*db70*/  IADD3 R2, P0, R10, R0, RZ ;  /* 0x000000000a027210 */ /* 0x000fca0007f1e0ff */
[----:B------:R-:W-:-:S05]  /*db80*/  IMAD.X R3, RZ, RZ, R34, P0 ;  /* 0x000000ffff037224 */ /* 0x000fca00000e0622 */
[----:B------:R-:W-:Y:S01]  /*db90*/  @!PT LDS RZ, [RZ] ;  /* 0x00000000fffff984 */ /* 0x000fe20000000800 */
[----:B------:R-:W-:Y:S01]  /*dba0*/  @!PT LDS RZ, [RZ] ;  /* 0x00000000fffff984 */ /* 0x000fe20000000800 */
[----:B------:R-:W-:Y:S01]  /*dbb0*/  @!PT LDS RZ, [RZ] ;  /* 0x00000000fffff984 */ /* 0x000fe20000000800 */
[----:B------:R0:W-:Y:S01]  /*dbc0*/  LDGSTS.E.BYPASS.LTC128B.128 [R26+0x22c00], desc[UR50][R2.64], !P1 ;  /* 0x22c00000021a7fae */ /* 0x0001e2000c901d72 */
[----:B------:R-:W-:Y:S02]  /*dbd0*/  IMAD.MOV.U32 R13, RZ, RZ, R21 ;  /* 0x000000ffff0d7224 */ /* 0x000fe400078e0015 */
[----:B0-----:R-:W-:-:S07]  /*dbe0*/  IMAD.MOV.U32 R3, RZ, RZ, R14 ;  /* 0x000000ffff037224 */ /* 0x001fce00078e000e */
[----:B------:R-:W-:Y:S05]  /*dbf0*/  WARPSYNC.COLLECTIVE R15, `(.L_x_142) ;  /* 0x000000000f087348 */ /* 0x000fea0003c00000 */
[----:B------:R0:W1:Y:S02]  /*dc00*/  SHFL.IDX P6, R14, R13, R12, R11 ;  /* 0x0000000c0d0e7389 */ /* 0x00006400000c000b */
[----:B01----:R-:W-:Y:S01]  /*dc10*/  ENDCOLLECTIVE ;  /* 0x000000000000791b */ /* 0x003fe20003800000 */
.L_x_142:
[----:B------:R-:W-:Y:S02]  /*dc20*/  IMAD.MOV.U32 R13, RZ, RZ, R28 ;  /* 0x000000ffff0d7224 */ /* 0x000fe400078e001c */
[----:B------:R-:W-:Y:S02]  /*dc30*/  IMAD.MOV.U32 R12, RZ, RZ, 0x3 ;  /* 0x00000003ff0c7424 */ /* 0x000fe400078e00ff */
[----:B------:R-:W-:-:S07]  /*dc40*/  IMAD.MOV.U32 R2, RZ, RZ, R14 ;  /* 0x000000ffff027224 */ /* 0x000fce00078e000e */
[----:B------:R-:W-:Y:S05]  /*dc50*/  WARPSYNC.COLLECTIVE R15, `(.L_x_143) ;  /* 0x000000000f087348 */ /* 0x000fea0003c00000 */
[----:B------:R0:W1:Y:S02]  /*dc60*/  SHFL.IDX P6, R14, R13, R12, R11 ;  /* 0x0000000c0d0e7389 */ /* 0x00006400000c000b */
[----:B01----:R-:W-:Y:S01]  /*dc70*/  ENDCOLLECTIVE ;  /* 0x000000000000791b */ /* 0x003fe20003800000 */
.L_x_143:
[----:B------:R-:W-:-:S04]  /*dc80*/  IADD3 R2, P0, R2, R0, RZ ;  /* 0x0000000002027210 */ /* 0x000fc80007f1e0ff */
[----:B------:R-:W-:-:S05]  /*dc90*/  IADD3.X R3, RZ, R3, RZ, P0, !PT ;  /* 0x00000003ff037210 */ /* 0x000fca00007fe4ff */
        /* <DEDUP_REMOVED lines=9> */
.L_x_144:
[----:B------:R-:W-:Y:S05]  /*dd30*/  BRA `(.L_x_145) ;  /* 0xffffffd8002c7947 */ /* 0x000fea000383ffff */
.L_x_79:
[----:B--2---:R2:W3:Y:S02]  /*dd40*/  SYNCS.PHASECHK.TRANS64.TRYWAIT P0, [R9+URZ+0x28c60], R20 ;  /* 0x028c6014090075a7 */ /* 0x0044e4000800017f */
[----:B---3--:R-:W-:Y:S05]  /*dd50*/  @!P0 NANOSLEEP.SYNCS 0x989680 ;  /* 0x009896800000895d */ /* 0x008fea0003900000 */
[----:B------:R-:W3:Y:S02]  /*dd60*/  @!P0 SYNCS.PHASECHK.TRANS64 P0, [R9+URZ+0x28c60], R20 ;  /* 0x028c6014090085a7 */ /* 0x000ee4000800007f */
[----:B---3--:R-:W-:Y:S05]  /*dd70*/  @!P0 BRA `(.L_x_79) ;  /* 0xfffffffc00f08947 */ /* 0x008fea000383ffff */
[----:B------:R-:W-:Y:S05]  /*dd80*/  BRA `(.L_x_146) ;  /* 0xffffffd8007c7947 */ /* 0x000fea000383ffff */
.L_x_80:
[----:B------:R-:W-:Y:S01]  /*dd90*/  BSSY B1, `(.L_x_147) ;  /* 0x0000008000017945 */ /* 0x000fe20003800000 */
[----:B------:R-:W-:Y:S01]  /*dda0*/  IMAD.MOV.U32 R13, RZ, RZ, R20 ;  /* 0x000000ffff0d7224 */ /* 0x000fe200078e0014 */
[----:B------:R-:W-:Y:S01]  /*ddb0*/  MOV R11, 0x181f ;  /* 0x0000181f000b7802 */ /* 0x000fe20000000f00 */
[----:B------:R-:W-:Y:S02]  /*ddc0*/  IMAD.MOV.U32 R12, RZ, RZ, RZ ;  /* 0x000000ffff0c7224 */ /* 0x000fe400078e00ff */
[----:B------:R-:W-:-:S07]  /*ddd0*/  IMAD.MOV.U32 R15, RZ, RZ, -0x1 ;  /* 0xffffffffff0f7424 */ /* 0x000fce00078e00ff */
[----:B-1----:R-:W-:Y:S05]  /*dde0*/  WARPSYNC.COLLECTIVE R15, `(.L_x_148) ;  /* 0x000000000f087348 */ /* 0x002fea0003c00000 */
[----:B------:R0:W2:Y:S02]  /*ddf0*/  SHFL.IDX P6, R14, R13, R12, R11 ;  /* 0x0000000c0d0e7389 */ /* 0x0000a400000c000b */
[----:B012---:R-:W-:Y:S01]  /*de00*/  ENDCOLLECTIVE ;  /* 0x000000000000791b */ /* 0x007fe20003800000 */
.L_x_148:
[----:B------:R-:W-:Y:S05]  /*de10*/  BSYNC B1 ;  /* 0x0000000000017941 */ /* 0x000fea0003800000 */
.L_x_147:
[----:B------:R-:W-:Y:S01]  /*de20*/  IMAD.MOV.U32 R13, RZ, RZ, R10 ;  /* 0x000000ffff0d7224 */ /* 0x000fe200078e000a */
[----:B------:R-:W-:Y:S01]  /*de30*/  LEA R19, R19, UR39, 0x1 ;  /* 0x0000002713137c11 */ /* 0x000fe2000f8e08ff */
[----:B------:R-:W-:Y:S01]  /*de40*/  IMAD.MOV.U32 R12, RZ, RZ, RZ ;  /* 0x000000ffff0c7224 */ /* 0x000fe200078e00ff */
[C---:B------:R-:W-:Y:S01]  /*de50*/  LOP3.LUT P2, RZ, R16.reuse, 0x20, RZ, 0xc0, !PT ;  /* 0x0000002010ff7812 */ /* 0x040fe2000784c0ff */
[----:B------:R-:W-:Y:S01]  /*de60*/  IMAD.MOV.U32 R11, RZ, RZ, 0x181f ;  /* 0x0000181fff0b7424 */ /* 0x000fe200078e00ff */
[----:B------:R-:W-:Y:S01]  /*de70*/  LOP3.LUT P1, RZ, R16, 0x10, RZ, 0xc0, !PT ;  /* 0x0000001010ff7812 */ /* 0x000fe2000782c0ff */
[----:B------:R-:W-:Y:S01]  /*de80*/  IMAD.MOV.U32 R15, RZ, RZ, -0x1 ;  /* 0xffffffffff0f7424 */ /* 0x000fe200078e00ff */
[----:B------:R-:W-:Y:S01]  /*de90*/  P2R R4, PR, RZ, 0x20 ;  /* 0x00000020ff047803 */ /* 0x000fe20000000000 */
[----:B------:R-:W-:-:S10]  /*dea0*/  IMAD.MOV.U32 R3, RZ, RZ, R14 ;  /* 0x000000ffff037224 */ /* 0x000fd400078e000e */
[----:B------:R-:W-:Y:S05]  /*deb0*/  WARPSYNC.COLLECTIVE R15, `(.L_x_149) ;  /* 0x000000000f087348 */ /* 0x000fea0003c00000 */
[----:B------:R0:W1:Y:S02]  /*dec0*/  SHFL.IDX P6, R14, R13, R12, R11 ;  /* 0x0000000c0d0e7389 */ /* 0x00006400000c000b */
[----:B01----:R-:W-:Y:S01]  /*ded0*/  ENDCOLLECTIVE ;  /* 0x000000000000791b */ /* 0x003fe20003800000 */
.L_x_149:
[----:B------:R-:W-:Y:S02]  /*dee0*/  IMAD.MOV.U32 R13, RZ, RZ, R20 ;  /* 0x000000ffff0d7224 */ /* 0x000fe400078e0014 */
[----:B------:R-:W-:Y:S01]  /*def0*/  IMAD.MOV.U32 R12, RZ, RZ, 0x1 ;  /* 0x00000001ff0c7424 */ /* 0x000fe200078e00ff */
[----:B------:R-:W-:Y:S02]  /*df00*/  LOP3.LUT P6, RZ, R16, 0x40, RZ, 0xc0, !PT ;  /* 0x0000004010ff7812 */ /* 0x000fe400078cc0ff */
[----:B------:R-:W-:-:S04]  /*df10*/  IADD3 R2, P0, R14, R0, RZ ;  /* 0x000000000e027210 */ /* 0x000fc80007f1e0ff */
[----:B------:R-:W-:Y:S02]  /*df20*/  IADD3.X R3, RZ, R3, RZ, P0, !PT ;  /* 0x00000003ff037210 */ /* 0x000fe400007fe4ff */
[----:B------:R-:W-:-:S05]  /*df30*/  ISETP.NE.U32.AND P0, PT, R29, RZ, PT ;  /* 0x000000ff1d00720c */ /* 0x000fca0003f05070 */
[----:B------:R-:W-:Y:S01]  /*df40*/  @!PT LDS RZ, [RZ] ;  /* 0x00000000fffff984 */ /* 0x000fe20000000800 */
[----:B------:R-:W-:Y:S01]  /*df50*/  @!PT LDS RZ, [RZ] ;  /* 0x00000000fffff984 */ /* 0x000fe20000000800 */
[----:B------:R-:W-:Y:S01]  /*df60*/  @!PT LDS RZ, [RZ] ;  /* 0x00000000fffff984 */ /* 0x000fe20000000800 */
[----:B------:R0:W-:Y:S08]  /*df70*/  LDGSTS.E.BYPASS.LTC128B.128 [R19+0x400], desc[UR50][R2.64], !P6 ;  /* 0x0040000002137fae */ /* 0x0001f0000f101d72 */
[----:B0-----:R-:W-:Y:S05]  /*df80*/  WARPSYNC.COLLECTIVE R15, `(.L_x_150) ;  /* 0x000000000f087348 */ /* 0x001fea0003c00000 */
[----:B------:R1:W2:Y:S02]  /*df90*/  SHFL.IDX P6, R14, R13, R12, R11 ;  /* 0x0000000c0d0e7389 */ /* 0x0002a400000c000b */
[----:B012---:R-:W-:Y:S01]  /*dfa0*/  ENDCOLLECTIVE ;  /* 0x000000000000791b */ /* 0x007fe20003800000 */
.L_x_150:
[----:B------:R-:W-:Y:S01]  /*dfb0*/  @!PT LDS RZ, [RZ] ;  /* 0x00000000fffff984 */ /* 0x000fe20000000800 */
[----:B------:R-:W-:Y:S01]  /*dfc0*/  @!PT LDS RZ, [RZ] ;  /* 0x00000000fffff984 */ /* 0x000fe20000000800 */
[----:B------:R-:W-:Y:S01]  /*dfd0*/  @!PT LDS RZ, [RZ] ;  /* 0x00000000fffff984 */ /* 0x000fe20000000800 */
[----:B------:R-:W-:Y:S04]  /*dfe0*/  LDGSTS.E.BYPASS.LTC128B.128 [R19+0x2400], desc[UR50][R2.64+0x80], !P2 ;  /* 0x0240008002137fae */ /* 0x000fe8000d101d72 */
[----:B------:R-:W-:Y:S01]  /*dff0*/  LDGSTS.E.BYPASS.LTC128B.128 [R19+0x4400], desc[UR50][R2.64+0x100], !P1 ;  /* 0x0440010002137fae */ /* 0x000fe2000c901d72 */
[----:B------:R-:W-:-:S03]  /*e000*/  ISETP.NE.U32.AND P1, PT, R27, RZ, PT ;  /* 0x000000ff1b00720c */ /* 0x000fc60003f25070 */
[----:B------:R-:W-:Y:S01]  /*e010*/  LDGSTS.E.BYPASS.LTC128B.128 [R19+0x6400], desc[UR50][R2.64+0x180], !P5 ;  /* 0x0640018002137fae */ /* 0x000fe2000e901d72 */
[----:B------:R-:W-:Y:S01]  /*e020*/  LOP3.LUT P5, RZ, R16, 0x40, RZ, 0xc0, !PT ;  /* 0x0000004010ff7812 */ /* 0x000fe200078ac0ff */
[----:B------:R-:W-:Y:S02]  /*e030*/  IMAD.MOV.U32 R13, RZ, RZ, R10 ;  /* 0x000000ffff0d7224 */ /* 0x000fe400078e000a */
[----:B------:R-:W-:Y:S04]  /*e040*/  LDGSTS.E.BYPASS.LTC128B.128 [R19+0x8400], desc[UR50][R2.64+0x200], !P4 ;  /* 0x0840020002137fae */ /* 0x000fe8000e101d72 */
[----:B------:R-:W-:Y:S04]  /*e050*/  LDGSTS.E.BYPASS.LTC128B.128 [R19+0xa400], desc[UR50][R2.64+0x280], !P3 ;  /* 0x0a40028002137fae */ /* 0x000fe8000d901d72 */
[----:B------:R-:W-:Y:S04]  /*e060*/  LDGSTS.E.BYPASS.LTC128B.128 [R19+0xc400], desc[UR50][R2.64+0x300], P0 ;  /* 0x0c40030002137fae */ /* 0x000fe80008101d72 */
[----:B------:R0:W-:Y:S02]  /*e070*/  LDGSTS.E.BYPASS.LTC128B.128 [R19+0xe400], desc[UR50][R2.64+0x380], P1 ;  /* 0x0e40038002137fae */ /* 0x0001e40008901d72 */
[----:B0-----:R-:W-:-:S07]  /*e080*/  IMAD.MOV.U32 R3, RZ, RZ, R14 ;  /* 0x000000ffff037224 */ /* 0x001fce00078e000e */
[----:B------:R-:W-:Y:S05]  /*e090*/  WARPSYNC.COLLECTIVE R15, `(.L_x_151) ;  /* 0x000000000f087348 */ /* 0x000fea0003c00000 */
[----:B------:R0:W1:Y:S02]  /*e0a0*/  SHFL.IDX P6, R14, R13, R12, R11 ;  /* 0x0000000c0d0e7389 */ /* 0x00006400000c000b */
[----:B01----:R-:W-:Y:S01]  /*e0b0*/  ENDCOLLECTIVE ;  /* 0x000000000000791b */ /* 0x003fe20003800000 */
.L_x_151:
[----:B------:R-:W-:Y:S01]  /*e0c0*/  IMAD.MOV.U32 R13, RZ, RZ, R20 ;  /* 0x000000ffff0d7224 */ /* 0x000fe200078e0014 */
[----:B------:R-:W-:Y:S02]  /*e0d0*/  MOV R12, 0x2 ;  /* 0x00000002000c7802 */ /* 0x000fe40000000f00 */
[----:B------:R-:W-:Y:S02]  /*e0e0*/  IADD3 R2, P2, R14, R0, RZ ;  /* 0x000000000e027210 */ /* 0x000fe40007f5e0ff */
[----:B------:R-:W-:-:S03]  /*e0f0*/  LOP3.LUT P6, RZ, R16, 0x10, RZ, 0xc0, !PT ;  /* 0x0000001010ff7812 */ /* 0x000fc600078cc0ff */
[----:B------:R-:W-:Y:S01]  /*e100*/  IMAD.X R3, RZ, RZ, R3, P2 ;  /* 0x000000ffff037224 */ /* 0x000fe200010e0603 */
[----:B------:R-:W-:-:S04]  /*e110*/  LOP3.LUT P2, RZ, R16, 0x20, RZ, 0xc0, !PT ;  /* 0x0000002010ff7812 */ /* 0x000fc8000784c0ff */
[----:B------:R-:W-:Y:S01]  /*e120*/  @!PT LDS RZ, [RZ] ;  /* 0x00000000fffff984 */ /* 0x000fe20000000800 */
[----:B------:R-:W-:Y:S01]  /*e130*/  @!PT LDS RZ, [RZ] ;  /* 0x00000000fffff984 */ /* 0x000fe20000000800 */
[----:B------:R-:W-:Y:S01]  /*e140*/  @!PT LDS RZ, [RZ] ;  /* 0x00000000fffff984 */ /* 0x000fe20000000800 */
[----:B------:R0:W-:Y:S01]  /*e150*/  LDGSTS.E.BYPASS.LTC128B.128 [R19+0xc00], desc[UR50][R2.64], !P5 ;  /* 0x00c0000002137fae */ /* 0x0001e2000e901d72 */
[----:B------:R-:W-:-:S04]  /*e160*/  ISETP.NE.AND P5, PT, R4, RZ, PT ;  /* 0x000000ff0400720c */ /* 0x000fc80003fa5270 */
[----:B------:R-:W-:-:S04]  /*e170*/  P2R R4, PR, RZ, 0x20 ;  /* 0x00000020ff047803 */ /* 0x000fc80000000000 */
[----:B------:R0:W-:Y:S04]  /*e180*/  LDGSTS.E.BYPASS.LTC128B.128 [R19+0x2c00], desc[UR50][R2.64+0x80], !P2 ;  /* 0x02c0008002137fae */ /* 0x0001e8000d101d72 */
[----:B------:R0:W-:Y:S02]  /*e190*/  LDGSTS.E.BYPASS.LTC128B.128 [R19+0x4c00], desc[UR50][R2.64+0x100], !P6 ;  /* 0x04c0010002137fae */ /* 0x0001e4000f101d72 */
[----:B0-----:R-:W-:Y:S05]  /*e1a0*/  WARPSYNC.COLLECTIVE R15, `(.L_x_152) ;  /* 0x000000000f087348 */ /* 0x001fea0003c00000 */
[----:B------:R1:W2:Y:S02]  /*e1b0*/  SHFL.IDX P6, R14, R13, R12, R11 ;  /* 0x0000000c0d0e7389 */ /* 0x0002a400000c000b */
[----:B012---:R-:W-:Y:S01]  /*e1c0*/  ENDCOLLECTIVE ;  /* 0x000000000000791b */ /* 0x007fe20003800000 */
.L_x_152:
[----:B------:R-:W-:Y:S01]  /*e1d0*/  @!PT LDS RZ, [RZ] ;  /* 0x00000000fffff984 */ /* 0x000fe20000000800 */
[----:B------:R-:W-:Y:S01]  /*e1e0*/  @!PT LDS RZ, [RZ] ;  /* 0x00000000fffff984 */ /* 0x000fe20000000800 */
[----:B------:R-:W-:Y:S01]  /*e1f0*/  @!PT LDS RZ, [RZ] ;  /* 0x00000000fffff984 */ /* 0x000fe20000000800 */
[----:B------:R-:W-:Y:S01]  /*e200*/  LDGSTS.E.BYPASS.LTC128B.128 [R19+0x6c00], desc[UR50][R2.64+0x180], !P5 ;  /* 0x06c0018002137fae */ /* 0x000fe2000e901d72 */
[----:B------:R-:W-:-:S03]  /*e210*/  LOP3.LUT P5, RZ, R16, 0x40, RZ, 0xc0, !PT ;  /* 0x0000004010ff7812 */ /* 0x000fc600078ac0ff */
[----:B------:R-:W-:Y:S04]  /*e220*/  LDGSTS.E.BYPASS.LTC128B.128 [R19+0x8c00], desc[UR50][R2.64+0x200], !P4 ;  /* 0x08c0020002137fae */ /* 0x000fe8000e101d72 */
[----:B------:R-:W-:Y:S01]  /*e230*/  LDGSTS.E.BYPASS.LTC128B.128 [R19+0xac00], desc[UR50][R2.64+0x280], !P3 ;  /* 0x0ac0028002137fae */ /* 0x000fe2000d901d72 */
[----:B------:R-:W-:-:S03]  /*e240*/  IMAD.MOV.U32 R13, RZ, RZ, R10 ;  /* 0x000000ffff0d7224 */ /* 0x000fc600078e000a */
[----:B------:R-:W-:Y:S04]  /*e250*/  LDGSTS.E.BYPASS.LTC128B.128 [R19+0xcc00], desc[UR50][R2.64+0x300], P0 ;  /* 0x0cc0030002137fae */ /* 0x000fe80008101d72 */
[----:B------:R0:W-:Y:S02]  /*e260*/  LDGSTS.E.BYPASS.LTC128B.128 [R19+0xec00], desc[UR50][R2.64+0x380], P1 ;  /* 0x0ec0038002137fae */ /* 0x0001e40008901d72 */
[----:B0-----:R-:W-:-:S07]  /*e270*/  IMAD.MOV.U32 R3, RZ, RZ, R14 ;  /* 0x000000ffff037224 */ /* 0x001fce00078e000e */
[----:B------:R-:W-:Y:S05]  /*e280*/  WARPSYNC.COLLECTIVE R15, `(.L_x_153) ;  /* 0x000000000f087348 */ /* 0x000fea0003c00000 */
[----:B------:R0:W1:Y:S02]  /*e290*/  SHFL.IDX P6, R14, R13, R12, R11 ;  /* 0x0000000c0d0e7389 */ /* 0x00006400000c000b */
[----:B01----:R-:W-:Y:S01]  /*e2a0*/  ENDCOLLECTIVE ;  /* 0x000000000000791b */ /* 0x003fe20003800000 */
.L_x_153:
[----:B------:R-:W-:Y:S02]  /*e2b0*/  IMAD.MOV.U32 R13, RZ, RZ, R20 ;  /* 0x000000ffff0d7224 */ /* 0x000fe400078e0014 */
[----:B------:R-:W-:Y:S01]  /*e2c0*/  IMAD.MOV.U32 R12, RZ, RZ, 0x3 ;  /* 0x00000003ff0c7424 */ /* 0x000fe200078e00ff */
        /* <DEDUP_REMOVED lines=14> */
.L_x_154:
[----:B------:R-:W-:Y:S01]  /*e3b0*/  @!PT LDS RZ, [RZ] ;  /* 0x00000000fffff984 */ /* 0x000fe20000000800 */
[----:B------:R-:W-:Y:S01]  /*e3c0*/  @!PT LDS RZ, [RZ] ;  /* 0x00000000fffff984 */ /* 0x000fe20000000800 */
[----:B------:R-:W-:Y:S01]  /*e3d0*/  @!PT LDS RZ, [RZ] ;  /* 0x00000000fffff984 */ /* 0x000fe20000000800 */
[----:B------:R0:W-:Y:S04]  /*e3e0*/  LDGSTS.E.BYPASS.LTC128B.128 [R19+0x7400], desc[UR50][R2.64+0x180], !P5 ;  /* 0x0740018002137fae */ /* 0x0001e8000e901d72 */
[----:B------:R0:W-:Y:S04]  /*e3f0*/  LDGSTS.E.BYPASS.LTC128B.128 [R19+0x9400], desc[UR50][R2.64+0x200], !P4 ;  /* 0x0940020002137fae */ /* 0x0001e8000e101d72 */
[----:B------:R0:W-:Y:S01]  /*e400*/  LDGSTS.E.BYPASS.LTC128B.128 [R19+0xb400], desc[UR50][R2.64+0x280], !P3 ;  /* 0x0b40028002137fae */ /* 0x0001e2000d901d72 */
[----:B------:R-:W-:-:S03]  /*e410*/  MOV R13, R10 ;  /* 0x0000000a000d7202 */ /* 0x000fc60000000f00 */
[----:B------:R0:W-:Y:S04]  /*e420*/  LDGSTS.E.BYPASS.LTC128B.128 [R19+0xd400], desc[UR50][R2.64+0x300], P0 ;  /* 0x0d40030002137fae */ /* 0x0001e80008101d72 */
[----:B------:R0:W-:Y:S01]  /*e430*/  LDGSTS.E.BYPASS.LTC128B.128 [R19+0xf400], desc[UR50][R2.64+0x380], P1 ;  /* 0x0f40038002137fae */ /* 0x0001e20008901d72 */
[----:B------:R-:W-:-:S07]  /*e440*/  IMAD.MOV.U32 R20, RZ, RZ, R14 ;  /* 0x000000ffff147224 */ /* 0x000fce00078e000e */
[----:B0-----:R-:W-:Y:S05]  /*e450*/  WARPSYNC.COLLECTIVE R15, `(.L_x_155) ;  /* 0x000000000f087348 */ /* 0x001fea0003c00000 */
[----:B------:R1:W2:Y:S02]  /*e460*/  SHFL.IDX P6, R14, R13, R12, R11 ;  /* 0x0000000c0d0e7389 */ /* 0x0002a400000c000b */
[----:B012---:R-:W-:Y:S01]  /*e470*/  ENDCOLLECTIVE ;  /* 0x000000000000791b */ /* 0x007fe20003800000 */
.L_x_155:
[----:B------:R-:W-:Y:S05]  /*e480*/  BRA `(.L_x_156) ;  /* 0xffffffd400e87947 */ /* 0x000fea000383ffff */
.L_x_86:
[----:B0-----:R0:W2:Y:S02]  /*e490*/  SYNCS.PHASECHK.TRANS64.TRYWAIT P0, [R4+URZ+0x28c20], R2 ;  /* 0x028c2002040075a7 */ /* 0x0010a4000800017f */
[----:B--2---:R-:W-:Y:S05]  /*e4a0*/  @!P0 NANOSLEEP.SYNCS 0x989680 ;  /* 0x009896800000895d */ /* 0x004fea0003900000 */
[----:B------:R-:W2:Y:S02]  /*e4b0*/  @!P0 SYNCS.PHASECHK.TRANS64 P0, [R4+URZ+0x28c20], R2 ;  /* 0x028c2002040085a7 */ /* 0x000ea4000800007f */
[----:B--2---:R-:W-:Y:S05]  /*e4c0*/  @!P0 BRA `(.L_x_86) ;  /* 0xfffffffc00f08947 */ /* 0x004fea000383ffff */
[----:B------:R-:W-:Y:S05]  /*e4d0*/  BRA `(.L_x_157) ;  /* 0xffffffd800c07947 */ /* 0x000fea000383ffff */
.L_x_87:
[----:B------:R-:W2:Y:S01]  /*e4e0*/  S2R R0, SR_TID.X ;  /* 0x0000000000007919 */ /* 0x000ea20000002100 */
[----:B------:R-:W-:Y:S01]  /*e4f0*/  BSSY B0, `(.L_x_158) ;  /* 0x000000a000007945 */ /* 0x000fe20003800000 */
[----:B------:R-:W-:Y:S02]  /*e500*/  IMAD.MOV.U32 R12, RZ, RZ, RZ ;  /* 0x000000ffff0c7224 */ /* 0x000fe400078e00ff */
[----:B------:R-:W-:Y:S02]  /*e510*/  IMAD.MOV.U32 R11, RZ, RZ, 0x1f ;  /* 0x0000001fff0b7424 */ /* 0x000fe400078e00ff */
[----:B------:R-:W-:Y:S01]  /*e520*/  IMAD.MOV.U32 R15, RZ, RZ, -0x1 ;  /* 0xffffffffff0f7424 */ /* 0x000fe200078e00ff */
[----:B--2---:R-:W-:-:S04]  /*e530*/  SHF.R.U32.HI R0, RZ, 0x5, R0 ;  /* 0x00000005ff007819 */ /* 0x004fc80000011600 */
[----:B------:R-:W-:-:S05]  /*e540*/  LOP3.LUT R0, R0, 0x3, RZ, 0xc0, !PT ;  /* 0x0000000300007812 */ /* 0x000fca00078ec0ff */
[----:B------:R-:W-:-:S07]  /*e550*/  IMAD.MOV.U32 R13, RZ, RZ, R0 ;  /* 0x000000ffff0d7224 */ /* 0x000fce00078e0000 */
[----:B01----:R-:W-:Y:S05]  /*e560*/  WARPSYNC.COLLECTIVE R15, `(.L_x_159) ;  /* 0x000000000f087348 */ /* 0x003fea0003c00000 */
[----:B------:R2:W3:Y:S02]  /*e570*/  SHFL.IDX P6, R14, R13, R12, R11 ;  /* 0x0000000c0d0e7389 */ /* 0x0004e400000c000b */
[----:B0123--:R-:W-:Y:S01]  /*e580*/  ENDCOLLECTIVE ;  /* 0x000000000000791b */ /* 0x00ffe20003800000 */
.L_x_159:
[----:B------:R-:W-:Y:S05]  /*e590*/  BSYNC B0 ;  /* 0x0000000000007941 */ /* 0x000fea0003800000 */
.L_x_158:
[----:B------:R-:W-:Y:S05]  /*e5a0*/  BRA `(.L_x_160) ;  /* 0xffffffd800a87947 */ /* 0x000fea000383ffff */
.L_x_90:
[----:B------:R-:W-:Y:S01]  /*e5b0*/  BSSY B1, `(.L_x_161) ;  /* 0x0000006000017945 */ /* 0x000fe20003800000 */
[----:B------:R-:W-:-:S07]  /*e5c0*/  IMAD.MOV.U32 R15, RZ, RZ, -0x1 ;  /* 0xffffffffff0f7424 */ /* 0x000fce00078e00ff */
[----:B012---:R-:W-:Y:S05]  /*e5d0*/  WARPSYNC.COLLECTIVE R15, `(.L_x_162) ;  /* 0x000000000f0c7348 */ /* 0x007fea0003c00000 */
[----:B------:R-:W-:Y:S02]  /*e5e0*/  ELECT P6, UR62, PT ;  /* 0x00000000003e782f */ /* 0x000fe400038c0000 */
[----:B------:R-:W-:Y:S01]  /*e5f0*/  MOV R14, UR62 ;  /* 0x0000003e000e7c02 */ /* 0x000fe20008000f00 */
[----:B012---:R-:W-:Y:S10]  /*e600*/  ENDCOLLECTIVE ;  /* 0x000000000000791b */ /* 0x007ff40003800000 */
.L_x_162:
[----:B------:R-:W-:Y:S05]  /*e610*/  BSYNC B1 ;  /* 0x0000000000017941 */ /* 0x000fea0003800000 */
.L_x_161:
[----:B------:R-:W-:Y:S05]  /*e620*/  BRA `(.L_x_163) ;  /* 0xffffffd800a07947 */ /* 0x000fea000383ffff */
.L_x_92:
[----:B--2---:R2:W3:Y:S02]  /*e630*/  SYNCS.PHASECHK.TRANS64.TRYWAIT P1, [R5+URZ+0x28c40], R0 ;  /* 0x028c4000050075a7 */ /* 0x0044e4000802017f */
[----:B---3--:R-:W-:Y:S05]  /*e640*/  @!P1 NANOSLEEP.SYNCS 0x989680 ;  /* 0x009896800000995d */ /* 0x008fea0003900000 */
[----:B------:R-:W3:Y:S02]  /*e650*/  @!P1 SYNCS.PHASECHK.TRANS64 P1, [R5+URZ+0x28c40], R0 ;  /* 0x028c4000050095a7 */ /* 0x000ee4000802007f */
[----:B---3--:R-:W-:Y:S05]  /*e660*/  @!P1 BRA `(.L_x_92) ;  /* 0xfffffffc00f09947 */ /* 0x008fea000383ffff */
[----:B------:R-:W-:Y:S05]  /*e670*/  BRA `(.L_x_164) ;  /* 0xffffffd800c07947 */ /* 0x000fea000383ffff */
.L_x_94:
[----:B0-----:R0:W3:Y:S02]  /*e680*/  SYNCS.PHASECHK.TRANS64.TRYWAIT P1, [R17+URZ+0x28c40], R2 ;  /* 0x028c4002110075a7 */ /* 0x0010e4000802017f */
[----:B---3--:R-:W-:Y:S05]  /*e690*/  @!P1 NANOSLEEP.SYNCS 0x989680 ;  /* 0x009896800000995d */ /* 0x008fea0003900000 */
[----:B------:R-:W3:Y:S02]  /*e6a0*/  @!P1 SYNCS.PHASECHK.TRANS64 P1, [R17+URZ+0x28c40], R2 ;  /* 0x028c4002110095a7 */ /* 0x000ee4000802007f */
[----:B---3--:R-:W-:Y:S05]  /*e6b0*/  @!P1 BRA `(.L_x_94) ;  /* 0xfffffffc00f09947 */ /* 0x008fea000383ffff */
[----:B------:R-:W-:Y:S05]  /*e6c0*/  BRA `(.L_x_165) ;  /* 0xffffffd800cc7947 */ /* 0x000fea000383ffff */
.L_x_96:
[----:B---3--:R3:W4:Y:S02]  /*e6d0*/  SYNCS.PHASECHK.TRANS64.TRYWAIT P1, [R5+URZ+0x28c60], R0 ;  /* 0x028c6000050075a7 */ /* 0x008724000802017f */
[----:B----4-:R-:W-:Y:S05]  /*e6e0*/  @!P1 NANOSLEEP.SYNCS 0x989680 ;  /* 0x009896800000995d */ /* 0x010fea0003900000 */
[----:B------:R-:W4:Y:S02]  /*e6f0*/  @!P1 SYNCS.PHASECHK.TRANS64 P1, [R5+URZ+0x28c60], R0 ;  /* 0x028c6000050095a7 */ /* 0x000f24000802007f */
[----:B----4-:R-:W-:Y:S05]  /*e700*/  @!P1 BRA `(.L_x_96) ;  /* 0xfffffffc00f09947 */ /* 0x010fea000383ffff */
[----:B------:R-:W-:Y:S05]  /*e710*/  BRA `(.L_x_166) ;  /* 0xffffffd800c87947 */ /* 0x000fea000383ffff */
.L_x_167:
[----:B------:R-:W-:-:S00]  /*e720*/  BRA `(.L_x_167) ;  /* 0xfffffffc00fc7947 */ /* 0x000fc0000383ffff */
[----:B------:R-:W-:-:S00]  /*e730*/  NOP ;  /* 0x0000000000007918 */ /* 0x000fc00000000000 */
        /* <DEDUP_REMOVED lines=12> */
.L_x_5633:


//--------------------- .text._ZN7cutlass13device_kernelIN5flash11enable_sm90INS1_16FlashAttnFwdSm90INS1_25CollectiveMainloopFwdSm90ILi2EN4cute5tupleIJNS5_1CILi1EEES8_S8_EEENS6_IJNS7_ILi64EEESA_SA_EEELi512ENS_10bfloat16_tEfNS_4arch4Sm90ELb0ELb0ELb0ELb0ELb1ELb0ELb1ELb0ELb0ELb1ELb0ELb0EEENS1_21CollectiveEpilogueFwdINS6_IJSA_NS7_ILi512EEESA_EEES9_SC_SE_Li256ELb0ELb1ELb0ELb0EEENS1_29StaticPersistentTileSchedulerILb0EEEEEEEEEvNT_6ParamsE --------------------------
	.section	.text._ZN7cutlass13device_kernelIN5flash11enable_sm90INS1_16FlashAttnFwdSm90INS1_25CollectiveMainloopFwdSm90ILi2EN4cute5tupleIJNS5_1CILi1EEES8_S8_EEENS6_IJNS7_ILi64EEESA_SA_EEELi512ENS_10bfloat16_tEfNS_4arch4Sm90ELb0ELb0ELb0ELb0ELb1ELb0ELb1ELb0ELb0ELb1ELb0ELb0EEENS1_21CollectiveEpilogueFwdINS6_IJSA_NS7_ILi512EEESA_EEES9_SC_SE_Li256ELb0ELb1ELb0ELb0EEENS1_29StaticPersistentTileSchedulerILb0EEEEEEEEEvNT_6ParamsE,"ax",@progbits
	.align	128
.text._ZN7cutlass13device_kernelIN5flash11enable_sm90INS1_16FlashAttnFwdSm90INS1_25CollectiveMainloopFwdSm90ILi2EN4cute5tupleIJNS5_1CILi1EEES8_S8_EEENS6_IJNS7_ILi64EEESA_SA_EEELi512ENS_10bfloat16_tEfNS_4arch4Sm90ELb0ELb0ELb0ELb0ELb1ELb0ELb1ELb0ELb0ELb1ELb0ELb0EEENS1_21CollectiveEpilogueFwdINS6_IJSA_NS7_ILi512EEESA_EEES9_SC_SE_Li256ELb0ELb1ELb0ELb0EEENS1_29StaticPersistentTileSchedulerILb0EEEEEEEEEvNT_6ParamsE:
        .type           _ZN7cutlass13device_kernelIN5flash11enable_sm90INS1_16FlashAttnFwdSm90INS1_25CollectiveMainloopFwdSm90ILi2EN4cute5tupleIJNS5_1CILi1EEES8_S8_EEENS6_IJNS7_ILi64EEESA_SA_EEELi512ENS_10bfloat16_tEfNS_4arch4Sm90ELb0ELb0ELb0ELb0ELb1ELb0ELb1ELb0ELb0ELb1ELb0ELb0EEENS1_21CollectiveEpilogueFwdINS6_IJSA_NS7_ILi512EEESA_EEES9_SC_SE_Li256ELb0ELb1ELb0ELb0EEENS1_29StaticPersistentTileSchedulerILb0EEEEEEEEEvNT_6ParamsE,@function
        .size           _ZN7cutlass13device_kernelIN5flash11enable_sm90INS1_16FlashAttnFwdSm90INS1_25CollectiveMainloopFwdSm90ILi2EN4cute5tupleIJNS5_1CILi1EEES8_S8_EEENS6_IJNS7_ILi64EEESA_SA_EEELi512ENS_10bfloat16_tEfNS_4arch4Sm90ELb0ELb0ELb0ELb0ELb1ELb0ELb1ELb0ELb0ELb1ELb0ELb0EEENS1_21CollectiveEpilogueFwdINS6_IJSA_NS7_ILi512EEESA_EEES9_SC_SE_Li256ELb0ELb1ELb0ELb0EEENS1_29StaticPersistentTileSchedulerILb0EEEEEEEEEvNT_6ParamsE,(.L_x_5634 - _ZN7cutlass13device_kernelIN5flash11enable_sm90INS1_16FlashAttnFwdSm90INS1_25CollectiveMainloopFwdSm90ILi2EN4cute5tupleIJNS5_1CILi1EEES8_S8_EEENS6_IJNS7_ILi64EEESA_SA_EEELi512ENS_10bfloat16_tEfNS_4arch4Sm90ELb0ELb0ELb0ELb0ELb1ELb0ELb1ELb0ELb0ELb1ELb0ELb0EEENS1_21CollectiveEpilogueFwdINS6_IJSA_NS7_ILi512EEESA_EEES9_SC_SE_Li256ELb0ELb1ELb0ELb0EEENS1_29StaticPersistentTileSchedulerILb0EEEEEEEEEvNT_6ParamsE)
        .other          _ZN7cutlass13device_kernelIN5flash11enable_sm90INS1_16FlashAttnFwdSm90INS1_25CollectiveMainloopFwdSm90ILi2EN4cute5tupleIJNS5_1CILi1EEES8_S8_EEENS6_IJNS7_ILi64EEESA_SA_EEELi512ENS_10bfloat16_tEfNS_4arch4Sm90ELb0ELb0ELb0ELb0ELb1ELb0ELb1ELb0ELb0ELb1ELb0ELb0EEENS1_21CollectiveEpilogueFwdINS6_IJSA_NS7_ILi512EEESA_EEES9_SC_SE_Li256ELb0ELb1ELb0ELb0EEENS1_29StaticPersistentTileSchedulerILb0EEEEEEEEEvNT_6ParamsE,@"STO_CUDA_ENTRY STV_DEFAULT"
_ZN7cutlass13device_kernelIN5flash11enable_sm90INS1_16FlashAttnFwdSm90INS1_25CollectiveMainloopFwdSm90ILi2EN4cute5tupleIJNS5_1CILi1EEES8_S8_EEENS6_IJNS7_ILi64EEESA_SA_EEELi512ENS_10bfloat16_tEfNS_4arch4Sm90ELb0ELb0ELb0ELb0ELb1ELb0ELb1ELb0ELb0ELb1ELb0ELb0EEENS1_21CollectiveEpilogueFwdINS6_IJSA_NS7_ILi512EEESA_EEES9_SC_SE_Li256ELb0ELb1ELb0ELb0EEENS1_29StaticPersistentTileSchedulerILb0EEEEEEEEEvNT_6ParamsE:
[----:B------:R-:W0:Y:S02]  /*0000*/  LDC R1, c[0x0][0x28] ;  /* 0x00000a00ff017b82 */ /* 0x000e240000000800 */
[----:B0-----:R-:W-:Y:S01]  /*0010*/  VIADD R1, R1, 0xffffffd0 ;  /* 0xffffffd001017836 */ /* 0x001fe20000000000 */
[----:B------:R-:W0:Y:S01]  /*0020*/  S2R R4, SR_TID.X ;  /* 0x0000000000047919 */ /* 0x000e220000002100 */
[----:B------:R-:W-:Y:S01]  /*0030*/  ELECT P0, URZ, PT ;  /* 0x00000000003f782f */ /* 0x000fe20003800000 */
[----:B------:R-:W-:Y:S01]  /*0040*/  UMOV UR4, 0x80 ;  /* 0x0000008000047882 */ /* 0x000fe20000000000 */
[----:B------:R-:W-:Y:S01]  /*0050*/  UMOV UR7, 0x100 ;  /* 0x0000010000077882 */ /* 0x000fe20000000000 */
[--C-:B0-----:R-:W-:Y:S02]  /*0060*/  SHF.R.U32.HI R0, RZ, 0x5, R4.reuse ;  /* 0x00000005ff007819 */ /* 0x101fe40000011604 */
[----:B------:R-:W-:-:S03]  /*0070*/  SHF.R.U32.HI R3, RZ, 0x7, R4 ;  /* 0x00000007ff037819 */ /* 0x000fc60000011604 */
[----:B------:R-:W0:Y:S04]  /*0080*/  SHFL.IDX PT, R2, R0, RZ, 0x1f ;  /* 0x00001fff00027589 */ /* 0x000e2800000e0000 */
[----:B------:R-:W1:Y:S01]  /*0090*/  SHFL.IDX PT, R3, R3, RZ, 0x1f ;  /* 0x00001fff03037589 */ /* 0x000e6200000e0000 */
[C---:B0-----:R-:W-:Y:S02]  /*00a0*/  ISETP.NE.OR P0, PT, R2.reuse, RZ, !P0 ;  /* 0x000000ff0200720c */ /* 0x041fe40004705670 */
[----:B------:R-:W-:Y:S01]  /*00b0*/  ISETP.NE.AND P1, PT, R2, RZ, PT ;  /* 0x000000ff0200720c */ /* 0x000fe20003f25270 */
[----:B-1----:R0:W-:Y:S10]  /*00c0*/  STL [R1], R3 ;  /* 0x0000000301007387 */ /* 0x0021f40000100800 */
[----:B------:R-:W-:Y:S01]  /*00d0*/  VOTEU.ALL UP0, P0 ;  /* 0x00000000003f7886 */ /* 0x000fe20000000000 */
[----:B------:R-:W-:Y:S01]  /*00e0*/  VOTEU.ALL UP1, P0 ;  /* 0x00000000003f7886 */ /* 0x000fe20000020000 */
[----:B------:R-:W-:-:S03]  /*00f0*/  VOTEU.ALL UP2, P0 ;  /* 0x00000000003f7886 */ /* 0x000fc60000040000 */
        /* <DEDUP_REMOVED lines=10> */
[----:B------:R0:W1:Y:S01]  /*01a0*/  @!UP0 SYNCS.EXCH.64 URZ, [UR8+0x38800], UR4 ;  /* 0x03880004083f85b2 */ /* 0x0000620008000100 */
[----:B------:R0:W2:Y:S05]  /*01b0*/  @!UP1 SYNCS.EXCH.64 URZ, [UR8+0x38810], UR4 ;  /* 0x03881004083f95b2 */ /* 0x0000aa0008000100 */
[----:B------:R0:W3:Y:S02]  /*01c0*/  @!UP2 SYNCS.EXCH.64 URZ, [UR8+0x38820], UR6 ;  /* 0x03882006083fa5b2 */ /* 0x0000e40008000100 */
[----:B0-----:R-:W-:Y:S05]  /*01d0*/  @P1 BRA `(.L_x_168) ;  /* 0x0000000000381947 */ /* 0x001fea0003800000 */
        /* <DEDUP_REMOVED lines=9> */
[----:B0-----:R0:W4:Y:S01]  /*0270*/  SYNCS.EXCH.64 URZ, [UR6+0x38830], UR4 ;  /* 0x03883004063f75b2 */ /* 0x0011220008000100 */
[----:B------:R0:W0:Y:S01]  /*0280*/  SYNCS.EXCH.64 URZ, [UR6+0x38840], UR4 ;  /* 0x03884004063f75b2 */ /* 0x0000220008000100 */
[----:B------:R0:W0:Y:S01]  /*0290*/  SYNCS.EXCH.64 URZ, [UR6+0x38838], UR4 ;  /* 0x03883804063f75b2 */ /* 0x0000220008000100 */
[----:B------:R0:W0:Y:S01]  /*02a0*/  SYNCS.EXCH.64 URZ, [UR6+0x38848], UR4 ;  /* 0x03884804063f75b2 */ /* 0x0000220008000100 */
[----:B------:R-:W-:Y:S01]  /*02b0*/  NOP ;  /* 0x0000000000007918 */ /* 0x000fe20000000000 */
.L_x_168:
        /* <DEDUP_REMOVED lines=22> */
.L_x_169:
        /* <DEDUP_REMOVED lines=18> */
.L_x_170:
        /* <DEDUP_REMOVED lines=22> */
.L_x_171:
        /* <DEDUP_REMOVED lines=22> */
.L_x_172:
[----:B------:R-:W-:Y:S01]  /*0800*/  ISETP.NE.AND P0, PT, R3, RZ, PT ;  /* 0x000000ff0300720c */ /* 0x000fe20003f05270 */
[----:B------:R-:W-:Y:S01]  /*0810*/  IMAD.MOV.U32 R37, RZ, RZ, 0x1 ;  /* 0x00000001ff257424 */ /* 0x000fe200078e00ff */
[----:B------:R-:W-:Y:S01]  /*0820*/  NOP ;  /* 0x0000000000007918 */ /* 0x000fe20000000000 */
[----:B------:R-:W-:-:S03]  /*0830*/  ULDC.64 UR42, c[0x0][0x208] ;  /* 0x00008200002a7ab9 */ /* 0x000fc60000000a00 */
[----:B------:R-:W-:Y:S01]  /*0840*/  SEL R37, R37, 0x2, !P0 ;  /* 0x0000000225257807 */ /* 0x000fe20004000000 */
[----:B01234-:R-:W-:Y:S06]  /*0850*/  BAR.SYNC.DEFER_BLOCKING 0x0 ;  /* 0x0000000000007b1d */ /* 0x01ffec0000010000 */
[----:B------:R-:W-:Y:S05]  /*0860*/  @!P0 BRA `(.L_x_173) ;  /* 0x0000009800bc8947 */ /* 0x000fea0003800000 */
.L_x_174:
        /* <DEDUP_REMOVED lines=17> */
[----:B------:R-:W-:Y:S01]  /*0980*/  LOP3.LUT R17, R37, 0x1, RZ, 0xfc, !PT ;  /* 0x0000000125117812 */ /* 0x000fe200078efcff */
[----:B------:R-:W-:Y:S01]  /*0990*/  IMAD.MOV.U32 R206, RZ, RZ, RZ ;  /* 0x000000ffffce7224 */ /* 0x000fe200078e00ff */
[----:B------:R-:W-:Y:S01]  /*09a0*/  SHF.R.S32.HI R3, RZ, 0x1f, R4 ;  /* 0x0000001fff037819 */ /* 0x000fe20000011404 */
[----:B------:R-:W-:-:S03]  /*09b0*/  UMOV UR36, URZ ;  /* 0x0000003f00247c82 */ /* 0x000fc60008000000 */
[CC--:B------:R-:W-:Y:S02]  /*09c0*/  LEA.HI R5, R3.reuse, R4.reuse, RZ, 0x5 ;  /* 0x0000000403057211 */ /* 0x0c0fe400078f28ff */
[CC--:B------:R-:W-:Y:S02]  /*09d0*/  LEA.HI R2, R3.reuse, R4.reuse, RZ, 0x4 ;  /* 0x0000000403027211 */ /* 0x0c0fe400078f20ff */
[--C-:B------:R-:W-:Y:S02]  /*09e0*/  SHF.R.S32.HI R10, RZ, 0x5, R5.reuse ;  /* 0x00000005ff0a7819 */ /* 0x100fe40000011405 */
[----:B------:R-:W-:Y:S02]  /*09f0*/  SHF.R.S32.HI R9, RZ, 0x1f, R5 ;  /* 0x0000001fff097819 */ /* 0x000fe40000011405 */
[----:B------:R-:W-:Y:S02]  /*0a00*/  LEA.HI R6, R3, R4, RZ, 0x2 ;  /* 0x0000000403067211 */ /* 0x000fe400078f10ff */
[----:B------:R-:W-:-:S02]  /*0a10*/  LOP3.LUT R5, R2, 0xfffffff0, RZ, 0xc0, !PT ;  /* 0xfffffff002057812 */ /* 0x000fc400078ec0ff */
[CC--:B------:R-:W-:Y:S02]  /*0a20*/  LEA.HI R0, R3.reuse, R4.reuse, RZ, 0x7 ;  /* 0x0000000403007211 */ /* 0x0c0fe400078f38ff */
[----:B------:R-:W-:Y:S01]  /*0a30*/  LEA.HI R214, R3, R4, RZ, 0x3 ;  /* 0x0000000403d67211 */ /* 0x000fe200078f18ff */
[----:B0-----:R-:W-:Y:S01]  /*0a40*/  ULEA UR38, UR37, UR38, 0x18 ;  /* 0x0000002625267291 */ /* 0x001fe2000f8ec03f */
[----:B------:R-:W-:Y:S01]  /*0a50*/  LOP3.LUT R11, R6, 0xfffffffc, RZ, 0xc0, !PT ;  /* 0xfffffffc060b7812 */ /* 0x000fe200078ec0ff */
[C---:B------:R-:W-:Y:S01]  /*0a60*/  IMAD.IADD R6, R4.reuse, 0x1, -R5 ;  /* 0x0000000104067824 */ /* 0x040fe200078e0a05 */
[----:B------:R-:W-:Y:S02]  /*0a70*/  LEA.HI R9, R9, R10, RZ, 0x2 ;  /* 0x0000000a09097211 */ /* 0x000fe400078f10ff */
[----:B------:R-:W-:Y:S01]  /*0a80*/  SHF.R.S32.HI R7, RZ, 0x4, R2 ;  /* 0x00000004ff077819 */ /* 0x000fe20000011402 */
[----:B------:R-:W-:Y:S01]  /*0a90*/  IMAD.IADD R11, R4, 0x1, -R11 ;  /* 0x00000001040b7824 */ /* 0x000fe200078e0a0b */
[----:B------:R-:W-:-:S02]  /*0aa0*/  LOP3.LUT R3, R0, 0xffffff80, RZ, 0xc0, !PT ;  /* 0xffffff8000037812 */ /* 0x000fc400078ec0ff */
[----:B------:R-:W-:Y:S02]  /*0ab0*/  LOP3.LUT R13, R214, 0xfffffff8, RZ, 0xc0, !PT ;  /* 0xfffffff8d60d7812 */ /* 0x000fe400078ec0ff */
[----:B------:R-:W-:Y:S01]  /*0ac0*/  SHF.R.S32.HI R213, RZ, 0x7, R0 ;  /* 0x00000007ffd57819 */ /* 0x000fe20000011400 */
[C---:B------:R-:W-:Y:S01]  /*0ad0*/  IMAD.IADD R3, R4.reuse, 0x1, -R3 ;  /* 0x0000000104037824 */ /* 0x040fe200078e0a03 */
[----:B------:R-:W-:Y:S01]  /*0ae0*/  LOP3.LUT R9, R9, 0x3ffffc, RZ, 0xc0, !PT ;  /* 0x003ffffc09097812 */ /* 0x000fe200078ec0ff */
[----:B------:R-:W-:Y:S01]  /*0af0*/  IMAD.IADD R212, R4, 0x1, -R13 ;  /* 0x0000000104d47824 */ /* 0x000fe200078e0a0d */
[--C-:B------:R-:W-:Y:S01]  /*0b00*/  SHF.R.S32.HI R5, RZ, 0x1f, R6.reuse ;  /* 0x0000001fff057819 */ /* 0x100fe20000011406 */
[----:B------:R-:W-:Y:S01]  /*0b10*/  IMAD R4, R213, 0x100, R6 ;  /* 0x00000100d5047824 */ /* 0x000fe200078e0206 */
[----:B------:R-:W-:Y:S01]  /*0b20*/  LEA.HI R2, R2, R7, RZ, 0x1 ;  /* 0x0000000702027211 */ /* 0x000fe200078f08ff */
[----:B------:R-:W-:Y:S01]  /*0b30*/  IMAD.IADD R9, R10, 0x1, -R9 ;  /* 0x000000010a097824 */ /* 0x000fe200078e0a09 */
[----:B------:R-:W-:Y:S01]  /*0b40*/  LEA.HI R5, R5, R6, RZ, 0x3 ;  /* 0x0000000605057211 */ /* 0x000fe200078f18ff */
[----:B------:R-:W-:Y:S01]  /*0b50*/  IMAD.SHL.U32 R18, R212, 0x8, RZ ;  /* 0x00000008d4127824 */ /* 0x000fe200078e00ff */
[----:B------:R-:W-:Y:S01]  /*0b60*/  LOP3.LUT R2, R2, 0x1ffffffe, RZ, 0xc0, !PT ;  /* 0x1ffffffe02027812 */ /* 0x000fe200078ec0ff */
[----:B------:R-:W-:Y:S01]  /*0b70*/  IMAD R13, R9, 0x10, R4 ;  /* 0x00000010090d7824 */ /* 0x000fe200078e0204 */
[----:B------:R-:W-:Y:S01]  /*0b80*/  LEA.HI R0, R0, R213, RZ, 0x1 ;  /* 0x000000d500007211 */ /* 0x000fe200078f08ff */
[C---:B------:R-:W-:Y:S01]  /*0b90*/  IMAD.SHL.U32 R4, R5.reuse, 0x40, RZ ;  /* 0x0000004005047824 */ /* 0x040fe200078e00ff */
[----:B------:R-:W-:Y:S01]  /*0ba0*/  LOP3.LUT R5, R5, 0xfffffff8, RZ, 0xc0, !PT ;  /* 0xfffffff805057812 */ /* 0x000fe200078ec0ff */
[----:B------:R-:W-:Y:S01]  /*0bb0*/  IMAD.IADD R8, R7, 0x1, -R2 ;  /* 0x0000000107087824 */ /* 0x000fe200078e0a02 */
[----:B------:R-:W-:Y:S01]  /*0bc0*/  LEA.HI R7, R11, R11, RZ, 0x1 ;  /* 0x0000000b0b077211 */ /* 0x000fe200078f08ff */
[----:B------:R-:W-:Y:S01]  /*0bd0*/  VIADD R192, R18, 0x40 ;  /* 0x0000004012c07836 */ /* 0x000fe20000000000 */
[----:B------:R-:W-:Y:S01]  /*0be0*/  LOP3.LUT R9, R4, 0x7ffffe00, RZ, 0xc0, !PT ;  /* 0x7ffffe0004097812 */ /* 0x000fe200078ec0ff */
[----:B------:R-:W-:Y:S01]  /*0bf0*/  IMAD.SHL.U32 R8, R8, 0x8, RZ ;  /* 0x0000000808087824 */ /* 0x000fe200078e00ff */
[----:B------:R-:W-:Y:S01]  /*0c00*/  LOP3.LUT R12, R7, 0x1ffffffe, RZ, 0xc0, !PT ;  /* 0x1ffffffe070c7812 */ /* 0x000fe200078ec0ff */
[----:B------:R-:W-:Y:S01]  /*0c10*/  IMAD.IADD R7, R6, 0x1, -R5 ;  /* 0x0000000106077824 */ /* 0x000fe200078e0a05 */
[----:B------:R-:W-:Y:S01]  /*0c20*/  SHF.R.S32.HI R2, RZ, 0x1f, R3 ;  /* 0x0000001fff027819 */ /* 0x000fe20000011403 */
[----:B------:R-:W-:Y:S01]  /*0c30*/  IMAD R10, R10, 0x400, R9 ;  /* 0x000004000a0a7824 */ /* 0x000fe200078e0209 */
[----:B------:R-:W-:Y:S01]  /*0c40*/  LOP3.LUT R0, R0, 0xfffffe, RZ, 0xc0, !PT ;  /* 0x00fffffe00007812 */ /* 0x000fe200078ec0ff */
[----:B------:R-:W-:Y:S01]  /*0c50*/  IMAD.SHL.U32 R9, R7, 0x40, RZ ;  /* 0x0000004007097824 */ /* 0x000fe200078e00ff */
[----:B------:R-:W-:Y:S01]  /*0c60*/  LEA.HI R4, R2, R3, RZ, 0x2 ;  /* 0x0000000302047211 */ /* 0x000fe200078f10ff */
[----:B------:R-:W-:Y:S01]  /*0c70*/  IMAD.U32 R218, R13, 0x40, R8 ;  /* 0x000000400dda7824 */ /* 0x000fe200078e0008 */
[----:B------:R-:W-:Y:S01]  /*0c80*/  R2P PR, R7, 0x6 ;  /* 0x0000000607007804 */ /* 0x000fe20000000000 */
[C---:B------:R-:W-:Y:S01]  /*0c90*/  VIADD R191, R18.reuse, 0x80 ;  /* 0x0000008012bf7836 */ /* 0x040fe20000000000 */
[----:B------:R-:W-:Y:S01]  /*0ca0*/  LOP3.LUT R9, R9, 0x1c0, RZ, 0xc0, !PT ;  /* 0x000001c009097812 */ /* 0x000fe200078ec0ff */
[C---:B------:R-:W-:Y:S01]  /*0cb0*/  VIADD R190, R18.reuse, 0xc0 ;  /* 0x000000c012be7836 */ /* 0x040fe20000000000 */
[----:B------:R-:W-:Y:S01]  /*0cc0*/  SHF.R.S32.HI R5, RZ, 0x2, R4 ;  /* 0x00000002ff057819 */ /* 0x000fe20000011404 */
[C---:B------:R-:W-:Y:S01]  /*0cd0*/  VIADD R189, R18.reuse, 0x100 ;  /* 0x0000010012bd7836 */ /* 0x040fe20000000000 */
[----:B------:R-:W-:Y:S01]  /*0ce0*/  LOP3.LUT R8, R9, 0x8, R8, 0xf8, !PT ;  /* 0x0000000809087812 */ /* 0x000fe200078ef808 */
[C---:B------:R-:W-:Y:S01]  /*0cf0*/  VIADD R188, R18.reuse, 0x140 ;  /* 0x0000014012bc7836 */ /* 0x040fe20000000000 */
[----:B------:R-:W-:Y:S01]  /*0d00*/  SHF.R.U32.HI R9, RZ, 0x3, R9 ;  /* 0x00000003ff097819 */ /* 0x000fe20000011609 */
[C---:B------:R-:W-:Y:S01]  /*0d10*/  VIADD R216, R18.reuse, 0x180 ;  /* 0x0000018012d87836 */ /* 0x040fe20000000000 */
[----:B------:R-:W-:Y:S01]  /*0d20*/  SHF.R.S32.HI R6, RZ, 0x1f, R4 ;  /* 0x0000001fff067819 */ /* 0x000fe20000011404 */
[----:B------:R-:W-:Y:S01]  /*0d30*/  VIADD R215, R18, 0x1c0 ;  /* 0x000001c012d77836 */ /* 0x000fe20000000000 */
[----:B------:R-:W-:Y:S01]  /*0d40*/  LOP3.LUT R9, R8, R9, RZ, 0x3c, !PT ;  /* 0x0000000908097212 */ /* 0x000fe200078e3cff */
[----:B------:R-:W-:Y:S01]  /*0d50*/  IMAD.IADD R217, R11, 0x1, -R12 ;  /* 0x000000010bd97824 */ /* 0x000fe200078e0a0c */
[----:B------:R-:W-:Y:S01]  /*0d60*/  LEA.HI R6, R6, R5, RZ, 0x3 ;  /* 0x0000000506067211 */ /* 0x000fe200078f18ff */
[----:B------:R-:W-:Y:S01]  /*0d70*/  IMAD.IADD R0, R213, 0x1, -R0 ;  /* 0x00000001d5007824 */ /* 0x000fe200078e0a00 */
[----:B------:R-:W-:Y:S01]  /*0d80*/  LEA.HI R2, R2, R3, RZ, 0x5 ;  /* 0x0000000302027211 */ /* 0x000fe200078f28ff */
[----:B------:R-:W-:Y:S01]  /*0d90*/  IMAD.IADD R9, R10, 0x1, R9 ;  /* 0x000000010a097824 */ /* 0x000fe200078e0209 */
[----:B------:R-:W-:Y:S01]  /*0da0*/  LOP3.LUT R6, R6, 0xfffffff8, RZ, 0xc0, !PT ;  /* 0xfffffff806067812 */ /* 0x000fe200078ec0ff */
[----:B------:R-:W-:Y:S01]  /*0db0*/  IMAD.SHL.U32 R22, R0, 0x100, RZ ;  /* 0x0000010000167824 */ /* 0x000fe200078e00ff */
[----:B------:R-:W-:-:S02]  /*0dc0*/  LOP3.LUT R4, R4, 0x7ffffffc, RZ, 0xc0, !PT ;  /* 0x7ffffffc04047812 */ /* 0x000fc400078ec0ff */
[----:B------:R-:W-:Y:S01]  /*0dd0*/  LEA R184, R9, UR38, 0x1 ;  /* 0x0000002609b87c11 */ /* 0x000fe2000f8e08ff */
[----:B------:R-:W-:Y:S01]  /*0de0*/  IMAD.IADD R5, R5, 0x1, -R6 ;  /* 0x0000000105057824 */ /* 0x000fe200078e0a06 */
[----:B------:R-:W-:Y:S01]  /*0df0*/  SHF.R.S32.HI R2, RZ, 0x5, R2 ;  /* 0x00000005ff027819 */ /* 0x000fe20000011402 */
[----:B------:R-:W-:Y:S01]  /*0e00*/  IMAD.IADD R4, R3, 0x1, -R4 ;  /* 0x0000000103047824 */ /* 0x000fe200078e0a04 */
[----:B------:R-:W-:Y:S01]  /*0e10*/  SEL R185, R185, 0xffffffc0, !P2 ;  /* 0xffffffc0b9b97807 */ /* 0x000fe20005000000 */
[C---:B------:R-:W-:Y:S01]  /*0e20*/  VIADD R186, R184.reuse, 0x36400 ;  /* 0x00036400b8ba7836 */ /* 0x040fe20000000000 */
[----:B------:R-:W-:Y:S01]  /*0e30*/  SHF.R.S32.HI R214, RZ, 0x3, R214 ;  /* 0x00000003ffd67819 */ /* 0x000fe200000114d6 */
        /* <DEDUP_REMOVED lines=8> */
[----:B------:R-:W-:Y:S01]  /*0ec0*/  IMAD.MOV.U32 R2, RZ, RZ, RZ ;  /* 0x000000ffff027224 */ /* 0x000fe200078e00ff */
[----:B------:R-:W-:Y:S01]  /*0ed0*/  SHF.R.S32.HI R221, RZ, 0x1f, R188 ;  /* 0x0000001fffdd7819 */ /* 0x000fe200000114bc */
[----:B------:R-:W-:Y:S01]  /*0ee0*/  IMAD.SHL.U32 R19, R4, 0x2, RZ ;  /* 0x0000000204137824 */ /* 0x000fe200078e00ff */
[----:B------:R-:W-:Y:S01]  /*0ef0*/  SHF.R.S32.HI R220, RZ, 0x1f, R216 ;  /* 0x0000001fffdc7819 */ /* 0x000fe200000114d8 */
[----:B------:R-:W-:Y:S01]  /*0f00*/  IMAD R217, R217, 0x8, R16 ;  /* 0x00000008d9d97824 */ /* 0x000fe200078e0210 */
[----:B------:R-:W-:Y:S01]  /*0f10*/  SHF.R.S32.HI R219, RZ, 0x1f, R215 ;  /* 0x0000001fffdb7819 */ /* 0x000fe200000114d7 */
[----:B------:R-:W-:-:S07]  /*0f20*/  IMAD.IADD R185, R185, 0x1, R23 ;  /* 0x00000001b9b97824 */ /* 0x000fce00078e0217 */
.L_x_211:
[----:B--2---:R-:W2:Y:S01]  /*0f30*/  LDL R3, [R1] ;  /* 0x0000000001037983 */ /* 0x004ea20000100800 */
[----:B0-----:R-:W0:Y:S01]  /*0f40*/  LDC R0, c[0x0][0xd44] ;  /* 0x00035100ff007b82 */ /* 0x001e220000000800 */
[----:B------:R-:W-:Y:S01]  /*0f50*/  ULDC UR4, c[0x0][0xd38] ;  /* 0x00034e0000047ab9 */ /* 0x000fe20000000800 */
[----:B------:R-:W-:Y:S01]  /*0f60*/  ULDC.64 UR6, c[0x0][0x418] ;  /* 0x0001060000067ab9 */ /* 0x000fe20000000a00 */
[----:B------:R-:W-:Y:S02]  /*0f70*/  UISETP.NE.AND UP1, UPT, UR4, 0x1, UPT ;  /* 0x000000010400788c */ /* 0x000fe4000bf25270 */
[----:B------:R-:W-:Y:S01]  /*0f80*/  UISETP.NE.U32.AND UP0, UPT, UR6, URZ, UPT ;  /* 0x0000003f0600728c */ /* 0x000fe2000bf05070 */
[----:B------:R-:W-:Y:S02]  /*0f90*/  UMOV UR40, UR39 ;  /* 0x0000002700287c82 */ /* 0x000fe40008000000 */
[----:B-1----:R-:W1:Y:S01]  /*0fa0*/  LDC R152, c[0x0][0x2f0] ;  /* 0x0000bc00ff987b82 */ /* 0x002e620000000800 */
[----:B------:R-:W-:Y:S01]  /*0fb0*/  UISETP.NE.AND.EX UP0, UPT, UR7, URZ, UPT, UP0 ;  /* 0x0000003f0700728c */ /* 0x000fe2000bf05300 */
[----:B------:R-:W-:-:S04]  /*0fc0*/  UMOV UR41, UR39 ;  /* 0x0000002700297c82 */ /* 0x000fc80008000000 */
[----:B------:R-:W-:Y:S01]  /*0fd0*/  @UP1 ULDC UR4, c[0x0][0xd3c] ;  /* 0x00034f0000041ab9 */ /* 0x000fe20000000800 */
[----:B------:R-:W-:Y:S01]  /*0fe0*/  @UP1 ULDC UR6, c[0x0][0xd40] ;  /* 0x0003500000061ab9 */ /* 0x000fe20000000800 */
[----:B------:R-:W-:-:S04]  /*0ff0*/  UIMAD.WIDE.U32 UR4, UR39, UR4, URZ ;  /* 0x00000004270472a5 */ /* 0x000fc8000f8e003f */
[----:B------:R-:W-:-:S03]  /*1000*/  @UP1 USHF.R.U32.HI UR40, URZ, UR6, UR5 ;  /* 0x000000063f281299 */ /* 0x000fc60008011605 */
[----:B------:R-:W-:Y:S01]  /*1010*/  ULDC UR4, c[0x0][0x424] ;  /* 0x0001090000047ab9 */ /* 0x000fe20000000800 */
[----:B0-----:R-:W-:Y:S01]  /*1020*/  ISETP.NE.AND P0, PT, R0, 0x1, PT ;  /* 0x000000010000780c */ /* 0x001fe20003f05270 */
[----:B------:R-:W-:Y:S01]  /*1030*/  USEL UR4, UR4, 0x1, UP0 ;  /* 0x0000000104047887 */ /* 0x000fe20008000000 */
[----:B------:R-:W-:-:S05]  /*1040*/  IMAD.U32 R187, RZ, RZ, UR40 ;  /* 0x00000028ffbb7e24 */ /* 0x000fca000f8e00ff */
[----:B-1----:R-:W-:-:S06]  /*1050*/  IMAD R152, R152, UR4, RZ ;  /* 0x0000000498987c24 */ /* 0x002fcc000f8e02ff */
[----:B---3--:R-:W0:Y:S02]  /*1060*/  @P0 LDC.64 R4, c[0x0][0xd48] ;  /* 0x00035200ff040b82 */ /* 0x008e240000000a00 */
[----:B0-----:R-:W-:-:S05]  /*1070*/  @P0 IMAD.HI.U32 R0, R4, UR40, RZ ;  /* 0x0000002804000c27 */ /* 0x001fca000f8e00ff */
[----:B------:R-:W-:Y:S02]  /*1080*/  @P0 SHF.R.U32.HI R187, RZ, R5, R0 ;  /* 0x00000005ffbb0219 */ /* 0x000fe40000011600 */
[----:B--2---:R-:W-:-:S13]  /*1090*/  ISETP.NE.AND P1, PT, R3, 0x1, PT ;  /* 0x000000010300780c */ /* 0x004fda0003f25270 */
[----:B----4-:R-:W-:Y:S05]  /*10a0*/  @!P1 BRA `(.L_x_175) ;  /* 0x0000001400d89947 */ /* 0x010fea0003800000 */
[----:B------:R-:W0:Y:S01]  /*10b0*/  SHFL.IDX PT, R0, R213, RZ, 0x1f ;  /* 0x00001fffd5007589 */ /* 0x000e2200000e0000 */
[----:B------:R-:W-:Y:S01]  /*10c0*/  UMOV UR9, 0x40000040 ;  /* 0x4000004000097882 */ /* 0x000fe20000000000 */
[----:B------:R-:W-:Y:S01]  /*10d0*/  UMOV UR11, 0x40000040 ;  /* 0x40000040000b7882 */ /* 0x000fe20000000000 */
[----:B------:R-:W-:Y:S01]  /*10e0*/  UMOV UR13, 0x40000040 ;  /* 0x40000040000d7882 */ /* 0x000fe20000000000 */
[----:B------:R-:W-:Y:S01]  /*10f0*/  BAR.SYNC.DEFER_BLOCKING 0xe, 0x100 ;  /* 0x0384000000007b1d */ /* 0x000fe20000010000 */
[----:B------:R-:W-:-:S05]  /*1100*/  ISETP.NE.AND P1, PT, R17, 0x3, PT ;  /* 0x000000031100780c */ /* 0x000fca0003f25270 */
[----:B------:R-:W-:Y:S01]  /*1110*/  UMOV UR15, 0x40000040 ;  /* 0x40000040000f7882 */ /* 0x000fe20000000000 */
[----:B------:R-:W-:Y:S01]  /*1120*/  UMOV UR17, 0x40000040 ;  /* 0x4000004000117882 */ /* 0x000fe20000000000 */
[----:B------:R-:W-:Y:S01]  /*1130*/  UMOV UR19, 0x40000040 ;  /* 0x4000004000137882 */ /* 0x000fe20000000000 */
[----:B------:R-:W-:Y:S01]  /*1140*/  UMOV UR7, 0x40000040 ;  /* 0x4000004000077882 */ /* 0x000fe20000000000 */
[----:B0-----:R-:W-:Y:S01]  /*1150*/  R2UR UR4, R0 ;  /* 0x00000000000472ca */ /* 0x001fe200000e0000 */
[----:B------:R-:W-:-:S12]  /*1160*/  WARPGROUP.ARRIVE ;  /* 0x00000000000079c5 */ /* 0x000fd80000000000 */
[----:B------:R-:W-:-:S04]  /*1170*/  ULEA.HI UR5, UR4, UR4, URZ, 0x1 ;  /* 0x0000000404057291 */ /* 0x000fc8000f8f083f */
[----:B------:R-:W-:-:S04]  /*1180*/  ULOP3.LUT UR5, UR5, 0x1fffe, URZ, 0xc0, !UPT ;  /* 0x0001fffe05057892 */ /* 0x000fc8000f8ec03f */
[----:B------:R-:W-:Y:S02]  /*1190*/  UIADD3 UR5, UR4, -UR5, URZ ;  /* 0x8000000504057290 */ /* 0x000fe4000fffe03f */
[----:B------:R-:W-:Y:S02]  /*11a0*/  UIADD3 UR4, UR38, 0x36400, URZ ;  /* 0x0003640026047890 */ /* 0x000fe4000fffe03f */
[----:B------:R-:W-:Y:S02]  /*11b0*/  ULEA UR5, UR5, UR38, 0xf ;  /* 0x0000002605057291 */ /* 0x000fe4000f8e783f */
[----:B------:R-:W-:Y:S02]  /*11c0*/  USHF.R.U32.HI UR4, URZ, 0x4, UR4 ;  /* 0x000000043f047899 */ /* 0x000fe40008011604 */
[----:B------:R-:W-:Y:S02]  /*11d0*/  UIADD3 UR5, UR5, 0x400, URZ ;  /* 0x0000040005057890 */ /* 0x000fe4000fffe03f */
[----:B------:R-:W-:-:S02]  /*11e0*/  ULOP3.LUT UR4, UR4, 0x3fff, URZ, 0xc0, !UPT ;  /* 0x00003fff04047892 */ /* 0x000fc4000f8ec03f */
[----:B------:R-:W-:Y:S02]  /*11f0*/  USHF.R.U32.HI UR5, URZ, 0x4, UR5 ;  /* 0x000000043f057899 */ /* 0x000fe40008011605 */
[----:B------:R-:W-:Y:S02]  /*1200*/  ULOP3.LUT UR8, UR4, 0x10000, URZ, 0xfc, !UPT ;  /* 0x0001000004087892 */ /* 0x000fe4000f8efc3f */
[----:B------:R-:W-:Y:S02]  /*1210*/  ULOP3.LUT UR5, UR5, 0x3fff, URZ, 0xc0, !UPT ;  /* 0x00003fff05057892 */ /* 0x000fe4000f8ec03f */
[----:B------:R-:W-:Y:S02]  /*1220*/  UIADD3 UR12, UR8, 0x2, URZ ;  /* 0x00000002080c7890 */ /* 0x000fe4000fffe03f */
[----:B------:R-:W-:Y:S02]  /*1230*/  ULOP3.LUT UR20, UR5, 0x2000000, URZ, 0xfc, !UPT ;  /* 0x0200000005147892 */ /* 0x000fe4000f8efc3f */
[----:B------:R-:W-:-:S02]  /*1240*/  UIADD3 UR16, UR8, 0x4, URZ ;  /* 0x0000000408107890 */ /* 0x000fc4000fffe03f */
[----:B------:R-:W-:Y:S02]  /*1250*/  ULEA UR10, UR36, UR20, 0xc ;  /* 0x00000014240a7291 */ /* 0x000fe4000f8e603f */
[----:B------:R-:W-:Y:S02]  /*1260*/  UIADD3 UR4, UR8, 0x6, URZ ;  /* 0x0000000608047890 */ /* 0x000fe4000fffe03f */
[----:B------:R-:W-:Y:S02]  /*1270*/  UIADD3 UR14, UR10, 0x80, URZ ;  /* 0x000000800a0e7890 */ /* 0x000fe4000fffe03f */
[----:B------:R-:W-:Y:S02]  /*1280*/  UIADD3 UR18, UR10, 0x100, URZ ;  /* 0x000001000a127890 */ /* 0x000fe4000fffe03f */
[----:B------:R-:W-:Y:S02]  /*1290*/  UIADD3 UR6, UR10, 0x180, URZ ;  /* 0x000001800a067890 */ /* 0x000fe4000fffe03f */
[----:B------:R-:W-:Y:S01]  /*12a0*/  HGMMA.64x256x16.F32.BF16 R24, gdesc[UR8].tnspB, RZ, !UPT, gsb0 ;  /* 0x43e00000081879f0 */ /* 0x000fe2000c0018ff */
[----:B------:R-:W-:-:S02]  /*12b0*/  UMOV UR5, 0x40000040 ;  /* 0x4000004000057882 */ /* 0x000fc40000000000 */
        /* <DEDUP_REMOVED lines=16> */
.L_x_176:
[----:B------:R-:W-:Y:S01]  /*13c0*/  ULEA UR6, UR36, UR38, 0x3 ;  /* 0x0000002624067291 */ /* 0x000fe2000f8e183f */
[----:B------:R-:W-:-:S03]  /*13d0*/  ISETP.GE.AND P0, PT, R152, 0x41, PT ;  /* 0x000000419800780c */ /* 0x000fc60003f06270 */
[----:B------:R-:W-:-:S04]  /*13e0*/  UIADD3 UR6, UR6, 0x38860, URZ ;  /* 0x0003886006067890 */ /* 0x000fc8000fffe03f */
[----:B------:R-:W-:-:S09]  /*13f0*/  UPRMT UR6, UR37, 0x654, UR6 ;  /* 0x0000065425067896 */ /* 0x000fd20008000006 */
[----:B------:R-:W-:Y:S01]  /*1400*/  SYNCS.ARRIVE.TRANS64.RED.A1T0 RZ, [UR6], RZ ;  /* 0x000000ffffff79a7 */ /* 0x000fe20008100406 */
[----:B------:R-:W-:Y:S05]  /*1410*/  @!P0 BRA `(.L_x_177) ;  /* 0x0000000800c08947 */ /* 0x000fea0003800000 */
[----:B------:R-:W-:-:S05]  /*1420*/  VIADD R152, R152, 0x3f ;  /* 0x0000003f98987836 */ /* 0x000fca0000000000 */
[----:B------:R-:W-:-:S04]  /*1430*/  SHF.R.S32.HI R3, RZ, 0x1f, R152 ;  /* 0x0000001fff037819 */ /* 0x000fc80000011498 */
[----:B------:R-:W-:-:S04]  /*1440*/  LEA.HI R3, R3, R152, RZ, 0x6 ;  /* 0x0000009803037211 */ /* 0x000fc800078f30ff */
[----:B------:R-:W-:-:S07]  /*1450*/  LEA.HI.SX32 R3, R3, 0xfffffffe, 0x1a ;  /* 0xfffffffe03037811 */ /* 0x000fce00078fd2ff */
.L_x_179:
[----:B------:R-:W-:Y:S01]  /*1460*/  BAR.SYNC.DEFER_BLOCKING 0xe, 0x100 ;  /* 0x0384000000007b1d */ /* 0x000fe20000010000 */
[----:B------:R-:W-:Y:S01]  /*1470*/  IMAD.U32 R5, RZ, RZ, UR36 ;  /* 0x00000024ff057e24 */ /* 0x000fe2000f8e00ff */
[----:B------:R-:W-:Y:S01]  /*1480*/  UIADD3 UR36, UR36, 0x1, URZ ;  /* 0x0000000124247890 */ /* 0x000fe2000fffe03f */
[C---:B------:R-:W-:Y:S01]  /*1490*/  ISETP.GT.AND P0, PT, R3.reuse, RZ, PT ;  /* 0x000000ff0300720c */ /* 0x040fe20003f04270 */
[----:B------:R-:W-:Y:S02]  /*14a0*/  VIADD R3, R3, 0xffffffff ;  /* 0xffffffff03037836 */ /* 0x000fe40000000000 */
[----:B------:R-:W-:Y:S01]  /*14b0*/  IMAD R0, R5, 0x40, R16 ;  /* 0x0000004005007824 */ /* 0x000fe200078e0210 */
[----:B------:R-:W-:Y:S01]  /*14c0*/  UISETP.NE.AND UP0, UPT, UR36, 0x2, UPT ;  /* 0x000000022400788c */ /* 0x000fe2000bf05270 */
[----:B------:R-:W-:Y:S01]  /*14d0*/  UMOV UR11, 0x40000040 ;  /* 0x40000040000b7882 */ /* 0x000fe20000000000 */
[----:B------:R-:W-:Y:S02]  /*14e0*/  UMOV UR15, 0x40000040 ;  /* 0x40000040000f7882 */ /* 0x000fe40000000000 */
[----:B------:R-:W-:Y:S01]  /*14f0*/  LEA R0, R0, UR38, 0x2 ;  /* 0x0000002600007c11 */ /* 0x000fe2000f8e10ff */
[----:B------:R-:W-:Y:S01]  /*1500*/  USEL UR36, UR36, URZ, UP0 ;  /* 0x0000003f24247287 */ /* 0x000fe20008000000 */
[----:B------:R-:W-:Y:S01]  /*1510*/  UMOV UR19, 0x40000040 ;  /* 0x4000004000137882 */ /* 0x000fe20000000000 */
[----:B------:R-:W-:-:S02]  /*1520*/  UMOV UR7, 0x40000040 ;  /* 0x4000004000077882 */ /* 0x000fc40000000000 */
[----:B------:R-:W-:-:S04]  /*1530*/  ULEA UR10, UR36, UR20, 0xc ;  /* 0x00000014240a7291 */ /* 0x000fc8000f8e603f */
[----:B------:R-:W-:Y:S02]  /*1540*/  UIADD3 UR14, UR10, 0x80, URZ ;  /* 0x000000800a0e7890 */ /* 0x000fe4000fffe03f */
[----:B------:R-:W-:Y:S01]  /*1550*/  UIADD3 UR18, UR10, 0x100, URZ ;  /* 0x000001000a127890 */ /* 0x000fe2000fffe03f */
[----:B------:R-:W0:Y:S01]  /*1560*/  LDS R4, [R0+0x38400] ;  /* 0x0384000000047984 */ /* 0x000e220000000800 */
[----:B------:R-:W-:-:S03]  /*1570*/  UIADD3 UR6, UR10, 0x180, URZ ;  /* 0x000001800a067890 */ /* 0x000fc6000fffe03f */
        /* <DEDUP_REMOVED lines=128> */
[----:B------:R-:W-:-:S06]  /*1d80*/  FMUL.FTZ R151, R151, R5 ;  /* 0x0000000597977220 */ /* 0x000fcc0000410000 */
[----:B------:R-:W-:-:S06]  /*1d90*/  WARPGROUP.ARRIVE ;  /* 0x00000000000079c5 */ /* 0x000fcc0000000000 */
        /* <DEDUP_REMOVED lines=12> */
[----:B------:R-:W-:Y:S01]  /*1e60*/  HGMMA.64x256x16.F32.BF16 R24, gdesc[UR4].tnspB, R24, gsb0 ;  /* 0x43e00000041879f0 */ /* 0x000fe20008001818 */
[----:B------:R-:W-:-:S06]  /*1e70*/  USEL UR6, URZ, 0x1, UP0 ;  /* 0x000000013f067887 */ /* 0x000fcc0008000000 */
[----:B------:R-:W-:Y:S01]  /*1e80*/  LOP3.LUT R2, R2, UR6, RZ, 0x3c, !PT ;  /* 0x0000000602027c12 */ /* 0x000fe2000f8e3cff */
[----:B------:R-:W-:Y:S02]  /*1e90*/  WARPGROUP.DEPBAR.LE gsb0, 0x0 ;  /* 0x00008000000079c5 */ /* 0x000fe40000010000 */
[----:B------:R-:W-:Y:S06]  /*1ea0*/  BAR.ARV 0xf, 0x100 ;  /* 0x03c4000000007b1d */ /* 0x000fec0000002000 */
[----:B------:R-:W-:Y:S05]  /*1eb0*/  @!P1 BRA `(.L_x_178) ;  /* 0x0000000000049947 */ /* 0x000fea0003800000 */
[----:B------:R-:W-:Y:S01]  /*1ec0*/  BPT.TRAP 0x1 ;  /* 0x000000040000795c */ /* 0x000fe20000300000 */
.L_x_178:
[----:B------:R-:W-:-:S04]  /*1ed0*/  ULEA UR6, UR36, UR38, 0x3 ;  /* 0x0000002624067291 */ /* 0x000fc8000f8e183f */
[----:B------:R-:W-:-:S04]  /*1ee0*/  UIADD3 UR6, UR6, 0x38860, URZ ;  /* 0x0003886006067890 */ /* 0x000fc8000fffe03f */
[----:B------:R-:W-:-:S09]  /*1ef0*/  UPRMT UR6, UR37, 0x654, UR6 ;  /* 0x0000065425067896 */ /* 0x000fd20008000006 */
[----:B------:R-:W-:Y:S01]  /*1f00*/  SYNCS.ARRIVE.TRANS64.RED.A1T0 RZ, [UR6], RZ ;  /* 0x000000ffffff79a7 */ /* 0x000fe20008100406 */
[----:B------:R-:W-:Y:S05]  /*1f10*/  @P0 BRA `(.L_x_179) ;  /* 0xfffffff400500947 */ /* 0x000fea000383ffff */
.L_x_177:
[----:B------:R-:W-:Y:S01]  /*1f20*/  BAR.SYNC.DEFER_BLOCKING 0xe, 0x100 ;  /* 0x0384000000007b1d */ /* 0x000fe20000010000 */
[----:B------:R-:W-:Y:S01]  /*1f30*/  IMAD.U32 R3, RZ, RZ, UR36 ;  /* 0x00000024ff037e24 */ /* 0x000fe2000f8e00ff */
[----:B------:R-:W-:Y:S01]  /*1f40*/  UIADD3 UR36, UR36, 0x1, URZ ;  /* 0x0000000124247890 */ /* 0x000fe2000fffe03f */
[----:B------:R-:W-:Y:S02]  /*1f50*/  IMAD.MOV.U32 R12, RZ, RZ, RZ ;  /* 0x000000ffff0c7224 */ /* 0x000fe400078e00ff */
[----:B------:R-:W-:Y:S01]  /*1f60*/  IMAD R0, R3, 0x40, R16 ;  /* 0x0000004003007824 */ /* 0x000fe200078e0210 */
[----:B------:R-:W-:-:S04]  /*1f70*/  UISETP.NE.AND UP0, UPT, UR36, 0x2, UPT ;  /* 0x000000022400788c */ /* 0x000fc8000bf05270 */
[----:B------:R-:W-:Y:S01]  /*1f80*/  LEA R4, R0, UR38, 0x2 ;  /* 0x0000002600047c11 */ /* 0x000fe2000f8e10ff */
[----:B------:R-:W-:Y:S02]  /*1f90*/  USEL UR4, URZ, 0x1, UP0 ;  /* 0x000000013f047887 */ /* 0x000fe40008000000 */
[----:B------:R-:W-:-:S04]  /*1fa0*/  USEL UR36, UR36, URZ, UP0 ;  /* 0x0000003f24247287 */ /* 0x000fc80008000000 */
[----:B------:R-:W-:Y:S01]  /*1fb0*/  LOP3.LUT R2, R2, UR4, RZ, 0x3c, !PT ;  /* 0x0000000402027c12 */ /* 0x000fe2000f8e3cff */
        /* <DEDUP_REMOVED lines=130> */
[----:B------:R-:W-:Y:S01]  /*27e0*/  IMAD.MOV.U32 R0, RZ, RZ, RZ ;  /* 0x000000ffff007224 */ /* 0x000fe200078e00ff */
[----:B------:R-:W-:Y:S06]  /*27f0*/  BAR.ARV 0xf, 0x100 ;  /* 0x03c4000000007b1d */ /* 0x000fec0000002000 */
[----:B------:R-:W-:Y:S05]  /*2800*/  BRA `(.L_x_180) ;  /* 0x0000005c00187947 */ /* 0x000fea0003800000 */
.L_x_175:
[----:B------:R-:W0:Y:S02]  /*2810*/  SHFL.IDX PT, R0, R213, RZ, 0x1f ;  /* 0x00001fffd5007589 */ /* 0x000e2400000e0000 */
[----:B0-----:R-:W-:Y:S01]  /*2820*/  R2UR UR4, R0 ;  /* 0x00000000000472ca */ /* 0x001fe200000e0000 */
[----:B------:R-:W-:-:S05]  /*2830*/  VIADD R0, R152, 0x3f ;  /* 0x0000003f98007836 */ /* 0x000fca0000000000 */
[----:B------:R-:W-:-:S04]  /*2840*/  SHF.R.S32.HI R3, RZ, 0x1f, R0 ;  /* 0x0000001fff037819 */ /* 0x000fc80000011400 */
[----:B------:R-:W-:-:S03]  /*2850*/  LEA.HI R3, R3, R0, RZ, 0x6 ;  /* 0x0000000003037211 */ /* 0x000fc600078f30ff */
[----:B------:R-:W-:Y:S01]  /*2860*/  ULEA.HI UR5, UR4, UR4, URZ, 0x1 ;  /* 0x0000000404057291 */ /* 0x000fe2000f8f083f */
[----:B------:R-:W-:-:S03]  /*2870*/  SHF.R.S32.HI R153, RZ, 0x6, R3 ;  /* 0x00000006ff997819 */ /* 0x000fc60000011403 */
        /* <DEDUP_REMOVED lines=26> */
.L_x_181:
[----:B------:R-:W-:Y:S02]  /*2a20*/  LEA.HI R0, R206, R206, RZ, 0x1 ;  /* 0x000000cece007211 */ /* 0x000fe400078f08ff */
[----:B------:R-:W-:Y:S02]  /*2a30*/  ISETP.NE.AND P0, PT, R17, 0x3, PT ;  /* 0x000000031100780c */ /* 0x000fe40003f05270 */
[----:B------:R-:W-:-:S05]  /*2a40*/  LOP3.LUT R3, R0, 0xfffffffe, RZ, 0xc0, !PT ;  /* 0xfffffffe00037812 */ /* 0x000fca00078ec0ff */
[----:B------:R-:W-:-:S05]  /*2a50*/  IMAD.IADD R3, R206, 0x1, -R3 ;  /* 0x00000001ce037824 */ /* 0x000fca00078e0a03 */
[----:B------:R-:W-:-:S04]  /*2a60*/  SHF.L.U32 R3, R3, 0x1f, RZ ;  /* 0x0000001f03037819 */ /* 0x000fc800000006ff */
[----:B------:R-:W0:Y:S02]  /*2a70*/  SYNCS.PHASECHK.TRANS64.TRYWAIT P1, [UR38+0x38800], R3 ;  /* 0x03880003ff0075a7 */ /* 0x000e240008020166 */
[----:B0-----:R-:W-:Y:S05]  /*2a80*/  @!P1 BRA `(.L_x_182) ;  /* 0x000000c400b09947 */ /* 0x001fea0003800000 */
.L_x_263:
[----:B------:R-:W-:Y:S05]  /*2a90*/  @!P0 BRA `(.L_x_183) ;  /* 0x0000000000048947 */ /* 0x000fea0003800000 */
[----:B------:R-:W-:Y:S01]  /*2aa0*/  BPT.TRAP 0x1 ;  /* 0x000000040000795c */ /* 0x000fe20000300000 */
.L_x_183:
[----:B------:R-:W-:Y:S01]  /*2ab0*/  IMAD.U32 R8, RZ, RZ, UR36 ;  /* 0x00000024ff087e24 */ /* 0x000fe2000f8e00ff */
[----:B------:R-:W-:-:S04]  /*2ac0*/  SHF.L.U32 R5, R2, 0x1f, RZ ;  /* 0x0000001f02057819 */ /* 0x000fc800000006ff */
[----:B------:R-:W-:-:S04]  /*2ad0*/  LEA R8, R8, UR38, 0x3 ;  /* 0x0000002608087c11 */ /* 0x000fc8000f8e18ff */
[----:B------:R1:W2:Y:S01]  /*2ae0*/  SYNCS.PHASECHK.TRANS64.TRYWAIT P1, [R8+URZ+0x38830], R5 ;  /* 0x03883005080075a7 */ /* 0x0002a2000802017f */
[----:B------:R-:W-:Y:S05]  /*2af0*/  @!P0 BRA `(.L_x_184) ;  /* 0x0000000000048947 */ /* 0x000fea0003800000 */
[----:B------:R-:W-:Y:S01]  /*2b00*/  BPT.TRAP 0x1 ;  /* 0x000000040000795c */ /* 0x000fe20000300000 */
.L_x_184:
[----:B--2---:R-:W-:Y:S05]  /*2b10*/  @P1 BRA `(.L_x_185) ;  /* 0x0000000000081947 */ /* 0x004fea0003800000 */
[----:B------:R-:W2:Y:S02]  /*2b20*/  SYNCS.PHASECHK.TRANS64.TRYWAIT P1, [R8+URZ+0x38830], R5 ;  /* 0x03883005080075a7 */ /* 0x000ea4000802017f */
[----:B--2---:R-:W-:Y:S05]  /*2b30*/  @!P1 BRA `(.L_x_186) ;  /* 0x000000c4009c9947 */ /* 0x004fea0003800000 */
.L_x_185:
[----:B------:R-:W-:-:S04]  /*2b40*/  UIADD3 UR4, UR38, 0x22400, URZ ;  /* 0x0002240026047890 */ /* 0x000fc8000fffe03f */
[----:B------:R-:W-:-:S04]  /*2b50*/  USHF.R.U32.HI UR4, URZ, 0x4, UR4 ;  /* 0x000000043f047899 */ /* 0x000fc80008011604 */
[----:B------:R-:W-:-:S06]  /*2b60*/  ULOP3.LUT UR4, UR4, 0x3fff, URZ, 0xc0, !UPT ;  /* 0x00003fff04047892 */ /* 0x000fcc000f8ec03f */
[----:B0-----:R-:W-:Y:S01]  /*2b70*/  IMAD.U32 R0, RZ, RZ, UR4 ;  /* 0x00000004ff007e24 */ /* 0x001fe2000f8e00ff */
        /* <DEDUP_REMOVED lines=11> */
[----:B------:R-:W-:Y:S01]  /*2c30*/  UMOV UR15, 0x40000040 ;  /* 0x40000040000f7882 */ /* 0x000fe20000000000 */
[----:B------:R-:W-:-:S02]  /*2c40*/  UMOV UR13, 0x40000040 ;  /* 0x40000040000d7882 */ /* 0x000fc40000000000 */
[----:B------:R-:W-:Y:S02]  /*2c50*/  ULEA UR6, UR36, UR6, 0x9 ;  /* 0x0000000624067291 */ /* 0x000fe4000f8e483f */
[----:B------:R-:W-:Y:S02]  /*2c60*/  ULOP3.LUT UR4, UR4, 0x10000, URZ, 0xfc, !UPT ;  /* 0x0001000004047892 */ /* 0x000fe4000f8efc3f */
[----:B------:R-:W-:Y:S02]  /*2c70*/  UIADD3 UR10, UR6, 0x2, URZ ;  /* 0x00000002060a7890 */ /* 0x000fe4000fffe03f */
[----:B------:R-:W-:Y:S02]  /*2c80*/  UIADD3 UR8, UR4, 0x2, URZ ;  /* 0x0000000204087890 */ /* 0x000fe4000fffe03f */
[----:B------:R-:W-:Y:S02]  /*2c90*/  UIADD3 UR14, UR6, 0x4, URZ ;  /* 0x00000004060e7890 */ /* 0x000fe4000fffe03f */
[----:B------:R-:W-:-:S02]  /*2ca0*/  UIADD3 UR12, UR4, 0x4, URZ ;  /* 0x00000004040c7890 */ /* 0x000fc4000fffe03f */
[----:B------:R-:W-:Y:S01]  /*2cb0*/  HGMMA.64x64x16.F32.BF16 R24, gdesc[UR4], RZ, !UPT, gsb0 ;  /* 0x00e00000041879f0 */ /* 0x000fe2000c0018ff */
[----:B------:R-:W-:Y:S02]  /*2cc0*/  UIADD3 UR18, UR6, 0x6, URZ ;  /* 0x0000000606127890 */ /* 0x000fe4000fffe03f */
[----:B------:R-:W-:Y:S01]  /*2cd0*/  UIADD3 UR16, UR4, 0x6, URZ ;  /* 0x0000000604107890 */ /* 0x000fe2000fffe03f */
[----:B------:R-:W-:Y:S01]  /*2ce0*/  UMOV UR19, 0x40000040 ;  /* 0x4000004000137882 */ /* 0x000fe20000000000 */
        /* <DEDUP_REMOVED lines=11> */
[----:B------:R-:W0:Y:S02]  /*2da0*/  SYNCS.PHASECHK.TRANS64.TRYWAIT P1, [UR38+0x38810], R3 ;  /* 0x03881003ff0075a7 */ /* 0x000e240008020166 */
[----:B0-----:R-:W-:Y:S05]  /*2db0*/  @!P1 BRA `(.L_x_187) ;  /* 0x000000c400109947 */ /* 0x001fea0003800000 */
.L_x_264:
[----:B------:R-:W-:Y:S05]  /*2dc0*/  @!P0 BRA `(.L_x_188) ;  /* 0x0000000000048947 */ /* 0x000fea0003800000 */
[----:B------:R-:W-:Y:S01]  /*2dd0*/  BPT.TRAP 0x1 ;  /* 0x000000040000795c */ /* 0x000fe20000300000 */
.L_x_188:
[----:B------:R3:W4:Y:S01]  /*2de0*/  SYNCS.PHASECHK.TRANS64.TRYWAIT P1, [R8+URZ+0x38850], R5 ;  /* 0x03885005080075a7 */ /* 0x000722000802017f */
[----:B------:R-:W-:Y:S05]  /*2df0*/  @!P0 BRA `(.L_x_189) ;  /* 0x0000000000048947 */ /* 0x000fea0003800000 */
[----:B------:R-:W-:Y:S01]  /*2e00*/  BPT.TRAP 0x1 ;  /* 0x000000040000795c */ /* 0x000fe20000300000 */
.L_x_189:
[----:B----4-:R-:W-:Y:S05]  /*2e10*/  @P1 BRA `(.L_x_190) ;  /* 0x0000000000081947 */ /* 0x010fea0003800000 */
[----:B------:R-:W4:Y:S02]  /*2e20*/  SYNCS.PHASECHK.TRANS64.TRYWAIT P1, [R8+URZ+0x38850], R5 ;  /* 0x03885005080075a7 */ /* 0x000f24000802017f */
[----:B----4-:R-:W-:Y:S05]  /*2e30*/  @!P1 BRA `(.L_x_191) ;  /* 0x000000c400089947 */ /* 0x010fea0003800000 */
.L_x_190:
[----:B------:R-:W-:Y:S01]  /*2e40*/  UIADD3 UR4, UR38, 0x400, URZ ;  /* 0x0000040026047890 */ /* 0x000fe2000fffe03f */
[----:B------:R-:W-:Y:S01]  /*2e50*/  WARPGROUP.ARRIVE ;  /* 0x00000000000079c5 */ /* 0x000fe20000000000 */
[----:B------:R-:W-:-:S05]  /*2e60*/  UIADD3 UR5, UR38, 0x26400, URZ ;  /* 0x0002640026057890 */ /* 0x000fca000fffe03f */
[----:B0-----:R-:W0:Y:S01]  /*2e70*/  S2R R3, SR_TID.X ;  /* 0x0000000000037919 */ /* 0x001e220000002100 */
[----:B------:R-:W-:Y:S02]  /*2e80*/  USHF.R.U32.HI UR4, URZ, 0x4, UR4 ;  /* 0x000000043f047899 */ /* 0x000fe40008011604 */
[----:B------:R-:W-:Y:S02]  /*2e90*/  USHF.R.U32.HI UR5, URZ, 0x4, UR5 ;  /* 0x000000043f057899 */ /* 0x000fe40008011605 */
[----:B------:R-:W-:Y:S02]  /*2ea0*/  ULOP3.LUT UR4, UR4, 0x3fff, URZ, 0xc0, !UPT ;  /* 0x00003fff04047892 */ /* 0x000fe4000f8ec03f */
[----:B------:R-:W-:Y:S02]  /*2eb0*/  ULOP3.LUT UR5, UR5, 0x3fff, URZ, 0xc0, !UPT ;  /* 0x00003fff05057892 */ /* 0x000fe4000f8ec03f */
[----:B------:R-:W-:Y:S02]  /*2ec0*/  ULOP3.LUT UR4, UR4, 0x10000, URZ, 0xfc, !UPT ;  /* 0x0001000004047892 */ /* 0x000fe4000f8efc3f */
[----:B------:R-:W-:-:S02]  /*2ed0*/  ULOP3.LUT UR6, UR5, 0x10000, URZ, 0xfc, !UPT ;  /* 0x0001000005067892 */ /* 0x000fc4000f8efc3f */
[----:B------:R-:W-:Y:S01]  /*2ee0*/  ULEA UR5, UR36, UR4, 0xc ;  /* 0x0000000424057291 */ /* 0x000fe2000f8e603f */
[----:B------:R-:W-:Y:S01]  /*2ef0*/  UMOV UR21, 0x40000040 ;  /* 0x4000004000157882 */ /* 0x000fe20000000000 */
[----:B------:R-:W-:Y:S01]  /*2f00*/  UMOV UR23, 0x40000040 ;  /* 0x4000004000177882 */ /* 0x000fe20000000000 */
[----:B------:R-:W-:Y:S02]  /*2f10*/  UIADD3 UR14, UR6, 0x800, URZ ;  /* 0x00000800060e7890 */ /* 0x000fe4000fffe03f */
[----:B------:R-:W-:Y:S02]  /*2f20*/  UMOV UR20, UR6 ;  /* 0x0000000600147c82 */ /* 0x000fe40008000000 */
[----:B------:R-:W-:Y:S01]  /*2f30*/  UMOV UR22, UR5 ;  /* 0x0000000500167c82 */ /* 0x000fe20008000000 */
[----:B------:R-:W-:Y:S01]  /*2f40*/  UIADD3 UR15, UR5, 0x800, URZ ;  /* 0x00000800050f7890 */ /* 0x000fe2000fffe03f */
[----:B------:R-:W-:Y:S01]  /*2f50*/  HGMMA.64x64x16.F32.BF16 R24, gdesc[UR20], R24, gsb0 ;  /* 0x00e00000141879f0 */ /* 0x000fe20008001818 */
[----:B------:R-:W-:-:S02]  /*2f60*/  UIADD3 UR20, UR6, 0x2, URZ ;  /* 0x0000000206147890 */ /* 0x000fc4000fffe03f */
[----:B------:R-:W-:Y:S01]  /*2f70*/  UIADD3 UR22, UR5, 0x2, URZ ;  /* 0x0000000205167890 */ /* 0x000fe2000fffe03f */
[----:B------:R-:W-:Y:S01]  /*2f80*/  UMOV UR21, 0x40000040 ;  /* 0x4000004000157882 */ /* 0x000fe20000000000 */
[----:B------:R-:W-:Y:S01]  /*2f90*/  UMOV UR23, 0x40000040 ;  /* 0x4000004000177882 */ /* 0x000fe20000000000 */
[----:B0-----:R-:W-:-:S06]  /*2fa0*/  SHF.R.U32.HI R3, RZ, 0x7, R3 ;  /* 0x00000007ff037819 */ /* 0x001fcc0000011603 */
[----:B------:R-:W0:Y:S02]  /*2fb0*/  SHFL.IDX PT, R3, R3, RZ, 0x1f ;  /* 0x00001fff03037589 */ /* 0x000e2400000e0000 */
[----:B0-----:R-:W-:-:S13]  /*2fc0*/  R2UR UR7, R3 ;  /* 0x00000000030772ca */ /* 0x001fda00000e0000 */
[----:B------:R-:W-:-:S03]  /*2fd0*/  UISETP.GT.AND UP0, UPT, UR7, 0x7f, UPT ;  /* 0x0000007f0700788c */ /* 0x000fc6000bf04270 */
[----:B------:R-:W-:Y:S01]  /*2fe0*/  UMOV UR7, 0x4 ;  /* 0x0000000400077882 */ /* 0x000fe20000000000 */
[----:B------:R-:W-:Y:S02]  /*2ff0*/  USEL UR11, URZ, 0x2, !UP0 ;  /* 0x000000023f0b7887 */ /* 0x000fe4000c000000 */
[----:B------:R-:W-:Y:S02]  /*3000*/  USEL UR10, UR7, 0x2, UP0 ;  /* 0x00000002070a7887 */ /* 0x000fe40008000000 */
[----:B------:R-:W-:Y:S01]  /*3010*/  USEL UR7, UR7, 0x6, !UP0 ;  /* 0x0000000607077887 */ /* 0x000fe2000c000000 */
[----:B------:R-:W-:Y:S02]  /*3020*/  WARPGROUP.DEPBAR.LE gsb0, 0x0 ;  /* 0x00008000000079c5 */ /* 0x000fe40000010000 */
[----:B------:R-:W-:-:S06]  /*3030*/  WARPGROUP.ARRIVE ;  /* 0x00000000000079c5 */ /* 0x000fcc0000000000 */
[----:B------:R-:W-:Y:S01]  /*3040*/  HGMMA.64x64x16.F32.BF16 R24, gdesc[UR20], R24, gsb0 ;  /* 0x00e00000141879f0 */ /* 0x000fe20008001818 */
[----:B------:R-:W-:Y:S02]  /*3050*/  UIADD3 UR20, UR6, 0x4, URZ ;  /* 0x0000000406147890 */ /* 0x000fe4000fffe03f */
[----:B------:R-:W-:Y:S01]  /*3060*/  UIADD3 UR22, UR5, 0x4, URZ ;  /* 0x0000000405167890 */ /* 0x000fe2000fffe03f */
[----:B------:R-:W-:Y:S01]  /*3070*/  UMOV UR21, 0x40000040 ;  /* 0x4000004000157882 */ /* 0x000fe20000000000 */
[----:B------:R-:W-:Y:S01]  /*3080*/  UMOV UR23, 0x40000040 ;  /* 0x4000004000177882 */ /* 0x000fe20000000000 */
        /* <DEDUP_REMOVED lines=94> */
[----:B------:R-:W-:Y:S02]  /*3670*/  UIADD3 UR20, UR11, UR14, URZ ;  /* 0x0000000e0b147290 */ /* 0x000fe4000fffe03f */
[----:B------:R-:W-:Y:S01]  /*3680*/  UIADD3 UR22, UR11, UR15, URZ ;  /* 0x0000000f0b167290 */ /* 0x000fe2000fffe03f */
        /* <DEDUP_REMOVED lines=16> */
[----:B------:R-:W-:Y:S01]  /*3790*/  UMOV UR14, 0x28 ;  /* 0x00000028000e7882 */ /* 0x000fe20000000000 */
[----:B------:R-:W-:Y:S01]  /*37a0*/  UMOV UR15, 0xa00 ;  /* 0x00000a00000f7882 */ /* 0x000fe20000000000 */
[----:B------:R-:W-:Y:S02]  /*37b0*/  USEL UR14, UR14, 0x26, UP0 ;  /* 0x000000260e0e7887 */ /* 0x000fe40008000000 */
[----:B------:R-:W-:-:S02]  /*37c0*/  USEL UR15, UR15, 0x980, UP0 ;  /* 0x000009800f0f7887 */ /* 0x000fc40008000000 */
[----:B------:R-:W-:Y:S02]  /*37d0*/  ULOP3.LUT UR14, UR14, 0x6, URZ, 0xc0, !UPT ;  /* 0x000000060e0e7892 */ /* 0x000fe4000f8ec03f */
[----:B------:R-:W-:Y:S01]  /*37e0*/  ULOP3.LUT UR15, UR15, 0xa00, URZ, 0xc0, !UPT ;  /* 0x00000a000f0f7892 */ /* 0x000fe2000f8ec03f */
[----:B------:R-:W-:Y:S02]  /*37f0*/  WARPGROUP.DEPBAR.LE gsb0, 0x0 ;  /* 0x00008000000079c5 */ /* 0x000fe40000010000 */
[----:B------:R-:W-:-:S06]  /*3800*/  WARPGROUP.ARRIVE ;  /* 0x00000000000079c5 */ /* 0x000fcc0000000000 */
[----:B------:R-:W-:Y:S01]  /*3810*/  HGMMA.64x64x16.F32.BF16 R24, gdesc[UR20], R24, gsb0 ;  /* 0x00e00000141879f0 */ /* 0x000fe20008001818 */
[----:B------:R-:W-:Y:S02]  /*3820*/  UIADD3 UR20, UR14, UR15, UR6 ;  /* 0x0000000f0e147290 */ /* 0x000fe4000fffe006 */
[----:B------:R-:W-:Y:S01]  /*3830*/  UIADD3 UR22, UR14, UR15, UR5 ;  /* 0x0000000f0e167290 */ /* 0x000fe2000fffe005 */
[----:B------:R-:W-:Y:S01]  /*3840*/  UMOV UR21, 0x40000040 ;  /* 0x4000004000157882 */ /* 0x000fe20000000000 */
[----:B------:R-:W-:Y:S01]  /*3850*/  UMOV UR23, 0x40000040 ;  /* 0x4000004000177882 */ /* 0x000fe20000000000 */
[----:B------:R-:W-:Y:S02]  /*3860*/  UIADD3 UR14, UR6, 0xa00, URZ ;  /* 0x00000a00060e7890 */ /* 0x000fe4000fffe03f */
[----:B------:R-:W-:Y:S01]  /*3870*/  UIADD3 UR15, UR5, 0xa00, URZ ;  /* 0x00000a00050f7890 */ /* 0x000fe2000fffe03f */
        /* <DEDUP_REMOVED lines=86> */
[----:B------:R-:W-:Y:S02]  /*3de0*/  UMOV UR10, 0x1000 ;  /* 0x00001000000a7882 */ /* 0x000fe40000000000 */
[----:B------:R-:W-:-:S04]  /*3df0*/  USEL UR10, UR10, 0xf80, UP0 ;  /* 0x00000f800a0a7887 */ /* 0x000fc80008000000 */
[----:B------:R-:W-:Y:S01]  /*3e00*/  ULOP3.LUT UR10, UR10, 0x1e00, URZ, 0xc0, !UPT ;  /* 0x00001e000a0a7892 */ /* 0x000fe2000f8ec03f */
        /* <DEDUP_REMOVED lines=17> */
[----:B------:R-:W-:Y:S02]  /*3f20*/  WARPGROUP.DEPBAR.LE gsb0, 0x0 ;  /* 0x00008000000079c5 */ /* 0x000fe40000010000 */
[----:B------:R-:W-:-:S06]  /*3f30*/  WARPGROUP.ARRIVE ;  /* 0x00000000000079c5 */ /* 0x000fcc0000000000 */
[----:B------:R-:W-:Y:S03]  /*3f40*/  HGMMA.64x64x16.F32.BF16 R24, gdesc[UR20], R24, gsb0 ;  /* 0x00e00000141879f0 */ /* 0x000fe60008001818 */
[----:B------:R-:W-:Y:S02]  /*3f50*/  WARPGROUP.DEPBAR.LE gsb0, 0x0 ;  /* 0x00008000000079c5 */ /* 0x000fe40000010000 */
[----:B------:R-:W-:Y:S05]  /*3f60*/  @!P0 BRA `(.L_x_192) ;  /* 0x0000000000048947 */ /* 0x000fea0003800000 */
[----:B------:R-:W-:Y:S01]  /*3f70*/  BPT.TRAP 0x1 ;  /* 0x000000040000795c */ /* 0x000fe20000300000 */
.L_x_192:
[----:B------:R-:W-:Y:S01]  /*3f80*/  IMAD R4, R153, -0x40, R152 ;  /* 0xffffffc099047824 */ /* 0x000fe200078e0298 */
[----:B------:R-:W-:Y:S01]  /*3f90*/  ULDC UR5, c[0x0][0xa80] ;  /* 0x0002a00000057ab9 */ /* 0x000fe20000000800 */
[----:B------:R-:W-:Y:S01]  /*3fa0*/  R2UR UR7, R8 ;  /* 0x00000000080772ca */ /* 0x000fe200000e0000 */
[----:B------:R-:W-:Y:S01]  /*3fb0*/  UMOV UR11, 0x40000040 ;  /* 0x40000040000b7882 */ /* 0x000fe20000000000 */
[----:B------:R-:W-:Y:S01]  /*3fc0*/  UMOV UR15, 0x40000040 ;  /* 0x40000040000f7882 */ /* 0x000fe20000000000 */
[----:B------:R-:W-:-:S04]  /*3fd0*/  IADD3 R4, -R19, 0x40, R4 ;  /* 0x0000004013047810 */ /* 0x000fc80007ffe104 */
[C---:B------:R-:W-:Y:S02]  /*3fe0*/  ISETP.GT.AND P5, PT, R4.reuse, RZ, PT ;  /* 0x000000ff0400720c */ /* 0x040fe40003fa4270 */
[C---:B------:R-:W-:Y:S02]  /*3ff0*/  ISETP.GT.AND P4, PT, R4.reuse, 0x1, PT ;  /* 0x000000010400780c */ /* 0x040fe40003f84270 */
[----:B------:R-:W-:Y:S02]  /*4000*/  ISETP.GT.AND P3, PT, R4, 0x8, PT ;  /* 0x000000080400780c */ /* 0x000fe40003f64270 */
[----:B-1234-:R-:W-:Y:S01]  /*4010*/  FSEL R5, R24, -INF , P5 ;  /* 0xff80000018057808 */ /* 0x01efe20002800000 */
[----:B------:R-:W-:Y:S01]  /*4020*/  UIADD3 UR7, UR7, 0x38840, URZ ;  /* 0x0003884007077890 */ /* 0x000fe2000fffe03f */
[----:B------:R-:W-:Y:S02]  /*4030*/  FSEL R7, R25, -INF , P4 ;  /* 0xff80000019077808 */ /* 0x000fe40002000000 */
[----:B------:R-:W-:Y:S01]  /*4040*/  ISETP.GT.AND P2, PT, R4, 0x9, PT ;  /* 0x000000090400780c */ /* 0x000fe20003f44270 */
[----:B------:R-:W-:Y:S01]  /*4050*/  UPRMT UR7, UR37, 0x654, UR7 ;  /* 0x0000065425077896 */ /* 0x000fe20008000007 */
[----:B------:R-:W-:-:S02]  /*4060*/  FSEL R9, R28, -INF , P3 ;  /* 0xff8000001c097808 */ /* 0x000fc40001800000 */
[----:B------:R-:W-:Y:S02]  /*4070*/  FMNMX.FTZ R6, R5, R7, !PT ;  /* 0x0000000705067209 */ /* 0x000fe40007810000 */
[C---:B------:R-:W-:Y:S02]  /*4080*/  ISETP.GT.AND P1, PT, R4.reuse, 0x10, PT ;  /* 0x000000100400780c */ /* 0x040fe40003f24270 */
[----:B------:R-:W-:Y:S02]  /*4090*/  FSEL R11, R29, -INF , P2 ;  /* 0xff8000001d0b7808 */ /* 0x000fe40001000000 */
[----:B------:R-:W-:Y:S01]  /*40a0*/  FMNMX.FTZ R6, R9, R6, !PT ;  /* 0x0000000609067209 */ /* 0x000fe20007810000 */
[----:B------:R-:W-:Y:S01]  /*40b0*/  SYNCS.ARRIVE.TRANS64.RED.A1T0 RZ, [UR7], RZ ;  /* 0x000000ffffff79a7 */ /* 0x000fe20008100407 */
[----:B------:R-:W-:Y:S01]  /*40c0*/  BAR.SYNC.DEFER_BLOCKING 0xf, 0x100 ;  /* 0x03c4000000007b1d */ /* 0x000fe20000010000 */
[----:B------:R-:W-:Y:S02]  /*40d0*/  ISETP.GT.AND P6, PT, R4, 0x11, PT ;  /* 0x000000110400780c */ /* 0x000fe40003fc4270 */
[----:B------:R-:W-:-:S02]  /*40e0*/  FSEL R13, R32, -INF , P1 ;  /* 0xff800000200d7808 */ /* 0x000fc40000800000 */
[----:B------:R-:W-:Y:S02]  /*40f0*/  FMNMX.FTZ R6, R11, R6, !PT ;  /* 0x000000060b067209 */ /* 0x000fe40007810000 */
[----:B------:R-:W-:Y:S02]  /*4100*/  FSEL R25, R26, -INF , P5 ;  /* 0xff8000001a197808 */ /* 0x000fe40002800000 */
[----:B------:R-:W-:Y:S02]  /*4110*/  ISETP.GT.AND P5, PT, R4, 0x18, PT ;  /* 0x000000180400780c */ /* 0x000fe40003fa4270 */
[----:B------:R-:W-:Y:S02]  /*4120*/  FSEL R15, R33, -INF , P6 ;  /* 0xff800000210f7808 */ /* 0x000fe40003000000 */
[----:B------:R-:W-:Y:S02]  /*4130*/  FMNMX.FTZ R6, R13, R6, !PT ;  /* 0x000000060d067209 */ /* 0x000fe40007810000 */
[----:B------:R-:W-:-:S02]  /*4140*/  FSEL R27, R27, -INF , P4 ;  /* 0xff8000001b1b7808 */ /* 0x000fc40002000000 */
[----:B------:R-:W-:Y:S02]  /*4150*/  ISETP.GT.AND P4, PT, R4, 0x19, PT ;  /* 0x000000190400780c */ /* 0x000fe40003f84270 */
[----:B------:R-:W-:Y:S02]  /*4160*/  FSEL R21, R36, -INF , P5 ;  /* 0xff80000024157808 */ /* 0x000fe40002800000 */
[----:B------:R-:W-:Y:S02]  /*4170*/  FMNMX.FTZ R6, R15, R6, !PT ;  /* 0x000000060f067209 */ /* 0x000fe40007810000 */
[----:B------:R-:W-:Y:S02]  /*4180*/  FSEL R29, R30, -INF , P3 ;  /* 0xff8000001e1d7808 */ /* 0x000fe40001800000 */
        /* <DEDUP_REMOVED lines=8> */
[C---:B------:R-:W-:Y:S02]  /*4210*/  ISETP.GT.AND P1, PT, R4.reuse, 0x28, PT ;  /* 0x000000280400780c */ /* 0x040fe40003f24270 */
        /* <DEDUP_REMOVED lines=23> */
[----:B------:R-:W-:Y:S02]  /*4390*/  FMNMX.FTZ R6, R71, R6, !PT ;  /* 0x0000000647067209 */ /* 0x000fe40007810000 */
[----:B------:R-:W-:Y:S02]  /*43a0*/  FMNMX.FTZ R4, R25, R27, !PT ;  /* 0x0000001b19047209 */ /* 0x000fe40007810000 */
[----:B------:R-:W-:Y:S02]  /*43b0*/  FMNMX.FTZ R10, R73, R6, !PT ;  /* 0x00000006490a7209 */ /* 0x000fe40007810000 */
[----:B------:R-:W-:Y:S02]  /*43c0*/  FMNMX.FTZ R4, R29, R4, !PT ;  /* 0x000000041d047209 */ /* 0x000fe40007810000 */
[----:B------:R-:W-:Y:S01]  /*43d0*/  FSEL R45, R46, -INF , P1 ;  /* 0xff8000002e2d7808 */ /* 0x000fe20000800000 */
[----:B------:R-:W0:Y:S01]  /*43e0*/  SHFL.BFLY PT, R3, R10, 0x2, 0x1f ;  /* 0x0c401f000a037f89 */ /* 0x000e2200000e0000 */
[----:B------:R-:W-:-:S02]  /*43f0*/  FMNMX.FTZ R4, R31, R4, !PT ;  /* 0x000000041f047209 */ /* 0x000fc40007810000 */
[----:B------:R-:W-:Y:S02]  /*4400*/  FSEL R47, R47, -INF , P6 ;  /* 0xff8000002f2f7808 */ /* 0x000fe40003000000 */
[----:B------:R-:W-:Y:S02]  /*4410*/  FMNMX.FTZ R4, R33, R4, !PT ;  /* 0x0000000421047209 */ /* 0x000fe40007810000 */
[----:B------:R-:W-:Y:S02]  /*4420*/  FSEL R49, R50, -INF , P5 ;  /* 0xff80000032317808 */ /* 0x000fe40002800000 */
[----:B------:R-:W-:Y:S02]  /*4430*/  FMNMX.FTZ R4, R35, R4, !PT ;  /* 0x0000000423047209 */ /* 0x000fe40007810000 */
[----:B------:R-:W-:Y:S02]  /*4440*/  FSEL R51, R51, -INF , P4 ;  /* 0xff80000033337808 */ /* 0x000fe40002000000 */
[----:B------:R-:W-:Y:S01]  /*4450*/  FMNMX.FTZ R6, R37, R4, !PT ;  /* 0x0000000425067209 */ /* 0x000fe20007810000 */
[----:B------:R-:W-:Y:S01]  /*4460*/  IMAD.U32 R4, RZ, RZ, UR5 ;  /* 0x00000005ff047e24 */ /* 0x000fe2000f8e00ff */
[----:B------:R-:W-:Y:S01]  /*4470*/  FSEL R53, R54, -INF , P3 ;  /* 0xff80000036357808 */ /* 0x000fe20001800000 */
[----:B------:R-:W-:Y:S01]  /*4480*/  ULOP3.LUT UR5, UR44, 0x2000000, URZ, 0xfc, !UPT ;  /* 0x020000002c057892 */ /* 0x000fe2000f8efc3f */
[----:B------:R-:W-:-:S02]  /*4490*/  FMNMX.FTZ R6, R39, R6, !PT ;  /* 0x0000000627067209 */ /* 0x000fc40007810000 */
[----:B------:R-:W-:Y:S01]  /*44a0*/  FSEL R55, R55, -INF , P2 ;  /* 0xff80000037377808 */ /* 0x000fe20001000000 */
[----:B------:R-:W-:Y:S01]  /*44b0*/  ULEA UR10, UR36, UR5, 0xc ;  /* 0x00000005240a7291 */ /* 0x000fe2000f8e603f */
[----:B------:R-:W-:Y:S02]  /*44c0*/  FMNMX.FTZ R6, R41, R6, !PT ;  /* 0x0000000629067209 */ /* 0x000fe40007810000 */
[----:B0-----:R-:W-:Y:S01]  /*44d0*/  FMNMX.FTZ R12, R10, R3, !PT ;  /* 0x000000030a0c7209 */ /* 0x001fe20007810000 */
[----:B------:R-:W-:Y:S01]  /*44e0*/  UIADD3 UR14, UR10, 0x80, URZ ;  /* 0x000000800a0e7890 */ /* 0x000fe2000fffe03f */
[----:B------:R-:W-:-:S03]  /*44f0*/  FMNMX.FTZ R6, R43, R6, !PT ;  /* 0x000000062b067209 */ /* 0x000fc60007810000 */
[----:B------:R-:W0:Y:S01]  /*4500*/  SHFL.BFLY PT, R3, R12, 0x1, 0x1f ;  /* 0x0c201f000c037f89 */ /* 0x000e2200000e0000 */
[----:B------:R-:W-:Y:S02]  /*4510*/  FMNMX.FTZ R6, R45, R6, !PT ;  /* 0x000000062d067209 */ /* 0x000fe40007810000 */
[----:B0-----:R-:W-:-:S04]  /*4520*/  FMNMX.FTZ R3, R12, R3, !PT ;  /* 0x000000030c037209 */ /* 0x001fc80007810000 */
[C---:B------:R-:W-:Y:S01]  /*4530*/  FSETP.NEU.FTZ.AND P1, PT, R3.reuse, -INF , PT ;  /* 0xff8000000300780b */ /* 0x040fe20003f3d000 */
[----:B------:R-:W-:-:S05]  /*4540*/  FMUL.FTZ R10, R3, R4 ;  /* 0x00000004030a7220 */ /* 0x000fca0000410000 */
[----:B------:R-:W-:Y:S02]  /*4550*/  FSEL R26, R10, RZ, P1 ;  /* 0x000000ff0a1a7208 */ /* 0x000fe40000800000 */
[----:B------:R-:W-:-:S03]  /*4560*/  FMNMX.FTZ R10, R47, R6, !PT ;  /* 0x000000062f0a7209 */ /* 0x000fc60007810000 */
[--C-:B------:R-:W-:Y:S01]  /*4570*/  FFMA.FTZ R12, R5, R4, -R26.reuse ;  /* 0x00000004050c7223 */ /* 0x100fe2000001081a */
[----:B------:R-:W-:Y:S01]  /*4580*/  FMNMX.FTZ R10, R49, R10, !PT ;  /* 0x0000000a310a7209 */ /* 0x000fe20007810000 */
[-CC-:B------:R-:W-:Y:S01]  /*4590*/  FFMA.FTZ R7, R7, R4.reuse, -R26.reuse ;  /* 0x0000000407077223 */ /* 0x180fe2000001081a */
[--C-:B------:R-:W-:Y:S01]  /*45a0*/  FFMA.FTZ R9, R9, R4, -R26.reuse ;  /* 0x0000000409097223 */ /* 0x100fe2000001081a */
[----:B------:R0:W-:Y:S01]  /*45b0*/  MUFU.EX2 R6, R12 ;  /* 0x0000000c00067308 */ /* 0x0001e20000000800 */
[----:B------:R-:W-:Y:S01]  /*45c0*/  FMNMX.FTZ R10, R51, R10, !PT ;  /* 0x0000000a330a7209 */ /* 0x000fe20007810000 */
[-CC-:B------:R-:W-:Y:S01]  /*45d0*/  FFMA.FTZ R14, R57, R4.reuse, -R26.reuse ;  /* 0x00000004390e7223 */ /* 0x180fe2000001081a */
[-CC-:B------:R-:W-:Y:S01]  /*45e0*/  FFMA.FTZ R154, R65, R4.reuse, -R26.reuse ;  /* 0x00000004419a7223 */ /* 0x180fe2000001081a */
[--C-:B------:R-:W-:Y:S01]  /*45f0*/  FFMA.FTZ R155, R67, R4, -R26.reuse ;  /* 0x00000004439b7223 */ /* 0x100fe2000001081a */
[----:B------:R-:W-:Y:S01]  /*4600*/  FMNMX.FTZ R10, R53, R10, !PT ;  /* 0x0000000a350a7209 */ /* 0x000fe20007810000 */
[-CC-:B------:R-:W-:Y:S01]  /*4610*/  FFMA.FTZ R172, R69, R4.reuse, -R26.reuse ;  /* 0x0000000445ac7223 */ /* 0x180fe2000001081a */
[-CC-:B------:R-:W-:Y:S01]  /*4620*/  FFMA.FTZ R173, R71, R4.reuse, -R26.reuse ;  /* 0x0000000447ad7223 */ /* 0x180fe2000001081a */
[--C-:B------:R-:W-:Y:S01]  /*4630*/  FFMA.FTZ R174, R73, R4, -R26.reuse ;  /* 0x0000000449ae7223 */ /* 0x100fe2000001081a */
[----:B------:R-:W-:Y:S01]  /*4640*/  FMNMX.FTZ R5, R55, R10, !PT ;  /* 0x0000000a37057209 */ /* 0x000fe20007810000 */
[-CC-:B------:R-:W-:Y:S01]  /*4650*/  FFMA.FTZ R10, R11, R4.reuse, -R26.reuse ;  /* 0x000000040b0a7223 */ /* 0x180fe2000001081a */
[-CC-:B------:R-:W-:Y:S01]  /*4660*/  FFMA.FTZ R11, R13, R4.reuse, -R26.reuse ;  /* 0x000000040d0b7223 */ /* 0x180fe2000001081a */
[-CC-:B0-----:R-:W-:Y:S01]  /*4670*/  FFMA.FTZ R12, R15, R4.reuse, -R26.reuse ;  /* 0x000000040f0c7223 */ /* 0x181fe2000001081a */
[-CC-:B------:R-:W-:Y:S01]  /*4680*/  FFMA.FTZ R13, R21, R4.reuse, -R26.reuse ;  /* 0x00000004150d7223 */ /* 0x180fe2000001081a */
[----:B------:R-:W0:Y:S01]  /*4690*/  SHFL.BFLY PT, R20, R5, 0x2, 0x1f ;  /* 0x0c401f0005147f89 */ /* 0x000e2200000e0000 */
[-CC-:B------:R-:W-:Y:S01]  /*46a0*/  FFMA.FTZ R15, R59, R4.reuse, -R26.reuse ;  /* 0x000000043b0f7223 */ /* 0x180fe2000001081a */
[--C-:B------:R-:W-:Y:S01]  /*46b0*/  FFMA.FTZ R21, R63, R4, -R26.reuse ;  /* 0x000000043f157223 */ /* 0x100fe2000001081a */
[----:B------:R-:W1:Y:S08]  /*46c0*/  MUFU.EX2 R7, R7 ;  /* 0x0000000700077308 */ /* 0x000e700000000800 */
[----:B------:R-:W-:Y:S08]  /*46d0*/  MUFU.EX2 R9, R9 ;  /* 0x0000000900097308 */ /* 0x000ff00000000800 */
[----:B------:R-:W2:Y:S01]  /*46e0*/  MUFU.EX2 R10, R10 ;  /* 0x0000000a000a7308 */ /* 0x000ea20000000800 */
[----:B-1----:R-:W-:Y:S01]  /*46f0*/  F2FP.BF16.F32.PACK_AB R156, R7, R6 ;  /* 0x00000006079c723e */ /* 0x002fe200000010ff */
[----:B------:R-:W-:Y:S01]  /*4700*/  FADD.FTZ R6, R6, R7 ;  /* 0x0000000706067221 */ /* 0x000fe20000010000 */
[----:B0-----:R-:W-:Y:S01]  /*4710*/  FMNMX.FTZ R24, R5, R20, !PT ;  /* 0x0000001405187209 */ /* 0x001fe20007810000 */
[----:B------:R-:W-:-:S04]  /*4720*/  FFMA.FTZ R20, R61, R4, -R26 ;  /* 0x000000043d147223 */ /* 0x000fc8000001081a */
[----:B------:R-:W-:Y:S01]  /*4730*/  MUFU.EX2 R11, R11 ;  /* 0x0000000b000b7308 */ /* 0x000fe20000000800 */
[----:B------:R-:W0:Y:S07]  /*4740*/  SHFL.BFLY PT, R5, R24, 0x1, 0x1f ;  /* 0x0c201f0018057f89 */ /* 0x000e2e00000e0000 */
[----:B------:R-:W1:Y:S01]  /*4750*/  MUFU.EX2 R12, R12 ;  /* 0x0000000c000c7308 */ /* 0x000e620000000800 */
[----:B--2---:R-:W-:Y:S01]  /*4760*/  F2FP.BF16.F32.PACK_AB R158, R10, R9 ;  /* 0x000000090a9e723e */ /* 0x004fe200000010ff */
[----:B------:R-:W-:-:S04]  /*4770*/  FADD.FTZ R9, R9, R6 ;  /* 0x0000000609097221 */ /* 0x000fc80000010000 */
[----:B------:R-:W-:Y:S02]  /*4780*/  FADD.FTZ R10, R10, R9 ;  /* 0x000000090a0a7221 */ /* 0x000fe40000010000 */
[----:B------:R-:W-:Y:S08]  /*4790*/  MUFU.EX2 R13, R13 ;  /* 0x0000000d000d7308 */ /* 0x000ff00000000800 */
[----:B------:R-:W2:Y:S01]  /*47a0*/  MUFU.EX2 R14, R14 ;  /* 0x0000000e000e7308 */ /* 0x000ea20000000800 */
[----:B-1----:R-:W-:Y:S01]  /*47b0*/  F2FP.BF16.F32.PACK_AB R160, R12, R11 ;  /* 0x0000000b0ca0723e */ /* 0x002fe200000010ff */
[----:B------:R-:W-:Y:S01]  /*47c0*/  FADD.FTZ R11, R11, R10 ;  /* 0x0000000a0b0b7221 */ /* 0x000fe20000010000 */
[----:B0-----:R-:W-:-:S03]  /*47d0*/  FMNMX.FTZ R5, R24, R5, !PT ;  /* 0x0000000518057209 */ /* 0x001fc60007810000 */
[----:B------:R-:W-:Y:S01]  /*47e0*/  FADD.FTZ R12, R12, R11 ;  /* 0x0000000b0c0c7221 */ /* 0x000fe20000010000 */
[C---:B------:R-:W-:Y:S01]  /*47f0*/  FSETP.NEU.FTZ.AND P1, PT, R5.reuse, -INF , PT ;  /* 0xff8000000500780b */ /* 0x040fe20003f3d000 */
[----:B------:R-:W-:Y:S01]  /*4800*/  FMUL.FTZ R24, R5, R4 ;  /* 0x0000000405187220 */ /* 0x000fe20000410000 */
[----:B------:R-:W-:Y:S04]  /*4810*/  MUFU.EX2 R15, R15 ;  /* 0x0000000f000f7308 */ /* 0x000fe80000000800 */
[----:B------:R-:W-:-:S04]  /*4820*/  FSEL R24, R24, RZ, P1 ;  /* 0x000000ff18187208 */ /* 0x000fc80000800000 */
[----:B------:R-:W0:Y:S01]  /*4830*/  MUFU.EX2 R20, R20 ;  /* 0x0000001400147308 */ /* 0x000e220000000800 */
[-CC-:B------:R-:W-:Y:S01]  /*4840*/  FFMA.FTZ R175, R25, R4.reuse, -R24.reuse ;  /* 0x0000000419af7223 */ /* 0x180fe20000010818 */
        /* <DEDUP_REMOVED lines=14> */
[----:B------:R-:W-:Y:S01]  /*4930*/  FFMA.FTZ R200, R55, R4, -R24 ;  /* 0x0000000437c87223 */ /* 0x000fe20000010818 */
[----:B------:R-:W-:Y:S01]  /*4940*/  MUFU.EX2 R175, R175 ;  /* 0x000000af00af7308 */ /* 0x000fe20000000800 */
[----:B--2---:R-:W-:Y:S01]  /*4950*/  F2FP.BF16.F32.PACK_AB R162, R14, R13 ;  /* 0x0000000d0ea2723e */ /* 0x004fe200000010ff */
[----:B------:R-:W-:Y:S01]  /*4960*/  FADD.FTZ R13, R13, R12 ;  /* 0x0000000c0d0d7221 */ /* 0x000fe20000010000 */
[----:B0-----:R-:W-:-:S03]  /*4970*/  F2FP.BF16.F32.PACK_AB R164, R20, R15 ;  /* 0x0000000f14a4723e */ /* 0x001fc600000010ff */
[----:B------:R-:W-:Y:S02]  /*4980*/  FADD.FTZ R14, R14, R13 ;  /* 0x0000000d0e0e7221 */ /* 0x000fe40000010000 */
[----:B------:R-:W0:Y:S02]  /*4990*/  MUFU.EX2 R176, R176 ;  /* 0x000000b000b07308 */ /* 0x000e240000000800 */
[----:B------:R-:W-:-:S04]  /*49a0*/  FADD.FTZ R15, R15, R14 ;  /* 0x0000000e0f0f7221 */ /* 0x000fc80000010000 */
[----:B------:R-:W-:Y:S02]  /*49b0*/  FADD.FTZ R20, R20, R15 ;  /* 0x0000000f14147221 */ /* 0x000fe40000010000 */
[----:B------:R-:W-:Y:S08]  /*49c0*/  MUFU.EX2 R177, R177 ;  /* 0x000000b100b17308 */ /* 0x000ff00000000800 */
[----:B------:R-:W1:Y:S01]  /*49d0*/  MUFU.EX2 R178, R178 ;  /* 0x000000b200b27308 */ /* 0x000e620000000800 */
[----:B0-----:R-:W-:Y:S01]  /*49e0*/  F2FP.BF16.F32.PACK_AB R157, R176, R175 ;  /* 0x000000afb09d723e */ /* 0x001fe200000010ff */
[----:B------:R-:W-:-:S06]  /*49f0*/  FADD.FTZ R176, R175, R176 ;  /* 0x000000b0afb07221 */ /* 0x000fcc0000010000 */
[----:B------:R-:W-:Y:S08]  /*4a00*/  MUFU.EX2 R179, R179 ;  /* 0x000000b300b37308 */ /* 0x000ff00000000800 */
[----:B------:R-:W0:Y:S01]  /*4a10*/  MUFU.EX2 R180, R180 ;  /* 0x000000b400b47308 */ /* 0x000e220000000800 */
[----:B-1----:R-:W-:Y:S01]  /*4a20*/  F2FP.BF16.F32.PACK_AB R159, R178, R177 ;  /* 0x000000b1b29f723e */ /* 0x002fe200000010ff */
[----:B------:R-:W-:-:S04]  /*4a30*/  FADD.FTZ R177, R177, R176 ;  /* 0x000000b0b1b17221 */ /* 0x000fc80000010000 */
[----:B------:R1:W-:Y:S01]  /*4a40*/  STSM.16.M88.4 [R184+0x36400], R156 ;  /* 0x0364009cb8007844 */ /* 0x0003e20000000200 */
[----:B------:R-:W-:Y:S01]  /*4a50*/  FADD.FTZ R178, R178, R177 ;  /* 0x000000b1b2b27221 */ /* 0x000fe20000010000 */
[----:B------:R-:W-:Y:S08]  /*4a60*/  MUFU.EX2 R181, R181 ;  /* 0x000000b500b57308 */ /* 0x000ff00000000800 */
[----:B------:R-:W2:Y:S01]  /*4a70*/  MUFU.EX2 R182, R182 ;  /* 0x000000b600b67308 */ /* 0x000ea20000000800 */
[----:B0-----:R-:W-:Y:S01]  /*4a80*/  F2FP.BF16.F32.PACK_AB R161, R180, R179 ;  /* 0x000000b3b4a1723e */ /* 0x001fe200000010ff */
[----:B------:R-:W-:-:S04]  /*4a90*/  FADD.FTZ R179, R179, R178 ;  /* 0x000000b2b3b37221 */ /* 0x000fc80000010000 */
[----:B------:R-:W-:Y:S02]  /*4aa0*/  FADD.FTZ R180, R180, R179 ;  /* 0x000000b3b4b47221 */ /* 0x000fe40000010000 */
[----:B------:R-:W-:Y:S08]  /*4ab0*/  MUFU.EX2 R21, R21 ;  /* 0x0000001500157308 */ /* 0x000ff00000000800 */
[----:B------:R-:W0:Y:S01]  /*4ac0*/  MUFU.EX2 R154, R154 ;  /* 0x0000009a009a7308 */ /* 0x000e220000000800 */
[----:B--2---:R-:W-:Y:S01]  /*4ad0*/  F2FP.BF16.F32.PACK_AB R163, R182, R181 ;  /* 0x000000b5b6a3723e */ /* 0x004fe200000010ff */
[----:B------:R-:W-:-:S04]  /*4ae0*/  FADD.FTZ R181, R181, R180 ;  /* 0x000000b4b5b57221 */ /* 0x000fc80000010000 */
[----:B------:R1:W-:Y:S01]  /*4af0*/  STSM.16.M88.4 [R23], R160 ;  /* 0x000000a017007844 */ /* 0x0003e20000000200 */
        /* <DEDUP_REMOVED lines=10> */
[----:B------:R-:W-:Y:S02]  /*4ba0*/  FADD.FTZ R194, R194, R183 ;  /* 0x000000b7c2c27221 */ /* 0x000fe40000010000 */
[----:B------:R-:W-:Y:S08]  /*4bb0*/  MUFU.EX2 R155, R155 ;  /* 0x0000009b009b7308 */ /* 0x000ff00000000800 */
[----:B------:R-:W2:Y:S01]  /*4bc0*/  MUFU.EX2 R172, R172 ;  /* 0x000000ac00ac7308 */ /* 0x000ea20000000800 */
[----:B0-----:R-:W-:Y:S01]  /*4bd0*/  F2FP.BF16.F32.PACK_AB R167, R196, R193 ;  /* 0x000000c1c4a7723e */ /* 0x001fe200000010ff */
[----:B------:R-:W-:-:S04]  /*4be0*/  FADD.FTZ R193, R193, R194 ;  /* 0x000000c2c1c17221 */ /* 0x000fc80000010000 */
[----:B------:R1:W-:Y:S01]  /*4bf0*/  STSM.16.M88.4 [R186], R164 ;  /* 0x000000a4ba007844 */ /* 0x0003e20000000200 */
[----:B------:R-:W-:Y:S01]  /*4c00*/  FADD.FTZ R196, R196, R193 ;  /* 0x000000c1c4c47221 */ /* 0x000fe20000010000 */
        /* <DEDUP_REMOVED lines=9> */
[----:B------:R-:W-:Y:S02]  /*4ca0*/  FADD.FTZ R6, R174, R173 ;  /* 0x000000adae067221 */ /* 0x000fe40000010000 */
[----:B------:R-:W0:Y:S08]  /*4cb0*/  MUFU.EX2 R197, R197 ;  /* 0x000000c500c57308 */ /* 0x000e300000000800 */
[----:B------:R-:W3:Y:S01]  /*4cc0*/  MUFU.EX2 R200, R200 ;  /* 0x000000c800c87308 */ /* 0x000ee20000000800 */
[----:B--2---:R-:W-:Y:S01]  /*4cd0*/  F2FP.BF16.F32.PACK_AB R169, R198, R195 ;  /* 0x000000c3c6a9723e */ /* 0x004fe200000010ff */
[----:B------:R-:W-:-:S04]  /*4ce0*/  FADD.FTZ R195, R195, R196 ;  /* 0x000000c4c3c37221 */ /* 0x000fc80000010000 */
[----:B------:R-:W-:-:S04]  /*4cf0*/  FADD.FTZ R198, R198, R195 ;  /* 0x000000c3c6c67221 */ /* 0x000fc80000010000 */
[----:B0-----:R-:W-:Y:S01]  /*4d00*/  FADD.FTZ R7, R197, R198 ;  /* 0x000000c6c5077221 */ /* 0x001fe20000010000 */
[----:B---3--:R-:W-:-:S03]  /*4d10*/  F2FP.BF16.F32.PACK_AB R171, R200, R197 ;  /* 0x000000c5c8ab723e */ /* 0x008fc600000010ff */
[----:B------:R-:W-:Y:S02]  /*4d20*/  FADD.FTZ R7, R200, R7 ;  /* 0x00000007c8077221 */ /* 0x000fe40000010000 */
[----:B------:R1:W-:Y:S01]  /*4d30*/  STSM.16.M88.4 [R185], R168 ;  /* 0x000000a8b9007844 */ /* 0x0003e20000000200 */
[----:B------:R-:W-:-:S06]  /*4d40*/  WARPGROUP.ARRIVE ;  /* 0x00000000000079c5 */ /* 0x000fcc0000000000 */
[----:B------:R-:W-:Y:S01]  /*4d50*/  HGMMA.64x256x16.F32.BF16 R24, R156, gdesc[UR8].tnspB, RZ, !UPT, gsb0 ;  /* 0x43e000089c187df0 */ /* 0x000fe2000c0018ff */
[----:B------:R-:W-:Y:S02]  /*4d60*/  UMOV UR11, 0x40000040 ;  /* 0x40000040000b7882 */ /* 0x000fe40000000000 */
[----:B------:R-:W-:Y:S02]  /*4d70*/  WARPGROUP.DEPBAR.LE gsb0, 0x0 ;  /* 0x00008000000079c5 */ /* 0x000fe40000010000 */
[----:B------:R-:W-:-:S15]  /*4d80*/  WARPGROUP.ARRIVE ;  /* 0x00000000000079c5 */ /* 0x000fde0000000000 */
[----:B------:R-:W-:-:S08]  /*4d90*/  NOP ;  /* 0x0000000000007918 */ /* 0x000fd00000000000 */
[----:B------:R-:W-:Y:S01]  /*4da0*/  HGMMA.64x256x16.F32.BF16 R24, R160, gdesc[UR12].tnspB, R24, gsb0 ;  /* 0x43e0000ca0187df0 */ /* 0x000fe20008001818 */
[----:B------:R-:W-:Y:S01]  /*4db0*/  UIADD3 UR14, UR10, 0x100, URZ ;  /* 0x000001000a0e7890 */ /* 0x000fe2000fffe03f */
[----:B------:R-:W-:Y:S01]  /*4dc0*/  UMOV UR15, 0x40000040 ;  /* 0x40000040000f7882 */ /* 0x000fe20000000000 */
[----:B------:R-:W-:Y:S01]  /*4dd0*/  UIADD3 UR10, UR10, 0x180, URZ ;  /* 0x000001800a0a7890 */ /* 0x000fe2000fffe03f */
[----:B------:R-:W-:Y:S02]  /*4de0*/  WARPGROUP.DEPBAR.LE gsb0, 0x0 ;  /* 0x00008000000079c5 */ /* 0x000fe40000010000 */
[----:B------:R-:W-:-:S15]  /*4df0*/  WARPGROUP.ARRIVE ;  /* 0x00000000000079c5 */ /* 0x000fde0000000000 */
[----:B------:R-:W-:-:S07]  /*4e00*/  NOP ;  /* 0x0000000000007918 */ /* 0x000fce0000000000 */
[----:B------:R-:W-:Y:S03]  /*4e10*/  HGMMA.64x256x16.F32.BF16 R24, R164, gdesc[UR12].tnspB, R24, gsb0 ;  /* 0x43e0000ca4187df0 */ /* 0x000fe60008001818 */
[----:B------:R-:W-:Y:S02]  /*4e20*/  WARPGROUP.DEPBAR.LE gsb0, 0x0 ;  /* 0x00008000000079c5 */ /* 0x000fe40000010000 */
[----:B------:R-:W-:-:S15]  /*4e30*/  WARPGROUP.ARRIVE ;  /* 0x00000000000079c5 */ /* 0x000fde0000000000 */
[----:B------:R-:W-:-:S08]  /*4e40*/  NOP ;  /* 0x0000000000007918 */ /* 0x000fd00000000000 */
[----:B------:R-:W-:Y:S03]  /*4e50*/  HGMMA.64x256x16.F32.BF16 R24, R168, gdesc[UR8].tnspB, R24, gsb0 ;  /* 0x43e00008a8187df0 */ /* 0x000fe60008001818 */
[----:B------:R-:W-:Y:S02]  /*4e60*/  WARPGROUP.DEPBAR.LE gsb0, 0x0 ;  /* 0x00008000000079c5 */ /* 0x000fe40000010000 */
[----:B------:R0:W-:Y:S06]  /*4e70*/  MEMBAR.ALL.CTA ;  /* 0x0000000000007992 */ /* 0x0001ec0000008000 */
[----:B0-----:R-:W0:Y:S02]  /*4e80*/  FENCE.VIEW.ASYNC.S ;  /* 0x00000000000073c6 */ /* 0x001e240000000000 */
[----:B0-----:R-:W-:Y:S01]  /*4e90*/  NOP ;  /* 0x0000000000007918 */ /* 0x001fe20000000000 */
[----:B------:R-:W-:Y:S06]  /*4ea0*/  BAR.ARV 0xe, 0x100 ;  /* 0x0384000000007b1d */ /* 0x000fec0000002000 */
[----:B-1----:R-:W-:Y:S05]  /*4eb0*/  @!P0 BRA `(.L_x_193) ;  /* 0x0000000000048947 */ /* 0x002fea0003800000 */
[----:B------:R-:W-:Y:S01]  /*4ec0*/  BPT.TRAP 0x1 ;  /* 0x000000040000795c */ /* 0x000fe20000300000 */
.L_x_193:
[----:B------:R-:W-:Y:S02]  /*4ed0*/  R2UR UR7, R8 ;  /* 0x00000000080772ca */ /* 0x000fe400000e0000 */
[----:B------:R-:W-:-:S11]  /*4ee0*/  ISETP.GE.AND P1, PT, R152, 0x41, PT ;  /* 0x000000419800780c */ /* 0x000fd60003f26270 */
[----:B------:R-:W-:-:S04]  /*4ef0*/  UIADD3 UR7, UR7, 0x38860, URZ ;  /* 0x0003886007077890 */ /* 0x000fc8000fffe03f */
[----:B------:R-:W-:-:S09]  /*4f00*/  UPRMT UR7, UR37, 0x654, UR7 ;  /* 0x0000065425077896 */ /* 0x000fd20008000007 */
[----:B------:R-:W-:Y:S01]  /*4f10*/  SYNCS.ARRIVE.TRANS64.RED.A1T0 RZ, [UR7], RZ ;  /* 0x000000ffffff79a7 */ /* 0x000fe20008100407 */
[----:B------:R-:W-:Y:S05]  /*4f20*/  @!P1 BRA `(.L_x_194) ;  /* 0x0000002800b09947 */ /* 0x000fea0003800000 */
[----:B------:R-:W-:Y:S01]  /*4f30*/  VIADD R8, R153, 0xfffffffe ;  /* 0xfffffffe99087836 */ /* 0x000fe20000000000 */
[----:B------:R-:W-:Y:S01]  /*4f40*/  UMOV UR10, UR36 ;  /* 0x00000024000a7c82 */ /* 0x000fe20008000000 */
[----:B------:R-:W-:Y:S02]  /*4f50*/  IMAD.MOV.U32 R193, RZ, RZ, R5 ;  /* 0x000000ffffc17224 */ /* 0x000fe400078e0005 */
[----:B------:R-:W-:-:S07]  /*4f60*/  IMAD.MOV.U32 R9, RZ, RZ, R3 ;  /* 0x000000ffff097224 */ /* 0x000fce00078e0003 */
.L_x_205:
[----:B------:R-:W-:Y:S01]  /*4f70*/  UIADD3 UR36, UR10, 0x1, URZ ;  /* 0x000000010a247890 */ /* 0x000fe2000fffe03f */
[C---:B------:R-:W-:Y:S01]  /*4f80*/  ISETP.GT.AND P1, PT, R8.reuse, RZ, PT ;  /* 0x000000ff0800720c */ /* 0x040fe20003f24270 */
[----:B------:R-:W-:Y:S02]  /*4f90*/  VIADD R8, R8, 0xffffffff ;  /* 0xffffffff08087836 */ /* 0x000fe40000000000 */
[----:B------:R-:W-:-:S04]  /*4fa0*/  UISETP.NE.AND UP0, UPT, UR36, 0x2, UPT ;  /* 0x000000022400788c */ /* 0x000fc8000bf05270 */
[----:B------:R-:W-:Y:S02]  /*4fb0*/  USEL UR7, URZ, 0x1, UP0 ;  /* 0x000000013f077887 */ /* 0x000fe40008000000 */
[----:B------:R-:W-:-:S04]  /*4fc0*/  USEL UR36, UR36, URZ, UP0 ;  /* 0x0000003f24247287 */ /* 0x000fc80008000000 */
[----:B------:R-:W-:Y:S01]  /*4fd0*/  LOP3.LUT R2, R2, UR7, RZ, 0x3c, !PT ;  /* 0x0000000702027c12 */ /* 0x000fe2000f8e3cff */
[----:B------:R-:W-:Y:S07]  /*4fe0*/  @!P0 BRA `(.L_x_195) ;  /* 0x0000000000048947 */ /* 0x000fee0003800000 */
[----:B------:R-:W-:Y:S01]  /*4ff0*/  BPT.TRAP 0x1 ;  /* 0x000000040000795c */ /* 0x000fe20000300000 */
.L_x_195:
[----:B------:R-:W-:Y:S01]  /*5000*/  ULEA UR7, UR36, UR38, 0x3 ;  /* 0x0000002624077291 */ /* 0x000fe2000f8e183f */
[----:B------:R-:W-:-:S08]  /*5010*/  SHF.L.U32 R3, R2, 0x1f, RZ ;  /* 0x0000001f02037819 */ /* 0x000fd000000006ff */
[----:B------:R0:W1:Y:S01]  /*5020*/  SYNCS.PHASECHK.TRANS64.TRYWAIT P2, [UR7+0x38830], R3 ;  /* 0x03883003ff0075a7 */ /* 0x0000620008040147 */
[----:B------:R-:W-:Y:S05]  /*5030*/  @!P0 BRA `(.L_x_196) ;  /* 0x0000000000048947 */ /* 0x000fea0003800000 */
[----:B------:R-:W-:Y:S01]  /*5040*/  BPT.TRAP 0x1 ;  /* 0x000000040000795c */ /* 0x000fe20000300000 */
.L_x_196:
[----:B-1----:R-:W-:Y:S05]  /*5050*/  @P2 BRA `(.L_x_197) ;  /* 0x0000000000082947 */ /* 0x002fea0003800000 */
[----:B------:R-:W1:Y:S02]  /*5060*/  SYNCS.PHASECHK.TRANS64.TRYWAIT P2, [UR7+0x38830], R3 ;  /* 0x03883003ff0075a7 */ /* 0x000e640008040147 */
[----:B-1----:R-:W-:Y:S05]  /*5070*/  @!P2 BRA `(.L_x_198) ;  /* 0x000000a0008ca947 */ /* 0x002fea0003800000 */
.L_x_197:
        /* <DEDUP_REMOVED lines=8> */
[----:B------:R-:W-:-:S04]  /*5100*/  ULOP3.LUT UR11, UR11, 0x3fff, URZ, 0xc0, !UPT ;  /* 0x00003fff0b0b7892 */ /* 0x000fc8000f8ec03f */
[----:B------:R-:W-:Y:S02]  /*5110*/  ULEA UR18, UR36, UR18, 0x9 ;  /* 0x0000001224127291 */ /* 0x000fe4000f8e483f */
[----:B------:R-:W-:Y:S02]  /*5120*/  ULOP3.LUT UR20, UR11, 0x10000, URZ, 0xfc, !UPT ;  /* 0x000100000b147892 */ /* 0x000fe4000f8efc3f */
[----:B------:R-:W-:-:S03]  /*5130*/  UIADD3 UR14, UR18, 0x4, URZ ;  /* 0x00000004120e7890 */ /* 0x000fc6000fffe03f */
[----:B------:R-:W-:-:S04]  /*5140*/  UMOV UR22, UR18 ;  /* 0x0000001200167c82 */ /* 0x000fc80008000000 */
[----:B------:R-:W-:Y:S01]  /*5150*/  HGMMA.64x64x16.F32.BF16 R152, gdesc[UR20], RZ, !UPT, gsb0 ;  /* 0x00e00000149879f0 */ /* 0x000fe2000c0018ff */
[----:B------:R-:W-:Y:S01]  /*5160*/  UIADD3 UR22, UR18, 0x2, URZ ;  /* 0x0000000212167890 */ /* 0x000fe2000fffe03f */
[----:B------:R-:W-:Y:S01]  /*5170*/  UMOV UR20, UR8 ;  /* 0x0000000800147c82 */ /* 0x000fe20008000000 */
[----:B------:R-:W-:Y:S01]  /*5180*/  UMOV UR21, UR9 ;  /* 0x0000000900157c82 */ /* 0x000fe20008000000 */
[----:B------:R-:W-:Y:S01]  /*5190*/  UMOV UR23, 0x40000040 ;  /* 0x4000004000177882 */ /* 0x000fe20000000000 */
[----:B------:R-:W-:Y:S01]  /*51a0*/  UIADD3 UR18, UR18, 0x6, URZ ;  /* 0x0000000612127890 */ /* 0x000fe2000fffe03f */
        /* <DEDUP_REMOVED lines=12> */
.L_x_199:
[----:B------:R2:W3:Y:S01]  /*5270*/  SYNCS.PHASECHK.TRANS64.TRYWAIT P2, [UR7+0x38850], R3 ;  /* 0x03885003ff0075a7 */ /* 0x0004e20008040147 */
[----:B------:R-:W-:Y:S05]  /*5280*/  @!P0 BRA `(.L_x_200) ;  /* 0x0000000000048947 */ /* 0x000fea0003800000 */
[----:B------:R-:W-:Y:S01]  /*5290*/  BPT.TRAP 0x1 ;  /* 0x000000040000795c */ /* 0x000fe20000300000 */
.L_x_200:
[----:B---3--:R-:W-:Y:S05]  /*52a0*/  @P2 BRA `(.L_x_201) ;  /* 0x0000000000082947 */ /* 0x008fea0003800000 */
[----:B------:R-:W3:Y:S02]  /*52b0*/  SYNCS.PHASECHK.TRANS64.TRYWAIT P2, [UR7+0x38850], R3 ;  /* 0x03885003ff0075a7 */ /* 0x000ee40008040147 */
[----:B---3--:R-:W-:Y:S05]  /*52c0*/  @!P2 BRA `(.L_x_202) ;  /* 0x000000a00010a947 */ /* 0x008fea0003800000 */
.L_x_201:
[----:B------:R-:W-:Y:S01]  /*52d0*/  UIADD3 UR11, UR38, 0x26400, URZ ;  /* 0x00026400260b7890 */ /* 0x000fe2000fffe03f */
[----:B------:R-:W-:Y:S01]  /*52e0*/  WARPGROUP.ARRIVE ;  /* 0x00000000000079c5 */ /* 0x000fe20000000000 */
[----:B------:R-:W-:-:S05]  /*52f0*/  UIADD3 UR19, UR6, 0x4, URZ ;  /* 0x0000000406137890 */ /* 0x000fca000fffe03f */
[----:B-1----:R-:W1:Y:S01]  /*5300*/  S2R R4, SR_TID.X ;  /* 0x0000000000047919 */ /* 0x002e620000002100 */
[----:B------:R-:W-:Y:S02]  /*5310*/  USHF.R.U32.HI UR11, URZ, 0x4, UR11 ;  /* 0x000000043f0b7899 */ /* 0x000fe4000801160b */
[----:B------:R-:W-:Y:S02]  /*5320*/  UIADD3 UR14, UR6, 0x202, URZ ;  /* 0x00000202060e7890 */ /* 0x000fe4000fffe03f */
[----:B------:R-:W-:Y:S02]  /*5330*/  ULOP3.LUT UR20, UR11, 0x3fff, URZ, 0xc0, !UPT ;  /* 0x00003fff0b147892 */ /* 0x000fe4000f8ec03f */
[----:B------:R-:W-:Y:S02]  /*5340*/  UIADD3 UR15, UR6, 0x200, URZ ;  /* 0x00000200060f7890 */ /* 0x000fe4000fffe03f */
[----:B------:R-:W-:Y:S02]  /*5350*/  UIADD3 UR18, UR6, 0x6, URZ ;  /* 0x0000000606127890 */ /* 0x000fe4000fffe03f */
[----:B------:R-:W-:-:S02]  /*5360*/  ULEA UR11, UR36, UR4, 0xc ;  /* 0x00000004240b7291 */ /* 0x000fc4000f8e603f */
[----:B------:R-:W-:Y:S01]  /*5370*/  ULOP3.LUT UR6, UR20, 0x10000, URZ, 0xfc, !UPT ;  /* 0x0001000014067892 */ /* 0x000fe2000f8efc3f */
[----:B------:R-:W-:Y:S01]  /*5380*/  UMOV UR23, 0x40000040 ;  /* 0x4000004000177882 */ /* 0x000fe20000000000 */
[----:B------:R-:W-:Y:S02]  /*5390*/  UMOV UR21, 0x40000040 ;  /* 0x4000004000157882 */ /* 0x000fe40000000000 */
[----:B------:R-:W-:Y:S01]  /*53a0*/  UIADD3 UR24, UR6, 0x800, URZ ;  /* 0x0000080006187890 */ /* 0x000fe2000fffe03f */
[----:B------:R-:W-:Y:S02]  /*53b0*/  UMOV UR22, UR11 ;  /* 0x0000000b00167c82 */ /* 0x000fe40008000000 */
[----:B------:R-:W-:Y:S02]  /*53c0*/  UMOV UR20, UR6 ;  /* 0x0000000600147c82 */ /* 0x000fe40008000000 */
[----:B------:R-:W-:Y:S01]  /*53d0*/  HGMMA.64x64x16.F32.BF16 R152, gdesc[UR20], R152, gsb0 ;  /* 0x00e00000149879f0 */ /* 0x000fe20008001898 */
[----:B------:R-:W-:-:S02]  /*53e0*/  UIADD3 UR22, UR11, 0x2, URZ ;  /* 0x000000020b167890 */ /* 0x000fc4000fffe03f */
[----:B------:R-:W-:Y:S01]  /*53f0*/  UIADD3 UR20, UR6, 0x2, URZ ;  /* 0x0000000206147890 */ /* 0x000fe2000fffe03f */
[----:B------:R-:W-:Y:S01]  /*5400*/  UMOV UR23, 0x40000040 ;  /* 0x4000004000177882 */ /* 0x000fe20000000000 */
[----:B------:R-:W-:Y:S01]  /*5410*/  UMOV UR21, 0x40000040 ;  /* 0x4000004000157882 */ /* 0x000fe20000000000 */
[----:B-1----:R-:W-:-:S05]  /*5420*/  SHF.R.U32.HI R4, RZ, 0x7, R4 ;  /* 0x00000007ff047819 */ /* 0x002fca0000011604 */
[----:B0-2---:R-:W0:Y:S01]  /*5430*/  SHFL.IDX PT, R3, R4, RZ, 0x1f ;  /* 0x00001fff04037589 */ /* 0x005e2200000e0000 */
[----:B------:R-:W-:Y:S02]  /*5440*/  WARPGROUP.DEPBAR.LE gsb0, 0x0 ;  /* 0x00008000000079c5 */ /* 0x000fe40000010000 */
[----:B------:R-:W-:-:S06]  /*5450*/  WARPGROUP.ARRIVE ;  /* 0x00000000000079c5 */ /* 0x000fcc0000000000 */
[----:B------:R-:W-:Y:S01]  /*5460*/  HGMMA.64x64x16.F32.BF16 R152, gdesc[UR20], R152, gsb0 ;  /* 0x00e00000149879f0 */ /* 0x000fe20008001898 */
[----:B------:R-:W-:Y:S01]  /*5470*/  UIADD3 UR22, UR11, 0x4, URZ ;  /* 0x000000040b167890 */ /* 0x000fe2000fffe03f */
[----:B------:R-:W-:Y:S01]  /*5480*/  UMOV UR20, UR19 ;  /* 0x0000001300147c82 */ /* 0x000fe20008000000 */
[----:B------:R-:W-:Y:S01]  /*5490*/  UMOV UR21, 0x40000040 ;  /* 0x4000004000157882 */ /* 0x000fe20000000000 */
[----:B------:R-:W-:Y:S01]  /*54a0*/  UMOV UR23, 0x40000040 ;  /* 0x4000004000177882 */ /* 0x000fe20000000000 */
[----:B------:R-:W-:Y:S01]  /*54b0*/  UIADD3 UR19, UR11, 0x800, URZ ;  /* 0x000008000b137890 */ /* 0x000fe2000fffe03f */
[----:B------:R-:W-:Y:S02]  /*54c0*/  WARPGROUP.DEPBAR.LE gsb0, 0x0 ;  /* 0x00008000000079c5 */ /* 0x000fe40000010000 */
[----:B------:R-:W-:-:S06]  /*54d0*/  WARPGROUP.ARRIVE ;  /* 0x00000000000079c5 */ /* 0x000fcc0000000000 */
[----:B------:R-:W-:Y:S01]  /*54e0*/  HGMMA.64x64x16.F32.BF16 R152, gdesc[UR20], R152, gsb0 ;  /* 0x00e00000149879f0 */ /* 0x000fe20008001898 */
[----:B------:R-:W-:Y:S01]  /*54f0*/  UIADD3 UR22, UR11, 0x6, URZ ;  /* 0x000000060b167890 */ /* 0x000fe2000fffe03f */
[----:B------:R-:W-:Y:S01]  /*5500*/  UMOV UR20, UR18 ;  /* 0x0000001200147c82 */ /* 0x000fe20008000000 */
[----:B------:R-:W-:Y:S01]  /*5510*/  UMOV UR21, 0x40000040 ;  /* 0x4000004000157882 */ /* 0x000fe20000000000 */
[----:B------:R-:W-:Y:S01]  /*5520*/  UMOV UR23, 0x40000040 ;  /* 0x4000004000177882 */ /* 0x000fe20000000000 */
        /* <DEDUP_REMOVED lines=112> */
[----:B------:R-:W-:Y:S02]  /*5c30*/  UIADD3 UR24, UR6, 0xa00, URZ ;  /* 0x00000a0006187890 */ /* 0x000fe4000fffe03f */
[----:B------:R-:W-:-:S04]  /*5c40*/  USEL UR19, UR19, 0x26, UP0 ;  /* 0x0000002613137887 */ /* 0x000fc80008000000 */
[----:B------:R-:W-:Y:S01]  /*5c50*/  ULOP3.LUT UR19, UR19, 0x6, URZ, 0xc0, !UPT ;  /* 0x0000000613137892 */ /* 0x000fe2000f8ec03f */
[----:B------:R-:W-:Y:S02]  /*5c60*/  WARPGROUP.DEPBAR.LE gsb0, 0x0 ;  /* 0x00008000000079c5 */ /* 0x000fe40000010000 */
[----:B------:R-:W-:-:S06]  /*5c70*/  WARPGROUP.ARRIVE ;  /* 0x00000000000079c5 */ /* 0x000fcc0000000000 */
[----:B------:R-:W-:Y:S01]  /*5c80*/  HGMMA.64x64x16.F32.BF16 R152, gdesc[UR20], R152, gsb0 ;  /* 0x00e00000149879f0 */ /* 0x000fe20008001898 */
[----:B------:R-:W-:Y:S01]  /*5c90*/  UMOV UR20, 0xa00 ;  /* 0x00000a0000147882 */ /* 0x000fe20000000000 */
[----:B------:R-:W-:Y:S01]  /*5ca0*/  UMOV UR21, 0x40000040 ;  /* 0x4000004000157882 */ /* 0x000fe20000000000 */
[----:B------:R-:W-:Y:S01]  /*5cb0*/  USEL UR20, UR20, 0x980, UP0 ;  /* 0x0000098014147887 */ /* 0x000fe20008000000 */
[----:B------:R-:W-:-:S03]  /*5cc0*/  UMOV UR23, 0x40000040 ;  /* 0x4000004000177882 */ /* 0x000fc60000000000 */
[----:B------:R-:W-:-:S04]  /*5cd0*/  ULOP3.LUT UR20, UR20, 0xa00, URZ, 0xc0, !UPT ;  /* 0x00000a0014147892 */ /* 0x000fc8000f8ec03f */
[----:B------:R-:W-:Y:S02]  /*5ce0*/  UIADD3 UR22, UR19, UR20, UR6 ;  /* 0x0000001413167290 */ /* 0x000fe4000fffe006 */
[----:B------:R-:W-:-:S05]  /*5cf0*/  UIADD3 UR19, UR19, UR20, UR11 ;  /* 0x0000001413137290 */ /* 0x000fca000fffe00b */
[----:B------:R-:W-:Y:S02]  /*5d00*/  UMOV UR20, UR22 ;  /* 0x0000001600147c82 */ /* 0x000fe40008000000 */
[----:B------:R-:W-:Y:S01]  /*5d10*/  UMOV UR22, UR19 ;  /* 0x0000001300167c82 */ /* 0x000fe20008000000 */
        /* <DEDUP_REMOVED lines=117> */
.L_x_203:
[----:B------:R-:W-:Y:S01]  /*6470*/  FMNMX.FTZ R4, R152, R9, !PT ;  /* 0x0000000998047209 */ /* 0x000fe20007810000 */
[----:B------:R-:W-:Y:S01]  /*6480*/  UIADD3 UR11, UR7, 0x38840, URZ ;  /* 0x00038840070b7890 */ /* 0x000fe2000fffe03f */
[----:B------:R-:W-:Y:S01]  /*6490*/  FMNMX.FTZ R10, R154, R193, !PT ;  /* 0x000000c19a0a7209 */ /* 0x000fe20007810000 */
[----:B------:R-:W-:Y:S01]  /*64a0*/  UMOV UR15, 0x40000040 ;  /* 0x40000040000f7882 */ /* 0x000fe20000000000 */
[----:B------:R-:W-:Y:S01]  /*64b0*/  FMNMX.FTZ R3, R153, R4, !PT ;  /* 0x0000000499037209 */ /* 0x000fe20007810000 */
[----:B------:R-:W-:-:S03]  /*64c0*/  UPRMT UR11, UR37, 0x654, UR11 ;  /* 0x00000654250b7896 */ /* 0x000fc6000800000b */
[----:B------:R-:W-:-:S04]  /*64d0*/  FMNMX.FTZ R4, R156, R3, !PT ;  /* 0x000000039c047209 */ /* 0x000fc80007810000 */
[----:B------:R-:W-:Y:S02]  /*64e0*/  FMNMX.FTZ R3, R157, R4, !PT ;  /* 0x000000049d037209 */ /* 0x000fe40007810000 */
[----:B------:R-:W-:Y:S01]  /*64f0*/  SYNCS.ARRIVE.TRANS64.RED.A1T0 RZ, [UR11], RZ ;  /* 0x000000ffffff79a7 */ /* 0x000fe2000810040b */
[----:B------:R-:W-:Y:S01]  /*6500*/  UMOV UR11, 0x40000040 ;  /* 0x40000040000b7882 */ /* 0x000fe20000000000 */
        /* <DEDUP_REMOVED lines=10> */
[----:B------:R-:W-:Y:S02]  /*65b0*/  FMNMX.FTZ R4, R180, R3, !PT ;  /* 0x00000003b4047209 */ /* 0x000fe40007810000 */
[----:B------:R-:W-:Y:S02]  /*65c0*/  FMNMX.FTZ R3, R155, R10, !PT ;  /* 0x0000000a9b037209 */ /* 0x000fe40007810000 */
[----:B------:R-:W-:Y:S02]  /*65d0*/  FMNMX.FTZ R11, R181, R4, !PT ;  /* 0x00000004b50b7209 */ /* 0x000fe40007810000 */
[----:B------:R-:W-:-:S03]  /*65e0*/  FMNMX.FTZ R10, R158, R3, !PT ;  /* 0x000000039e0a7209 */ /* 0x000fc60007810000 */
[----:B------:R-:W0:Y:S01]  /*65f0*/  SHFL.BFLY PT, R4, R11, 0x2, 0x1f ;  /* 0x0c401f000b047f89 */ /* 0x000e2200000e0000 */
[----:B------:R-:W-:-:S04]  /*6600*/  FMNMX.FTZ R3, R159, R10, !PT ;  /* 0x0000000a9f037209 */ /* 0x000fc80007810000 */
[----:B------:R-:W-:Y:S02]  /*6610*/  FMNMX.FTZ R10, R162, R3, !PT ;  /* 0x00000003a20a7209 */ /* 0x000fe40007810000 */
[----:B0-----:R-:W-:Y:S02]  /*6620*/  FMNMX.FTZ R12, R11, R4, !PT ;  /* 0x000000040b0c7209 */ /* 0x001fe40007810000 */
[----:B------:R-:W0:Y:S03]  /*6630*/  LDC R4, c[0x0][0xa80] ;  /* 0x0002a000ff047b82 */ /* 0x000e260000000800 */
[----:B------:R-:W1:Y:S02]  /*6640*/  SHFL.BFLY PT, R5, R12, 0x1, 0x1f ;  /* 0x0c201f000c057f89 */ /* 0x000e6400000e0000 */
[----:B-1----:R-:W-:Y:S02]  /*6650*/  FMNMX.FTZ R3, R12, R5, !PT ;  /* 0x000000050c037209 */ /* 0x002fe40007810000 */
[----:B------:R-:W-:-:S03]  /*6660*/  FMNMX.FTZ R5, R163, R10, !PT ;  /* 0x0000000aa3057209 */ /* 0x000fc60007810000 */
[CC--:B0-----:R-:W-:Y:S01]  /*6670*/  FMUL.FTZ R195, R3.reuse, R4.reuse ;  /* 0x0000000403c37220 */ /* 0x0c1fe20000410000 */
[----:B------:R-:W-:Y:S01]  /*6680*/  FMNMX.FTZ R10, R166, R5, !PT ;  /* 0x00000005a60a7209 */ /* 0x000fe20007810000 */
[----:B------:R-:W-:Y:S02]  /*6690*/  FADD.FTZ R9, -R3, R9 ;  /* 0x0000000903097221 */ /* 0x000fe40000010100 */
[--C-:B------:R-:W-:Y:S01]  /*66a0*/  FFMA.FTZ R152, R152, R4, -R195.reuse ;  /* 0x0000000498987223 */ /* 0x100fe200000108c3 */
[----:B------:R-:W-:Y:S01]  /*66b0*/  FMNMX.FTZ R5, R167, R10, !PT ;  /* 0x0000000aa7057209 */ /* 0x000fe20007810000 */
[-CC-:B------:R-:W-:Y:S01]  /*66c0*/  FFMA.FTZ R11, R153, R4.reuse, -R195.reuse ;  /* 0x00000004990b7223 */ /* 0x180fe200000108c3 */
[-C--:B------:R-:W-:Y:S01]  /*66d0*/  FMUL.FTZ R9, R9, R4.reuse ;  /* 0x0000000409097220 */ /* 0x080fe20000410000 */
[-CC-:B------:R-:W-:Y:S01]  /*66e0*/  FFMA.FTZ R156, R156, R4.reuse, -R195.reuse ;  /* 0x000000049c9c7223 */ /* 0x180fe200000108c3 */
[----:B------:R-:W-:Y:S01]  /*66f0*/  FMNMX.FTZ R10, R170, R5, !PT ;  /* 0x00000005aa0a7209 */ /* 0x000fe20007810000 */
[-CC-:B------:R-:W-:Y:S01]  /*6700*/  FFMA.FTZ R13, R157, R4.reuse, -R195.reuse ;  /* 0x000000049d0d7223 */ /* 0x180fe200000108c3 */
[-CC-:B------:R-:W-:Y:S01]  /*6710*/  FFMA.FTZ R15, R161, R4.reuse, -R195.reuse ;  /* 0x00000004a10f7223 */ /* 0x180fe200000108c3 */
[--C-:B------:R-:W-:Y:S01]  /*6720*/  FFMA.FTZ R20, R164, R4, -R195.reuse ;  /* 0x00000004a4147223 */ /* 0x100fe200000108c3 */
[----:B------:R-:W-:Y:S01]  /*6730*/  FMNMX.FTZ R5, R171, R10, !PT ;  /* 0x0000000aab057209 */ /* 0x000fe20007810000 */
[----:B------:R-:W0:Y:S01]  /*6740*/  MUFU.EX2 R9, R9 ;  /* 0x0000000900097308 */ /* 0x000e220000000800 */
[-CC-:B------:R-:W-:Y:S01]  /*6750*/  FFMA.FTZ R21, R165, R4.reuse, -R195.reuse ;  /* 0x00000004a5157223 */ /* 0x180fe200000108c3 */
[-CC-:B------:R-:W-:Y:S01]  /*6760*/  FFMA.FTZ R168, R168, R4.reuse, -R195.reuse ;  /* 0x00000004a8a87223 */ /* 0x180fe200000108c3 */
[----:B------:R-:W-:Y:S01]  /*6770*/  FMNMX.FTZ R12, R174, R5, !PT ;  /* 0x00000005ae0c7209 */ /* 0x000fe20007810000 */
[-CC-:B------:R-:W-:Y:S01]  /*6780*/  FFMA.FTZ R169, R169, R4.reuse, -R195.reuse ;  /* 0x00000004a9a97223 */ /* 0x180fe200000108c3 */
[-CC-:B------:R-:W-:Y:S01]  /*6790*/  FFMA.FTZ R172, R172, R4.reuse, -R195.reuse ;  /* 0x00000004acac7223 */ /* 0x180fe200000108c3 */
[--C-:B------:R-:W-:Y:S01]  /*67a0*/  FFMA.FTZ R173, R173, R4, -R195.reuse ;  /* 0x00000004adad7223 */ /* 0x100fe200000108c3 */
[----:B------:R-:W-:Y:S01]  /*67b0*/  FMNMX.FTZ R5, R175, R12, !PT ;  /* 0x0000000caf057209 */ /* 0x000fe20007810000 */
[----:B------:R1:W-:Y:S01]  /*67c0*/  MUFU.EX2 R10, R152 ;  /* 0x00000098000a7308 */ /* 0x0003e20000000800 */
[-CC-:B------:R-:W-:Y:S01]  /*67d0*/  FFMA.FTZ R176, R176, R4.reuse, -R195.reuse ;  /* 0x00000004b0b07223 */ /* 0x180fe200000108c3 */
[-CC-:B------:R-:W-:Y:S01]  /*67e0*/  FFMA.FTZ R177, R177, R4.reuse, -R195.reuse ;  /* 0x00000004b1b17223 */ /* 0x180fe200000108c3 */
[----:B------:R-:W-:Y:S01]  /*67f0*/  FMNMX.FTZ R12, R178, R5, !PT ;  /* 0x00000005b20c7209 */ /* 0x000fe20007810000 */
[-CC-:B------:R-:W-:Y:S01]  /*6800*/  FFMA.FTZ R180, R180, R4.reuse, -R195.reuse ;  /* 0x00000004b4b47223 */ /* 0x180fe200000108c3 */
[----:B------:R-:W-:-:S02]  /*6810*/  FFMA.FTZ R181, R181, R4, -R195 ;  /* 0x00000004b5b57223 */ /* 0x000fc400000108c3 */
[----:B------:R-:W-:Y:S01]  /*6820*/  FMNMX.FTZ R5, R179, R12, !PT ;  /* 0x0000000cb3057209 */ /* 0x000fe20007810000 */
[----:B------:R-:W-:Y:S01]  /*6830*/  MUFU.EX2 R11, R11 ;  /* 0x0000000b000b7308 */ /* 0x000fe20000000800 */
[-C--:B0-----:R-:W-:Y:S01]  /*6840*/  FMUL.FTZ R24, R24, R9.reuse ;  /* 0x0000000918187220 */ /* 0x081fe20000410000 */
[----:B------:R-:W-:Y:S01]  /*6850*/  FMUL.FTZ R25, R25, R9 ;  /* 0x0000000919197220 */ /* 0x000fe20000410000 */
[----:B------:R-:W-:Y:S01]  /*6860*/  FMNMX.FTZ R14, R182, R5, !PT ;  /* 0x00000005b60e7209 */ /* 0x000fe20007810000 */
[-C--:B------:R-:W-:Y:S01]  /*6870*/  FMUL.FTZ R28, R28, R9.reuse ;  /* 0x000000091c1c7220 */ /* 0x080fe20000410000 */
[-C--:B------:R-:W-:Y:S01]  /*6880*/  FMUL.FTZ R29, R29, R9.reuse ;  /* 0x000000091d1d7220 */ /* 0x080fe20000410000 */
[-C--:B------:R-:W-:Y:S01]  /*6890*/  FMUL.FTZ R32, R32, R9.reuse ;  /* 0x0000000920207220 */ /* 0x080fe20000410000 */
[----:B------:R-:W-:Y:S01]  /*68a0*/  FMNMX.FTZ R5, R183, R14, !PT ;  /* 0x0000000eb7057209 */ /* 0x000fe20007810000 */
[----:B------:R-:W-:Y:S01]  /*68b0*/  FFMA.FTZ R14, R160, R4, -R195 ;  /* 0x00000004a00e7223 */ /* 0x000fe200000108c3 */
[----:B------:R-:W-:Y:S01]  /*68c0*/  MUFU.EX2 R12, R156 ;  /* 0x0000009c000c7308 */ /* 0x000fe20000000800 */
[-C--:B------:R-:W-:Y:S01]  /*68d0*/  FMUL.FTZ R33, R33, R9.reuse ;  /* 0x0000000921217220 */ /* 0x080fe20000410000 */
[-C--:B------:R-:W-:Y:S01]  /*68e0*/  FMUL.FTZ R36, R36, R9.reuse ;  /* 0x0000000924247220 */ /* 0x080fe20000410000 */
[----:B-1----:R-:W0:Y:S01]  /*68f0*/  SHFL.BFLY PT, R152, R5, 0x2, 0x1f ;  /* 0x0c401f0005987f89 */ /* 0x002e2200000e0000 */
        /* <DEDUP_REMOVED lines=20> */
[----:B------:R-:W1:Y:S01]  /*6a40*/  MUFU.EX2 R15, R15 ;  /* 0x0000000f000f7308 */ /* 0x000e620000000800 */
[-C--:B------:R-:W-:Y:S01]  /*6a50*/  FMUL.FTZ R73, R73, R9.reuse ;  /* 0x0000000949497220 */ /* 0x080fe20000410000 */
[-C--:B------:R-:W-:Y:S01]  /*6a60*/  FMUL.FTZ R76, R76, R9.reuse ;  /* 0x000000094c4c7220 */ /* 0x080fe20000410000 */
[----:B0-----:R-:W-:Y:S01]  /*6a70*/  FMNMX.FTZ R152, R5, R152, !PT ;  /* 0x0000009805987209 */ /* 0x001fe20007810000 */
[-C--:B------:R-:W-:Y:S01]  /*6a80*/  FMUL.FTZ R77, R77, R9.reuse ;  /* 0x000000094d4d7220 */ /* 0x080fe20000410000 */
[-C--:B------:R-:W-:Y:S01]  /*6a90*/  FMUL.FTZ R80, R80, R9.reuse ;  /* 0x0000000950507220 */ /* 0x080fe20000410000 */
[-C--:B------:R-:W-:Y:S01]  /*6aa0*/  FMUL.FTZ R81, R81, R9.reuse ;  /* 0x0000000951517220 */ /* 0x080fe20000410000 */
[-C--:B------:R-:W-:Y:S01]  /*6ab0*/  FMUL.FTZ R84, R84, R9.reuse ;  /* 0x0000000954547220 */ /* 0x080fe20000410000 */
[----:B------:R-:W0:Y:S01]  /*6ac0*/  SHFL.BFLY PT, R5, R152, 0x1, 0x1f ;  /* 0x0c201f0098057f89 */ /* 0x000e2200000e0000 */
        /* <DEDUP_REMOVED lines=9> */
[----:B-1----:R-:W-:Y:S01]  /*6b60*/  F2FP.BF16.F32.PACK_AB R156, R15, R14 ;  /* 0x0000000e0f9c723e */ /* 0x002fe200000010ff */
        /* <DEDUP_REMOVED lines=12> */
[----:B------:R-:W-:Y:S01]  /*6c30*/  FMUL.FTZ R121, R121, R9 ;  /* 0x0000000979797220 */ /* 0x000fe20000410000 */
[----:B0-----:R-:W-:Y:S01]  /*6c40*/  FMNMX.FTZ R5, R152, R5, !PT ;  /* 0x0000000598057209 */ /* 0x001fe20007810000 */
[----:B------:R-:W-:Y:S01]  /*6c50*/  IMAD.MOV R152, RZ, RZ, -R22 ;  /* 0x000000ffff987224 */ /* 0x000fe200078e0a16 */
[----:B------:R-:W-:Y:S01]  /*6c60*/  MUFU.EX2 R169, R169 ;  /* 0x000000a900a97308 */ /* 0x000fe20000000800 */
[-C--:B------:R-:W-:Y:S01]  /*6c70*/  FMUL.FTZ R124, R124, R9.reuse ;  /* 0x000000097c7c7220 */ /* 0x080fe20000410000 */
[-C--:B------:R-:W-:Y:S01]  /*6c80*/  FMUL.FTZ R125, R125, R9.reuse ;  /* 0x000000097d7d7220 */ /* 0x080fe20000410000 */
[----:B------:R-:W-:Y:S01]  /*6c90*/  FADD.FTZ R153, -R5, R193 ;  /* 0x000000c105997221 */ /* 0x000fe20000010100 */
[----:B------:R-:W-:Y:S01]  /*6ca0*/  ISETP.NE.AND P2, PT, R19, R152, PT ;  /* 0x000000981300720c */ /* 0x000fe20003f45270 */
[-C--:B------:R-:W-:Y:S01]  /*6cb0*/  FMUL.FTZ R128, R128, R9.reuse ;  /* 0x0000000980807220 */ /* 0x080fe20000410000 */
[-C--:B------:R-:W-:Y:S01]  /*6cc0*/  FMUL.FTZ R129, R129, R9.reuse ;  /* 0x0000000981817220 */ /* 0x080fe20000410000 */
[-C--:B------:R-:W-:Y:S01]  /*6cd0*/  FMUL.FTZ R194, R153, R4.reuse ;  /* 0x0000000499c27220 */ /* 0x080fe20000410000 */
[-C--:B------:R-:W-:Y:S01]  /*6ce0*/  FMUL.FTZ R153, R5, R4.reuse ;  /* 0x0000000405997220 */ /* 0x080fe20000410000 */
[----:B------:R-:W-:Y:S01]  /*6cf0*/  MUFU.EX2 R172, R172 ;  /* 0x000000ac00ac7308 */ /* 0x000fe20000000800 */
[-C--:B------:R-:W-:Y:S01]  /*6d00*/  FMUL.FTZ R132, R132, R9.reuse ;  /* 0x0000000984847220 */ /* 0x080fe20000410000 */
[----:B------:R-:W-:Y:S01]  /*6d10*/  FMUL.FTZ R133, R133, R9 ;  /* 0x0000000985857220 */ /* 0x000fe20000410000 */
[----:B------:R-:W-:Y:S01]  /*6d20*/  FFMA.FTZ R196, R155, R4, -R153 ;  /* 0x000000049bc47223 */ /* 0x000fe20000010899 */
[----:B------:R-:W-:-:S02]  /*6d30*/  IMAD.U32 R155, RZ, RZ, UR10 ;  /* 0x0000000aff9b7e24 */ /* 0x000fc4000f8e00ff */
[-CC-:B------:R-:W-:Y:S01]  /*6d40*/  FFMA.FTZ R193, R154, R4.reuse, -R153.reuse ;  /* 0x000000049ac17223 */ /* 0x180fe20000010899 */
[-CC-:B------:R-:W-:Y:S01]  /*6d50*/  FFMA.FTZ R195, R158, R4.reuse, -R153.reuse ;  /* 0x000000049ec37223 */ /* 0x180fe20000010899 */
[-CC-:B------:R-:W-:Y:S01]  /*6d60*/  FFMA.FTZ R198, R159, R4.reuse, -R153.reuse ;  /* 0x000000049fc67223 */ /* 0x180fe20000010899 */
[----:B------:R-:W0:Y:S01]  /*6d70*/  MUFU.EX2 R194, R194 ;  /* 0x000000c200c27308 */ /* 0x000e220000000800 */
[----:B------:R-:W-:Y:S02]  /*6d80*/  @!P2 IMAD R152, R155, 0x40, R16 ;  /* 0x000000409b98a824 */ /* 0x000fe400078e0210 */
[-CC-:B------:R-:W-:Y:S01]  /*6d90*/  FFMA.FTZ R197, R162, R4.reuse, -R153.reuse ;  /* 0x00000004a2c57223 */ /* 0x180fe20000010899 */
[-CC-:B------:R-:W-:Y:S01]  /*6da0*/  FFMA.FTZ R200, R163, R4.reuse, -R153.reuse ;  /* 0x00000004a3c87223 */ /* 0x180fe20000010899 */
[-CC-:B------:R-:W-:Y:S01]  /*6db0*/  FFMA.FTZ R199, R166, R4.reuse, -R153.reuse ;  /* 0x00000004a6c77223 */ /* 0x180fe20000010899 */
[-CC-:B------:R-:W-:Y:S01]  /*6dc0*/  FFMA.FTZ R202, R167, R4.reuse, -R153.reuse ;  /* 0x00000004a7ca7223 */ /* 0x180fe20000010899 */
[----:B------:R-:W-:Y:S01]  /*6dd0*/  @!P2 LEA R152, R152, UR38, 0x2 ;  /* 0x000000269898ac11 */ /* 0x000fe2000f8e10ff */
        /* <DEDUP_REMOVED lines=8> */
[----:B------:R-:W-:Y:S01]  /*6e60*/  @!P2 STS [R152+0x38400], R9 ;  /* 0x038400099800a388 */ /* 0x000fe20000000800 */
[----:B------:R-:W-:Y:S01]  /*6e70*/  MUFU.EX2 R193, R193 ;  /* 0x000000c100c17308 */ /* 0x000fe20000000800 */
[----:B------:R-:W-:Y:S01]  /*6e80*/  F2FP.BF16.F32.PACK_AB R154, R13, R12 ;  /* 0x0000000c0d9a723e */ /* 0x000fe200000010ff */
[----:B0-----:R-:W-:Y:S01]  /*6e90*/  FMUL.FTZ R26, R26, R194 ;  /* 0x000000c21a1a7220 */ /* 0x001fe20000410000 */
[----:B------:R0:W-:Y:S01]  /*6ea0*/  @!P2 STS [R152+0x38420], R194 ;  /* 0x038420c29800a388 */ /* 0x0001e20000000800 */
[----:B------:R-:W-:Y:S01]  /*6eb0*/  F2FP.BF16.F32.PACK_AB R158, R21, R20 ;  /* 0x00000014159e723e */ /* 0x000fe200000010ff */
[----:B------:R-:W-:Y:S01]  /*6ec0*/  FMUL.FTZ R27, R27, R194 ;  /* 0x000000c21b1b7220 */ /* 0x000fe20000410000 */
[----:B------:R-:W-:Y:S01]  /*6ed0*/  F2FP.BF16.F32.PACK_AB R160, R169, R168 ;  /* 0x000000a8a9a0723e */ /* 0x000fe200000010ff */
[-C--:B------:R-:W-:Y:S01]  /*6ee0*/  FMUL.FTZ R30, R30, R194.reuse ;  /* 0x000000c21e1e7220 */ /* 0x080fe20000410000 */
[----:B------:R-:W1:Y:S01]  /*6ef0*/  MUFU.EX2 R196, R196 ;  /* 0x000000c400c47308 */ /* 0x000e620000000800 */
[-C--:B------:R-:W-:Y:S01]  /*6f00*/  FMUL.FTZ R31, R31, R194.reuse ;  /* 0x000000c21f1f7220 */ /* 0x080fe20000410000 */
[-C--:B------:R-:W-:Y:S01]  /*6f10*/  FMUL.FTZ R34, R34, R194.reuse ;  /* 0x000000c222227220 */ /* 0x080fe20000410000 */
[-C--:B------:R-:W-:Y:S01]  /*6f20*/  FMUL.FTZ R35, R35, R194.reuse ;  /* 0x000000c223237220 */ /* 0x080fe20000410000 */
[----:B------:R-:W-:Y:S01]  /*6f30*/  FMUL.FTZ R38, R38, R194 ;  /* 0x000000c226267220 */ /* 0x000fe20000410000 */
[----:B0-----:R-:W-:Y:S01]  /*6f40*/  F2FP.BF16.F32.PACK_AB R152, R11, R10 ;  /* 0x0000000a0b98723e */ /* 0x001fe200000010ff */
        /* <DEDUP_REMOVED lines=10> */
[----:B------:R-:W0:Y:S01]  /*6ff0*/  MUFU.EX2 R198, R198 ;  /* 0x000000c600c67308 */ /* 0x000e220000000800 */
        /* <DEDUP_REMOVED lines=16> */
[----:B0-----:R-:W-:Y:S01]  /*7100*/  F2FP.BF16.F32.PACK_AB R155, R198, R195 ;  /* 0x000000c3c69b723e */ /* 0x001fe200000010ff */
[----:B------:R-:W-:Y:S01]  /*7110*/  BAR.SYNC.DEFER_BLOCKING 0xf, 0x100 ;  /* 0x03c4000000007b1d */ /* 0x000fe20000010000 */
        /* <DEDUP_REMOVED lines=30> */
[----:B0-----:R-:W-:Y:S01]  /*7300*/  F2FP.BF16.F32.PACK_AB R159, R202, R199 ;  /* 0x000000c7ca9f723e */ /* 0x001fe200000010ff */
[-C--:B------:R-:W-:Y:S01]  /*7310*/  FMUL.FTZ R134, R134, R194.reuse ;  /* 0x000000c286867220 */ /* 0x080fe20000410000 */
[-C--:B------:R-:W-:Y:S01]  /*7320*/  FMUL.FTZ R135, R135, R194.reuse ;  /* 0x000000c287877220 */ /* 0x080fe20000410000 */
[-C--:B------:R-:W-:Y:S01]  /*7330*/  FMUL.FTZ R136, R136, R9.reuse ;  /* 0x0000000988887220 */ /* 0x080fe20000410000 */
[-C--:B------:R-:W-:Y:S01]  /*7340*/  FMUL.FTZ R137, R137, R9.reuse ;  /* 0x0000000989897220 */ /* 0x080fe20000410000 */
[-C--:B------:R-:W-:Y:S01]  /*7350*/  FMUL.FTZ R138, R138, R194.reuse ;  /* 0x000000c28a8a7220 */ /* 0x080fe20000410000 */
[----:B------:R-:W-:Y:S01]  /*7360*/  FMUL.FTZ R139, R139, R194 ;  /* 0x000000c28b8b7220 */ /* 0x000fe20000410000 */
        /* <DEDUP_REMOVED lines=12> */
[----:B------:R-:W-:Y:S01]  /*7430*/  FMUL.FTZ R149, R149, R9 ;  /* 0x0000000995957220 */ /* 0x000fe20000410000 */
[-C--:B------:R-:W-:Y:S01]  /*7440*/  FMUL.FTZ R150, R150, R194.reuse ;  /* 0x000000c296967220 */ /* 0x080fe20000410000 */
[----:B------:R-:W-:Y:S01]  /*7450*/  FMUL.FTZ R151, R151, R194 ;  /* 0x000000c297977220 */ /* 0x000fe20000410000 */
[----:B------:R1:W-:Y:S01]  /*7460*/  STSM.16.M88.4 [R184+0x36400], R152 ;  /* 0x03640098b8007844 */ /* 0x0003e20000000200 */
[----:B------:R-:W2:Y:S01]  /*7470*/  MUFU.EX2 R175, R175 ;  /* 0x000000af00af7308 */ /* 0x000ea20000000800 */
[----:B0-----:R-:W-:Y:S01]  /*7480*/  F2FP.BF16.F32.PACK_AB R161, R171, R170 ;  /* 0x000000aaaba1723e */ /* 0x001fe200000010ff */
[----:B------:R-:W-:Y:S01]  /*7490*/  ULEA UR10, UR36, UR5, 0xc ;  /* 0x00000005240a7291 */ /* 0x000fe2000f8e603f */
[----:B------:R1:W-:Y:S01]  /*74a0*/  STSM.16.M88.4 [R23], R156 ;  /* 0x0000009c17007844 */ /* 0x0003e20000000200 */
[----:B------:R-:W-:Y:S01]  /*74b0*/  FFMA.FTZ R6, R9, R6, R10 ;  /* 0x0000000609067223 */ /* 0x000fe2000001000a */
[----:B------:R-:W-:Y:S01]  /*74c0*/  FFMA.FTZ R7, R194, R7, R193 ;  /* 0x00000007c2077223 */ /* 0x000fe200000100c1 */
[----:B------:R-:W-:-:S02]  /*74d0*/  UIADD3 UR14, UR10, 0x80, URZ ;  /* 0x000000800a0e7890 */ /* 0x000fc4000fffe03f */
[----:B------:R-:W-:Y:S01]  /*74e0*/  MUFU.EX2 R176, R176 ;  /* 0x000000b000b07308 */ /* 0x000fe20000000800 */
[----:B------:R-:W-:Y:S01]  /*74f0*/  FADD.FTZ R11, R11, R6 ;  /* 0x000000060b0b7221 */ /* 0x000fe20000010000 */
[----:B------:R-:W-:-:S03]  /*7500*/  FADD.FTZ R196, R196, R7 ;  /* 0x00000007c4c47221 */ /* 0x000fc60000010000 */
[----:B------:R-:W-:Y:S01]  /*7510*/  FADD.FTZ R12, R12, R11 ;  /* 0x0000000b0c0c7221 */ /* 0x000fe20000010000 */
[----:B------:R-:W-:Y:S02]  /*7520*/  FADD.FTZ R195, R195, R196 ;  /* 0x000000c4c3c37221 */ /* 0x000fe40000010000 */
[----:B------:R-:W0:Y:S01]  /*7530*/  MUFU.EX2 R177, R177 ;  /* 0x000000b100b17308 */ /* 0x000e220000000800 */
[----:B--2---:R-:W-:Y:S01]  /*7540*/  F2FP.BF16.F32.PACK_AB R163, R175, R174 ;  /* 0x000000aeafa3723e */ /* 0x004fe200000010ff */
[----:B------:R-:W-:Y:S01]  /*7550*/  FADD.FTZ R13, R13, R12 ;  /* 0x0000000c0d0d7221 */ /* 0x000fe20000010000 */
[----:B------:R-:W-:-:S03]  /*7560*/  FADD.FTZ R198, R198, R195 ;  /* 0x000000c3c6c67221 */ /* 0x000fc60000010000 */
[----:B------:R1:W-:Y:S01]  /*7570*/  STSM.16.M88.4 [R186], R160 ;  /* 0x000000a0ba007844 */ /* 0x0003e20000000200 */
[----:B------:R-:W-:Y:S01]  /*7580*/  FADD.FTZ R14, R14, R13 ;  /* 0x0000000d0e0e7221 */ /* 0x000fe20000010000 */
[----:B------:R-:W-:Y:S01]  /*7590*/  MUFU.EX2 R180, R180 ;  /* 0x000000b400b47308 */ /* 0x000fe20000000800 */
[----:B------:R-:W-:Y:S02]  /*75a0*/  FADD.FTZ R197, R197, R198 ;  /* 0x000000c6c5c57221 */ /* 0x000fe40000010000 */
[----:B------:R-:W-:Y:S02]  /*75b0*/  FADD.FTZ R15, R15, R14 ;  /* 0x0000000e0f0f7221 */ /* 0x000fe40000010000 */
[----:B------:R-:W-:Y:S02]  /*75c0*/  FADD.FTZ R200, R200, R197 ;  /* 0x000000c5c8c87221 */ /* 0x000fe40000010000 */
[----:B------:R-:W-:Y:S01]  /*75d0*/  FADD.FTZ R20, R20, R15 ;  /* 0x0000000f14147221 */ /* 0x000fe20000010000 */
[----:B------:R-:W2:Y:S01]  /*75e0*/  MUFU.EX2 R181, R181 ;  /* 0x000000b500b57308 */ /* 0x000ea20000000800 */
[----:B0-----:R-:W-:Y:S01]  /*75f0*/  F2FP.BF16.F32.PACK_AB R164, R177, R176 ;  /* 0x000000b0b1a4723e */ /* 0x001fe200000010ff */
[----:B------:R-:W-:Y:S01]  /*7600*/  FADD.FTZ R199, R199, R200 ;  /* 0x000000c8c7c77221 */ /* 0x000fe20000010000 */
[----:B------:R-:W-:-:S03]  /*7610*/  FADD.FTZ R21, R21, R20 ;  /* 0x0000001415157221 */ /* 0x000fc60000010000 */
[----:B------:R-:W-:Y:S01]  /*7620*/  FADD.FTZ R199, R202, R199 ;  /* 0x000000c7cac77221 */ /* 0x000fe20000010000 */
[----:B------:R-:W-:Y:S01]  /*7630*/  FADD.FTZ R168, R168, R21 ;  /* 0x00000015a8a87221 */ /* 0x000fe20000010000 */
[----:B------:R-:W-:Y:S02]  /*7640*/  MUFU.EX2 R178, R178 ;  /* 0x000000b200b27308 */ /* 0x000fe40000000800 */
[----:B------:R-:W-:Y:S01]  /*7650*/  FADD.FTZ R170, R170, R199 ;  /* 0x000000c7aaaa7221 */ /* 0x000fe20000010000 */
[----:B------:R-:W-:-:S03]  /*7660*/  FADD.FTZ R169, R169, R168 ;  /* 0x000000a8a9a97221 */ /* 0x000fc60000010000 */
[----:B------:R-:W-:Y:S01]  /*7670*/  FADD.FTZ R171, R171, R170 ;  /* 0x000000aaabab7221 */ /* 0x000fe20000010000 */
[----:B------:R-:W-:Y:S01]  /*7680*/  FADD.FTZ R172, R172, R169 ;  /* 0x000000a9acac7221 */ /* 0x000fe20000010000 */
[----:B------:R-:W0:Y:S01]  /*7690*/  MUFU.EX2 R179, R179 ;  /* 0x000000b300b37308 */ /* 0x000e220000000800 */
[----:B--2---:R-:W-:Y:S01]  /*76a0*/  F2FP.BF16.F32.PACK_AB R166, R181, R180 ;  /* 0x000000b4b5a6723e */ /* 0x004fe200000010ff */
[----:B------:R-:W-:Y:S01]  /*76b0*/  FADD.FTZ R174, R174, R171 ;  /* 0x000000abaeae7221 */ /* 0x000fe20000010000 */
[----:B------:R-:W-:-:S03]  /*76c0*/  FADD.FTZ R173, R173, R172 ;  /* 0x000000acadad7221 */ /* 0x000fc60000010000 */
[----:B------:R-:W-:Y:S01]  /*76d0*/  FADD.FTZ R175, R175, R174 ;  /* 0x000000aeafaf7221 */ /* 0x000fe20000010000 */
[----:B------:R-:W-:Y:S01]  /*76e0*/  FADD.FTZ R176, R176, R173 ;  /* 0x000000adb0b07221 */ /* 0x000fe20000010000 */
[----:B------:R-:W-:Y:S03]  /*76f0*/  MUFU.EX2 R182, R182 ;  /* 0x000000b600b67308 */ /* 0x000fe60000000800 */
[----:B------:R-:W-:-:S04]  /*7700*/  FADD.FTZ R177, R177, R176 ;  /* 0x000000b0b1b17221 */ /* 0x000fc80000010000 */
[----:B------:R-:W-:Y:S01]  /*7710*/  FADD.FTZ R6, R180, R177 ;  /* 0x000000b1b4067221 */ /* 0x000fe20000010000 */
[----:B------:R-:W2:Y:S01]  /*7720*/  MUFU.EX2 R183, R183 ;  /* 0x000000b700b77308 */ /* 0x000ea20000000800 */
[----:B0-----:R-:W-:Y:S01]  /*7730*/  F2FP.BF16.F32.PACK_AB R165, R179, R178 ;  /* 0x000000b2b3a5723e */ /* 0x001fe200000010ff */
[----:B------:R-:W-:Y:S01]  /*7740*/  FADD.FTZ R178, R178, R175 ;  /* 0x000000afb2b27221 */ /* 0x000fe20000010000 */
[----:B------:R-:W-:-:S03]  /*7750*/  FADD.FTZ R6, R181, R6 ;  /* 0x00000006b5067221 */ /* 0x000fc60000010000 */
[----:B------:R-:W-:Y:S01]  /*7760*/  FADD.FTZ R179, R179, R178 ;  /* 0x000000b2b3b37221 */ /* 0x000fe20000010000 */
[----:B--2---:R-:W-:-:S03]  /*7770*/  F2FP.BF16.F32.PACK_AB R167, R183, R182 ;  /* 0x000000b6b7a7723e */ /* 0x004fc600000010ff */
[----:B------:R-:W-:Y:S02]  /*7780*/  FADD.FTZ R182, R182, R179 ;  /* 0x000000b3b6b67221 */ /* 0x000fe40000010000 */
[----:B------:R1:W-:Y:S01]  /*7790*/  STSM.16.M88.4 [R185], R164 ;  /* 0x000000a4b9007844 */ /* 0x0003e20000000200 */
[----:B------:R-:W-:Y:S01]  /*77a0*/  WARPGROUP.ARRIVE ;  /* 0x00000000000079c5 */ /* 0x000fe20000000000 */
[----:B------:R-:W-:-:S05]  /*77b0*/  FADD.FTZ R7, R183, R182 ;  /* 0x000000b6b7077221 */ /* 0x000fca0000010000 */
[----:B------:R-:W-:Y:S01]  /*77c0*/  HGMMA.64x256x16.F32.BF16 R24, R152, gdesc[UR8].tnspB, R24, gsb0 ;  /* 0x43e0000898187df0 */ /* 0x000fe20008001818 */
        /* <DEDUP_REMOVED lines=22> */
[----:B0-----:R-:W0:Y:S02]  /*7930*/  FENCE.VIEW.ASYNC.S ;  /* 0x00000000000073c6 */ /* 0x001e240000000000 */
[----:B0-----:R-:W-:Y:S01]  /*7940*/  NOP ;  /* 0x0000000000007918 */ /* 0x001fe20000000000 */
[----:B------:R-:W-:Y:S06]  /*7950*/  BAR.ARV 0xe, 0x100 ;  /* 0x0384000000007b1d */ /* 0x000fec0000002000 */
[----:B-1----:R-:W-:Y:S05]  /*7960*/  @!P0 BRA `(.L_x_204) ;  /* 0x0000000000048947 */ /* 0x002fea0003800000 */
[----:B------:R-:W-:Y:S01]  /*7970*/  BPT.TRAP 0x1 ;  /* 0x000000040000795c */ /* 0x000fe20000300000 */
.L_x_204:
[----:B------:R-:W-:Y:S01]  /*7980*/  UIADD3 UR7, UR7, 0x38860, URZ ;  /* 0x0003886007077890 */ /* 0x000fe2000fffe03f */
[----:B------:R-:W-:Y:S01]  /*7990*/  IMAD.MOV.U32 R193, RZ, RZ, R5 ;  /* 0x000000ffffc17224 */ /* 0x000fe200078e0005 */
[----:B------:R-:W-:Y:S01]  /*79a0*/  UMOV UR10, UR36 ;  /* 0x00000024000a7c82 */ /* 0x000fe20008000000 */
[----:B------:R-:W-:Y:S01]  /*79b0*/  IMAD.MOV.U32 R9, RZ, RZ, R3 ;  /* 0x000000ffff097224 */ /* 0x000fe200078e0003 */
[----:B------:R-:W-:-:S09]  /*79c0*/  UPRMT UR7, UR37, 0x654, UR7 ;  /* 0x0000065425077896 */ /* 0x000fd20008000007 */
[----:B------:R-:W-:Y:S01]  /*79d0*/  SYNCS.ARRIVE.TRANS64.RED.A1T0 RZ, [UR7], RZ ;  /* 0x000000ffffff79a7 */ /* 0x000fe20008100407 */
[----:B------:R-:W-:Y:S05]  /*79e0*/  @P1 BRA `(.L_x_205) ;  /* 0xffffffd400601947 */ /* 0x000fea000383ffff */
.L_x_194:
[----:B------:R-:W0:Y:S01]  /*79f0*/  SHFL.BFLY PT, R9, R6, 0x2, 0x1f ;  /* 0x0c401f0006097f89 */ /* 0x000e2200000e0000 */
[----:B------:R-:W-:Y:S02]  /*7a00*/  IMAD.MOV R14, RZ, RZ, -R22 ;  /* 0x000000ffff0e7224 */ /* 0x000fe400078e0a16 */
[----:B------:R-:W-:Y:S01]  /*7a10*/  VIADD R206, R206, 0x1 ;  /* 0x00000001cece7836 */ /* 0x000fe20000000000 */
[----:B------:R-:W1:Y:S01]  /*7a20*/  SHFL.BFLY PT, R8, R7, 0x2, 0x1f ;  /* 0x0c401f0007087f89 */ /* 0x000e6200000e0000 */
[----:B------:R-:W-:Y:S08]  /*7a30*/  BAR.ARV 0x8, 0x100 ;  /* 0x0204000000007b1d */ /* 0x000ff00000002000 */
[----:B------:R-:W-:Y:S01]  /*7a40*/  BAR.SYNC.DEFER_BLOCKING 0xf, 0x100 ;  /* 0x03c4000000007b1d */ /* 0x000fe20000010000 */
[----:B------:R-:W-:Y:S01]  /*7a50*/  ISETP.NE.AND P2, PT, R19, R14, PT ;  /* 0x0000000e1300720c */ /* 0x000fe20003f45270 */
[----:B0-----:R-:W-:Y:S01]  /*7a60*/  FADD.FTZ R0, R9, R6 ;  /* 0x0000000609007221 */ /* 0x001fe20000010000 */
[----:B------:R-:W-:-:S02]  /*7a70*/  IMAD.MOV.U32 R6, RZ, RZ, RZ ;  /* 0x000000ffff067224 */ /* 0x000fc400078e00ff */
[----:B-1----:R-:W-:Y:S02]  /*7a80*/  FADD.FTZ R11, R8, R7 ;  /* 0x00000007080b7221 */ /* 0x002fe40000010000 */
[----:B------:R-:W0:Y:S01]  /*7a90*/  SHFL.BFLY PT, R9, R0, 0x1, 0x1f ;  /* 0x0c201f0000097f89 */ /* 0x000e2200000e0000 */
[----:B------:R-:W-:Y:S02]  /*7aa0*/  IMAD.MOV.U32 R8, RZ, RZ, RZ ;  /* 0x000000ffff087224 */ /* 0x000fe400078e00ff */
[----:B------:R-:W-:Y:S01]  /*7ab0*/  IMAD.U32 R7, RZ, RZ, UR36 ;  /* 0x00000024ff077e24 */ /* 0x000fe2000f8e00ff */
[----:B------:R-:W1:Y:S01]  /*7ac0*/  SHFL.BFLY PT, R12, R11, 0x1, 0x1f ;  /* 0x0c201f000b0c7f89 */ /* 0x000e6200000e0000 */
[----:B------:R-:W-:-:S04]  /*7ad0*/  UIADD3 UR36, UR36, 0x1, URZ ;  /* 0x0000000124247890 */ /* 0x000fc8000fffe03f */
[----:B------:R-:W-:-:S04]  /*7ae0*/  UISETP.NE.AND UP0, UPT, UR36, 0x2, UPT ;  /* 0x000000022400788c */ /* 0x000fc8000bf05270 */
[----:B------:R-:W-:Y:S02]  /*7af0*/  USEL UR4, URZ, 0x1, UP0 ;  /* 0x000000013f047887 */ /* 0x000fe40008000000 */
[----:B------:R-:W-:-:S04]  /*7b00*/  USEL UR36, UR36, URZ, UP0 ;  /* 0x0000003f24247287 */ /* 0x000fc80008000000 */
[----:B------:R-:W-:Y:S01]  /*7b10*/  LOP3.LUT R2, R2, UR4, RZ, 0x3c, !PT ;  /* 0x0000000402027c12 */ /* 0x000fe2000f8e3cff */
[----:B0-----:R-:W-:Y:S01]  /*7b20*/  FADD.FTZ R10, R0, R9 ;  /* 0x00000009000a7221 */ /* 0x001fe20000010000 */
[----:B------:R-:W-:Y:S02]  /*7b30*/  @!P2 IMAD R0, R7, 0x40, R16 ;  /* 0x000000400700a824 */ /* 0x000fe400078e0210 */
[----:B-1----:R-:W-:Y:S02]  /*7b40*/  FADD.FTZ R9, R11, R12 ;  /* 0x0000000c0b097221 */ /* 0x002fe40000010000 */
[----:B------:R-:W-:Y:S01]  /*7b50*/  FSETP.NE.FTZ.AND P0, PT, R10, RZ, PT ;  /* 0x000000ff0a00720b */ /* 0x000fe20003f15000 */
[----:B------:R-:W-:Y:S01]  /*7b60*/  IMAD.MOV.U32 R12, RZ, RZ, -0x800000 ;  /* 0xff800000ff0c7424 */ /* 0x000fe200078e00ff */
[----:B------:R-:W-:Y:S02]  /*7b70*/  @!P2 LEA R0, R0, UR38, 0x2 ;  /* 0x000000260000ac11 */ /* 0x000fe4000f8e10ff */
[----:B------:R-:W-:-:S09]  /*7b80*/  FSETP.NE.FTZ.AND P1, PT, R9, RZ, PT ;  /* 0x000000ff0900720b */ /* 0x000fd20003f35000 */
[----:B------:R-:W0:Y:S08]  /*7b90*/  @P0 MUFU.RCP R8, R10 ;  /* 0x0000000a00080308 */ /* 0x000e300000001000 */
        /* <DEDUP_REMOVED lines=69> */
[C---:B0-----:R-:W-:Y:S01]  /*7ff0*/  @P0 FMUL.FTZ R8, R4.reuse, 0.69314718246459960938 ;  /* 0x3f31721804080820 */ /* 0x041fe20000410000 */
[----:B------:R-:W-:Y:S01]  /*8000*/  @P1 FMUL.FTZ R4, R4, 0.69314718246459960938 ;  /* 0x3f31721804041820 */ /* 0x000fe20000410000 */
[----:B--2---:R-:W-:Y:S01]  /*8010*/  @P0 FMUL.FTZ R11, R10, 0.69314718246459960938 ;  /* 0x3f3172180a0b0820 */ /* 0x004fe20000410000 */
[----:B---3--:R-:W-:Y:S01]  /*8020*/  @P1 FMUL.FTZ R9, R9, 0.69314718246459960938 ;  /* 0x3f31721809091820 */ /* 0x008fe20000410000 */
[----:B-1----:R-:W-:-:S02]  /*8030*/  IMAD.MOV.U32 R0, RZ, RZ, -0x800000 ;  /* 0xff800000ff007424 */ /* 0x002fc400078e00ff */
        /* <DEDUP_REMOVED lines=66> */
[----:B------:R-:W-:Y:S06]  /*8460*/  BAR.ARV 0xe, 0x100 ;  /* 0x0384000000007b1d */ /* 0x000fec0000002000 */
.L_x_180:
[----:B------:R-:W0:Y:S01]  /*8470*/  S2UR UR6, SR_SWINHI ;  /* 0x00000000000679c3 */ /* 0x000e220000002f00 */
[----:B------:R-:W-:-:S07]  /*8480*/  IMAD R3, R214, 0x40, R18 ;  /* 0x00000040d6037824 */ /* 0x000fce00078e0212 */
[----:B------:R-:W-:Y:S01]  /*8490*/  BAR.SYNC.DEFER_BLOCKING 0x1, 0x100 ;  /* 0x0044000000007b1d */ /* 0x000fe20000010000 */
[----:B------:R-:W-:Y:S02]  /*84a0*/  F2FP.BF16.F32.PACK_AB R112, R113, R112 ;  /* 0x000000707170723e */ /* 0x000fe400000010ff */
[----:B------:R-:W-:Y:S02]  /*84b0*/  F2FP.BF16.F32.PACK_AB R113, R115, R114 ;  /* 0x000000727371723e */ /* 0x000fe400000010ff */
[----:B------:R-:W-:Y:S02]  /*84c0*/  F2FP.BF16.F32.PACK_AB R114, R117, R116 ;  /* 0x000000747572723e */ /* 0x000fe400000010ff */
[----:B------:R-:W-:Y:S02]  /*84d0*/  F2FP.BF16.F32.PACK_AB R115, R152, R13 ;  /* 0x0000000d9873723e */ /* 0x000fe400000010ff */
        /* <DEDUP_REMOVED lines=11> */
[----:B------:R-:W-:Y:S01]  /*8590*/  F2FP.BF16.F32.PACK_AB R146, R149, R148 ;  /* 0x000000949592723e */ /* 0x000fe200000010ff */
[----:B------:R-:W-:Y:S01]  /*85a0*/  IMAD.U32 R73, RZ, RZ, UR5 ;  /* 0x00000005ff497e24 */ /* 0x000fe2000f8e00ff */
[----:B------:R-:W-:Y:S01]  /*85b0*/  F2FP.BF16.F32.PACK_AB R147, R151, R150 ;  /* 0x000000969793723e */ /* 0x000fe200000010ff */
[----:B------:R-:W-:Y:S01]  /*85c0*/  ULDC UR4, c[0x0][0xc] ;  /* 0x0000030000047ab9 */ /* 0x000fe20000000800 */
[----:B------:R-:W-:Y:S01]  /*85d0*/  IMAD.WIDE R4, R218, 0x2, R72 ;  /* 0x00000002da047825 */ /* 0x000fe200078e0248 */
[----:B------:R-:W-:-:S03]  /*85e0*/  UIADD3 UR39, UR4, UR39, URZ ;  /* 0x0000002704277290 */ /* 0x000fc6000fffe03f */
[----:B------:R-:W-:Y:S01]  /*85f0*/  IMAD.WIDE R72, R3, 0x2, R72 ;  /* 0x0000000203487825 */ /* 0x000fe200078e0248 */
[C---:B------:R-:W-:Y:S02]  /*8600*/  IADD3 R40, P1, R4.reuse, 0x20, RZ ;  /* 0x0000002004287810 */ /* 0x040fe40007f3e0ff */
[----:B------:R-:W-:Y:S02]  /*8610*/  IADD3 R48, P3, R4, 0x2000, RZ ;  /* 0x0000200004307810 */ /* 0x000fe40007f7e0ff */
[----:B------:R-:W-:Y:S01]  /*8620*/  LOP3.LUT R37, R40, 0x380, RZ, 0xc0, !PT ;  /* 0x0000038028257812 */ /* 0x000fe200078ec0ff */
[--C-:B------:R-:W-:Y:S01]  /*8630*/  IMAD.X R123, RZ, RZ, R5.reuse, P1 ;  /* 0x000000ffff7b7224 */ /* 0x100fe200008e0605 */
[----:B------:R-:W-:Y:S01]  /*8640*/  IADD3 R44, P0, R4, 0x40, RZ ;  /* 0x00000040042c7810 */ /* 0x000fe20007f1e0ff */
[--C-:B------:R-:W-:Y:S01]  /*8650*/  IMAD.X R135, RZ, RZ, R5.reuse, P3 ;  /* 0x000000ffff877224 */ /* 0x100fe200018e0605 */
[----:B------:R-:W-:Y:S02]  /*8660*/  SHF.R.U64 R37, R37, 0x3, RZ ;  /* 0x0000000325257819 */ /* 0x000fe400000012ff */
[----:B------:R-:W-:Y:S01]  /*8670*/  LOP3.LUT R45, R48, 0x380, RZ, 0xc0, !PT ;  /* 0x00000380302d7812 */ /* 0x000fe200078ec0ff */
[----:B------:R-:W-:Y:S01]  /*8680*/  IMAD.X R127, RZ, RZ, R5, P0 ;  /* 0x000000ffff7f7224 */ /* 0x000fe200000e0605 */
[----:B------:R-:W-:-:S02]  /*8690*/  LOP3.LUT R122, R37, R40, RZ, 0x3c, !PT ;  /* 0x00000028257a7212 */ /* 0x000fc400078e3cff */
[----:B------:R-:W-:Y:S02]  /*86a0*/  LOP3.LUT R37, R44, 0x380, RZ, 0xc0, !PT ;  /* 0x000003802c257812 */ /* 0x000fe400078ec0ff */
[----:B------:R-:W-:Y:S02]  /*86b0*/  SHF.R.U64 R45, R45, 0x3, RZ ;  /* 0x000000032d2d7819 */ /* 0x000fe400000012ff */
[C---:B------:R-:W-:Y:S02]  /*86c0*/  IADD3 R10, P1, R4.reuse, 0x4000, RZ ;  /* 0x00004000040a7810 */ /* 0x040fe40007f3e0ff */
[----:B------:R-:W-:Y:S02]  /*86d0*/  SHF.R.U64 R37, R37, 0x3, RZ ;  /* 0x0000000325257819 */ /* 0x000fe400000012ff */
[C---:B------:R-:W-:Y:S01]  /*86e0*/  IADD3 R52, P6, R4.reuse, 0x2020, RZ ;  /* 0x0000202004347810 */ /* 0x040fe20007fde0ff */
[----:B------:R-:W-:Y:S01]  /*86f0*/  IMAD.X R11, RZ, RZ, R5, P1 ;  /* 0x000000ffff0b7224 */ /* 0x000fe200008e0605 */
[----:B------:R-:W-:-:S02]  /*8700*/  IADD3 R8, P5, R4, 0x2040, RZ ;  /* 0x0000204004087810 */ /* 0x000fc40007fbe0ff */
[----:B------:R-:W-:Y:S01]  /*8710*/  LOP3.LUT R134, R45, R48, RZ, 0x3c, !PT ;  /* 0x000000302d867212 */ /* 0x000fe200078e3cff */
[--C-:B------:R-:W-:Y:S01]  /*8720*/  IMAD.X R139, RZ, RZ, R5.reuse, P6 ;  /* 0x000000ffff8b7224 */ /* 0x100fe200030e0605 */
[----:B------:R-:W-:Y:S01]  /*8730*/  LOP3.LUT R45, R10, 0x380, RZ, 0xc0, !PT ;  /* 0x000003800a2d7812 */ /* 0x000fe200078ec0ff */
[--C-:B------:R-:W-:Y:S01]  /*8740*/  IMAD.X R143, RZ, RZ, R5.reuse, P5 ;  /* 0x000000ffff8f7224 */ /* 0x100fe200028e0605 */
[----:B------:R-:W-:Y:S02]  /*8750*/  IADD3 R41, P4, R4, 0x60, RZ ;  /* 0x0000006004297810 */ /* 0x000fe40007f9e0ff */
[----:B------:R-:W-:Y:S02]  /*8760*/  LOP3.LUT R126, R37, R44, RZ, 0x3c, !PT ;  /* 0x0000002c257e7212 */ /* 0x000fe400078e3cff */
[----:B------:R-:W-:Y:S01]  /*8770*/  LOP3.LUT R37, R8, 0x380, RZ, 0xc0, !PT ;  /* 0x0000038008257812 */ /* 0x000fe200078ec0ff */
[----:B------:R-:W-:Y:S01]  /*8780*/  IMAD.X R131, RZ, RZ, R5, P4 ;  /* 0x000000ffff837224 */ /* 0x000fe200020e0605 */
[----:B------:R-:W-:-:S02]  /*8790*/  SHF.R.U64 R45, R45, 0x3, RZ ;  /* 0x000000032d2d7819 */ /* 0x000fc400000012ff */
[C---:B------:R-:W-:Y:S02]  /*87a0*/  IADD3 R28, P6, R4.reuse, 0x6000, RZ ;  /* 0x00006000041c7810 */ /* 0x040fe40007fde0ff */
[----:B------:R-:W-:Y:S02]  /*87b0*/  SHF.R.U64 R37, R37, 0x3, RZ ;  /* 0x0000000325257819 */ /* 0x000fe400000012ff */
[----:B------:R-:W-:Y:S01]  /*87c0*/  IADD3 R14, P4, R4, 0x4040, RZ ;  /* 0x00004040040e7810 */ /* 0x000fe20007f9e0ff */
[--C-:B------:R-:W-:Y:S01]  /*87d0*/  IMAD.X R101, RZ, RZ, R5.reuse, P6 ;  /* 0x000000ffff657224 */ /* 0x100fe200030e0605 */
[----:B------:R-:W-:Y:S02]  /*87e0*/  LOP3.LUT R10, R45, R10, RZ, 0x3c, !PT ;  /* 0x0000000a2d0a7212 */ /* 0x000fe400078e3cff */
[----:B------:R-:W-:Y:S01]  /*87f0*/  LOP3.LUT R45, R28, 0x380, RZ, 0xc0, !PT ;  /* 0x000003801c2d7812 */ /* 0x000fe200078ec0ff */
[----:B------:R-:W-:Y:S01]  /*8800*/  IMAD.X R53, RZ, RZ, R5, P4 ;  /* 0x000000ffff357224 */ /* 0x000fe200020e0605 */
[----:B------:R-:W-:-:S02]  /*8810*/  LOP3.LUT R49, R52, 0x380, RZ, 0xc0, !PT ;  /* 0x0000038034317812 */ /* 0x000fc400078ec0ff */
[----:B------:R-:W-:Y:S02]  /*8820*/  LOP3.LUT R142, R37, R8, RZ, 0x3c, !PT ;  /* 0x00000008258e7212 */ /* 0x000fe400078e3cff */
[----:B------:R-:W-:Y:S02]  /*8830*/  LOP3.LUT R25, R4, 0x380, RZ, 0xc0, !PT ;  /* 0x0000038004197812 */ /* 0x000fe400078ec0ff */
[----:B------:R-:W-:Y:S02]  /*8840*/  LOP3.LUT R37, R14, 0x380, RZ, 0xc0, !PT ;  /* 0x000003800e257812 */ /* 0x000fe400078ec0ff */
[C---:B------:R-:W-:Y:S02]  /*8850*/  IADD3 R36, P2, R4.reuse, 0x2060, RZ ;  /* 0x0000206004247810 */ /* 0x040fe40007f5e0ff */
[----:B------:R-:W-:Y:S02]  /*8860*/  SHF.R.U64 R45, R45, 0x3, RZ ;  /* 0x000000032d2d7819 */ /* 0x000fe400000012ff */
[C---:B------:R-:W-:Y:S01]  /*8870*/  IADD3 R3, P1, R4.reuse, 0x6060, RZ ;  /* 0x0000606004037810 */ /* 0x040fe20007f3e0ff */
[----:B------:R-:W-:Y:S01]  /*8880*/  IMAD.X R9, RZ, RZ, R5, P2 ;  /* 0x000000ffff097224 */ /* 0x000fe200010e0605 */
[----:B------:R-:W-:-:S02]  /*8890*/  IADD3 R24, P3, R4, 0x4060, RZ ;  /* 0x0000406004187810 */ /* 0x000fc40007f7e0ff */
[----:B------:R-:W-:Y:S01]  /*88a0*/  SHF.R.U64 R49, R49, 0x3, RZ ;  /* 0x0000000331317819 */ /* 0x000fe200000012ff */
[--C-:B------:R-:W-:Y:S01]  /*88b0*/  IMAD.X R29, RZ, RZ, R5.reuse, P1 ;  /* 0x000000ffff1d7224 */ /* 0x100fe200008e0605 */
[----:B------:R-:W-:Y:S01]  /*88c0*/  SHF.R.U64 R25, R25, 0x3, RZ ;  /* 0x0000000319197819 */ /* 0x000fe200000012ff */
[----:B------:R-:W-:Y:S01]  /*88d0*/  IMAD.X R69, RZ, RZ, R5, P3 ;  /* 0x000000ffff457224 */ /* 0x000fe200018e0605 */
[----:B------:R-:W-:Y:S02]  /*88e0*/  SHF.R.U64 R37, R37, 0x3, RZ ;  /* 0x0000000325257819 */ /* 0x000fe400000012ff */
[----:B------:R-:W-:Y:S02]  /*88f0*/  LOP3.LUT R100, R45, R28, RZ, 0x3c, !PT ;  /* 0x0000001c2d647212 */ /* 0x000fe400078e3cff */
[----:B------:R-:W-:Y:S02]  /*8900*/  LOP3.LUT R40, R41, 0x380, RZ, 0xc0, !PT ;  /* 0x0000038029287812 */ /* 0x000fe400078ec0ff */
[----:B------:R-:W-:-:S02]  /*8910*/  LOP3.LUT R28, R3, 0x380, RZ, 0xc0, !PT ;  /* 0x00000380031c7812 */ /* 0x000fc400078ec0ff */
[C---:B------:R-:W-:Y:S02]  /*8920*/  IADD3 R32, P0, R4.reuse, 0x4020, RZ ;  /* 0x0000402004207810 */ /* 0x040fe40007f1e0ff */
[C---:B------:R-:W-:Y:S02]  /*8930*/  IADD3 R20, P5, R4.reuse, 0x6020, RZ ;  /* 0x0000602004147810 */ /* 0x040fe40007fbe0ff */
[----:B------:R-:W-:Y:S01]  /*8940*/  IADD3 R6, P2, R4, 0x6040, RZ ;  /* 0x0000604004067810 */ /* 0x000fe20007f5e0ff */
[--C-:B------:R-:W-:Y:S01]  /*8950*/  IMAD.X R33, RZ, RZ, R5.reuse, P0 ;  /* 0x000000ffff217224 */ /* 0x100fe200000e0605 */
[----:B------:R-:W-:Y:S01]  /*8960*/  LOP3.LUT R138, R49, R52, RZ, 0x3c, !PT ;  /* 0x00000034318a7212 */ /* 0x000fe200078e3cff */
[--C-:B------:R-:W-:Y:S01]  /*8970*/  IMAD.X R119, RZ, RZ, R5.reuse, P5 ;  /* 0x000000ffff777224 */ /* 0x100fe200028e0605 */
[----:B------:R-:W-:Y:S01]  /*8980*/  LOP3.LUT R4, R25, R4, RZ, 0x3c, !PT ;  /* 0x0000000419047212 */ /* 0x000fe200078e3cff */
[----:B------:R-:W-:Y:S01]  /*8990*/  IMAD.X R25, RZ, RZ, R5, P2 ;  /* 0x000000ffff197224 */ /* 0x000fe200010e0605 */
[----:B------:R-:W-:-:S02]  /*89a0*/  LOP3.LUT R52, R37, R14, RZ, 0x3c, !PT ;  /* 0x0000000e25347212 */ /* 0x000fc400078e3cff */
[----:B------:R-:W-:Y:S02]  /*89b0*/  IADD3 R37, P3, R72, 0x2000, RZ ;  /* 0x0000200048257810 */ /* 0x000fe40007f7e0ff */
[----:B------:R-:W-:Y:S02]  /*89c0*/  SHF.R.U64 R40, R40, 0x3, RZ ;  /* 0x0000000328287819 */ /* 0x000fe400000012ff */
[----:B------:R-:W-:Y:S02]  /*89d0*/  SHF.R.U64 R28, R28, 0x3, RZ ;  /* 0x000000031c1c7819 */ /* 0x000fe400000012ff */
[----:B------:R-:W-:Y:S02]  /*89e0*/  MOV R57, R4 ;  /* 0x0000000400397202 */ /* 0x000fe40000000f00 */
[----:B------:R-:W-:Y:S01]  /*89f0*/  F2FP.BF16.F32.PACK_AB R4, R15, R21 ;  /* 0x000000150f04723e */ /* 0x000fe200000010ff */
[----:B------:R-:W-:Y:S01]  /*8a00*/  IMAD.X R21, RZ, RZ, R73, P3 ;  /* 0x000000ffff157224 */ /* 0x000fe200018e0649 */
[----:B------:R-:W-:-:S02]  /*8a10*/  LOP3.LUT R130, R40, R41, RZ, 0x3c, !PT ;  /* 0x0000002928827212 */ /* 0x000fc400078e3cff */
[----:B------:R-:W-:Y:S02]  /*8a20*/  LOP3.LUT R28, R28, R3, RZ, 0x3c, !PT ;  /* 0x000000031c1c7212 */ /* 0x000fe400078e3cff */
[----:B------:R-:W-:Y:S02]  /*8a30*/  LOP3.LUT R41, R36, 0x380, RZ, 0xc0, !PT ;  /* 0x0000038024297812 */ /* 0x000fe400078ec0ff */
[----:B------:R-:W-:Y:S02]  /*8a40*/  IADD3 R3, P3, R72, 0x9000, RZ ;  /* 0x0000900048037810 */ /* 0x000fe40007f7e0ff */
[----:B------:R-:W-:Y:S02]  /*8a50*/  LOP3.LUT R49, R32, 0x380, RZ, 0xc0, !PT ;  /* 0x0000038020317812 */ /* 0x000fe400078ec0ff */
[----:B------:R-:W-:Y:S02]  /*8a60*/  SHF.R.U64 R41, R41, 0x3, RZ ;  /* 0x0000000329297819 */ /* 0x000fe400000012ff */
[----:B------:R-:W-:-:S02]  /*8a70*/  LOP3.LUT R56, R3, 0x380, RZ, 0xc0, !PT ;  /* 0x0000038003387812 */ /* 0x000fc400078ec0ff */
[----:B------:R-:W-:Y:S02]  /*8a80*/  SHF.R.U64 R49, R49, 0x3, RZ ;  /* 0x0000000331317819 */ /* 0x000fe400000012ff */
[----:B------:R-:W-:Y:S02]  /*8a90*/  LOP3.LUT R8, R41, R36, RZ, 0x3c, !PT ;  /* 0x0000002429087212 */ /* 0x000fe400078e3cff */
[----:B------:R-:W-:Y:S02]  /*8aa0*/  SHF.R.U64 R56, R56, 0x3, RZ ;  /* 0x0000000338387819 */ /* 0x000fe400000012ff */
[----:B------:R-:W-:Y:S02]  /*8ab0*/  LOP3.LUT R41, R24, 0x380, RZ, 0xc0, !PT ;  /* 0x0000038018297812 */ /* 0x000fe400078ec0ff */
[----:B------:R-:W-:Y:S02]  /*8ac0*/  LOP3.LUT R32, R49, R32, RZ, 0x3c, !PT ;  /* 0x0000002031207212 */ /* 0x000fe400078e3cff */
[----:B------:R-:W-:-:S02]  /*8ad0*/  LOP3.LUT R56, R56, R3, RZ, 0x3c, !PT ;  /* 0x0000000338387212 */ /* 0x000fc400078e3cff */
[----:B------:R-:W-:Y:S01]  /*8ae0*/  LOP3.LUT R49, R20, 0x380, RZ, 0xc0, !PT ;  /* 0x0000038014317812 */ /* 0x000fe200078ec0ff */
[----:B------:R-:W0:Y:S01]  /*8af0*/  SHFL.IDX PT, R3, R213, RZ, 0x1f ;  /* 0x00001fffd5037589 */ /* 0x000e2200000e0000 */
[----:B------:R-:W-:Y:S02]  /*8b00*/  SHF.R.U64 R41, R41, 0x3, RZ ;  /* 0x0000000329297819 */ /* 0x000fe400000012ff */
[----:B------:R-:W-:Y:S02]  /*8b10*/  SHF.R.U64 R49, R49, 0x3, RZ ;  /* 0x0000000331317819 */ /* 0x000fe400000012ff */
[----:B------:R-:W-:Y:S02]  /*8b20*/  LOP3.LUT R68, R41, R24, RZ, 0x3c, !PT ;  /* 0x0000001829447212 */ /* 0x000fe400078e3cff */
[----:B------:R-:W-:Y:S02]  /*8b30*/  IADD3 R41, P2, R72, 0x1000, RZ ;  /* 0x0000100048297810 */ /* 0x000fe40007f5e0ff */
[----:B------:R-:W-:-:S02]  /*8b40*/  LOP3.LUT R45, R6, 0x380, RZ, 0xc0, !PT ;  /* 0x00000380062d7812 */ /* 0x000fc400078ec0ff */
[----:B------:R-:W-:Y:S01]  /*8b50*/  LOP3.LUT R118, R49, R20, RZ, 0x3c, !PT ;  /* 0x0000001431767212 */ /* 0x000fe200078e3cff */
[----:B------:R-:W-:Y:S01]  /*8b60*/  IMAD.X R15, RZ, RZ, R73, P2 ;  /* 0x000000ffff0f7224 */ /* 0x000fe200010e0649 */
[----:B------:R-:W-:Y:S02]  /*8b70*/  LOP3.LUT R14, R41, 0x380, RZ, 0xc0, !PT ;  /* 0x00000380290e7812 */ /* 0x000fe400078ec0ff */
[----:B------:R-:W-:Y:S02]  /*8b80*/  LOP3.LUT R20, R37, 0x380, RZ, 0xc0, !PT ;  /* 0x0000038025147812 */ /* 0x000fe400078ec0ff */
[----:B------:R-:W-:Y:S02]  /*8b90*/  SHF.R.U64 R45, R45, 0x3, RZ ;  /* 0x000000032d2d7819 */ /* 0x000fe400000012ff */
[----:B------:R-:W-:Y:S02]  /*8ba0*/  SHF.R.U64 R14, R14, 0x3, RZ ;  /* 0x000000030e0e7819 */ /* 0x000fe400000012ff */
[----:B------:R-:W-:-:S02]  /*8bb0*/  SHF.R.U64 R20, R20, 0x3, RZ ;  /* 0x0000000314147819 */ /* 0x000fc400000012ff */
[----:B------:R-:W-:Y:S02]  /*8bc0*/  LOP3.LUT R24, R45, R6, RZ, 0x3c, !PT ;  /* 0x000000062d187212 */ /* 0x000fe400078e3cff */
[----:B------:R-:W-:Y:S02]  /*8bd0*/  F2FP.BF16.F32.PACK_AB R6, R7, R193 ;  /* 0x000000c10706723e */ /* 0x000fe400000010ff */
[----:B------:R-:W-:Y:S02]  /*8be0*/  LOP3.LUT R14, R14, R41, RZ, 0x3c, !PT ;  /* 0x000000290e0e7212 */ /* 0x000fe400078e3cff */
[----:B------:R-:W-:Y:S02]  /*8bf0*/  LOP3.LUT R20, R20, R37, RZ, 0x3c, !PT ;  /* 0x0000002514147212 */ /* 0x000fe400078e3cff */
[----:B------:R-:W-:Y:S02]  /*8c00*/  F2FP.BF16.F32.PACK_AB R5, R27, R26 ;  /* 0x0000001a1b05723e */ /* 0x000fe400000010ff */
[----:B------:R-:W-:-:S02]  /*8c10*/  F2FP.BF16.F32.PACK_AB R7, R31, R30 ;  /* 0x0000001e1f07723e */ /* 0x000fc400000010ff */
[C---:B------:R-:W-:Y:S02]  /*8c20*/  IADD3 R37, P4, R72.reuse, 0x3000, RZ ;  /* 0x0000300048257810 */ /* 0x040fe40007f9e0ff */
[C---:B------:R-:W-:Y:S01]  /*8c30*/  IADD3 R41, P5, R72.reuse, 0x4000, RZ ;  /* 0x0000400048297810 */ /* 0x040fe20007fbe0ff */
[----:B------:R1:W-:Y:S01]  /*8c40*/  STSM.16.M88.4 [R57], R4 ;  /* 0x0000000439007844 */ /* 0x0003e20000000200 */
[C---:B------:R-:W-:Y:S02]  /*8c50*/  IADD3 R45, P6, R72.reuse, 0x5000, RZ ;  /* 0x00005000482d7810 */ /* 0x040fe40007fde0ff */
[C---:B------:R-:W-:Y:S02]  /*8c60*/  IADD3 R49, P0, R72.reuse, 0x6000, RZ ;  /* 0x0000600048317810 */ /* 0x040fe40007f1e0ff */
[C---:B------:R-:W-:Y:S02]  /*8c70*/  IADD3 R65, P1, R72.reuse, 0x7000, RZ ;  /* 0x0000700048417810 */ /* 0x040fe40007f3e0ff */
[----:B------:R-:W-:-:S02]  /*8c80*/  IADD3 R61, P2, R72, 0x8000, RZ ;  /* 0x00008000483d7810 */ /* 0x000fc40007f5e0ff */
[----:B------:R-:W-:Y:S02]  /*8c90*/  LOP3.LUT R36, R37, 0x380, RZ, 0xc0, !PT ;  /* 0x0000038025247812 */ /* 0x000fe400078ec0ff */
[----:B------:R-:W-:Y:S02]  /*8ca0*/  LOP3.LUT R40, R41, 0x380, RZ, 0xc0, !PT ;  /* 0x0000038029287812 */ /* 0x000fe400078ec0ff */
[----:B------:R-:W-:Y:S02]  /*8cb0*/  LOP3.LUT R44, R45, 0x380, RZ, 0xc0, !PT ;  /* 0x000003802d2c7812 */ /* 0x000fe400078ec0ff */
[----:B------:R-:W-:Y:S01]  /*8cc0*/  LOP3.LUT R48, R49, 0x380, RZ, 0xc0, !PT ;  /* 0x0000038031307812 */ /* 0x000fe200078ec0ff */
[----:B-1----:R-:W-:Y:S01]  /*8cd0*/  IMAD.X R57, RZ, RZ, R73, P3 ;  /* 0x000000ffff397224 */ /* 0x002fe200018e0649 */
[----:B------:R-:W-:Y:S02]  /*8ce0*/  LOP3.LUT R64, R65, 0x380, RZ, 0xc0, !PT ;  /* 0x0000038041407812 */ /* 0x000fe400078ec0ff */
[----:B------:R-:W-:-:S02]  /*8cf0*/  LOP3.LUT R60, R61, 0x380, RZ, 0xc0, !PT ;  /* 0x000003803d3c7812 */ /* 0x000fc400078ec0ff */
[----:B0-----:R-:W-:Y:S02]  /*8d00*/  ISETP.NE.AND P3, PT, R3, RZ, PT ;  /* 0x000000ff0300720c */ /* 0x001fe40003f65270 */
[----:B------:R-:W-:Y:S02]  /*8d10*/  LOP3.LUT R3, R72, 0x380, RZ, 0xc0, !PT ;  /* 0x0000038048037812 */ /* 0x000fe400078ec0ff */
        /* <DEDUP_REMOVED lines=24> */
[----:B------:R-:W-:Y:S02]  /*8ea0*/  IADD3 R77, P2, R72, 0xf000, RZ ;  /* 0x0000f000484d7810 */ /* 0x000fe40007f5e0ff */
[----:B------:R-:W-:-:S02]  /*8eb0*/  MOV R27, R126 ;  /* 0x0000007e001b7202 */ /* 0x000fc40000000f00 */
[----:B------:R-:W-:Y:S02]  /*8ec0*/  LOP3.LUT R72, R3, R72, RZ, 0x3c, !PT ;  /* 0x0000004803487212 */ /* 0x000fe400078e3cff */
[----:B------:R-:W-:Y:S02]  /*8ed0*/  MOV R26, R122 ;  /* 0x0000007a001a7202 */ /* 0x000fe40000000f00 */
[----:B------:R-:W-:Y:S02]  /*8ee0*/  MOV R127, R8 ;  /* 0x00000008007f7202 */ /* 0x000fe40000000f00 */
[----:B------:R-:W-:Y:S02]  /*8ef0*/  MOV R3, R10 ;  /* 0x0000000a00037202 */ /* 0x000fe40000000f00 */
[----:B------:R-:W-:Y:S02]  /*8f00*/  F2FP.BF16.F32.PACK_AB R4, R210, R211 ;  /* 0x000000d3d204723e */ /* 0x000fe400000010ff */
        /* <DEDUP_REMOVED lines=8> */
[----:B------:R-:W-:Y:S02]  /*8f90*/  MOV R38, R24 ;  /* 0x0000001800267202 */ /* 0x000fe40000000f00 */
[----:B------:R-:W-:Y:S01]  /*8fa0*/  MOV R130, R130 ;  /* 0x0000008200827202 */ /* 0x000fe20000000f00 */
[----:B------:R1:W-:Y:S01]  /*8fb0*/  STSM.16.M88.4 [R27], R8 ;  /* 0x000000081b007844 */ /* 0x0003e20000000200 */
[----:B------:R-:W-:Y:S02]  /*8fc0*/  MOV R39, R28 ;  /* 0x0000001c00277202 */ /* 0x000fe40000000f00 */
[----:B------:R-:W-:Y:S02]  /*8fd0*/  F2FP.BF16.F32.PACK_AB R24, R201, R202 ;  /* 0x000000cac918723e */ /* 0x000fe400000010ff */
[----:B------:R-:W-:Y:S02]  /*8fe0*/  F2FP.BF16.F32.PACK_AB R25, R51, R50 ;  /* 0x000000323319723e */ /* 0x000fe400000010ff */
[----:B------:R-:W-:-:S02]  /*8ff0*/  MOV R134, R134 ;  /* 0x0000008600867202 */ /* 0x000fc40000000f00 */
[----:B0-----:R-:W-:Y:S02]  /*9000*/  F2FP.BF16.F32.PACK_AB R26, R199, R200 ;  /* 0x000000c8c71a723e */ /* 0x001fe400000010ff */
[----:B------:R-:W-:Y:S02]  /*9010*/  F2FP.BF16.F32.PACK_AB R28, R197, R198 ;  /* 0x000000c6c51c723e */ /* 0x000fe400000010ff */
[----:B------:R-:W-:Y:S02]  /*9020*/  F2FP.BF16.F32.PACK_AB R29, R59, R58 ;  /* 0x0000003a3b1d723e */ /* 0x000fe400000010ff */
[----:B------:R-:W-:Y:S02]  /*9030*/  F2FP.BF16.F32.PACK_AB R30, R195, R196 ;  /* 0x000000c4c31e723e */ /* 0x000fe400000010ff */
[----:B-1----:R-:W-:Y:S02]  /*9040*/  F2FP.BF16.F32.PACK_AB R27, R55, R54 ;  /* 0x00000036371b723e */ /* 0x002fe400000010ff */
[----:B------:R-:W-:-:S02]  /*9050*/  F2FP.BF16.F32.PACK_AB R31, R63, R62 ;  /* 0x0000003e3f1f723e */ /* 0x000fc400000010ff */
[----:B------:R-:W-:Y:S01]  /*9060*/  MOV R138, R138 ;  /* 0x0000008a008a7202 */ /* 0x000fe20000000f00 */
[----:B------:R-:W-:Y:S01]  /*9070*/  STSM.16.M88.4 [R130], R24 ;  /* 0x0000001882007844 */ /* 0x000fe20000000200 */
[----:B------:R-:W-:Y:S02]  /*9080*/  F2FP.BF16.F32.PACK_AB R4, R183, R194 ;  /* 0x000000c2b704723e */ /* 0x000fe400000010ff */
[----:B------:R-:W-:Y:S01]  /*9090*/  F2FP.BF16.F32.PACK_AB R5, R67, R66 ;  /* 0x000000424305723e */ /* 0x000fe200000010ff */
[----:B------:R-:W-:Y:S01]  /*90a0*/  STSM.16.M88.4 [R134], R28 ;  /* 0x0000001c86007844 */ /* 0x000fe20000000200 */
[----:B------:R-:W-:Y:S02]  /*90b0*/  F2FP.BF16.F32.PACK_AB R6, R181, R182 ;  /* 0x000000b6b506723e */ /* 0x000fe400000010ff */
[----:B------:R-:W-:Y:S02]  /*90c0*/  F2FP.BF16.F32.PACK_AB R7, R71, R70 ;  /* 0x000000464707723e */ /* 0x000fe400000010ff */
[----:B------:R-:W-:-:S02]  /*90d0*/  MOV R142, R142 ;  /* 0x0000008e008e7202 */ /* 0x000fc40000000f00 */
[----:B------:R-:W-:Y:S01]  /*90e0*/  F2FP.BF16.F32.PACK_AB R8, R179, R180 ;  /* 0x000000b4b308723e */ /* 0x000fe200000010ff */
[----:B------:R-:W-:Y:S01]  /*90f0*/  STSM.16.M88.4 [R138], R4 ;  /* 0x000000048a007844 */ /* 0x000fe20000000200 */
[----:B------:R-:W-:Y:S02]  /*9100*/  F2FP.BF16.F32.PACK_AB R9, R75, R74 ;  /* 0x0000004a4b09723e */ /* 0x000fe400000010ff */
[----:B------:R-:W-:Y:S02]  /*9110*/  F2FP.BF16.F32.PACK_AB R10, R177, R178 ;  /* 0x000000b2b10a723e */ /* 0x000fe400000010ff */
[----:B------:R-:W-:Y:S02]  /*9120*/  F2FP.BF16.F32.PACK_AB R11, R79, R78 ;  /* 0x0000004e4f0b723e */ /* 0x000fe400000010ff */
[----:B------:R-:W-:Y:S02]  /*9130*/  MOV R122, R32 ;  /* 0x00000020007a7202 */ /* 0x000fe40000000f00 */
[----:B------:R-:W-:Y:S01]  /*9140*/  MOV R123, R52 ;  /* 0x00000034007b7202 */ /* 0x000fe20000000f00 */
[----:B------:R0:W-:Y:S01]  /*9150*/  STSM.16.M88.4 [R142], R8 ;  /* 0x000000088e007844 */ /* 0x0001e20000000200 */
[----:B------:R-:W-:-:S02]  /*9160*/  F2FP.BF16.F32.PACK_AB R32, R175, R176 ;  /* 0x000000b0af20723e */ /* 0x000fc400000010ff */
[----:B------:R-:W-:Y:S02]  /*9170*/  F2FP.BF16.F32.PACK_AB R33, R83, R82 ;  /* 0x000000525321723e */ /* 0x000fe400000010ff */
[----:B------:R-:W-:Y:S02]  /*9180*/  F2FP.BF16.F32.PACK_AB R34, R173, R174 ;  /* 0x000000aead22723e */ /* 0x000fe400000010ff */
[----:B------:R-:W-:Y:S02]  /*9190*/  F2FP.BF16.F32.PACK_AB R35, R87, R86 ;  /* 0x000000565723723e */ /* 0x000fe400000010ff */
[----:B------:R-:W-:Y:S02]  /*91a0*/  MOV R126, R68 ;  /* 0x00000044007e7202 */ /* 0x000fe40000000f00 */
[----:B------:R-:W-:Y:S01]  /*91b0*/  F2FP.BF16.F32.PACK_AB R52, R171, R172 ;  /* 0x000000acab34723e */ /* 0x000fe200000010ff */
[----:B------:R-:W-:Y:S01]  /*91c0*/  STSM.16.M88.4 [R127], R32 ;  /* 0x000000207f007844 */ /* 0x000fe20000000200 */
[----:B------:R-:W-:-:S02]  /*91d0*/  F2FP.BF16.F32.PACK_AB R53, R91, R90 ;  /* 0x0000005a5b35723e */ /* 0x000fc400000010ff */
[----:B------:R-:W-:Y:S01]  /*91e0*/  F2FP.BF16.F32.PACK_AB R54, R169, R170 ;  /* 0x000000aaa936723e */ /* 0x000fe200000010ff */
[----:B0-----:R-:W0:Y:S01]  /*91f0*/  LDC R10, c[0x0][0xd44] ;  /* 0x00035100ff0a7b82 */ /* 0x001e220000000800 */
[----:B------:R-:W-:Y:S02]  /*9200*/  F2FP.BF16.F32.PACK_AB R55, R95, R94 ;  /* 0x0000005e5f37723e */ /* 0x000fe400000010ff */
[----:B------:R-:W-:Y:S02]  /*9210*/  F2FP.BF16.F32.PACK_AB R68, R167, R168 ;  /* 0x000000a8a744723e */ /* 0x000fe400000010ff */
[----:B------:R-:W-:Y:S01]  /*9220*/  F2FP.BF16.F32.PACK_AB R69, R99, R98 ;  /* 0x000000626345723e */ /* 0x000fe200000010ff */
[----:B------:R1:W-:Y:S01]  /*9230*/  STSM.16.M88.4 [R3], R52 ;  /* 0x0000003403007844 */ /* 0x0003e20000000200 */
[----:B------:R-:W-:Y:S02]  /*9240*/  F2FP.BF16.F32.PACK_AB R70, R155, R159 ;  /* 0x0000009f9b46723e */ /* 0x000fe400000010ff */
[----:B------:R-:W-:-:S02]  /*9250*/  F2FP.BF16.F32.PACK_AB R71, R103, R102 ;  /* 0x000000666747723e */ /* 0x000fc400000010ff */
[----:B------:R-:W-:Y:S02]  /*9260*/  F2FP.BF16.F32.PACK_AB R4, R105, R104 ;  /* 0x000000686904723e */ /* 0x000fe400000010ff */
[----:B------:R-:W-:Y:S01]  /*9270*/  F2FP.BF16.F32.PACK_AB R5, R107, R106 ;  /* 0x0000006a6b05723e */ /* 0x000fe200000010ff */
[----:B------:R2:W-:Y:S01]  /*9280*/  STSM.16.M88.4 [R122], R68 ;  /* 0x000000447a007844 */ /* 0x0005e20000000200 */
[----:B------:R-:W-:Y:S02]  /*9290*/  F2FP.BF16.F32.PACK_AB R6, R109, R108 ;  /* 0x0000006c6d06723e */ /* 0x000fe400000010ff */
[----:B------:R-:W-:Y:S02]  /*92a0*/  F2FP.BF16.F32.PACK_AB R7, R111, R110 ;  /* 0x0000006e6f07723e */ /* 0x000fe400000010ff */
[----:B------:R-:W-:Y:S02]  /*92b0*/  MOV R100, R100 ;  /* 0x0000006400647202 */ /* 0x000fe40000000f00 */
[----:B------:R-:W-:Y:S01]  /*92c0*/  MOV R118, R118 ;  /* 0x0000007600767202 */ /* 0x000fe20000000f00 */
[----:B------:R3:W-:Y:S01]  /*92d0*/  STSM.16.M88.4 [R123], R4 ;  /* 0x000000047b007844 */ /* 0x0007e20000000200 */
[----:B------:R-:W-:Y:S01]  /*92e0*/  F2FP.BF16.F32.PACK_AB R130, R133, R132 ;  /* 0x000000848582723e */ /* 0x000fe200000010ff */
[----:B-1----:R-:W-:Y:S01]  /*92f0*/  IMAD.MOV R3, RZ, RZ, -R187 ;  /* 0x000000ffff037224 */ /* 0x002fe200078e0abb */
[----:B------:R-:W-:Y:S01]  /*9300*/  F2FP.BF16.F32.PACK_AB R131, R162, R161 ;  /* 0x000000a1a283723e */ /* 0x000fe200000010ff */
[----:B------:R1:W-:Y:S01]  /*9310*/  STSM.16.M88.4 [R126], R112 ;  /* 0x000000707e007844 */ /* 0x0003e20000000200 */
[----:B------:R-:W-:Y:S01]  /*9320*/  F2FP.BF16.F32.PACK_AB R138, R141, R140 ;  /* 0x0000008c8d8a723e */ /* 0x000fe200000010ff */
[----:B0-----:R-:W-:Y:S01]  /*9330*/  IMAD R10, R10, R3, UR40 ;  /* 0x000000280a0a7e24 */ /* 0x001fe2000f8e0203 */
[----:B------:R-:W-:-:S02]  /*9340*/  F2FP.BF16.F32.PACK_AB R139, R166, R165 ;  /* 0x000000a5a68b723e */ /* 0x000fc400000010ff */
[----:B--2---:R-:W-:Y:S02]  /*9350*/  F2FP.BF16.F32.PACK_AB R122, R125, R124 ;  /* 0x0000007c7d7a723e */ /* 0x004fe400000010ff */
[----:B------:R-:W-:Y:S02]  /*9360*/  LOP3.LUT R96, R97, 0x380, RZ, 0xc0, !PT ;  /* 0x0000038061607812 */ /* 0x000fe400078ec0ff */
[----:B------:R-:W-:Y:S02]  /*9370*/  LOP3.LUT R92, R93, 0x380, RZ, 0xc0, !PT ;  /* 0x000003805d5c7812 */ /* 0x000fe400078ec0ff */
[----:B------:R-:W-:Y:S02]  /*9380*/  LOP3.LUT R88, R89, 0x380, RZ, 0xc0, !PT ;  /* 0x0000038059587812 */ /* 0x000fe400078ec0ff */
[----:B---3--:R-:W-:Y:S02]  /*9390*/  F2FP.BF16.F32.PACK_AB R123, R157, R156 ;  /* 0x0000009c9d7b723e */ /* 0x008fe400000010ff */
[----:B------:R-:W-:-:S02]  /*93a0*/  LOP3.LUT R84, R85, 0x380, RZ, 0xc0, !PT ;  /* 0x0000038055547812 */ /* 0x000fc400078ec0ff */
[----:B------:R-:W-:Y:S01]  /*93b0*/  LOP3.LUT R80, R81, 0x380, RZ, 0xc0, !PT ;  /* 0x0000038051507812 */ /* 0x000fe200078ec0ff */
[----:B------:R1:W-:Y:S01]  /*93c0*/  STSM.16.M88.4 [R100], R120 ;  /* 0x0000007864007844 */ /* 0x0003e20000000200 */
[----:B------:R-:W-:Y:S02]  /*93d0*/  LOP3.LUT R76, R77, 0x380, RZ, 0xc0, !PT ;  /* 0x000003804d4c7812 */ /* 0x000fe400078ec0ff */
[----:B------:R-:W-:Y:S01]  /*93e0*/  SHF.R.U64 R96, R96, 0x3, RZ ;  /* 0x0000000360607819 */ /* 0x000fe200000012ff */
[----:B------:R1:W-:Y:S01]  /*93f0*/  STSM.16.M88.4 [R118], R128 ;  /* 0x0000008076007844 */ /* 0x0003e20000000200 */
[----:B------:R-:W-:Y:S02]  /*9400*/  SHF.R.U64 R92, R92, 0x3, RZ ;  /* 0x000000035c5c7819 */ /* 0x000fe400000012ff */
[----:B------:R-:W-:Y:S01]  /*9410*/  SHF.R.U64 R88, R88, 0x3, RZ ;  /* 0x0000000358587819 */ /* 0x000fe200000012ff */
[----:B------:R1:W-:Y:S01]  /*9420*/  STSM.16.M88.4 [R38], R136 ;  /* 0x0000008826007844 */ /* 0x0003e20000000200 */
[----:B------:R-:W-:-:S02]  /*9430*/  SHF.R.U64 R84, R84, 0x3, RZ ;  /* 0x0000000354547819 */ /* 0x000fc400000012ff */
[----:B------:R-:W-:Y:S01]  /*9440*/  SHF.R.U64 R80, R80, 0x3, RZ ;  /* 0x0000000350507819 */ /* 0x000fe200000012ff */
[----:B------:R1:W-:Y:S01]  /*9450*/  STSM.16.M88.4 [R39], R144 ;  /* 0x0000009027007844 */ /* 0x0003e20000000200 */
        /* <DEDUP_REMOVED lines=12> */
[----:B------:R-:W-:Y:S02]  /*9520*/  IADD3.X R85, RZ, R73, RZ, P0, !PT ;  /* 0x00000049ff557210 */ /* 0x000fe400007fe4ff */
[----:B------:R-:W-:Y:S02]  /*9530*/  SHF.R.S32.HI R24, RZ, 0x1f, R187 ;  /* 0x0000001fff187819 */ /* 0x000fe400000114bb */
[----:B------:R-:W-:Y:S01]  /*9540*/  SHF.R.S32.HI R11, RZ, 0x1f, R10 ;  /* 0x0000001fff0b7819 */ /* 0x000fe2000001140a */
[----:B------:R-:W-:Y:S06]  /*9550*/  BAR.SYNC.DEFER_BLOCKING 0x1, 0x100 ;  /* 0x0044000000007b1d */ /* 0x000fec0000010000 */
[----:B-1----:R-:W-:Y:S05]  /*9560*/  @P3 BRA `(.L_x_206) ;  /* 0x0000000000c03947 */ /* 0x002fea0003800000 */
[----:B------:R-:W0:Y:S01]  /*9570*/  LDC R8, c[0x0][0xce8] ;  /* 0x00033a00ff087b82 */ /* 0x000e220000000800 */
[----:B------:R-:W-:Y:S01]  /*9580*/  IMAD R3, RZ, RZ, -UR40 ;  /* 0x80000028ff037e24 */ /* 0x000fe2000f8e02ff */
[----:B------:R-:W-:Y:S01]  /*9590*/  ULDC.64 UR4, c[0x0][0xc90] ;  /* 0x0003240000047ab9 */ /* 0x000fe20000000a00 */
[----:B------:R-:W-:-:S05]  /*95a0*/  IMAD.MOV R28, RZ, RZ, -R22 ;  /* 0x000000ffff1c7224 */ /* 0x000fca00078e0a16 */
[----:B------:R-:W1:Y:S01]  /*95b0*/  LDC R4, c[0x0][0xd38] ;  /* 0x00034e00ff047b82 */ /* 0x000e620000000800 */
[----:B0-----:R-:W-:Y:S01]  /*95c0*/  ISETP.NE.AND P0, PT, R8, 0x1, PT ;  /* 0x000000010800780c */ /* 0x001fe20003f05270 */
[----:B-1----:R-:W-:Y:S02]  /*95d0*/  IMAD R13, R4, R3, UR41 ;  /* 0x00000029040d7e24 */ /* 0x002fe4000f8e0203 */
[----:B------:R-:W-:Y:S02]  /*95e0*/  IMAD R3, R11, UR4, RZ ;  /* 0x000000040b037c24 */ /* 0x000fe4000f8e02ff */
[----:B------:R-:W-:-:S08]  /*95f0*/  IMAD R25, R13, 0x40, R217 ;  /* 0x000000400d197824 */ /* 0x000fd000078e02d9 */
[----:B------:R-:W0:Y:S01]  /*9600*/  @P0 LDC R6, c[0x0][0xcec] ;  /* 0x00033b00ff060b82 */ /* 0x000e220000000800 */
[C---:B------:R-:W-:Y:S02]  /*9610*/  IMAD R7, R10.reuse, UR5, R3 ;  /* 0x000000050a077c24 */ /* 0x040fe4000f8e0203 */
[----:B------:R-:W-:Y:S02]  /*9620*/  IMAD.MOV.U32 R3, RZ, RZ, R25 ;  /* 0x000000ffff037224 */ /* 0x000fe400078e0019 */
[----:B------:R-:W-:Y:S01]  /*9630*/  IMAD.WIDE.U32 R4, R10, UR4, RZ ;  /* 0x000000040a047c25 */ /* 0x000fe2000f8e00ff */
[----:B------:R-:W-:Y:S02]  /*9640*/  ULDC.64 UR4, c[0x0][0xc98] ;  /* 0x0003260000047ab9 */ /* 0x000fe40000000a00 */
[----:B------:R-:W1:Y:S01]  /*9650*/  @P0 LDC R9, c[0x0][0xcf0] ;  /* 0x00033c00ff090b82 */ /* 0x000e620000000800 */
[----:B------:R-:W-:Y:S02]  /*9660*/  IMAD.IADD R5, R5, 0x1, R7 ;  /* 0x0000000105057824 */ /* 0x000fe400078e0207 */
[----:B------:R-:W-:-:S02]  /*9670*/  IMAD R26, R13, 0x40, R16 ;  /* 0x000000400d1a7824 */ /* 0x000fc400078e0210 */
[----:B------:R-:W-:-:S04]  /*9680*/  IMAD.WIDE.U32 R4, R187, UR4, R4 ;  /* 0x00000004bb047c25 */ /* 0x000fc8000f8e0004 */
[----:B0-----:R-:W-:-:S05]  /*9690*/  @P0 IMAD.HI.U32 R6, R25, R6, RZ ;  /* 0x0000000619060227 */ /* 0x001fca00078e00ff */
[----:B-1----:R-:W-:Y:S01]  /*96a0*/  @P0 SHF.R.U32.HI R3, RZ, R9, R6 ;  /* 0x00000009ff030219 */ /* 0x002fe20000011606 */
[----:B------:R-:W-:-:S03]  /*96b0*/  IMAD R6, R24, UR4, RZ ;  /* 0x0000000418067c24 */ /* 0x000fc6000f8e02ff */
[--C-:B------:R-:W-:Y:S01]  /*96c0*/  SHF.R.S32.HI R9, RZ, 0x1f, R3.reuse ;  /* 0x0000001fff097819 */ /* 0x100fe20000011403 */
[----:B------:R-:W-:Y:S01]  /*96d0*/  IMAD.MOV R7, RZ, RZ, -R3 ;  /* 0x000000ffff077224 */ /* 0x000fe200078e0a03 */
[----:B------:R-:W-:Y:S01]  /*96e0*/  IADD3 R4, P0, R3, R4, RZ ;  /* 0x0000000403047210 */ /* 0x000fe20007f1e0ff */
[----:B------:R-:W-:Y:S01]  /*96f0*/  IMAD R6, R187, UR5, R6 ;  /* 0x00000005bb067c24 */ /* 0x000fe2000f8e0206 */
[----:B------:R-:W-:Y:S01]  /*9700*/  ULDC.64 UR4, c[0x0][0xc88] ;  /* 0x0003220000047ab9 */ /* 0x000fe20000000a00 */
[----:B------:R-:W-:-:S03]  /*9710*/  IMAD R7, R8, R7, R25 ;  /* 0x0000000708077224 */ /* 0x000fc600078e0219 */
[----:B------:R-:W-:Y:S02]  /*9720*/  IADD3.X R5, R9, R5, R6, P0, !PT ;  /* 0x0000000509057210 */ /* 0x000fe400007fe406 */
[----:B------:R-:W-:Y:S01]  /*9730*/  SHF.R.S32.HI R3, RZ, 0x1f, R7 ;  /* 0x0000001fff037819 */ /* 0x000fe20000011407 */
[----:B------:R-:W-:-:S04]  /*9740*/  IMAD.WIDE.U32 R4, R7, UR4, R4 ;  /* 0x0000000407047c25 */ /* 0x000fc8000f8e0004 */
[----:B------:R-:W-:-:S04]  /*9750*/  IMAD R6, R3, UR4, RZ ;  /* 0x0000000403067c24 */ /* 0x000fc8000f8e02ff */
[----:B------:R-:W-:Y:S01]  /*9760*/  IMAD R3, R7, UR5, R6 ;  /* 0x0000000507037c24 */ /* 0x000fe2000f8e0206 */
[----:B------:R-:W-:Y:S02]  /*9770*/  ULDC.64 UR4, c[0x0][0xc50] ;  /* 0x0003140000047ab9 */ /* 0x000fe40000000a00 */
[----:B------:R-:W-:Y:S01]  /*9780*/  LEA R9, P0, R4, UR4, 0x2 ;  /* 0x0000000404097c11 */ /* 0x000fe2000f8010ff */
[----:B------:R-:W-:Y:S01]  /*9790*/  IMAD.IADD R3, R5, 0x1, R3 ;  /* 0x0000000105037824 */ /* 0x000fe200078e0203 */
[----:B------:R-:W-:-:S03]  /*97a0*/  ULDC UR4, c[0x0][0xb88] ;  /* 0x0002e20000047ab9 */ /* 0x000fc60000000800 */
[----:B------:R-:W-:Y:S01]  /*97b0*/  SHFL.IDX PT, R6, R9, 0x1, 0x1c1f ;  /* 0x003c1f0009067f89 */ /* 0x000fe200000e0000 */
[----:B------:R-:W-:Y:S01]  /*97c0*/  LEA.HI.X R25, R4, UR5, R3, 0x2, P0 ;  /* 0x0000000504197c11 */ /* 0x000fe200080f1403 */
[----:B------:R-:W-:Y:S01]  /*97d0*/  IMAD R3, R8, UR4, RZ ;  /* 0x0000000408037c24 */ /* 0x000fe2000f8e02ff */
[----:B------:R-:W-:Y:S01]  /*97e0*/  ISETP.NE.AND P0, PT, R19, R28, PT ;  /* 0x0000001c1300720c */ /* 0x000fe20003f05270 */
[----:B------:R-:W-:Y:S01]  /*97f0*/  SHFL.IDX PT, R4, R9, RZ, 0x1c1f ;  /* 0x001c1fff09047589 */ /* 0x000fe200000e0000 */
[C---:B------:R-:W-:Y:S02]  /*9800*/  VIADD R8, R26.reuse, 0x8 ;  /* 0x000000081a087836 */ /* 0x040fe40000000000 */
[-C--:B------:R-:W-:Y:S01]  /*9810*/  ISETP.GE.OR P1, PT, R26, R3.reuse, P0 ;  /* 0x000000031a00720c */ /* 0x080fe20000726670 */
[----:B------:R-:W0:Y:S02]  /*9820*/  SHFL.IDX PT, R5, R25, RZ, 0x1c1f ;  /* 0x001c1fff19057589 */ /* 0x000e2400000e0000 */
[----:B------:R-:W-:-:S02]  /*9830*/  ISETP.GE.OR P0, PT, R8, R3, P0 ;  /* 0x000000030800720c */ /* 0x000fc40000706670 */
[----:B------:R-:W1:Y:S08]  /*9840*/  SHFL.IDX PT, R7, R25, 0x1, 0x1c1f ;  /* 0x003c1f0019077f89 */ /* 0x000e7000000e0000 */
[----:B0-----:R0:W-:Y:S04]  /*9850*/  @!P1 ST.E desc[UR42][R4.64], R12 ;  /* 0x0000000c04009985 */ /* 0x0011e8000c10192a */
[----:B-1----:R0:W-:Y:S02]  /*9860*/  @!P0 ST.E desc[UR42][R6.64], R0 ;  /* 0x0000000006008985 */ /* 0x0021e4000c10192a */
.L_x_206:
[----:B------:R-:W1:Y:S01]  /*9870*/  LDC R27, c[0x0][0xce8] ;  /* 0x00033a00ff1b7b82 */ /* 0x000e620000000800 */
[----:B------:R-:W-:Y:S01]  /*9880*/  ULDC UR8, c[0x0][0xbc8] ;  /* 0x0002f20000087ab9 */ /* 0x000fe20000000800 */
[----:B0-----:R0:W5:Y:S01]  /*9890*/  LD.E.128 R4, desc[UR42][R20.64] ;  /* 0x0000002a14047980 */ /* 0x001162000c101d00 */
[----:B------:R-:W-:Y:S01]  /*98a0*/  ISETP.GE.AND P0, PT, R192, UR8, PT ;  /* 0x00000008c0007c0c */ /* 0x000fe2000bf06270 */
[----:B------:R-:W-:Y:S01]  /*98b0*/  ULDC.64 UR4, c[0x0][0xbe8] ;  /* 0x0002fa0000047ab9 */ /* 0x000fe20000000a00 */
[----:B------:R-:W-:Y:S01]  /*98c0*/  ULDC.64 UR6, c[0x0][0xb80] ;  /* 0x0002e00000067ab9 */ /* 0x000fe20000000a00 */
[----:B------:R-:W5:Y:S01]  /*98d0*/  LD.E.128 R72, desc[UR42][R72.64] ;  /* 0x0000002a48487980 */ /* 0x000f62000c101d00 */
[----:B------:R-:W-:Y:S02]  /*98e0*/  SEL R3, RZ, 0xffffffff, P0 ;  /* 0xffffffffff037807 */ /* 0x000fe40000000000 */
[----:B------:R-:W-:Y:S01]  /*98f0*/  ISETP.GE.AND P0, PT, R191, UR8, PT ;  /* 0x00000008bf007c0c */ /* 0x000fe2000bf06270 */
[----:B------:R-:W5:Y:S01]  /*9900*/  LD.E.128 R12, desc[UR42][R14.64] ;  /* 0x0000002a0e0c7980 */ /* 0x000f62000c101d00 */
[----:B0-----:R-:W0:Y:S01]  /*9910*/  LDC R21, c[0x0][0xd38] ;  /* 0x00034e00ff157b82 */ /* 0x001e220000000800 */
[----:B------:R-:W-:-:S02]  /*9920*/  ISETP.GE.AND P1, PT, R18, UR8, PT ;  /* 0x0000000812007c0c */ /* 0x000fc4000bf26270 */
[----:B------:R-:W5:Y:S04]  /*9930*/  LD.E.128 R36, desc[UR42][R36.64] ;  /* 0x0000002a24247980 */ /* 0x000f68000c101d00 */
[----:B------:R-:W5:Y:S04]  /*9940*/  LD.E.128 R40, desc[UR42][R40.64] ;  /* 0x0000002a28287980 */ /* 0x000f68000c101d00 */
[----:B------:R-:W5:Y:S01]  /*9950*/  LD.E.128 R44, desc[UR42][R44.64] ;  /* 0x0000002a2c2c7980 */ /* 0x000f62000c101d00 */
[----:B-1----:R-:W-:Y:S01]  /*9960*/  ISETP.NE.AND P2, PT, R27, 0x1, PT ;  /* 0x000000011b00780c */ /* 0x002fe20003f45270 */
[----:B------:R-:W-:Y:S01]  /*9970*/  IMAD.SHL.U32 R9, R3, 0x2, RZ ;  /* 0x0000000203097824 */ /* 0x000fe200078e00ff */
[----:B------:R-:W-:Y:S01]  /*9980*/  SEL R3, RZ, 0xffffffff, P0 ;  /* 0xffffffffff037807 */ /* 0x000fe20000000000 */
[----:B------:R-:W5:Y:S01]  /*9990*/  LD.E.128 R48, desc[UR42][R48.64] ;  /* 0x0000002a30307980 */ /* 0x000f62000c101d00 */
[----:B------:R-:W-:-:S03]  /*99a0*/  SEL R0, RZ, 0x1, P1 ;  /* 0x00000001ff007807 */ /* 0x000fc60000800000 */
[----:B------:R-:W-:Y:S01]  /*99b0*/  IMAD.SHL.U32 R3, R3, 0x4, RZ ;  /* 0x0000000403037824 */ /* 0x000fe200078e00ff */
[----:B------:R-:W-:Y:S01]  /*99c0*/  LOP3.LUT R0, R9, 0x2, R0, 0xe2, !PT ;  /* 0x0000000209007812 */ /* 0x000fe200078ee200 */
[----:B------:R-:W5:Y:S04]  /*99d0*/  LD.E.128 R64, desc[UR42][R64.64] ;  /* 0x0000002a40407980 */ /* 0x000f68000c101d00 */
[----:B------:R-:W1:Y:S01]  /*99e0*/  @P2 LDC R29, c[0x0][0xcec] ;  /* 0x00033b00ff1d2b82 */ /* 0x000e620000000800 */
[----:B------:R-:W-:Y:S01]  /*99f0*/  ISETP.GE.AND P0, PT, R190, UR8, PT ;  /* 0x00000008be007c0c */ /* 0x000fe2000bf06270 */
[----:B------:R-:W-:Y:S01]  /*9a00*/  IMAD R8, R11, UR4, RZ ;  /* 0x000000040b087c24 */ /* 0x000fe2000f8e02ff */
[----:B------:R-:W-:Y:S01]  /*9a10*/  LOP3.LUT R3, R3, 0x4, R0, 0xe2, !PT ;  /* 0x0000000403037812 */ /* 0x000fe200078ee200 */
[----:B------:R-:W5:Y:S04]  /*9a20*/  LD.E.128 R60, desc[UR42][R60.64] ;  /* 0x0000002a3c3c7980 */ /* 0x000f68000c101d00 */
[----:B------:R-:W2:Y:S01]  /*9a30*/  @P2 LDC R31, c[0x0][0xcf0] ;  /* 0x00033c00ff1f2b82 */ /* 0x000ea20000000800 */
[----:B------:R-:W-:Y:S01]  /*9a40*/  SEL R0, RZ, 0xffffffff, P0 ;  /* 0xffffffffff007807 */ /* 0x000fe20000000000 */
[----:B------:R-:W-:Y:S01]  /*9a50*/  IMAD R20, RZ, RZ, -UR40 ;  /* 0x80000028ff147e24 */ /* 0x000fe2000f8e02ff */
[----:B------:R-:W5:Y:S01]  /*9a60*/  LD.E.128 R56, desc[UR42][R56.64] ;  /* 0x0000002a38387980 */ /* 0x000f62000c101d00 */
[----:B------:R-:W-:-:S02]  /*9a70*/  IMAD R11, R10, UR5, R8 ;  /* 0x000000050a0b7c24 */ /* 0x000fc4000f8e0208 */
[----:B------:R-:W-:Y:S01]  /*9a80*/  IMAD.WIDE.U32 R8, R10, UR4, RZ ;  /* 0x000000040a087c25 */ /* 0x000fe2000f8e00ff */
[----:B------:R-:W-:Y:S01]  /*9a90*/  ISETP.GE.AND P0, PT, R189, UR8, PT ;  /* 0x00000008bd007c0c */ /* 0x000fe2000bf06270 */
[----:B------:R-:W-:Y:S01]  /*9aa0*/  ULDC.64 UR4, c[0x0][0xbf0] ;  /* 0x0002fc0000047ab9 */ /* 0x000fe20000000a00 */
[----:B------:R-:W5:Y:S01]  /*9ab0*/  LD.E.128 R96, desc[UR42][R96.64] ;  /* 0x0000002a60607980 */ /* 0x000f62000c101d00 */
[----:B------:R-:W-:Y:S02]  /*9ac0*/  IMAD.SHL.U32 R10, R0, 0x8, RZ ;  /* 0x00000008000a7824 */ /* 0x000fe400078e00ff */
[----:B0-----:R-:W-:Y:S01]  /*9ad0*/  IMAD R25, R21, R20, UR41 ;  /* 0x0000002915197e24 */ /* 0x001fe2000f8e0214 */
[----:B------:R-:W5:Y:S01]  /*9ae0*/  LD.E.128 R92, desc[UR42][R92.64] ;  /* 0x0000002a5c5c7980 */ /* 0x000f62000c101d00 */
[----:B------:R-:W-:Y:S01]  /*9af0*/  IMAD R0, R212, 0x20, R214 ;  /* 0x00000020d4007824 */ /* 0x000fe200078e02d6 */
[----:B------:R-:W-:Y:S02]  /*9b00*/  LOP3.LUT R10, R10, 0x8, R3, 0xe2, !PT ;  /* 0x000000080a0a7812 */ /* 0x000fe400078ee203 */
[----:B------:R-:W5:Y:S01]  /*9b10*/  LD.E.128 R88, desc[UR42][R88.64] ;  /* 0x0000002a58587980 */ /* 0x000f62000c101d00 */
[----:B------:R-:W-:Y:S01]  /*9b20*/  IMAD R26, R25, 0x40, R0 ;  /* 0x00000040191a7824 */ /* 0x000fe200078e0200 */
[----:B------:R-:W-:Y:S01]  /*9b30*/  SEL R3, RZ, 0xffffffff, P0 ;  /* 0xffffffffff037807 */ /* 0x000fe20000000000 */
[----:B------:R-:W-:Y:S01]  /*9b40*/  IMAD.IADD R9, R9, 0x1, R11 ;  /* 0x0000000109097824 */ /* 0x000fe200078e020b */
[----:B------:R-:W5:Y:S01]  /*9b50*/  LD.E.128 R84, desc[UR42][R84.64] ;  /* 0x0000002a54547980 */ /* 0x000f62000c101d00 */
[----:B------:R-:W-:-:S02]  /*9b60*/  IMAD R20, R24, UR4, RZ ;  /* 0x0000000418147c24 */ /* 0x000fc4000f8e02ff */
[----:B-1----:R-:W-:Y:S01]  /*9b70*/  @P2 IMAD.HI.U32 R0, R26, R29, RZ ;  /* 0x0000001d1a002227 */ /* 0x002fe200078e00ff */
[----:B------:R-:W5:Y:S03]  /*9b80*/  LD.E.128 R80, desc[UR42][R80.64] ;  /* 0x0000002a50507980 */ /* 0x000f66000c101d00 */
[----:B------:R-:W-:Y:S01]  /*9b90*/  IMAD.SHL.U32 R21, R3, 0x10, RZ ;  /* 0x0000001003157824 */ /* 0x000fe200078e00ff */
[----:B------:R-:W5:Y:S01]  /*9ba0*/  LD.E.128 R76, desc[UR42][R76.64] ;  /* 0x0000002a4c4c7980 */ /* 0x000f62000c101d00 */
[----:B------:R-:W-:Y:S01]  /*9bb0*/  IMAD.MOV.U32 R3, RZ, RZ, R26 ;  /* 0x000000ffff037224 */ /* 0x000fe200078e001a */
[----:B--2---:R-:W-:Y:S01]  /*9bc0*/  @P2 SHF.R.U32.HI R3, RZ, R31, R0 ;  /* 0x0000001fff032219 */ /* 0x004fe20000011600 */
[C---:B------:R-:W-:Y:S02]  /*9bd0*/  IMAD R11, R187.reuse, UR5, R20 ;  /* 0x00000005bb0b7c24 */ /* 0x040fe4000f8e0214 */
[----:B------:R-:W-:Y:S01]  /*9be0*/  IMAD.WIDE.U32 R8, R187, UR4, R8 ;  /* 0x00000004bb087c25 */ /* 0x000fe2000f8e0008 */
[----:B------:R-:W-:Y:S01]  /*9bf0*/  LOP3.LUT R10, R21, 0x10, R10, 0xe2, !PT ;  /* 0x00000010150a7812 */ /* 0x000fe200078ee20a */
[----:B------:R-:W-:Y:S01]  /*9c00*/  ULDC.64 UR4, c[0x0][0xbe0] ;  /* 0x0002f80000047ab9 */ /* 0x000fe20000000a00 */
[----:B------:R-:W-:Y:S01]  /*9c10*/  ISETP.GE.AND P0, PT, R188, UR8, PT ;  /* 0x00000008bc007c0c */ /* 0x000fe2000bf06270 */
[----:B------:R-:W-:Y:S01]  /*9c20*/  IMAD.IADD R9, R9, 0x1, R11 ;  /* 0x0000000109097824 */ /* 0x000fe200078e020b */
[--C-:B------:R-:W-:Y:S01]  /*9c30*/  SHF.R.S32.HI R11, RZ, 0x1f, R3.reuse ;  /* 0x0000001fff0b7819 */ /* 0x100fe20000011403 */
[----:B------:R-:W-:Y:S01]  /*9c40*/  IMAD.MOV R21, RZ, RZ, -R3 ;  /* 0x000000ffff157224 */ /* 0x000fe200078e0a03 */
[----:B------:R-:W-:Y:S01]  /*9c50*/  SEL R0, RZ, 0xffffffff, P0 ;  /* 0xffffffffff007807 */ /* 0x000fe20000000000 */
[----:B------:R-:W-:Y:S01]  /*9c60*/  @!PT LDS RZ, [RZ] ;  /* 0x00000000fffff984 */ /* 0x000fe20000000800 */
[----:B------:R-:W-:Y:S01]  /*9c70*/  @!PT LDS RZ, [RZ] ;  /* 0x00000000fffff984 */ /* 0x000fe20000000800 */
[----:B------:R-:W-:Y:S01]  /*9c80*/  @!PT LDS RZ, [RZ] ;  /* 0x00000000fffff984 */ /* 0x000fe20000000800 */
[----:B------:R-:W-:Y:S01]  /*9c90*/  @!PT LDS RZ, [RZ] ;  /* 0x00000000fffff984 */ /* 0x000fe20000000800 */
[----:B------:R0:W-:Y:S06]  /*9ca0*/  MEMBAR.ALL.CTA ;  /* 0x0000000000007992 */ /* 0x0001ec0000008000 */
[----:B0-----:R-:W0:Y:S01]  /*9cb0*/  FENCE.VIEW.ASYNC.S ;  /* 0x00000000000073c6 */ /* 0x001e220000000000 */
[----:B------:R-:W-:-:S02]  /*9cc0*/  IMAD R20, R11, UR4, RZ ;  /* 0x000000040b147c24 */ /* 0x000fc4000f8e02ff */
[----:B------:R-:W-:Y:S02]  /*9cd0*/  IMAD R11, R27, R21, R26 ;  /* 0x000000151b0b7224 */ /* 0x000fe400078e021a */
[----:B------:R-:W-:-:S03]  /*9ce0*/  IMAD.SHL.U32 R29, R0, 0x20, RZ ;  /* 0x00000020001d7824 */ /* 0x000fc600078e00ff */
[----:B------:R-:W-:Y:S01]  /*9cf0*/  SHF.R.S32.HI R0, RZ, 0x1f, R11 ;  /* 0x0000001fff007819 */ /* 0x000fe2000001140b */
[C---:B------:R-:W-:Y:S02]  /*9d00*/  IMAD R21, R3.reuse, UR5, R20 ;  /* 0x0000000503157c24 */ /* 0x040fe4000f8e0214 */
[----:B------:R-:W-:Y:S01]  /*9d10*/  IMAD.WIDE.U32 R8, R3, UR4, R8 ;  /* 0x0000000403087c25 */ /* 0x000fe2000f8e0008 */
[----:B------:R-:W-:Y:S01]  /*9d20*/  ULDC.64 UR4, c[0x0][0xbd8] ;  /* 0x0002f60000047ab9 */ /* 0x000fe20000000a00 */
[----:B------:R-:W-:Y:S02]  /*9d30*/  ISETP.GE.AND P0, PT, R216, UR8, PT ;  /* 0x00000008d8007c0c */ /* 0x000fe4000bf06270 */
[----:B------:R-:W-:Y:S02]  /*9d40*/  IMAD R0, R0, UR4, RZ ;  /* 0x0000000400007c24 */ /* 0x000fe4000f8e02ff */
[----:B------:R-:W-:Y:S02]  /*9d50*/  IMAD.IADD R9, R9, 0x1, R21 ;  /* 0x0000000109097824 */ /* 0x000fe400078e0215 */
[----:B------:R-:W-:Y:S01]  /*9d60*/  IMAD R21, R11, UR5, R0 ;  /* 0x000000050b157c24 */ /* 0x000fe2000f8e0200 */
[----:B------:R-:W-:Y:S01]  /*9d70*/  ULDC UR5, c[0x0][0xb88] ;  /* 0x0002e20000057ab9 */ /* 0x000fe20000000800 */
[----:B------:R-:W-:Y:S01]  /*9d80*/  SEL R3, RZ, 0x40, P0 ;  /* 0x00000040ff037807 */ /* 0x000fe20000000000 */
[----:B------:R-:W-:Y:S01]  /*9d90*/  IMAD R31, R27, UR5, RZ ;  /* 0x000000051b1f7c24 */ /* 0x000fe2000f8e02ff */
[----:B------:R-:W-:Y:S01]  /*9da0*/  ISETP.GE.AND P0, PT, R215, UR8, PT ;  /* 0x00000008d7007c0c */ /* 0x000fe2000bf06270 */
[----:B------:R-:W-:-:S02]  /*9db0*/  IMAD R30, R25, 0x40, R214 ;  /* 0x00000040191e7824 */ /* 0x000fc400078e02d6 */
[----:B------:R-:W-:Y:S01]  /*9dc0*/  IMAD.WIDE.U32 R8, R11, UR4, R8 ;  /* 0x000000040b087c25 */ /* 0x000fe2000f8e0008 */
[----:B------:R-:W-:Y:S01]  /*9dd0*/  SEL R0, RZ, 0x80, P0 ;  /* 0x00000080ff007807 */ /* 0x000fe20000000000 */
[----:B------:R-:W-:Y:S01]  /*9de0*/  UIADD3 UR4, UR38, 0x38820, URZ ;  /* 0x0003882026047890 */ /* 0x000fe2000fffe03f */
[----:B------:R-:W-:Y:S01]  /*9df0*/  ISETP.GE.AND P0, PT, R30, R31, PT ;  /* 0x0000001f1e00720c */ /* 0x000fe20003f06270 */
[----:B------:R-:W-:Y:S01]  /*9e00*/  IMAD.IADD R9, R9, 0x1, R21 ;  /* 0x0000000109097824 */ /* 0x000fe200078e0215 */
[C---:B------:R-:W-:Y:S01]  /*9e10*/  LEA R28, P1, R8.reuse, UR6, 0x1 ;  /* 0x00000006081c7c11 */ /* 0x040fe2000f8208ff */
[----:B------:R-:W-:Y:S01]  /*9e20*/  UPRMT UR4, URZ, 0x654, UR4 ;  /* 0x000006543f047896 */ /* 0x000fe20008000004 */
[----:B------:R-:W-:Y:S02]  /*9e30*/  LOP3.LUT R10, R29, 0x20, R10, 0xe2, !PT ;  /* 0x000000201d0a7812 */ /* 0x000fe400078ee20a */
[----:B------:R-:W-:Y:S01]  /*9e40*/  LEA.HI.X R29, R8, UR7, R9, 0x1, P1 ;  /* 0x00000007081d7c11 */ /* 0x000fe200088f0c09 */
[----:B------:R-:W-:Y:S01]  /*9e50*/  BSSY B0, `(.L_x_207) ;  /* 0x0000026000007945 */ /* 0x000fe20003800000 */
[----:B------:R-:W-:-:S02]  /*9e60*/  LOP3.LUT R3, R10, R3, RZ, 0xfc, !PT ;  /* 0x000000030a037212 */ /* 0x000fc400078efcff */
[----:B0-----:R0:W1:Y:S02]  /*9e70*/  SHFL.IDX PT, R10, R28, RZ, 0x181f ;  /* 0x00181fff1c0a7589 */ /* 0x00106400000e0000 */
[----:B------:R-:W-:Y:S02]  /*9e80*/  SYNCS.ARRIVE.TRANS64.RED.A1T0 RZ, [UR4], RZ ;  /* 0x000000ffffff79a7 */ /* 0x000fe40008100404 */
[----:B------:R0:W2:Y:S01]  /*9e90*/  SHFL.IDX PT, R11, R29, RZ, 0x181f ;  /* 0x00181fff1d0b7589 */ /* 0x0000a200000e0000 */
[----:B------:R-:W-:Y:S01]  /*9ea0*/  LOP3.LUT R0, R3, R0, RZ, 0xfc, !PT ;  /* 0x0000000003007212 */ /* 0x000fe200078efcff */
[----:B------:R-:W-:Y:S06]  /*9eb0*/  @P0 BRA `(.L_x_208) ;  /* 0x00000000007c0947 */ /* 0x000fec0003800000 */
[----:B------:R-:W-:Y:S02]  /*9ec0*/  ISETP.GE.AND P1, PT, R192, UR8, PT ;  /* 0x00000008c0007c0c */ /* 0x000fe4000bf26270 */
[----:B------:R-:W-:Y:S02]  /*9ed0*/  ISETP.GE.AND P0, PT, R18, UR8, PT ;  /* 0x0000000812007c0c */ /* 0x000fe4000bf06270 */
[----:B------:R-:W-:Y:S02]  /*9ee0*/  ISETP.GE.AND P5, PT, R191, UR8, PT ;  /* 0x00000008bf007c0c */ /* 0x000fe4000bfa6270 */
[----:B------:R-:W-:-:S07]  /*9ef0*/  ISETP.GE.AND P3, PT, R190, UR8, PT ;  /* 0x00000008be007c0c */ /* 0x000fce000bf66270 */
[-C--:B-1----:R-:W-:Y:S02]  /*9f00*/  @!P1 LEA R20, P2, R192, R10.reuse, 0x1 ;  /* 0x0000000ac0149211 */ /* 0x082fe400078408ff */
        /* <DEDUP_REMOVED lines=26> */
.L_x_208:
[----:B------:R-:W-:Y:S05]  /*a0b0*/  BSYNC B0 ;  /* 0x0000000000007941 */ /* 0x000fea0003800000 */
.L_x_207:
[----:B---3-5:R-:W-:Y:S01]  /*a0c0*/  VIADD R4, R30, 0x20 ;  /* 0x000000201e047836 */ /* 0x028fe20000000000 */
[----:B------:R3:W4:Y:S01]  /*a0d0*/  SHFL.IDX PT, R7, R29, 0x1, 0x181f ;  /* 0x00381f001d077f89 */ /* 0x00072200000e0000 */
[----:B------:R-:W-:Y:S03]  /*a0e0*/  BSSY B0, `(.L_x_209) ;  /* 0x0000023000007945 */ /* 0x000fe60003800000 */
        /* <DEDUP_REMOVED lines=8> */
[-C--:B0-----:R-:W-:Y:S02]  /*a170*/  @!P2 LEA R8, P0, R192, R6.reuse, 0x1 ;  /* 0x00000006c008a211 */ /* 0x081fe400078008ff */
        /* <DEDUP_REMOVED lines=25> */
.L_x_210:
[----:B------:R-:W-:Y:S05]  /*a310*/  BSYNC B0 ;  /* 0x0000000000007941 */ /* 0x000fea0003800000 */
.L_x_209:
[----:B------:R-:W5:Y:S02]  /*a320*/  LDC R0, c[0x0][0xd34] ;  /* 0x00034d00ff007b82 */ /* 0x000f640000000800 */
[----:B-----5:R-:W-:-:S13]  /*a330*/  ISETP.LE.AND P0, PT, R0, UR39, PT ;  /* 0x0000002700007c0c */ /* 0x020fda000bf03270 */
[----:B------:R-:W-:Y:S05]  /*a340*/  @!P0 BRA `(.L_x_211) ;  /* 0xffffff6800f88947 */ /* 0x000fea000383ffff */
[----:B------:R-:W-:Y:S05]  /*a350*/  EXIT ;  /* 0x000000000000794d */ /* 0x000fea0003800000 */
.L_x_173:
        /* <DEDUP_REMOVED lines=11> */
[----:B------:R-:W-:Y:S01]  /*a410*/  ULDC UR7, c[0x0][0x3b8] ;  /* 0x0000ee0000077ab9 */ /* 0x000fe20000000800 */
[----:B------:R-:W-:Y:S01]  /*a420*/  LOP3.LUT R16, R16, 0xffffffdf, RZ, 0xc0, !PT ;  /* 0xffffffdf10107812 */ /* 0x000fe200078ec0ff */
[----:B------:R-:W-:Y:S01]  /*a430*/  ULDC.64 UR4, c[0x0][0x418] ;  /* 0x0001060000047ab9 */ /* 0x000fe20000000a00 */
[----:B------:R-:W-:Y:S01]  /*a440*/  LOP3.LUT R19, R29, 0x38, RZ, 0xc0, !PT ;  /* 0x000000381d137812 */ /* 0x000fe200078ec0ff */
[----:B------:R-:W-:Y:S01]  /*a450*/  UISETP.NE.U32.AND UP0, UPT, UR4, URZ, UPT ;  /* 0x0000003f0400728c */ /* 0x000fe2000bf05070 */
[----:B------:R-:W-:Y:S01]  /*a460*/  IMAD.SHL.U32 R24, R4, 0x10, RZ ;  /* 0x0000001004187824 */ /* 0x000fe200078e00ff */
[----:B------:R-:W-:Y:S01]  /*a470*/  LOP3.LUT R17, R17, 0xfffdffff, RZ, 0xc0, !PT ;  /* 0xfffdffff11117812 */ /* 0x000fe200078ec0ff */
[----:B------:R-:W-:Y:S01]  /*a480*/  ULDC UR4, c[0x0][0x424] ;  /* 0x0001090000047ab9 */ /* 0x000fe20000000800 */
[C---:B------:R-:W-:Y:S01]  /*a490*/  LOP3.LUT R0, R19.reuse, 0x40, RZ, 0xfc, !PT ;  /* 0x0000004013007812 */ /* 0x040fe200078efcff */
[----:B------:R-:W-:Y:S01]  /*a4a0*/  UISETP.NE.AND.EX UP0, UPT, UR5, URZ, UPT, UP0 ;  /* 0x0000003f0500728c */ /* 0x000fe2000bf05300 */
[C---:B------:R-:W-:Y:S01]  /*a4b0*/  LOP3.LUT R2, R19.reuse, 0x80, RZ, 0xfc, !PT ;  /* 0x0000008013027812 */ /* 0x040fe200078efcff */
[----:B------:R-:W0:Y:S01]  /*a4c0*/  S2UR UR5, SR_CgaCtaId ;  /* 0x00000000000579c3 */ /* 0x000e220000008800 */
[C---:B------:R-:W-:Y:S01]  /*a4d0*/  ISETP.GE.AND P0, PT, R0.reuse, UR6, PT ;  /* 0x0000000600007c0c */ /* 0x040fe2000bf06270 */
[----:B------:R-:W-:Y:S01]  /*a4e0*/  USEL UR4, UR4, 0x1, UP0 ;  /* 0x0000000104047887 */ /* 0x000fe20008000000 */
[----:B------:R-:W-:Y:S01]  /*a4f0*/  ISETP.GE.AND P5, PT, R0, UR7, PT ;  /* 0x0000000700007c0c */ /* 0x000fe2000bfa6270 */
[----:B------:R-:W-:Y:S01]  /*a500*/  UMOV UR37, 0x400 ;  /* 0x0000040000257882 */ /* 0x000fe20000000000 */
[C---:B------:R-:W-:Y:S01]  /*a510*/  ISETP.GE.AND P4, PT, R2.reuse, UR6, PT ;  /* 0x0000000602007c0c */ /* 0x040fe2000bf86270 */
[----:B------:R-:W-:Y:S01]  /*a520*/  IMAD.MOV.U32 R23, RZ, RZ, 0x1 ;  /* 0x00000001ff177424 */ /* 0x000fe200078e00ff */
[----:B------:R-:W-:Y:S01]  /*a530*/  ISETP.GE.AND P3, PT, R2, UR7, PT ;  /* 0x0000000702007c0c */ /* 0x000fe2000bf66270 */
[----:B------:R-:W-:Y:S01]  /*a540*/  ULDC UR36, c[0x0][0x448] ;  /* 0x0001120000247ab9 */ /* 0x000fe20000000800 */
[C---:B------:R-:W-:Y:S01]  /*a550*/  LOP3.LUT R3, R19.reuse, 0x180, RZ, 0xfc, !PT ;  /* 0x0000018013037812 */ /* 0x040fe200078efcff */
[----:B------:R-:W-:Y:S01]  /*a560*/  ULDC UR38, c[0x0][0xc] ;  /* 0x0000030000267ab9 */ /* 0x000fe20000000800 */
[----:B------:R-:W-:-:S02]  /*a570*/  ISETP.GE.AND P6, PT, R19, UR6, PT ;  /* 0x0000000613007c0c */ /* 0x000fc4000bfc6270 */
[C---:B------:R-:W-:Y:S02]  /*a580*/  ISETP.GE.AND P2, PT, R3.reuse, UR7, PT ;  /* 0x0000000703007c0c */ /* 0x040fe4000bf46270 */
[----:B------:R-:W-:Y:S02]  /*a590*/  @P0 LOP3.LUT R16, R16, 0x20, RZ, 0xfc, !PT ;  /* 0x0000002010100812 */ /* 0x000fe400078efcff */
[----:B------:R-:W-:Y:S02]  /*a5a0*/  SEL R6, RZ, 0x40, P2 ;  /* 0x00000040ff067807 */ /* 0x000fe40001000000 */
[----:B------:R-:W-:Y:S02]  /*a5b0*/  LOP3.LUT R16, R16, 0xffbfffff, RZ, 0xc0, !PT ;  /* 0xffbfffff10107812 */ /* 0x000fe400078ec0ff */
[----:B------:R-:W-:Y:S02]  /*a5c0*/  ISETP.GE.AND P2, PT, R0, UR6, PT ;  /* 0x0000000600007c0c */ /* 0x000fe4000bf46270 */
[----:B------:R-:W-:Y:S01]  /*a5d0*/  @P5 LOP3.LUT R16, R16, 0x400000, RZ, 0xfc, !PT ;  /* 0x0040000010105812 */ /* 0x000fe200078efcff */
[----:B0-----:R-:W-:Y:S01]  /*a5e0*/  ULEA UR37, UR5, UR37, 0x18 ;  /* 0x0000002505257291 */ /* 0x001fe2000f8ec03f */
[----:B------:R-:W-:-:S02]  /*a5f0*/  ISETP.GE.AND P0, PT, R3, UR6, PT ;  /* 0x0000000603007c0c */ /* 0x000fc4000bf06270 */
[----:B------:R-:W-:Y:S02]  /*a600*/  LOP3.LUT R16, R16, 0xffffffef, RZ, 0xc0, !PT ;  /* 0xffffffef10107812 */ /* 0x000fe400078ec0ff */
[C---:B------:R-:W-:Y:S02]  /*a610*/  LOP3.LUT R5, R19.reuse, 0x1c0, RZ, 0xfc, !PT ;  /* 0x000001c013057812 */ /* 0x040fe400078efcff */
[----:B------:R-:W-:Y:S02]  /*a620*/  @P4 LOP3.LUT R16, R16, 0x10, RZ, 0xfc, !PT ;  /* 0x0000001010104812 */ /* 0x000fe400078efcff */
[----:B------:R-:W-:Y:S02]  /*a630*/  SEL R3, RZ, 0xffffffff, P2 ;  /* 0xffffffffff037807 */ /* 0x000fe40001000000 */
[----:B------:R-:W-:Y:S02]  /*a640*/  LOP3.LUT R16, R16, 0xffdfffff, RZ, 0xc0, !PT ;  /* 0xffdfffff10107812 */ /* 0x000fe400078ec0ff */
[----:B------:R-:W-:Y:S01]  /*a650*/  ISETP.GE.AND P2, PT, R19, UR7, PT ;  /* 0x0000000713007c0c */ /* 0x000fe2000bf46270 */
[----:B------:R-:W-:Y:S01]  /*a660*/  IMAD.SHL.U32 R9, R3, 0x2, RZ ;  /* 0x0000000203097824 */ /* 0x000fe200078e00ff */
[----:B------:R-:W-:-:S02]  /*a670*/  @P3 LOP3.LUT R16, R16, 0x200000, RZ, 0xfc, !PT ;  /* 0x0020000010103812 */ /* 0x000fc400078efcff */
[----:B------:R-:W-:Y:S02]  /*a680*/  ISETP.GE.AND P1, PT, R5, UR6, PT ;  /* 0x0000000605007c0c */ /* 0x000fe4000bf26270 */
[----:B------:R-:W-:Y:S02]  /*a690*/  LOP3.LUT R16, R16, 0xfffffdff, RZ, 0xc0, !PT ;  /* 0xfffffdff10107812 */ /* 0x000fe400078ec0ff */
[----:B------:R-:W-:Y:S02]  /*a6a0*/  LOP3.LUT R11, R19, 0xc0, RZ, 0xfc, !PT ;  /* 0x000000c0130b7812 */ /* 0x000fe400078efcff */
[----:B------:R-:W-:Y:S02]  /*a6b0*/  @P6 LOP3.LUT R16, R16, 0x200, RZ, 0xfc, !PT ;  /* 0x0000020010106812 */ /* 0x000fe400078efcff */
[----:B------:R-:W-:Y:S02]  /*a6c0*/  SEL R7, RZ, 0x40, P0 ;  /* 0x00000040ff077807 */ /* 0x000fe40000000000 */
[----:B------:R-:W-:-:S02]  /*a6d0*/  SEL R0, RZ, 0x80, P1 ;  /* 0x00000080ff007807 */ /* 0x000fc40000800000 */
[----:B------:R-:W-:Y:S02]  /*a6e0*/  ISETP.GE.AND P0, PT, R5, UR7, PT ;  /* 0x0000000705007c0c */ /* 0x000fe4000bf06270 */
[----:B------:R-:W-:Y:S02]  /*a6f0*/  ISETP.GE.AND P1, PT, R11, UR6, PT ;  /* 0x000000060b007c0c */ /* 0x000fe4000bf26270 */
[----:B------:R-:W-:Y:S02]  /*a700*/  SEL R5, RZ, 0xffffffff, P5 ;  /* 0xffffffffff057807 */ /* 0x000fe40002800000 */
[----:B------:R-:W-:Y:S02]  /*a710*/  LOP3.LUT R16, R16, 0xff7fffff, RZ, 0xc0, !PT ;  /* 0xff7fffff10107812 */ /* 0x000fe400078ec0ff */
[----:B------:R-:W-:Y:S01]  /*a720*/  SEL R2, RZ, 0x1, P6 ;  /* 0x00000001ff027807 */ /* 0x000fe20003000000 */
[----:B------:R-:W-:Y:S01]  /*a730*/  IMAD.SHL.U32 R8, R5, 0x2, RZ ;  /* 0x0000000205087824 */ /* 0x000fe200078e00ff */
[----:B------:R-:W-:-:S02]  /*a740*/  @P2 LOP3.LUT R16, R16, 0x800000, RZ, 0xfc, !PT ;  /* 0x0080000010102812 */ /* 0x000fc400078efcff */
[----:B------:R-:W-:Y:S02]  /*a750*/  SEL R5, RZ, 0xffffff80, P0 ;  /* 0xffffff80ff057807 */ /* 0x000fe40000000000 */
[----:B------:R-:W-:Y:S02]  /*a760*/  ISETP.GE.AND P0, PT, R11, UR7, PT ;  /* 0x000000070b007c0c */ /* 0x000fe4000bf06270 */
[----:B------:R-:W-:Y:S02]  /*a770*/  LOP3.LUT R16, R16, 0xfffffff7, RZ, 0xc0, !PT ;  /* 0xfffffff710107812 */ /* 0x000fe400078ec0ff */
[----:B------:R-:W-:Y:S02]  /*a780*/  SEL R3, RZ, 0x1, P2 ;  /* 0x00000001ff037807 */ /* 0x000fe40001000000 */
[----:B------:R-:W-:Y:S02]  /*a790*/  @P1 LOP3.LUT R16, R16, 0x8, RZ, 0xfc, !PT ;  /* 0x0000000810101812 */ /* 0x000fe400078efcff */
[----:B------:R-:W-:-:S02]  /*a7a0*/  LOP3.LUT R13, R19, 0x100, RZ, 0xfc, !PT ;  /* 0x00000100130d7812 */ /* 0x000fc400078efcff */
[----:B------:R-:W-:Y:S02]  /*a7b0*/  LOP3.LUT R16, R16, 0xffefffff, RZ, 0xc0, !PT ;  /* 0xffefffff10107812 */ /* 0x000fe400078ec0ff */
[----:B------:R-:W-:Y:S02]  /*a7c0*/  LOP3.LUT R2, R9, 0x2, R2, 0xe2, !PT ;  /* 0x0000000209027812 */ /* 0x000fe400078ee202 */
[----:B------:R-:W-:Y:S02]  /*a7d0*/  LOP3.LUT R9, R8, 0x2, R3, 0xe2, !PT ;  /* 0x0000000208097812 */ /* 0x000fe400078ee203 */
[----:B------:R-:W-:Y:S02]  /*a7e0*/  SEL R3, RZ, 0x4, P4 ;  /* 0x00000004ff037807 */ /* 0x000fe40002000000 */
[----:B------:R-:W-:Y:S02]  /*a7f0*/  @P0 LOP3.LUT R16, R16, 0x100000, RZ, 0xfc, !PT ;  /* 0x0010000010100812 */ /* 0x000fe400078efcff */
[----:B------:R-:W-:-:S02]  /*a800*/  SEL R11, RZ, 0x8, P0 ;  /* 0x00000008ff0b7807 */ /* 0x000fc40000000000 */
[----:B------:R-:W-:Y:S02]  /*a810*/  SEL R8, RZ, 0x8, P1 ;  /* 0x00000008ff087807 */ /* 0x000fe40000800000 */
[----:B------:R-:W-:Y:S02]  /*a820*/  ISETP.GE.AND P0, PT, R13, UR6, PT ;  /* 0x000000060d007c0c */ /* 0x000fe4000bf06270 */
[----:B------:R-:W-:Y:S02]  /*a830*/  LOP3.LUT R8, R8, R2, R3, 0xfe, !PT ;  /* 0x0000000208087212 */ /* 0x000fe400078efe03 */
[----:B------:R-:W0:Y:S01]  /*a840*/  LDC.64 R2, c[0x0][0x2f0] ;  /* 0x0000bc00ff027b82 */ /* 0x000e220000000a00 */
[----:B------:R-:W-:Y:S02]  /*a850*/  SEL R10, RZ, 0x4, P3 ;  /* 0x00000004ff0a7807 */ /* 0x000fe40001800000 */
[----:B------:R-:W-:Y:S02]  /*a860*/  LOP3.LUT R16, R16, 0xfffffffb, RZ, 0xc0, !PT ;  /* 0xfffffffb10107812 */ /* 0x000fe400078ec0ff */
[----:B------:R-:W-:-:S02]  /*a870*/  LOP3.LUT R14, R19, 0x140, RZ, 0xfc, !PT ;  /* 0x00000140130e7812 */ /* 0x000fc400078efcff */
[----:B------:R-:W-:Y:S02]  /*a880*/  LOP3.LUT R12, R11, R9, R10, 0xfe, !PT ;  /* 0x000000090b0c7212 */ /* 0x000fe400078efe0a */
[----:B------:R-:W-:Y:S02]  /*a890*/  @P0 LOP3.LUT R16, R16, 0x4, RZ, 0xfc, !PT ;  /* 0x0000000410100812 */ /* 0x000fe400078efcff */
[----:B------:R-:W-:Y:S02]  /*a8a0*/  SEL R11, RZ, 0x10, P0 ;  /* 0x00000010ff0b7807 */ /* 0x000fe40000000000 */
[----:B------:R-:W-:Y:S02]  /*a8b0*/  ISETP.GE.AND P0, PT, R14, UR6, PT ;  /* 0x000000060e007c0c */ /* 0x000fe4000bf06270 */
[----:B------:R-:W-:Y:S02]  /*a8c0*/  LOP3.LUT R16, R16, 0xfffffffd, RZ, 0xc0, !PT ;  /* 0xfffffffd10107812 */ /* 0x000fe400078ec0ff */
[----:B------:R-:W-:-:S02]  /*a8d0*/  SEL R10, RZ, 0x20, P0 ;  /* 0x00000020ff0a7807 */ /* 0x000fc40000000000 */
[----:B------:R-:W-:Y:S02]  /*a8e0*/  LOP3.LUT R9, R29, 0x1f8, RZ, 0xc0, !PT ;  /* 0x000001f81d097812 */ /* 0x000fe400078ec0ff */
[----:B------:R-:W-:Y:S01]  /*a8f0*/  LOP3.LUT R8, R10, R8, R11, 0xfe, !PT ;  /* 0x000000080a087212 */ /* 0x000fe200078efe0b */
[----:B0-----:R-:W-:Y:S01]  /*a900*/  IMAD R18, R2, UR4, RZ ;  /* 0x0000000402127c24 */ /* 0x001fe2000f8e02ff */
[----:B------:R-:W-:Y:S01]  /*a910*/  LOP3.LUT R2, R9, 0x38, R4, 0x78, !PT ;  /* 0x0000003809027812 */ /* 0x000fe200078e7804 */
[----:B------:R-:W-:Y:S02]  /*a920*/  ULDC UR4, c[0x0][0x288] ;  /* 0x0000a20000047ab9 */ /* 0x000fe40000000800 */
[----:B------:R-:W-:Y:S01]  /*a930*/  @P0 LOP3.LUT R16, R16, 0x2, RZ, 0xfc, !PT ;  /* 0x0000000210100812 */ /* 0x000fe200078efcff */
[----:B------:R-:W-:Y:S01]  /*a940*/  VIADD R15, R18, 0x3f ;  /* 0x0000003f120f7836 */ /* 0x000fe20000000000 */
[----:B------:R-:W-:Y:S01]  /*a950*/  ISETP.GE.AND P0, PT, R13, UR7, PT ;  /* 0x000000070d007c0c */ /* 0x000fe2000bf06270 */
[----:B------:R-:W-:Y:S01]  /*a960*/  STL [R1+0x20], R18 ;  /* 0x0000201201007387 */ /* 0x000fe20000100800 */
[----:B------:R-:W-:Y:S01]  /*a970*/  LOP3.LUT R16, R16, 0xfff7ffff, RZ, 0xc0, !PT ;  /* 0xfff7ffff10107812 */ /* 0x000fe200078ec0ff */
[----:B------:R-:W-:Y:S01]  /*a980*/  UIMAD UR36, UR36, UR4, URZ ;  /* 0x00000004242472a4 */ /* 0x000fe2000f8e023f */
[----:B------:R-:W-:-:S02]  /*a990*/  SHF.R.S32.HI R10, RZ, 0x1f, R15 ;  /* 0x0000001fff0a7819 */ /* 0x000fc4000001140f */
[----:B------:R-:W-:Y:S02]  /*a9a0*/  LOP3.LUT R29, R2, 0x200, R29, 0xf8, !PT ;  /* 0x00000200021d7812 */ /* 0x000fe400078ef81d */
[----:B------:R-:W-:Y:S02]  /*a9b0*/  SHF.R.U32.HI R2, RZ, 0x3, R4 ;  /* 0x00000003ff027819 */ /* 0x000fe40000011604 */
[----:B------:R-:W-:Y:S02]  /*a9c0*/  SEL R13, RZ, 0x10, P0 ;  /* 0x00000010ff0d7807 */ /* 0x000fe40000000000 */
[----:B------:R-:W-:Y:S02]  /*a9d0*/  LEA.HI R10, R10, R15, RZ, 0x6 ;  /* 0x0000000f0a0a7211 */ /* 0x000fe400078f30ff */
[----:B------:R-:W-:Y:S02]  /*a9e0*/  @P0 LOP3.LUT R16, R16, 0x80000, RZ, 0xfc, !PT ;  /* 0x0008000010100812 */ /* 0x000fe400078efcff */
[----:B------:R-:W-:Y:S01]  /*a9f0*/  ISETP.GE.AND P0, PT, R14, UR7, PT ;  /* 0x000000070e007c0c */ /* 0x000fe2000bf06270 */
[----:B------:R-:W-:Y:S01]  /*aa00*/  ULDC UR7, c[0x0][0x2b8] ;  /* 0x0000ae0000077ab9 */ /* 0x000fe20000000800 */
[----:B------:R-:W-:Y:S01]  /*aa10*/  LOP3.LUT R7, R8, R7, RZ, 0xfc, !PT ;  /* 0x0000000708077212 */ /* 0x000fe200078efcff */
[----:B------:R-:W-:Y:S01]  /*aa20*/  IMAD.U32 R8, RZ, RZ, UR8 ;  /* 0x00000008ff087e24 */ /* 0x000fe2000f8e00ff */
[----:B------:R-:W-:-:S02]  /*aa30*/  LOP3.LUT R2, R2, 0xf, RZ, 0xc0, !PT ;  /* 0x0000000f02027812 */ /* 0x000fc400078ec0ff */
[----:B------:R-:W-:Y:S02]  /*aa40*/  LOP3.LUT R4, R37, 0x2, RZ, 0xfc, !PT ;  /* 0x0000000225047812 */ /* 0x000fe400078efcff */
[C---:B------:R-:W-:Y:S01]  /*aa50*/  LEA.HI.SX32 R4, R10.reuse, 0xfffffffe, 0x1a ;  /* 0xfffffffe0a047811 */ /* 0x040fe200078fd2ff */
[----:B------:R-:W-:Y:S01]  /*aa60*/  STL [R1+0xc], R8 ;  /* 0x00000c0801007387 */ /* 0x000fe20000100800 */
[----:B------:R-:W-:Y:S02]  /*aa70*/  LOP3.LUT R9, R10, 0xffffffc0, RZ, 0xc0, !PT ;  /* 0xffffffc00a097812 */ /* 0x000fe400078ec0ff */
[----:B------:R-:W-:Y:S01]  /*aa80*/  LOP3.LUT R24, R2, 0x70, R24, 0xf8, !PT ;  /* 0x0000007002187812 */ /* 0x000fe200078ef818 */
[----:B------:R0:W-:Y:S01]  /*aa90*/  STL [R1+0x28], R4 ;  /* 0x0000280401007387 */ /* 0x0001e20000100800 */
[----:B------:R-:W-:Y:S02]  /*aaa0*/  LOP3.LUT R16, R16, 0xfffbffff, RZ, 0xc0, !PT ;  /* 0xfffbffff10107812 */ /* 0x000fe400078ec0ff */
[----:B------:R-:W-:-:S02]  /*aab0*/  SEL R14, RZ, 0x20, P0 ;  /* 0x00000020ff0e7807 */ /* 0x000fc40000000000 */
[----:B------:R-:W-:Y:S02]  /*aac0*/  @P0 LOP3.LUT R16, R16, 0x40000, RZ, 0xfc, !PT ;  /* 0x0004000010100812 */ /* 0x000fe400078efcff */
[--C-:B------:R-:W-:Y:S02]  /*aad0*/  IADD3 R36, R18, 0x40, -R9.reuse ;  /* 0x0000004012247810 */ /* 0x100fe40007ffe809 */
[----:B------:R-:W-:Y:S02]  /*aae0*/  LOP3.LUT R16, R16, 0xffffbfff, RZ, 0xc0, !PT ;  /* 0xffffbfff10107812 */ /* 0x000fe400078ec0ff */
[----:B0-----:R-:W-:Y:S01]  /*aaf0*/  IADD3 R4, R24, -0x40, R9 ;  /* 0xffffffc018047810 */ /* 0x001fe20007ffe009 */
[----:B------:R-:W-:Y:S01]  /*ab00*/  IMAD.IADD R36, R36, 0x1, -R2 ;  /* 0x0000000124247824 */ /* 0x000fe200078e0a02 */
[----:B------:R-:W-:Y:S02]  /*ab10*/  LOP3.LUT R0, R7, R0, RZ, 0xfc, !PT ;  /* 0x0000000007007212 */ /* 0x000fe400078efcff */
[----:B------:R-:W-:Y:S01]  /*ab20*/  ISETP.GE.AND P0, PT, R4, R18, PT ;  /* 0x000000120400720c */ /* 0x000fe20003f06270 */
[----:B------:R-:W-:Y:S01]  /*ab30*/  STL [R1+0x24], R4 ;  /* 0x0000240401007387 */ /* 0x000fe20000100800 */
[----:B------:R-:W-:Y:S01]  /*ab40*/  LOP3.LUT R13, R14, R12, R13, 0xfe, !PT ;  /* 0x0000000c0e0d7212 */ /* 0x000fe200078efe0d */
[----:B------:R-:W-:Y:S01]  /*ab50*/  IMAD.MOV.U32 R18, RZ, RZ, RZ ;  /* 0x000000ffff127224 */ /* 0x000fe200078e00ff */
[----:B------:R-:W-:-:S02]  /*ab60*/  ISETP.LT.U32.AND P1, PT, R24, 0x40, !P0 ;  /* 0x000000401800780c */ /* 0x000fc40004721070 */
[----:B------:R-:W-:Y:S02]  /*ab70*/  ISETP.GE.AND P0, PT, R19, UR6, PT ;  /* 0x0000000613007c0c */ /* 0x000fe4000bf06270 */
[----:B------:R-:W-:Y:S02]  /*ab80*/  LOP3.LUT R6, R13, R6, RZ, 0xfc, !PT ;  /* 0x000000060d067212 */ /* 0x000fe400078efcff */
[C---:B------:R-:W-:Y:S02]  /*ab90*/  ISETP.LT.OR P3, PT, R36.reuse, 0x1, P0 ;  /* 0x000000012400780c */ /* 0x040fe40000761670 */
[----:B------:R-:W-:Y:S02]  /*aba0*/  ISETP.LT.OR P2, PT, R36, 0x11, P0 ;  /* 0x000000112400780c */ /* 0x000fe40000741670 */
[C---:B------:R-:W-:Y:S02]  /*abb0*/  LOP3.LUT R5, R6.reuse, 0x80, R5, 0xc8, !PT ;  /* 0x0000008006057812 */ /* 0x040fe400078ec805 */
[----:B------:R-:W-:-:S02]  /*abc0*/  LOP3.LUT R6, R6, 0x40, RZ, 0xc0, !PT ;  /* 0x0000004006067812 */ /* 0x000fc400078ec0ff */
[----:B------:R-:W-:Y:S02]  /*abd0*/  @P1 LOP3.LUT R16, R16, 0x4000, RZ, 0xfc, !PT ;  /* 0x0000400010101812 */ /* 0x000fe400078efcff */
[C---:B------:R-:W-:Y:S02]  /*abe0*/  ISETP.LT.OR P1, PT, R36.reuse, 0x21, P0 ;  /* 0x000000212400780c */ /* 0x040fe40000721670 */
[----:B------:R-:W-:Y:S02]  /*abf0*/  ISETP.LT.OR P0, PT, R36, 0x31, P0 ;  /* 0x000000312400780c */ /* 0x000fe40000701670 */
[----:B------:R-:W-:Y:S02]  /*ac00*/  @P3 LOP3.LUT R17, R17, 0x20000, RZ, 0xfc, !PT ;  /* 0x0002000011113812 */ /* 0x000fe400078efcff */
[----:B------:R-:W-:Y:S02]  /*ac10*/  LOP3.LUT R16, R16, 0xdfffffff, RZ, 0xc0, !PT ;  /* 0xdfffffff10107812 */ /* 0x000fe400078ec0ff */
[----:B------:R-:W-:-:S02]  /*ac20*/  LOP3.LUT R17, R17, 0xfffeffff, RZ, 0xc0, !PT ;  /* 0xfffeffff11117812 */ /* 0x000fc400078ec0ff */
[----:B------:R-:W-:Y:S02]  /*ac30*/  SHF.R.U32.HI R2, RZ, 0x2, R6 ;  /* 0x00000002ff027819 */ /* 0x000fe40000011606 */
[----:B------:R-:W-:Y:S02]  /*ac40*/  @P2 LOP3.LUT R17, R17, 0x10000, RZ, 0xfc, !PT ;  /* 0x0001000011112812 */ /* 0x000fe400078efcff */
[----:B------:R-:W-:Y:S01]  /*ac50*/  SHF.R.U32.HI R5, RZ, 0x3, R5 ;  /* 0x00000003ff057819 */ /* 0x000fe20000011605 */
[----:B------:R0:W-:Y:S01]  /*ac60*/  STL [R1+0x8], R2 ;  /* 0x0000080201007387 */ /* 0x0001e20000100800 */
[----:B------:R-:W-:Y:S02]  /*ac70*/  LOP3.LUT R17, R17, 0xffff7fff, RZ, 0xc0, !PT ;  /* 0xffff7fff11117812 */ /* 0x000fe400078ec0ff */
[----:B------:R-:W-:Y:S01]  /*ac80*/  LOP3.LUT R31, R7, 0x40, RZ, 0xc0, !PT ;  /* 0x00000040071f7812 */ /* 0x000fe200078ec0ff */
[----:B------:R1:W-:Y:S01]  /*ac90*/  STL [R1+0x4], R5 ;  /* 0x0000040501007387 */ /* 0x0003e20000100800 */
[----:B------:R-:W-:-:S02]  /*aca0*/  @P1 LOP3.LUT R17, R17, 0x8000, RZ, 0xfc, !PT ;  /* 0x0000800011111812 */ /* 0x000fc400078efcff */
[C---:B------:R-:W-:Y:S01]  /*acb0*/  LOP3.LUT R30, R0.reuse, 0x80, RZ, 0xc0, !PT ;  /* 0x00000080001e7812 */ /* 0x040fe200078ec0ff */
[----:B------:R1:W-:Y:S01]  /*acc0*/  STL [R1+0x1c], RZ ;  /* 0x00001cff01007387 */ /* 0x0003e20000100800 */
[----:B------:R-:W-:Y:S02]  /*acd0*/  LOP3.LUT R17, R17, 0xfdffffff, RZ, 0xc0, !PT ;  /* 0xfdffffff11117812 */ /* 0x000fe400078ec0ff */
[C---:B0-----:R-:W-:Y:S02]  /*ace0*/  PRMT R2, R0.reuse, 0x8880, RZ ;  /* 0x0000888000027816 */ /* 0x041fe400000000ff */
[----:B------:R-:W-:Y:S02]  /*acf0*/  @P0 LOP3.LUT R17, R17, 0x2000000, RZ, 0xfc, !PT ;  /* 0x0200000011110812 */ /* 0x000fe400078efcff */
[----:B------:R-:W-:Y:S02]  /*ad00*/  LOP3.LUT P0, RZ, R0, 0x2, RZ, 0xc0, !PT ;  /* 0x0000000200ff7812 */ /* 0x000fe4000780c0ff */
[----:B------:R-:W-:-:S02]  /*ad10*/  LOP3.LUT R17, R17, 0xffffbfff, RZ, 0xc0, !PT ;  /* 0xffffbfff11117812 */ /* 0x000fc400078ec0ff */
[C---:B------:R-:W-:Y:S02]  /*ad20*/  ISETP.LT.OR P1, PT, R36.reuse, 0x1, !P0 ;  /* 0x000000012400780c */ /* 0x040fe40004721670 */
[C---:B------:R-:W-:Y:S02]  /*ad30*/  ISETP.LT.OR P3, PT, R36.reuse, 0x11, !P0 ;  /* 0x000000112400780c */ /* 0x040fe40004761670 */
[----:B------:R-:W-:Y:S02]  /*ad40*/  ISETP.LT.OR P2, PT, R36, 0x21, !P0 ;  /* 0x000000212400780c */ /* 0x000fe40004741670 */
[----:B------:R-:W-:Y:S02]  /*ad50*/  SHF.R.U32.HI R31, RZ, 0x2, R31 ;  /* 0x00000002ff1f7819 */ /* 0x000fe4000001161f */
[----:B------:R-:W-:-:S05]  /*ad60*/  SHF.R.U32.HI R30, RZ, 0x3, R30 ;  /* 0x00000003ff1e7819 */ /* 0x000fca000001161e */
        /* <DEDUP_REMOVED lines=9> */
[----:B------:R-:W-:-:S04]  /*ae00*/  LOP3.LUT R17, R17, 0xfeffffff, RZ, 0xc0, !PT ;  /* 0xfeffffff11117812 */ /* 0x000fc800078ec0ff */
[----:B------:R-:W-:Y:S02]  /*ae10*/  @P1 LOP3.LUT R17, R17, 0x1000000, RZ, 0xfc, !PT ;  /* 0x0100000011111812 */ /* 0x000fe400078efcff */
[----:B------:R-:W-:Y:S02]  /*ae20*/  ISETP.LT.OR P1, PT, R36, 0x21, !P0 ;  /* 0x000000212400780c */ /* 0x000fe40004721670 */
[----:B------:R-:W-:-:S04]  /*ae30*/  LOP3.LUT R17, R17, 0xfffff7ff, RZ, 0xc0, !PT ;  /* 0xfffff7ff11117812 */ /* 0x000fc800078ec0ff */
        /* <DEDUP_REMOVED lines=31> */
[----:B------:R-:W-:-:S02]  /*b030*/  @P1 LOP3.LUT R16, R16, 0x20000000, RZ, 0xfc, !PT ;  /* 0x2000000010101812 */ /* 0x000fc400078efcff */
[C---:B------:R-:W-:Y:S02]  /*b040*/  ISETP.LT.OR P1, PT, R36.reuse, 0x1, !P0 ;  /* 0x000000012400780c */ /* 0x040fe40004721670 */
[----:B------:R-:W-:Y:S02]  /*b050*/  LOP3.LUT R17, R17, 0xffdfffff, RZ, 0xc0, !PT ;  /* 0xffdfffff11117812 */ /* 0x000fe400078ec0ff */
[C---:B------:R-:W-:Y:S02]  /*b060*/  ISETP.LT.OR P3, PT, R36.reuse, 0x11, !P0 ;  /* 0x000000112400780c */ /* 0x040fe40004761670 */
[----:B------:R-:W-:Y:S02]  /*b070*/  @P2 LOP3.LUT R17, R17, 0x200000, RZ, 0xfc, !PT ;  /* 0x0020000011112812 */ /* 0x000fe400078efcff */
[----:B------:R-:W-:Y:S02]  /*b080*/  ISETP.LT.OR P2, PT, R36, 0x21, !P0 ;  /* 0x000000212400780c */ /* 0x000fe40004741670 */
[----:B------:R-:W-:-:S02]  /*b090*/  LOP3.LUT R17, R17, 0xffffffef, RZ, 0xc0, !PT ;  /* 0xffffffef11117812 */ /* 0x000fc400078ec0ff */
[----:B------:R-:W-:Y:S02]  /*b0a0*/  LOP3.LUT R16, R16, 0xefffffff, RZ, 0xc0, !PT ;  /* 0xefffffff10107812 */ /* 0x000fe400078ec0ff */
[----:B------:R-:W-:Y:S02]  /*b0b0*/  @P1 LOP3.LUT R17, R17, 0x10, RZ, 0xfc, !PT ;  /* 0x0000001011111812 */ /* 0x000fe400078efcff */
[----:B------:R-:W-:Y:S02]  /*b0c0*/  ISETP.LT.OR P1, PT, R36, 0x31, !P0 ;  /* 0x000000312400780c */ /* 0x000fe40004721670 */
[----:B------:R-:W-:Y:S02]  /*b0d0*/  LOP3.LUT R17, R17, 0xfffffffe, RZ, 0xc0, !PT ;  /* 0xfffffffe11117812 */ /* 0x000fe400078ec0ff */
[----:B------:R-:W-:Y:S02]  /*b0e0*/  LOP3.LUT P0, RZ, R0, 0x40, RZ, 0xc0, !PT ;  /* 0x0000004000ff7812 */ /* 0x000fe4000780c0ff */
[----:B------:R-:W-:-:S02]  /*b0f0*/  @P3 LOP3.LUT R17, R17, 0x1, RZ, 0xfc, !PT ;  /* 0x0000000111113812 */ /* 0x000fc400078efcff */
[----:B------:R-:W-:Y:S02]  /*b100*/  ISETP.LT.OR P3, PT, R36, 0x11, !P0 ;  /* 0x000000112400780c */ /* 0x000fe40004761670 */
[----:B------:R-:W-:Y:S02]  /*b110*/  LOP3.LUT R17, R17, 0xffefffff, RZ, 0xc0, !PT ;  /* 0xffefffff11117812 */ /* 0x000fe400078ec0ff */
[----:B------:R-:W-:Y:S02]  /*b120*/  @P2 LOP3.LUT R16, R16, 0x10000000, RZ, 0xfc, !PT ;  /* 0x1000000010102812 */ /* 0x000fe400078efcff */
[----:B------:R-:W-:Y:S02]  /*b130*/  @P1 LOP3.LUT R17, R17, 0x100000, RZ, 0xfc, !PT ;  /* 0x0010000011111812 */ /* 0x000fe400078efcff */
[C---:B------:R-:W-:Y:S02]  /*b140*/  ISETP.LT.OR P1, PT, R36.reuse, 0x1, !P0 ;  /* 0x000000012400780c */ /* 0x040fe40004721670 */
[----:B------:R-:W-:-:S02]  /*b150*/  ISETP.LT.OR P2, PT, R36, 0x21, !P0 ;  /* 0x000000212400780c */ /* 0x000fc40004741670 */
[----:B------:R-:W-:Y:S02]  /*b160*/  LOP3.LUT R16, R16, 0x7fffffff, RZ, 0xc0, !PT ;  /* 0x7fffffff10107812 */ /* 0x000fe400078ec0ff */
[----:B------:R-:W-:Y:S02]  /*b170*/  LOP3.LUT R17, R17, 0xfffffff7, RZ, 0xc0, !PT ;  /* 0xfffffff711117812 */ /* 0x000fe400078ec0ff */
[----:B------:R-:W-:Y:S02]  /*b180*/  @P3 LOP3.LUT R16, R16, 0x80000000, RZ, 0xfc, !PT ;  /* 0x8000000010103812 */ /* 0x000fe400078efcff */
[----:B------:R-:W-:Y:S02]  /*b190*/  LEA R0, R29, UR37, 0x1 ;  /* 0x000000251d007c11 */ /* 0x000fe4000f8e08ff */
[----:B------:R-:W-:Y:S02]  /*b1a0*/  LOP3.LUT R16, R16, 0xf7ffffff, RZ, 0xc0, !PT ;  /* 0xf7ffffff10107812 */ /* 0x000fe400078ec0ff */
[----:B------:R-:W-:-:S02]  /*b1b0*/  @P1 LOP3.LUT R17, R17, 0x8, RZ, 0xfc, !PT ;  /* 0x0000000811111812 */ /* 0x000fc400078efcff */
[----:B------:R-:W-:Y:S02]  /*b1c0*/  ISETP.LT.OR P1, PT, R36, 0x31, !P0 ;  /* 0x000000312400780c */ /* 0x000fe40004721670 */
[----:B------:R-:W-:Y:S02]  /*b1d0*/  ISETP.GT.AND P0, PT, R2, -0x1, PT ;  /* 0xffffffff0200780c */ /* 0x000fe40003f04270 */
[----:B------:R-:W-:Y:S02]  /*b1e0*/  @P2 LOP3.LUT R16, R16, 0x8000000, RZ, 0xfc, !PT ;  /* 0x0800000010102812 */ /* 0x000fe400078efcff */
[----:B------:R-:W-:Y:S02]  /*b1f0*/  ISETP.LT.OR P2, PT, R36, 0x11, P0 ;  /* 0x000000112400780c */ /* 0x000fe40000741670 */
[----:B------:R-:W-:Y:S02]  /*b200*/  LOP3.LUT R17, R17, 0xfff7ffff, RZ, 0xc0, !PT ;  /* 0xfff7ffff11117812 */ /* 0x000fe400078ec0ff */
[----:B------:R-:W-:-:S02]  /*b210*/  LOP3.LUT R16, R16, 0xbfffffff, RZ, 0xc0, !PT ;  /* 0xbfffffff10107812 */ /* 0x000fc400078ec0ff */
[C---:B------:R-:W-:Y:S02]  /*b220*/  ISETP.LT.OR P3, PT, R36.reuse, 0x1, P0 ;  /* 0x000000012400780c */ /* 0x040fe40000761670 */
[----:B------:R-:W-:Y:S02]  /*b230*/  @P1 LOP3.LUT R17, R17, 0x80000, RZ, 0xfc, !PT ;  /* 0x0008000011111812 */ /* 0x000fe400078efcff */
[C---:B------:R-:W-:Y:S02]  /*b240*/  ISETP.LT.OR P1, PT, R36.reuse, 0x21, P0 ;  /* 0x000000212400780c */ /* 0x040fe40000721670 */
[----:B------:R-:W-:Y:S02]  /*b250*/  ISETP.LT.OR P0, PT, R36, 0x31, P0 ;  /* 0x000000312400780c */ /* 0x000fe40000701670 */
[----:B------:R-:W-:Y:S02]  /*b260*/  @P2 LOP3.LUT R16, R16, 0x40000000, RZ, 0xfc, !PT ;  /* 0x4000000010102812 */ /* 0x000fe400078efcff */
[----:B------:R-:W-:-:S02]  /*b270*/  ISETP.GE.AND P2, PT, R19, R3, PT ;  /* 0x000000031300720c */ /* 0x000fc40003f46270 */
[----:B------:R-:W-:Y:S02]  /*b280*/  LOP3.LUT R16, R16, 0xfbffffff, RZ, 0xc0, !PT ;  /* 0xfbffffff10107812 */ /* 0x000fe400078ec0ff */
[----:B------:R-:W-:-:S03]  /*b290*/  LOP3.LUT R17, R17, 0xfffffffb, RZ, 0xc0, !PT ;  /* 0xfffffffb11117812 */ /* 0x000fc600078ec0ff */
[----:B------:R-:W-:Y:S02]  /*b2a0*/  @P1 LOP3.LUT R16, R16, 0x4000000, RZ, 0xfc, !PT ;  /* 0x0400000010101812 */ /* 0x000fe400078efcff */
[----:B------:R-:W-:Y:S02]  /*b2b0*/  @P3 LOP3.LUT R17, R17, 0x4, RZ, 0xfc, !PT ;  /* 0x0000000411113812 */ /* 0x000fe400078efcff */
[----:B------:R-:W-:Y:S02]  /*b2c0*/  ISETP.GE.AND P1, PT, R36, 0x1, PT ;  /* 0x000000012400780c */ /* 0x000fe40003f26270 */
[----:B------:R-:W-:Y:S02]  /*b2d0*/  LOP3.LUT R16, R16, 0xfffffffe, RZ, 0xc0, !PT ;  /* 0xfffffffe10107812 */ /* 0x000fe400078ec0ff */
[----:B------:R-:W-:Y:S02]  /*b2e0*/  LOP3.LUT R17, R17, 0xfffbffff, RZ, 0xc0, !PT ;  /* 0xfffbffff11117812 */ /* 0x000fe400078ec0ff */
[----:B------:R-:W-:-:S02]  /*b2f0*/  @P2 LOP3.LUT R16, R16, 0x1, RZ, 0xfc, !PT ;  /* 0x0000000110102812 */ /* 0x000fc400078efcff */
[----:B------:R-:W-:Y:S02]  /*b300*/  @P0 LOP3.LUT R17, R17, 0x40000, RZ, 0xfc, !PT ;  /* 0x0004000011110812 */ /* 0x000fe400078efcff */
[----:B------:R-:W-:Y:S02]  /*b310*/  ISETP.GE.AND P0, PT, R36, 0x11, PT ;  /* 0x000000112400780c */ /* 0x000fe40003f06270 */
[----:B------:R-:W-:Y:S02]  /*b320*/  LOP3.LUT R16, R16, 0xfffdffff, RZ, 0xc0, !PT ;  /* 0xfffdffff10107812 */ /* 0x000fe400078ec0ff */
[----:B------:R-:W-:Y:S02]  /*b330*/  ISETP.GE.AND P2, PT, R36, 0x21, PT ;  /* 0x000000212400780c */ /* 0x000fe40003f46270 */
[----:B------:R-:W-:Y:S02]  /*b340*/  @P1 LOP3.LUT R16, R16, 0x20000, RZ, 0xfc, !PT ;  /* 0x0002000010101812 */ /* 0x000fe400078efcff */
[----:B------:R-:W-:-:S02]  /*b350*/  ISETP.GE.AND P1, PT, R36, 0x31, PT ;  /* 0x000000312400780c */ /* 0x000fc40003f26270 */
        /* <DEDUP_REMOVED lines=9> */
.L_x_249:
[----:B------:R-:W2:Y:S01]  /*b3f0*/  LDL R2, [R1+0xc] ;  /* 0x00000c0001027983 */ /* 0x000ea20000100800 */
[----:B0-----:R-:W0:Y:S01]  /*b400*/  LDC R0, c[0x0][0xd38] ;  /* 0x00034e00ff007b82 */ /* 0x001e220000000800 */
        /* <DEDUP_REMOVED lines=23> */
[----:B0--3--:R-:W-:Y:S05]  /*b580*/  @!P0 BRA `(.L_x_213) ;  /* 0x0000000000408947 */ /* 0x009fea0003800000 */
[----:B------:R-:W-:Y:S01]  /*b590*/  MOV R2, 0x0 ;  /* 0x0000000000027802 */ /* 0x000fe20000000f00 */
[----:B------:R-:W-:Y:S01]  /*b5a0*/  ULDC.64 UR6, c[0x4][0x90] ;  /* 0x0100240000067ab9 */ /* 0x000fe20000000a00 */
[----:B------:R-:W-:Y:S01]  /*b5b0*/  ULDC.64 UR8, c[0x4][0x98] ;  /* 0x0100260000087ab9 */ /* 0x000fe20000000a00 */
[----:B------:R-:W-:Y:S01]  /*b5c0*/  ULDC.64 UR4, c[0x4][0x8] ;  /* 0x0100020000047ab9 */ /* 0x000fe20000000a00 */
[----:B------:R-:W-:Y:S02]  /*b5d0*/  IMAD.U32 R4, RZ, RZ, UR6 ;  /* 0x00000006ff047e24 */ /* 0x000fe4000f8e00ff */
[----:B------:R-:W0:Y:S01]  /*b5e0*/  LDC.64 R2, c[0x4][R2] ;  /* 0x0100000002027b82 */ /* 0x000e220000000a00 */
[----:B------:R-:W-:Y:S02]  /*b5f0*/  IMAD.U32 R5, RZ, RZ, UR7 ;  /* 0x00000007ff057e24 */ /* 0x000fe4000f8e00ff */
[----:B------:R-:W-:Y:S02]  /*b600*/  IMAD.U32 R6, RZ, RZ, UR8 ;  /* 0x00000008ff067e24 */ /* 0x000fe4000f8e00ff */
[----:B------:R-:W-:-:S02]  /*b610*/  IMAD.U32 R7, RZ, RZ, UR9 ;  /* 0x00000009ff077e24 */ /* 0x000fc4000f8e00ff */
[----:B------:R-:W-:Y:S02]  /*b620*/  IMAD.U32 R10, RZ, RZ, UR4 ;  /* 0x00000004ff0a7e24 */ /* 0x000fe4000f8e00ff */
[----:B------:R-:W-:Y:S02]  /*b630*/  IMAD.U32 R11, RZ, RZ, UR5 ;  /* 0x00000005ff0b7e24 */ /* 0x000fe4000f8e00ff */
[----:B------:R-:W-:Y:S02]  /*b640*/  IMAD.MOV.U32 R8, RZ, RZ, 0x70 ;  /* 0x00000070ff087424 */ /* 0x000fe400078e00ff */
[----:B------:R-:W-:Y:S02]  /*b650*/  IMAD.MOV.U32 R12, RZ, RZ, 0x1 ;  /* 0x00000001ff0c7424 */ /* 0x000fe400078e00ff */
[----:B------:R-:W-:-:S07]  /*b660*/  IMAD.MOV.U32 R13, RZ, RZ, RZ ;  /* 0x000000ffff0d7224 */ /* 0x000fce00078e00ff */
[----:B------:R-:W-:-:S07]  /*b670*/  LEPC R20, `(.L_x_213) ;  /* 0x000000001014794e */ /* 0x000fce0000000000 */
[----:B0----5:R-:W-:Y:S05]  /*b680*/  CALL.ABS.NOINC R2 ;  /* 0x0000000002007343 */ /* 0x021fea0003c00000 */
.L_x_213:
        /* <DEDUP_REMOVED lines=9> */
[----:B------:R-:W-:Y:S01]  /*b720*/  MOV R4, UR6 ;  /* 0x0000000600047c02 */ /* 0x000fe20008000f00 */
[----:B------:R-:W-:Y:S02]  /*b730*/  IMAD.U32 R5, RZ, RZ, UR7 ;  /* 0x00000007ff057e24 */ /* 0x000fe4000f8e00ff */
[----:B------:R-:W-:Y:S02]  /*b740*/  IMAD.U32 R6, RZ, RZ, UR8 ;  /* 0x00000008ff067e24 */ /* 0x000fe4000f8e00ff */
[----:B------:R-:W-:-:S02]  /*b750*/  IMAD.U32 R7, RZ, RZ, UR9 ;  /* 0x00000009ff077e24 */ /* 0x000fc4000f8e00ff */
[----:B------:R-:W-:Y:S02]  /*b760*/  IMAD.U32 R10, RZ, RZ, UR4 ;  /* 0x00000004ff0a7e24 */ /* 0x000fe4000f8e00ff */
[----:B------:R-:W-:Y:S02]  /*b770*/  IMAD.U32 R11, RZ, RZ, UR5 ;  /* 0x00000005ff0b7e24 */ /* 0x000fe4000f8e00ff */
[----:B------:R-:W-:Y:S02]  /*b780*/  IMAD.MOV.U32 R8, RZ, RZ, 0x70 ;  /* 0x00000070ff087424 */ /* 0x000fe400078e00ff */
[----:B------:R-:W-:Y:S02]  /*b790*/  IMAD.MOV.U32 R12, RZ, RZ, 0x1 ;  /* 0x00000001ff0c7424 */ /* 0x000fe400078e00ff */
[----:B0-----:R-:W-:-:S07]  /*b7a0*/  IMAD.MOV.U32 R13, RZ, RZ, RZ ;  /* 0x000000ffff0d7224 */ /* 0x001fce00078e00ff */
[----:B------:R-:W-:-:S07]  /*b7b0*/  LEPC R20, `(.L_x_215) ;  /* 0x000000001014794e */ /* 0x000fce0000000000 */
[----:B-1---5:R-:W-:Y:S05]  /*b7c0*/  CALL.ABS.NOINC R2 ;  /* 0x0000000002007343 */ /* 0x022fea0003c00000 */
.L_x_215:
[----:B------:R0:W1:Y:S01]  /*b7d0*/  LDC.64 R2, c[0x4][R19] ;  /* 0x0100000013027b82 */ /* 0x0000620000000a00 */
[----:B------:R-:W-:Y:S01]  /*b7e0*/  ULDC.64 UR6, c[0x4][0x90] ;  /* 0x0100240000067ab9 */ /* 0x000fe20000000a00 */
[----:B------:R-:W-:Y:S01]  /*b7f0*/  ULDC.64 UR8, c[0x4][0x98] ;  /* 0x0100260000087ab9 */ /* 0x000fe20000000a00 */
[----:B------:R-:W-:Y:S01]  /*b800*/  ULDC.64 UR4, c[0x4][0x18] ;  /* 0x0100060000047ab9 */ /* 0x000fe20000000a00 */
[----:B------:R-:W-:Y:S02]  /*b810*/  IMAD.U32 R4, RZ, RZ, UR6 ;  /* 0x00000006ff047e24 */ /* 0x000fe4000f8e00ff */
        /* <DEDUP_REMOVED lines=9> */
[----:B-1----:R-:W-:Y:S05]  /*b8b0*/  CALL.ABS.NOINC R2 ;  /* 0x0000000002007343 */ /* 0x002fea0003c00000 */
.L_x_214:
[----:B------:R-:W-:Y:S01]  /*b8c0*/  ULDC.64 UR4, c[0x0][0xaf0] ;  /* 0x0002bc0000047ab9 */ /* 0x000fe20000000a00 */
[--C-:B------:R-:W-:Y:S01]  /*b8d0*/  IMAD.MOV.U32 R28, RZ, RZ, R27.reuse ;  /* 0x000000ffff1c7224 */ /* 0x100fe200078e001b */
[----:B------:R-:W-:Y:S01]  /*b8e0*/  ISETP.NE.U32.AND P0, PT, RZ, UR4, PT ;  /* 0x00000004ff007c0c */ /* 0x000fe2000bf05070 */
[----:B------:R-:W0:Y:S01]  /*b8f0*/  LDC R10, c[0x0][0x430] ;  /* 0x00010c00ff0a7b82 */ /* 0x000e220000000800 */
[----:B------:R-:W-:Y:S01]  /*b900*/  IMAD.MOV R19, RZ, RZ, -R27 ;  /* 0x000000ffff137224 */ /* 0x000fe200078e0a1b */
        /* <DEDUP_REMOVED lines=8> */
.L_x_267:
[----:B------:R-:W2:Y:S01]  /*b990*/  LDL R0, [R1+0x24] ;  /* 0x0000240001007983 */ /* 0x000ea20000100800 */
[----:B------:R-:W-:Y:S01]  /*b9a0*/  ISETP.NE.AND P0, PT, R10, 0x1, PT ;  /* 0x000000010a00780c */ /* 0x000fe20003f05270 */
[----:B------:R-:W-:Y:S01]  /*b9b0*/  IMAD.MOV.U32 R35, RZ, RZ, RZ ;  /* 0x000000ffff237224 */ /* 0x000fe200078e00ff */
[C---:B------:R-:W-:Y:S02]  /*b9c0*/  LOP3.LUT P1, RZ, R16.reuse, 0x4000, RZ, 0xc0, !PT ;  /* 0x0000400010ff7812 */ /* 0x040fe4000782c0ff */
[----:B-----5:R-:W-:Y:S02]  /*b9d0*/  SHF.R.S32.HI R33, RZ, 0x1f, R28 ;  /* 0x0000001fff217819 */ /* 0x020fe4000001141c */
[----:B------:R-:W-:-:S07]  /*b9e0*/  LOP3.LUT R16, R16, 0xffffefff, RZ, 0xc0, !PT ;  /* 0xffffefff10107812 */ /* 0x000fce00078ec0ff */
[----:B------:R-:W0:Y:S01]  /*b9f0*/  @P0 LDC R5, c[0x0][0x434] ;  /* 0x00010d00ff050b82 */ /* 0x000e220000000800 */
[----:B------:R-:W-:-:S07]  /*ba00*/  @P0 LOP3.LUT R16, R16, 0x1000, RZ, 0xfc, !PT ;  /* 0x0000100010100812 */ /* 0x000fce00078efcff */
[----:B------:R-:W3:Y:S08]  /*ba10*/  @P0 LDC R7, c[0x0][0x438] ;  /* 0x00010e00ff070b82 */ /* 0x000ef00000000800 */
[----:B-1----:R-:W1:Y:S02]  /*ba20*/  @P1 LDC.64 R2, c[0x0][0x428] ;  /* 0x00010a00ff021b82 */ /* 0x002e640000000a00 */
[----:B-1----:R-:W-:-:S04]  /*ba30*/  @P1 IMAD R8, R33, R2, RZ ;  /* 0x0000000221081224 */ /* 0x002fc800078e02ff */
[----:B------:R-:W-:Y:S02]  /*ba40*/  @P1 IMAD R8, R28, R3, R8 ;  /* 0x000000031c081224 */ /* 0x000fe400078e0208 */
[----:B--2---:R-:W-:-:S04]  /*ba50*/  IMAD.IADD R0, R0, 0x1, R32 ;  /* 0x0000000100007824 */ /* 0x004fc800078e0220 */
[----:B0-----:R-:W-:-:S04]  /*ba60*/  @P0 IMAD.HI.U32 R4, R0, R5, RZ ;  /* 0x0000000500040227 */ /* 0x001fc800078e00ff */
[----:B------:R-:W-:Y:S01]  /*ba70*/  IMAD.MOV.U32 R6, RZ, RZ, R0 ;  /* 0x000000ffff067224 */ /* 0x000fe200078e0000 */
[----:B---3--:R-:W-:Y:S02]  /*ba80*/  @P0 SHF.R.U32.HI R6, RZ, R7, R4 ;  /* 0x00000007ff060219 */ /* 0x008fe40000011604 */
[----:B------:R-:W0:Y:S02]  /*ba90*/  @P1 LDC.64 R4, c[0x0][0x418] ;  /* 0x00010600ff041b82 */ /* 0x000e240000000a00 */
[----:B------:R-:W-:-:S03]  /*baa0*/  @P1 SHF.R.S32.HI R7, RZ, 0x1f, R6 ;  /* 0x0000001fff071819 */ /* 0x000fc60000011406 */
[----:B------:R-:W-:-:S04]  /*bab0*/  @P1 IMAD.WIDE.U32 R2, R28, R2, R6 ;  /* 0x000000021c021225 */ /* 0x000fc800078e0006 */
[----:B------:R-:W-:Y:S01]  /*bac0*/  @P1 IMAD.IADD R8, R3, 0x1, R8 ;  /* 0x0000000103081824 */ /* 0x000fe200078e0208 */
[----:B0-----:R-:W-:-:S04]  /*bad0*/  @P1 LEA R4, P0, R2, R4, 0x2 ;  /* 0x0000000402041211 */ /* 0x001fc800078010ff */
[----:B------:R-:W-:-:S05]  /*bae0*/  @P1 LEA.HI.X R5, R2, R5, R8, 0x2, P0 ;  /* 0x0000000502051211 */ /* 0x000fca00000f1408 */
[----:B------:R0:W5:Y:S01]  /*baf0*/  @P1 LDG.E R35, desc[UR42][R4.64] ;  /* 0x0000002a04231981 */ /* 0x000162000c1e1900 */
[----:B------:R-:W-:Y:S01]  /*bb00*/  IMAD.MOV R3, RZ, RZ, -R6 ;  /* 0x000000ffff037224 */ /* 0x000fe200078e0a06 */
[----:B------:R-:W-:Y:S02]  /*bb10*/  LOP3.LUT R9, R37, 0x2, RZ, 0xfc, !PT ;  /* 0x0000000225097812 */ /* 0x000fe400078efcff */
[----:B------:R-:W-:Y:S01]  /*bb20*/  LOP3.LUT R16, R16, 0xfffffbff, RZ, 0xc0, !PT ;  /* 0xfffffbff10107812 */ /* 0x000fe200078ec0ff */
[----:B------:R-:W-:Y:S01]  /*bb30*/  IMAD R0, R10, R3, R0 ;  /* 0x000000030a007224 */ /* 0x000fe200078e0200 */
[----:B------:R-:W-:Y:S02]  /*bb40*/  ISETP.NE.AND P0, PT, R9, 0x3, PT ;  /* 0x000000030900780c */ /* 0x000fe40003f05270 */
[----:B------:R-:W-:Y:S02]  /*bb50*/  SHF.R.S32.HI R26, RZ, 0x1f, R19 ;  /* 0x0000001fff1a7819 */ /* 0x000fe40000011413 */
[----:B------:R0:W-:Y:S09]  /*bb60*/  STL [R1], R0 ;  /* 0x0000000001007387 */ /* 0x0001f20000100800 */
[----:B------:R-:W-:Y:S01]  /*bb70*/  @P0 LOP3.LUT R16, R16, 0x400, RZ, 0xfc, !PT ;  /* 0x0000040010100812 */ /* 0x000fe200078efcff */
[----:B0-----:R-:W-:Y:S06]  /*bb80*/  @!P0 BRA `(.L_x_217) ;  /* 0x0000000000048947 */ /* 0x001fec0003800000 */
[----:B------:R-:W-:Y:S01]  /*bb90*/  BPT.TRAP 0x1 ;  /* 0x000000040000795c */ /* 0x000fe20000300000 */
.L_x_217:
[----:B------:R-:W-:Y:S01]  /*bba0*/  LEA R25, R18, UR37, 0x3 ;  /* 0x0000002512197c11 */ /* 0x000fe2000f8e18ff */
[----:B------:R-:W-:Y:S01]  /*bbb0*/  BSSY B0, `(.L_x_218) ;  /* 0x0000004000007945 */ /* 0x000fe20003800000 */
[----:B------:R-:W-:-:S04]  /*bbc0*/  SHF.L.U32 R0, R23, 0x1f, RZ ;  /* 0x0000001f17007819 */ /* 0x000fc800000006ff */
[----:B------:R-:W0:Y:S02]  /*bbd0*/  SYNCS.PHASECHK.TRANS64.TRYWAIT P0, [R25+URZ+0x38840], R0 ;  /* 0x03884000190075a7 */ /* 0x000e24000800017f */
[----:B0-----:R-:W-:Y:S05]  /*bbe0*/  @!P0 BRA `(.L_x_219) ;  /* 0x0000003800148947 */ /* 0x001fea0003800000 */
.L_x_268:
[----:B------:R-:W-:Y:S05]  /*bbf0*/  BSYNC B0 ;  /* 0x0000000000007941 */ /* 0x000fea0003800000 */
.L_x_218:
[----:B------:R-:W0:Y:S01]  /*bc00*/  LDL R2, [R1] ;  /* 0x0000000001027983 */ /* 0x000e220000100800 */
[----:B------:R-:W-:Y:S01]  /*bc10*/  ULDC.64 UR4, c[0x0][0x300] ;  /* 0x0000c00000047ab9 */ /* 0x000fe20000000a00 */
[----:B-----5:R-:W-:Y:S01]  /*bc20*/  SHF.R.S32.HI R4, RZ, 0x1f, R35 ;  /* 0x0000001fff047819 */ /* 0x020fe20000011423 */
[----:B------:R-:W-:Y:S01]  /*bc30*/  IMAD R5, R18, 0x1000, R29 ;  /* 0x0000100012057824 */ /* 0x000fe200078e021d */
[----:B------:R-:W1:Y:S01]  /*bc40*/  S2R R7, SR_TID.X ;  /* 0x0000000000077919 */ /* 0x000e620000002100 */
[----:B------:R-:W-:Y:S01]  /*bc50*/  LOP3.LUT P1, RZ, R16, 0x1, RZ, 0xc0, !PT ;  /* 0x0000000110ff7812 */ /* 0x000fe2000782c0ff */
[----:B-1----:R-:W-:-:S05]  /*bc60*/  IMAD.SHL.U32 R7, R7, 0x8, RZ ;  /* 0x0000000807077824 */ /* 0x002fca00078e00ff */
[----:B------:R-:W-:Y:S02]  /*bc70*/  LOP3.LUT R7, R7, 0x38, RZ, 0xc0, !PT ;  /* 0x0000003807077812 */ /* 0x000fe400078ec0ff */
[----:B0-----:R-:W-:-:S05]  /*bc80*/  SHF.R.S32.HI R0, RZ, 0x1f, R2 ;  /* 0x0000001fff007819 */ /* 0x001fca0000011402 */
[----:B------:R0:W-:Y:S04]  /*bc90*/  STL [R1+0x14], R0 ;  /* 0x0000140001007387 */ /* 0x0001e80000100800 */
[----:B------:R1:W-:Y:S01]  /*bca0*/  STL [R1+0x18], R4 ;  /* 0x0000180401007387 */ /* 0x0003e20000100800 */
[----:B0-----:R-:W-:-:S04]  /*bcb0*/  IMAD R0, R0, UR4, RZ ;  /* 0x0000000400007c24 */ /* 0x001fc8000f8e02ff */
        /* <DEDUP_REMOVED lines=12> */
[----:B------:R-:W-:-:S03]  /*bd80*/  ULDC.64 UR4, c[0x0][0x2e8] ;  /* 0x0000ba0000047ab9 */ /* 0x000fc60000000a00 */
[----:B-1----:R-:W-:Y:S01]  /*bd90*/  IMAD.IADD R4, R3, 0x1, R0 ;  /* 0x0000000103047824 */ /* 0x002fe200078e0200 */
[----:B------:R-:W-:Y:S01]  /*bda0*/  LEA R0, P0, R2, UR4, 0x1 ;  /* 0x0000000402007c11 */ /* 0x000fe2000f8008ff */
[----:B------:R-:W-:-:S03]  /*bdb0*/  UMOV UR4, 0xffffffff ;  /* 0xffffffff00047882 */ /* 0x000fc60000000000 */
[----:B------:R-:W-:Y:S01]  /*bdc0*/  LEA.HI.X R4, R2, UR5, R4, 0x1, P0 ;  /* 0x0000000502047c11 */ /* 0x000fe200080f0c04 */
[----:B------:R-:W-:Y:S08]  /*bdd0*/  BRA.DIV UR4, `(.L_x_220) ;  /* 0x0000003604ac7947 */ /* 0x000ff0000b800000 */
[----:B------:R-:W0:Y:S01]  /*bde0*/  SHFL.IDX PT, R3, R0, RZ, 0x181f ;  /* 0x00181fff00037589 */ /* 0x000e2200000e0000 */
[C---:B------:R-:W-:Y:S02]  /*bdf0*/  ISETP.GE.AND P2, PT, R36.reuse, 0x1, PT ;  /* 0x000000012400780c */ /* 0x040fe40003f46270 */
[----:B------:R-:W-:Y:S01]  /*be00*/  ISETP.GE.AND P3, PT, R36, 0x11, PT ;  /* 0x000000112400780c */ /* 0x000fe20003f66270 */
[----:B------:R-:W1:Y:S10]  /*be10*/  SHFL.IDX PT, R2, R4, RZ, 0x181f ;  /* 0x00181fff04027589 */ /* 0x000e7400000e0000 */
[----:B------:R-:W-:-:S02]  /*be20*/  @P2 LEA R6, R5, UR37, 0x1 ;  /* 0x0000002505062c11 */ /* 0x000fc4000f8e08ff */
[----:B0-----:R-:W-:-:S05]  /*be30*/  @P2 LEA R3, P0, R7, R3, 0x1 ;  /* 0x0000000307032211 */ /* 0x001fca00078008ff */
[----:B-1----:R-:W-:-:S05]  /*be40*/  @P2 IMAD.X R2, RZ, RZ, R2, P0 ;  /* 0x000000ffff022224 */ /* 0x002fca00000e0602 */
[----:B------:R-:W-:-:S04]  /*be50*/  @P2 LOP3.LUT R3, R3, R2, RZ, 0x3c, !PT ;  /* 0x0000000203032212 */ /* 0x000fc800078e3cff */
[----:B------:R-:W-:-:S04]  /*be60*/  @P2 LOP3.LUT R2, R3, R2, RZ, 0x3c, !PT ;  /* 0x0000000203022212 */ /* 0x000fc800078e3cff */
[----:B------:R-:W-:-:S05]  /*be70*/  @P2 LOP3.LUT R3, R3, R2, RZ, 0x3c, !PT ;  /* 0x0000000203032212 */ /* 0x000fca00078e3cff */
[----:B------:R-:W-:Y:S01]  /*be80*/  @!PT LDS RZ, [RZ] ;  /* 0x00000000fffff984 */ /* 0x000fe20000000800 */
[----:B------:R0:W-:Y:S01]  /*be90*/  @P2 LDGSTS.E.BYPASS.LTC128B.128 [R6+0x22400], desc[UR42][R2.64], !P1 ;  /* 0x2240000002062fae */ /* 0x0001e2000c901d6a */
[----:B------:R-:W-:-:S03]  /*bea0*/  ISETP.GE.AND P2, PT, R36, 0x21, PT ;  /* 0x000000212400780c */ /* 0x000fc60003f46270 */
[----:B0-----:R-:W0:Y:S01]  /*beb0*/  SHFL.IDX PT, R3, R0, 0x1, 0x181f ;  /* 0x00381f0000037f89 */ /* 0x001e2200000e0000 */
[----:B------:R-:W-:-:S03]  /*bec0*/  @P3 LEA R6, R5, UR37, 0x1 ;  /* 0x0000002505063c11 */ /* 0x000fc6000f8e08ff */
[----:B------:R-:W1:Y:S01]  /*bed0*/  SHFL.IDX PT, R2, R4, 0x1, 0x181f ;  /* 0x00381f0004027f89 */ /* 0x000e6200000e0000 */
[----:B0-----:R-:W-:-:S05]  /*bee0*/  @P3 LEA R3, P0, R7, R3, 0x1 ;  /* 0x0000000307033211 */ /* 0x001fca00078008ff */
[----:B-1----:R-:W-:-:S05]  /*bef0*/  @P3 IMAD.X R2, RZ, RZ, R2, P0 ;  /* 0x000000ffff023224 */ /* 0x002fca00000e0602 */
[----:B------:R-:W-:-:S04]  /*bf00*/  @P3 LOP3.LUT R3, R3, R2, RZ, 0x3c, !PT ;  /* 0x0000000203033212 */ /* 0x000fc800078e3cff */
[----:B------:R-:W-:-:S04]  /*bf10*/  @P3 LOP3.LUT R2, R3, R2, RZ, 0x3c, !PT ;  /* 0x0000000203023212 */ /* 0x000fc800078e3cff */
[----:B------:R-:W-:-:S05]  /*bf20*/  @P3 LOP3.LUT R3, R3, R2, RZ, 0x3c, !PT ;  /* 0x0000000203033212 */ /* 0x000fca00078e3cff */
[----:B------:R0:W-:Y:S04]  /*bf30*/  @P3 LDGSTS.E.BYPASS.LTC128B.128 [R6+0x22c00], desc[UR42][R2.64], !P1 ;  /* 0x22c0000002063fae */ /* 0x0001e8000c901d6a */
[----:B0-----:R-:W0:Y:S01]  /*bf40*/  SHFL.IDX PT, R3, R0, 0x2, 0x181f ;  /* 0x00581f0000037f89 */ /* 0x001e2200000e0000 */
[----:B------:R-:W-:-:S03]  /*bf50*/  @P2 LEA R6, R5, UR37, 0x1 ;  /* 0x0000002505062c11 */ /* 0x000fc6000f8e08ff */
[----:B------:R-:W1:Y:S04]  /*bf60*/  SHFL.IDX PT, R2, R4, 0x2, 0x181f ;  /* 0x00581f0004027f89 */ /* 0x000e6800000e0000 */
[----:B------:R-:W2:Y:S04]  /*bf70*/  SHFL.IDX PT, R4, R4, 0x3, 0x181f ;  /* 0x00781f0004047f89 */ /* 0x000ea800000e0000 */
[----:B------:R-:W3:Y:S01]  /*bf80*/  SHFL.IDX PT, R0, R0, 0x3, 0x181f ;  /* 0x00781f0000007f89 */ /* 0x000ee200000e0000 */
[----:B0-----:R-:W-:-:S05]  /*bf90*/  @P2 LEA R3, P0, R7, R3, 0x1 ;  /* 0x0000000307032211 */ /* 0x001fca00078008ff */
[----:B-1----:R-:W-:-:S05]  /*bfa0*/  @P2 IMAD.X R2, RZ, RZ, R2, P0 ;  /* 0x000000ffff022224 */ /* 0x002fca00000e0602 */
[----:B------:R-:W-:-:S04]  /*bfb0*/  @P2 LOP3.LUT R3, R3, R2, RZ, 0x3c, !PT ;  /* 0x0000000203032212 */ /* 0x000fc800078e3cff */
[----:B------:R-:W-:-:S04]  /*bfc0*/  @P2 LOP3.LUT R2, R3, R2, RZ, 0x3c, !PT ;  /* 0x0000000203022212 */ /* 0x000fc800078e3cff */
[----:B------:R-:W-:-:S05]  /*bfd0*/  @P2 LOP3.LUT R3, R3, R2, RZ, 0x3c, !PT ;  /* 0x0000000203032212 */ /* 0x000fca00078e3cff */
[----:B--23--:R1:W-:Y:S02]  /*bfe0*/  @P2 LDGSTS.E.BYPASS.LTC128B.128 [R6+0x23400], desc[UR42][R2.64], !P1 ;  /* 0x2340000002062fae */ /* 0x00c3e4000c901d6a */
.L_x_278:
[----:B------:R-:W-:-:S13]  /*bff0*/  ISETP.GE.AND P2, PT, R36, 0x31, PT ;  /* 0x000000312400780c */ /* 0x000fda0003f46270 */
[----:B01----:R-:W-:Y:S02]  /*c000*/  @P2 LEA R2, P0, R7, R0, 0x1 ;  /* 0x0000000007022211 */ /* 0x003fe400078008ff */
[----:B------:R-:W-:-:S03]  /*c010*/  @P2 LEA R5, R5, UR37, 0x1 ;  /* 0x0000002505052c11 */ /* 0x000fc6000f8e08ff */
[----:B------:R-:W-:Y:S01]  /*c020*/  @P2 IMAD.X R3, RZ, RZ, R4, P0 ;  /* 0x000000ffff032224 */ /* 0x000fe200000e0604 */
[----:B------:R-:W-:-:S04]  /*c030*/  PLOP3.LUT P0, PT, PT, PT, PT, 0x80, 0x0 ;  /* 0x000000000000781c */ /* 0x000fc80003f0f070 */
[----:B------:R-:W-:Y:S01]  /*c040*/  @!PT LDS RZ, [RZ] ;  /* 0x00000000fffff984 */ /* 0x000fe20000000800 */
[----:B------:R-:W-:Y:S01]  /*c050*/  @!PT LDS RZ, [RZ] ;  /* 0x00000000fffff984 */ /* 0x000fe20000000800 */
[----:B------:R-:W-:Y:S01]  /*c060*/  @!PT LDS RZ, [RZ] ;  /* 0x00000000fffff984 */ /* 0x000fe20000000800 */
[----:B------:R0:W-:Y:S01]  /*c070*/  @P2 LDGSTS.E.BYPASS.LTC128B.128 [R5+0x23c00], desc[UR42][R2.64], !P1 ;  /* 0x23c0000002052fae */ /* 0x0001e2000c901d6a */
[----:B------:R-:W-:-:S08]  /*c080*/  NOP ;  /* 0x0000000000007918 */ /* 0x000fd00000000000 */
.L_x_221:
[----:B------:R-:W-:Y:S02]  /*c090*/  PLOP3.LUT P1, PT, P1, P0, PT, 0xa2, 0x0 ;  /* 0x000000000000781c */ /* 0x000fe40000f21472 */
[----:B------:R-:W-:-:S08]  /*c0a0*/  @P0 R2UR P1, UR4, R25 ;  /* 0x00000000190402ca */ /* 0x000fd00000020000 */
[----:B------:R-:W-:-:S05]  /*c0b0*/  @P0 PLOP3.LUT P0, PT, P1, PT, PT, 0x80, 0x0 ;  /* 0x000000000000081c */ /* 0x000fca0000f0f070 */
[----:B------:R-:W-:Y:S01]  /*c0c0*/  @!P1 SYNCS.ARRIVE.TRANS64.RED.A0T1 RZ, [UR4+0x38830], RZ ;  /* 0x038830ffffff99a7 */ /* 0x000fe20008200404 */
[----:B------:R-:W-:Y:S07]  /*c0d0*/  @!P1 ARRIVES.LDGSTSBAR.64.TRANSCNT [UR4+0x38830] ;  /* 0x03883000ff0099b0 */ /* 0x000fee0008000a84 */
[----:B------:R-:W-:Y:S05]  /*c0e0*/  @P0 BRA.U.ANY `(.L_x_221) ;  /* 0xfffffffd00e80947 */ /* 0x000fea000393ffff */
[----:B------:R-:W-:Y:S01]  /*c0f0*/  NOP ;  /* 0x0000000000007918 */ /* 0x000fe20000000000 */
[----:B------:R-:W-:-:S04]  /*c100*/  LOP3.LUT R0, R37, 0x2, RZ, 0xfc, !PT ;  /* 0x0000000225007812 */ /* 0x000fc800078efcff */
[----:B------:R-:W-:-:S13]  /*c110*/  ISETP.NE.AND P2, PT, R0, 0x3, PT ;  /* 0x000000030000780c */ /* 0x000fda0003f45270 */
[----:B------:R-:W-:Y:S05]  /*c120*/  @!P2 BRA `(.L_x_222) ;  /* 0x000000000004a947 */ /* 0x000fea0003800000 */
[----:B------:R-:W-:Y:S01]  /*c130*/  BPT.TRAP 0x1 ;  /* 0x000000040000795c */ /* 0x000fe20000300000 */
.L_x_222:
[----:B------:R1:W-:Y:S02]  /*c140*/  SYNCS.ARRIVE.TRANS64.A1T0 RZ, [R25+URZ+0x38830], RZ ;  /* 0x038830ff19ff79a7 */ /* 0x0003e4000810003f */
[----:B------:R-:W-:Y:S05]  /*c150*/  WARPSYNC.ALL ;  /* 0x0000000000007948 */ /* 0x000fea0003800000 */
[----:B------:R-:W-:Y:S01]  /*c160*/  UIADD3 UR4, UR37, 0x20400, URZ ;  /* 0x0002040025047890 */ /* 0x000fe2000fffe03f */
[----:B------:R-:W-:-:S03]  /*c170*/  SHF.R.S32.HI R0, RZ, 0x1f, R27 ;  /* 0x0000001fff007819 */ /* 0x000fc6000001141b */
[----:B------:R-:W-:Y:S02]  /*c180*/  ULOP3.LUT UP0, URZ, UR4, 0x3ff, URZ, 0xc0, !UPT ;  /* 0x000003ff043f7892 */ /* 0x000fe4000f80c03f */
[----:B------:R2:W-:Y:S01]  /*c190*/  STL [R1+0x10], R0 ;  /* 0x0000100001007387 */ /* 0x0005e20000100800 */
[----:B------:R-:W-:Y:S03]  /*c1a0*/  BAR.SYNC.DEFER_BLOCKING 0x8, 0x100 ;  /* 0x0204000000007b1d */ /* 0x000fe60000010000 */
[----:B------:R-:W-:-:S13]  /*c1b0*/  PLOP3.LUT P0, PT, PT, PT, UP0, 0x80, 0x0 ;  /* 0x000000000000781c */ /* 0x000fda0003f0f008 */
[----:B--2---:R-:W-:Y:S05]  /*c1c0*/  @!P0 BRA `(.L_x_223) ;  /* 0x0000000000408947 */ /* 0x004fea0003800000 */
[----:B0-----:R-:W-:Y:S01]  /*c1d0*/  MOV R2, 0x0 ;  /* 0x0000000000027802 */ /* 0x001fe20000000f00 */
        /* <DEDUP_REMOVED lines=14> */
[----:B01----:R-:W-:Y:S05]  /*c2c0*/  CALL.ABS.NOINC R2 ;  /* 0x0000000002007343 */ /* 0x003fea0003c00000 */
.L_x_223:
[----:B0-----:R-:W2:Y:S01]  /*c2d0*/  LDL R2, [R1+0x10] ;  /* 0x0000100001027983 */ /* 0x001ea20000100800 */
[----:B------:R-:W0:Y:S03]  /*c2e0*/  LDC R3, c[0x0][0x448] ;  /* 0x00011200ff037b82 */ /* 0x000e260000000800 */
[----:B------:R-:W3:Y:S01]  /*c2f0*/  LDL R21, [R1+0xc] ;  /* 0x00000c0001157983 */ /* 0x000ee20000100800 */
[----:B------:R-:W-:Y:S01]  /*c300*/  IMAD.MOV R5, RZ, RZ, -R34 ;  /* 0x000000ffff057224 */ /* 0x000fe200078e0a22 */
[----:B------:R-:W-:Y:S01]  /*c310*/  ULDC UR4, c[0x0][0xd38] ;  /* 0x00034e0000047ab9 */ /* 0x000fe20000000800 */
[----:B------:R-:W-:Y:S01]  /*c320*/  LOP3.LUT R16, R16, 0xffffdfff, RZ, 0xc0, !PT ;  /* 0xffffdfff10107812 */ /* 0x000fe200078ec0ff */
[----:B------:R-:W4:Y:S01]  /*c330*/  S2R R9, SR_TID.X ;  /* 0x0000000000097919 */ /* 0x000f220000002100 */
[----:B------:R-:W-:Y:S01]  /*c340*/  LEA R8, R29, UR37, 0x1 ;  /* 0x000000251d087c11 */ /* 0x000fe2000f8e08ff */
[----:B------:R-:W5:Y:S01]  /*c350*/  S2R R10, SR_TID.X ;  /* 0x00000000000a7919 */ /* 0x000f620000002100 */
[----:B0-----:R-:W-:-:S13]  /*c360*/  ISETP.NE.AND P0, PT, R3, 0x1, PT ;  /* 0x000000010300780c */ /* 0x001fda0003f05270 */
[----:B------:R-:W0:Y:S01]  /*c370*/  @P0 LDC R0, c[0x0][0x450] ;  /* 0x00011400ff000b82 */ /* 0x000e220000000800 */
[----:B------:R-:W-:Y:S01]  /*c380*/  @P0 LOP3.LUT R16, R16, 0x2000, RZ, 0xfc, !PT ;  /* 0x0000200010100812 */ /* 0x000fe200078efcff */
[----:B----4-:R-:W-:-:S03]  /*c390*/  IMAD.SHL.U32 R9, R9, 0x8, RZ ;  /* 0x0000000809097824 */ /* 0x010fc600078e00ff */
[----:B------:R-:W-:Y:S02]  /*c3a0*/  LOP3.LUT P1, RZ, R16, 0x1000000, RZ, 0xc0, !PT ;  /* 0x0100000010ff7812 */ /* 0x000fe4000782c0ff */
[----:B-----5:R-:W-:Y:S02]  /*c3b0*/  SHF.R.U32.HI R10, RZ, 0x3, R10 ;  /* 0x00000003ff0a7819 */ /* 0x020fe4000001160a */
[----:B------:R-:W-:Y:S02]  /*c3c0*/  LOP3.LUT R9, R9, 0x38, RZ, 0xc0, !PT ;  /* 0x0000003809097812 */ /* 0x000fe400078ec0ff */
[----:B------:R-:W-:Y:S01]  /*c3d0*/  LOP3.LUT R10, R10, 0xf, RZ, 0xc0, !PT ;  /* 0x0000000f0a0a7812 */ /* 0x000fe200078ec0ff */
[----:B--2---:R-:W-:Y:S02]  /*c3e0*/  IMAD.MOV.U32 R20, RZ, RZ, R2 ;  /* 0x000000ffff147224 */ /* 0x004fe400078e0002 */
[----:B------:R-:W2:Y:S01]  /*c3f0*/  @P0 LDC R2, c[0x0][0x44c] ;  /* 0x00011300ff020b82 */ /* 0x000ea20000000800 */
[----:B---3--:R-:W-:Y:S01]  /*c400*/  IMAD R5, R5, UR4, R21 ;  /* 0x0000000405057c24 */ /* 0x008fe2000f8e0215 */
[----:B------:R-:W-:-:S02]  /*c410*/  ULDC.64 UR4, c[0x0][0x2d8] ;  /* 0x0000b60000047ab9 */ /* 0x000fc40000000a00 */
[----:B------:R-:W-:Y:S02]  /*c420*/  IMAD R6, R26, UR4, RZ ;  /* 0x000000041a067c24 */ /* 0x000fe4000f8e02ff */
[----:B------:R-:W-:Y:S02]  /*c430*/  IMAD R34, R5, 0x40, R24 ;  /* 0x0000004005227824 */ /* 0x000fe400078e0218 */
[----:B------:R-:W-:Y:S02]  /*c440*/  IMAD R6, R19, UR5, R6 ;  /* 0x0000000513067c24 */ /* 0x000fe4000f8e0206 */
[----:B------:R-:W-:Y:S02]  /*c450*/  IMAD.MOV.U32 R4, RZ, RZ, R34 ;  /* 0x000000ffff047224 */ /* 0x000fe400078e0022 */
[----:B--2---:R-:W-:-:S05]  /*c460*/  @P0 IMAD.HI.U32 R2, R34, R2, RZ ;  /* 0x0000000222020227 */ /* 0x004fca00078e00ff */
[----:B0-----:R-:W-:-:S05]  /*c470*/  @P0 SHF.R.U32.HI R4, RZ, R0, R2 ;  /* 0x00000000ff040219 */ /* 0x001fca0000011602 */
[----:B------:R-:W-:-:S04]  /*c480*/  IMAD.MOV R0, RZ, RZ, -R4 ;  /* 0x000000ffff007224 */ /* 0x000fc800078e0a04 */
[----:B------:R-:W-:Y:S02]  /*c490*/  IMAD R0, R3, R0, R34 ;  /* 0x0000000003007224 */ /* 0x000fe400078e0222 */
[----:B------:R-:W-:Y:S01]  /*c4a0*/  IMAD.WIDE.U32 R2, R19, UR4, RZ ;  /* 0x0000000413027c25 */ /* 0x000fe2000f8e00ff */
[----:B------:R-:W-:-:S03]  /*c4b0*/  ULDC.64 UR4, c[0x0][0x2e0] ;  /* 0x0000b80000047ab9 */ /* 0x000fc60000000a00 */
[----:B------:R-:W-:Y:S02]  /*c4c0*/  IMAD.IADD R3, R3, 0x1, R6 ;  /* 0x0000000103037824 */ /* 0x000fe400078e0206 */
[----:B------:R-:W-:Y:S02]  /*c4d0*/  IMAD R6, R20, UR4, RZ ;  /* 0x0000000414067c24 */ /* 0x000fe4000f8e02ff */
[----:B------:R-:W-:-:S04]  /*c4e0*/  IMAD.WIDE.U32 R2, R27, UR4, R2 ;  /* 0x000000041b027c25 */ /* 0x000fc8000f8e0002 */
[----:B------:R-:W-:Y:S01]  /*c4f0*/  IMAD R6, R27, UR5, R6 ;  /* 0x000000051b067c24 */ /* 0x000fe2000f8e0206 */
[----:B------:R-:W-:-:S03]  /*c500*/  ULDC.64 UR4, c[0x0][0x2d0] ;  /* 0x0000b40000047ab9 */ /* 0x000fc60000000a00 */
[----:B------:R-:W-:Y:S01]  /*c510*/  IMAD.IADD R3, R3, 0x1, R6 ;  /* 0x0000000103037824 */ /* 0x000fe200078e0206 */
[----:B------:R-:W-:Y:S01]  /*c520*/  SHF.R.S32.HI R6, RZ, 0x1f, R4 ;  /* 0x0000001fff067819 */ /* 0x000fe20000011404 */
[----:B------:R-:W-:-:S04]  /*c530*/  IMAD.WIDE.U32 R2, R4, UR4, R2 ;  /* 0x0000000404027c25 */ /* 0x000fc8000f8e0002 */
[----:B------:R-:W-:-:S04]  /*c540*/  IMAD R6, R6, UR4, RZ ;  /* 0x0000000406067c24 */ /* 0x000fc8000f8e02ff */
        /* <DEDUP_REMOVED lines=14> */
[----:B------:R-:W-:Y:S02]  /*c630*/  LEA R5, R5, R10, 0x6 ;  /* 0x0000000a05057211 */ /* 0x000fe400078e30ff */
[----:B------:R-:W-:Y:S01]  /*c640*/  LOP3.LUT R16, R16, 0xfffffeff, RZ, 0xc0, !PT ;  /* 0xfffffeff10107812 */ /* 0x000fe200078ec0ff */
[----:B------:R-:W2:Y:S01]  /*c650*/  SHFL.IDX PT, R3, R2, RZ, 0x181f ;  /* 0x00181fff02037589 */ /* 0x000ea200000e0000 */
[----:B------:R-:W-:-:S13]  /*c660*/  ISETP.GE.AND P2, PT, R5, UR36, PT ;  /* 0x0000002405007c0c */ /* 0x000fda000bf46270 */
[----:B------:R-:W-:-:S04]  /*c670*/  @P2 LOP3.LUT R16, R16, 0x100, RZ, 0xfc, !PT ;  /* 0x0000010010102812 */ /* 0x000fc800078efcff */
[----:B------:R-:W-:Y:S02]  /*c680*/  LOP3.LUT R16, R16, 0xffffff7f, RZ, 0xc0, !PT ;  /* 0xffffff7f10107812 */ /* 0x000fe400078ec0ff */
[----:B0-----:R-:W-:-:S05]  /*c690*/  @!P2 LEA R4, P0, R9, R4, 0x1 ;  /* 0x000000040904a211 */ /* 0x001fca00078008ff */
[----:B--2---:R-:W-:Y:S02]  /*c6a0*/  @!P2 IMAD.X R3, RZ, RZ, R3, P0 ;  /* 0x000000ffff03a224 */ /* 0x004fe400000e0603 */
[----:B------:R-:W-:Y:S02]  /*c6b0*/  @!P2 IMAD.MOV.U32 R6, RZ, RZ, R4 ;  /* 0x000000ffff06a224 */ /* 0x000fe400078e0004 */
[----:B------:R-:W-:Y:S02]  /*c6c0*/  @!P2 IMAD.MOV.U32 R7, RZ, RZ, R3 ;  /* 0x000000ffff07a224 */ /* 0x000fe400078e0003 */
[----:B------:R-:W-:-:S03]  /*c6d0*/  VIADD R3, R5, 0x10 ;  /* 0x0000001005037836 */ /* 0x000fc60000000000 */
[----:B------:R-:W-:Y:S01]  /*c6e0*/  @!PT LDS RZ, [RZ] ;  /* 0x00000000fffff984 */ /* 0x000fe20000000800 */
[----:B------:R0:W-:Y:S02]  /*c6f0*/  @!P2 LDGSTS.E.BYPASS.LTC128B.128 [R8+0x20400], desc[UR42][R6.64], !P1 ;  /* 0x204000000608afae */ /* 0x0001e4000c901d6a */
[----:B------:R-:W-:Y:S02]  /*c700*/  ISETP.GE.AND P2, PT, R3, UR36, PT ;  /* 0x0000002403007c0c */ /* 0x000fe4000bf46270 */
[----:B------:R-:W-:Y:S04]  /*c710*/  SHFL.IDX PT, R3, R2, 0x1, 0x181f ;  /* 0x00381f0002037f89 */ /* 0x000fe800000e0000 */
[----:B0-----:R-:W0:Y:S07]  /*c720*/  SHFL.IDX PT, R6, R0, 0x1, 0x181f ;  /* 0x00381f0000067f89 */ /* 0x001e2e00000e0000 */
[----:B------:R-:W-:-:S04]  /*c730*/  @P2 LOP3.LUT R16, R16, 0x80, RZ, 0xfc, !PT ;  /* 0x0000008010102812 */ /* 0x000fc800078efcff */
[----:B------:R-:W-:Y:S02]  /*c740*/  LOP3.LUT R16, R16, 0xffffffbf, RZ, 0xc0, !PT ;  /* 0xffffffbf10107812 */ /* 0x000fe400078ec0ff */
[----:B0-----:R-:W-:-:S05]  /*c750*/  @!P2 LEA R6, P0, R9, R6, 0x1 ;  /* 0x000000060906a211 */ /* 0x001fca00078008ff */
[----:B------:R-:W-:-:S04]  /*c760*/  @!P2 IMAD.X R3, RZ, RZ, R3, P0 ;  /* 0x000000ffff03a224 */ /* 0x000fc800000e0603 */
[----:B------:R-:W-:Y:S02]  /*c770*/  @!P2 IMAD.MOV.U32 R7, RZ, RZ, R3 ;  /* 0x000000ffff07a224 */ /* 0x000fe400078e0003 */
[----:B------:R-:W-:-:S03]  /*c780*/  VIADD R3, R5, 0x20 ;  /* 0x0000002005037836 */ /* 0x000fc60000000000 */
[----:B------:R0:W-:Y:S02]  /*c790*/  @!P2 LDGSTS.E.BYPASS.LTC128B.128 [R8+0x20c00], desc[UR42][R6.64], !P1 ;  /* 0x20c000000608afae */ /* 0x0001e4000c901d6a */
[----:B------:R-:W-:Y:S02]  /*c7a0*/  ISETP.GE.AND P2, PT, R3, UR36, PT ;  /* 0x0000002403007c0c */ /* 0x000fe4000bf46270 */
[----:B------:R-:W-:Y:S04]  /*c7b0*/  SHFL.IDX PT, R3, R2, 0x2, 0x181f ;  /* 0x00581f0002037f89 */ /* 0x000fe800000e0000 */
[----:B0-----:R-:W0:Y:S07]  /*c7c0*/  SHFL.IDX PT, R6, R0, 0x2, 0x181f ;  /* 0x00581f0000067f89 */ /* 0x001e2e00000e0000 */
[----:B------:R-:W-:Y:S01]  /*c7d0*/  @P2 LOP3.LUT R16, R16, 0x40, RZ, 0xfc, !PT ;  /* 0x0000004010102812 */ /* 0x000fe200078efcff */
[----:B------:R-:W2:Y:S01]  /*c7e0*/  SHFL.IDX PT, R0, R0, 0x3, 0x181f ;  /* 0x00781f0000007f89 */ /* 0x000ea200000e0000 */
[----:B0-----:R-:W-:-:S05]  /*c7f0*/  @!P2 LEA R6, P0, R9, R6, 0x1 ;  /* 0x000000060906a211 */ /* 0x001fca00078008ff */
[----:B------:R-:W-:-:S04]  /*c800*/  @!P2 IMAD.X R3, RZ, RZ, R3, P0 ;  /* 0x000000ffff03a224 */ /* 0x000fc800000e0603 */
[----:B------:R-:W-:Y:S02]  /*c810*/  @!P2 IMAD.MOV.U32 R7, RZ, RZ, R3 ;  /* 0x000000ffff07a224 */ /* 0x000fe400078e0003 */
[----:B------:R0:W3:Y:S04]  /*c820*/  SHFL.IDX PT, R3, R2, 0x3, 0x181f ;  /* 0x00781f0002037f89 */ /* 0x0000e800000e0000 */
[----:B--2---:R0:W-:Y:S02]  /*c830*/  @!P2 LDGSTS.E.BYPASS.LTC128B.128 [R8+0x21400], desc[UR42][R6.64], !P1 ;  /* 0x214000000608afae */ /* 0x0041e4000c901d6a */
.L_x_287:
[----:B------:R-:W-:Y:S01]  /*c840*/  VIADD R5, R5, 0x30 ;  /* 0x0000003005057836 */ /* 0x000fe20000000000 */
[----:B------:R-:W-:-:S04]  /*c850*/  LOP3.LUT R16, R16, 0xfffff7ff, RZ, 0xc0, !PT ;  /* 0xfffff7ff10107812 */ /* 0x000fc800078ec0ff */
[----:B------:R-:W-:-:S13]  /*c860*/  ISETP.GE.AND P2, PT, R5, UR36, PT ;  /* 0x0000002405007c0c */ /* 0x000fda000bf46270 */
[----:B0-----:R-:W-:Y:S02]  /*c870*/  @!P2 LEA R2, P0, R9, R0, 0x1 ;  /* 0x000000000902a211 */ /* 0x001fe400078008ff */
[----:B------:R-:W-:-:S03]  /*c880*/  @P2 LOP3.LUT R16, R16, 0x800, RZ, 0xfc, !PT ;  /* 0x0000080010102812 */ /* 0x000fc600078efcff */
        /* <DEDUP_REMOVED lines=8> */
[----:B------:R-:W-:Y:S01]  /*c910*/  NOP ;  /* 0x0000000000007918 */ /* 0x000fe20000000000 */
[----:B------:R-:W-:Y:S02]  /*c920*/  UIADD3 UR4, UR37, 0x26400, URZ ;  /* 0x0002640025047890 */ /* 0x000fe4000fffe03f */
[----:B------:R-:W-:Y:S02]  /*c930*/  SYNCS.ARRIVE.TRANS64.A1T0 RZ, [UR37+0x38800], RZ ;  /* 0x038800ffffff79a7 */ /* 0x000fe40008100025 */
[----:B------:R-:W-:-:S06]  /*c940*/  ULOP3.LUT UP0, URZ, UR4, 0x3ff, URZ, 0xc0, !UPT ;  /* 0x000003ff043f7892 */ /* 0x000fcc000f80c03f */
[----:B------:R-:W-:-:S13]  /*c950*/  PLOP3.LUT P0, PT, PT, PT, UP0, 0x80, 0x0 ;  /* 0x000000000000781c */ /* 0x000fda0003f0f008 */
[----:B0-----:R-:W-:Y:S05]  /*c960*/  @!P0 BRA `(.L_x_225) ;  /* 0x0000000000408947 */ /* 0x001fea0003800000 */
        /* <DEDUP_REMOVED lines=16> */
.L_x_225:
[----:B------:R-:W2:Y:S01]  /*ca70*/  LDL.LU R20, [R1+0x10] ;  /* 0x0000100001147983 */ /* 0x000ea20000300800 */
[----:B------:R-:W0:Y:S01]  /*ca80*/  LDC R2, c[0x0][0x448] ;  /* 0x00011200ff027b82 */ /* 0x000e220000000800 */
[----:B------:R-:W-:Y:S01]  /*ca90*/  ULDC.64 UR4, c[0x0][0x3d8] ;  /* 0x0000f60000047ab9 */ /* 0x000fe20000000a00 */
[----:B------:R-:W-:Y:S01]  /*caa0*/  IMAD.MOV.U32 R0, RZ, RZ, R34 ;  /* 0x000000ffff007224 */ /* 0x000fe200078e0022 */
[----:B------:R3:W5:Y:S01]  /*cab0*/  LDL R9, [R1+0x8] ;  /* 0x0000080001097983 */ /* 0x0007620000100800 */
[----:B------:R-:W-:Y:S01]  /*cac0*/  IMAD R4, R26, UR4, RZ ;  /* 0x000000041a047c24 */ /* 0x000fe2000f8e02ff */
[C---:B------:R-:W-:Y:S02]  /*cad0*/  LOP3.LUT P5, RZ, R16.reuse, 0x200000, RZ, 0xc0, !PT ;  /* 0x0020000010ff7812 */ /* 0x040fe400078ac0ff */
[----:B------:R3:W5:Y:S01]  /*cae0*/  LDL R8, [R1+0x4] ;  /* 0x0000040001087983 */ /* 0x0007620000100800 */
[----:B------:R-:W-:Y:S01]  /*caf0*/  IMAD R4, R19, UR5, R4 ;  /* 0x0000000513047c24 */ /* 0x000fe2000f8e0204 */
[----:B------:R-:W-:-:S02]  /*cb00*/  LOP3.LUT P4, RZ, R16, 0x100000, RZ, 0xc0, !PT ;  /* 0x0010000010ff7812 */ /* 0x000fc4000788c0ff */
[C---:B------:R-:W-:Y:S02]  /*cb10*/  LOP3.LUT P3, RZ, R16.reuse, 0x80000, RZ, 0xc0, !PT ;  /* 0x0008000010ff7812 */ /* 0x040fe4000786c0ff */
[----:B------:R-:W-:Y:S02]  /*cb20*/  LOP3.LUT P2, RZ, R16, 0x40000, RZ, 0xc0, !PT ;  /* 0x0004000010ff7812 */ /* 0x000fe4000784c0ff */
[----:B0-----:R-:W-:-:S13]  /*cb30*/  ISETP.NE.AND P6, PT, R2, 0x1, PT ;  /* 0x000000010200780c */ /* 0x001fda0003fc5270 */
[----:B------:R-:W0:Y:S08]  /*cb40*/  @P6 LDC R3, c[0x0][0x44c] ;  /* 0x00011300ff036b82 */ /* 0x000e300000000800 */
[----:B------:R-:W4:Y:S01]  /*cb50*/  @P6 LDC R2, c[0x0][0x450] ;  /* 0x00011400ff026b82 */ /* 0x000f220000000800 */
[----:B0-----:R-:W-:-:S05]  /*cb60*/  @P6 IMAD.HI.U32 R3, R34, R3, RZ ;  /* 0x0000000322036227 */ /* 0x001fca00078e00ff */
[----:B----4-:R-:W-:Y:S01]  /*cb70*/  @P6 SHF.R.U32.HI R0, RZ, R2, R3 ;  /* 0x00000002ff006219 */ /* 0x010fe20000011603 */
[----:B------:R-:W-:Y:S01]  /*cb80*/  IMAD.WIDE.U32 R2, R19, UR4, RZ ;  /* 0x0000000413027c25 */ /* 0x000fe2000f8e00ff */
[----:B------:R-:W-:-:S03]  /*cb90*/  ULDC.64 UR4, c[0x0][0x3e0] ;  /* 0x0000f80000047ab9 */ /* 0x000fc60000000a00 */
[----:B------:R-:W-:Y:S01]  /*cba0*/  IMAD.IADD R3, R3, 0x1, R4 ;  /* 0x0000000103037824 */ /* 0x000fe200078e0204 */
[----:B------:R-:W0:Y:S01]  /*cbb0*/  S2R R21, SR_TID.X ;  /* 0x0000000000157919 */ /* 0x000e220000002100 */
[----:B------:R-:W-:Y:S01]  /*cbc0*/  IMAD.WIDE.U32 R2, R27, UR4, R2 ;  /* 0x000000041b027c25 */ /* 0x000fe2000f8e0002 */
[----:B------:R-:W-:-:S03]  /*cbd0*/  SHF.R.S32.HI R5, RZ, 0x1f, R0 ;  /* 0x0000001fff057819 */ /* 0x000fc60000011400 */
[----:B0-----:R-:W-:-:S05]  /*cbe0*/  IMAD.SHL.U32 R21, R21, 0x8, RZ ;  /* 0x0000000815157824 */ /* 0x001fca00078e00ff */
[----:B------:R-:W-:Y:S01]  /*cbf0*/  LOP3.LUT R21, R21, 0x38, RZ, 0xc0, !PT ;  /* 0x0000003815157812 */ /* 0x000fe200078ec0ff */
[----:B--2---:R-:W-:Y:S01]  /*cc00*/  IMAD R4, R20, UR4, RZ ;  /* 0x0000000414047c24 */ /* 0x004fe2000f8e02ff */
[----:B------:R-:W-:-:S03]  /*cc10*/  ULDC UR4, c[0x0][0x448] ;  /* 0x0001120000047ab9 */ /* 0x000fc60000000800 */
[----:B------:R-:W-:-:S04]  /*cc20*/  IMAD R4, R27, UR5, R4 ;  /* 0x000000051b047c24 */ /* 0x000fc8000f8e0204 */
[----:B------:R-:W-:Y:S02]  /*cc30*/  IMAD.IADD R3, R3, 0x1, R4 ;  /* 0x0000000103037824 */ /* 0x000fe400078e0204 */
[----:B------:R-:W-:-:S04]  /*cc40*/  IMAD.MOV R4, RZ, RZ, -R0 ;  /* 0x000000ffff047224 */ /* 0x000fc800078e0a00 */
[----:B------:R-:W-:Y:S01]  /*cc50*/  IMAD R4, R4, UR4, R34 ;  /* 0x0000000404047c24 */ /* 0x000fe2000f8e0222 */
[----:B------:R-:W-:Y:S02]  /*cc60*/  ULDC.64 UR4, c[0x0][0x3d0] ;  /* 0x0000f40000047ab9 */ /* 0x000fe40000000a00 */
        /* <DEDUP_REMOVED lines=9> */
[----:B------:R-:W-:-:S03]  /*cd00*/  ULDC.64 UR4, c[0x0][0x390] ;  /* 0x0000e40000047ab9 */ /* 0x000fc60000000a00 */
[----:B------:R-:W-:Y:S01]  /*cd10*/  IMAD.IADD R4, R3, 0x1, R0 ;  /* 0x0000000103047824 */ /* 0x000fe200078e0200 */
[----:B------:R-:W-:Y:S01]  /*cd20*/  LEA R0, P0, R2, UR4, 0x1 ;  /* 0x0000000402007c11 */ /* 0x000fe2000f8008ff */
[----:B------:R-:W-:-:S03]  /*cd30*/  UMOV UR4, 0xffffffff ;  /* 0xffffffff00047882 */ /* 0x000fc60000000000 */
[----:B------:R-:W-:Y:S02]  /*cd40*/  LEA.HI.X R4, R2, UR5, R4, 0x1, P0 ;  /* 0x0000000502047c11 */ /* 0x000fe400080f0c04 */
[----:B------:R-:W-:Y:S01]  /*cd50*/  LEA R20, R29, UR37, 0x1 ;  /* 0x000000251d147c11 */ /* 0x000fe2000f8e08ff */
[----:B---3--:R-:W-:Y:S06]  /*cd60*/  BRA.DIV UR4, `(.L_x_226) ;  /* 0x0000003204607947 */ /* 0x008fec000b800000 */
[----:B------:R-:W-:Y:S01]  /*cd70*/  LOP3.LUT P1, RZ, R16, 0x40, RZ, 0xc0, !PT ;  /* 0x0000004010ff7812 */ /* 0x000fe2000782c0ff */
[----:B------:R-:W0:Y:S01]  /*cd80*/  SHFL.IDX PT, R3, R0, RZ, 0x181f ;  /* 0x00181fff00037589 */ /* 0x000e2200000e0000 */
[----:B------:R-:W-:Y:S02]  /*cd90*/  LOP3.LUT R22, R22, 0xfbffffff, RZ, 0xc0, !PT ;  /* 0xfbffffff16167812 */ /* 0x000fe400078ec0ff */
[----:B------:R-:W-:Y:S01]  /*cda0*/  LOP3.LUT P6, RZ, R16, 0x400000, RZ, 0xc0, !PT ;  /* 0x0040000010ff7812 */ /* 0x000fe200078cc0ff */
[----:B------:R-:W2:Y:S04]  /*cdb0*/  SHFL.IDX PT, R2, R4, RZ, 0x181f ;  /* 0x00181fff04027589 */ /* 0x000ea800000e0000 */
[----:B------:R-:W3:Y:S04]  /*cdc0*/  SHFL.IDX PT, R14, R0, 0x1, 0x181f ;  /* 0x00381f00000e7f89 */ /* 0x000ee800000e0000 */
[----:B------:R-:W-:Y:S01]  /*cdd0*/  @P1 LOP3.LUT R22, R22, 0x4000000, RZ, 0xfc, !PT ;  /* 0x0400000016161812 */ /* 0x000fe200078efcff */
[----:B------:R-:W4:Y:S01]  /*cde0*/  SHFL.IDX PT, R5, R4, 0x1, 0x181f ;  /* 0x00381f0004057f89 */ /* 0x000f2200000e0000 */
[----:B------:R-:W-:-:S02]  /*cdf0*/  LOP3.LUT P1, RZ, R16, 0x80, RZ, 0xc0, !PT ;  /* 0x0000008010ff7812 */ /* 0x000fc4000782c0ff */
[----:B------:R-:W-:-:S11]  /*ce00*/  LOP3.LUT R22, R22, 0xf7ffffff, RZ, 0xc0, !PT ;  /* 0xf7ffffff16167812 */ /* 0x000fd600078ec0ff */
[----:B------:R-:W-:Y:S02]  /*ce10*/  @P1 LOP3.LUT R22, R22, 0x8000000, RZ, 0xfc, !PT ;  /* 0x0800000016161812 */ /* 0x000fe400078efcff */
[----:B------:R-:W-:-:S13]  /*ce20*/  LOP3.LUT P1, RZ, R16, 0x100, RZ, 0xc0, !PT ;  /* 0x0000010010ff7812 */ /* 0x000fda000782c0ff */
[----:B0-----:R-:W-:-:S05]  /*ce30*/  @!P1 LEA R3, P0, R21, R3, 0x1 ;  /* 0x0000000315039211 */ /* 0x001fca00078008ff */
[----:B--2---:R-:W-:Y:S01]  /*ce40*/  @!P1 IMAD.X R2, RZ, RZ, R2, P0 ;  /* 0x000000ffff029224 */ /* 0x004fe200000e0602 */
[----:B------:R-:W-:-:S04]  /*ce50*/  LOP3.LUT P0, RZ, R16, 0x800000, RZ, 0xc0, !PT ;  /* 0x0080000010ff7812 */ /* 0x000fc8000780c0ff */
[----:B------:R-:W-:-:S04]  /*ce60*/  @!P1 LOP3.LUT R3, R3, R2, RZ, 0x3c, !PT ;  /* 0x0000000203039212 */ /* 0x000fc800078e3cff */
[----:B------:R-:W-:-:S04]  /*ce70*/  @!P1 LOP3.LUT R2, R3, R2, RZ, 0x3c, !PT ;  /* 0x0000000203029212 */ /* 0x000fc800078e3cff */
[----:B------:R-:W-:-:S05]  /*ce80*/  @!P1 LOP3.LUT R3, R3, R2, RZ, 0x3c, !PT ;  /* 0x0000000203039212 */ /* 0x000fca00078e3cff */
[----:B------:R-:W-:Y:S01]  /*ce90*/  @!P1 LDGSTS.E.BYPASS.LTC128B.128 [R20+0x26400], desc[UR42][R2.64], !P0 ;  /* 0x2640000002149fae */ /* 0x000fe2000c101d6a */
[----:B-----5:R-:W-:-:S03]  /*cea0*/  @!P1 ISETP.NE.U32.AND P0, PT, R9, RZ, PT ;  /* 0x000000ff0900920c */ /* 0x020fc60003f05070 */
[----:B------:R-:W-:Y:S04]  /*ceb0*/  @!P1 LDGSTS.E.BYPASS.LTC128B.128 [R20+0x28400], desc[UR42][R2.64+0x80], !P6 ;  /* 0x2840008002149fae */ /* 0x000fe8000f101d6a */
[----:B------:R-:W-:Y:S04]  /*cec0*/  @!P1 LDGSTS.E.BYPASS.LTC128B.128 [R20+0x2a400], desc[UR42][R2.64+0x100], !P5 ;  /* 0x2a40010002149fae */ /* 0x000fe8000e901d6a */
[----:B------:R-:W-:Y:S04]  /*ced0*/  @!P1 LDGSTS.E.BYPASS.LTC128B.128 [R20+0x2c400], desc[UR42][R2.64+0x180], !P4 ;  /* 0x2c40018002149fae */ /* 0x000fe8000e101d6a */
[----:B------:R-:W-:Y:S04]  /*cee0*/  @!P1 LDGSTS.E.BYPASS.LTC128B.128 [R20+0x2e400], desc[UR42][R2.64+0x200], !P3 ;  /* 0x2e40020002149fae */ /* 0x000fe8000d901d6a */
[----:B------:R-:W-:Y:S04]  /*cef0*/  @!P1 LDGSTS.E.BYPASS.LTC128B.128 [R20+0x30400], desc[UR42][R2.64+0x280], !P2 ;  /* 0x3040028002149fae */ /* 0x000fe8000d101d6a */
[----:B------:R-:W-:Y:S01]  /*cf00*/  @!P1 LDGSTS.E.BYPASS.LTC128B.128 [R20+0x32400], desc[UR42][R2.64+0x300], P0 ;  /* 0x3240030002149fae */ /* 0x000fe20008101d6a */
[----:B------:R-:W-:-:S13]  /*cf10*/  @!P1 ISETP.NE.U32.AND P0, PT, R8, RZ, PT ;  /* 0x000000ff0800920c */ /* 0x000fda0003f05070 */
[----:B------:R0:W-:Y:S01]  /*cf20*/  @!P1 LDGSTS.E.BYPASS.LTC128B.128 [R20+0x34400], desc[UR42][R2.64+0x380], P0 ;  /* 0x3440038002149fae */ /* 0x0001e20008101d6a */
[----:B------:R-:W-:-:S13]  /*cf30*/  LOP3.LUT P1, RZ, R22, 0x8000000, RZ, 0xc0, !PT ;  /* 0x0800000016ff7812 */ /* 0x000fda000782c0ff */
[----:B---3--:R-:W-:Y:S02]  /*cf40*/  @!P1 LEA R6, P0, R21, R14, 0x1 ;  /* 0x0000000e15069211 */ /* 0x008fe400078008ff */
[----:B------:R-:W2:Y:S03]  /*cf50*/  SHFL.IDX PT, R14, R0, 0x2, 0x181f ;  /* 0x00581f00000e7f89 */ /* 0x000ea600000e0000 */
[----:B----4-:R-:W-:Y:S01]  /*cf60*/  @!P1 IMAD.X R7, RZ, RZ, R5, P0 ;  /* 0x000000ffff079224 */ /* 0x010fe200000e0605 */
[----:B------:R-:W-:Y:S01]  /*cf70*/  LOP3.LUT P0, RZ, R16, 0x800000, RZ, 0xc0, !PT ;  /* 0x0080000010ff7812 */ /* 0x000fe2000780c0ff */
[----:B0-----:R-:W-:Y:S01]  /*cf80*/  @!P1 IMAD.MOV.U32 R2, RZ, RZ, R6 ;  /* 0x000000ffff029224 */ /* 0x001fe200078e0006 */
[----:B------:R-:W0:Y:S01]  /*cf90*/  SHFL.IDX PT, R5, R4, 0x2, 0x181f ;  /* 0x00581f0004057f89 */ /* 0x000e2200000e0000 */
[----:B------:R-:W-:-:S03]  /*cfa0*/  @!P1 IMAD.MOV.U32 R3, RZ, RZ, R7 ;  /* 0x000000ffff039224 */ /* 0x000fc600078e0007 */
[----:B------:R-:W3:Y:S07]  /*cfb0*/  SHFL.IDX PT, R4, R4, 0x3, 0x181f ;  /* 0x00781f0004047f89 */ /* 0x000eee00000e0000 */
[----:B------:R-:W-:Y:S01]  /*cfc0*/  @!P1 LDGSTS.E.BYPASS.LTC128B.128 [R20+0x26c00], desc[UR42][R2.64], !P0 ;  /* 0x26c0000002149fae */ /* 0x000fe2000c101d6a */
[----:B------:R-:W-:-:S03]  /*cfd0*/  @!P1 ISETP.NE.U32.AND P0, PT, R9, RZ, PT ;  /* 0x000000ff0900920c */ /* 0x000fc60003f05070 */
        /* <DEDUP_REMOVED lines=9> */
[----:B--2---:R-:W-:Y:S02]  /*d070*/  @!P1 LEA R6, P0, R21, R14, 0x1 ;  /* 0x0000000e15069211 */ /* 0x004fe400078008ff */
[----:B------:R2:W1:Y:S03]  /*d080*/  SHFL.IDX PT, R14, R0, 0x3, 0x181f ;  /* 0x00781f00000e7f89 */ /* 0x00046600000e0000 */
[----:B0-----:R-:W-:Y:S01]  /*d090*/  @!P1 IMAD.X R7, RZ, RZ, R5, P0 ;  /* 0x000000ffff079224 */ /* 0x001fe200000e0605 */
[----:B------:R-:W-:Y:S01]  /*d0a0*/  LOP3.LUT P0, RZ, R16, 0x800000, RZ, 0xc0, !PT ;  /* 0x0080000010ff7812 */ /* 0x000fe2000780c0ff */
[----:B----4-:R-:W-:Y:S02]  /*d0b0*/  @!P1 IMAD.MOV.U32 R2, RZ, RZ, R6 ;  /* 0x000000ffff029224 */ /* 0x010fe400078e0006 */
[----:B------:R-:W-:-:S10]  /*d0c0*/  @!P1 IMAD.MOV.U32 R3, RZ, RZ, R7 ;  /* 0x000000ffff039224 */ /* 0x000fd400078e0007 */
[----:B------:R2:W-:Y:S01]  /*d0d0*/  @!P1 LDGSTS.E.BYPASS.LTC128B.128 [R20+0x27400], desc[UR42][R2.64], !P0 ;  /* 0x2740000002149fae */ /* 0x0005e2000c101d6a */
[----:B------:R-:W-:-:S03]  /*d0e0*/  @!P1 ISETP.NE.U32.AND P0, PT, R9, RZ, PT ;  /* 0x000000ff0900920c */ /* 0x000fc60003f05070 */
[----:B------:R2:W-:Y:S04]  /*d0f0*/  @!P1 LDGSTS.E.BYPASS.LTC128B.128 [R20+0x29400], desc[UR42][R2.64+0x80], !P6 ;  /* 0x2940008002149fae */ /* 0x0005e8000f101d6a */
[----:B------:R2:W-:Y:S04]  /*d100*/  @!P1 LDGSTS.E.BYPASS.LTC128B.128 [R20+0x2b400], desc[UR42][R2.64+0x100], !P5 ;  /* 0x2b40010002149fae */ /* 0x0005e8000e901d6a */
[----:B------:R2:W-:Y:S04]  /*d110*/  @!P1 LDGSTS.E.BYPASS.LTC128B.128 [R20+0x2d400], desc[UR42][R2.64+0x180], !P4 ;  /* 0x2d40018002149fae */ /* 0x0005e8000e101d6a */
[----:B------:R2:W-:Y:S04]  /*d120*/  @!P1 LDGSTS.E.BYPASS.LTC128B.128 [R20+0x2f400], desc[UR42][R2.64+0x200], !P3 ;  /* 0x2f40020002149fae */ /* 0x0005e8000d901d6a */
[----:B------:R2:W-:Y:S04]  /*d130*/  @!P1 LDGSTS.E.BYPASS.LTC128B.128 [R20+0x31400], desc[UR42][R2.64+0x280], !P2 ;  /* 0x3140028002149fae */ /* 0x0005e8000d101d6a */
[----:B------:R2:W-:Y:S01]  /*d140*/  @!P1 LDGSTS.E.BYPASS.LTC128B.128 [R20+0x33400], desc[UR42][R2.64+0x300], P0 ;  /* 0x3340030002149fae */ /* 0x0005e20008101d6a */
[----:B------:R-:W-:-:S13]  /*d150*/  @!P1 ISETP.NE.U32.AND P0, PT, R8, RZ, PT ;  /* 0x000000ff0800920c */ /* 0x000fda0003f05070 */
[----:B-1-3--:R2:W-:Y:S02]  /*d160*/  @!P1 LDGSTS.E.BYPASS.LTC128B.128 [R20+0x35400], desc[UR42][R2.64+0x380], P0 ;  /* 0x3540038002149fae */ /* 0x00a5e40008101d6a */
.L_x_297:
[----:B--2---:R-:W2:Y:S01]  /*d170*/  LDL R0, [R1+0x1c] ;  /* 0x00001c0001007983 */ /* 0x004ea20000100800 */
[C---:B------:R-:W-:Y:S02]  /*d180*/  LOP3.LUT P1, RZ, R16.reuse, 0x800, RZ, 0xc0, !PT ;  /* 0x0000080010ff7812 */ /* 0x040fe4000782c0ff */
[----:B------:R-:W-:-:S11]  /*d190*/  LOP3.LUT P6, RZ, R16, 0x400000, RZ, 0xc0, !PT ;  /* 0x0040000010ff7812 */ /* 0x000fd600078cc0ff */
[----:B0-----:R-:W-:-:S05]  /*d1a0*/  @!P1 LEA R2, P0, R21, R14, 0x1 ;  /* 0x0000000e15029211 */ /* 0x001fca00078008ff */
[----:B------:R-:W-:Y:S01]  /*d1b0*/  @!P1 IMAD.X R3, RZ, RZ, R4, P0 ;  /* 0x000000ffff039224 */ /* 0x000fe200000e0604 */
[----:B------:R-:W-:-:S13]  /*d1c0*/  LOP3.LUT P0, RZ, R16, 0x800000, RZ, 0xc0, !PT ;  /* 0x0080000010ff7812 */ /* 0x000fda000780c0ff */
[----:B------:R-:W-:Y:S01]  /*d1d0*/  @!PT LDS RZ, [RZ] ;  /* 0x00000000fffff984 */ /* 0x000fe20000000800 */
[----:B------:R-:W-:Y:S01]  /*d1e0*/  @!PT LDS RZ, [RZ] ;  /* 0x00000000fffff984 */ /* 0x000fe20000000800 */
[----:B------:R-:W-:Y:S01]  /*d1f0*/  @!PT LDS RZ, [RZ] ;  /* 0x00000000fffff984 */ /* 0x000fe20000000800 */
        /* <DEDUP_REMOVED lines=9> */
[----:B------:R0:W-:Y:S01]  /*d290*/  @!P1 LDGSTS.E.BYPASS.LTC128B.128 [R20+0x35c00], desc[UR42][R2.64+0x380], P0 ;  /* 0x35c0038002149fae */ /* 0x0001e20008101d6a */
        /* <DEDUP_REMOVED lines=8> */
[----:B------:R-:W1:Y:S03]  /*d320*/  SYNCS.PHASECHK.TRANS64.TRYWAIT P0, [UR37+0x38820], R0 ;  /* 0x03882000ff0075a7 */ /* 0x000e660008000165 */
[----:B01----:R-:W-:Y:S05]  /*d330*/  @!P0 BRA `(.L_x_228) ;  /* 0x0000003000d48947 */ /* 0x003fea0003800000 */
.L_x_298:
[----:B------:R-:W-:Y:S05]  /*d340*/  BSYNC B0 ;  /* 0x0000000000007941 */ /* 0x000fea0003800000 */
.L_x_227:
[----:B------:R-:W-:-:S04]  /*d350*/  LOP3.LUT R2, R37, 0x2, RZ, 0xfc, !PT ;  /* 0x0000000225027812 */ /* 0x000fc800078efcff */
[----:B------:R-:W-:-:S13]  /*d360*/  ISETP.NE.AND P0, PT, R2, 0x3, PT ;  /* 0x000000030200780c */ /* 0x000fda0003f05270 */
[----:B------:R-:W-:Y:S05]  /*d370*/  @!P0 BRA `(.L_x_229) ;  /* 0x0000000000048947 */ /* 0x000fea0003800000 */
[----:B------:R-:W-:Y:S01]  /*d380*/  BPT.TRAP 0x1 ;  /* 0x000000040000795c */ /* 0x000fe20000300000 */
.L_x_229:
[----:B0-----:R-:W-:Y:S01]  /*d390*/  SHF.L.U32 R0, R23, 0x1f, RZ ;  /* 0x0000001f17007819 */ /* 0x001fe200000006ff */
[----:B------:R-:W-:Y:S03]  /*d3a0*/  BSSY B0, `(.L_x_230) ;  /* 0x0000003000007945 */ /* 0x000fe60003800000 */
[----:B------:R-:W0:Y:S02]  /*d3b0*/  SYNCS.PHASECHK.TRANS64.TRYWAIT P0, [R25+URZ+0x38860], R0 ;  /* 0x03886000190075a7 */ /* 0x000e24000800017f */
[----:B0-----:R-:W-:Y:S05]  /*d3c0*/  @!P0 BRA `(.L_x_231) ;  /* 0x0000003000c88947 */ /* 0x001fea0003800000 */
.L_x_299:
[----:B------:R-:W-:Y:S05]  /*d3d0*/  BSYNC B0 ;  /* 0x0000000000007941 */ /* 0x000fea0003800000 */
.L_x_230:
[----:B------:R-:W0:Y:S01]  /*d3e0*/  LDL.LU R3, [R1+0x14] ;  /* 0x0000140001037983 */ /* 0x000e220000300800 */
[----:B------:R-:W-:-:S03]  /*d3f0*/  ULDC.64 UR4, c[0x0][0x328] ;  /* 0x0000ca0000047ab9 */ /* 0x000fc60000000a00 */
[----:B------:R-:W2:Y:S04]  /*d400*/  LDL.LU R2, [R1] ;  /* 0x0000000001027983 */ /* 0x000ea80000300800 */
[----:B------:R-:W3:Y:S01]  /*d410*/  LDL.LU R4, [R1+0x18] ;  /* 0x0000180001047983 */ /* 0x000ee20000300800 */
[----:B------:R-:W-:Y:S02]  /*d420*/  IMAD R9, R18, 0x8000, R29 ;  /* 0x0000800012097824 */ /* 0x000fe400078e021d */
[----:B0-----:R-:W-:-:S04]  /*d430*/  IMAD R0, R3, UR4, RZ ;  /* 0x0000000403007c24 */ /* 0x001fc8000f8e02ff */
[C---:B--2---:R-:W-:Y:S02]  /*d440*/  IMAD R5, R2.reuse, UR5, R0 ;  /* 0x0000000502057c24 */ /* 0x044fe4000f8e0200 */
[----:B------:R-:W-:Y:S01]  /*d450*/  IMAD.WIDE.U32 R2, R2, UR4, RZ ;  /* 0x0000000402027c25 */ /* 0x000fe2000f8e00ff */
[----:B------:R-:W-:-:S03]  /*d460*/  ULDC.64 UR4, c[0x0][0x338] ;  /* 0x0000ce0000047ab9 */ /* 0x000fc60000000a00 */
[----:B------:R-:W-:Y:S02]  /*d470*/  IMAD.IADD R3, R3, 0x1, R5 ;  /* 0x0000000103037824 */ /* 0x000fe400078e0205 */
[----:B---3--:R-:W-:Y:S02]  /*d480*/  IMAD R0, R4, UR4, RZ ;  /* 0x0000000404007c24 */ /* 0x008fe4000f8e02ff */
        /* <DEDUP_REMOVED lines=9> */
[----:B------:R-:W-:Y:S01]  /*d520*/  LEA R8, P0, R2, UR4, 0x1 ;  /* 0x0000000402087c11 */ /* 0x000fe2000f8008ff */
[----:B------:R-:W-:-:S03]  /*d530*/  UMOV UR4, 0xffffffff ;  /* 0xffffffff00047882 */ /* 0x000fc60000000000 */
[----:B------:R-:W-:Y:S01]  /*d540*/  LEA.HI.X R10, R2, UR5, R3, 0x1, P0 ;  /* 0x00000005020a7c11 */ /* 0x000fe200080f0c03 */
[----:B------:R-:W-:Y:S08]  /*d550*/  BRA.DIV UR4, `(.L_x_232) ;  /* 0x0000003204787947 */ /* 0x000ff0000b800000 */
[C---:B------:R-:W-:Y:S01]  /*d560*/  LOP3.LUT P6, RZ, R17.reuse, 0x200, RZ, 0xc0, !PT ;  /* 0x0000020011ff7812 */ /* 0x040fe200078cc0ff */
[----:B------:R-:W0:Y:S01]  /*d570*/  S2R R2, SR_TID.X ;  /* 0x0000000000027919 */ /* 0x000e220000002100 */
[----:B------:R-:W-:Y:S02]  /*d580*/  LOP3.LUT R17, R17, 0xfbffffff, RZ, 0xc0, !PT ;  /* 0xfbffffff11117812 */ /* 0x000fe400078ec0ff */
[----:B------:R-:W-:Y:S01]  /*d590*/  LOP3.LUT R22, R22, 0xfffffffe, RZ, 0xc0, !PT ;  /* 0xfffffffe16167812 */ /* 0x000fe200078ec0ff */
[----:B------:R-:W1:Y:S01]  /*d5a0*/  SHFL.IDX PT, R14, R8, RZ, 0x181f ;  /* 0x00181fff080e7589 */ /* 0x000e6200000e0000 */
[----:B------:R-:W-:Y:S02]  /*d5b0*/  LEA R9, R9, UR37, 0x1 ;  /* 0x0000002509097c11 */ /* 0x000fe4000f8e08ff */
[C---:B------:R-:W-:Y:S01]  /*d5c0*/  LOP3.LUT P4, RZ, R16.reuse, 0x20000000, RZ, 0xc0, !PT ;  /* 0x2000000010ff7812 */ /* 0x040fe2000788c0ff */
[----:B------:R-:W2:Y:S01]  /*d5d0*/  SHFL.IDX PT, R3, R10, RZ, 0x181f ;  /* 0x00181fff0a037589 */ /* 0x000ea200000e0000 */
[----:B------:R-:W-:-:S02]  /*d5e0*/  LOP3.LUT P3, RZ, R16, 0x10000000, RZ, 0xc0, !PT ;  /* 0x1000000010ff7812 */ /* 0x000fc4000786c0ff */
[C---:B------:R-:W-:Y:S01]  /*d5f0*/  LOP3.LUT P2, RZ, R16.reuse, 0x8000000, RZ, 0xc0, !PT ;  /* 0x0800000010ff7812 */ /* 0x040fe2000784c0ff */
[----:B------:R-:W-:Y:S01]  /*d600*/  SHFL.IDX PT, R20, R10, 0x2, 0x181f ;  /* 0x00581f000a147f89 */ /* 0x000fe200000e0000 */
[----:B------:R-:W-:Y:S02]  /*d610*/  @P6 LOP3.LUT R17, R17, 0x4000000, RZ, 0xfc, !PT ;  /* 0x0400000011116812 */ /* 0x000fe400078efcff */
[----:B------:R-:W-:Y:S02]  /*d620*/  LOP3.LUT P1, RZ, R16, 0x4000000, RZ, 0xc0, !PT ;  /* 0x0400000010ff7812 */ /* 0x000fe4000782c0ff */
[C---:B------:R-:W-:Y:S02]  /*d630*/  LOP3.LUT P6, RZ, R17.reuse, 0x8000, RZ, 0xc0, !PT ;  /* 0x0000800011ff7812 */ /* 0x040fe400078cc0ff */
[----:B------:R-:W-:-:S11]  /*d640*/  LOP3.LUT R17, R17, 0xf7ffffff, RZ, 0xc0, !PT ;  /* 0xf7ffffff11117812 */ /* 0x000fd600078ec0ff */
[----:B------:R-:W-:Y:S02]  /*d650*/  @P6 LOP3.LUT R17, R17, 0x8000000, RZ, 0xfc, !PT ;  /* 0x0800000011116812 */ /* 0x000fe400078efcff */
[----:B------:R-:W-:Y:S01]  /*d660*/  LOP3.LUT P6, RZ, R16, 0x40000000, RZ, 0xc0, !PT ;  /* 0x4000000010ff7812 */ /* 0x000fe200078cc0ff */
[----:B0-----:R-:W-:Y:S01]  /*d670*/  IMAD.SHL.U32 R2, R2, 0x8, RZ ;  /* 0x0000000802027824 */ /* 0x001fe200078e00ff */
[----:B------:R-:W-:-:S04]  /*d680*/  LOP3.LUT R17, R17, 0xefffffff, RZ, 0xc0, !PT ;  /* 0xefffffff11117812 */ /* 0x000fc800078ec0ff */
[----:B------:R-:W-:-:S05]  /*d690*/  LOP3.LUT R2, R2, 0x38, RZ, 0xc0, !PT ;  /* 0x0000003802027812 */ /* 0x000fca00078ec0ff */
[----:B------:R-:W-:Y:S02]  /*d6a0*/  IMAD.SHL.U32 R0, R2, 0x2, RZ ;  /* 0x0000000202007824 */ /* 0x000fe400078e00ff */
[----:B------:R-:W-:Y:S01]  /*d6b0*/  @P6 LOP3.LUT R17, R17, 0x10000000, RZ, 0xfc, !PT ;  /* 0x1000000011116812 */ /* 0x000fe200078efcff */
[----:B------:R-:W0:Y:S01]  /*d6c0*/  SHFL.IDX PT, R2, R8, 0x1, 0x181f ;  /* 0x00381f0008027f89 */ /* 0x000e2200000e0000 */
[----:B------:R-:W-:Y:S02]  /*d6d0*/  LOP3.LUT P6, RZ, R16, 0x80000000, RZ, 0xc0, !PT ;  /* 0x8000000010ff7812 */ /* 0x000fe400078cc0ff */
[----:B------:R-:W-:Y:S02]  /*d6e0*/  LOP3.LUT R17, R17, 0xdfffffff, RZ, 0xc0, !PT ;  /* 0xdfffffff11117812 */ /* 0x000fe400078ec0ff */
[----:B-1----:R-:W-:Y:S02]  /*d6f0*/  IADD3 R4, P0, R14, R0, RZ ;  /* 0x000000000e047210 */ /* 0x002fe40007f1e0ff */
[----:B------:R-:W-:Y:S03]  /*d700*/  SHFL.IDX PT, R14, R8, 0x2, 0x181f ;  /* 0x00581f00080e7f89 */ /* 0x000fe600000e0000 */
[----:B--2---:R-:W-:-:S02]  /*d710*/  IMAD.X R5, RZ, RZ, R3, P0 ;  /* 0x000000ffff057224 */ /* 0x004fc400000e0603 */
[----:B------:R-:W1:Y:S02]  /*d720*/  SHFL.IDX PT, R3, R10, 0x1, 0x181f ;  /* 0x00381f000a037f89 */ /* 0x000e6400000e0000 */
[----:B------:R-:W-:Y:S02]  /*d730*/  @P6 LOP3.LUT R17, R17, 0x20000000, RZ, 0xfc, !PT ;  /* 0x2000000011116812 */ /* 0x000fe400078efcff */
[----:B------:R-:W2:Y:S02]  /*d740*/  SHFL.IDX PT, R10, R10, 0x3, 0x181f ;  /* 0x00781f000a0a7f89 */ /* 0x000ea400000e0000 */
[C---:B------:R-:W-:Y:S02]  /*d750*/  LOP3.LUT P6, RZ, R17.reuse, 0x1, RZ, 0xc0, !PT ;  /* 0x0000000111ff7812 */ /* 0x040fe400078cc0ff */
[----:B------:R-:W-:Y:S02]  /*d760*/  LOP3.LUT R17, R17, 0xbfffffff, RZ, 0xc0, !PT ;  /* 0xbfffffff11117812 */ /* 0x000fe400078ec0ff */
[----:B0-----:R-:W-:-:S09]  /*d770*/  IADD3 R6, P0, R2, R0, RZ ;  /* 0x0000000002067210 */ /* 0x001fd20007f1e0ff */
[----:B------:R-:W-:-:S04]  /*d780*/  @P6 LOP3.LUT R17, R17, 0x40000000, RZ, 0xfc, !PT ;  /* 0x4000000011116812 */ /* 0x000fc800078efcff */
[C---:B------:R-:W-:Y:S01]  /*d790*/  LOP3.LUT P6, RZ, R17.reuse, 0x2, RZ, 0xc0, !PT ;  /* 0x0000000211ff7812 */ /* 0x040fe200078cc0ff */
[----:B-1----:R-:W-:Y:S01]  /*d7a0*/  IMAD.X R7, RZ, RZ, R3, P0 ;  /* 0x000000ffff077224 */ /* 0x002fe200000e0603 */
[----:B------:R-:W-:-:S11]  /*d7b0*/  LOP3.LUT R17, R17, 0x7fffffff, RZ, 0xc0, !PT ;  /* 0x7fffffff11117812 */ /* 0x000fd600078ec0ff */
[----:B------:R-:W-:-:S04]  /*d7c0*/  @P6 LOP3.LUT R17, R17, 0x80000000, RZ, 0xfc, !PT ;  /* 0x8000000011116812 */ /* 0x000fc800078efcff */
[C---:B------:R-:W-:Y:S02]  /*d7d0*/  LOP3.LUT P6, RZ, R17.reuse, 0x80, RZ, 0xc0, !PT ;  /* 0x0000008011ff7812 */ /* 0x040fe400078cc0ff */
[C---:B------:R-:W-:Y:S02]  /*d7e0*/  LOP3.LUT P0, RZ, R17.reuse, 0x4, RZ, 0xc0, !PT ;  /* 0x0000000411ff7812 */ /* 0x040fe4000780c0ff */
[----:B------:R-:W-:-:S09]  /*d7f0*/  LOP3.LUT P5, RZ, R17, 0x40, RZ, 0xc0, !PT ;  /* 0x0000004011ff7812 */ /* 0x000fd200078ac0ff */
[----:B------:R-:W-:Y:S02]  /*d800*/  @P6 LOP3.LUT R22, R22, 0x1, RZ, 0xfc, !PT ;  /* 0x0000000116166812 */ /* 0x000fe400078efcff */
[----:B------:R-:W-:Y:S02]  /*d810*/  LOP3.LUT P6, RZ, R17, 0x400, RZ, 0xc0, !PT ;  /* 0x0000040011ff7812 */ /* 0x000fe400078cc0ff */
[----:B------:R-:W-:-:S11]  /*d820*/  LOP3.LUT R22, R22, 0xfffffffd, RZ, 0xc0, !PT ;  /* 0xfffffffd16167812 */ /* 0x000fd600078ec0ff */
        /* <DEDUP_REMOVED lines=25> */
[----:B------:R-:W-:-:S13]  /*d9c0*/  LOP3.LUT P6, RZ, R17, 0x20000, RZ, 0xc0, !PT ;  /* 0x0002000011ff7812 */ /* 0x000fda00078cc0ff */
[----:B------:R0:W-:Y:S01]  /*d9d0*/  LDGSTS.E.BYPASS.LTC128B.128 [R9+0x400], desc[UR42][R4.64], !P6 ;  /* 0x0040000004097fae */ /* 0x0001e2000f101d6a */
        /* <DEDUP_REMOVED lines=12> */
[----:B------:R-:W-:-:S03]  /*daa0*/  LOP3.LUT P6, RZ, R22, 0x8, RZ, 0xc0, !PT ;  /* 0x0000000816ff7812 */ /* 0x000fc600078cc0ff */
[----:B------:R0:W-:Y:S01]  /*dab0*/  LDGSTS.E.BYPASS.LTC128B.128 [R9+0xe400], desc[UR42][R4.64+0x380], !P0 ;  /* 0x0e40038004097fae */ /* 0x0001e2000c101d6a */
[----:B------:R-:W-:-:S03]  /*dac0*/  IADD3 R2, P0, R14, R0, RZ ;  /* 0x000000000e027210 */ /* 0x000fc60007f1e0ff */
[----:B------:R0:W1:Y:S02]  /*dad0*/  SHFL.IDX PT, R14, R8, 0x3, 0x181f ;  /* 0x00781f00080e7f89 */ /* 0x00006400000e0000 */
[----:B------:R-:W-:Y:S01]  /*dae0*/  IMAD.X R3, RZ, RZ, R20, P0 ;  /* 0x000000ffff037224 */ /* 0x000fe200000e0614 */
[----:B------:R-:W-:-:S03]  /*daf0*/  LOP3.LUT P0, RZ, R17, 0x1000, RZ, 0xc0, !PT ;  /* 0x0000100011ff7812 */ /* 0x000fc6000780c0ff */
        /* <DEDUP_REMOVED lines=18> */
[----:B------:R0:W-:Y:S10]  /*dc20*/  LDGSTS.E.BYPASS.LTC128B.128 [R9+0x3400], desc[UR42][R2.64+0x80], !P0 ;  /* 0x0340008002097fae */ /* 0x0001f4000c101d6a */
[----:B------:R0:W-:Y:S04]  /*dc30*/  LDGSTS.E.BYPASS.LTC128B.128 [R9+0x5400], desc[UR42][R2.64+0x100], !P6 ;  /* 0x0540010002097fae */ /* 0x0001e8000f101d6a */
[----:B------:R0:W-:Y:S04]  /*dc40*/  LDGSTS.E.BYPASS.LTC128B.128 [R9+0x7400], desc[UR42][R2.64+0x180], !P5 ;  /* 0x0740018002097fae */ /* 0x0001e8000e901d6a */
[----:B------:R0:W-:Y:S04]  /*dc50*/  LDGSTS.E.BYPASS.LTC128B.128 [R9+0x9400], desc[UR42][R2.64+0x200], !P4 ;  /* 0x0940020002097fae */ /* 0x0001e8000e101d6a */
[----:B------:R0:W-:Y:S04]  /*dc60*/  LDGSTS.E.BYPASS.LTC128B.128 [R9+0xb400], desc[UR42][R2.64+0x280], !P3 ;  /* 0x0b40028002097fae */ /* 0x0001e8000d901d6a */
[----:B------:R0:W-:Y:S04]  /*dc70*/  LDGSTS.E.BYPASS.LTC128B.128 [R9+0xd400], desc[UR42][R2.64+0x300], !P2 ;  /* 0x0d40030002097fae */ /* 0x0001e8000d101d6a */
[----:B-12---:R0:W-:Y:S02]  /*dc80*/  LDGSTS.E.BYPASS.LTC128B.128 [R9+0xf400], desc[UR42][R2.64+0x380], !P1 ;  /* 0x0f40038002097fae */ /* 0x0061e4000c901d6a */
.L_x_309:
[C---:B------:R-:W-:Y:S02]  /*dc90*/  LOP3.LUT P6, RZ, R17.reuse, 0x800000, RZ, 0xc0, !PT ;  /* 0x0080000011ff7812 */ /* 0x040fe400078cc0ff */
[----:B0-----:R-:W-:Y:S02]  /*dca0*/  IADD3 R2, P0, R14, R0, RZ ;  /* 0x000000000e027210 */ /* 0x001fe40007f1e0ff */
[----:B------:R-:W-:Y:S02]  /*dcb0*/  P2R R4, PR, RZ, 0x40 ;  /* 0x00000040ff047803 */ /* 0x000fe40000000000 */
[C---:B------:R-:W-:Y:S01]  /*dcc0*/  LOP3.LUT P6, RZ, R17.reuse, 0x2000000, RZ, 0xc0, !PT ;  /* 0x0200000011ff7812 */ /* 0x040fe200078cc0ff */
[----:B------:R-:W-:Y:S01]  /*dcd0*/  IMAD.X R3, RZ, RZ, R10, P0 ;  /* 0x000000ffff037224 */ /* 0x000fe200000e060a */
        /* <DEDUP_REMOVED lines=20> */
.L_x_233:
[----:B------:R-:W-:Y:S02]  /*de20*/  PLOP3.LUT P1, PT, P1, P0, PT, 0xa2, 0x0 ;  /* 0x000000000000781c */ /* 0x000fe40000f21472 */
[----:B------:R-:W-:-:S08]  /*de30*/  @P0 R2UR P1, UR4, R25 ;  /* 0x00000000190402ca */ /* 0x000fd00000020000 */
[----:B------:R-:W-:-:S05]  /*de40*/  @P0 PLOP3.LUT P0, PT, P1, PT, PT, 0x80, 0x0 ;  /* 0x000000000000081c */ /* 0x000fca0000f0f070 */
[----:B------:R-:W-:Y:S01]  /*de50*/  @!P1 SYNCS.ARRIVE.TRANS64.RED.A0T1 RZ, [UR4+0x38850], RZ ;  /* 0x038850ffffff99a7 */ /* 0x000fe20008200404 */
[----:B------:R-:W-:Y:S07]  /*de60*/  @!P1 ARRIVES.LDGSTSBAR.64.TRANSCNT [UR4+0x38850] ;  /* 0x03885000ff0099b0 */ /* 0x000fee0008000a84 */
[----:B------:R-:W-:Y:S05]  /*de70*/  @P0 BRA.U.ANY `(.L_x_233) ;  /* 0xfffffffd00e80947 */ /* 0x000fea000393ffff */
[----:B------:R-:W-:Y:S01]  /*de80*/  NOP ;  /* 0x0000000000007918 */ /* 0x000fe20000000000 */
[----:B0-----:R-:W-:-:S04]  /*de90*/  LOP3.LUT R2, R37, 0x2, RZ, 0xfc, !PT ;  /* 0x0000000225027812 */ /* 0x001fc800078efcff */
[----:B------:R-:W-:-:S13]  /*dea0*/  ISETP.NE.AND P2, PT, R2, 0x3, PT ;  /* 0x000000030200780c */ /* 0x000fda0003f45270 */
[----:B------:R-:W-:Y:S05]  /*deb0*/  @!P2 BRA `(.L_x_234) ;  /* 0x000000000004a947 */ /* 0x000fea0003800000 */
[----:B------:R-:W-:Y:S01]  /*dec0*/  BPT.TRAP 0x1 ;  /* 0x000000040000795c */ /* 0x000fe20000300000 */
.L_x_234:
[----:B------:R-:W2:Y:S01]  /*ded0*/  LDL R3, [R1+0x20] ;  /* 0x0000200001037983 */ /* 0x000ea20000100800 */
[----:B------:R-:W-:Y:S01]  /*dee0*/  VIADD R18, R18, 0x1 ;  /* 0x0000000112127836 */ /* 0x000fe20000000000 */
[----:B------:R0:W-:Y:S04]  /*def0*/  SYNCS.ARRIVE.TRANS64.A1T0 RZ, [R25+URZ+0x38850], RZ ;  /* 0x038850ff19ff79a7 */ /* 0x0001e8000810003f */
[----:B------:R-:W-:-:S04]  /*df00*/  ISETP.NE.AND P0, PT, R18, 0x2, PT ;  /* 0x000000021200780c */ /* 0x000fc80003f05270 */
[----:B------:R-:W-:Y:S02]  /*df10*/  SEL R18, R18, RZ, P0 ;  /* 0x000000ff12127207 */ /* 0x000fe40000000000 */
[----:B------:R-:W-:-:S04]  /*df20*/  SEL R2, RZ, 0x1, P0 ;  /* 0x00000001ff027807 */ /* 0x000fc80000000000 */
[----:B------:R-:W-:Y:S02]  /*df30*/  LOP3.LUT R23, R23, R2, RZ, 0x3c, !PT ;  /* 0x0000000217177212 */ /* 0x000fe400078e3cff */
[----:B--2---:R-:W-:-:S13]  /*df40*/  ISETP.GE.AND P0, PT, R3, 0x41, PT ;  /* 0x000000410300780c */ /* 0x004fda0003f06270 */
[----:B0-----:R-:W-:Y:S05]  /*df50*/  @!P0 BRA `(.L_x_235) ;  /* 0x0000000c00848947 */ /* 0x001fea0003800000 */
[----:B------:R0:W5:Y:S01]  /*df60*/  LDL R9, [R1+0x28] ;  /* 0x0000280001097983 */ /* 0x0001620000100800 */
[----:B------:R-:W-:Y:S01]  /*df70*/  BSSY B0, `(.L_x_235) ;  /* 0x00000df000007945 */ /* 0x000fe20003800000 */
.L_x_248:
[----:B------:R-:W1:Y:S01]  /*df80*/  LDC R2, c[0x0][0x430] ;  /* 0x00010c00ff027b82 */ /* 0x000e620000000800 */
[C---:B------:R-:W-:Y:S01]  /*df90*/  ISETP.GT.U32.AND P0, PT, R24.reuse, 0x3f, PT ;  /* 0x0000003f1800780c */ /* 0x040fe20003f04070 */
[----:B-----5:R-:W-:Y:S01]  /*dfa0*/  IMAD R3, R9, 0x40, R32 ;  /* 0x0000004009037824 */ /* 0x020fe200078e0220 */
[----:B------:R-:W-:Y:S01]  /*dfb0*/  LOP3.LUT R11, R37, 0x2, RZ, 0xfc, !PT ;  /* 0x00000002250b7812 */ /* 0x000fe200078efcff */
[----:B------:R-:W-:Y:S02]  /*dfc0*/  ULDC UR4, c[0x0][0x430] ;  /* 0x00010c0000047ab9 */ /* 0x000fe40000000800 */
[----:B---3--:R-:W-:-:S04]  /*dfd0*/  IMAD.IADD R8, R24, 0x1, R3 ;  /* 0x0000000118087824 */ /* 0x008fc800078e0203 */
[----:B------:R-:W-:-:S04]  /*dfe0*/  IMAD.MOV.U32 R10, RZ, RZ, R8 ;  /* 0x000000ffff0a7224 */ /* 0x000fc800078e0008 */
[----:B------:R-:W2:Y:S01]  /*dff0*/  @!P0 LDC.64 R4, c[0x0][0x428] ;  /* 0x00010a00ff048b82 */ /* 0x000ea20000000a00 */
[----:B-1----:R-:W-:-:S13]  /*e000*/  ISETP.NE.AND P1, PT, R2, 0x1, PT ;  /* 0x000000010200780c */ /* 0x002fda0003f25270 */
[----:B------:R-:W1:Y:S08]  /*e010*/  @P1 LDC R7, c[0x0][0x434] ;  /* 0x00010d00ff071b82 */ /* 0x000e700000000800 */
[----:B------:R-:W3:Y:S01]  /*e020*/  @P1 LDC R2, c[0x0][0x438] ;  /* 0x00010e00ff021b82 */ /* 0x000ee20000000800 */
[----:B-1----:R-:W-:-:S07]  /*e030*/  @P1 IMAD.HI.U32 R3, R8, R7, RZ ;  /* 0x0000000708031227 */ /* 0x002fce00078e00ff */
[----:B------:R-:W1:Y:S01]  /*e040*/  @!P0 LDC.64 R6, c[0x0][0x418] ;  /* 0x00010600ff068b82 */ /* 0x000e620000000a00 */
[----:B---3--:R-:W-:Y:S01]  /*e050*/  @P1 SHF.R.U32.HI R10, RZ, R2, R3 ;  /* 0x00000002ff0a1219 */ /* 0x008fe20000011603 */
[----:B--2---:R-:W-:-:S03]  /*e060*/  @!P0 IMAD R2, R33, R4, RZ ;  /* 0x0000000421028224 */ /* 0x004fc600078e02ff */
[----:B------:R-:W-:Y:S01]  /*e070*/  @!P0 SHF.R.S32.HI R3, RZ, 0x1f, R10 ;  /* 0x0000001fff038819 */ /* 0x000fe2000001140a */
[----:B------:R-:W-:Y:S02]  /*e080*/  @!P0 IMAD R5, R28, R5, R2 ;  /* 0x000000051c058224 */ /* 0x000fe400078e0202 */
[----:B------:R-:W-:-:S04]  /*e090*/  @!P0 IMAD.MOV.U32 R2, RZ, RZ, R10 ;  /* 0x000000ffff028224 */ /* 0x000fc800078e000a */
[----:B------:R-:W-:-:S04]  /*e0a0*/  @!P0 IMAD.WIDE.U32 R2, R28, R4, R2 ;  /* 0x000000041c028225 */ /* 0x000fc800078e0002 */
[----:B------:R-:W-:Y:S02]  /*e0b0*/  @!P0 IMAD.IADD R5, R5, 0x1, R3 ;  /* 0x0000000105058824 */ /* 0x000fe400078e0203 */
[----:B------:R-:W-:Y:S01]  /*e0c0*/  IMAD.MOV.U32 R4, RZ, RZ, RZ ;  /* 0x000000ffff047224 */ /* 0x000fe200078e00ff */
[----:B-1----:R-:W-:-:S04]  /*e0d0*/  @!P0 LEA R6, P1, R2, R6, 0x2 ;  /* 0x0000000602068211 */ /* 0x002fc800078210ff */
[----:B------:R-:W-:-:S05]  /*e0e0*/  @!P0 LEA.HI.X R7, R2, R7, R5, 0x2, P1 ;  /* 0x0000000702078211 */ /* 0x000fca00008f1405 */
[----:B------:R1:W5:Y:S01]  /*e0f0*/  @!P0 LDG.E R4, desc[UR42][R6.64] ;  /* 0x0000002a06048981 */ /* 0x000362000c1e1900 */
[----:B------:R-:W-:Y:S02]  /*e100*/  ISETP.NE.AND P2, PT, R11, 0x3, PT ;  /* 0x000000030b00780c */ /* 0x000fe40003f45270 */
[----:B------:R-:W-:-:S05]  /*e110*/  IADD3 R5, -R10, RZ, RZ ;  /* 0x000000ff0a057210 */ /* 0x000fca0007ffe1ff */
[----:B------:R-:W-:-:S06]  /*e120*/  IMAD R5, R5, UR4, R8 ;  /* 0x0000000405057c24 */ /* 0x000fcc000f8e0208 */
[----:B-1----:R-:W-:Y:S05]  /*e130*/  @!P2 BRA `(.L_x_236) ;  /* 0x000000000004a947 */ /* 0x002fea0003800000 */
[----:B------:R-:W-:Y:S01]  /*e140*/  BPT.TRAP 0x1 ;  /* 0x000000040000795c */ /* 0x000fe20000300000 */
.L_x_236:
[----:B------:R-:W-:Y:S01]  /*e150*/  LEA R8, R18, UR37, 0x3 ;  /* 0x0000002512087c11 */ /* 0x000fe2000f8e18ff */
[----:B------:R-:W-:Y:S01]  /*e160*/  BSSY B1, `(.L_x_237) ;  /* 0x0000005000017945 */ /* 0x000fe20003800000 */
[----:B------:R-:W-:Y:S02]  /*e170*/  SHF.L.U32 R20, R23, 0x1f, RZ ;  /* 0x0000001f17147819 */ /* 0x000fe400000006ff */
[----:B------:R-:W-:Y:S02]  /*e180*/  SHF.R.S32.HI R7, RZ, 0x1f, R5 ;  /* 0x0000001fff077819 */ /* 0x000fe40000011405 */
[----:B------:R-:W1:Y:S02]  /*e190*/  SYNCS.PHASECHK.TRANS64.TRYWAIT P0, [R8+URZ+0x38840], R20 ;  /* 0x03884014080075a7 */ /* 0x000e64000800017f */
[----:B-1----:R-:W-:Y:S05]  /*e1a0*/  @!P0 BRA `(.L_x_238) ;  /* 0x0000002c00748947 */ /* 0x002fea0003800000 */
.L_x_310:
[----:B------:R-:W-:Y:S05]  /*e1b0*/  BSYNC B1 ;  /* 0x0000000000017941 */ /* 0x000fea0003800000 */
.L_x_237:
[----:B------:R-:W-:Y:S01]  /*e1c0*/  ULDC.64 UR4, c[0x0][0x300] ;  /* 0x0000c00000047ab9 */ /* 0x000fe20000000a00 */
[----:B-----5:R-:W-:Y:S01]  /*e1d0*/  SHF.R.S32.HI R10, RZ, 0x1f, R4 ;  /* 0x0000001fff0a7819 */ /* 0x020fe20000011404 */
[----:B------:R-:W-:Y:S01]  /*e1e0*/  IMAD R6, R7, UR4, RZ ;  /* 0x0000000407067c24 */ /* 0x000fe2000f8e02ff */
[----:B------:R-:W-:Y:S01]  /*e1f0*/  LOP3.LUT P1, RZ, R16, 0x1, RZ, 0xc0, !PT ;  /* 0x0000000110ff7812 */ /* 0x000fe2000782c0ff */
[----:B------:R-:W-:-:S04]  /*e200*/  IMAD.WIDE.U32 R2, R5, UR4, RZ ;  /* 0x0000000405027c25 */ /* 0x000fc8000f8e00ff */
[----:B------:R-:W-:Y:S01]  /*e210*/  IMAD R6, R5, UR5, R6 ;  /* 0x0000000505067c24 */ /* 0x000fe2000f8e0206 */
        /* <DEDUP_REMOVED lines=15> */
[----:B------:R-:W-:Y:S01]  /*e310*/  IMAD R6, R18, 0x1000, R29 ;  /* 0x0000100012067824 */ /* 0x000fe200078e021d */
[----:B------:R-:W-:Y:S06]  /*e320*/  BRA.DIV UR4, `(.L_x_239) ;  /* 0x0000002e04287947 */ /* 0x000fec000b800000 */
[----:B------:R-:W2:Y:S01]  /*e330*/  SHFL.IDX PT, R2, R21, RZ, 0x181f ;  /* 0x00181fff15027589 */ /* 0x000ea200000e0000 */
[----:B------:R-:W-:-:S03]  /*e340*/  LEA R25, R6, UR37, 0x1 ;  /* 0x0000002506197c11 */ /* 0x000fc6000f8e08ff */
[----:B------:R-:W3:Y:S01]  /*e350*/  SHFL.IDX PT, R3, R27, RZ, 0x181f ;  /* 0x00181fff1b037589 */ /* 0x000ee200000e0000 */
[----:B--2---:R-:W-:-:S05]  /*e360*/  IADD3 R2, P0, R2, R0, RZ ;  /* 0x0000000002027210 */ /* 0x004fca0007f1e0ff */
[----:B---3--:R-:W-:-:S05]  /*e370*/  IMAD.X R3, RZ, RZ, R3, P0 ;  /* 0x000000ffff037224 */ /* 0x008fca00000e0603 */
[----:B------:R-:W-:Y:S01]  /*e380*/  @!PT LDS RZ, [RZ] ;  /* 0x00000000fffff984 */ /* 0x000fe20000000800 */
[----:B------:R2:W-:Y:S04]  /*e390*/  LDGSTS.E.BYPASS.LTC128B.128 [R25+0x22400], desc[UR42][R2.64], !P1 ;  /* 0x2240000002197fae */ /* 0x0005e8000c901d6a */
[----:B--2---:R-:W2:Y:S04]  /*e3a0*/  SHFL.IDX PT, R2, R21, 0x1, 0x181f ;  /* 0x00381f0015027f89 */ /* 0x004ea800000e0000 */
[----:B------:R-:W3:Y:S01]  /*e3b0*/  SHFL.IDX PT, R3, R27, 0x1, 0x181f ;  /* 0x00381f001b037f89 */ /* 0x000ee200000e0000 */
[----:B--2---:R-:W-:-:S05]  /*e3c0*/  IADD3 R2, P0, R2, R0, RZ ;  /* 0x0000000002027210 */ /* 0x004fca0007f1e0ff */
[----:B---3--:R-:W-:-:S05]  /*e3d0*/  IMAD.X R3, RZ, RZ, R3, P0 ;  /* 0x000000ffff037224 */ /* 0x008fca00000e0603 */
[----:B------:R2:W-:Y:S04]  /*e3e0*/  LDGSTS.E.BYPASS.LTC128B.128 [R25+0x22c00], desc[UR42][R2.64], !P1 ;  /* 0x22c0000002197fae */ /* 0x0005e8000c901d6a */
[----:B--2---:R-:W2:Y:S04]  /*e3f0*/  SHFL.IDX PT, R2, R21, 0x2, 0x181f ;  /* 0x00581f0015027f89 */ /* 0x004ea800000e0000 */
[----:B------:R-:W3:Y:S04]  /*e400*/  SHFL.IDX PT, R3, R27, 0x2, 0x181f ;  /* 0x00581f001b037f89 */ /* 0x000ee800000e0000 */
[----:B------:R-:W4:Y:S01]  /*e410*/  SHFL.IDX PT, R27, R27, 0x3, 0x181f ;  /* 0x00781f001b1b7f89 */ /* 0x000f2200000e0000 */
[----:B--2---:R-:W-:-:S05]  /*e420*/  IADD3 R2, P0, R2, R0, RZ ;  /* 0x0000000002027210 */ /* 0x004fca0007f1e0ff */
[----:B---3--:R-:W-:-:S05]  /*e430*/  IMAD.X R3, RZ, RZ, R3, P0 ;  /* 0x000000ffff037224 */ /* 0x008fca00000e0603 */
[----:B------:R2:W-:Y:S04]  /*e440*/  LDGSTS.E.BYPASS.LTC128B.128 [R25+0x23400], desc[UR42][R2.64], !P1 ;  /* 0x2340000002197fae */ /* 0x0005e8000c901d6a */
[----:B--2-4-:R2:W3:Y:S02]  /*e450*/  SHFL.IDX PT, R2, R21, 0x3, 0x181f ;  /* 0x00781f0015027f89 */ /* 0x0144e400000e0000 */
.L_x_320:
[----:B---3--:R-:W-:-:S05]  /*e460*/  IADD3 R2, P0, R2, R0, RZ ;  /* 0x0000000002027210 */ /* 0x008fca0007f1e0ff */
[----:B------:R-:W-:Y:S01]  /*e470*/  IMAD.X R3, RZ, RZ, R27, P0 ;  /* 0x000000ffff037224 */ /* 0x000fe200000e061b */
[----:B------:R-:W-:-:S04]  /*e480*/  PLOP3.LUT P0, PT, PT, PT, PT, 0x80, 0x0 ;  /* 0x000000000000781c */ /* 0x000fc80003f0f070 */
[----:B------:R-:W-:Y:S01]  /*e490*/  @!PT LDS RZ, [RZ] ;  /* 0x00000000fffff984 */ /* 0x000fe20000000800 */
[----:B------:R-:W-:Y:S01]  /*e4a0*/  @!PT LDS RZ, [RZ] ;  /* 0x00000000fffff984 */ /* 0x000fe20000000800 */
[----:B------:R-:W-:Y:S01]  /*e4b0*/  @!PT LDS RZ, [RZ] ;  /* 0x00000000fffff984 */ /* 0x000fe20000000800 */
[----:B------:R3:W-:Y:S01]  /*e4c0*/  LDGSTS.E.BYPASS.LTC128B.128 [R25+0x23c00], desc[UR42][R2.64], !P1 ;  /* 0x23c0000002197fae */ /* 0x0007e2000c901d6a */
[----:B------:R-:W-:-:S08]  /*e4d0*/  NOP ;  /* 0x0000000000007918 */ /* 0x000fd00000000000 */
.L_x_240:
[----:B------:R-:W-:Y:S02]  /*e4e0*/  PLOP3.LUT P1, PT, P1, P0, PT, 0xa2, 0x0 ;  /* 0x000000000000781c */ /* 0x000fe40000f21472 */
[----:B------:R-:W-:-:S08]  /*e4f0*/  @P0 R2UR P1, UR4, R8 ;  /* 0x00000000080402ca */ /* 0x000fd00000020000 */
[----:B------:R-:W-:-:S05]  /*e500*/  @P0 PLOP3.LUT P0, PT, P1, PT, PT, 0x80, 0x0 ;  /* 0x000000000000081c */ /* 0x000fca0000f0f070 */
[----:B------:R-:W-:Y:S01]  /*e510*/  @!P1 SYNCS.ARRIVE.TRANS64.RED.A0T1 RZ, [UR4+0x38830], RZ ;  /* 0x038830ffffff99a7 */ /* 0x000fe20008200404 */
[----:B------:R-:W-:Y:S07]  /*e520*/  @!P1 ARRIVES.LDGSTSBAR.64.TRANSCNT [UR4+0x38830] ;  /* 0x03883000ff0099b0 */ /* 0x000fee0008000a84 */
[----:B------:R-:W-:Y:S05]  /*e530*/  @P0 BRA.U.ANY `(.L_x_240) ;  /* 0xfffffffd00e80947 */ /* 0x000fea000393ffff */
[----:B------:R-:W-:Y:S01]  /*e540*/  NOP ;  /* 0x0000000000007918 */ /* 0x000fe20000000000 */
[----:B---3--:R-:W-:-:S04]  /*e550*/  LOP3.LUT R2, R37, 0x2, RZ, 0xfc, !PT ;  /* 0x0000000225027812 */ /* 0x008fc800078efcff */
[----:B------:R-:W-:-:S13]  /*e560*/  ISETP.NE.AND P2, PT, R2, 0x3, PT ;  /* 0x000000030200780c */ /* 0x000fda0003f45270 */
[----:B------:R-:W-:Y:S05]  /*e570*/  @!P2 BRA `(.L_x_241) ;  /* 0x000000000004a947 */ /* 0x000fea0003800000 */
[----:B------:R-:W-:Y:S01]  /*e580*/  BPT.TRAP 0x1 ;  /* 0x000000040000795c */ /* 0x000fe20000300000 */
.L_x_241:
[----:B------:R3:W-:Y:S01]  /*e590*/  SYNCS.ARRIVE.TRANS64.A1T0 RZ, [R8+URZ+0x38830], RZ ;  /* 0x038830ff08ff79a7 */ /* 0x0007e2000810003f */
[----:B------:R-:W-:Y:S05]  /*e5a0*/  @!P2 BRA `(.L_x_242) ;  /* 0x000000000004a947 */ /* 0x000fea0003800000 */
[----:B------:R-:W-:Y:S01]  /*e5b0*/  BPT.TRAP 0x1 ;  /* 0x000000040000795c */ /* 0x000fe20000300000 */
.L_x_242:
[----:B------:R-:W4:Y:S01]  /*e5c0*/  SYNCS.PHASECHK.TRANS64.TRYWAIT P0, [R8+URZ+0x38860], R20 ;  /* 0x03886014080075a7 */ /* 0x000f22000800017f */
[----:B------:R-:W-:Y:S04]  /*e5d0*/  BSSY B1, `(.L_x_243) ;  /* 0x0000002000017945 */ /* 0x000fe80003800000 */
[----:B----4-:R-:W-:Y:S05]  /*e5e0*/  @!P0 BRA `(.L_x_244) ;  /* 0x0000002c00948947 */ /* 0x010fea0003800000 */
.L_x_321:
[----:B------:R-:W-:Y:S05]  /*e5f0*/  BSYNC B1 ;  /* 0x0000000000017941 */ /* 0x000fea0003800000 */
.L_x_243:
[----:B------:R-:W-:Y:S01]  /*e600*/  ULDC.64 UR4, c[0x0][0x328] ;  /* 0x0000ca0000047ab9 */ /* 0x000fe20000000a00 */
[C---:B------:R-:W-:Y:S01]  /*e610*/  LOP3.LUT P5, RZ, R16.reuse, 0x8, RZ, 0xc0, !PT ;  /* 0x0000000810ff7812 */ /* 0x040fe200078ac0ff */
[----:B------:R-:W-:Y:S01]  /*e620*/  IMAD R2, R7, UR4, RZ ;  /* 0x0000000407027c24 */ /* 0x000fe2000f8e02ff */
[----:B------:R-:W-:Y:S01]  /*e630*/  LOP3.LUT P4, RZ, R16, 0x4, RZ, 0xc0, !PT ;  /* 0x0000000410ff7812 */ /* 0x000fe2000788c0ff */
[----:B--2---:R-:W-:Y:S01]  /*e640*/  IMAD R21, R18, 0x7000, R6 ;  /* 0x0000700012157824 */ /* 0x004fe200078e0206 */
        /* <DEDUP_REMOVED lines=17> */
[----:B-1--4-:R-:W-:Y:S01]  /*e760*/  LEA.HI.X R20, R2, UR5, R3, 0x1, P0 ;  /* 0x0000000502147c11 */ /* 0x012fe200080f0c03 */
[----:B------:R-:W-:Y:S08]  /*e770*/  BRA.DIV UR4, `(.L_x_245) ;  /* 0x0000002e04447947 */ /* 0x000ff0000b800000 */
[----:B------:R-:W1:Y:S01]  /*e780*/  SHFL.IDX PT, R14, R10, RZ, 0x181f ;  /* 0x00181fff0a0e7589 */ /* 0x000e6200000e0000 */
[C---:B------:R-:W-:Y:S02]  /*e790*/  LOP3.LUT P1, RZ, R16.reuse, 0x200, RZ, 0xc0, !PT ;  /* 0x0000020010ff7812 */ /* 0x040fe4000782c0ff */
[C---:B------:R-:W-:Y:S01]  /*e7a0*/  LOP3.LUT P2, RZ, R16.reuse, 0x20, RZ, 0xc0, !PT ;  /* 0x0000002010ff7812 */ /* 0x040fe2000784c0ff */
[----:B------:R-:W2:Y:S01]  /*e7b0*/  SHFL.IDX PT, R3, R20, RZ, 0x181f ;  /* 0x00181fff14037589 */ /* 0x000ea200000e0000 */
[----:B------:R-:W-:Y:S02]  /*e7c0*/  LOP3.LUT P6, RZ, R16, 0x10, RZ, 0xc0, !PT ;  /* 0x0000001010ff7812 */ /* 0x000fe400078cc0ff */
[----:B------:R-:W-:Y:S01]  /*e7d0*/  LEA R21, R21, UR37, 0x1 ;  /* 0x0000002515157c11 */ /* 0x000fe2000f8e08ff */
[----:B------:R-:W4:Y:S01]  /*e7e0*/  SHFL.IDX PT, R2, R10, 0x1, 0x181f ;  /* 0x00381f000a027f89 */ /* 0x000f2200000e0000 */
[----:B------:R-:W-:-:S09]  /*e7f0*/  LOP3.LUT R17, R17, 0xf7ffffff, RZ, 0xc0, !PT ;  /* 0xf7ffffff11117812 */ /* 0x000fd200078ec0ff */
[----:B------:R-:W-:Y:S02]  /*e800*/  @P6 LOP3.LUT R17, R17, 0x8000000, RZ, 0xfc, !PT ;  /* 0x0800000011116812 */ /* 0x000fe400078efcff */
[-C--:B-1----:R-:W-:Y:S02]  /*e810*/  IADD3 R4, P0, R14, R0.reuse, RZ ;  /* 0x000000000e047210 */ /* 0x082fe40007f1e0ff */
[----:B------:R-:W1:Y:S03]  /*e820*/  SHFL.IDX PT, R14, R10, 0x2, 0x181f ;  /* 0x00581f000a0e7f89 */ /* 0x000e6600000e0000 */
[----:B--2---:R-:W-:Y:S02]  /*e830*/  IMAD.X R5, RZ, RZ, R3, P0 ;  /* 0x000000ffff057224 */ /* 0x004fe400000e0603 */
[----:B------:R-:W2:Y:S01]  /*e840*/  SHFL.IDX PT, R3, R20, 0x1, 0x181f ;  /* 0x00381f0014037f89 */ /* 0x000ea200000e0000 */
[----:B----4-:R-:W-:-:S03]  /*e850*/  IADD3 R6, P0, R2, R0, RZ ;  /* 0x0000000002067210 */ /* 0x010fc60007f1e0ff */
[----:B------:R4:W-:Y:S01]  /*e860*/  LDGSTS.E.BYPASS.LTC128B.128 [R21+0x400], desc[UR42][R4.64], !P1 ;  /* 0x0040000004157fae */ /* 0x0009e2000c901d6a */
[----:B------:R-:W-:-:S03]  /*e870*/  ISETP.NE.U32.AND P1, PT, R30, RZ, PT ;  /* 0x000000ff1e00720c */ /* 0x000fc60003f25070 */
[----:B------:R4:W-:Y:S04]  /*e880*/  LDGSTS.E.BYPASS.LTC128B.128 [R21+0x2400], desc[UR42][R4.64+0x80], !P2 ;  /* 0x0240008004157fae */ /* 0x0009e8000d101d6a */
[----:B------:R4:W-:Y:S01]  /*e890*/  LDGSTS.E.BYPASS.LTC128B.128 [R21+0x4400], desc[UR42][R4.64+0x100], !P6 ;  /* 0x0440010004157fae */ /* 0x0009e2000f101d6a */
[----:B------:R-:W-:-:S03]  /*e8a0*/  LOP3.LUT P6, RZ, R16, 0x200, RZ, 0xc0, !PT ;  /* 0x0000020010ff7812 */ /* 0x000fc600078cc0ff */
[----:B------:R4:W-:Y:S01]  /*e8b0*/  LDGSTS.E.BYPASS.LTC128B.128 [R21+0x6400], desc[UR42][R4.64+0x180], !P5 ;  /* 0x0640018004157fae */ /* 0x0009e2000e901d6a */
[----:B-1----:R-:W-:-:S03]  /*e8c0*/  IADD3 R2, P2, R14, R0, RZ ;  /* 0x000000000e027210 */ /* 0x002fc60007f5e0ff */
[----:B------:R4:W-:Y:S01]  /*e8d0*/  LDGSTS.E.BYPASS.LTC128B.128 [R21+0x8400], desc[UR42][R4.64+0x200], !P4 ;  /* 0x0840020004157fae */ /* 0x0009e2000e101d6a */
[----:B--2---:R-:W-:Y:S01]  /*e8e0*/  IMAD.X R7, RZ, RZ, R3, P0 ;  /* 0x000000ffff077224 */ /* 0x004fe200000e0603 */
[----:B------:R-:W-:Y:S02]  /*e8f0*/  ISETP.NE.U32.AND P0, PT, R31, RZ, PT ;  /* 0x000000ff1f00720c */ /* 0x000fe40003f05070 */
[----:B------:R-:W1:Y:S04]  /*e900*/  SHFL.IDX PT, R3, R20, 0x2, 0x181f ;  /* 0x00581f0014037f89 */ /* 0x000e6800000e0000 */
[----:B------:R4:W-:Y:S04]  /*e910*/  LDGSTS.E.BYPASS.LTC128B.128 [R21+0xa400], desc[UR42][R4.64+0x280], !P3 ;  /* 0x0a40028004157fae */ /* 0x0009e8000d901d6a */
[----:B------:R4:W2:Y:S04]  /*e920*/  SHFL.IDX PT, R14, R10, 0x3, 0x181f ;  /* 0x00781f000a0e7f89 */ /* 0x0008a800000e0000 */
[----:B------:R4:W-:Y:S04]  /*e930*/  LDGSTS.E.BYPASS.LTC128B.128 [R21+0xc400], desc[UR42][R4.64+0x300], P0 ;  /* 0x0c40030004157fae */ /* 0x0009e80008101d6a */
[----:B------:R4:W-:Y:S04]  /*e940*/  LDGSTS.E.BYPASS.LTC128B.128 [R21+0xe400], desc[UR42][R4.64+0x380], P1 ;  /* 0x0e40038004157fae */ /* 0x0009e80008901d6a */
[----:B------:R4:W-:Y:S01]  /*e950*/  LDGSTS.E.BYPASS.LTC128B.128 [R21+0xc00], desc[UR42][R6.64], !P6 ;  /* 0x00c0000006157fae */ /* 0x0009e2000f101d6a */
[----:B------:R-:W-:-:S02]  /*e960*/  LOP3.LUT P6, RZ, R17, 0x8000000, RZ, 0xc0, !PT ;  /* 0x0800000011ff7812 */ /* 0x000fc400078cc0ff */
[----:B------:R-:W-:Y:S01]  /*e970*/  LOP3.LUT R17, R17, 0xfbffffff, RZ, 0xc0, !PT ;  /* 0xfbffffff11117812 */ /* 0x000fe200078ec0ff */
[----:B-1----:R-:W-:Y:S01]  /*e980*/  IMAD.X R3, RZ, RZ, R3, P2 ;  /* 0x000000ffff037224 */ /* 0x002fe200010e0603 */
[----:B------:R-:W-:Y:S01]  /*e990*/  LOP3.LUT P2, RZ, R16, 0x20, RZ, 0xc0, !PT ;  /* 0x0000002010ff7812 */ /* 0x000fe2000784c0ff */
[----:B------:R-:W1:-:S12]  /*e9a0*/  SHFL.IDX PT, R20, R20, 0x3, 0x181f ;  /* 0x00781f0014147f89 */ /* 0x000e5800000e0000 */
[----:B------:R4:W-:Y:S01]  /*e9b0*/  LDGSTS.E.BYPASS.LTC128B.128 [R21+0x2c00], desc[UR42][R6.64+0x80], !P2 ;  /* 0x02c0008006157fae */ /* 0x0009e2000d101d6a */
[----:B------:R-:W-:Y:S02]  /*e9c0*/  @P2 LOP3.LUT R17, R17, 0x4000000, RZ, 0xfc, !PT ;  /* 0x0400000011112812 */ /* 0x000fe400078efcff */
[----:B------:R-:W-:Y:S01]  /*e9d0*/  LOP3.LUT P2, RZ, R16, 0x200, RZ, 0xc0, !PT ;  /* 0x0000020010ff7812 */ /* 0x000fe2000784c0ff */
[----:B------:R4:W-:Y:S04]  /*e9e0*/  LDGSTS.E.BYPASS.LTC128B.128 [R21+0x4c00], desc[UR42][R6.64+0x100], !P6 ;  /* 0x04c0010006157fae */ /* 0x0009e8000f101d6a */
[----:B------:R4:W-:Y:S04]  /*e9f0*/  LDGSTS.E.BYPASS.LTC128B.128 [R21+0x6c00], desc[UR42][R6.64+0x180], !P5 ;  /* 0x06c0018006157fae */ /* 0x0009e8000e901d6a */
[----:B------:R4:W-:Y:S04]  /*ea00*/  LDGSTS.E.BYPASS.LTC128B.128 [R21+0x8c00], desc[UR42][R6.64+0x200], !P4 ;  /* 0x08c0020006157fae */ /* 0x0009e8000e101d6a */
[----:B------:R4:W-:Y:S04]  /*ea10*/  LDGSTS.E.BYPASS.LTC128B.128 [R21+0xac00], desc[UR42][R6.64+0x280], !P3 ;  /* 0x0ac0028006157fae */ /* 0x0009e8000d901d6a */
[----:B------:R4:W-:Y:S04]  /*ea20*/  LDGSTS.E.BYPASS.LTC128B.128 [R21+0xcc00], desc[UR42][R6.64+0x300], P0 ;  /* 0x0cc0030006157fae */ /* 0x0009e80008101d6a */
[----:B------:R4:W-:Y:S04]  /*ea30*/  LDGSTS.E.BYPASS.LTC128B.128 [R21+0xec00], desc[UR42][R6.64+0x380], P1 ;  /* 0x0ec0038006157fae */ /* 0x0009e80008901d6a */
[----:B------:R4:W-:Y:S01]  /*ea40*/  LDGSTS.E.BYPASS.LTC128B.128 [R21+0x1400], desc[UR42][R2.64], !P2 ;  /* 0x0140000002157fae */ /* 0x0009e2000d101d6a */
[----:B------:R-:W-:-:S13]  /*ea50*/  LOP3.LUT P2, RZ, R17, 0x4000000, RZ, 0xc0, !PT ;  /* 0x0400000011ff7812 */ /* 0x000fda000784c0ff */
[----:B------:R4:W-:Y:S04]  /*ea60*/  LDGSTS.E.BYPASS.LTC128B.128 [R21+0x3400], desc[UR42][R2.64+0x80], !P2 ;  /* 0x0340008002157fae */ /* 0x0009e8000d101d6a */
[----:B------:R4:W-:Y:S04]  /*ea70*/  LDGSTS.E.BYPASS.LTC128B.128 [R21+0x5400], desc[UR42][R2.64+0x100], !P6 ;  /* 0x0540010002157fae */ /* 0x0009e8000f101d6a */
[----:B------:R4:W-:Y:S04]  /*ea80*/  LDGSTS.E.BYPASS.LTC128B.128 [R21+0x7400], desc[UR42][R2.64+0x180], !P5 ;  /* 0x0740018002157fae */ /* 0x0009e8000e901d6a */
[----:B------:R4:W-:Y:S04]  /*ea90*/  LDGSTS.E.BYPASS.LTC128B.128 [R21+0x9400], desc[UR42][R2.64+0x200], !P4 ;  /* 0x0940020002157fae */ /* 0x0009e8000e101d6a */
[----:B------:R4:W-:Y:S04]  /*eaa0*/  LDGSTS.E.BYPASS.LTC128B.128 [R21+0xb400], desc[UR42][R2.64+0x280], !P3 ;  /* 0x0b40028002157fae */ /* 0x0009e8000d901d6a */
[----:B------:R4:W-:Y:S04]  /*eab0*/  LDGSTS.E.BYPASS.LTC128B.128 [R21+0xd400], desc[UR42][R2.64+0x300], P0 ;  /* 0x0d40030002157fae */ /* 0x0009e80008101d6a */
[----:B-12---:R4:W-:Y:S02]  /*eac0*/  LDGSTS.E.BYPASS.LTC128B.128 [R21+0xf400], desc[UR42][R2.64+0x380], P1 ;  /* 0x0f40038002157fae */ /* 0x0069e40008901d6a */
.L_x_331:
[----:B----4-:R-:W-:Y:S02]  /*ead0*/  P2R R4, PR, RZ, 0x2 ;  /* 0x00000002ff047803 */ /* 0x010fe40000000000 */
        /* <DEDUP_REMOVED lines=19> */
.L_x_246:
[----:B------:R-:W-:Y:S02]  /*ec10*/  PLOP3.LUT P1, PT, P1, P0, PT, 0xa2, 0x0 ;  /* 0x000000000000781c */ /* 0x000fe40000f21472 */
[----:B------:R-:W-:-:S08]  /*ec20*/  @P0 R2UR P1, UR4, R8 ;  /* 0x00000000080402ca */ /* 0x000fd00000020000 */
[----:B------:R-:W-:-:S05]  /*ec30*/  @P0 PLOP3.LUT P0, PT, P1, PT, PT, 0x80, 0x0 ;  /* 0x000000000000081c */ /* 0x000fca0000f0f070 */
[----:B------:R-:W-:Y:S01]  /*ec40*/  @!P1 SYNCS.ARRIVE.TRANS64.RED.A0T1 RZ, [UR4+0x38850], RZ ;  /* 0x038850ffffff99a7 */ /* 0x000fe20008200404 */
[----:B------:R-:W-:Y:S07]  /*ec50*/  @!P1 ARRIVES.LDGSTSBAR.64.TRANSCNT [UR4+0x38850] ;  /* 0x03885000ff0099b0 */ /* 0x000fee0008000a84 */
[----:B------:R-:W-:Y:S05]  /*ec60*/  @P0 BRA.U.ANY `(.L_x_246) ;  /* 0xfffffffd00e80947 */ /* 0x000fea000393ffff */
[----:B------:R-:W-:Y:S01]  /*ec70*/  NOP ;  /* 0x0000000000007918 */ /* 0x000fe20000000000 */
[----:B-1----:R-:W-:-:S04]  /*ec80*/  LOP3.LUT R2, R37, 0x2, RZ, 0xfc, !PT ;  /* 0x0000000225027812 */ /* 0x002fc800078efcff */
[----:B------:R-:W-:-:S13]  /*ec90*/  ISETP.NE.AND P2, PT, R2, 0x3, PT ;  /* 0x000000030200780c */ /* 0x000fda0003f45270 */
[----:B------:R-:W-:Y:S05]  /*eca0*/  @!P2 BRA `(.L_x_247) ;  /* 0x000000000004a947 */ /* 0x000fea0003800000 */
[----:B------:R-:W-:Y:S01]  /*ecb0*/  BPT.TRAP 0x1 ;  /* 0x000000040000795c */ /* 0x000fe20000300000 */
.L_x_247:
[----:B------:R-:W-:Y:S01]  /*ecc0*/  VIADD R18, R18, 0x1 ;  /* 0x0000000112127836 */ /* 0x000fe20000000000 */
[----:B------:R1:W-:Y:S04]  /*ecd0*/  SYNCS.ARRIVE.TRANS64.A1T0 RZ, [R8+URZ+0x38850], RZ ;  /* 0x038850ff08ff79a7 */ /* 0x0003e8000810003f */
[----:B------:R-:W-:-:S04]  /*ece0*/  ISETP.NE.AND P0, PT, R18, 0x2, PT ;  /* 0x000000021200780c */ /* 0x000fc80003f05270 */
[----:B------:R-:W-:Y:S02]  /*ecf0*/  SEL R18, R18, RZ, P0 ;  /* 0x000000ff12127207 */ /* 0x000fe40000000000 */
[----:B------:R-:W-:Y:S02]  /*ed00*/  SEL R2, RZ, 0x1, P0 ;  /* 0x00000001ff027807 */ /* 0x000fe40000000000 */
[----:B------:R-:W-:Y:S02]  /*ed10*/  ISETP.GT.AND P0, PT, R9, RZ, PT ;  /* 0x000000ff0900720c */ /* 0x000fe40003f04270 */
[----:B------:R-:W-:Y:S01]  /*ed20*/  LOP3.LUT R23, R23, R2, RZ, 0x3c, !PT ;  /* 0x0000000217177212 */ /* 0x000fe200078e3cff */
[----:B------:R-:W-:-:S04]  /*ed30*/  VIADD R2, R9, 0xffffffff ;  /* 0xffffffff09027836 */ /* 0x000fc80000000000 */
[----:B------:R-:W-:-:S06]  /*ed40*/  IMAD.MOV.U32 R9, RZ, RZ, R2 ;  /* 0x000000ffff097224 */ /* 0x000fcc00078e0002 */
[----:B-1----:R-:W-:Y:S05]  /*ed50*/  @P0 BRA `(.L_x_248) ;  /* 0xfffffff000880947 */ /* 0x002fea000383ffff */
[----:B------:R-:W-:Y:S05]  /*ed60*/  BSYNC B0 ;  /* 0x0000000000007941 */ /* 0x000fea0003800000 */
.L_x_235:
[----:B------:R-:W2:Y:S01]  /*ed70*/  LDL.LU R2, [R1+0xc] ;  /* 0x00000c0001027983 */ /* 0x000ea20000300800 */
[----:B------:R-:W-:-:S03]  /*ed80*/  ULDC UR4, c[0x0][0xd34] ;  /* 0x00034d0000047ab9 */ /* 0x000fc60000000800 */
[----:B------:R-:W4:Y:S01]  /*ed90*/  LDL.LU R0, [R1+0x1c] ;  /* 0x00001c0001007983 */ /* 0x000f220000300800 */
[----:B--2---:R-:W-:Y:S02]  /*eda0*/  VIADD R2, R2, UR38 ;  /* 0x0000002602027c36 */ /* 0x004fe40008000000 */
[----:B----4-:R-:W-:-:S03]  /*edb0*/  VIADD R0, R0, 0x1 ;  /* 0x0000000100007836 */ /* 0x010fc60000000000 */
[----:B------:R1:W-:Y:S01]  /*edc0*/  STL [R1+0xc], R2 ;  /* 0x00000c0201007387 */ /* 0x0003e20000100800 */
[----:B------:R-:W-:-:S03]  /*edd0*/  ISETP.GE.AND P0, PT, R2, UR4, PT ;  /* 0x0000000402007c0c */ /* 0x000fc6000bf06270 */
[----:B------:R1:W-:Y:S10]  /*ede0*/  STL [R1+0x1c], R0 ;  /* 0x00001c0001007387 */ /* 0x0003f40000100800 */
[----:B-1----:R-:W-:Y:S05]  /*edf0*/  @!P0 BRA `(.L_x_249) ;  /* 0xffffffc4007c8947 */ /* 0x002fea000383ffff */
[----:B------:R-:W-:-:S07]  /*ee00*/  LOP3.LUT R0, R0, 0x1, RZ, 0xc, !PT ;  /* 0x0000000100007812 */ /* 0x000fce00078e0cff */
.L_x_212:
[----:B------:R-:W1:Y:S01]  /*ee10*/  S2R R3, SR_CgaCtaId ;  /* 0x0000000000037919 */ /* 0x000e620000008800 */
[----:B------:R-:W-:Y:S01]  /*ee20*/  MOV R2, 0x400 ;  /* 0x0000040000027802 */ /* 0x000fe20000000f00 */
[----:B------:R-:W-:Y:S01]  /*ee30*/  BSSY B0, `(.L_x_250) ;  /* 0x0000005000007945 */ /* 0x000fe20003800000 */
[----:B------:R-:W-:Y:S02]  /*ee40*/  SHF.L.U32 R0, R0, 0x1f, RZ ;  /* 0x0000001f00007819 */ /* 0x000fe400000006ff */
[----:B-1----:R-:W-:-:S04]  /*ee50*/  LEA R5, R3, R2, 0x18 ;  /* 0x0000000203057211 */ /* 0x002fc800078ec0ff */
[----:B------:R-:W1:Y:S02]  /*ee60*/  SYNCS.PHASECHK.TRANS64.TRYWAIT P0, [R5+URZ+0x38820], R0 ;  /* 0x03882000050075a7 */ /* 0x000e64000800017f */
[----:B-1----:R-:W-:Y:S05]  /*ee70*/  @!P0 BRA `(.L_x_251) ;  /* 0x0000002c00488947 */ /* 0x002fea0003800000 */
.L_x_332:
[----:B------:R-:W-:Y:S05]  /*ee80*/  BSYNC B0 ;  /* 0x0000000000007941 */ /* 0x000fea0003800000 */
.L_x_250:
[----:B------:R-:W-:-:S03]  /*ee90*/  UMOV UR4, 0xffffffff ;  /* 0xffffffff00047882 */ /* 0x000fc60000000000 */
[----:B------:R-:W-:Y:S05]  /*eea0*/  BRA.DIV UR4, `(.L_x_252) ;  /* 0x0000002e04507947 */ /* 0x000fea000b800000 */
[----:B-1----:R-:W1:Y:S02]  /*eeb0*/  S2R R0, SR_TID.X ;  /* 0x0000000000007919 */ /* 0x002e640000002100 */
[----:B-1----:R-:W-:-:S04]  /*eec0*/  SHF.R.U32.HI R0, RZ, 0x5, R0 ;  /* 0x00000005ff007819 */ /* 0x002fc80000011600 */
[----:B------:R-:W-:-:S05]  /*eed0*/  LOP3.LUT R0, R0, 0x3, RZ, 0xc0, !PT ;  /* 0x0000000300007812 */ /* 0x000fca00078ec0ff */
[----:B------:R1:W2:Y:S02]  /*eee0*/  SHFL.IDX PT, R14, R0, RZ, 0x1f ;  /* 0x00001fff000e7589 */ /* 0x0002a400000e0000 */
.L_x_335:
[----:B--2---:R-:W-:Y:S01]  /*eef0*/  ISETP.NE.AND P0, PT, R14, RZ, PT ;  /* 0x000000ff0e00720c */ /* 0x004fe20003f05270 */
[----:B------:R-:W-:-:S12]  /*ef00*/  BSSY B0, `(.L_x_253) ;  /* 0x0000023000007945 */ /* 0x000fd80003800000 */
[----:B------:R-:W-:Y:S05]  /*ef10*/  @P0 BRA `(.L_x_254) ;  /* 0x0000000000840947 */ /* 0x000fea0003800000 */
[----:B------:R-:W-:-:S03]  /*ef20*/  UMOV UR4, 0xffffffff ;  /* 0xffffffff00047882 */ /* 0x000fc60000000000 */
[----:B------:R-:W-:Y:S05]  /*ef30*/  BRA.DIV UR4, `(.L_x_255) ;  /* 0x0000002e04607947 */ /* 0x000fea000b800000 */
[----:B------:R-:W-:-:S13]  /*ef40*/  ELECT P6, URZ, PT ;  /* 0x00000000003f782f */ /* 0x000fda00038c0000 */
.L_x_338:
[----:B------:R-:W-:Y:S05]  /*ef50*/  @!P6 BRA `(.L_x_254) ;  /* 0x000000000074e947 */ /* 0x000fea0003800000 */
[----:B------:R-:W-:-:S04]  /*ef60*/  LOP3.LUT R37, R37, 0x2, RZ, 0xfc, !PT ;  /* 0x0000000225257812 */ /* 0x000fc800078efcff */
[----:B------:R-:W-:-:S13]  /*ef70*/  ISETP.NE.AND P0, PT, R37, 0x3, PT ;  /* 0x000000032500780c */ /* 0x000fda0003f05270 */
[----:B------:R-:W-:Y:S05]  /*ef80*/  @!P0 BRA `(.L_x_256) ;  /* 0x0000000000048947 */ /* 0x000fea0003800000 */
[----:B------:R-:W-:Y:S01]  /*ef90*/  BPT.TRAP 0x1 ;  /* 0x000000040000795c */ /* 0x000fe20000300000 */
.L_x_256:
[C---:B------:R-:W-:Y:S01]  /*efa0*/  IMAD R3, R18.reuse, 0x8, R5 ;  /* 0x0000000812037824 */ /* 0x040fe200078e0205 */
[----:B------:R-:W-:Y:S01]  /*efb0*/  SHF.L.U32 R2, R23, 0x1f, RZ ;  /* 0x0000001f17027819 */ /* 0x000fe200000006ff */
[----:B------:R-:W-:-:S03]  /*efc0*/  VIADD R18, R18, 0x1 ;  /* 0x0000000112127836 */ /* 0x000fc60000000000 */
[----:B------:R-:W2:Y:S02]  /*efd0*/  SYNCS.PHASECHK.TRANS64.TRYWAIT P1, [R3+URZ+0x38840], R2 ;  /* 0x03884002030075a7 */ /* 0x000ea4000802017f */
[----:B------:R-:W-:-:S04]  /*efe0*/  ISETP.NE.AND P2, PT, R18, 0x2, PT ;  /* 0x000000021200780c */ /* 0x000fc80003f45270 */
[----:B-1----:R-:W-:Y:S01]  /*eff0*/  SEL R0, RZ, 0x1, P2 ;  /* 0x00000001ff007807 */ /* 0x002fe20001000000 */
[----:B--2---:R-:W-:Y:S08]  /*f000*/  @!P1 BRA `(.L_x_257) ;  /* 0x0000002c004c9947 */ /* 0x004ff00003800000 */
.L_x_339:
[----:B------:R-:W-:Y:S02]  /*f010*/  SEL R18, R18, RZ, P2 ;  /* 0x000000ff12127207 */ /* 0x000fe40001000000 */
[----:B------:R-:W-:Y:S01]  /*f020*/  LOP3.LUT R0, R23, R0, RZ, 0x3c, !PT ;  /* 0x0000000017007212 */ /* 0x000fe200078e3cff */
[----:B------:R-:W-:Y:S06]  /*f030*/  @!P0 BRA `(.L_x_258) ;  /* 0x0000000000048947 */ /* 0x000fec0003800000 */
[----:B------:R-:W-:Y:S01]  /*f040*/  BPT.TRAP 0x1 ;  /* 0x000000040000795c */ /* 0x000fe20000300000 */
.L_x_258:
[----:B------:R-:W-:Y:S01]  /*f050*/  IMAD R5, R18, 0x8, R5 ;  /* 0x0000000812057824 */ /* 0x000fe200078e0205 */
[----:B------:R-:W-:-:S04]  /*f060*/  SHF.L.U32 R0, R0, 0x1f, RZ ;  /* 0x0000001f00007819 */ /* 0x000fc800000006ff */
[----:B------:R-:W2:Y:S02]  /*f070*/  SYNCS.PHASECHK.TRANS64.TRYWAIT P1, [R5+URZ+0x38840], R0 ;  /* 0x03884000050075a7 */ /* 0x000ea4000802017f */
[----:B--2---:R-:W-:Y:S05]  /*f080*/  @!P1 BRA `(.L_x_259) ;  /* 0x0000002c00409947 */ /* 0x004fea0003800000 */
.L_x_340:
[----:B------:R-:W-:Y:S05]  /*f090*/  @!P0 BRA `(.L_x_260) ;  /* 0x0000000000048947 */ /* 0x000fea0003800000 */
[----:B------:R-:W-:Y:S01]  /*f0a0*/  BPT.TRAP 0x1 ;  /* 0x000000040000795c */ /* 0x000fe20000300000 */
.L_x_260:
[----:B------:R-:W4:Y:S02]  /*f0b0*/  SYNCS.PHASECHK.TRANS64.TRYWAIT P1, [R3+URZ+0x38860], R2 ;  /* 0x03886002030075a7 */ /* 0x000f24000802017f */
[----:B----4-:R-:W-:Y:S05]  /*f0c0*/  @!P1 BRA `(.L_x_261) ;  /* 0x0000002c00449947 */ /* 0x010fea0003800000 */
.L_x_341:
[----:B------:R-:W-:Y:S05]  /*f0d0*/  @!P0 BRA `(.L_x_262) ;  /* 0x0000000000048947 */ /* 0x000fea0003800000 */
[----:B------:R-:W-:Y:S01]  /*f0e0*/  BPT.TRAP 0x1 ;  /* 0x000000040000795c */ /* 0x000fe20000300000 */
.L_x_262:
[----:B------:R0:W0:Y:S02]  /*f0f0*/  SYNCS.PHASECHK.TRANS64.TRYWAIT P0, [R5+URZ+0x38860], R0 ;  /* 0x03886000050075a7 */ /* 0x000024000800017f */
[----:B0-----:R-:W-:Y:S05]  /*f100*/  @!P0 NANOSLEEP.SYNCS 0x989680 ;  /* 0x009896800000895d */ /* 0x001fea0003900000 */
[----:B------:R-:W0:Y:S02]  /*f110*/  @!P0 SYNCS.PHASECHK.TRANS64 P0, [R5+URZ+0x38860], R0 ;  /* 0x03886000050085a7 */ /* 0x000e24000800007f */
[----:B0-----:R-:W-:Y:S05]  /*f120*/  @!P0 BRA `(.L_x_262) ;  /* 0xfffffffc00f08947 */ /* 0x001fea000383ffff */
.L_x_254:
[----:B------:R-:W-:Y:S05]  /*f130*/  BSYNC B0 ;  /* 0x0000000000007941 */ /* 0x000fea0003800000 */
.L_x_253:
[----:B------:R-:W-:Y:S05]  /*f140*/  EXIT ;  /* 0x000000000000794d */ /* 0x000fea0003800000 */
.L_x_182:
[----:B0-----:R-:W-:-:S04]  /*f150*/  IMAD.U32 R0, RZ, RZ, UR38 ;  /* 0x00000026ff007e24 */ /* 0x001fc8000f8e00ff */
[----:B------:R0:W1:Y:S03]  /*f160*/  SYNCS.PHASECHK.TRANS64.TRYWAIT P1, [R0+URZ+0x38800], R3 ;  /* 0x03880003000075a7 */ /* 0x000066000802017f */
[----:B-1----:R-:W-:Y:S05]  /*f170*/  @!P1 NANOSLEEP.SYNCS 0x989680 ;  /* 0x009896800000995d */ /* 0x002fea0003900000 */
[----:B------:R-:W1:Y:S02]  /*f180*/  @!P1 SYNCS.PHASECHK.TRANS64 P1, [R0+URZ+0x38800], R3 ;  /* 0x03880003000095a7 */ /* 0x000e64000802007f */
[----:B-1----:R-:W-:Y:S05]  /*f190*/  @!P1 BRA `(.L_x_182) ;  /* 0xfffffffc00ec9947 */ /* 0x002fea000383ffff */
[----:B------:R-:W-:Y:S05]  /*f1a0*/  BRA `(.L_x_263) ;  /* 0xffffff3800387947 */ /* 0x000fea000383ffff */
.L_x_186:
[----:B--2---:R2:W3:Y:S02]  /*f1b0*/  SYNCS.PHASECHK.TRANS64.TRYWAIT P1, [R8+URZ+0x38830], R5 ;  /* 0x03883005080075a7 */ /* 0x0044e4000802017f */
[----:B---3--:R-:W-:Y:S05]  /*f1c0*/  @!P1 NANOSLEEP.SYNCS 0x989680 ;  /* 0x009896800000995d */ /* 0x008fea0003900000 */
[----:B------:R-:W3:Y:S02]  /*f1d0*/  @!P1 SYNCS.PHASECHK.TRANS64 P1, [R8+URZ+0x38830], R5 ;  /* 0x03883005080095a7 */ /* 0x000ee4000802007f */
[----:B---3--:R-:W-:Y:S05]  /*f1e0*/  @!P1 BRA `(.L_x_186) ;  /* 0xfffffffc00f09947 */ /* 0x008fea000383ffff */
[----:B------:R-:W-:Y:S05]  /*f1f0*/  BRA `(.L_x_185) ;  /* 0xffffff3800507947 */ /* 0x000fea000383ffff */
.L_x_187:
[----:B0-----:R-:W-:-:S04]  /*f200*/  IMAD.U32 R4, RZ, RZ, UR38 ;  /* 0x00000026ff047e24 */ /* 0x001fc8000f8e00ff */
[----:B------:R0:W3:Y:S03]  /*f210*/  SYNCS.PHASECHK.TRANS64.TRYWAIT P1, [R4+URZ+0x38810], R3 ;  /* 0x03881003040075a7 */ /* 0x0000e6000802017f */
[----:B---3--:R-:W-:Y:S05]  /*f220*/  @!P1 NANOSLEEP.SYNCS 0x989680 ;  /* 0x009896800000995d */ /* 0x008fea0003900000 */
[----:B------:R-:W3:Y:S02]  /*f230*/  @!P1 SYNCS.PHASECHK.TRANS64 P1, [R4+URZ+0x38810], R3 ;  /* 0x03881003040095a7 */ /* 0x000ee4000802007f */
[----:B---3--:R-:W-:Y:S05]  /*f240*/  @!P1 BRA `(.L_x_187) ;  /* 0xfffffffc00ec9947 */ /* 0x008fea000383ffff */
[----:B------:R-:W-:Y:S05]  /*f250*/  BRA `(.L_x_264) ;  /* 0xffffff3800d87947 */ /* 0x000fea000383ffff */
.L_x_191:
[----:B----4-:R4:W0:Y:S02]  /*f260*/  SYNCS.PHASECHK.TRANS64.TRYWAIT P1, [R8+URZ+0x38850], R5 ;  /* 0x03885005080075a7 */ /* 0x010824000802017f */
[----:B0-----:R-:W-:Y:S05]  /*f270*/  @!P1 NANOSLEEP.SYNCS 0x989680 ;  /* 0x009896800000995d */ /* 0x001fea0003900000 */
[----:B------:R-:W0:Y:S02]  /*f280*/  @!P1 SYNCS.PHASECHK.TRANS64 P1, [R8+URZ+0x38850], R5 ;  /* 0x03885005080095a7 */ /* 0x000e24000802007f */
[----:B0-----:R-:W-:Y:S05]  /*f290*/  @!P1 BRA `(.L_x_191) ;  /* 0xfffffffc00f09947 */ /* 0x001fea000383ffff */
[----:B------:R-:W-:Y:S05]  /*f2a0*/  BRA `(.L_x_190) ;  /* 0xffffff3800e47947 */ /* 0x000fea000383ffff */
.L_x_198:
[----:B-1----:R-:W-:-:S04]  /*f2b0*/  IMAD.U32 R4, RZ, RZ, UR7 ;  /* 0x00000007ff047e24 */ /* 0x002fc8000f8e00ff */
[----:B------:R1:W2:Y:S03]  /*f2c0*/  SYNCS.PHASECHK.TRANS64.TRYWAIT P2, [R4+URZ+0x38830], R3 ;  /* 0x03883003040075a7 */ /* 0x0002a6000804017f */
[----:B--2---:R-:W-:Y:S05]  /*f2d0*/  @!P2 NANOSLEEP.SYNCS 0x989680 ;  /* 0x009896800000a95d */ /* 0x004fea0003900000 */
[----:B------:R-:W2:Y:S02]  /*f2e0*/  @!P2 SYNCS.PHASECHK.TRANS64 P2, [R4+URZ+0x38830], R3 ;  /* 0x038830030400a5a7 */ /* 0x000ea4000804007f */
[----:B--2---:R-:W-:Y:S05]  /*f2f0*/  @!P2 BRA `(.L_x_198) ;  /* 0xfffffffc00eca947 */ /* 0x004fea000383ffff */
[----:B------:R-:W-:Y:S05]  /*f300*/  BRA `(.L_x_197) ;  /* 0xffffff5c005c7947 */ /* 0x000fea000383ffff */
.L_x_202:
[----:B-1----:R-:W-:-:S04]  /*f310*/  IMAD.U32 R4, RZ, RZ, UR7 ;  /* 0x00000007ff047e24 */ /* 0x002fc8000f8e00ff */
[----:B------:R1:W3:Y:S03]  /*f320*/  SYNCS.PHASECHK.TRANS64.TRYWAIT P2, [R4+URZ+0x38850], R3 ;  /* 0x03885003040075a7 */ /* 0x0002e6000804017f */
[----:B---3--:R-:W-:Y:S05]  /*f330*/  @!P2 NANOSLEEP.SYNCS 0x989680 ;  /* 0x009896800000a95d */ /* 0x008fea0003900000 */
[----:B------:R-:W3:Y:S02]  /*f340*/  @!P2 SYNCS.PHASECHK.TRANS64 P2, [R4+URZ+0x38850], R3 ;  /* 0x038850030400a5a7 */ /* 0x000ee4000804007f */
[----:B---3--:R-:W-:Y:S05]  /*f350*/  @!P2 BRA `(.L_x_202) ;  /* 0xfffffffc00eca947 */ /* 0x008fea000383ffff */
[----:B------:R-:W-:Y:S05]  /*f360*/  BRA `(.L_x_201) ;  /* 0xffffff5c00d87947 */ /* 0x000fea000383ffff */
.L_x_216:
[----:B------:R-:W0:Y:S01]  /*f370*/  S2R R20, SR_TID.X ;  /* 0x0000000000147919 */ /* 0x000e220000002100 */
[----:B------:R-:W-:Y:S01]  /*f380*/  BSSY B0, `(.L_x_265) ;  /* 0x000000a000007945 */ /* 0x000fe20003800000 */
[----:B------:R-:W-:Y:S02]  /*f390*/  IMAD.MOV.U32 R12, RZ, RZ, RZ ;  /* 0x000000ffff0c7224 */ /* 0x000fe400078e00ff */
[----:B------:R-:W-:Y:S02]  /*f3a0*/  IMAD.MOV.U32 R11, RZ, RZ, 0x1f ;  /* 0x0000001fff0b7424 */ /* 0x000fe400078e00ff */
[----:B------:R-:W-:Y:S01]  /*f3b0*/  IMAD.MOV.U32 R15, RZ, RZ, -0x1 ;  /* 0xffffffffff0f7424 */ /* 0x000fe200078e00ff */
[----:B0-----:R-:W-:-:S04]  /*f3c0*/  SHF.R.U32.HI R20, RZ, 0x5, R20 ;  /* 0x00000005ff147819 */ /* 0x001fc80000011614 */
[----:B------:R-:W-:-:S05]  /*f3d0*/  LOP3.LUT R20, R20, 0x3, RZ, 0xc0, !PT ;  /* 0x0000000314147812 */ /* 0x000fca00078ec0ff */
[----:B------:R-:W-:-:S07]  /*f3e0*/  IMAD.MOV.U32 R13, RZ, RZ, R20 ;  /* 0x000000ffff0d7224 */ /* 0x000fce00078e0014 */
[----:B-1---5:R-:W-:Y:S05]  /*f3f0*/  WARPSYNC.COLLECTIVE R15, `(.L_x_266) ;  /* 0x000000000f087348 */ /* 0x022fea0003c00000 */
[----:B------:R0:W2:Y:S02]  /*f400*/  SHFL.IDX P6, R14, R13, R12, R11 ;  /* 0x0000000c0d0e7389 */ /* 0x0000a400000c000b */
[----:B012--5:R-:W-:Y:S01]  /*f410*/  ENDCOLLECTIVE ;  /* 0x000000000000791b */ /* 0x027fe20003800000 */
.L_x_266:
[----:B------:R-:W-:Y:S05]  /*f420*/  BSYNC B0 ;  /* 0x0000000000007941 */ /* 0x000fea0003800000 */
.L_x_265:
[----:B------:R-:W-:Y:S05]  /*f430*/  BRA `(.L_x_267) ;  /* 0xffffffc400547947 */ /* 0x000fea000383ffff */
.L_x_219:
[----:B0-----:R0:W1:Y:S02]  /*f440*/  SYNCS.PHASECHK.TRANS64.TRYWAIT P0, [R25+URZ+0x38840], R0 ;  /* 0x03884000190075a7 */ /* 0x001064000800017f */
[----:B-1----:R-:W-:Y:S05]  /*f450*/  @!P0 NANOSLEEP.SYNCS 0x989680 ;  /* 0x009896800000895d */ /* 0x002fea0003900000 */
[----:B------:R-:W1:Y:S02]  /*f460*/  @!P0 SYNCS.PHASECHK.TRANS64 P0, [R25+URZ+0x38840], R0 ;  /* 0x03884000190085a7 */ /* 0x000e64000800007f */
[----:B-1----:R-:W-:Y:S05]  /*f470*/  @!P0 BRA `(.L_x_219) ;  /* 0xfffffffc00f08947 */ /* 0x002fea000383ffff */
[----:B------:R-:W-:Y:S05]  /*f480*/  BRA `(.L_x_268) ;  /* 0xffffffc400d87947 */ /* 0x000fea000383ffff */
.L_x_220:
        /* <DEDUP_REMOVED lines=8> */
.L_x_270:
[----:B------:R-:W-:Y:S05]  /*f510*/  BSYNC B0 ;  /* 0x0000000000007941 */ /* 0x000fea0003800000 */
.L_x_269:
[----:B------:R-:W-:Y:S01]  /*f520*/  IMAD.MOV.U32 R13, RZ, RZ, R0 ;  /* 0x000000ffff0d7224 */ /* 0x000fe200078e0000 */
[----:B------:R-:W-:Y:S01]  /*f530*/  ISETP.GE.AND P2, PT, R36, 0x1, PT ;  /* 0x000000012400780c */ /* 0x000fe20003f46270 */
[----:B------:R-:W-:Y:S02]  /*f540*/  IMAD.MOV.U32 R12, RZ, RZ, RZ ;  /* 0x000000ffff0c7224 */ /* 0x000fe400078e00ff */
[----:B------:R-:W-:Y:S02]  /*f550*/  IMAD.MOV.U32 R11, RZ, RZ, 0x181f ;  /* 0x0000181fff0b7424 */ /* 0x000fe400078e00ff */
[----:B------:R-:W-:Y:S02]  /*f560*/  IMAD.MOV.U32 R15, RZ, RZ, -0x1 ;  /* 0xffffffffff0f7424 */ /* 0x000fe400078e00ff */
[----:B------:R-:W-:-:S07]  /*f570*/  IMAD.MOV.U32 R2, RZ, RZ, R14 ;  /* 0x000000ffff027224 */ /* 0x000fce00078e000e */
[----:B------:R-:W-:Y:S05]  /*f580*/  WARPSYNC.COLLECTIVE R15, `(.L_x_271) ;  /* 0x000000000f087348 */ /* 0x000fea0003c00000 */
[----:B------:R0:W1:Y:S02]  /*f590*/  SHFL.IDX P6, R14, R13, R12, R11 ;  /* 0x0000000c0d0e7389 */ /* 0x00006400000c000b */
[----:B01----:R-:W-:Y:S01]  /*f5a0*/  ENDCOLLECTIVE ;  /* 0x000000000000791b */ /* 0x003fe20003800000 */
.L_x_271:
[----:B------:R-:W-:Y:S01]  /*f5b0*/  @P2 LEA R6, R5, UR37, 0x1 ;  /* 0x0000002505062c11 */ /* 0x000fe2000f8e08ff */
[----:B------:R-:W-:Y:S02]  /*f5c0*/  IMAD.MOV.U32 R13, RZ, RZ, R4 ;  /* 0x000000ffff0d7224 */ /* 0x000fe400078e0004 */
[----:B------:R-:W-:Y:S02]  /*f5d0*/  IMAD.MOV.U32 R12, RZ, RZ, 0x1 ;  /* 0x00000001ff0c7424 */ /* 0x000fe400078e00ff */
[----:B------:R-:W-:-:S07]  /*f5e0*/  IMAD.MOV.U32 R3, RZ, RZ, R14 ;  /* 0x000000ffff037224 */ /* 0x000fce00078e000e */
[----:B------:R-:W-:Y:S05]  /*f5f0*/  WARPSYNC.COLLECTIVE R15, `(.L_x_272) ;  /* 0x000000000f087348 */ /* 0x000fea0003c00000 */
[----:B------:R0:W1:Y:S02]  /*f600*/  SHFL.IDX P6, R14, R13, R12, R11 ;  /* 0x0000000c0d0e7389 */ /* 0x00006400000c000b */
[----:B01----:R-:W-:Y:S01]  /*f610*/  ENDCOLLECTIVE ;  /* 0x000000000000791b */ /* 0x003fe20003800000 */
.L_x_272:
[----:B------:R-:W-:-:S05]  /*f620*/  @P2 LEA R3, P0, R7, R3, 0x1 ;  /* 0x0000000307032211 */ /* 0x000fca00078008ff */
[----:B------:R-:W-:-:S05]  /*f630*/  @P2 IMAD.X R2, RZ, RZ, R2, P0 ;  /* 0x000000ffff022224 */ /* 0x000fca00000e0602 */
[----:B------:R-:W-:Y:S01]  /*f640*/  @P2 LOP3.LUT R3, R3, R2, RZ, 0x3c, !PT ;  /* 0x0000000203032212 */ /* 0x000fe200078e3cff */
[----:B------:R-:W-:-:S03]  /*f650*/  IMAD.MOV.U32 R13, RZ, RZ, R0 ;  /* 0x000000ffff0d7224 */ /* 0x000fc600078e0000 */
[----:B------:R-:W-:-:S04]  /*f660*/  @P2 LOP3.LUT R2, R3, R2, RZ, 0x3c, !PT ;  /* 0x0000000203022212 */ /* 0x000fc800078e3cff */
[----:B------:R-:W-:-:S05]  /*f670*/  @P2 LOP3.LUT R3, R3, R2, RZ, 0x3c, !PT ;  /* 0x0000000203032212 */ /* 0x000fca00078e3cff */
[----:B------:R-:W-:Y:S01]  /*f680*/  @!PT LDS RZ, [RZ] ;  /* 0x00000000fffff984 */ /* 0x000fe20000000800 */
[----:B------:R-:W-:Y:S01]  /*f690*/  @!PT LDS RZ, [RZ] ;  /* 0x00000000fffff984 */ /* 0x000fe20000000800 */
[----:B------:R-:W-:Y:S01]  /*f6a0*/  @!PT LDS RZ, [RZ] ;  /* 0x00000000fffff984 */ /* 0x000fe20000000800 */
[----:B------:R0:W-:Y:S01]  /*f6b0*/  @P2 LDGSTS.E.BYPASS.LTC128B.128 [R6+0x22400], desc[UR42][R2.64], !P1 ;  /* 0x2240000002062fae */ /* 0x0001e2000c901d6a */
[----:B------:R-:W-:Y:S01]  /*f6c0*/  ISETP.GE.AND P2, PT, R36, 0x11, PT ;  /* 0x000000112400780c */ /* 0x000fe20003f46270 */
[----:B0-----:R-:W-:-:S12]  /*f6d0*/  IMAD.MOV.U32 R2, RZ, RZ, R14 ;  /* 0x000000ffff027224 */ /* 0x001fd800078e000e */
[----:B------:R-:W-:Y:S05]  /*f6e0*/  WARPSYNC.COLLECTIVE R15, `(.L_x_273) ;  /* 0x000000000f087348 */ /* 0x000fea0003c00000 */
[----:B------:R0:W1:Y:S02]  /*f6f0*/  SHFL.IDX P6, R14, R13, R12, R11 ;  /* 0x0000000c0d0e7389 */ /* 0x00006400000c000b */
[----:B01----:R-:W-:Y:S01]  /*f700*/  ENDCOLLECTIVE ;  /* 0x000000000000791b */ /* 0x003fe20003800000 */
.L_x_273:
[----:B------:R-:W-:Y:S01]  /*f710*/  @P2 LEA R6, R5, UR37, 0x1 ;  /* 0x0000002505062c11 */ /* 0x000fe2000f8e08ff */
[----:B------:R-:W-:Y:S02]  /*f720*/  IMAD.MOV.U32 R13, RZ, RZ, R4 ;  /* 0x000000ffff0d7224 */ /* 0x000fe400078e0004 */
[----:B------:R-:W-:Y:S02]  /*f730*/  IMAD.MOV.U32 R12, RZ, RZ, 0x2 ;  /* 0x00000002ff0c7424 */ /* 0x000fe400078e00ff */
[----:B------:R-:W-:-:S07]  /*f740*/  IMAD.MOV.U32 R3, RZ, RZ, R14 ;  /* 0x000000ffff037224 */ /* 0x000fce00078e000e */
[----:B------:R-:W-:Y:S05]  /*f750*/  WARPSYNC.COLLECTIVE R15, `(.L_x_274) ;  /* 0x000000000f087348 */ /* 0x000fea0003c00000 */
[----:B------:R0:W1:Y:S02]  /*f760*/  SHFL.IDX P6, R14, R13, R12, R11 ;  /* 0x0000000c0d0e7389 */ /* 0x00006400000c000b */
[----:B01----:R-:W-:Y:S01]  /*f770*/  ENDCOLLECTIVE ;  /* 0x000000000000791b */ /* 0x003fe20003800000 */
.L_x_274:
[----:B------:R-:W-:-:S05]  /*f780*/  @P2 LEA R3, P0, R7, R3, 0x1 ;  /* 0x0000000307032211 */ /* 0x000fca00078008ff */
[----:B------:R-:W-:-:S05]  /*f790*/  @P2 IMAD.X R2, RZ, RZ, R2, P0 ;  /* 0x000000ffff022224 */ /* 0x000fca00000e0602 */
[----:B------:R-:W-:Y:S02]  /*f7a0*/  @P2 LOP3.LUT R3, R3, R2, RZ, 0x3c, !PT ;  /* 0x0000000203032212 */ /* 0x000fe400078e3cff */
[----:B------:R-:W-:Y:S02]  /*f7b0*/  MOV R13, R0 ;  /* 0x00000000000d7202 */ /* 0x000fe40000000f00 */
        /* <DEDUP_REMOVED lines=11> */
.L_x_275:
[----:B------:R-:W-:Y:S01]  /*f870*/  @P2 LEA R6, R5, UR37, 0x1 ;  /* 0x0000002505062c11 */ /* 0x000fe2000f8e08ff */
[----:B------:R-:W-:Y:S02]  /*f880*/  IMAD.MOV.U32 R13, RZ, RZ, R4 ;  /* 0x000000ffff0d7224 */ /* 0x000fe400078e0004 */
[----:B------:R-:W-:Y:S02]  /*f890*/  IMAD.MOV.U32 R12, RZ, RZ, 0x3 ;  /* 0x00000003ff0c7424 */ /* 0x000fe400078e00ff */
[----:B------:R-:W-:-:S07]  /*f8a0*/  IMAD.MOV.U32 R3, RZ, RZ, R14 ;  /* 0x000000ffff037224 */ /* 0x000fce00078e000e */
[----:B------:R-:W-:Y:S05]  /*f8b0*/  WARPSYNC.COLLECTIVE R15, `(.L_x_276) ;  /* 0x000000000f087348 */ /* 0x000fea0003c00000 */
[----:B------:R0:W1:Y:S02]  /*f8c0*/  SHFL.IDX P6, R14, R13, R12, R11 ;  /* 0x0000000c0d0e7389 */ /* 0x00006400000c000b */
[----:B01----:R-:W-:Y:S01]  /*f8d0*/  ENDCOLLECTIVE ;  /* 0x000000000000791b */ /* 0x003fe20003800000 */
.L_x_276:
[----:B------:R-:W-:-:S05]  /*f8e0*/  @P2 LEA R3, P0, R7, R3, 0x1 ;  /* 0x0000000307032211 */ /* 0x000fca00078008ff */
[----:B------:R-:W-:-:S05]  /*f8f0*/  @P2 IMAD.X R2, RZ, RZ, R2, P0 ;  /* 0x000000ffff022224 */ /* 0x000fca00000e0602 */
[----:B------:R-:W-:Y:S01]  /*f900*/  @P2 LOP3.LUT R3, R3, R2, RZ, 0x3c, !PT ;  /* 0x0000000203032212 */ /* 0x000fe200078e3cff */
[----:B------:R-:W-:-:S03]  /*f910*/  IMAD.MOV.U32 R13, RZ, RZ, R0 ;  /* 0x000000ffff0d7224 */ /* 0x000fc600078e0000 */
[----:B------:R-:W-:-:S04]  /*f920*/  @P2 LOP3.LUT R2, R3, R2, RZ, 0x3c, !PT ;  /* 0x0000000203022212 */ /* 0x000fc800078e3cff */
[----:B------:R-:W-:Y:S01]  /*f930*/  @P2 LOP3.LUT R3, R3, R2, RZ, 0x3c, !PT ;  /* 0x0000000203032212 */ /* 0x000fe200078e3cff */
[----:B------:R-:W-:-:S07]  /*f940*/  IMAD.MOV.U32 R4, RZ, RZ, R14 ;  /* 0x000000ffff047224 */ /* 0x000fce00078e000e */
[----:B------:R-:W-:Y:S05]  /*f950*/  WARPSYNC.COLLECTIVE R15, `(.L_x_277) ;  /* 0x000000000f087348 */ /* 0x000fea0003c00000 */
[----:B------:R0:W1:Y:S02]  /*f960*/  SHFL.IDX P6, R14, R13, R12, R11 ;  /* 0x0000000c0d0e7389 */ /* 0x00006400000c000b */
[----:B01----:R-:W-:Y:S01]  /*f970*/  ENDCOLLECTIVE ;  /* 0x000000000000791b */ /* 0x003fe20003800000 */
.L_x_277:
[----:B------:R-:W-:Y:S01]  /*f980*/  @!PT LDS RZ, [RZ] ;  /* 0x00000000fffff984 */ /* 0x000fe20000000800 */
[----:B------:R-:W-:Y:S01]  /*f990*/  @!PT LDS RZ, [RZ] ;  /* 0x00000000fffff984 */ /* 0x000fe20000000800 */
[----:B------:R-:W-:Y:S01]  /*f9a0*/  @!PT LDS RZ, [RZ] ;  /* 0x00000000fffff984 */ /* 0x000fe20000000800 */
[----:B------:R0:W-:Y:S01]  /*f9b0*/  @P2 LDGSTS.E.BYPASS.LTC128B.128 [R6+0x23400], desc[UR42][R2.64], !P1 ;  /* 0x2340000002062fae */ /* 0x0001e2000c901d6a */
[----:B------:R-:W-:Y:S01]  /*f9c0*/  IMAD.MOV.U32 R0, RZ, RZ, R14 ;  /* 0x000000ffff007224 */ /* 0x000fe200078e000e */
[----:B------:R-:W-:Y:S06]  /*f9d0*/  BRA `(.L_x_278) ;  /* 0xffffffc400847947 */ /* 0x000fec000383ffff */
.L_x_224:
[----:B------:R-:W-:Y:S01]  /*f9e0*/  IMAD.MOV.U32 R13, RZ, RZ, R2 ;  /* 0x000000ffff0d7224 */ /* 0x000fe200078e0002 */
[----:B------:R-:W-:Y:S01]  /*f9f0*/  LOP3.LUT R16, R16, 0xfffffeff, RZ, 0xc0, !PT ;  /* 0xfffffeff10107812 */ /* 0x000fe200078ec0ff */
[----:B------:R-:W-:Y:S02]  /*fa00*/  IMAD.MOV.U32 R12, RZ, RZ, RZ ;  /* 0x000000ffff0c7224 */ /* 0x000fe400078e00ff */
[----:B------:R-:W-:Y:S02]  /*fa10*/  IMAD.MOV.U32 R11, RZ, RZ, 0x181f ;  /* 0x0000181fff0b7424 */ /* 0x000fe400078e00ff */
[----:B------:R-:W-:Y:S02]  /*fa20*/  IMAD.MOV.U32 R15, RZ, RZ, -0x1 ;  /* 0xffffffffff0f7424 */ /* 0x000fe400078e00ff */
[----:B------:R-:W-:-:S07]  /*fa30*/  IMAD R5, R5, 0x40, R10 ;  /* 0x0000004005057824 */ /* 0x000fce00078e020a */
[----:B-1----:R-:W-:Y:S05]  /*fa40*/  WARPSYNC.COLLECTIVE R15, `(.L_x_279) ;  /* 0x000000000f087348 */ /* 0x002fea0003c00000 */
[----:B------:R0:W2:Y:S02]  /*fa50*/  SHFL.IDX P6, R14, R13, R12, R11 ;  /* 0x0000000c0d0e7389 */ /* 0x0000a400000c000b */
[----:B012---:R-:W-:Y:S01]  /*fa60*/  ENDCOLLECTIVE ;  /* 0x000000000000791b */ /* 0x007fe20003800000 */
.L_x_279:
[----:B------:R-:W-:Y:S01]  /*fa70*/  ISETP.GE.AND P2, PT, R5, UR36, PT ;  /* 0x0000002405007c0c */ /* 0x000fe2000bf46270 */
[----:B------:R-:W-:-:S12]  /*fa80*/  IMAD.MOV.U32 R13, RZ, RZ, R0 ;  /* 0x000000ffff0d7224 */ /* 0x000fd800078e0000 */
[----:B------:R-:W-:-:S04]  /*fa90*/  @P2 LOP3.LUT R16, R16, 0x100, RZ, 0xfc, !PT ;  /* 0x0000010010102812 */ /* 0x000fc800078efcff */
[----:B------:R-:W-:Y:S01]  /*faa0*/  LOP3.LUT R16, R16, 0xffffff7f, RZ, 0xc0, !PT ;  /* 0xffffff7f10107812 */ /* 0x000fe200078ec0ff */
[----:B------:R-:W-:-:S07]  /*fab0*/  IMAD.MOV.U32 R3, RZ, RZ, R14 ;  /* 0x000000ffff037224 */ /* 0x000fce00078e000e */
[----:B------:R-:W-:Y:S05]  /*fac0*/  WARPSYNC.COLLECTIVE R15, `(.L_x_280) ;  /* 0x000000000f087348 */ /* 0x000fea0003c00000 */
[----:B------:R0:W1:Y:S02]  /*fad0*/  SHFL.IDX P6, R14, R13, R12, R11 ;  /* 0x0000000c0d0e7389 */ /* 0x00006400000c000b */
[----:B01----:R-:W-:Y:S01]  /*fae0*/  ENDCOLLECTIVE ;  /* 0x000000000000791b */ /* 0x003fe20003800000 */
.L_x_280:
[----:B------:R-:W-:Y:S02]  /*faf0*/  IMAD.MOV.U32 R13, RZ, RZ, R2 ;  /* 0x000000ffff0d7224 */ /* 0x000fe400078e0002 */
[----:B------:R-:W-:Y:S02]  /*fb00*/  IMAD.MOV.U32 R12, RZ, RZ, 0x1 ;  /* 0x00000001ff0c7424 */ /* 0x000fe400078e00ff */
[----:B------:R-:W-:-:S07]  /*fb10*/  IMAD.MOV.U32 R4, RZ, RZ, R14 ;  /* 0x000000ffff047224 */ /* 0x000fce00078e000e */
[----:B------:R-:W-:Y:S05]  /*fb20*/  WARPSYNC.COLLECTIVE R15, `(.L_x_281) ;  /* 0x000000000f087348 */ /* 0x000fea0003c00000 */
[----:B------:R0:W1:Y:S02]  /*fb30*/  SHFL.IDX P6, R14, R13, R12, R11 ;  /* 0x0000000c0d0e7389 */ /* 0x00006400000c000b */
[----:B01----:R-:W-:Y:S01]  /*fb40*/  ENDCOLLECTIVE ;  /* 0x000000000000791b */ /* 0x003fe20003800000 */
.L_x_281:
[----:B------:R-:W-:-:S05]  /*fb50*/  @!P2 LEA R4, P0, R9, R4, 0x1 ;  /* 0x000000040904a211 */ /* 0x000fca00078008ff */
[----:B------:R-:W-:Y:S02]  /*fb60*/  @!P2 IMAD.X R3, RZ, RZ, R3, P0 ;  /* 0x000000ffff03a224 */ /* 0x000fe400000e0603 */
[----:B------:R-:W-:Y:S02]  /*fb70*/  @!P2 IMAD.MOV.U32 R6, RZ, RZ, R4 ;  /* 0x000000ffff06a224 */ /* 0x000fe400078e0004 */
[----:B------:R-:W-:Y:S02]  /*fb80*/  @!P2 IMAD.MOV.U32 R7, RZ, RZ, R3 ;  /* 0x000000ffff07a224 */ /* 0x000fe400078e0003 */
[----:B------:R-:W-:Y:S02]  /*fb90*/  VIADD R3, R5, 0x10 ;  /* 0x0000001005037836 */ /* 0x000fe40000000000 */
[----:B------:R-:W-:Y:S01]  /*fba0*/  IMAD.MOV.U32 R13, RZ, RZ, R0 ;  /* 0x000000ffff0d7224 */ /* 0x000fe200078e0000 */
[----:B------:R-:W-:Y:S01]  /*fbb0*/  @!PT LDS RZ, [RZ] ;  /* 0x00000000fffff984 */ /* 0x000fe20000000800 */
[----:B------:R-:W-:Y:S01]  /*fbc0*/  @!PT LDS RZ, [RZ] ;  /* 0x00000000fffff984 */ /* 0x000fe20000000800 */
[----:B------:R-:W-:Y:S01]  /*fbd0*/  @!PT LDS RZ, [RZ] ;  /* 0x00000000fffff984 */ /* 0x000fe20000000800 */
[----:B------:R0:W-:Y:S02]  /*fbe0*/  @!P2 LDGSTS.E.BYPASS.LTC128B.128 [R8+0x20400], desc[UR42][R6.64], !P1 ;  /* 0x204000000608afae */ /* 0x0001e4000c901d6a */
[----:B------:R-:W-:Y:S01]  /*fbf0*/  ISETP.GE.AND P2, PT, R3, UR36, PT ;  /* 0x0000002403007c0c */ /* 0x000fe2000bf46270 */
[----:B------:R-:W-:-:S12]  /*fc00*/  IMAD.MOV.U32 R3, RZ, RZ, R14 ;  /* 0x000000ffff037224 */ /* 0x000fd800078e000e */
[----:B0-----:R-:W-:Y:S05]  /*fc10*/  WARPSYNC.COLLECTIVE R15, `(.L_x_282) ;  /* 0x000000000f087348 */ /* 0x001fea0003c00000 */
[----:B------:R1:W2:Y:S02]  /*fc20*/  SHFL.IDX P6, R14, R13, R12, R11 ;  /* 0x0000000c0d0e7389 */ /* 0x0002a400000c000b */
[----:B012---:R-:W-:Y:S01]  /*fc30*/  ENDCOLLECTIVE ;  /* 0x000000000000791b */ /* 0x007fe20003800000 */
.L_x_282:
[----:B------:R-:W-:-:S04]  /*fc40*/  @P2 LOP3.LUT R16, R16, 0x80, RZ, 0xfc, !PT ;  /* 0x0000008010102812 */ /* 0x000fc800078efcff */
[----:B------:R-:W-:Y:S01]  /*fc50*/  LOP3.LUT R16, R16, 0xffffffbf, RZ, 0xc0, !PT ;  /* 0xffffffbf10107812 */ /* 0x000fe200078ec0ff */
[----:B------:R-:W-:Y:S02]  /*fc60*/  IMAD.MOV.U32 R13, RZ, RZ, R2 ;  /* 0x000000ffff0d7224 */ /* 0x000fe400078e0002 */
[----:B------:R-:W-:Y:S02]  /*fc70*/  IMAD.MOV.U32 R12, RZ, RZ, 0x2 ;  /* 0x00000002ff0c7424 */ /* 0x000fe400078e00ff */
[----:B------:R-:W-:-:S07]  /*fc80*/  IMAD.MOV.U32 R6, RZ, RZ, R14 ;  /* 0x000000ffff067224 */ /* 0x000fce00078e000e */
[----:B------:R-:W-:Y:S05]  /*fc90*/  WARPSYNC.COLLECTIVE R15, `(.L_x_283) ;  /* 0x000000000f087348 */ /* 0x000fea0003c00000 */
[----:B------:R0:W1:Y:S02]  /*fca0*/  SHFL.IDX P6, R14, R13, R12, R11 ;  /* 0x0000000c0d0e7389 */ /* 0x00006400000c000b */
[----:B01----:R-:W-:Y:S01]  /*fcb0*/  ENDCOLLECTIVE ;  /* 0x000000000000791b */ /* 0x003fe20003800000 */
.L_x_283:
[----:B------:R-:W-:-:S05]  /*fcc0*/  @!P2 LEA R6, P0, R9, R6, 0x1 ;  /* 0x000000060906a211 */ /* 0x000fca00078008ff */
[----:B------:R-:W-:-:S04]  /*fcd0*/  @!P2 IMAD.X R3, RZ, RZ, R3, P0 ;  /* 0x000000ffff03a224 */ /* 0x000fc800000e0603 */
        /* <DEDUP_REMOVED lines=12> */
.L_x_284:
[----:B------:R-:W-:Y:S01]  /*fda0*/  @P2 LOP3.LUT R16, R16, 0x40, RZ, 0xfc, !PT ;  /* 0x0000004010102812 */ /* 0x000fe200078efcff */
[----:B------:R-:W-:Y:S02]  /*fdb0*/  IMAD.MOV.U32 R13, RZ, RZ, R2 ;  /* 0x000000ffff0d7224 */ /* 0x000fe400078e0002 */
[----:B------:R-:W-:Y:S02]  /*fdc0*/  IMAD.MOV.U32 R12, RZ, RZ, 0x3 ;  /* 0x00000003ff0c7424 */ /* 0x000fe400078e00ff */
[----:B------:R-:W-:-:S07]  /*fdd0*/  IMAD.MOV.U32 R6, RZ, RZ, R14 ;  /* 0x000000ffff067224 */ /* 0x000fce00078e000e */
[----:B------:R-:W-:Y:S05]  /*fde0*/  WARPSYNC.COLLECTIVE R15, `(.L_x_285) ;  /* 0x000000000f087348 */ /* 0x000fea0003c00000 */
[----:B------:R0:W1:Y:S02]  /*fdf0*/  SHFL.IDX P6, R14, R13, R12, R11 ;  /* 0x0000000c0d0e7389 */ /* 0x00006400000c000b */
[----:B01----:R-:W-:Y:S01]  /*fe00*/  ENDCOLLECTIVE ;  /* 0x000000000000791b */ /* 0x003fe20003800000 */
.L_x_285:
[----:B------:R-:W-:-:S05]  /*fe10*/  @!P2 LEA R6, P0, R9, R6, 0x1 ;  /* 0x000000060906a211 */ /* 0x000fca00078008ff */
[----:B------:R-:W-:-:S04]  /*fe20*/  @!P2 IMAD.X R3, RZ, RZ, R3, P0 ;  /* 0x000000ffff03a224 */ /* 0x000fc800000e0603 */
[----:B------:R-:W-:Y:S02]  /*fe30*/  @!P2 IMAD.MOV.U32 R7, RZ, RZ, R3 ;  /* 0x000000ffff07a224 */ /* 0x000fe400078e0003 */
[----:B------:R-:W-:-:S03]  /*fe40*/  IMAD.MOV.U32 R13, RZ, RZ, R0 ;  /* 0x000000ffff0d7224 */ /* 0x000fc600078e0000 */
[----:B------:R-:W-:Y:S01]  /*fe50*/  @!PT LDS RZ, [RZ] ;  /* 0x00000000fffff984 */ /* 0x000fe20000000800 */
[----:B------:R-:W-:Y:S01]  /*fe60*/  @!PT LDS RZ, [RZ] ;  /* 0x00000000fffff984 */ /* 0x000fe20000000800 */
[----:B------:R-:W-:Y:S01]  /*fe70*/  @!PT LDS RZ, [RZ] ;  /* 0x00000000fffff984 */ /* 0x000fe20000000800 */
[----:B------:R0:W-:Y:S01]  /*fe80*/  @!P2 LDGSTS.E.BYPASS.LTC128B.128 [R8+0x21400], desc[UR42][R6.64], !P1 ;  /* 0x214000000608afae */ /* 0x0001e2000c901d6a */
[----:B------:R-:W-:-:S07]  /*fe90*/  IMAD.MOV.U32 R3, RZ, RZ, R14 ;  /* 0x000000ffff037224 */ /* 0x000fce00078e000e */
[----:B0-----:R-:W-:Y:S05]  /*fea0*/  WARPSYNC.COLLECTIVE R15, `(.L_x_286) ;  /* 0x000000000f087348 */ /* 0x001fea0003c00000 */
[----:B------:R1:W2:Y:S02]  /*feb0*/  SHFL.IDX P6, R14, R13, R12, R11 ;  /* 0x0000000c0d0e7389 */ /* 0x0002a400000c000b */
[----:B012---:R-:W-:Y:S01]  /*fec0*/  ENDCOLLECTIVE ;  /* 0x000000000000791b */ /* 0x007fe20003800000 */
.L_x_286:
[----:B------:R-:W-:Y:S01]  /*fed0*/  IMAD.MOV.U32 R0, RZ, RZ, R14 ;  /* 0x000000ffff007224 */ /* 0x000fe200078e000e */
[----:B------:R-:W-:Y:S06]  /*fee0*/  BRA `(.L_x_287) ;  /* 0xffffffc800547947 */ /* 0x000fec000383ffff */
.L_x_226:
[----:B------:R-:W-:Y:S01]  /*fef0*/  BSSY B0, `(.L_x_288) ;  /* 0x0000008000007945 */ /* 0x000fe20003800000 */
[----:B------:R-:W-:Y:S02]  /*ff00*/  IMAD.MOV.U32 R13, RZ, RZ, R4 ;  /* 0x000000ffff0d7224 */ /* 0x000fe400078e0004 */
[----:B------:R-:W-:Y:S02]  /*ff10*/  IMAD.MOV.U32 R12, RZ, RZ, RZ ;  /* 0x000000ffff0c7224 */ /* 0x000fe400078e00ff */
[----:B------:R-:W-:Y:S02]  /*ff20*/  IMAD.MOV.U32 R11, RZ, RZ, 0x181f ;  /* 0x0000181fff0b7424 */ /* 0x000fe400078e00ff */
[----:B------:R-:W-:-:S07]  /*ff30*/  IMAD.MOV.U32 R15, RZ, RZ, -0x1 ;  /* 0xffffffffff0f7424 */ /* 0x000fce00078e00ff */
[----:B-1---5:R-:W-:Y:S05]  /*ff40*/  WARPSYNC.COLLECTIVE R15, `(.L_x_289) ;  /* 0x000000000f087348 */ /* 0x022fea0003c00000 */
[----:B------:R0:W2:Y:S02]  /*ff50*/  SHFL.IDX P6, R14, R13, R12, R11 ;  /* 0x0000000c0d0e7389 */ /* 0x0000a400000c000b */
[----:B012--5:R-:W-:Y:S01]  /*ff60*/  ENDCOLLECTIVE ;  /* 0x000000000000791b */ /* 0x027fe20003800000 */
.L_x_289:
[----:B------:R-:W-:Y:S05]  /*ff70*/  BSYNC B0 ;  /* 0x0000000000007941 */ /* 0x000fea0003800000 */
.L_x_288:
[----:B------:R-:W-:Y:S01]  /*ff80*/  IMAD.MOV.U32 R13, RZ, RZ, R0 ;  /* 0x000000ffff0d7224 */ /* 0x000fe200078e0000 */
[----:B------:R-:W-:Y:S01]  /*ff90*/  LOP3.LUT P1, RZ, R16, 0x100, RZ, 0xc0, !PT ;  /* 0x0000010010ff7812 */ /* 0x000fe2000782c0ff */
[----:B------:R-:W-:Y:S01]  /*ffa0*/  IMAD.MOV.U32 R12, RZ, RZ, RZ ;  /* 0x000000ffff0c7224 */ /* 0x000fe200078e00ff */
[----:B------:R-:W-:Y:S01]  /*ffb0*/  LOP3.LUT R22, R22, 0xfbffffff, RZ, 0xc0, !PT ;  /* 0xfbffffff16167812 */ /* 0x000fe200078ec0ff */
[----:B------:R-:W-:Y:S02]  /*ffc0*/  IMAD.MOV.U32 R11, RZ, RZ, 0x181f ;  /* 0x0000181fff0b7424 */ /* 0x000fe400078e00ff */
[----:B------:R-:W-:Y:S01]  /*ffd0*/  IMAD.MOV.U32 R15, RZ, RZ, -0x1 ;  /* 0xffffffffff0f7424 */ /* 0x000fe200078e00ff */
[----:B------:R-:W-:Y:S01]  /*ffe0*/  @P5 LOP3.LUT R22, R22, 0x4000000, RZ, 0xfc, !PT ;  /* 0x0400000016165812 */ /* 0x000fe200078efcff */
[----:B------:R-:W-:-:S07]  /*fff0*/  IMAD.MOV.U32 R2, RZ, RZ, R14 ;  /* 0x000000ffff027224 */ /* 0x000fce00078e000e */
[----:B------:R-:W-:Y:S05]  /*10000*/  WARPSYNC.COLLECTIVE R15, `(.L_x_290) ;  /* 0x000000000f087348 */ /* 0x000fea0003c00000 */
[----:B------:R0:W1:Y:S02]  /*10010*/  SHFL.IDX P6, R14, R13, R12, R11 ;  /* 0x0000000c0d0e7389 */ /* 0x00006400000c000b */
[----:B01----:R-:W-:Y:S01]  /*10020*/  ENDCOLLECTIVE ;  /* 0x000000000000791b */ /* 0x003fe20003800000 */
.L_x_290:
[----:B------:R-:W-:Y:S01]  /*10030*/  IMAD.MOV.U32 R13, RZ, RZ, R4 ;  /* 0x000000ffff0d7224 */ /* 0x000fe200078e0004 */
[----:B------:R-:W-:Y:S01]  /*10040*/  MOV R12, 0x1 ;  /* 0x00000001000c7802 */ /* 0x000fe20000000f00 */
[----:B------:R-:W-:Y:S01]  /*10050*/  IMAD.MOV.U32 R3, RZ, RZ, R14 ;  /* 0x000000ffff037224 */ /* 0x000fe200078e000e */
[----:B------:R-:W-:-:S04]  /*10060*/  LOP3.LUT P6, RZ, R16, 0x400000, RZ, 0xc0, !PT ;  /* 0x0040000010ff7812 */ /* 0x000fc800078cc0ff */
[----:B------:R-:W-:-:S05]  /*10070*/  @!P1 LEA R3, P0, R21, R3, 0x1 ;  /* 0x0000000315039211 */ /* 0x000fca00078008ff */
[----:B------:R-:W-:Y:S01]  /*10080*/  @!P1 IMAD.X R2, RZ, RZ, R2, P0 ;  /* 0x000000ffff029224 */ /* 0x000fe200000e0602 */
[----:B------:R-:W-:-:S04]  /*10090*/  LOP3.LUT P0, RZ, R16, 0x800000, RZ, 0xc0, !PT ;  /* 0x0080000010ff7812 */ /* 0x000fc8000780c0ff */
[----:B------:R-:W-:-:S04]  /*100a0*/  @!P1 LOP3.LUT R3, R3, R2, RZ, 0x3c, !PT ;  /* 0x0000000203039212 */ /* 0x000fc800078e3cff */
[----:B------:R-:W-:-:S04]  /*100b0*/  @!P1 LOP3.LUT R2, R3, R2, RZ, 0x3c, !PT ;  /* 0x0000000203029212 */ /* 0x000fc800078e3cff */
[----:B------:R-:W-:-:S05]  /*100c0*/  @!P1 LOP3.LUT R3, R3, R2, RZ, 0x3c, !PT ;  /* 0x0000000203039212 */ /* 0x000fca00078e3cff */
[----:B------:R-:W-:Y:S01]  /*100d0*/  @!PT LDS RZ, [RZ] ;  /* 0x00000000fffff984 */ /* 0x000fe20000000800 */
[----:B------:R-:W-:Y:S01]  /*100e0*/  @!PT LDS RZ, [RZ] ;  /* 0x00000000fffff984 */ /* 0x000fe20000000800 */
[----:B------:R-:W-:Y:S01]  /*100f0*/  @!PT LDS RZ, [RZ] ;  /* 0x00000000fffff984 */ /* 0x000fe20000000800 */
[----:B------:R0:W-:Y:S01]  /*10100*/  @!P1 LDGSTS.E.BYPASS.LTC128B.128 [R20+0x26400], desc[UR42][R2.64], !P0 ;  /* 0x2640000002149fae */ /* 0x0001e2000c101d6a */
[----:B------:R-:W-:-:S03]  /*10110*/  @!P1 ISETP.NE.U32.AND P0, PT, R9, RZ, PT ;  /* 0x000000ff0900920c */ /* 0x000fc60003f05070 */
[----:B------:R0:W-:Y:S10]  /*10120*/  @!P1 LDGSTS.E.BYPASS.LTC128B.128 [R20+0x28400], desc[UR42][R2.64+0x80], !P6 ;  /* 0x2840008002149fae */ /* 0x0001f4000f101d6a */
[----:B0-----:R-:W-:Y:S05]  /*10130*/  WARPSYNC.COLLECTIVE R15, `(.L_x_291) ;  /* 0x000000000f087348 */ /* 0x001fea0003c00000 */
[----:B------:R1:W2:Y:S02]  /*10140*/  SHFL.IDX P6, R14, R13, R12, R11 ;  /* 0x0000000c0d0e7389 */ /* 0x0002a400000c000b */
[----:B012---:R-:W-:Y:S01]  /*10150*/  ENDCOLLECTIVE ;  /* 0x000000000000791b */ /* 0x007fe20003800000 */
.L_x_291:
[----:B------:R-:W-:Y:S01]  /*10160*/  @!PT LDS RZ, [RZ] ;  /* 0x00000000fffff984 */ /* 0x000fe20000000800 */
[----:B------:R-:W-:Y:S01]  /*10170*/  @!PT LDS RZ, [RZ] ;  /* 0x00000000fffff984 */ /* 0x000fe20000000800 */
[----:B------:R-:W-:Y:S01]  /*10180*/  @!PT LDS RZ, [RZ] ;  /* 0x00000000fffff984 */ /* 0x000fe20000000800 */
[----:B------:R0:W-:Y:S01]  /*10190*/  @!P1 LDGSTS.E.BYPASS.LTC128B.128 [R20+0x2a400], desc[UR42][R2.64+0x100], !P5 ;  /* 0x2a40010002149fae */ /* 0x0001e2000e901d6a */
[----:B------:R-:W-:-:S03]  /*101a0*/  LOP3.LUT P5, RZ, R16, 0x800000, RZ, 0xc0, !PT ;  /* 0x0080000010ff7812 */ /* 0x000fc600078ac0ff */
[----:B------:R0:W-:Y:S04]  /*101b0*/  @!P1 LDGSTS.E.BYPASS.LTC128B.128 [R20+0x2c400], desc[UR42][R2.64+0x180], !P4 ;  /* 0x2c40018002149fae */ /* 0x0001e8000e101d6a */
[----:B------:R0:W-:Y:S01]  /*101c0*/  @!P1 LDGSTS.E.BYPASS.LTC128B.128 [R20+0x2e400], desc[UR42][R2.64+0x200], !P3 ;  /* 0x2e40020002149fae */ /* 0x0001e2000d901d6a */
[----:B------:R-:W-:-:S03]  /*101d0*/  IMAD.MOV.U32 R13, RZ, RZ, R0 ;  /* 0x000000ffff0d7224 */ /* 0x000fc600078e0000 */
[----:B------:R0:W-:Y:S04]  /*101e0*/  @!P1 LDGSTS.E.BYPASS.LTC128B.128 [R20+0x30400], desc[UR42][R2.64+0x280], !P2 ;  /* 0x3040028002149fae */ /* 0x0001e8000d101d6a */
[----:B------:R0:W-:Y:S01]  /*101f0*/  @!P1 LDGSTS.E.BYPASS.LTC128B.128 [R20+0x32400], desc[UR42][R2.64+0x300], P0 ;  /* 0x3240030002149fae */ /* 0x0001e20008101d6a */
[----:B------:R-:W-:Y:S01]  /*10200*/  @!P1 ISETP.NE.U32.AND P0, PT, R8, RZ, PT ;  /* 0x000000ff0800920c */ /* 0x000fe20003f05070 */
[----:B------:R-:W-:-:S12]  /*10210*/  IMAD.MOV.U32 R5, RZ, RZ, R14 ;  /* 0x000000ffff057224 */ /* 0x000fd800078e000e */
[----:B0-----:R-:W-:Y:S05]  /*10220*/  WARPSYNC.COLLECTIVE R15, `(.L_x_292) ;  /* 0x000000000f087348 */ /* 0x001fea0003c00000 */
[----:B------:R1:W2:Y:S02]  /*10230*/  SHFL.IDX P6, R14, R13, R12, R11 ;  /* 0x0000000c0d0e7389 */ /* 0x0002a400000c000b */
[----:B012---:R-:W-:Y:S01]  /*10240*/  ENDCOLLECTIVE ;  /* 0x000000000000791b */ /* 0x007fe20003800000 */
.L_x_292:
[----:B------:R-:W-:Y:S01]  /*10250*/  @!PT LDS RZ, [RZ] ;  /* 0x00000000fffff984 */ /* 0x000fe20000000800 */
[----:B------:R-:W-:Y:S01]  /*10260*/  @!PT LDS RZ, [RZ] ;  /* 0x00000000fffff984 */ /* 0x000fe20000000800 */
[----:B------:R-:W-:Y:S01]  /*10270*/  @!PT LDS RZ, [RZ] ;  /* 0x00000000fffff984 */ /* 0x000fe20000000800 */
[----:B------:R0:W-:Y:S01]  /*10280*/  @!P1 LDGSTS.E.BYPASS.LTC128B.128 [R20+0x34400], desc[UR42][R2.64+0x380], P0 ;  /* 0x3440038002149fae */ /* 0x0001e20008101d6a */
[C---:B------:R-:W-:Y:S01]  /*10290*/  LOP3.LUT P1, RZ, R16.reuse, 0x40, RZ, 0xc0, !PT ;  /* 0x0000004010ff7812 */ /* 0x040fe2000782c0ff */
[----:B------:R-:W-:Y:S02]  /*102a0*/  IMAD.MOV.U32 R13, RZ, RZ, R4 ;  /* 0x000000ffff0d7224 */ /* 0x000fe400078e0004 */
[----:B------:R-:W-:Y:S01]  /*102b0*/  IMAD.MOV.U32 R12, RZ, RZ, 0x2 ;  /* 0x00000002ff0c7424 */ /* 0x000fe200078e00ff */
[----:B------:R-:W-:-:S13]  /*102c0*/  LOP3.LUT P6, RZ, R16, 0x80, RZ, 0xc0, !PT ;  /* 0x0000008010ff7812 */ /* 0x000fda00078cc0ff */
[----:B------:R-:W-:-:S05]  /*102d0*/  @!P6 LEA R6, P0, R21, R14, 0x1 ;  /* 0x0000000e1506e211 */ /* 0x000fca00078008ff */
[----:B------:R-:W-:Y:S01]  /*102e0*/  @!P6 IMAD.X R7, RZ, RZ, R5, P0 ;  /* 0x000000ffff07e224 */ /* 0x000fe200000e0605 */
[----:B------:R-:W-:Y:S01]  /*102f0*/  LOP3.LUT P0, RZ, R16, 0x400000, RZ, 0xc0, !PT ;  /* 0x0040000010ff7812 */ /* 0x000fe2000780c0ff */
[----:B0-----:R-:W-:Y:S02]  /*10300*/  @!P6 IMAD.MOV.U32 R2, RZ, RZ, R6 ;  /* 0x000000ffff02e224 */ /* 0x001fe400078e0006 */
[----:B------:R-:W-:-:S05]  /*10310*/  @!P6 IMAD.MOV.U32 R3, RZ, RZ, R7 ;  /* 0x000000ffff03e224 */ /* 0x000fca00078e0007 */
[----:B------:R0:W-:Y:S01]  /*10320*/  @!P6 LDGSTS.E.BYPASS.LTC128B.128 [R20+0x26c00], desc[UR42][R2.64], !P5 ;  /* 0x26c000000214efae */ /* 0x0001e2000e901d6a */
[----:B------:R-:W-:-:S04]  /*10330*/  LOP3.LUT P5, RZ, R22, 0x4000000, RZ, 0xc0, !PT ;  /* 0x0400000016ff7812 */ /* 0x000fc800078ac0ff */
[----:B------:R0:W-:Y:S01]  /*10340*/  @!P6 LDGSTS.E.BYPASS.LTC128B.128 [R20+0x28c00], desc[UR42][R2.64+0x80], !P0 ;  /* 0x28c000800214efae */ /* 0x0001e2000c101d6a */
[----:B------:R-:W-:-:S08]  /*10350*/  @!P6 ISETP.NE.U32.AND P0, PT, R9, RZ, PT ;  /* 0x000000ff0900e20c */ /* 0x000fd00003f05070 */
[----:B------:R0:W-:Y:S04]  /*10360*/  @!P6 LDGSTS.E.BYPASS.LTC128B.128 [R20+0x2ac00], desc[UR42][R2.64+0x100], !P5 ;  /* 0x2ac001000214efae */ /* 0x0001e8000e901d6a */
[----:B------:R0:W-:Y:S04]  /*10370*/  @!P6 LDGSTS.E.BYPASS.LTC128B.128 [R20+0x2cc00], desc[UR42][R2.64+0x180], !P4 ;  /* 0x2cc001800214efae */ /* 0x0001e8000e101d6a */
[----:B------:R0:W-:Y:S04]  /*10380*/  @!P6 LDGSTS.E.BYPASS.LTC128B.128 [R20+0x2ec00], desc[UR42][R2.64+0x200], !P3 ;  /* 0x2ec002000214efae */ /* 0x0001e8000d901d6a */
[----:B------:R0:W-:Y:S04]  /*10390*/  @!P6 LDGSTS.E.BYPASS.LTC128B.128 [R20+0x30c00], desc[UR42][R2.64+0x280], !P2 ;  /* 0x30c002800214efae */ /* 0x0001e8000d101d6a */
[----:B------:R0:W-:Y:S01]  /*103a0*/  @!P6 LDGSTS.E.BYPASS.LTC128B.128 [R20+0x32c00], desc[UR42][R2.64+0x300], P0 ;  /* 0x32c003000214efae */ /* 0x0001e20008101d6a */
[----:B------:R-:W-:-:S13]  /*103b0*/  @!P6 ISETP.NE.U32.AND P0, PT, R8, RZ, PT ;  /* 0x000000ff0800e20c */ /* 0x000fda0003f05070 */
[----:B------:R0:W-:Y:S02]  /*103c0*/  @!P6 LDGSTS.E.BYPASS.LTC128B.128 [R20+0x34c00], desc[UR42][R2.64+0x380], P0 ;  /* 0x34c003800214efae */ /* 0x0001e40008101d6a */
[----:B0-----:R-:W-:Y:S05]  /*103d0*/  WARPSYNC.COLLECTIVE R15, `(.L_x_293) ;  /* 0x000000000f087348 */ /* 0x001fea0003c00000 */
[----:B------:R1:W2:Y:S02]  /*103e0*/  SHFL.IDX P6, R14, R13, R12, R11 ;  /* 0x0000000c0d0e7389 */ /* 0x0002a400000c000b */
[----:B012---:R-:W-:Y:S01]  /*103f0*/  ENDCOLLECTIVE ;  /* 0x000000000000791b */ /* 0x007fe20003800000 */
.L_x_293:
[----:B------:R-:W-:Y:S02]  /*10400*/  IMAD.MOV.U32 R13, RZ, RZ, R0 ;  /* 0x000000ffff0d7224 */ /* 0x000fe400078e0000 */
[----:B------:R-:W-:-:S07]  /*10410*/  IMAD.MOV.U32 R5, RZ, RZ, R14 ;  /* 0x000000ffff057224 */ /* 0x000fce00078e000e */
[----:B------:R-:W-:Y:S05]  /*10420*/  WARPSYNC.COLLECTIVE R15, `(.L_x_294) ;  /* 0x000000000f087348 */ /* 0x000fea0003c00000 */
[----:B------:R0:W1:Y:S02]  /*10430*/  SHFL.IDX P6, R14, R13, R12, R11 ;  /* 0x0000000c0d0e7389 */ /* 0x00006400000c000b */
[----:B01----:R-:W-:Y:S01]  /*10440*/  ENDCOLLECTIVE ;  /* 0x000000000000791b */ /* 0x003fe20003800000 */
.L_x_294:
[----:B------:R-:W-:Y:S02]  /*10450*/  IMAD.MOV.U32 R13, RZ, RZ, R4 ;  /* 0x000000ffff0d7224 */ /* 0x000fe400078e0004 */
[----:B------:R-:W-:Y:S01]  /*10460*/  IMAD.MOV.U32 R12, RZ, RZ, 0x3 ;  /* 0x00000003ff0c7424 */ /* 0x000fe200078e00ff */
[----:B------:R-:W-:Y:S02]  /*10470*/  @!P1 LEA R6, P0, R21, R14, 0x1 ;  /* 0x0000000e15069211 */ /* 0x000fe400078008ff */
[----:B------:R-:W-:-:S03]  /*10480*/  LOP3.LUT P6, RZ, R16, 0x400000, RZ, 0xc0, !PT ;  /* 0x0040000010ff7812 */ /* 0x000fc600078cc0ff */
[----:B------:R-:W-:Y:S01]  /*10490*/  @!P1 IMAD.X R7, RZ, RZ, R5, P0 ;  /* 0x000000ffff079224 */ /* 0x000fe200000e0605 */
[----:B------:R-:W-:Y:S01]  /*104a0*/  LOP3.LUT P0, RZ, R16, 0x800000, RZ, 0xc0, !PT ;  /* 0x0080000010ff7812 */ /* 0x000fe2000780c0ff */
[----:B------:R-:W-:Y:S02]  /*104b0*/  @!P1 IMAD.MOV.U32 R2, RZ, RZ, R6 ;  /* 0x000000ffff029224 */ /* 0x000fe400078e0006 */
[----:B------:R-:W-:-:S10]  /*104c0*/  @!P1 IMAD.MOV.U32 R3, RZ, RZ, R7 ;  /* 0x000000ffff039224 */ /* 0x000fd400078e0007 */
        /* <DEDUP_REMOVED lines=9> */
.L_x_295:
[----:B------:R-:W-:Y:S01]  /*10560*/  @!PT LDS RZ, [RZ] ;  /* 0x00000000fffff984 */ /* 0x000fe20000000800 */
[----:B------:R-:W-:Y:S01]  /*10570*/  @!PT LDS RZ, [RZ] ;  /* 0x00000000fffff984 */ /* 0x000fe20000000800 */
[----:B------:R-:W-:Y:S01]  /*10580*/  @!PT LDS RZ, [RZ] ;  /* 0x00000000fffff984 */ /* 0x000fe20000000800 */
[----:B------:R0:W-:Y:S04]  /*10590*/  @!P1 LDGSTS.E.BYPASS.LTC128B.128 [R20+0x2b400], desc[UR42][R2.64+0x100], !P5 ;  /* 0x2b40010002149fae */ /* 0x0001e8000e901d6a */
        /* <DEDUP_REMOVED lines=10> */
.L_x_296:
[----:B------:R-:W-:Y:S01]  /*10640*/  @!PT LDS RZ, [RZ] ;  /* 0x00000000fffff984 */ /* 0x000fe20000000800 */
[----:B------:R-:W-:Y:S01]  /*10650*/  @!PT LDS RZ, [RZ] ;  /* 0x00000000fffff984 */ /* 0x000fe20000000800 */
[----:B------:R-:W-:Y:S01]  /*10660*/  @!PT LDS RZ, [RZ] ;  /* 0x00000000fffff984 */ /* 0x000fe20000000800 */
[----:B------:R0:W-:Y:S01]  /*10670*/  @!P1 LDGSTS.E.BYPASS.LTC128B.128 [R20+0x35400], desc[UR42][R2.64+0x380], P0 ;  /* 0x3540038002149fae */ /* 0x0001e20008101d6a */
[----:B------:R-:W-:Y:S05]  /*10680*/  BRA `(.L_x_297) ;  /* 0xffffffc800b87947 */ /* 0x000fea000383ffff */
.L_x_228:
[----:B0-----:R-:W-:-:S04]  /*10690*/  IMAD.U32 R3, RZ, RZ, UR37 ;  /* 0x00000025ff037e24 */ /* 0x001fc8000f8e00ff */
[----:B------:R0:W1:Y:S03]  /*106a0*/  SYNCS.PHASECHK.TRANS64.TRYWAIT P0, [R3+URZ+0x38820], R0 ;  /* 0x03882000030075a7 */ /* 0x000066000800017f */
[----:B-1----:R-:W-:Y:S05]  /*106b0*/  @!P0 NANOSLEEP.SYNCS 0x989680 ;  /* 0x009896800000895d */ /* 0x002fea0003900000 */
[----:B------:R-:W1:Y:S02]  /*106c0*/  @!P0 SYNCS.PHASECHK.TRANS64 P0, [R3+URZ+0x38820], R0 ;  /* 0x03882000030085a7 */ /* 0x000e64000800007f */
[----:B-1----:R-:W-:Y:S05]  /*106d0*/  @!P0 BRA `(.L_x_228) ;  /* 0xfffffffc00ec8947 */ /* 0x002fea000383ffff */
[----:B------:R-:W-:Y:S05]  /*106e0*/  BRA `(.L_x_298) ;  /* 0xffffffcc00147947 */ /* 0x000fea000383ffff */
.L_x_231:
[----:B0-----:R0:W1:Y:S02]  /*106f0*/  SYNCS.PHASECHK.TRANS64.TRYWAIT P0, [R25+URZ+0x38860], R0 ;  /* 0x03886000190075a7 */ /* 0x001064000800017f */
[----:B-1----:R-:W-:Y:S05]  /*10700*/  @!P0 NANOSLEEP.SYNCS 0x989680 ;  /* 0x009896800000895d */ /* 0x002fea0003900000 */
[----:B------:R-:W1:Y:S02]  /*10710*/  @!P0 SYNCS.PHASECHK.TRANS64 P0, [R25+URZ+0x38860], R0 ;  /* 0x03886000190085a7 */ /* 0x000e64000800007f */
[----:B-1----:R-:W-:Y:S05]  /*10720*/  @!P0 BRA `(.L_x_231) ;  /* 0xfffffffc00f08947 */ /* 0x002fea000383ffff */
[----:B------:R-:W-:Y:S05]  /*10730*/  BRA `(.L_x_299) ;  /* 0xffffffcc00247947 */ /* 0x000fea000383ffff */
.L_x_232:
        /* <DEDUP_REMOVED lines=8> */
.L_x_301:
[----:B------:R-:W-:Y:S05]  /*107c0*/  BSYNC B0 ;  /* 0x0000000000007941 */ /* 0x000fea0003800000 */
.L_x_300:
[----:B------:R-:W0:Y:S01]  /*107d0*/  S2R R6, SR_TID.X ;  /* 0x0000000000067919 */ /* 0x000e220000002100 */
[----:B------:R-:W-:Y:S01]  /*107e0*/  IMAD.MOV.U32 R13, RZ, RZ, R8 ;  /* 0x000000ffff0d7224 */ /* 0x000fe200078e0008 */
[----:B------:R-:W-:Y:S01]  /*107f0*/  LOP3.LUT P5, RZ, R17, 0x100, RZ, 0xc0, !PT ;  /* 0x0000010011ff7812 */ /* 0x000fe200078ac0ff */
[----:B------:R-:W-:Y:S01]  /*10800*/  IMAD.MOV.U32 R12, RZ, RZ, RZ ;  /* 0x000000ffff0c7224 */ /* 0x000fe200078e00ff */
[----:B------:R-:W-:Y:S01]  /*10810*/  LEA R9, R9, UR37, 0x1 ;  /* 0x0000002509097c11 */ /* 0x000fe2000f8e08ff */
[----:B------:R-:W-:Y:S01]  /*10820*/  IMAD.MOV.U32 R11, RZ, RZ, 0x181f ;  /* 0x0000181fff0b7424 */ /* 0x000fe200078e00ff */
[----:B------:R-:W-:Y:S01]  /*10830*/  P2R R4, PR, RZ, 0x20 ;  /* 0x00000020ff047803 */ /* 0x000fe20000000000 */
[----:B------:R-:W-:Y:S01]  /*10840*/  IMAD.MOV.U32 R15, RZ, RZ, -0x1 ;  /* 0xffffffffff0f7424 */ /* 0x000fe200078e00ff */
[C---:B------:R-:W-:Y:S01]  /*10850*/  LOP3.LUT P5, RZ, R17.reuse, 0x20000, RZ, 0xc0, !PT ;  /* 0x0002000011ff7812 */ /* 0x040fe200078ac0ff */
[----:B------:R-:W-:Y:S01]  /*10860*/  IMAD.MOV.U32 R3, RZ, RZ, R14 ;  /* 0x000000ffff037224 */ /* 0x000fe200078e000e */
[----:B------:R-:W-:-:S13]  /*10870*/  LOP3.LUT P4, RZ, R17, 0x20, RZ, 0xc0, !PT ;  /* 0x0000002011ff7812 */ /* 0x000fda000788c0ff */
[----:B0-----:R-:W-:Y:S05]  /*10880*/  WARPSYNC.COLLECTIVE R15, `(.L_x_302) ;  /* 0x000000000f087348 */ /* 0x001fea0003c00000 */
[----:B------:R1:W2:Y:S02]  /*10890*/  SHFL.IDX P6, R14, R13, R12, R11 ;  /* 0x0000000c0d0e7389 */ /* 0x0002a400000c000b */
[----:B012---:R-:W-:Y:S01]  /*108a0*/  ENDCOLLECTIVE ;  /* 0x000000000000791b */ /* 0x007fe20003800000 */
.L_x_302:
[C---:B------:R-:W-:Y:S02]  /*108b0*/  LOP3.LUT P3, RZ, R17.reuse, 0x10, RZ, 0xc0, !PT ;  /* 0x0000001011ff7812 */ /* 0x040fe4000786c0ff */
[C---:B------:R-:W-:Y:S02]  /*108c0*/  LOP3.LUT P2, RZ, R17.reuse, 0x8, RZ, 0xc0, !PT ;  /* 0x0000000811ff7812 */ /* 0x040fe4000784c0ff */
[C---:B------:R-:W-:Y:S01]  /*108d0*/  LOP3.LUT P1, RZ, R17.reuse, 0x4, RZ, 0xc0, !PT ;  /* 0x0000000411ff7812 */ /* 0x040fe2000782c0ff */
[----:B------:R-:W-:Y:S02]  /*108e0*/  IMAD.MOV.U32 R13, RZ, RZ, R10 ;  /* 0x000000ffff0d7224 */ /* 0x000fe400078e000a */
[----:B------:R-:W-:Y:S02]  /*108f0*/  IMAD.MOV.U32 R12, RZ, RZ, 0x1 ;  /* 0x00000001ff0c7424 */ /* 0x000fe400078e00ff */
[----:B------:R-:W-:Y:S01]  /*10900*/  IMAD.SHL.U32 R6, R6, 0x8, RZ ;  /* 0x0000000806067824 */ /* 0x000fe200078e00ff */
[----:B------:R-:W-:-:S04]  /*10910*/  LOP3.LUT P6, RZ, R17, 0x800, RZ, 0xc0, !PT ;  /* 0x0000080011ff7812 */ /* 0x000fc800078cc0ff */
        /* <DEDUP_REMOVED lines=15> */
.L_x_303:
[----:B------:R-:W-:Y:S01]  /*10a10*/  @!PT LDS RZ, [RZ] ;  /* 0x00000000fffff984 */ /* 0x000fe20000000800 */
[----:B------:R-:W-:Y:S01]  /*10a20*/  @!PT LDS RZ, [RZ] ;  /* 0x00000000fffff984 */ /* 0x000fe20000000800 */
[----:B------:R-:W-:Y:S01]  /*10a30*/  @!PT LDS RZ, [RZ] ;  /* 0x00000000fffff984 */ /* 0x000fe20000000800 */
[----:B------:R-:W-:Y:S01]  /*10a40*/  LDGSTS.E.BYPASS.LTC128B.128 [R9+0x6400], desc[UR42][R2.64+0x180], !P5 ;  /* 0x0640018002097fae */ /* 0x000fe2000e901d6a */
[----:B------:R-:W-:-:S03]  /*10a50*/  LOP3.LUT P5, RZ, R17, 0x80, RZ, 0xc0, !PT ;  /* 0x0000008011ff7812 */ /* 0x000fc600078ac0ff */
[----:B------:R-:W-:Y:S01]  /*10a60*/  LDGSTS.E.BYPASS.LTC128B.128 [R9+0x8400], desc[UR42][R2.64+0x200], !P4 ;  /* 0x0840020002097fae */ /* 0x000fe2000e101d6a */
[----:B------:R-:W-:Y:S02]  /*10a70*/  P2R R4, PR, RZ, 0x20 ;  /* 0x00000020ff047803 */ /* 0x000fe40000000000 */
[C---:B------:R-:W-:Y:S01]  /*10a80*/  LOP3.LUT P5, RZ, R17.reuse, 0x10000, RZ, 0xc0, !PT ;  /* 0x0001000011ff7812 */ /* 0x040fe200078ac0ff */
[----:B------:R-:W-:Y:S01]  /*10a90*/  LDGSTS.E.BYPASS.LTC128B.128 [R9+0xa400], desc[UR42][R2.64+0x280], !P3 ;  /* 0x0a40028002097fae */ /* 0x000fe2000d901d6a */
[C---:B------:R-:W-:Y:S01]  /*10aa0*/  LOP3.LUT P4, RZ, R17.reuse, 0x2, RZ, 0xc0, !PT ;  /* 0x0000000211ff7812 */ /* 0x040fe2000788c0ff */
[----:B------:R-:W-:Y:S01]  /*10ab0*/  IMAD.MOV.U32 R13, RZ, RZ, R8 ;  /* 0x000000ffff0d7224 */ /* 0x000fe200078e0008 */
[----:B------:R-:W-:Y:S01]  /*10ac0*/  LOP3.LUT P3, RZ, R17, 0x1, RZ, 0xc0, !PT ;  /* 0x0000000111ff7812 */ /* 0x000fe2000786c0ff */
[----:B------:R-:W-:Y:S01]  /*10ad0*/  LDGSTS.E.BYPASS.LTC128B.128 [R9+0xc400], desc[UR42][R2.64+0x300], !P2 ;  /* 0x0c40030002097fae */ /* 0x000fe2000d101d6a */
[----:B------:R-:W-:-:S03]  /*10ae0*/  LOP3.LUT P2, RZ, R16, 0x80000000, RZ, 0xc0, !PT ;  /* 0x8000000010ff7812 */ /* 0x000fc6000784c0ff */
[----:B------:R0:W-:Y:S01]  /*10af0*/  LDGSTS.E.BYPASS.LTC128B.128 [R9+0xe400], desc[UR42][R2.64+0x380], !P1 ;  /* 0x0e40038002097fae */ /* 0x0001e2000c901d6a */
[----:B------:R-:W-:Y:S01]  /*10b00*/  LOP3.LUT P1, RZ, R16, 0x40000000, RZ, 0xc0, !PT ;  /* 0x4000000010ff7812 */ /* 0x000fe2000782c0ff */
[----:B0-----:R-:W-:-:S12]  /*10b10*/  IMAD.MOV.U32 R3, RZ, RZ, R14 ;  /* 0x000000ffff037224 */ /* 0x001fd800078e000e */
[----:B------:R-:W-:Y:S05]  /*10b20*/  WARPSYNC.COLLECTIVE R15, `(.L_x_304) ;  /* 0x000000000f087348 */ /* 0x000fea0003c00000 */
[----:B------:R0:W1:Y:S02]  /*10b30*/  SHFL.IDX P6, R14, R13, R12, R11 ;  /* 0x0000000c0d0e7389 */ /* 0x00006400000c000b */
[----:B01----:R-:W-:Y:S01]  /*10b40*/  ENDCOLLECTIVE ;  /* 0x000000000000791b */ /* 0x003fe20003800000 */
.L_x_304:
        /* <DEDUP_REMOVED lines=17> */
.L_x_305:
[----:B------:R-:W-:Y:S01]  /*10c60*/  @!PT LDS RZ, [RZ] ;  /* 0x00000000fffff984 */ /* 0x000fe20000000800 */
[----:B------:R-:W-:Y:S01]  /*10c70*/  @!PT LDS RZ, [RZ] ;  /* 0x00000000fffff984 */ /* 0x000fe20000000800 */
[----:B------:R-:W-:Y:S01]  /*10c80*/  @!PT LDS RZ, [RZ] ;  /* 0x00000000fffff984 */ /* 0x000fe20000000800 */
[----:B------:R0:W-:Y:S01]  /*10c90*/  LDGSTS.E.BYPASS.LTC128B.128 [R9+0x6c00], desc[UR42][R2.64+0x180], !P5 ;  /* 0x06c0018002097fae */ /* 0x0001e2000e901d6a */
[----:B------:R-:W-:-:S03]  /*10ca0*/  LOP3.LUT P5, RZ, R17, 0x40, RZ, 0xc0, !PT ;  /* 0x0000004011ff7812 */ /* 0x000fc600078ac0ff */
[----:B------:R0:W-:Y:S01]  /*10cb0*/  LDGSTS.E.BYPASS.LTC128B.128 [R9+0x8c00], desc[UR42][R2.64+0x200], !P4 ;  /* 0x08c0020002097fae */ /* 0x0001e2000e101d6a */
[----:B------:R-:W-:Y:S02]  /*10cc0*/  P2R R4, PR, RZ, 0x20 ;  /* 0x00000020ff047803 */ /* 0x000fe40000000000 */
[----:B------:R-:W-:Y:S01]  /*10cd0*/  LOP3.LUT P5, RZ, R17, 0x8000, RZ, 0xc0, !PT ;  /* 0x0000800011ff7812 */ /* 0x000fe200078ac0ff */
[----:B------:R0:W-:Y:S01]  /*10ce0*/  LDGSTS.E.BYPASS.LTC128B.128 [R9+0xac00], desc[UR42][R2.64+0x280], !P3 ;  /* 0x0ac0028002097fae */ /* 0x0001e2000d901d6a */
[C---:B------:R-:W-:Y:S01]  /*10cf0*/  LOP3.LUT P4, RZ, R16.reuse, 0x20000000, RZ, 0xc0, !PT ;  /* 0x2000000010ff7812 */ /* 0x040fe2000788c0ff */
[----:B------:R-:W-:Y:S01]  /*10d00*/  IMAD.MOV.U32 R13, RZ, RZ, R8 ;  /* 0x000000ffff0d7224 */ /* 0x000fe200078e0008 */
[C---:B------:R-:W-:Y:S01]  /*10d10*/  LOP3.LUT P3, RZ, R16.reuse, 0x10000000, RZ, 0xc0, !PT ;  /* 0x1000000010ff7812 */ /* 0x040fe2000786c0ff */
[----:B------:R0:W-:Y:S01]  /*10d20*/  LDGSTS.E.BYPASS.LTC128B.128 [R9+0xcc00], desc[UR42][R2.64+0x300], !P2 ;  /* 0x0cc0030002097fae */ /* 0x0001e2000d101d6a */
[----:B------:R-:W-:-:S03]  /*10d30*/  LOP3.LUT P2, RZ, R16, 0x8000000, RZ, 0xc0, !PT ;  /* 0x0800000010ff7812 */ /* 0x000fc6000784c0ff */
[----:B------:R0:W-:Y:S01]  /*10d40*/  LDGSTS.E.BYPASS.LTC128B.128 [R9+0xec00], desc[UR42][R2.64+0x380], !P1 ;  /* 0x0ec0038002097fae */ /* 0x0001e2000c901d6a */
[----:B------:R-:W-:Y:S01]  /*10d50*/  LOP3.LUT P1, RZ, R16, 0x4000000, RZ, 0xc0, !PT ;  /* 0x0400000010ff7812 */ /* 0x000fe2000782c0ff */
[----:B------:R-:W-:-:S12]  /*10d60*/  IMAD.MOV.U32 R20, RZ, RZ, R14 ;  /* 0x000000ffff147224 */ /* 0x000fd800078e000e */
[----:B0-----:R-:W-:Y:S05]  /*10d70*/  WARPSYNC.COLLECTIVE R15, `(.L_x_306) ;  /* 0x000000000f087348 */ /* 0x001fea0003c00000 */
[----:B------:R1:W2:Y:S02]  /*10d80*/  SHFL.IDX P6, R14, R13, R12, R11 ;  /* 0x0000000c0d0e7389 */ /* 0x0002a400000c000b */
[----:B012---:R-:W-:Y:S01]  /*10d90*/  ENDCOLLECTIVE ;  /* 0x000000000000791b */ /* 0x007fe20003800000 */
.L_x_306:
        /* <DEDUP_REMOVED lines=16> */
.L_x_307:
        /* <DEDUP_REMOVED lines=13> */
.L_x_308:
[----:B------:R-:W-:Y:S05]  /*10f70*/  BRA `(.L_x_309) ;  /* 0xffffffcc00447947 */ /* 0x000fea000383ffff */
.L_x_238:
[----:B-1----:R1:W2:Y:S02]  /*10f80*/  SYNCS.PHASECHK.TRANS64.TRYWAIT P0, [R8+URZ+0x38840], R20 ;  /* 0x03884014080075a7 */ /* 0x0022a4000800017f */
[----:B--2---:R-:W-:Y:S05]  /*10f90*/  @!P0 NANOSLEEP.SYNCS 0x989680 ;  /* 0x009896800000895d */ /* 0x004fea0003900000 */
[----:B------:R-:W2:Y:S02]  /*10fa0*/  @!P0 SYNCS.PHASECHK.TRANS64 P0, [R8+URZ+0x38840], R20 ;  /* 0x03884014080085a7 */ /* 0x000ea4000800007f */
[----:B--2---:R-:W-:Y:S05]  /*10fb0*/  @!P0 BRA `(.L_x_238) ;  /* 0xfffffffc00f08947 */ /* 0x004fea000383ffff */
[----:B------:R-:W-:Y:S05]  /*10fc0*/  BRA `(.L_x_310) ;  /* 0xffffffd000787947 */ /* 0x000fea000383ffff */
.L_x_239:
[----:B------:R-:W-:Y:S01]  /*10fd0*/  BSSY B1, `(.L_x_311) ;  /* 0x0000008000017945 */ /* 0x000fe20003800000 */
[----:B------:R-:W-:Y:S02]  /*10fe0*/  IMAD.MOV.U32 R13, RZ, RZ, R27 ;  /* 0x000000ffff0d7224 */ /* 0x000fe400078e001b */
[----:B------:R-:W-:Y:S02]  /*10ff0*/  IMAD.MOV.U32 R12, RZ, RZ, RZ ;  /* 0x000000ffff0c7224 */ /* 0x000fe400078e00ff */
[----:B------:R-:W-:Y:S02]  /*11000*/  IMAD.MOV.U32 R11, RZ, RZ, 0x181f ;  /* 0x0000181fff0b7424 */ /* 0x000fe400078e00ff */
[----:B------:R-:W-:-:S07]  /*11010*/  IMAD.MOV.U32 R15, RZ, RZ, -0x1 ;  /* 0xffffffffff0f7424 */ /* 0x000fce00078e00ff */
[----:B01----:R-:W-:Y:S05]  /*11020*/  WARPSYNC.COLLECTIVE R15, `(.L_x_312) ;  /* 0x000000000f087348 */ /* 0x003fea0003c00000 */
[----:B------:R2:W3:Y:S02]  /*11030*/  SHFL.IDX P6, R14, R13, R12, R11 ;  /* 0x0000000c0d0e7389 */ /* 0x0004e400000c000b */
[----:B0123--:R-:W-:Y:S01]  /*11040*/  ENDCOLLECTIVE ;  /* 0x000000000000791b */ /* 0x00ffe20003800000 */
.L_x_312:
[----:B------:R-:W-:Y:S05]  /*11050*/  BSYNC B1 ;  /* 0x0000000000017941 */ /* 0x000fea0003800000 */
.L_x_311:
        /* <DEDUP_REMOVED lines=9> */
.L_x_313:
[----:B------:R-:W-:Y:S02]  /*110f0*/  IMAD.MOV.U32 R13, RZ, RZ, R27 ;  /* 0x000000ffff0d7224 */ /* 0x000fe400078e001b */
[----:B------:R-:W-:Y:S02]  /*11100*/  IMAD.MOV.U32 R12, RZ, RZ, 0x1 ;  /* 0x00000001ff0c7424 */ /* 0x000fe400078e00ff */
[----:B------:R-:W-:-:S07]  /*11110*/  IMAD.MOV.U32 R2, RZ, RZ, R14 ;  /* 0x000000ffff027224 */ /* 0x000fce00078e000e */
[----:B------:R-:W-:Y:S05]  /*11120*/  WARPSYNC.COLLECTIVE R15, `(.L_x_314) ;  /* 0x000000000f087348 */ /* 0x000fea0003c00000 */
[----:B------:R0:W1:Y:S02]  /*11130*/  SHFL.IDX P6, R14, R13, R12, R11 ;  /* 0x0000000c0d0e7389 */ /* 0x00006400000c000b */
[----:B01----:R-:W-:Y:S01]  /*11140*/  ENDCOLLECTIVE ;  /* 0x000000000000791b */ /* 0x003fe20003800000 */
.L_x_314:
        /* <DEDUP_REMOVED lines=11> */
.L_x_315:
[----:B------:R-:W-:Y:S02]  /*11200*/  IMAD.MOV.U32 R13, RZ, RZ, R27 ;  /* 0x000000ffff0d7224 */ /* 0x000fe400078e001b */
[----:B------:R-:W-:Y:S02]  /*11210*/  IMAD.MOV.U32 R12, RZ, RZ, 0x2 ;  /* 0x00000002ff0c7424 */ /* 0x000fe400078e00ff */
[----:B------:R-:W-:-:S07]  /*11220*/  IMAD.MOV.U32 R2, RZ, RZ, R14 ;  /* 0x000000ffff027224 */ /* 0x000fce00078e000e */
[----:B------:R-:W-:Y:S05]  /*11230*/  WARPSYNC.COLLECTIVE R15, `(.L_x_316) ;  /* 0x000000000f087348 */ /* 0x000fea0003c00000 */
[----:B------:R0:W1:Y:S02]  /*11240*/  SHFL.IDX P6, R14, R13, R12, R11 ;  /* 0x0000000c0d0e7389 */ /* 0x00006400000c000b */
[----:B01----:R-:W-:Y:S01]  /*11250*/  ENDCOLLECTIVE ;  /* 0x000000000000791b */ /* 0x003fe20003800000 */
.L_x_316:
        /* <DEDUP_REMOVED lines=11> */
.L_x_317:
[----:B------:R-:W-:Y:S02]  /*11310*/  IMAD.MOV.U32 R13, RZ, RZ, R27 ;  /* 0x000000ffff0d7224 */ /* 0x000fe400078e001b */
[----:B------:R-:W-:Y:S02]  /*11320*/  IMAD.MOV.U32 R12, RZ, RZ, 0x3 ;  /* 0x00000003ff0c7424 */ /* 0x000fe400078e00ff */
[----:B------:R-:W-:-:S07]  /*11330*/  IMAD.MOV.U32 R2, RZ, RZ, R14 ;  /* 0x000000ffff027224 */ /* 0x000fce00078e000e */
[----:B------:R-:W-:Y:S05]  /*11340*/  WARPSYNC.COLLECTIVE R15, `(.L_x_318) ;  /* 0x000000000f087348 */ /* 0x000fea0003c00000 */
[----:B------:R0:W1:Y:S02]  /*11350*/  SHFL.IDX P6, R14, R13, R12, R11 ;  /* 0x0000000c0d0e7389 */ /* 0x00006400000c000b */
[----:B01----:R-:W-:Y:S01]  /*11360*/  ENDCOLLECTIVE ;  /* 0x000000000000791b */ /* 0x003fe20003800000 */
.L_x_318:
[----:B------:R-:W-:-:S05]  /*11370*/  IADD3 R2, P0, R2, R0, RZ ;  /* 0x0000000002027210 */ /* 0x000fca0007f1e0ff */
        /* <DEDUP_REMOVED lines=10> */
.L_x_319:
[----:B------:R-:W-:Y:S01]  /*11420*/  IMAD.MOV.U32 R2, RZ, RZ, R14 ;  /* 0x000000ffff027224 */ /* 0x000fe200078e000e */
[----:B------:R-:W-:Y:S06]  /*11430*/  BRA `(.L_x_320) ;  /* 0xffffffd000087947 */ /* 0x000fec000383ffff */
.L_x_244:
[----:B----4-:R4:W0:Y:S02]  /*11440*/  SYNCS.PHASECHK.TRANS64.TRYWAIT P0, [R8+URZ+0x38860], R20 ;  /* 0x03886014080075a7 */ /* 0x010824000800017f */
[----:B0-----:R-:W-:Y:S05]  /*11450*/  @!P0 NANOSLEEP.SYNCS 0x989680 ;  /* 0x009896800000895d */ /* 0x001fea0003900000 */
[----:B------:R-:W0:Y:S02]  /*11460*/  @!P0 SYNCS.PHASECHK.TRANS64 P0, [R8+URZ+0x38860], R20 ;  /* 0x03886014080085a7 */ /* 0x000e24000800007f */
[----:B0-----:R-:W-:Y:S05]  /*11470*/  @!P0 BRA `(.L_x_244) ;  /* 0xfffffffc00f08947 */ /* 0x001fea000383ffff */
[----:B------:R-:W-:Y:S05]  /*11480*/  BRA `(.L_x_321) ;  /* 0xffffffd000587947 */ /* 0x000fea000383ffff */
.L_x_245:
[----:B------:R-:W-:Y:S01]  /*11490*/  BSSY B1, `(.L_x_322) ;  /* 0x0000008000017945 */ /* 0x000fe20003800000 */
[----:B------:R-:W-:Y:S02]  /*114a0*/  IMAD.MOV.U32 R13, RZ, RZ, R20 ;  /* 0x000000ffff0d7224 */ /* 0x000fe400078e0014 */
[----:B------:R-:W-:Y:S02]  /*114b0*/  IMAD.MOV.U32 R12, RZ, RZ, RZ ;  /* 0x000000ffff0c7224 */ /* 0x000fe400078e00ff */
[----:B------:R-:W-:Y:S02]  /*114c0*/  IMAD.MOV.U32 R11, RZ, RZ, 0x181f ;  /* 0x0000181fff0b7424 */ /* 0x000fe400078e00ff */
[----:B------:R-:W-:-:S07]  /*114d0*/  IMAD.MOV.U32 R15, RZ, RZ, -0x1 ;  /* 0xffffffffff0f7424 */ /* 0x000fce00078e00ff */
[----:B0--3--:R-:W-:Y:S05]  /*114e0*/  WARPSYNC.COLLECTIVE R15, `(.L_x_323) ;  /* 0x000000000f087348 */ /* 0x009fea0003c00000 */
[----:B------:R1:W2:Y:S02]  /*114f0*/  SHFL.IDX P6, R14, R13, R12, R11 ;  /* 0x0000000c0d0e7389 */ /* 0x0002a400000c000b */
[----:B0123--:R-:W-:Y:S01]  /*11500*/  ENDCOLLECTIVE ;  /* 0x000000000000791b */ /* 0x00ffe20003800000 */
.L_x_323:
[----:B------:R-:W-:Y:S05]  /*11510*/  BSYNC B1 ;  /* 0x0000000000017941 */ /* 0x000fea0003800000 */
.L_x_322:
        /* <DEDUP_REMOVED lines=12> */
.L_x_324:
[----:B------:R-:W-:Y:S02]  /*115e0*/  IMAD.MOV.U32 R13, RZ, RZ, R20 ;  /* 0x000000ffff0d7224 */ /* 0x000fe400078e0014 */
[----:B------:R-:W-:Y:S01]  /*115f0*/  IMAD.MOV.U32 R12, RZ, RZ, 0x1 ;  /* 0x00000001ff0c7424 */ /* 0x000fe200078e00ff */
[----:B------:R-:W-:Y:S02]  /*11600*/  LOP3.LUT P6, RZ, R16, 0x200, RZ, 0xc0, !PT ;  /* 0x0000020010ff7812 */ /* 0x000fe400078cc0ff */
[----:B------:R-:W-:-:S05]  /*11610*/  IADD3 R2, P0, R14, R0, RZ ;  /* 0x000000000e027210 */ /* 0x000fca0007f1e0ff */
[----:B------:R-:W-:Y:S01]  /*11620*/  IMAD.X R3, RZ, RZ, R3, P0 ;  /* 0x000000ffff037224 */ /* 0x000fe200000e0603 */
        /* <DEDUP_REMOVED lines=8> */
.L_x_325:
        /* <DEDUP_REMOVED lines=17> */
.L_x_326:
        /* <DEDUP_REMOVED lines=18> */
.L_x_327:
        /* <DEDUP_REMOVED lines=14> */
.L_x_328:
        /* <DEDUP_REMOVED lines=16> */
.L_x_329:
[----:B------:R-:W-:Y:S01]  /*11ac0*/  @!PT LDS RZ, [RZ] ;  /* 0x00000000fffff984 */ /* 0x000fe20000000800 */
[----:B------:R-:W-:Y:S01]  /*11ad0*/  @!PT LDS RZ, [RZ] ;  /* 0x00000000fffff984 */ /* 0x000fe20000000800 */
[----:B------:R-:W-:Y:S01]  /*11ae0*/  @!PT LDS RZ, [RZ] ;  /* 0x00000000fffff984 */ /* 0x000fe20000000800 */
[----:B------:R0:W-:Y:S04]  /*11af0*/  LDGSTS.E.BYPASS.LTC128B.128 [R21+0x7400], desc[UR42][R2.64+0x180], !P5 ;  /* 0x0740018002157fae */ /* 0x0001e8000e901d6a */
[----:B------:R0:W-:Y:S04]  /*11b00*/  LDGSTS.E.BYPASS.LTC128B.128 [R21+0x9400], desc[UR42][R2.64+0x200], !P4 ;  /* 0x0940020002157fae */ /* 0x0001e8000e101d6a */
[----:B------:R0:W-:Y:S01]  /*11b10*/  LDGSTS.E.BYPASS.LTC128B.128 [R21+0xb400], desc[UR42][R2.64+0x280], !P3 ;  /* 0x0b40028002157fae */ /* 0x0001e2000d901d6a */
[----:B------:R-:W-:-:S03]  /*11b20*/  IMAD.MOV.U32 R13, RZ, RZ, R10 ;  /* 0x000000ffff0d7224 */ /* 0x000fc600078e000a */
[----:B------:R0:W-:Y:S04]  /*11b30*/  LDGSTS.E.BYPASS.LTC128B.128 [R21+0xd400], desc[UR42][R2.64+0x300], P0 ;  /* 0x0d40030002157fae */ /* 0x0001e80008101d6a */
[----:B------:R0:W-:Y:S01]  /*11b40*/  LDGSTS.E.BYPASS.LTC128B.128 [R21+0xf400], desc[UR42][R2.64+0x380], P1 ;  /* 0x0f40038002157fae */ /* 0x0001e20008901d6a */
[----:B------:R-:W-:-:S07]  /*11b50*/  IMAD.MOV.U32 R20, RZ, RZ, R14 ;  /* 0x000000ffff147224 */ /* 0x000fce00078e000e */
[----:B0-----:R-:W-:Y:S05]  /*11b60*/  WARPSYNC.COLLECTIVE R15, `(.L_x_330) ;  /* 0x000000000f087348 */ /* 0x001fea0003c00000 */
[----:B------:R1:W2:Y:S02]  /*11b70*/  SHFL.IDX P6, R14, R13, R12, R11 ;  /* 0x0000000c0d0e7389 */ /* 0x0002a400000c000b */
[----:B012---:R-:W-:Y:S01]  /*11b80*/  ENDCOLLECTIVE ;  /* 0x000000000000791b */ /* 0x007fe20003800000 */
.L_x_330:
[----:B------:R-:W-:Y:S05]  /*11b90*/  BRA `(.L_x_331) ;  /* 0xffffffcc00cc7947 */ /* 0x000fea000383ffff */
.L_x_251:
[----:B-1----:R1:W2:Y:S02]  /*11ba0*/  SYNCS.PHASECHK.TRANS64.TRYWAIT P0, [R5+URZ+0x38820], R0 ;  /* 0x03882000050075a7 */ /* 0x0022a4000800017f */
[----:B--2---:R-:W-:Y:S05]  /*11bb0*/  @!P0 NANOSLEEP.SYNCS 0x989680 ;  /* 0x009896800000895d */ /* 0x004fea0003900000 */
[----:B------:R-:W2:Y:S02]  /*11bc0*/  @!P0 SYNCS.PHASECHK.TRANS64 P0, [R5+URZ+0x38820], R0 ;  /* 0x03882000050085a7 */ /* 0x000ea4000800007f */
[----:B--2---:R-:W-:Y:S05]  /*11bd0*/  @!P0 BRA `(.L_x_251) ;  /* 0xfffffffc00f08947 */ /* 0x004fea000383ffff */
[----:B------:R-:W-:Y:S05]  /*11be0*/  BRA `(.L_x_332) ;  /* 0xffffffd000a47947 */ /* 0x000fea000383ffff */
.L_x_252:
        /* <DEDUP_REMOVED lines=8> */
[----:B01-3--:R-:W-:Y:S05]  /*11c70*/  WARPSYNC.COLLECTIVE R15, `(.L_x_334) ;  /* 0x000000000f087348 */ /* 0x00bfea0003c00000 */
[----:B------:R2:W4:Y:S02]  /*11c80*/  SHFL.IDX P6, R14, R13, R12, R11 ;  /* 0x0000000c0d0e7389 */ /* 0x00052400000c000b */
[----:B01234-:R-:W-:Y:S01]  /*11c90*/  ENDCOLLECTIVE ;  /* 0x000000000000791b */ /* 0x01ffe20003800000 */
.L_x_334:
[----:B------:R-:W-:Y:S05]  /*11ca0*/  BSYNC B0 ;  /* 0x0000000000007941 */ /* 0x000fea0003800000 */
.L_x_333:
[----:B------:R-:W-:Y:S05]  /*11cb0*/  BRA `(.L_x_335) ;  /* 0xffffffd0008c7947 */ /* 0x000fea000383ffff */
.L_x_255:
[----:B------:R-:W-:Y:S01]  /*11cc0*/  BSSY B1, `(.L_x_336) ;  /* 0x0000006000017945 */ /* 0x000fe20003800000 */
[----:B------:R-:W-:-:S07]  /*11cd0*/  IMAD.MOV.U32 R15, RZ, RZ, -0x1 ;  /* 0xffffffffff0f7424 */ /* 0x000fce00078e00ff */
[----:B01-3--:R-:W-:Y:S05]  /*11ce0*/  WARPSYNC.COLLECTIVE R15, `(.L_x_337) ;  /* 0x000000000f0c7348 */ /* 0x00bfea0003c00000 */
[----:B------:R-:W-:Y:S02]  /*11cf0*/  ELECT P6, UR62, PT ;  /* 0x00000000003e782f */ /* 0x000fe400038c0000 */
[----:B------:R-:W-:Y:S01]  /*11d00*/  MOV R14, UR62 ;  /* 0x0000003e000e7c02 */ /* 0x000fe20008000f00 */
[----:B01-3--:R-:W-:Y:S10]  /*11d10*/  ENDCOLLECTIVE ;  /* 0x000000000000791b */ /* 0x00bff40003800000 */
.L_x_337:
[----:B------:R-:W-:Y:S05]  /*11d20*/  BSYNC B1 ;  /* 0x0000000000017941 */ /* 0x000fea0003800000 */
.L_x_336:
[----:B------:R-:W-:Y:S05]  /*11d30*/  BRA `(.L_x_338) ;  /* 0xffffffd000847947 */ /* 0x000fea000383ffff */
.L_x_257:
[----:B-1----:R1:W2:Y:S02]  /*11d40*/  SYNCS.PHASECHK.TRANS64.TRYWAIT P1, [R3+URZ+0x38840], R2 ;  /* 0x03884002030075a7 */ /* 0x0022a4000802017f */
[----:B--2---:R-:W-:Y:S05]  /*11d50*/  @!P1 NANOSLEEP.SYNCS 0x989680 ;  /* 0x009896800000995d */ /* 0x004fea0003900000 */
[----:B------:R-:W2:Y:S02]  /*11d60*/  @!P1 SYNCS.PHASECHK.TRANS64 P1, [R3+URZ+0x38840], R2 ;  /* 0x03884002030095a7 */ /* 0x000ea4000802007f */
[----:B--2---:R-:W-:Y:S05]  /*11d70*/  @!P1 BRA `(.L_x_257) ;  /* 0xfffffffc00f09947 */ /* 0x004fea000383ffff */
[----:B------:R-:W-:Y:S05]  /*11d80*/  BRA `(.L_x_339) ;  /* 0xffffffd000a07947 */ /* 0x000fea000383ffff */
.L_x_259:
[----:B--2---:R2:W4:Y:S02]  /*11d90*/  SYNCS.PHASECHK.TRANS64.TRYWAIT P1, [R5+URZ+0x38840], R0 ;  /* 0x03884000050075a7 */ /* 0x004524000802017f */
[----:B----4-:R-:W-:Y:S05]  /*11da0*/  @!P1 NANOSLEEP.SYNCS 0x989680 ;  /* 0x009896800000995d */ /* 0x010fea0003900000 */
[----:B------:R-:W4:Y:S02]  /*11db0*/  @!P1 SYNCS.PHASECHK.TRANS64 P1, [R5+URZ+0x38840], R0 ;  /* 0x03884000050095a7 */ /* 0x000f24000802007f */
[----:B----4-:R-:W-:Y:S05]  /*11dc0*/  @!P1 BRA `(.L_x_259) ;  /* 0xfffffffc00f09947 */ /* 0x010fea000383ffff */
[----:B------:R-:W-:Y:S05]  /*11dd0*/  BRA `(.L_x_340) ;  /* 0xffffffd000ac7947 */ /* 0x000fea000383ffff */
.L_x_261:
[----:B----4-:R4:W0:Y:S02]  /*11de0*/  SYNCS.PHASECHK.TRANS64.TRYWAIT P1, [R3+URZ+0x38860], R2 ;  /* 0x03886002030075a7 */ /* 0x010824000802017f */
[----:B0-----:R-:W-:Y:S05]  /*11df0*/  @!P1 NANOSLEEP.SYNCS 0x989680 ;  /* 0x009896800000995d */ /* 0x001fea0003900000 */
[----:B------:R-:W0:Y:S02]  /*11e00*/  @!P1 SYNCS.PHASECHK.TRANS64 P1, [R3+URZ+0x38860], R2 ;  /* 0x03886002030095a7 */ /* 0x000e24000802007f */
[----:B0-----:R-:W-:Y:S05]  /*11e10*/  @!P1 BRA `(.L_x_261) ;  /* 0xfffffffc00f09947 */ /* 0x001fea000383ffff */
[----:B------:R-:W-:Y:S05]  /*11e20*/  BRA `(.L_x_341) ;  /* 0xffffffd000a87947 */ /* 0x000fea000383ffff */
.L_x_342:
        /* <DEDUP_REMOVED lines=13> */
.L_x_5634:


//--------------------- .text._ZN7cutlass13device_kernelIN5flash11enable_sm90INS1_16FlashAttnFwdSm90INS1_25CollectiveMainloopFwdSm90ILi2EN4cute5tupleIJNS5_1CILi1EEES8_S8_EEENS6_IJNS7_ILi64EEESA_SA_EEELi512ENS_10bfloat16_tEfNS_4arch4Sm90ELb0ELb0ELb0ELb1ELb1ELb0ELb0ELb0ELb0ELb1ELb0ELb0EEENS1_21CollectiveEpilogueFwdINS6_IJSA_NS7_ILi512EEESA_EEES9_SC_SE_Li256ELb1ELb1ELb0ELb0EEENS1_36VarlenDynamicPersistentTileSchedulerILi64ELi64ELi256ELi128ELb0ELb1ELb1ELb0ELb1ELb1EEEEEEEEEvNT_6ParamsE --------------------------
	.section	.text._ZN7cutlass13device_kernelIN5flash11enable_sm90INS1_16FlashAttnFwdSm90INS1_25CollectiveMainloopFwdSm90ILi2EN4cute5tupleIJNS5_1CILi1EEES8_S8_EEENS6_IJNS7_ILi64EEESA_SA_EEELi512ENS_10bfloat16_tEfNS_4arch4Sm90ELb0ELb0ELb0ELb1ELb1ELb0ELb0ELb0ELb0ELb1ELb0ELb0EEENS1_21CollectiveEpilogueFwdINS6_IJSA_NS7_ILi512EEESA_EEES9_SC_SE_Li256ELb1ELb1ELb0ELb0EEENS1_36VarlenDynamicPersistentTileSchedulerILi64ELi64ELi256ELi128ELb0ELb1ELb1ELb0ELb1ELb1EEEEEEEEEvNT_6ParamsE,"ax",@progbits
	.align	128
.text._ZN7cutlass13device_kernelIN5flash11enable_sm90INS1_16FlashAttnFwdSm90INS1_25CollectiveMainloopFwdSm90ILi2EN4cute5tupleIJNS5_1CILi1EEES8_S8_EEENS6_IJNS7_ILi64EEESA_SA_EEELi512ENS_10bfloat16_tEfNS_4arch4Sm90ELb0ELb0ELb0ELb1ELb1ELb0ELb0ELb0ELb0ELb1ELb0ELb0EEENS1_21CollectiveEpilogueFwdINS6_IJSA_NS7_ILi512EEESA_EEES9_SC_SE_Li256ELb1ELb1ELb0ELb0EEENS1_36VarlenDynamicPersistentTileSchedulerILi64ELi64ELi256ELi128ELb0ELb1ELb1ELb0ELb1ELb1EEEEEEEEEvNT_6ParamsE:
        .type           _ZN7cutlass13device_kernelIN5flash11enable_sm90INS1_16FlashAttnFwdSm90INS1_25CollectiveMainloopFwdSm90ILi2EN4cute5tupleIJNS5_1CILi1EEES8_S8_EEENS6_IJNS7_ILi64EEESA_SA_EEELi512ENS_10bfloat16_tEfNS_4arch4Sm90ELb0ELb0ELb0ELb1ELb1ELb0ELb0ELb0ELb0ELb1ELb0ELb0EEENS1_21CollectiveEpilogueFwdINS6_IJSA_NS7_ILi512EEESA_EEES9_SC_SE_Li256ELb1ELb1ELb0ELb0EEENS1_36VarlenDynamicPersistentTileSchedulerILi64ELi64ELi256ELi128ELb0ELb1ELb1ELb0ELb1ELb1EEEEEEEEEvNT_6ParamsE,@function
        .size           _ZN7cutlass13device_kernelIN5flash11enable_sm90INS1_16FlashAttnFwdSm90INS1_25CollectiveMainloopFwdSm90ILi2EN4cute5tupleIJNS5_1CILi1EEES8_S8_EEENS6_IJNS7_ILi64EEESA_SA_EEELi512ENS_10bfloat16_tEfNS_4arch4Sm90ELb0ELb0ELb0ELb1ELb1ELb0ELb0ELb0ELb0ELb1ELb0ELb0EEENS1_21CollectiveEpilogueFwdINS6_IJSA_NS7_ILi512EEESA_EEES9_SC_SE_Li256ELb1ELb1ELb0ELb0EEENS1_36VarlenDynamicPersistentTileSchedulerILi64ELi64ELi256ELi128ELb0ELb1ELb1ELb0ELb1ELb1EEEEEEEEEvNT_6ParamsE,(.L_x_5635 - _ZN7cutlass13device_kernelIN5flash11enable_sm90INS1_16FlashAttnFwdSm90INS1_25CollectiveMainloopFwdSm90ILi2EN4cute5tupleIJNS5_1CILi1EEES8_S8_EEENS6_IJNS7_ILi64EEESA_SA_EEELi512ENS_10bfloat16_tEfNS_4arch4Sm90ELb0ELb0ELb0ELb1ELb1ELb0ELb0ELb0ELb0ELb1ELb0ELb0EEENS1_21CollectiveEpilogueFwdINS6_IJSA_NS7_ILi512EEESA_EEES9_SC_SE_Li256ELb1ELb1ELb0ELb0EEENS1_36VarlenDynamicPersistentTileSchedulerILi64ELi64ELi256ELi128ELb0ELb1ELb1ELb0ELb1ELb1EEEEEEEEEvNT_6ParamsE)
        .other          _ZN7cutlass13device_kernelIN5flash11enable_sm90INS1_16FlashAttnFwdSm90INS1_25CollectiveMainloopFwdSm90ILi2EN4cute5tupleIJNS5_1CILi1EEES8_S8_EEENS6_IJNS7_ILi64EEESA_SA_EEELi512ENS_10bfloat16_tEfNS_4arch4Sm90ELb0ELb0ELb0ELb1ELb1ELb0ELb0ELb0ELb0ELb1ELb0ELb0EEENS1_21CollectiveEpilogueFwdINS6_IJSA_NS7_ILi512EEESA_EEES9_SC_SE_Li256ELb1ELb1ELb0ELb0EEENS1_36VarlenDynamicPersistentTileSchedulerILi64ELi64ELi256ELi128ELb0ELb1ELb1ELb0ELb1ELb1EEEEEEEEEvNT_6ParamsE,@"STO_CUDA_ENTRY STV_DEFAULT"
_ZN7cutlass13device_kernelIN5flash11enable_sm90INS1_16FlashAttnFwdSm90INS1_25CollectiveMainloopFwdSm90ILi2EN4cute5tupleIJNS5_1CILi1EEES8_S8_EEENS6_IJNS7_ILi64EEESA_SA_EEELi512ENS_10bfloat16_tEfNS_4arch4Sm90ELb0ELb0ELb0ELb1ELb1ELb0ELb0ELb0ELb0ELb1ELb0ELb0EEENS1_21CollectiveEpilogueFwdINS6_IJSA_NS7_ILi512EEESA_EEES9_SC_SE_Li256ELb1ELb1ELb0ELb0EEENS1_36VarlenDynamicPersistentTileSchedulerILi64ELi64ELi256ELi128ELb0ELb1ELb1ELb0ELb1ELb1EEEEEEEEEvNT_6ParamsE:
        /* <DEDUP_REMOVED lines=41> */
.L_x_343:
        /* <DEDUP_REMOVED lines=22> */
.L_x_344:
        /* <DEDUP_REMOVED lines=18> */
.L_x_345:
        /* <DEDUP_REMOVED lines=22> */
.L_x_346:
        /* <DEDUP_REMOVED lines=23> */
.L_x_347:
        /* <DEDUP_REMOVED lines=8> */
.L_x_349:
[----:B------:R-:W-:-:S08]  /*0860*/  NOP ;  /* 0x0000000000007918 */ /* 0x000fd00000000000 */
[----:B------:R-:W0:Y:S02]  /*0870*/  USETMAXREG.TRY_ALLOC.CTAPOOL UP0, 0xe8 ;  /* 0x000000e8000079c8 */ /* 0x000e240008000600 */
[----:B0-----:R-:W-:-:S13]  /*0880*/  PLOP3.LUT P0, PT, PT, PT, UP0, 0x80, 0x0 ;  /* 0x000000000000781c */ /* 0x001fda0003f0f008 */
[----:B------:R-:W-:Y:S05]  /*0890*/  @!P0 BRA `(.L_x_349) ;  /* 0xfffffffc00f08947 */ /* 0x000fea000383ffff */
[----:B------:R-:W0:Y:S01]  /*08a0*/  S2R R2, SR_TID.X ;  /* 0x0000000000027919 */ /* 0x000e220000002100 */
[----:B------:R-:W1:Y:S01]  /*08b0*/  S2UR UR40, SR_CgaCtaId ;  /* 0x00000000002879c3 */ /* 0x000e620000008800 */
[----:B------:R-:W-:Y:S01]  /*08c0*/  UMOV UR41, 0x400 ;  /* 0x0000040000297882 */ /* 0x000fe20000000000 */
[----:B------:R-:W-:Y:S01]  /*08d0*/  ULDC UR4, c[0x0][0xc3c] ;  /* 0x00030f0000047ab9 */ /* 0x000fe20000000800 */
[----:B-1----:R-:W-:Y:S01]  /*08e0*/  ULEA UR41, UR40, UR41, 0x18 ;  /* 0x0000002928297291 */ /* 0x002fe2000f8ec03f */
[----:B0-----:R-:W-:-:S04]  /*08f0*/  LOP3.LUT R0, R2, 0xffffff80, RZ, 0xc0, !PT ;  /* 0xffffff8002007812 */ /* 0x001fc800078ec0ff */
[----:B------:R-:W-:-:S13]  /*0900*/  ISETP.NE.AND P0, PT, R0, 0x80, PT ;  /* 0x000000800000780c */ /* 0x000fda0003f05270 */
[----:B------:R-:W-:Y:S06]  /*0910*/  @!P0 BAR.ARV 0x8, 0x100 ;  /* 0x0204000000008b1d */ /* 0x000fec0000002000 */
[----:B------:R-:W-:-:S13]  /*0920*/  ISETP.GE.U32.AND P0, PT, R2, 0x100, PT ;  /* 0x000001000200780c */ /* 0x000fda0003f06070 */
[----:B------:R-:W-:Y:S08]  /*0930*/  @P0 BAR.ARV 0xf, 0x100 ;  /* 0x03c4000000000b1d */ /* 0x000ff00000002000 */
[----:B------:R-:W-:Y:S06]  /*0940*/  BAR.SYNC.DEFER_BLOCKING 0x5, 0x180 ;  /* 0x0146000000007b1d */ /* 0x000fec0000010000 */
[----:B------:R-:W0:Y:S02]  /*0950*/  LDS.128 R4, [UR41+0x28cd0] ;  /* 0x028cd029ff047984 */ /* 0x000e240008000c00 */
[----:B------:R-:W-:Y:S06]  /*0960*/  BAR.ARV 0x4, 0x180 ;  /* 0x0106000000007b1d */ /* 0x000fec0000002000 */
[----:B0-----:R-:W-:-:S13]  /*0970*/  ISETP.GE.AND P0, PT, R7, UR4, PT ;  /* 0x0000000407007c0c */ /* 0x001fda000bf06270 */
[----:B------:R-:W-:Y:S05]  /*0980*/  @P0 EXIT ;  /* 0x000000000000094d */ /* 0x000fea0003800000 */
[----:B------:R-:W-:Y:S01]  /*0990*/  VIADD R197, R2, 0xffffff80 ;  /* 0xffffff8002c57836 */ /* 0x000fe20000000000 */
[----:B------:R-:W-:Y:S01]  /*09a0*/  R2UR UR5, R5 ;  /* 0x00000000050572ca */ /* 0x000fe200000e0000 */
[----:B------:R-:W-:Y:S01]  /*09b0*/  IMAD.MOV.U32 R23, RZ, RZ, 0x40 ;  /* 0x00000040ff177424 */ /* 0x000fe200078e00ff */
[----:B------:R-:W-:Y:S01]  /*09c0*/  R2UR UR7, R7 ;  /* 0x00000000070772ca */ /* 0x000fe200000e0000 */
[----:B------:R-:W-:Y:S01]  /*09d0*/  ULOP3.LUT UR46, UR39, 0x1, URZ, 0xfc, !UPT ;  /* 0x00000001272e7892 */ /* 0x000fe2000f8efc3f */
[----:B------:R-:W-:Y:S01]  /*09e0*/  SHF.R.S32.HI R0, RZ, 0x1f, R197 ;  /* 0x0000001fff007819 */ /* 0x000fe200000114c5 */
[----:B------:R-:W-:Y:S01]  /*09f0*/  UMOV UR36, URZ ;  /* 0x0000003f00247c82 */ /* 0x000fe20008000000 */
[----:B------:R-:W-:Y:S01]  /*0a00*/  R2UR UR6, R6 ;  /* 0x00000000060672ca */ /* 0x000fe200000e0000 */
[----:B------:R-:W-:Y:S01]  /*0a10*/  UMOV UR37, URZ ;  /* 0x0000003f00257c82 */ /* 0x000fe20008000000 */
[CC--:B------:R-:W-:Y:S01]  /*0a20*/  LEA.HI R2, R0.reuse, R197.reuse, RZ, 0x4 ;  /* 0x000000c500027211 */ /* 0x0c0fe200078f20ff */
[----:B------:R-:W-:Y:S01]  /*0a30*/  UMOV UR38, URZ ;  /* 0x0000003f00267c82 */ /* 0x000fe20008000000 */
[----:B------:R-:W-:-:S02]  /*0a40*/  LEA.HI R5, R0, R197, RZ, 0x5 ;  /* 0x000000c500057211 */ /* 0x000fc400078f28ff */
[----:B------:R-:W-:Y:S02]  /*0a50*/  SHF.R.S32.HI R3, RZ, 0x4, R2 ;  /* 0x00000004ff037819 */ /* 0x000fe40000011402 */
[----:B------:R-:W-:Y:S02]  /*0a60*/  LEA.HI R7, R0, R197, RZ, 0x2 ;  /* 0x000000c500077211 */ /* 0x000fe400078f10ff */
[----:B------:R-:W-:Y:S02]  /*0a70*/  LEA.HI R4, R2, R3, RZ, 0x1 ;  /* 0x0000000302047211 */ /* 0x000fe400078f08ff */
[--C-:B------:R-:W-:Y:S02]  /*0a80*/  SHF.R.S32.HI R11, RZ, 0x5, R5.reuse ;  /* 0x00000005ff0b7819 */ /* 0x100fe40000011405 */
[----:B------:R-:W-:Y:S02]  /*0a90*/  LOP3.LUT R4, R4, 0x1ffffffe, RZ, 0xc0, !PT ;  /* 0x1ffffffe04047812 */ /* 0x000fe400078ec0ff */
[----:B------:R-:W-:-:S02]  /*0aa0*/  SHF.R.S32.HI R6, RZ, 0x1f, R5 ;  /* 0x0000001fff067819 */ /* 0x000fc40000011405 */
[----:B------:R-:W-:Y:S01]  /*0ab0*/  LOP3.LUT R8, R7, 0xfffffffc, RZ, 0xc0, !PT ;  /* 0xfffffffc07087812 */ /* 0x000fe200078ec0ff */
[----:B------:R-:W-:Y:S01]  /*0ac0*/  IMAD.IADD R9, R3, 0x1, -R4 ;  /* 0x0000000103097824 */ /* 0x000fe200078e0a04 */
[----:B------:R-:W-:Y:S02]  /*0ad0*/  LOP3.LUT R4, R2, 0xfffffff0, RZ, 0xc0, !PT ;  /* 0xfffffff002047812 */ /* 0x000fe400078ec0ff */
[----:B------:R-:W-:Y:S01]  /*0ae0*/  LEA.HI R3, R0, R197, RZ, 0x7 ;  /* 0x000000c500037211 */ /* 0x000fe200078f38ff */
[C---:B------:R-:W-:Y:S01]  /*0af0*/  IMAD.IADD R10, R197.reuse, 0x1, -R8 ;  /* 0x00000001c50a7824 */ /* 0x040fe200078e0a08 */
[----:B------:R-:W-:Y:S01]  /*0b00*/  LEA.HI R6, R6, R11, RZ, 0x2 ;  /* 0x0000000b06067211 */ /* 0x000fe200078f10ff */
[----:B------:R-:W-:Y:S01]  /*0b10*/  IMAD.IADD R7, R197, 0x1, -R4 ;  /* 0x00000001c5077824 */ /* 0x000fe200078e0a04 */
[----:B------:R-:W-:Y:S01]  /*0b20*/  LOP3.LUT R2, R3, 0xffffff80, RZ, 0xc0, !PT ;  /* 0xffffff8003027812 */ /* 0x000fe200078ec0ff */
[----:B------:R-:W-:Y:S01]  /*0b30*/  IMAD.SHL.U32 R9, R9, 0x8, RZ ;  /* 0x0000000809097824 */ /* 0x000fe200078e00ff */
[----:B------:R-:W-:-:S02]  /*0b40*/  SHF.R.S32.HI R192, RZ, 0x7, R3 ;  /* 0x00000007ffc07819 */ /* 0x000fc40000011403 */
[--C-:B------:R-:W-:Y:S01]  /*0b50*/  SHF.R.S32.HI R4, RZ, 0x1f, R7.reuse ;  /* 0x0000001fff047819 */ /* 0x100fe20000011407 */
[----:B------:R-:W-:Y:S01]  /*0b60*/  IMAD.IADD R2, R197, 0x1, -R2 ;  /* 0x00000001c5027824 */ /* 0x000fe200078e0a02 */
[----:B------:R-:W-:Y:S01]  /*0b70*/  LOP3.LUT R6, R6, 0x3ffffc, RZ, 0xc0, !PT ;  /* 0x003ffffc06067812 */ /* 0x000fe200078ec0ff */
[----:B------:R-:W-:Y:S01]  /*0b80*/  IMAD R15, R192, 0x100, R7 ;  /* 0x00000100c00f7824 */ /* 0x000fe200078e0207 */
[----:B------:R-:W-:Y:S02]  /*0b90*/  LEA.HI R8, R4, R7, RZ, 0x3 ;  /* 0x0000000704087211 */ /* 0x000fe400078f18ff */
[----:B------:R-:W-:Y:S01]  /*0ba0*/  LEA.HI R12, R10, R10, RZ, 0x1 ;  /* 0x0000000a0a0c7211 */ /* 0x000fe200078f08ff */
[----:B------:R-:W-:Y:S01]  /*0bb0*/  IMAD.IADD R4, R11, 0x1, -R6 ;  /* 0x000000010b047824 */ /* 0x000fe200078e0a06 */
[----:B------:R-:W-:Y:S02]  /*0bc0*/  SHF.R.S32.HI R5, RZ, 0x1f, R2 ;  /* 0x0000001fff057819 */ /* 0x000fe40000011402 */
[----:B------:R-:W-:Y:S01]  /*0bd0*/  LOP3.LUT R13, R12, 0x1ffffffe, RZ, 0xc0, !PT ;  /* 0x1ffffffe0c0d7812 */ /* 0x000fe200078ec0ff */
[----:B------:R-:W-:Y:S01]  /*0be0*/  IMAD R196, R4, 0x10, R15 ;  /* 0x0000001004c47824 */ /* 0x000fe200078e020f */
[----:B------:R-:W-:-:S02]  /*0bf0*/  LEA.HI R4, R5, R2, RZ, 0x2 ;  /* 0x0000000205047211 */ /* 0x000fc400078f10ff */
[C---:B------:R-:W-:Y:S01]  /*0c00*/  LOP3.LUT R6, R8.reuse, 0xfffffff8, RZ, 0xc0, !PT ;  /* 0xfffffff808067812 */ /* 0x040fe200078ec0ff */
[----:B------:R-:W-:Y:S01]  /*0c10*/  IMAD.SHL.U32 R8, R8, 0x40, RZ ;  /* 0x0000004008087824 */ /* 0x000fe200078e00ff */
[----:B------:R-:W-:Y:S01]  /*0c20*/  IADD3 R195, R10, -R13, RZ ;  /* 0x8000000d0ac37210 */ /* 0x000fe20007ffe0ff */
[----:B------:R-:W-:Y:S01]  /*0c30*/  IMAD.U32 R196, R196, 0x40, R9 ;  /* 0x00000040c4c47824 */ /* 0x000fe200078e0009 */
[----:B------:R-:W-:Y:S01]  /*0c40*/  LOP3.LUT R13, R4, 0x7ffffffc, RZ, 0xc0, !PT ;  /* 0x7ffffffc040d7812 */ /* 0x000fe200078ec0ff */
[----:B------:R-:W-:Y:S01]  /*0c50*/  IMAD.IADD R7, R7, 0x1, -R6 ;  /* 0x0000000107077824 */ /* 0x000fe200078e0a06 */
[----:B------:R-:W-:Y:S02]  /*0c60*/  LEA.HI R6, R5, R2, RZ, 0x5 ;  /* 0x0000000205067211 */ /* 0x000fe400078f28ff */
[----:B------:R-:W-:Y:S01]  /*0c70*/  LOP3.LUT R8, R8, 0x7ffffe00, RZ, 0xc0, !PT ;  /* 0x7ffffe0008087812 */ /* 0x000fe200078ec0ff */
[----:B------:R-:W-:Y:S01]  /*0c80*/  IMAD.IADD R13, R2, 0x1, -R13 ;  /* 0x00000001020d7824 */ /* 0x000fe200078e0a0d */
[----:B------:R-:W-:Y:S01]  /*0c90*/  SHF.R.S32.HI R5, RZ, 0x2, R4 ;  /* 0x00000002ff057819 */ /* 0x000fe20000011404 */
[----:B------:R-:W-:Y:S01]  /*0ca0*/  IMAD.SHL.U32 R2, R7, 0x40, RZ ;  /* 0x0000004007027824 */ /* 0x000fe200078e00ff */
[----:B------:R-:W-:Y:S01]  /*0cb0*/  LEA.HI R0, R0, R197, RZ, 0x3 ;  /* 0x000000c500007211 */ /* 0x000fe200078f18ff */
[----:B------:R-:W-:Y:S01]  /*0cc0*/  IMAD R8, R11, 0x400, R8 ;  /* 0x000004000b087824 */ /* 0x000fe200078e0208 */
[----:B------:R-:W-:Y:S01]  /*0cd0*/  SHF.R.S32.HI R4, RZ, 0x1f, R4 ;  /* 0x0000001fff047819 */ /* 0x000fe20000011404 */
[----:B------:R-:W-:Y:S01]  /*0ce0*/  IMAD.SHL.U32 R17, R13, 0x2, RZ ;  /* 0x000000020d117824 */ /* 0x000fe200078e00ff */
[----:B------:R-:W-:-:S02]  /*0cf0*/  LOP3.LUT R2, R2, 0x1c0, RZ, 0xc0, !PT ;  /* 0x000001c002027812 */ /* 0x000fc400078ec0ff */
[----:B------:R-:W-:Y:S02]  /*0d00*/  LOP3.LUT R190, R0, 0xfffffff8, RZ, 0xc0, !PT ;  /* 0xfffffff800be7812 */ /* 0x000fe400078ec0ff */
[----:B------:R-:W-:Y:S02]  /*0d10*/  LOP3.LUT R9, R2, 0x8, R9, 0xf8, !PT ;  /* 0x0000000802097812 */ /* 0x000fe400078ef809 */
[----:B------:R-:W-:Y:S01]  /*0d20*/  SHF.R.U32.HI R2, RZ, 0x3, R2 ;  /* 0x00000003ff027819 */ /* 0x000fe20000011602 */
[----:B------:R-:W-:Y:S01]  /*0d30*/  IMAD.IADD R190, R197, 0x1, -R190 ;  /* 0x00000001c5be7824 */ /* 0x000fe200078e0abe */
[----:B------:R-:W-:Y:S02]  /*0d40*/  LEA.HI R4, R4, R5, RZ, 0x3 ;  /* 0x0000000504047211 */ /* 0x000fe400078f18ff */
[----:B------:R-:W-:Y:S01]  /*0d50*/  LOP3.LUT R9, R9, R2, RZ, 0x3c, !PT ;  /* 0x0000000209097212 */ /* 0x000fe200078e3cff */
[----:B------:R-:W-:Y:S01]  /*0d60*/  IMAD.SHL.U32 R2, R190, 0x8, RZ ;  /* 0x00000008be027824 */ /* 0x000fe200078e00ff */
[----:B------:R-:W-:-:S02]  /*0d70*/  R2P PR, R7, 0x6 ;  /* 0x0000000607007804 */ /* 0x000fc40000000000 */
[----:B------:R-:W-:Y:S01]  /*0d80*/  IADD3 R8, R8, R9, RZ ;  /* 0x0000000908087210 */ /* 0x000fe20007ffe0ff */
[----:B------:R-:W-:Y:S01]  /*0d90*/  VIADD R189, R2, 0x40 ;  /* 0x0000004002bd7836 */ /* 0x000fe20000000000 */
[----:B------:R-:W-:Y:S01]  /*0da0*/  LOP3.LUT R4, R4, 0xfffffff8, RZ, 0xc0, !PT ;  /* 0xfffffff804047812 */ /* 0x000fe200078ec0ff */
[C---:B------:R-:W-:Y:S01]  /*0db0*/  VIADD R188, R2.reuse, 0x80 ;  /* 0x0000008002bc7836 */ /* 0x040fe20000000000 */
[----:B------:R-:W-:Y:S01]  /*0dc0*/  LEA.HI R3, R3, R192, RZ, 0x1 ;  /* 0x000000c003037211 */ /* 0x000fe200078f08ff */
[----:B------:R-:W-:Y:S01]  /*0dd0*/  VIADD R187, R2, 0xc0 ;  /* 0x000000c002bb7836 */ /* 0x000fe20000000000 */
[----:B------:R-:W-:Y:S01]  /*0de0*/  LEA R19, R8, UR41, 0x1 ;  /* 0x0000002908137c11 */ /* 0x000fe2000f8e08ff */
[----:B------:R-:W-:Y:S01]  /*0df0*/  IMAD.IADD R5, R5, 0x1, -R4 ;  /* 0x0000000105057824 */ /* 0x000fe200078e0a04 */
[----:B------:R-:W-:Y:S01]  /*0e00*/  SHF.R.S32.HI R6, RZ, 0x5, R6 ;  /* 0x00000005ff067819 */ /* 0x000fe20000011406 */
[C---:B------:R-:W-:Y:S01]  /*0e10*/  VIADD R186, R2.reuse, 0x100 ;  /* 0x0000010002ba7836 */ /* 0x040fe20000000000 */
[----:B------:R-:W-:Y:S01]  /*0e20*/  LOP3.LUT R3, R3, 0xfffffe, RZ, 0xc0, !PT ;  /* 0x00fffffe03037812 */ /* 0x000fe200078ec0ff */
[----:B------:R-:W-:Y:S01]  /*0e30*/  VIADD R184, R19, 0x26800 ;  /* 0x0002680013b87836 */ /* 0x000fe20000000000 */
[----:B------:R-:W-:Y:S01]  /*0e40*/  SEL R23, R23, 0xffffffc0, !P2 ;  /* 0xffffffc017177807 */ /* 0x000fe20005000000 */
[C---:B------:R-:W-:Y:S01]  /*0e50*/  VIADD R185, R2.reuse, 0x140 ;  /* 0x0000014002b97836 */ /* 0x040fe20000000000 */
[C---:B------:R-:W-:Y:S01]  /*0e60*/  IADD3 R194, R2.reuse, 0x180, RZ ;  /* 0x0000018002c27810 */ /* 0x040fe20007ffe0ff */
[----:B------:R-:W-:Y:S01]  /*0e70*/  VIADD R193, R2, 0x1c0 ;  /* 0x000001c002c17836 */ /* 0x000fe20000000000 */
[----:B------:R-:W-:Y:S01]  /*0e80*/  SHF.R.S32.HI R191, RZ, 0x3, R0 ;  /* 0x00000003ffbf7819 */ /* 0x000fe20000011400 */
[----:B------:R-:W-:Y:S01]  /*0e90*/  VIADD R22, R19, 0x26820 ;  /* 0x0002682013167836 */ /* 0x000fe20000000000 */
[----:B------:R-:W-:Y:S01]  /*0ea0*/  SHF.R.S32.HI R204, RZ, 0x1f, R189 ;  /* 0x0000001fffcc7819 */ /* 0x000fe200000114bd */
[----:B------:R-:W-:Y:S01]  /*0eb0*/  IMAD R16, R6, 0x10, R5 ;  /* 0x0000001006107824 */ /* 0x000fe200078e0205 */
[----:B------:R-:W-:Y:S01]  /*0ec0*/  SHF.R.S32.HI R203, RZ, 0x1f, R188 ;  /* 0x0000001fffcb7819 */ /* 0x000fe200000114bc */
[----:B------:R-:W-:Y:S01]  /*0ed0*/  IMAD.IADD R3, R192, 0x1, -R3 ;  /* 0x00000001c0037824 */ /* 0x000fe200078e0a03 */
[----:B------:R-:W-:Y:S01]  /*0ee0*/  SHF.R.S32.HI R202, RZ, 0x1f, R187 ;  /* 0x0000001fffca7819 */ /* 0x000fe200000114bb */
[C---:B------:R-:W-:Y:S01]  /*0ef0*/  @P1 VIADD R22, R184.reuse, 0xffffffe0 ;  /* 0xffffffe0b8161836 */ /* 0x040fe20000000000 */
[----:B------:R-:W-:Y:S01]  /*0f00*/  SHF.R.S32.HI R201, RZ, 0x1f, R186 ;  /* 0x0000001fffc97819 */ /* 0x000fe200000114ba */
[----:B------:R-:W-:Y:S01]  /*0f10*/  IMAD.IADD R184, R184, 0x1, R23 ;  /* 0x00000001b8b87824 */ /* 0x000fe200078e0217 */
[----:B------:R-:W-:Y:S01]  /*0f20*/  SHF.R.S32.HI R200, RZ, 0x1f, R185 ;  /* 0x0000001fffc87819 */ /* 0x000fe200000114b9 */
[----:B------:R-:W-:Y:S01]  /*0f30*/  IMAD.SHL.U32 R18, R3, 0x100, RZ ;  /* 0x0000010003127824 */ /* 0x000fe200078e00ff */
[----:B------:R-:W-:Y:S01]  /*0f40*/  SHF.R.S32.HI R199, RZ, 0x1f, R194 ;  /* 0x0000001fffc77819 */ /* 0x000fe200000114c2 */
[----:B------:R-:W-:Y:S01]  /*0f50*/  IMAD R195, R195, 0x8, R16 ;  /* 0x00000008c3c37824 */ /* 0x000fe200078e0210 */
[----:B------:R-:W-:Y:S01]  /*0f60*/  SHF.R.S32.HI R198, RZ, 0x1f, R193 ;  /* 0x0000001fffc67819 */ /* 0x000fe200000114c1 */
[----:B------:R-:W-:-:S07]  /*0f70*/  IMAD.IADD R23, R23, 0x1, R22 ;  /* 0x0000000117177824 */ /* 0x000fce00078e0216 */
.L_x_399:
[----:B------:R-:W-:Y:S01]  /*0f80*/  ULDC.64 UR8, c[0x0][0xc88] ;  /* 0x0003220000087ab9 */ /* 0x000fe20000000a00 */
[----:B------:R-:W-:Y:S01]  /*0f90*/  ULDC.64 UR10, c[0x0][0xa20] ;  /* 0x00028800000a7ab9 */ /* 0x000fe20000000a00 */
[----:B------:R-:W-:Y:S01]  /*0fa0*/  UIMAD.WIDE UR8, UR7, 0x4, UR8 ;  /* 0x00000004070878a5 */ /* 0x000fe2000f8e0208 */
[----:B------:R-:W-:-:S05]  /*0fb0*/  ULDC UR4, c[0x0][0x424] ;  /* 0x0001090000047ab9 */ /* 0x000fca0000000800 */
[----:B0-2-4-:R-:W-:Y:S01]  /*0fc0*/  MOV R4, UR8 ;  /* 0x0000000800047c02 */ /* 0x015fe20008000f00 */
[----:B------:R-:W-:Y:S01]  /*0fd0*/  IMAD.U32 R5, RZ, RZ, UR9 ;  /* 0x00000009ff057e24 */ /* 0x000fe2000f8e00ff */
[----:B------:R-:W-:-:S04]  /*0fe0*/  ULDC.64 UR8, c[0x0][0xa28] ;  /* 0x00028a0000087ab9 */ /* 0x000fc80000000a00 */
[----:B------:R-:W2:Y:S01]  /*0ff0*/  LDG.E R4, desc[UR50][R4.64] ;  /* 0x0000003204047981 */ /* 0x000ea2000c1e1900 */
[----:B------:R-:W-:Y:S02]  /*1000*/  UISETP.NE.U32.AND UP0, UPT, UR8, URZ, UPT ;  /* 0x0000003f0800728c */ /* 0x000fe4000bf05070 */
[----:B------:R-:W-:Y:S02]  /*1010*/  UISETP.NE.U32.AND UP1, UPT, UR10, URZ, UPT ;  /* 0x0000003f0a00728c */ /* 0x000fe4000bf25070 */
[----:B------:R-:W-:Y:S02]  /*1020*/  UISETP.NE.AND.EX UP0, UPT, UR9, URZ, UPT, UP0 ;  /* 0x0000003f0900728c */ /* 0x000fe4000bf05300 */
[----:B------:R-:W-:-:S04]  /*1030*/  UISETP.NE.AND.EX UP1, UPT, UR11, URZ, UPT, UP1 ;  /* 0x0000003f0b00728c */ /* 0x000fc8000bf25310 */
[----:B------:R-:W-:Y:S02]  /*1040*/  PLOP3.LUT P0, PT, PT, PT, UP0, 0x80, 0x0 ;  /* 0x000000000000781c */ /* 0x000fe40003f0f008 */
[----:B------:R-:W-:Y:S02]  /*1050*/  PLOP3.LUT P1, PT, PT, PT, UP1, 0x80, 0x0 ;  /* 0x000000000000781c */ /* 0x000fe40003f2f018 */
[----:B--2---:R-:W-:-:S13]  /*1060*/  R2UR UR42, R4 ;  /* 0x00000000042a72ca */ /* 0x004fda00000e0000 */
[----:B------:R-:W-:Y:S02]  /*1070*/  USHF.R.S32.HI UR43, URZ, 0x1f, UR42 ;  /* 0x0000001f3f2b7899 */ /* 0x000fe4000801142a */
[----:B------:R-:W-:Y:S02]  /*1080*/  @UP0 ULEA UR8, UP2, UR42, UR8, 0x2 ;  /* 0x000000082a080291 */ /* 0x000fe4000f84103f */
[----:B------:R-:W-:Y:S02]  /*1090*/  @UP1 ULEA UR10, UP3, UR42, UR10, 0x2 ;  /* 0x0000000a2a0a1291 */ /* 0x000fe4000f86103f */
[----:B------:R-:W-:Y:S02]  /*10a0*/  @UP0 ULEA.HI.X UR9, UR42, UR9, UR43, 0x2, UP2 ;  /* 0x000000092a090291 */ /* 0x000fe400090f142b */
[----:B------:R-:W-:Y:S01]  /*10b0*/  @UP1 ULEA.HI.X UR11, UR42, UR11, UR43, 0x2, UP3 ;  /* 0x0000000b2a0b1291 */ /* 0x000fe200098f142b */
[----:B------:R-:W-:Y:S02]  /*10c0*/  IMAD.U32 R4, RZ, RZ, UR8 ;  /* 0x00000008ff047e24 */ /* 0x000fe4000f8e00ff */
[----:B-1----:R-:W-:-:S02]  /*10d0*/  IMAD.U32 R6, RZ, RZ, UR10 ;  /* 0x0000000aff067e24 */ /* 0x002fc4000f8e00ff */
[----:B------:R-:W-:Y:S01]  /*10e0*/  IMAD.U32 R5, RZ, RZ, UR9 ;  /* 0x00000009ff057e24 */ /* 0x000fe2000f8e00ff */
[----:B------:R-:W-:Y:S01]  /*10f0*/  ULDC.64 UR8, c[0x0][0x418] ;  /* 0x0001060000087ab9 */ /* 0x000fe20000000a00 */
[----:B---3--:R-:W-:-:S03]  /*1100*/  IMAD.U32 R7, RZ, RZ, UR11 ;  /* 0x0000000bff077e24 */ /* 0x008fc6000f8e00ff */
[----:B------:R-:W2:Y:S04]  /*1110*/  @P0 LDG.E R4, desc[UR50][R4.64] ;  /* 0x0000003204040981 */ /* 0x000ea8000c1e1900 */
[----:B------:R-:W3:Y:S01]  /*1120*/  @P1 LDG.E R6, desc[UR50][R6.64] ;  /* 0x0000003206061981 */ /* 0x000ee2000c1e1900 */
[----:B------:R-:W-:Y:S01]  /*1130*/  UISETP.NE.U32.AND UP0, UPT, UR8, URZ, UPT ;  /* 0x0000003f0800728c */ /* 0x000fe2000bf05070 */
[----:B------:R-:W-:Y:S01]  /*1140*/  CS2R R20, SRZ ;  /* 0x0000000000147805 */ /* 0x000fe2000001ff00 */
[----:B------:R-:W-:Y:S01]  /*1150*/  UMOV UR44, UR5 ;  /* 0x00000005002c7c82 */ /* 0x000fe20008000000 */
[----:B------:R-:W-:Y:S01]  /*1160*/  ULDC UR5, c[0x0][0x2f0] ;  /* 0x0000bc0000057ab9 */ /* 0x000fe20000000800 */
[----:B------:R-:W-:Y:S01]  /*1170*/  UISETP.NE.AND.EX UP0, UPT, UR9, URZ, UPT, UP0 ;  /* 0x0000003f0900728c */ /* 0x000fe2000bf05300 */
[----:B------:R-:W-:Y:S01]  /*1180*/  IMAD.MOV.U32 R0, RZ, RZ, RZ ;  /* 0x000000ffff007224 */ /* 0x000fe200078e00ff */
[----:B------:R-:W-:Y:S01]  /*1190*/  UMOV UR49, URZ ;  /* 0x0000003f00317c82 */ /* 0x000fe20008000000 */
[----:B------:R-:W-:Y:S01]  /*11a0*/  UMOV UR45, UR6 ;  /* 0x00000006002d7c82 */ /* 0x000fe20008000000 */
[----:B------:R-:W-:Y:S01]  /*11b0*/  USEL UR4, UR4, 0x1, UP0 ;  /* 0x0000000104047887 */ /* 0x000fe20008000000 */
[----:B------:R-:W-:Y:S01]  /*11c0*/  IMAD.MOV.U32 R150, RZ, RZ, RZ ;  /* 0x000000ffff967224 */ /* 0x000fe200078e00ff */
[----:B------:R-:W-:Y:S01]  /*11d0*/  UISETP.NE.AND UP0, UPT, UR47, 0x1, UPT ;  /* 0x000000012f00788c */ /* 0x000fe2000bf05270 */
[----:B------:R-:W-:Y:S01]  /*11e0*/  CS2R R148, SRZ ;  /* 0x0000000000947805 */ /* 0x000fe2000001ff00 */
[----:B------:R-:W-:Y:S01]  /*11f0*/  UIMAD UR4, UR4, UR5, URZ ;  /* 0x00000005040472a4 */ /* 0x000fe2000f8e023f */
[----:B------:R-:W-:-:S02]  /*1200*/  CS2R R146, SRZ ;  /* 0x0000000000927805 */ /* 0x000fc4000001ff00 */
[----:B------:R-:W-:Y:S02]  /*1210*/  CS2R R144, SRZ ;  /* 0x0000000000907805 */ /* 0x000fe4000001ff00 */
[----:B------:R-:W-:Y:S02]  /*1220*/  CS2R R142, SRZ ;  /* 0x00000000008e7805 */ /* 0x000fe4000001ff00 */
[----:B------:R-:W-:Y:S02]  /*1230*/  CS2R R140, SRZ ;  /* 0x00000000008c7805 */ /* 0x000fe4000001ff00 */
[----:B------:R-:W-:Y:S02]  /*1240*/  CS2R R138, SRZ ;  /* 0x00000000008a7805 */ /* 0x000fe4000001ff00 */
[----:B------:R-:W-:Y:S02]  /*1250*/  CS2R R136, SRZ ;  /* 0x0000000000887805 */ /* 0x000fe4000001ff00 */
        /* <DEDUP_REMOVED lines=46> */
[----:B------:R-:W-:Y:S01]  /*1540*/  CS2R R164, SRZ ;  /* 0x0000000000a47805 */ /* 0x000fe2000001ff00 */
[----:B------:R-:W-:Y:S02]  /*1550*/  IMAD.MOV.U32 R9, RZ, RZ, RZ ;  /* 0x000000ffff097224 */ /* 0x000fe400078e00ff */
[----:B------:R-:W-:Y:S01]  /*1560*/  IMAD.MOV.U32 R168, RZ, RZ, RZ ;  /* 0x000000ffffa87224 */ /* 0x000fe200078e00ff */
[----:B--2---:R-:W-:-:S02]  /*1570*/  @P0 R2UR UR49, R4 ;  /* 0x00000000043102ca */ /* 0x004fc400000e0000 */
[----:B---3--:R-:W-:Y:S01]  /*1580*/  @P1 R2UR UR4, R6 ;  /* 0x00000000060412ca */ /* 0x008fe200000e0000 */
[----:B------:R-:W-:-:S14]  /*1590*/  @P1 BRA `(.L_x_350) ;  /* 0x0000000000341947 */ /* 0x000fdc0003800000 */
[----:B------:R-:W-:Y:S02]  /*15a0*/  ULDC.64 UR6, c[0x0][0xa08] ;  /* 0x0002820000067ab9 */ /* 0x000fe40000000a00 */
[----:B------:R-:W-:-:S04]  /*15b0*/  ISETP.NE.U32.AND P0, PT, RZ, UR6, PT ;  /* 0x00000006ff007c0c */ /* 0x000fc8000bf05070 */
[----:B------:R-:W-:-:S13]  /*15c0*/  ISETP.NE.AND.EX P0, PT, RZ, UR7, PT, P0 ;  /* 0x00000007ff007c0c */ /* 0x000fda000bf05300 */
[----:B------:R-:W-:Y:S05]  /*15d0*/  @!P0 BRA `(.L_x_350) ;  /* 0x0000000000248947 */ /* 0x000fea0003800000 */
[----:B------:R-:W-:Y:S02]  /*15e0*/  ULDC.64 UR4, c[0x0][0xa08] ;  /* 0x0002820000047ab9 */ /* 0x000fe40000000a00 */
[----:B------:R-:W-:-:S06]  /*15f0*/  UIMAD.WIDE UR4, UR42, 0x4, UR4 ;  /* 0x000000042a0478a5 */ /* 0x000fcc000f8e0204 */
[----:B------:R-:W-:Y:S01]  /*1600*/  MOV R4, UR4 ;  /* 0x0000000400047c02 */ /* 0x000fe20008000f00 */
[----:B------:R-:W-:-:S05]  /*1610*/  IMAD.U32 R5, RZ, RZ, UR5 ;  /* 0x00000005ff057e24 */ /* 0x000fca000f8e00ff */
[----:B------:R-:W2:Y:S04]  /*1620*/  LDG.E R6, desc[UR50][R4.64] ;  /* 0x0000003204067981 */ /* 0x000ea8000c1e1900 */
[----:B------:R-:W3:Y:S01]  /*1630*/  LDG.E R3, desc[UR50][R4.64+0x4] ;  /* 0x0000043204037981 */ /* 0x000ee2000c1e1900 */
[----:B--2---:R-:W-:Y:S02]  /*1640*/  R2UR UR4, R6 ;  /* 0x00000000060472ca */ /* 0x004fe400000e0000 */
[----:B---3--:R-:W-:-:S13]  /*1650*/  R2UR UR5, R3 ;  /* 0x00000000030572ca */ /* 0x008fda00000e0000 */
[----:B------:R-:W-:-:S12]  /*1660*/  UIADD3 UR4, -UR4, UR5, URZ ;  /* 0x0000000504047290 */ /* 0x000fd8000fffe13f */
.L_x_350:
[----:B------:R-:W-:Y:S01]  /*1670*/  UIADD3 UR49, -UR49, UR4, URZ ;  /* 0x0000000431317290 */ /* 0x000fe2000fffe13f */
[----:B------:R-:W-:Y:S02]  /*1680*/  PLOP3.LUT P0, PT, PT, PT, UP0, 0x80, 0x0 ;  /* 0x000000000000781c */ /* 0x000fe40003f0f008 */
[----:B------:R-:W-:Y:S01]  /*1690*/  CS2R R38, SRZ ;  /* 0x0000000000267805 */ /* 0x000fe2000001ff00 */
[----:B------:R-:W-:Y:S01]  /*16a0*/  IMAD.MOV.U32 R8, RZ, RZ, RZ ;  /* 0x000000ffff087224 */ /* 0x000fe200078e00ff */
[----:B------:R-:W-:Y:S01]  /*16b0*/  UIADD3 UR4, UR49, 0x3f, URZ ;  /* 0x0000003f31047890 */ /* 0x000fe2000fffe03f */
[----:B------:R-:W-:Y:S02]  /*16c0*/  CS2R R166, SRZ ;  /* 0x0000000000a67805 */ /* 0x000fe4000001ff00 */
[----:B------:R-:W-:Y:S01]  /*16d0*/  CS2R R34, SRZ ;  /* 0x0000000000227805 */ /* 0x000fe2000001ff00 */
[----:B------:R-:W-:Y:S01]  /*16e0*/  IMAD.MOV.U32 R169, RZ, RZ, RZ ;  /* 0x000000ffffa97224 */ /* 0x000fe200078e00ff */
[----:B------:R-:W-:Y:S01]  /*16f0*/  USHF.R.S32.HI UR5, URZ, 0x1f, UR4 ;  /* 0x0000001f3f057899 */ /* 0x000fe20008011404 */
[----:B------:R-:W-:Y:S01]  /*1700*/  CS2R R30, SRZ ;  /* 0x00000000001e7805 */ /* 0x000fe2000001ff00 */
[----:B------:R-:W-:Y:S01]  /*1710*/  IMAD.MOV.U32 R28, RZ, RZ, RZ ;  /* 0x000000ffff1c7224 */ /* 0x000fe200078e00ff */
[----:B------:R-:W-:Y:S01]  /*1720*/  CS2R R170, SRZ ;  /* 0x0000000000aa7805 */ /* 0x000fe2000001ff00 */
[----:B------:R-:W-:Y:S01]  /*1730*/  ULEA.HI UR5, UR5, UR4, URZ, 0x6 ;  /* 0x0000000405057291 */ /* 0x000fe2000f8f303f */
[----:B------:R-:W-:Y:S01]  /*1740*/  CS2R R26, SRZ ;  /* 0x00000000001a7805 */ /* 0x000fe2000001ff00 */
[----:B------:R-:W-:-:S02]  /*1750*/  IMAD.MOV.U32 R172, RZ, RZ, RZ ;  /* 0x000000ffffac7224 */ /* 0x000fc400078e00ff */
[----:B------:R-:W-:Y:S01]  /*1760*/  USHF.R.S32.HI UR48, URZ, 0x6, UR5 ;  /* 0x000000063f307899 */ /* 0x000fe20008011405 */
[----:B------:R-:W-:Y:S11]  /*1770*/  @!P0 BRA `(.L_x_351) ;  /* 0x0000001800448947 */ /* 0x000ff60003800000 */
[----:B------:R-:W-:Y:S01]  /*1780*/  UISETP.GE.AND UP0, UPT, UR49, 0x1, UPT ;  /* 0x000000013100788c */ /* 0x000fe2000bf06270 */
[----:B------:R-:W-:-:S05]  /*1790*/  PLOP3.LUT P0, PT, PT, PT, PT, 0x80, 0x0 ;  /* 0x000000000000781c */ /* 0x000fca0003f0f070 */
[----:B------:R-:W-:-:S13]  /*17a0*/  PLOP3.LUT P1, PT, PT, PT, UP0, 0x80, 0x0 ;  /* 0x000000000000781c */ /* 0x000fda0003f2f008 */
[----:B------:R-:W-:Y:S05]  /*17b0*/  @!P1 BRA `(.L_x_352) ;  /* 0x0000005000d49947 */ /* 0x000fea0003800000 */
        /* <DEDUP_REMOVED lines=14> */
.L_x_353:
[----:B------:R-:W-:Y:S01]  /*18a0*/  ULEA UR16, UR38, UR41, 0x3 ;  /* 0x0000002926107291 */ /* 0x000fe2000f8e183f */
[----:B------:R-:W-:-:S05]  /*18b0*/  IMAD.U32 R0, RZ, RZ, UR37 ;  /* 0x00000025ff007e24 */ /* 0x000fca000f8e00ff */
[----:B------:R-:W-:-:S04]  /*18c0*/  SHF.L.U32 R0, R0, 0x1f, RZ ;  /* 0x0000001f00007819 */ /* 0x000fc800000006ff */
[----:B------:R-:W0:Y:S02]  /*18d0*/  SYNCS.PHASECHK.TRANS64.TRYWAIT P1, [UR16+0x28c50], R0 ;  /* 0x028c5000ff0075a7 */ /* 0x000e240008020150 */
[----:B0-----:R-:W-:Y:S05]  /*18e0*/  @!P1 BRA `(.L_x_354) ;  /* 0x000000d400849947 */ /* 0x001fea0003800000 */
.L_x_484:
        /* <DEDUP_REMOVED lines=40> */
.L_x_355:
        /* <DEDUP_REMOVED lines=8> */
.L_x_362:
[----:B------:R-:W-:Y:S01]  /*1bf0*/  BAR.SYNC.DEFER_BLOCKING 0xe, 0x100 ;  /* 0x0384000000007b1d */ /* 0x000fe20000010000 */
[----:B01----:R-:W-:Y:S01]  /*1c00*/  IMAD.U32 R3, RZ, RZ, UR38 ;  /* 0x00000026ff037e24 */ /* 0x003fe2000f8e00ff */
[----:B------:R-:W-:Y:S01]  /*1c10*/  UIADD3 UR38, UR38, 0x1, URZ ;  /* 0x0000000126267890 */ /* 0x000fe2000fffe03f */
[C---:B------:R-:W-:Y:S02]  /*1c20*/  ISETP.GT.AND P2, PT, R0.reuse, RZ, PT ;  /* 0x000000ff0000720c */ /* 0x040fe40003f44270 */
[----:B------:R-:W-:Y:S01]  /*1c30*/  IMAD R3, R3, 0x40, R16 ;  /* 0x0000004003037824 */ /* 0x000fe200078e0210 */
[----:B------:R-:W-:Y:S01]  /*1c40*/  UISETP.NE.AND UP0, UPT, UR38, 0x2, UPT ;  /* 0x000000022600788c */ /* 0x000fe2000bf05270 */
[----:B------:R-:W-:-:S03]  /*1c50*/  IADD3 R0, R0, -0x1, RZ ;  /* 0xffffffff00007810 */ /* 0x000fc60007ffe0ff */
        /* <DEDUP_REMOVED lines=136> */
.L_x_357:
[----:B------:R-:W-:Y:S01]  /*24e0*/  ULEA UR21, UR38, UR41, 0x3 ;  /* 0x0000002926157291 */ /* 0x000fe2000f8e183f */
[----:B------:R-:W-:-:S05]  /*24f0*/  IMAD.U32 R3, RZ, RZ, UR37 ;  /* 0x00000025ff037e24 */ /* 0x000fca000f8e00ff */
[----:B------:R-:W-:-:S04]  /*2500*/  SHF.L.U32 R3, R3, 0x1f, RZ ;  /* 0x0000001f03037819 */ /* 0x000fc800000006ff */
[----:B------:R0:W1:Y:S01]  /*2510*/  SYNCS.PHASECHK.TRANS64.TRYWAIT P1, [UR21+0x28c50], R3 ;  /* 0x028c5003ff0075a7 */ /* 0x0000620008020155 */
[----:B------:R-:W-:Y:S05]  /*2520*/  @!P0 BRA `(.L_x_358) ;  /* 0x0000000000048947 */ /* 0x000fea0003800000 */
[----:B------:R-:W-:Y:S01]  /*2530*/  BPT.TRAP 0x1 ;  /* 0x000000040000795c */ /* 0x000fe20000300000 */
.L_x_358:
[----:B-1----:R-:W-:Y:S05]  /*2540*/  @P1 BRA `(.L_x_359) ;  /* 0x0000000000081947 */ /* 0x002fea0003800000 */
[----:B------:R-:W1:Y:S02]  /*2550*/  SYNCS.PHASECHK.TRANS64.TRYWAIT P1, [UR21+0x28c50], R3 ;  /* 0x028c5003ff0075a7 */ /* 0x000e640008020155 */
[----:B-1----:R-:W-:Y:S05]  /*2560*/  @!P1 BRA `(.L_x_360) ;  /* 0x000000c8007c9947 */ /* 0x002fea0003800000 */
.L_x_359:
        /* <DEDUP_REMOVED lines=31> */
.L_x_361:
[----:B------:R-:W-:-:S04]  /*2760*/  UIADD3 UR6, UR21, 0x28c60, URZ ;  /* 0x00028c6015067890 */ /* 0x000fc8000fffe03f */
[----:B------:R-:W-:-:S09]  /*2770*/  UPRMT UR6, UR40, 0x654, UR6 ;  /* 0x0000065428067896 */ /* 0x000fd20008000006 */
[----:B------:R-:W-:Y:S01]  /*2780*/  SYNCS.ARRIVE.TRANS64.RED.A1T0 RZ, [UR6], RZ ;  /* 0x000000ffffff79a7 */ /* 0x000fe20008100406 */
[----:B------:R-:W-:Y:S05]  /*2790*/  @P2 BRA `(.L_x_362) ;  /* 0xfffffff400142947 */ /* 0x000fea000383ffff */
.L_x_356:
[----:B------:R-:W-:Y:S01]  /*27a0*/  BAR.SYNC.DEFER_BLOCKING 0xe, 0x100 ;  /* 0x0384000000007b1d */ /* 0x000fe20000010000 */
[----:B01----:R-:W-:Y:S01]  /*27b0*/  IMAD.U32 R3, RZ, RZ, UR38 ;  /* 0x00000026ff037e24 */ /* 0x003fe2000f8e00ff */
[----:B------:R-:W-:Y:S01]  /*27c0*/  UIADD3 UR38, UR38, 0x1, URZ ;  /* 0x0000000126267890 */ /* 0x000fe2000fffe03f */
[----:B------:R-:W-:Y:S02]  /*27d0*/  PLOP3.LUT P0, PT, PT, PT, PT, 0x8, 0x0 ;  /* 0x000000000000781c */ /* 0x000fe40003f0e170 */
[----:B------:R-:W-:Y:S01]  /*27e0*/  CS2R R20, SRZ ;  /* 0x0000000000147805 */ /* 0x000fe2000001ff00 */
        /* <DEDUP_REMOVED lines=135> */
[----:B------:R-:W-:Y:S01]  /*3060*/  FMUL.FTZ R0, R151, R0 ;  /* 0x0000000097007220 */ /* 0x000fe20000410000 */
[----:B------:R-:W-:Y:S06]  /*3070*/  BAR.ARV 0xf, 0x100 ;  /* 0x03c4000000007b1d */ /* 0x000fec0000002000 */
[----:B------:R-:W-:Y:S05]  /*3080*/  BRA `(.L_x_352) ;  /* 0x0000003800a07947 */ /* 0x000fea0003800000 */
.L_x_351:
[----:B------:R-:W-:Y:S01]  /*3090*/  UISETP.GE.AND UP0, UPT, UR49, 0x1, UPT ;  /* 0x000000013100788c */ /* 0x000fe2000bf06270 */
[----:B------:R-:W-:-:S05]  /*30a0*/  PLOP3.LUT P0, PT, PT, PT, PT, 0x80, 0x0 ;  /* 0x000000000000781c */ /* 0x000fca0003f0f070 */
[----:B------:R-:W-:-:S13]  /*30b0*/  PLOP3.LUT P1, PT, PT, PT, UP0, 0x80, 0x0 ;  /* 0x000000000000781c */ /* 0x000fda0003f2f008 */
[----:B------:R-:W-:Y:S05]  /*30c0*/  @!P1 BRA `(.L_x_352) ;  /* 0x0000003800909947 */ /* 0x000fea0003800000 */
        /* <DEDUP_REMOVED lines=29> */
.L_x_363:
        /* <DEDUP_REMOVED lines=9> */
.L_x_485:
[----:B------:R-:W-:Y:S05]  /*3330*/  @!P0 BRA `(.L_x_365) ;  /* 0x0000000000048947 */ /* 0x000fea0003800000 */
[----:B------:R-:W-:Y:S01]  /*3340*/  BPT.TRAP 0x1 ;  /* 0x000000040000795c */ /* 0x000fe20000300000 */
.L_x_365:
[----:B------:R-:W-:Y:S02]  /*3350*/  IMAD.U32 R7, RZ, RZ, UR38 ;  /* 0x00000026ff077e24 */ /* 0x000fe4000f8e00ff */
[----:B------:R-:W-:-:S03]  /*3360*/  IMAD.U32 R8, RZ, RZ, UR37 ;  /* 0x00000025ff087e24 */ /* 0x000fc6000f8e00ff */
[----:B------:R-:W-:Y:S02]  /*3370*/  LEA R7, R7, UR41, 0x3 ;  /* 0x0000002907077c11 */ /* 0x000fe4000f8e18ff */
[----:B------:R-:W-:-:S04]  /*3380*/  SHF.L.U32 R8, R8, 0x1f, RZ ;  /* 0x0000001f08087819 */ /* 0x000fc800000006ff */
[----:B------:R1:W2:Y:S01]  /*3390*/  SYNCS.PHASECHK.TRANS64.TRYWAIT P1, [R7+URZ+0x28c30], R8 ;  /* 0x028c3008070075a7 */ /* 0x0002a2000802017f */
[----:B------:R-:W-:Y:S05]  /*33a0*/  @!P0 BRA `(.L_x_366) ;  /* 0x0000000000048947 */ /* 0x000fea0003800000 */
[----:B------:R-:W-:Y:S01]  /*33b0*/  BPT.TRAP 0x1 ;  /* 0x000000040000795c */ /* 0x000fe20000300000 */
.L_x_366:
[----:B--2---:R-:W-:Y:S05]  /*33c0*/  @P1 BRA `(.L_x_367) ;  /* 0x0000000000081947 */ /* 0x004fea0003800000 */
[----:B------:R-:W2:Y:S02]  /*33d0*/  SYNCS.PHASECHK.TRANS64.TRYWAIT P1, [R7+URZ+0x28c30], R8 ;  /* 0x028c3008070075a7 */ /* 0x000ea4000802017f */
[----:B--2---:R-:W-:Y:S05]  /*33e0*/  @!P1 BRA `(.L_x_368) ;  /* 0x000000bc000c9947 */ /* 0x004fea0003800000 */
.L_x_367:
        /* <DEDUP_REMOVED lines=42> */
.L_x_369:
[----:B------:R-:W-:Y:S01]  /*3690*/  UIMAD UR6, UR48, -0x40, UR49 ;  /* 0xffffffc0300678a4 */ /* 0x000fe2000f8e0231 */
[----:B------:R-:W-:-:S05]  /*36a0*/  ULDC UR20, c[0x0][0x988] ;  /* 0x0002620000147ab9 */ /* 0x000fca0000000800 */
[----:B------:R-:W-:Y:S01]  /*36b0*/  IMAD.U32 R4, RZ, RZ, UR6 ;  /* 0x00000006ff047e24 */ /* 0x000fe2000f8e00ff */
        /* <DEDUP_REMOVED lines=55> */
[----:B------:R-:W-:Y:S01]  /*3a30*/  FSEL R43, R43, -INF , P2 ;  /* 0xff8000002b2b7808 */ /* 0x000fe20001000000 */
[----:B------:R-:W-:Y:S01]  /*3a40*/  BAR.SYNC.DEFER_BLOCKING 0xf, 0x100 ;  /* 0x03c4000000007b1d */ /* 0x000fe20000010000 */
[----:B------:R-:W-:Y:S02]  /*3a50*/  ISETP.GT.AND P2, PT, R3, 0x39, PT ;  /* 0x000000390300780c */ /* 0x000fe40003f44270 */
[----:B------:R-:W-:Y:S02]  /*3a60*/  FSEL R52, R52, -INF , P3 ;  /* 0xff80000034347808 */ /* 0x000fe40001800000 */
[----:B------:R-:W-:-:S02]  /*3a70*/  FMNMX.FTZ R3, R49, R4, !PT ;  /* 0x0000000431037209 */ /* 0x000fc40007810000 */
[----:B------:R-:W-:Y:S02]  /*3a80*/  FSEL R53, R53, -INF , P2 ;  /* 0xff80000035357808 */ /* 0x000fe40001000000 */
[----:B------:R-:W-:Y:S02]  /*3a90*/  FMNMX.FTZ R4, R52, R3, !PT ;  /* 0x0000000334047209 */ /* 0x000fe40007810000 */
[----:B------:R-:W-:Y:S02]  /*3aa0*/  FSEL R46, R46, -INF , P1 ;  /* 0xff8000002e2e7808 */ /* 0x000fe40000800000 */
[----:B------:R-:W-:Y:S02]  /*3ab0*/  FMNMX.FTZ R6, R53, R4, !PT ;  /* 0x0000000435067209 */ /* 0x000fe40007810000 */
[----:B------:R-:W-:Y:S02]  /*3ac0*/  FSEL R47, R47, -INF , P6 ;  /* 0xff8000002f2f7808 */ /* 0x000fe40003000000 */
[----:B------:R-:W-:Y:S01]  /*3ad0*/  FSEL R50, R50, -INF , P5 ;  /* 0xff80000032327808 */ /* 0x000fe20002800000 */
[----:B------:R-:W0:Y:S01]  /*3ae0*/  SHFL.BFLY PT, R3, R6, 0x2, 0x1f ;  /* 0x0c401f0006037f89 */ /* 0x000e2200000e0000 */
[----:B------:R-:W-:-:S02]  /*3af0*/  FSEL R51, R51, -INF , P4 ;  /* 0xff80000033337808 */ /* 0x000fc40002000000 */
        /* <DEDUP_REMOVED lines=12> */
[----:B------:R-:W-:Y:S02]  /*3bc0*/  FMNMX.FTZ R4, R42, R5, !PT ;  /* 0x000000052a047209 */ /* 0x000fe40007810000 */
        /* <DEDUP_REMOVED lines=19> */
[----:B------:R-:W-:Y:S01]  /*3d00*/  FMNMX.FTZ R4, R55, R4, !PT ;  /* 0x0000000437047209 */ /* 0x000fe20007810000 */
[----:B------:R-:W0:Y:S01]  /*3d10*/  MUFU.EX2 R25, R25 ;  /* 0x0000001900197308 */ /* 0x000e220000000800 */
[--C-:B------:R-:W-:Y:S01]  /*3d20*/  FFMA.FTZ R41, R41, UR20, -R6.reuse ;  /* 0x0000001429297c23 */ /* 0x100fe20008010806 */
[--C-:B------:R-:W-:Y:S01]  /*3d30*/  FFMA.FTZ R44, R44, UR20, -R6.reuse ;  /* 0x000000142c2c7c23 */ /* 0x100fe20008010806 */
[--C-:B------:R-:W-:Y:S01]  /*3d40*/  FFMA.FTZ R45, R45, UR20, -R6.reuse ;  /* 0x000000142d2d7c23 */ /* 0x100fe20008010806 */
[----:B------:R-:W3:Y:S01]  /*3d50*/  SHFL.BFLY PT, R5, R4, 0x2, 0x1f ;  /* 0x0c401f0004057f89 */ /* 0x000ee200000e0000 */
[--C-:B------:R-:W-:Y:S01]  /*3d60*/  FFMA.FTZ R48, R48, UR20, -R6.reuse ;  /* 0x0000001430307c23 */ /* 0x100fe20008010806 */
[--C-:B------:R-:W-:Y:S01]  /*3d70*/  FFMA.FTZ R49, R49, UR20, -R6.reuse ;  /* 0x0000001431317c23 */ /* 0x100fe20008010806 */
[--C-:B------:R-:W-:Y:S01]  /*3d80*/  FFMA.FTZ R52, R52, UR20, -R6.reuse ;  /* 0x0000001434347c23 */ /* 0x100fe20008010806 */
[----:B------:R-:W-:Y:S01]  /*3d90*/  MUFU.EX2 R28, R28 ;  /* 0x0000001c001c7308 */ /* 0x000fe20000000800 */
[----:B------:R-:W-:-:S07]  /*3da0*/  FFMA.FTZ R6, R53, UR20, -R6 ;  /* 0x0000001435067c23 */ /* 0x000fce0008010806 */
[----:B------:R-:W4:Y:S01]  /*3db0*/  MUFU.EX2 R29, R29 ;  /* 0x0000001d001d7308 */ /* 0x000f220000000800 */
[----:B0-----:R-:W-:Y:S01]  /*3dc0*/  FADD.FTZ R11, R24, R25 ;  /* 0x00000019180b7221 */ /* 0x001fe20000010000 */
[----:B------:R-:W-:-:S06]  /*3dd0*/  F2FP.BF16.F32.PACK_AB R152, R25, R24 ;  /* 0x000000181998723e */ /* 0x000fcc00000010ff */
[----:B------:R-:W-:Y:S01]  /*3de0*/  MUFU.EX2 R32, R32 ;  /* 0x0000002000207308 */ /* 0x000fe20000000800 */
[----:B---3--:R-:W-:-:S07]  /*3df0*/  FMNMX.FTZ R5, R4, R5, !PT ;  /* 0x0000000504057209 */ /* 0x008fce0007810000 */
[----:B------:R-:W0:Y:S01]  /*3e00*/  MUFU.EX2 R33, R33 ;  /* 0x0000002100217308 */ /* 0x000e220000000800 */
[----:B------:R-:W3:Y:S01]  /*3e10*/  SHFL.BFLY PT, R4, R5, 0x1, 0x1f ;  /* 0x0c201f0005047f89 */ /* 0x000ee200000e0000 */
[----:B----4-:R-:W-:-:S06]  /*3e20*/  F2FP.BF16.F32.PACK_AB R154, R29, R28 ;  /* 0x0000001c1d9a723e */ /* 0x010fcc00000010ff */
[----:B------:R-:W-:Y:S08]  /*3e30*/  MUFU.EX2 R36, R36 ;  /* 0x0000002400247308 */ /* 0x000ff00000000800 */
[----:B------:R-:W4:Y:S01]  /*3e40*/  MUFU.EX2 R37, R37 ;  /* 0x0000002500257308 */ /* 0x000f220000000800 */
[----:B0-----:R-:W-:-:S07]  /*3e50*/  F2FP.BF16.F32.PACK_AB R156, R33, R32 ;  /* 0x00000020219c723e */ /* 0x001fce00000010ff */
[----:B------:R-:W-:Y:S01]  /*3e60*/  MUFU.EX2 R40, R40 ;  /* 0x0000002800287308 */ /* 0x000fe20000000800 */
[----:B---3--:R-:W-:-:S04]  /*3e70*/  FMNMX.FTZ R4, R5, R4, !PT ;  /* 0x0000000405047209 */ /* 0x008fc80007810000 */
[C---:B------:R-:W-:Y:S01]  /*3e80*/  FSETP.NEU.FTZ.AND P1, PT, R4.reuse, -INF , PT ;  /* 0xff8000000400780b */ /* 0x040fe20003f3d000 */
[----:B------:R-:W-:Y:S02]  /*3e90*/  FMUL.FTZ R5, R4, UR20 ;  /* 0x0000001404057c20 */ /* 0x000fe40008410000 */
[----:B------:R-:W0:Y:S01]  /*3ea0*/  MUFU.EX2 R41, R41 ;  /* 0x0000002900297308 */ /* 0x000e220000000800 */
[----:B----4-:R-:W-:Y:S02]  /*3eb0*/  F2FP.BF16.F32.PACK_AB R158, R37, R36 ;  /* 0x00000024259e723e */ /* 0x010fe400000010ff */
[----:B------:R-:W-:-:S05]  /*3ec0*/  FSEL R9, R5, RZ, P1 ;  /* 0x000000ff05097208 */ /* 0x000fca0000800000 */
        /* <DEDUP_REMOVED lines=13> */
[--C-:B------:R-:W-:Y:S01]  /*3fa0*/  FFMA.FTZ R50, R50, UR20, -R9.reuse ;  /* 0x0000001432327c23 */ /* 0x100fe20008010809 */
[----:B------:R-:W3:Y:S01]  /*3fb0*/  MUFU.EX2 R27, R27 ;  /* 0x0000001b001b7308 */ /* 0x000ee20000000800 */
[--C-:B------:R-:W-:Y:S01]  /*3fc0*/  FFMA.FTZ R51, R51, UR20, -R9.reuse ;  /* 0x0000001433337c23 */ /* 0x100fe20008010809 */
[--C-:B------:R-:W-:Y:S01]  /*3fd0*/  FFMA.FTZ R54, R54, UR20, -R9.reuse ;  /* 0x0000001436367c23 */ /* 0x100fe20008010809 */
[----:B------:R-:W-:Y:S01]  /*3fe0*/  FFMA.FTZ R9, R55, UR20, -R9 ;  /* 0x0000001437097c23 */ /* 0x000fe20008010809 */
[----:B0-----:R-:W-:-:S04]  /*3ff0*/  F2FP.BF16.F32.PACK_AB R160, R41, R40 ;  /* 0x0000002829a0723e */ /* 0x001fc800000010ff */
[----:B------:R-:W-:Y:S08]  /*4000*/  MUFU.EX2 R30, R30 ;  /* 0x0000001e001e7308 */ /* 0x000ff00000000800 */
[----:B------:R-:W0:Y:S01]  /*4010*/  MUFU.EX2 R31, R31 ;  /* 0x0000001f001f7308 */ /* 0x000e220000000800 */
[----:B---3--:R-:W-:-:S07]  /*4020*/  F2FP.BF16.F32.PACK_AB R153, R27, R26 ;  /* 0x0000001a1b99723e */ /* 0x008fce00000010ff */
[----:B------:R-:W3:Y:S08]  /*4030*/  MUFU.EX2 R34, R34 ;  /* 0x0000002200227308 */ /* 0x000ef00000000800 */
[----:B------:R4:W-:Y:S01]  /*4040*/  MUFU.EX2 R5, R6 ;  /* 0x0000000600057308 */ /* 0x0009e20000000800 */
[----:B0-----:R-:W-:-:S05]  /*4050*/  F2FP.BF16.F32.PACK_AB R155, R31, R30 ;  /* 0x0000001e1f9b723e */ /* 0x001fca00000010ff */
[----:B------:R0:W-:Y:S02]  /*4060*/  STSM.16.M88.4 [R19+0x26800], R152 ;  /* 0x0268009813007844 */ /* 0x0001e40000000200 */
[----:B------:R-:W5:Y:S01]  /*4070*/  MUFU.EX2 R35, R35 ;  /* 0x0000002300237308 */ /* 0x000f620000000800 */
[----:B----4-:R-:W-:Y:S01]  /*4080*/  FADD.FTZ R6, R28, R11 ;  /* 0x0000000b1c067221 */ /* 0x010fe20000010000 */
[----:B------:R-:W-:-:S03]  /*4090*/  FADD.FTZ R11, R26, R27 ;  /* 0x0000001b1a0b7221 */ /* 0x000fc60000010000 */
[----:B------:R-:W-:Y:S01]  /*40a0*/  FADD.FTZ R13, R29, R6 ;  /* 0x000000061d0d7221 */ /* 0x000fe20000010000 */
[----:B------:R-:W-:Y:S02]  /*40b0*/  FADD.FTZ R6, R30, R11 ;  /* 0x0000000b1e067221 */ /* 0x000fe40000010000 */
[----:B------:R-:W4:Y:S01]  /*40c0*/  MUFU.EX2 R38, R38 ;  /* 0x0000002600267308 */ /* 0x000f220000000800 */
[----:B------:R-:W-:Y:S01]  /*40d0*/  FADD.FTZ R10, R32, R13 ;  /* 0x0000000d200a7221 */ /* 0x000fe20000010000 */
[----:B------:R-:W-:-:S03]  /*40e0*/  FADD.FTZ R11, R31, R6 ;  /* 0x000000061f0b7221 */ /* 0x000fc60000010000 */
[----:B------:R-:W-:Y:S01]  /*40f0*/  FADD.FTZ R13, R33, R10 ;  /* 0x0000000a210d7221 */ /* 0x000fe20000010000 */
[----:B---3--:R-:W-:Y:S02]  /*4100*/  FADD.FTZ R6, R34, R11 ;  /* 0x0000000b22067221 */ /* 0x008fe40000010000 */
[----:B------:R-:W3:Y:S01]  /*4110*/  MUFU.EX2 R39, R39 ;  /* 0x0000002700277308 */ /* 0x000ee20000000800 */
[----:B------:R-:W-:Y:S01]  /*4120*/  FADD.FTZ R10, R36, R13 ;  /* 0x0000000d240a7221 */ /* 0x000fe20000010000 */
[C---:B-----5:R-:W-:Y:S01]  /*4130*/  FADD.FTZ R11, R35.reuse, R6 ;  /* 0x00000006230b7221 */ /* 0x060fe20000010000 */
[----:B------:R-:W-:Y:S02]  /*4140*/  F2FP.BF16.F32.PACK_AB R157, R35, R34 ;  /* 0x00000022239d723e */ /* 0x000fe400000010ff */
[----:B------:R-:W-:-:S03]  /*4150*/  FADD.FTZ R13, R37, R10 ;  /* 0x0000000a250d7221 */ /* 0x000fc60000010000 */
[----:B------:R-:W5:Y:S01]  /*4160*/  MUFU.EX2 R42, R42 ;  /* 0x0000002a002a7308 */ /* 0x000f620000000800 */
[----:B----4-:R-:W-:Y:S01]  /*4170*/  FADD.FTZ R6, R38, R11 ;  /* 0x0000000b26067221 */ /* 0x010fe20000010000 */
[----:B------:R-:W-:-:S04]  /*4180*/  FADD.FTZ R10, R40, R13 ;  /* 0x0000000d280a7221 */ /* 0x000fc80000010000 */
[----:B------:R-:W-:Y:S02]  /*4190*/  FADD.FTZ R13, R41, R10 ;  /* 0x0000000a290d7221 */ /* 0x000fe40000010000 */
[----:B------:R-:W4:Y:S01]  /*41a0*/  MUFU.EX2 R43, R43 ;  /* 0x0000002b002b7308 */ /* 0x000f220000000800 */
[C---:B---3--:R-:W-:Y:S01]  /*41b0*/  FADD.FTZ R11, R39.reuse, R6 ;  /* 0x00000006270b7221 */ /* 0x048fe20000010000 */
[----:B------:R-:W-:-:S05]  /*41c0*/  F2FP.BF16.F32.PACK_AB R159, R39, R38 ;  /* 0x00000026279f723e */ /* 0x000fca00000010ff */
[----:B------:R0:W-:Y:S01]  /*41d0*/  STSM.16.M88.4 [R22], R156 ;  /* 0x0000009c16007844 */ /* 0x0001e20000000200 */
[----:B------:R-:W3:Y:S01]  /*41e0*/  MUFU.EX2 R44, R44 ;  /* 0x0000002c002c7308 */ /* 0x000ee20000000800 */
[----:B-----5:R-:W-:-:S07]  /*41f0*/  FADD.FTZ R6, R42, R11 ;  /* 0x0000000b2a067221 */ /* 0x020fce0000010000 */
[----:B------:R-:W5:Y:S01]  /*4200*/  MUFU.EX2 R46, R46 ;  /* 0x0000002e002e7308 */ /* 0x000f620000000800 */
[C---:B----4-:R-:W-:Y:S01]  /*4210*/  FADD.FTZ R11, R43.reuse, R6 ;  /* 0x000000062b0b7221 */ /* 0x050fe20000010000 */
[----:B------:R-:W-:-:S06]  /*4220*/  F2FP.BF16.F32.PACK_AB R161, R43, R42 ;  /* 0x0000002a2ba1723e */ /* 0x000fcc00000010ff */
[----:B------:R-:W4:Y:S01]  /*4230*/  MUFU.EX2 R45, R45 ;  /* 0x0000002d002d7308 */ /* 0x000f220000000800 */
[----:B---3--:R-:W-:-:S07]  /*4240*/  FADD.FTZ R6, R44, R13 ;  /* 0x0000000d2c067221 */ /* 0x008fce0000010000 */
[----:B------:R-:W3:Y:S01]  /*4250*/  MUFU.EX2 R47, R47 ;  /* 0x0000002f002f7308 */ /* 0x000ee20000000800 */
[----:B-----5:R-:W-:-:S07]  /*4260*/  FADD.FTZ R10, R46, R11 ;  /* 0x0000000b2e0a7221 */ /* 0x020fce0000010000 */
[----:B------:R-:W-:Y:S01]  /*4270*/  MUFU.EX2 R48, R48 ;  /* 0x0000003000307308 */ /* 0x000fe20000000800 */
[C---:B----4-:R-:W-:Y:S01]  /*4280*/  F2FP.BF16.F32.PACK_AB R162, R45.reuse, R44 ;  /* 0x0000002c2da2723e */ /* 0x050fe200000010ff */
[----:B------:R-:W-:-:S06]  /*4290*/  FADD.FTZ R45, R45, R6 ;  /* 0x000000062d2d7221 */ /* 0x000fcc0000010000 */
[----:B------:R-:W4:Y:S01]  /*42a0*/  MUFU.EX2 R49, R49 ;  /* 0x0000003100317308 */ /* 0x000f220000000800 */
[C---:B---3--:R-:W-:Y:S01]  /*42b0*/  F2FP.BF16.F32.PACK_AB R163, R47.reuse, R46 ;  /* 0x0000002e2fa3723e */ /* 0x048fe200000010ff */
[----:B------:R-:W-:-:S04]  /*42c0*/  FADD.FTZ R47, R47, R10 ;  /* 0x0000000a2f2f7221 */ /* 0x000fc80000010000 */
[----:B------:R0:W-:Y:S02]  /*42d0*/  STSM.16.M88.4 [R184], R160 ;  /* 0x000000a0b8007844 */ /* 0x0001e40000000200 */
[----:B------:R-:W-:Y:S08]  /*42e0*/  MUFU.EX2 R50, R50 ;  /* 0x0000003200327308 */ /* 0x000ff00000000800 */
[----:B------:R-:W3:Y:S01]  /*42f0*/  MUFU.EX2 R51, R51 ;  /* 0x0000003300337308 */ /* 0x000ee20000000800 */
[----:B----4-:R-:W-:Y:S01]  /*4300*/  F2FP.BF16.F32.PACK_AB R164, R49, R48 ;  /* 0x0000003031a4723e */ /* 0x010fe200000010ff */
[----:B------:R-:W-:-:S04]  /*4310*/  FADD.FTZ R48, R48, R45 ;  /* 0x0000002d30307221 */ /* 0x000fc80000010000 */
[----:B------:R-:W-:Y:S02]  /*4320*/  FADD.FTZ R49, R49, R48 ;  /* 0x0000003031317221 */ /* 0x000fe40000010000 */
[----:B------:R-:W4:Y:S08]  /*4330*/  MUFU.EX2 R52, R52 ;  /* 0x0000003400347308 */ /* 0x000f300000000800 */
[----:B------:R-:W5:Y:S01]  /*4340*/  MUFU.EX2 R54, R54 ;  /* 0x0000003600367308 */ /* 0x000f620000000800 */
[----:B---3--:R-:W-:Y:S01]  /*4350*/  F2FP.BF16.F32.PACK_AB R165, R51, R50 ;  /* 0x0000003233a5723e */ /* 0x008fe200000010ff */
[----:B------:R-:W-:-:S04]  /*4360*/  FADD.FTZ R50, R50, R47 ;  /* 0x0000002f32327221 */ /* 0x000fc80000010000 */
[----:B------:R-:W-:Y:S02]  /*4370*/  FADD.FTZ R51, R51, R50 ;  /* 0x0000003233337221 */ /* 0x000fe40000010000 */
[----:B------:R-:W3:Y:S01]  /*4380*/  MUFU.EX2 R9, R9 ;  /* 0x0000000900097308 */ /* 0x000ee20000000800 */
[----:B----4-:R-:W-:Y:S01]  /*4390*/  F2FP.BF16.F32.PACK_AB R166, R5, R52 ;  /* 0x0000003405a6723e */ /* 0x010fe200000010ff */
[----:B------:R-:W-:-:S04]  /*43a0*/  FADD.FTZ R52, R52, R49 ;  /* 0x0000003134347221 */ /* 0x000fc80000010000 */
[----:B------:R-:W-:Y:S01]  /*43b0*/  FADD.FTZ R5, R5, R52 ;  /* 0x0000003405057221 */ /* 0x000fe20000010000 */
[----:B-----5:R-:W-:Y:S01]  /*43c0*/  FADD.FTZ R6, R54, R51 ;  /* 0x0000003336067221 */ /* 0x020fe20000010000 */
[----:B---3--:R-:W-:-:S03]  /*43d0*/  F2FP.BF16.F32.PACK_AB R167, R9, R54 ;  /* 0x0000003609a7723e */ /* 0x008fc600000010ff */
[----:B------:R-:W-:Y:S02]  /*43e0*/  FADD.FTZ R6, R9, R6 ;  /* 0x0000000609067221 */ /* 0x000fe40000010000 */
[----:B------:R0:W-:Y:S01]  /*43f0*/  STSM.16.M88.4 [R23], R164 ;  /* 0x000000a417007844 */ /* 0x0001e20000000200 */
[----:B------:R-:W-:Y:S05]  /*4400*/  @!P0 BRA `(.L_x_370) ;  /* 0x0000000000048947 */ /* 0x000fea0003800000 */
[----:B------:R-:W-:Y:S01]  /*4410*/  BPT.TRAP 0x1 ;  /* 0x000000040000795c */ /* 0x000fe20000300000 */
.L_x_370:
[----:B------:R3:W4:Y:S01]  /*4420*/  SYNCS.PHASECHK.TRANS64.TRYWAIT P1, [R7+URZ+0x28c50], R8 ;  /* 0x028c5008070075a7 */ /* 0x000722000802017f */
[----:B------:R-:W-:Y:S05]  /*4430*/  @!P0 BRA `(.L_x_371) ;  /* 0x0000000000048947 */ /* 0x000fea0003800000 */
[----:B------:R-:W-:Y:S01]  /*4440*/  BPT.TRAP 0x1 ;  /* 0x000000040000795c */ /* 0x000fe20000300000 */
.L_x_371:
[----:B------:R-:W-:Y:S01]  /*4450*/  ULOP3.LUT UR52, UR52, 0x2000000, URZ, 0xfc, !UPT ;  /* 0x0200000034347892 */ /* 0x000fe2000f8efc3f */
[----:B----4-:R-:W-:Y:S11]  /*4460*/  @P1 BRA `(.L_x_372) ;  /* 0x0000000000081947 */ /* 0x010ff60003800000 */
[----:B------:R-:W4:Y:S02]  /*4470*/  SYNCS.PHASECHK.TRANS64.TRYWAIT P1, [R7+URZ+0x28c50], R8 ;  /* 0x028c5008070075a7 */ /* 0x000f24000802017f */
[----:B----4-:R-:W-:Y:S05]  /*4480*/  @!P1 BRA `(.L_x_373) ;  /* 0x000000a800f89947 */ /* 0x010fea0003800000 */
.L_x_372:
        /* <DEDUP_REMOVED lines=34> */
.L_x_374:
        /* <DEDUP_REMOVED lines=8> */
[----:B-1234-:R-:W-:Y:S01]  /*4730*/  MOV R8, R3 ;  /* 0x0000000300087202 */ /* 0x01efe20000000f00 */
[----:B------:R-:W-:Y:S01]  /*4740*/  UIADD3 UR48, UR48, -0x2, URZ ;  /* 0xfffffffe30307890 */ /* 0x000fe2000fffe03f */
[----:B------:R-:W-:Y:S01]  /*4750*/  UMOV UR22, UR38 ;  /* 0x0000002600167c82 */ /* 0x000fe20008000000 */
[----:B------:R-:W-:-:S10]  /*4760*/  ULDC UR20, c[0x0][0x988] ;  /* 0x0002620000147ab9 */ /* 0x000fd40000000800 */
.L_x_386:
        /* <DEDUP_REMOVED lines=8> */
[----:B01-3--:R-:W-:Y:S11]  /*47f0*/  @!P0 BRA `(.L_x_376) ;  /* 0x0000000000048947 */ /* 0x00bff60003800000 */
[----:B------:R-:W-:Y:S01]  /*4800*/  BPT.TRAP 0x1 ;  /* 0x000000040000795c */ /* 0x000fe20000300000 */
.L_x_376:
[----:B------:R-:W-:Y:S01]  /*4810*/  ULEA UR21, UR38, UR41, 0x3 ;  /* 0x0000002926157291 */ /* 0x000fe2000f8e183f */
[----:B------:R-:W-:-:S05]  /*4820*/  IMAD.U32 R7, RZ, RZ, UR37 ;  /* 0x00000025ff077e24 */ /* 0x000fca000f8e00ff */
[----:B------:R-:W-:-:S04]  /*4830*/  SHF.L.U32 R7, R7, 0x1f, RZ ;  /* 0x0000001f07077819 */ /* 0x000fc800000006ff */
[----:B------:R1:W2:Y:S01]  /*4840*/  SYNCS.PHASECHK.TRANS64.TRYWAIT P2, [UR21+0x28c30], R7 ;  /* 0x028c3007ff0075a7 */ /* 0x0002a20008040155 */
[----:B------:R-:W-:Y:S05]  /*4850*/  @!P0 BRA `(.L_x_377) ;  /* 0x0000000000048947 */ /* 0x000fea0003800000 */
[----:B------:R-:W-:Y:S01]  /*4860*/  BPT.TRAP 0x1 ;  /* 0x000000040000795c */ /* 0x000fe20000300000 */
.L_x_377:
[----:B--2---:R-:W-:Y:S05]  /*4870*/  @P2 BRA `(.L_x_378) ;  /* 0x0000000000082947 */ /* 0x004fea0003800000 */
[----:B------:R-:W2:Y:S02]  /*4880*/  SYNCS.PHASECHK.TRANS64.TRYWAIT P2, [UR21+0x28c30], R7 ;  /* 0x028c3007ff0075a7 */ /* 0x000ea40008040155 */
[----:B--2---:R-:W-:Y:S05]  /*4890*/  @!P2 BRA `(.L_x_379) ;  /* 0x000000a80008a947 */ /* 0x004fea0003800000 */
.L_x_378:
        /* <DEDUP_REMOVED lines=28> */
.L_x_380:
[----:B--2---:R-:W-:Y:S01]  /*4a60*/  FMNMX.FTZ R4, R152, R8, !PT ;  /* 0x0000000898047209 */ /* 0x004fe20007810000 */
[----:B------:R-:W-:-:S03]  /*4a70*/  UIADD3 UR6, UR21, 0x28c40, URZ ;  /* 0x00028c4015067890 */ /* 0x000fc6000fffe03f */
[----:B------:R-:W-:Y:S01]  /*4a80*/  FMNMX.FTZ R3, R153, R4, !PT ;  /* 0x0000000499037209 */ /* 0x000fe20007810000 */
        /* <DEDUP_REMOVED lines=16> */
[----:B------:R-:W-:-:S03]  /*4b90*/  FMNMX.FTZ R4, R154, R9, !PT ;  /* 0x000000099a047209 */ /* 0x000fc60007810000 */
[----:B------:R-:W0:Y:S02]  /*4ba0*/  SHFL.BFLY PT, R3, R10, 0x2, 0x1f ;  /* 0x0c401f000a037f89 */ /* 0x000e2400000e0000 */
[----:B0-----:R-:W-:Y:S02]  /*4bb0*/  FMNMX.FTZ R12, R10, R3, !PT ;  /* 0x000000030a0c7209 */ /* 0x001fe40007810000 */
[----:B------:R-:W-:-:S03]  /*4bc0*/  FMNMX.FTZ R3, R155, R4, !PT ;  /* 0x000000049b037209 */ /* 0x000fc60007810000 */
[----:B------:R-:W0:Y:S01]  /*4bd0*/  SHFL.BFLY PT, R11, R12, 0x1, 0x1f ;  /* 0x0c201f000c0b7f89 */ /* 0x000e2200000e0000 */
[----:B------:R-:W-:-:S04]  /*4be0*/  FMNMX.FTZ R4, R158, R3, !PT ;  /* 0x000000039e047209 */ /* 0x000fc80007810000 */
[----:B------:R-:W-:-:S04]  /*4bf0*/  FMNMX.FTZ R3, R159, R4, !PT ;  /* 0x000000049f037209 */ /* 0x000fc80007810000 */
[----:B------:R-:W-:Y:S02]  /*4c00*/  FMNMX.FTZ R4, R162, R3, !PT ;  /* 0x00000003a2047209 */ /* 0x000fe40007810000 */
[----:B0-----:R-:W-:Y:S02]  /*4c10*/  FMNMX.FTZ R3, R12, R11, !PT ;  /* 0x0000000b0c037209 */ /* 0x001fe40007810000 */
[----:B------:R-:W-:-:S03]  /*4c20*/  FMNMX.FTZ R11, R163, R4, !PT ;  /* 0x00000004a30b7209 */ /* 0x000fc60007810000 */
[C---:B------:R-:W-:Y:S01]  /*4c30*/  FMUL.FTZ R205, R3.reuse, UR20 ;  /* 0x0000001403cd7c20 */ /* 0x040fe20008410000 */
[----:B------:R-:W-:Y:S01]  /*4c40*/  FMNMX.FTZ R4, R166, R11, !PT ;  /* 0x0000000ba6047209 */ /* 0x000fe20007810000 */
[----:B------:R-:W-:Y:S02]  /*4c50*/  FADD.FTZ R8, -R3, R8 ;  /* 0x0000000803087221 */ /* 0x000fe40000010100 */
[--C-:B------:R-:W-:Y:S01]  /*4c60*/  FFMA.FTZ R21, R157, UR20, -R205.reuse ;  /* 0x000000149d157c23 */ /* 0x100fe200080108cd */
[----:B------:R-:W-:Y:S01]  /*4c70*/  FMNMX.FTZ R11, R167, R4, !PT ;  /* 0x00000004a70b7209 */ /* 0x000fe20007810000 */
[--C-:B------:R-:W-:Y:S01]  /*4c80*/  FFMA.FTZ R10, R156, UR20, -R205.reuse ;  /* 0x000000149c0a7c23 */ /* 0x100fe200080108cd */
[--C-:B------:R-:W-:Y:S01]  /*4c90*/  FFMA.FTZ R156, R160, UR20, -R205.reuse ;  /* 0x00000014a09c7c23 */ /* 0x100fe200080108cd */
[----:B------:R-:W-:Y:S01]  /*4ca0*/  FMUL.FTZ R8, R8, UR20 ;  /* 0x0000001408087c20 */ /* 0x000fe20008410000 */
        /* <DEDUP_REMOVED lines=8> */
[----:B------:R-:W-:Y:S01]  /*4d30*/  FMNMX.FTZ R4, R174, R13, !PT ;  /* 0x0000000dae047209 */ /* 0x000fe20007810000 */
[--C-:B------:R-:W-:Y:S01]  /*4d40*/  FFMA.FTZ R12, R164, UR20, -R205.reuse ;  /* 0x00000014a40c7c23 */ /* 0x100fe200080108cd */
[--C-:B------:R-:W-:Y:S01]  /*4d50*/  FFMA.FTZ R164, R176, UR20, -R205.reuse ;  /* 0x00000014b0a47c23 */ /* 0x100fe200080108cd */
[--C-:B------:R-:W-:Y:S01]  /*4d60*/  FFMA.FTZ R161, R169, UR20, -R205.reuse ;  /* 0x00000014a9a17c23 */ /* 0x100fe200080108cd */
[----:B------:R-:W-:Y:S01]  /*4d70*/  FMNMX.FTZ R13, R175, R4, !PT ;  /* 0x00000004af0d7209 */ /* 0x000fe20007810000 */
[----:B------:R-:W2:Y:S01]  /*4d80*/  MUFU.EX2 R11, R11 ;  /* 0x0000000b000b7308 */ /* 0x000ea20000000800 */
[--C-:B------:R-:W-:Y:S01]  /*4d90*/  FFMA.FTZ R169, R177, UR20, -R205.reuse ;  /* 0x00000014b1a97c23 */ /* 0x100fe200080108cd */
[--C-:B------:R-:W-:Y:S01]  /*4da0*/  FFMA.FTZ R20, R180, UR20, -R205.reuse ;  /* 0x00000014b4147c23 */ /* 0x100fe200080108cd */
[----:B------:R-:W-:Y:S01]  /*4db0*/  FMNMX.FTZ R4, R178, R13, !PT ;  /* 0x0000000db2047209 */ /* 0x000fe20007810000 */
[----:B------:R-:W-:-:S03]  /*4dc0*/  FFMA.FTZ R181, R181, UR20, -R205 ;  /* 0x00000014b5b57c23 */ /* 0x000fc600080108cd */
[----:B------:R-:W-:Y:S01]  /*4dd0*/  FMNMX.FTZ R13, R179, R4, !PT ;  /* 0x00000004b30d7209 */ /* 0x000fe20007810000 */
[----:B------:R-:W3:Y:S01]  /*4de0*/  MUFU.EX2 R152, R152 ;  /* 0x0000009800987308 */ /* 0x000ee20000000800 */
[-C--:B0-----:R-:W-:Y:S01]  /*4df0*/  FMUL.FTZ R24, R24, R8.reuse ;  /* 0x0000000818187220 */ /* 0x081fe20000410000 */
[-C--:B------:R-:W-:Y:S01]  /*4e00*/  FMUL.FTZ R25, R25, R8.reuse ;  /* 0x0000000819197220 */ /* 0x080fe20000410000 */
[----:B------:R-:W-:Y:S01]  /*4e10*/  FMNMX.FTZ R4, R182, R13, !PT ;  /* 0x0000000db6047209 */ /* 0x000fe20007810000 */
[--C-:B------:R-:W-:Y:S01]  /*4e20*/  FFMA.FTZ R13, R165, UR20, -R205.reuse ;  /* 0x00000014a50d7c23 */ /* 0x100fe200080108cd */
[----:B------:R-:W-:Y:S01]  /*4e30*/  FFMA.FTZ R165, R173, UR20, -R205 ;  /* 0x00000014ada57c23 */ /* 0x000fe200080108cd */
[----:B------:R-:W-:Y:S01]  /*4e40*/  FMUL.FTZ R28, R28, R8 ;  /* 0x000000081c1c7220 */ /* 0x000fe20000410000 */
[----:B------:R-:W-:Y:S01]  /*4e50*/  FMNMX.FTZ R4, R183, R4, !PT ;  /* 0x00000004b7047209 */ /* 0x000fe20007810000 */
[----:B------:R-:W0:Y:S01]  /*4e60*/  MUFU.EX2 R10, R10 ;  /* 0x0000000a000a7308 */ /* 0x000e220000000800 */
[-C--:B------:R-:W-:Y:S01]  /*4e70*/  FMUL.FTZ R29, R29, R8.reuse ;  /* 0x000000081d1d7220 */ /* 0x080fe20000410000 */
[-C--:B------:R-:W-:Y:S01]  /*4e80*/  FMUL.FTZ R32, R32, R8.reuse ;  /* 0x0000000820207220 */ /* 0x080fe20000410000 */
[-C--:B------:R-:W-:Y:S01]  /*4e90*/  FMUL.FTZ R33, R33, R8.reuse ;  /* 0x0000000821217220 */ /* 0x080fe20000410000 */
[----:B------:R-:W4:Y:S01]  /*4ea0*/  SHFL.BFLY PT, R153, R4, 0x2, 0x1f ;  /* 0x0c401f0004997f89 */ /* 0x000f2200000e0000 */
        /* <DEDUP_REMOVED lines=23> */
[----:B----4-:R-:W-:Y:S01]  /*5020*/  FMNMX.FTZ R153, R4, R153, !PT ;  /* 0x0000009904997209 */ /* 0x010fe20007810000 */
[-C--:B------:R-:W-:Y:S01]  /*5030*/  FMUL.FTZ R76, R76, R8.reuse ;  /* 0x000000084c4c7220 */ /* 0x080fe20000410000 */
[-C--:B------:R-:W-:Y:S01]  /*5040*/  FMUL.FTZ R77, R77, R8.reuse ;  /* 0x000000084d4d7220 */ /* 0x080fe20000410000 */
[-C--:B------:R-:W-:Y:S01]  /*5050*/  FMUL.FTZ R80, R80, R8.reuse ;  /* 0x0000000850507220 */ /* 0x080fe20000410000 */
[----:B------:R-:W-:Y:S01]  /*5060*/  MUFU.EX2 R12, R12 ;  /* 0x0000000c000c7308 */ /* 0x000fe20000000800 */
[----:B------:R-:W4:Y:S01]  /*5070*/  SHFL.BFLY PT, R4, R153, 0x1, 0x1f ;  /* 0x0c201f0099047f89 */ /* 0x000f2200000e0000 */
        /* <DEDUP_REMOVED lines=23> */
[----:B----4-:R-:W-:Y:S01]  /*51f0*/  FMNMX.FTZ R4, R153, R4, !PT ;  /* 0x0000000499047209 */ /* 0x010fe20007810000 */
        /* <DEDUP_REMOVED lines=9> */
[----:B------:R-:W-:Y:S01]  /*5290*/  FFMA.FTZ R168, R154, UR20, -R157 ;  /* 0x000000149aa87c23 */ /* 0x000fe2000801089d */
[----:B------:R-:W-:-:S02]  /*52a0*/  IMAD.MOV R154, RZ, RZ, -R18 ;  /* 0x000000ffff9a7224 */ /* 0x000fc400078e0a12 */
[--C-:B------:R-:W-:Y:S01]  /*52b0*/  FFMA.FTZ R153, R155, UR20, -R157.reuse ;  /* 0x000000149b997c23 */ /* 0x100fe2000801089d */
[--C-:B------:R-:W-:Y:S01]  /*52c0*/  FFMA.FTZ R155, R158, UR20, -R157.reuse ;  /* 0x000000149e9b7c23 */ /* 0x100fe2000801089d */
[--C-:B------:R-:W-:Y:S01]  /*52d0*/  FFMA.FTZ R172, R159, UR20, -R157.reuse ;  /* 0x000000149fac7c23 */ /* 0x100fe2000801089d */
[----:B------:R-:W-:Y:S01]  /*52e0*/  MUFU.EX2 R173, R173 ;  /* 0x000000ad00ad7308 */ /* 0x000fe20000000800 */
[----:B------:R-:W-:Y:S01]  /*52f0*/  ISETP.NE.AND P2, PT, R17, R154, PT ;  /* 0x0000009a1100720c */ /* 0x000fe20003f45270 */
[--C-:B------:R-:W-:Y:S01]  /*5300*/  FFMA.FTZ R158, R162, UR20, -R157.reuse ;  /* 0x00000014a29e7c23 */ /* 0x100fe2000801089d */
[--C-:B------:R-:W-:Y:S01]  /*5310*/  FFMA.FTZ R162, R167, UR20, -R157.reuse ;  /* 0x00000014a7a27c23 */ /* 0x100fe2000801089d */
[--C-:B------:R-:W-:Y:S01]  /*5320*/  FFMA.FTZ R167, R171, UR20, -R157.reuse ;  /* 0x00000014aba77c23 */ /* 0x100fe2000801089d */
[----:B------:R-:W-:Y:S02]  /*5330*/  IMAD.U32 R171, RZ, RZ, UR22 ;  /* 0x00000016ffab7e24 */ /* 0x000fe4000f8e00ff */
[--C-:B------:R-:W-:Y:S01]  /*5340*/  FFMA.FTZ R163, R163, UR20, -R157.reuse ;  /* 0x00000014a3a37c23 */ /* 0x100fe2000801089d */
[--C-:B------:R-:W-:Y:S01]  /*5350*/  FFMA.FTZ R159, R166, UR20, -R157.reuse ;  /* 0x00000014a69f7c23 */ /* 0x100fe2000801089d */
[----:B------:R-:W4:Y:S01]  /*5360*/  MUFU.EX2 R168, R168 ;  /* 0x000000a800a87308 */ /* 0x000f220000000800 */
[--C-:B------:R-:W-:Y:S01]  /*5370*/  FFMA.FTZ R166, R170, UR20, -R157.reuse ;  /* 0x00000014aaa67c23 */ /* 0x100fe2000801089d */
[--C-:B------:R-:W-:Y:S01]  /*5380*/  FFMA.FTZ R179, R179, UR20, -R157.reuse ;  /* 0x00000014b3b37c23 */ /* 0x100fe2000801089d */
[--C-:B------:R-:W-:Y:S01]  /*5390*/  FFMA.FTZ R182, R182, UR20, -R157.reuse ;  /* 0x00000014b6b67c23 */ /* 0x100fe2000801089d */
[----:B------:R-:W-:Y:S01]  /*53a0*/  FFMA.FTZ R183, R183, UR20, -R157 ;  /* 0x00000014b7b77c23 */ /* 0x000fe2000801089d */
[----:B------:R-:W-:Y:S01]  /*53b0*/  FMUL.FTZ R132, R132, R8 ;  /* 0x0000000884847220 */ /* 0x000fe20000410000 */
[----:B------:R-:W-:-:S02]  /*53c0*/  @!P2 IMAD R154, R171, 0x40, R16 ;  /* 0x00000040ab9aa824 */ /* 0x000fc400078e0210 */
[----:B--2---:R-:W-:Y:S01]  /*53d0*/  FFMA.FTZ R171, R8, R5, R11 ;  /* 0x0000000508ab7223 */ /* 0x004fe2000001000b */
[----:B------:R-:W2:Y:S01]  /*53e0*/  MUFU.EX2 R153, R153 ;  /* 0x0000009900997308 */ /* 0x000ea20000000800 */
[----:B------:R-:W-:Y:S01]  /*53f0*/  FFMA.FTZ R5, R174, UR20, -R157 ;  /* 0x00000014ae057c23 */ /* 0x000fe2000801089d */
[-C--:B------:R-:W-:Y:S01]  /*5400*/  FMUL.FTZ R133, R133, R8.reuse ;  /* 0x0000000885857220 */ /* 0x080fe20000410000 */
[C---:B---3--:R-:W-:Y:S01]  /*5410*/  FADD.FTZ R171, R152.reuse, R171 ;  /* 0x000000ab98ab7221 */ /* 0x048fe20000010000 */
[----:B------:R-:W-:Y:S01]  /*5420*/  F2FP.BF16.F32.PACK_AB R152, R152, R11 ;  /* 0x0000000b9898723e */ /* 0x000fe200000010ff */
[-C--:B------:R-:W-:Y:S01]  /*5430*/  FMUL.FTZ R136, R136, R8.reuse ;  /* 0x0000000888887220 */ /* 0x080fe20000410000 */
[----:B------:R-:W-:Y:S01]  /*5440*/  FMUL.FTZ R137, R137, R8 ;  /* 0x0000000889897220 */ /* 0x000fe20000410000 */
[----:B0-----:R-:W-:Y:S01]  /*5450*/  FADD.FTZ R176, R10, R171 ;  /* 0x000000ab0ab07221 */ /* 0x001fe20000010000 */
[----:B------:R-:W0:Y:S01]  /*5460*/  MUFU.EX2 R155, R155 ;  /* 0x0000009b009b7308 */ /* 0x000e220000000800 */
[----:B----4-:R-:W-:Y:S01]  /*5470*/  FFMA.FTZ R170, R173, R6, R168 ;  /* 0x00000006adaa7223 */ /* 0x010fe200000100a8 */
[--C-:B------:R-:W-:Y:S01]  /*5480*/  FFMA.FTZ R6, R175, UR20, -R157.reuse ;  /* 0x00000014af067c23 */ /* 0x100fe2000801089d */
[----:B------:R-:W-:Y:S01]  /*5490*/  FADD.FTZ R175, R21, R176 ;  /* 0x000000b015af7221 */ /* 0x000fe20000010000 */
[-C--:B------:R-:W-:Y:S01]  /*54a0*/  FMUL.FTZ R140, R140, R8.reuse ;  /* 0x000000088c8c7220 */ /* 0x080fe20000410000 */
[-C--:B------:R-:W-:Y:S01]  /*54b0*/  FMUL.FTZ R141, R141, R8.reuse ;  /* 0x000000088d8d7220 */ /* 0x080fe20000410000 */
[-C--:B------:R-:W-:Y:S01]  /*54c0*/  FMUL.FTZ R144, R144, R8.reuse ;  /* 0x0000000890907220 */ /* 0x080fe20000410000 */
[-C--:B------:R-:W-:Y:S01]  /*54d0*/  FMUL.FTZ R145, R145, R8.reuse ;  /* 0x0000000891917220 */ /* 0x080fe20000410000 */
[----:B------:R-:W3:Y:S01]  /*54e0*/  MUFU.EX2 R172, R172 ;  /* 0x000000ac00ac7308 */ /* 0x000ee20000000800 */
[C---:B--2---:R-:W-:Y:S01]  /*54f0*/  FADD.FTZ R174, R153.reuse, R170 ;  /* 0x000000aa99ae7221 */ /* 0x044fe20000010000 */
[----:B------:R-:W-:Y:S01]  /*5500*/  FFMA.FTZ R170, R178, UR20, -R157 ;  /* 0x00000014b2aa7c23 */ /* 0x000fe2000801089d */
[----:B------:R-:W-:Y:S01]  /*5510*/  @!P2 LEA R157, R154, UR41, 0x2 ;  /* 0x000000299a9dac11 */ /* 0x000fe2000f8e10ff */
[----:B------:R-:W-:Y:S01]  /*5520*/  FMUL.FTZ R148, R148, R8 ;  /* 0x0000000894947220 */ /* 0x000fe20000410000 */
[----:B------:R-:W-:Y:S01]  /*5530*/  F2FP.BF16.F32.PACK_AB R153, R153, R168 ;  /* 0x000000a89999723e */ /* 0x000fe200000010ff */
[----:B------:R-:W-:Y:S01]  /*5540*/  FMUL.FTZ R149, R149, R8 ;  /* 0x0000000895957220 */ /* 0x000fe20000410000 */
[-C--:B------:R-:W-:Y:S01]  /*5550*/  FMUL.FTZ R26, R26, R173.reuse ;  /* 0x000000ad1a1a7220 */ /* 0x080fe20000410000 */
[----:B------:R-:W2:Y:S01]  /*5560*/  MUFU.EX2 R158, R158 ;  /* 0x0000009e009e7308 */ /* 0x000ea20000000800 */
[----:B0-----:R-:W-:Y:S01]  /*5570*/  FADD.FTZ R171, R155, R174 ;  /* 0x000000ae9bab7221 */ /* 0x001fe20000010000 */
[----:B------:R-:W-:Y:S01]  /*5580*/  FADD.FTZ R174, R156, R175 ;  /* 0x000000af9cae7221 */ /* 0x000fe20000010000 */
[----:B------:R-:W-:Y:S01]  /*5590*/  @!P2 STS [R157+0x28800], R8 ;  /* 0x028800089d00a388 */ /* 0x000fe20000000800 */
[----:B------:R-:W-:Y:S01]  /*55a0*/  F2FP.BF16.F32.PACK_AB R156, R15, R156 ;  /* 0x0000009c0f9c723e */ /* 0x000fe200000010ff */
[-C--:B------:R-:W-:Y:S01]  /*55b0*/  FMUL.FTZ R27, R27, R173.reuse ;  /* 0x000000ad1b1b7220 */ /* 0x080fe20000410000 */
[----:B------:R-:W-:Y:S01]  /*55c0*/  FMUL.FTZ R30, R30, R173 ;  /* 0x000000ad1e1e7220 */ /* 0x000fe20000410000 */
[----:B------:R0:W-:Y:S01]  /*55d0*/  @!P2 STS [R157+0x28820], R173 ;  /* 0x028820ad9d00a388 */ /* 0x0001e20000000800 */
[----:B------:R-:W4:Y:S01]  /*55e0*/  MUFU.EX2 R163, R163 ;  /* 0x000000a300a37308 */ /* 0x000f220000000800 */
        /* <DEDUP_REMOVED lines=8> */
[----:B--2---:R-:W-:Y:S01]  /*5670*/  FADD.FTZ R154, R158, R171 ;  /* 0x000000ab9e9a7221 */ /* 0x004fe20000010000 */
[----:B------:R-:W-:Y:S01]  /*5680*/  FADD.FTZ R171, R15, R174 ;  /* 0x000000ae0fab7221 */ /* 0x000fe20000010000 */
[-C--:B------:R-:W-:Y:S01]  /*5690*/  FMUL.FTZ R42, R42, R173.reuse ;  /* 0x000000ad2a2a7220 */ /* 0x080fe20000410000 */
[-C--:B------:R-:W-:Y:S01]  /*56a0*/  FMUL.FTZ R43, R43, R173.reuse ;  /* 0x000000ad2b2b7220 */ /* 0x080fe20000410000 */
[-C--:B------:R-:W-:Y:S01]  /*56b0*/  FMUL.FTZ R46, R46, R173.reuse ;  /* 0x000000ad2e2e7220 */ /* 0x080fe20000410000 */
[----:B------:R-:W-:Y:S01]  /*56c0*/  FADD.FTZ R174, R12, R171 ;  /* 0x000000ab0cae7221 */ /* 0x000fe20000010000 */
[-C--:B------:R-:W-:Y:S01]  /*56d0*/  FMUL.FTZ R47, R47, R173.reuse ;  /* 0x000000ad2f2f7220 */ /* 0x080fe20000410000 */
[----:B------:R-:W2:Y:S01]  /*56e0*/  MUFU.EX2 R162, R162 ;  /* 0x000000a200a27308 */ /* 0x000ea20000000800 */
[----:B----4-:R-:W-:Y:S01]  /*56f0*/  FADD.FTZ R154, R163, R154 ;  /* 0x0000009aa39a7221 */ /* 0x010fe20000010000 */
[----:B------:R-:W-:Y:S01]  /*5700*/  FADD.FTZ R11, R13, R174 ;  /* 0x000000ae0d0b7221 */ /* 0x000fe20000010000 */
[----:B0-----:R-:W-:Y:S01]  /*5710*/  F2FP.BF16.F32.PACK_AB R157, R163, R158 ;  /* 0x0000009ea39d723e */ /* 0x001fe200000010ff */
[-C--:B------:R-:W-:Y:S01]  /*5720*/  FMUL.FTZ R50, R50, R173.reuse ;  /* 0x000000ad32327220 */ /* 0x080fe20000410000 */
[----:B------:R-:W-:Y:S01]  /*5730*/  F2FP.BF16.F32.PACK_AB R158, R13, R12 ;  /* 0x0000000c0d9e723e */ /* 0x000fe200000010ff */
[-C--:B------:R-:W-:Y:S01]  /*5740*/  FMUL.FTZ R51, R51, R173.reuse ;  /* 0x000000ad33337220 */ /* 0x080fe20000410000 */
[-C--:B------:R-:W-:Y:S01]  /*5750*/  FMUL.FTZ R54, R54, R173.reuse ;  /* 0x000000ad36367220 */ /* 0x080fe20000410000 */
[----:B------:R-:W0:Y:S01]  /*5760*/  MUFU.EX2 R166, R166 ;  /* 0x000000a600a67308 */ /* 0x000e220000000800 */
[----:B---3--:R-:W-:Y:S01]  /*5770*/  FADD.FTZ R171, R159, R154 ;  /* 0x0000009a9fab7221 */ /* 0x008fe20000010000 */
[----:B------:R-:W-:Y:S01]  /*5780*/  F2FP.BF16.F32.PACK_AB R154, R21, R10 ;  /* 0x0000000a159a723e */ /* 0x000fe200000010ff */
[----:B------:R-:W-:Y:S01]  /*5790*/  BAR.SYNC.DEFER_BLOCKING 0xf, 0x100 ;  /* 0x03c4000000007b1d */ /* 0x000fe20000010000 */
[----:B------:R-:W-:Y:S01]  /*57a0*/  FADD.FTZ R10, R160, R11 ;  /* 0x0000000ba00a7221 */ /* 0x000fe20000010000 */
[----:B------:R-:W-:Y:S01]  /*57b0*/  F2FP.BF16.F32.PACK_AB R160, R161, R160 ;  /* 0x000000a0a1a0723e */ /* 0x000fe200000010ff */
[-C--:B------:R-:W-:Y:S01]  /*57c0*/  FMUL.FTZ R55, R55, R173.reuse ;  /* 0x000000ad37377220 */ /* 0x080fe20000410000 */
[----:B------:R-:W-:Y:S01]  /*57d0*/  FMUL.FTZ R58, R58, R173 ;  /* 0x000000ad3a3a7220 */ /* 0x000fe20000410000 */
[----:B------:R-:W-:Y:S01]  /*57e0*/  FADD.FTZ R11, R161, R10 ;  /* 0x0000000aa10b7221 */ /* 0x000fe20000010000 */
[----:B------:R-:W3:Y:S01]  /*57f0*/  MUFU.EX2 R167, R167 ;  /* 0x000000a700a77308 */ /* 0x000ee20000000800 */
[C---:B--2---:R-:W-:Y:S01]  /*5800*/  FADD.FTZ R171, R162.reuse, R171 ;  /* 0x000000aba2ab7221 */ /* 0x044fe20000010000 */
[----:B------:R-:W-:Y:S01]  /*5810*/  F2FP.BF16.F32.PACK_AB R159, R162, R159 ;  /* 0x0000009fa29f723e */ /* 0x000fe200000010ff */
[----:B------:R-:W-:Y:S01]  /*5820*/  FADD.FTZ R10, R14, R11 ;  /* 0x0000000b0e0a7221 */ /* 0x000fe20000010000 */
        /* <DEDUP_REMOVED lines=13> */
[C---:B---3--:R-:W-:Y:S01]  /*5900*/  FADD.FTZ R168, R167.reuse, R168 ;  /* 0x000000a8a7a87221 */ /* 0x048fe20000010000 */
[----:B------:R-:W-:Y:S01]  /*5910*/  F2FP.BF16.F32.PACK_AB R161, R167, R166 ;  /* 0x000000a6a7a1723e */ /* 0x000fe200000010ff */
[----:B------:R3:W-:Y:S01]  /*5920*/  STSM.16.M88.4 [R19+0x26800], R152 ;  /* 0x0268009813007844 */ /* 0x0007e20000000200 */
[-C--:B------:R-:W-:Y:S01]  /*5930*/  FMUL.FTZ R79, R79, R173.reuse ;  /* 0x000000ad4f4f7220 */ /* 0x080fe20000410000 */
[-C--:B------:R-:W-:Y:S01]  /*5940*/  FMUL.FTZ R82, R82, R173.reuse ;  /* 0x000000ad52527220 */ /* 0x080fe20000410000 */
[-C--:B------:R-:W-:Y:S01]  /*5950*/  FMUL.FTZ R83, R83, R173.reuse ;  /* 0x000000ad53537220 */ /* 0x080fe20000410000 */
[----:B------:R3:W-:Y:S01]  /*5960*/  STSM.16.M88.4 [R22], R156 ;  /* 0x0000009c16007844 */ /* 0x0007e20000000200 */
[----:B------:R-:W4:Y:S01]  /*5970*/  MUFU.EX2 R6, R6 ;  /* 0x0000000600067308 */ /* 0x000f220000000800 */
[----:B--2---:R-:W-:Y:S01]  /*5980*/  FADD.FTZ R11, R5, R168 ;  /* 0x000000a8050b7221 */ /* 0x004fe20000010000 */
[-C--:B------:R-:W-:Y:S01]  /*5990*/  FMUL.FTZ R86, R86, R173.reuse ;  /* 0x000000ad56567220 */ /* 0x080fe20000410000 */
[-C--:B------:R-:W-:Y:S01]  /*59a0*/  FMUL.FTZ R87, R87, R173.reuse ;  /* 0x000000ad57577220 */ /* 0x080fe20000410000 */
[-C--:B------:R-:W-:Y:S01]  /*59b0*/  FMUL.FTZ R90, R90, R173.reuse ;  /* 0x000000ad5a5a7220 */ /* 0x080fe20000410000 */
[-C--:B------:R-:W-:Y:S01]  /*59c0*/  FMUL.FTZ R91, R91, R173.reuse ;  /* 0x000000ad5b5b7220 */ /* 0x080fe20000410000 */
[-C--:B------:R-:W-:Y:S01]  /*59d0*/  FMUL.FTZ R94, R94, R173.reuse ;  /* 0x000000ad5e5e7220 */ /* 0x080fe20000410000 */
[-C--:B------:R-:W-:Y:S01]  /*59e0*/  FMUL.FTZ R95, R95, R173.reuse ;  /* 0x000000ad5f5f7220 */ /* 0x080fe20000410000 */
[----:B------:R-:W2:Y:S01]  /*59f0*/  MUFU.EX2 R164, R164 ;  /* 0x000000a400a47308 */ /* 0x000ea20000000800 */
[C---:B0-----:R-:W-:Y:S01]  /*5a00*/  FADD.FTZ R13, R165.reuse, R10 ;  /* 0x0000000aa50d7221 */ /* 0x041fe20000010000 */
[----:B------:R-:W-:Y:S01]  /*5a10*/  F2FP.BF16.F32.PACK_AB R162, R165, R14 ;  /* 0x0000000ea5a2723e */ /* 0x000fe200000010ff */
        /* <DEDUP_REMOVED lines=40> */
[----:B------:R-:W-:-:S05]  /*5ca0*/  FMUL.FTZ R151, R151, R173 ;  /* 0x000000ad97977220 */ /* 0x000fca0000410000 */
[----:B------:R-:W2:Y:S01]  /*5cb0*/  MUFU.EX2 R182, R182 ;  /* 0x000000b600b67308 */ /* 0x000ea20000000800 */
[C---:B0-----:R-:W-:Y:S01]  /*5cc0*/  F2FP.BF16.F32.PACK_AB R166, R9.reuse, R20 ;  /* 0x0000001409a6723e */ /* 0x041fe200000010ff */
[----:B------:R-:W-:-:S06]  /*5cd0*/  FADD.FTZ R5, R9, R6 ;  /* 0x0000000609057221 */ /* 0x000fcc0000010000 */
[----:B------:R-:W0:Y:S01]  /*5ce0*/  MUFU.EX2 R183, R183 ;  /* 0x000000b700b77308 */ /* 0x000e220000000800 */
[C---:B----4-:R-:W-:Y:S01]  /*5cf0*/  FADD.FTZ R13, R179.reuse, R12 ;  /* 0x0000000cb30d7221 */ /* 0x050fe20000010000 */
[----:B------:R-:W-:-:S03]  /*5d00*/  F2FP.BF16.F32.PACK_AB R165, R179, R170 ;  /* 0x000000aab3a5723e */ /* 0x000fc600000010ff */
[----:B--2---:R-:W-:Y:S01]  /*5d10*/  FADD.FTZ R10, R182, R13 ;  /* 0x0000000db60a7221 */ /* 0x004fe20000010000 */
[----:B0-----:R-:W-:-:S03]  /*5d20*/  F2FP.BF16.F32.PACK_AB R167, R183, R182 ;  /* 0x000000b6b7a7723e */ /* 0x001fc600000010ff */
[----:B------:R-:W-:Y:S02]  /*5d30*/  FADD.FTZ R6, R183, R10 ;  /* 0x0000000ab7067221 */ /* 0x000fe40000010000 */
[----:B------:R3:W-:Y:S01]  /*5d40*/  STSM.16.M88.4 [R23], R164 ;  /* 0x000000a417007844 */ /* 0x0007e20000000200 */
[----:B------:R-:W-:Y:S05]  /*5d50*/  @!P0 BRA `(.L_x_381) ;  /* 0x0000000000048947 */ /* 0x000fea0003800000 */
[----:B------:R-:W-:Y:S01]  /*5d60*/  BPT.TRAP 0x1 ;  /* 0x000000040000795c */ /* 0x000fe20000300000 */
.L_x_381:
[----:B------:R0:W2:Y:S01]  /*5d70*/  SYNCS.PHASECHK.TRANS64.TRYWAIT P2, [UR21+0x28c50], R7 ;  /* 0x028c5007ff0075a7 */ /* 0x0000a20008040155 */
[----:B------:R-:W-:Y:S05]  /*5d80*/  @!P0 BRA `(.L_x_382) ;  /* 0x0000000000048947 */ /* 0x000fea0003800000 */
[----:B------:R-:W-:Y:S01]  /*5d90*/  BPT.TRAP 0x1 ;  /* 0x000000040000795c */ /* 0x000fe20000300000 */
.L_x_382:
[----:B--2---:R-:W-:Y:S05]  /*5da0*/  @P2 BRA `(.L_x_383) ;  /* 0x0000000000082947 */ /* 0x004fea0003800000 */
[----:B------:R-:W2:Y:S02]  /*5db0*/  SYNCS.PHASECHK.TRANS64.TRYWAIT P2, [UR21+0x28c50], R7 ;  /* 0x028c5007ff0075a7 */ /* 0x000ea40008040155 */
[----:B--2---:R-:W-:Y:S05]  /*5dc0*/  @!P2 BRA `(.L_x_384) ;  /* 0x0000009000d4a947 */ /* 0x004fea0003800000 */
.L_x_383:
        /* <DEDUP_REMOVED lines=34> */
.L_x_385:
[----:B------:R-:W-:Y:S01]  /*5ff0*/  UIADD3 UR21, UR21, 0x28c60, URZ ;  /* 0x00028c6015157890 */ /* 0x000fe2000fffe03f */
[----:B------:R-:W-:Y:S01]  /*6000*/  IMAD.MOV.U32 R9, RZ, RZ, R4 ;  /* 0x000000ffff097224 */ /* 0x000fe200078e0004 */
[----:B------:R-:W-:Y:S01]  /*6010*/  UMOV UR22, UR38 ;  /* 0x0000002600167c82 */ /* 0x000fe20008000000 */
[----:B--2---:R-:W-:Y:S01]  /*6020*/  IMAD.MOV.U32 R8, RZ, RZ, R3 ;  /* 0x000000ffff087224 */ /* 0x004fe200078e0003 */
[----:B------:R-:W-:-:S09]  /*6030*/  UPRMT UR21, UR40, 0x654, UR21 ;  /* 0x0000065428157896 */ /* 0x000fd20008000015 */
[----:B------:R-:W-:Y:S01]  /*6040*/  SYNCS.ARRIVE.TRANS64.RED.A1T0 RZ, [UR21], RZ ;  /* 0x000000ffffff79a7 */ /* 0x000fe20008100415 */
[----:B------:R-:W-:Y:S05]  /*6050*/  @P1 BRA `(.L_x_386) ;  /* 0xffffffe400c41947 */ /* 0x000fea000383ffff */
.L_x_375:
[----:B------:R-:W5:Y:S01]  /*6060*/  SHFL.BFLY PT, R0, R5, 0x2, 0x1f ;  /* 0x0c401f0005007f89 */ /* 0x000f6200000e0000 */
[----:B------:R-:W-:Y:S01]  /*6070*/  IMAD.MOV R10, RZ, RZ, -R18 ;  /* 0x000000ffff0a7224 */ /* 0x000fe200078e0a12 */
[----:B------:R-:W-:Y:S01]  /*6080*/  UIADD3 UR36, UR36, 0x1, URZ ;  /* 0x0000000124247890 */ /* 0x000fe2000fffe03f */
[----:B------:R-:W-:Y:S01]  /*6090*/  IMAD.U32 R13, RZ, RZ, UR20 ;  /* 0x00000014ff0d7e24 */ /* 0x000fe2000f8e00ff */
[----:B01234-:R-:W0:Y:S01]  /*60a0*/  SHFL.BFLY PT, R7, R6, 0x2, 0x1f ;  /* 0x0c401f0006077f89 */ /* 0x01fe2200000e0000 */
[----:B------:R-:W-:Y:S01]  /*60b0*/  IMAD.MOV.U32 R21, RZ, RZ, -0x800000 ;  /* 0xff800000ff157424 */ /* 0x000fe200078e00ff */
[----:B------:R-:W-:Y:S08]  /*60c0*/  BAR.ARV 0x8, 0x100 ;  /* 0x0204000000007b1d */ /* 0x000ff00000002000 */
[----:B------:R-:W-:Y:S01]  /*60d0*/  BAR.SYNC.DEFER_BLOCKING 0xf, 0x100 ;  /* 0x03c4000000007b1d */ /* 0x000fe20000010000 */
[----:B------:R-:W-:Y:S01]  /*60e0*/  ISETP.NE.AND P0, PT, R17, R10, PT ;  /* 0x0000000a1100720c */ /* 0x000fe20003f05270 */
[----:B------:R-:W-:-:S02]  /*60f0*/  IMAD.MOV.U32 R20, RZ, RZ, -0x800000 ;  /* 0xff800000ff147424 */ /* 0x000fc400078e00ff */
[----:B-----5:R-:W-:Y:S01]  /*6100*/  FADD.FTZ R0, R0, R5 ;  /* 0x0000000500007221 */ /* 0x020fe20000010000 */
[----:B0-----:R-:W-:-:S04]  /*6110*/  FADD.FTZ R8, R7, R6 ;  /* 0x0000000607087221 */ /* 0x001fc80000010000 */
[----:B------:R-:W0:Y:S01]  /*6120*/  SHFL.BFLY PT, R9, R0, 0x1, 0x1f ;  /* 0x0c201f0000097f89 */ /* 0x000e2200000e0000 */
[----:B------:R-:W-:-:S03]  /*6130*/  IMAD.MOV.U32 R7, RZ, RZ, RZ ;  /* 0x000000ffff077224 */ /* 0x000fc600078e00ff */
[----:B------:R-:W1:Y:S01]  /*6140*/  SHFL.BFLY PT, R11, R8, 0x1, 0x1f ;  /* 0x0c201f00080b7f89 */ /* 0x000e6200000e0000 */
[----:B0-----:R-:W-:Y:S01]  /*6150*/  FADD.FTZ R9, R0, R9 ;  /* 0x0000000900097221 */ /* 0x001fe20000010000 */
[----:B------:R-:W-:Y:S02]  /*6160*/  IMAD.MOV.U32 R0, RZ, RZ, RZ ;  /* 0x000000ffff007224 */ /* 0x000fe400078e00ff */
[----:B-1----:R-:W-:Y:S02]  /*6170*/  FADD.FTZ R5, R8, R11 ;  /* 0x0000000b08057221 */ /* 0x002fe40000010000 */
[----:B------:R-:W-:Y:S02]  /*6180*/  FSETP.NE.FTZ.AND P1, PT, R9, RZ, PT ;  /* 0x000000ff0900720b */ /* 0x000fe40003f35000 */
[----:B------:R-:W-:Y:S01]  /*6190*/  MOV R11, UR38 ;  /* 0x00000026000b7c02 */ /* 0x000fe20008000f00 */
[----:B------:R-:W-:Y:S01]  /*61a0*/  UIADD3 UR38, UR38, 0x1, URZ ;  /* 0x0000000126267890 */ /* 0x000fe2000fffe03f */
[----:B------:R-:W-:-:S03]  /*61b0*/  FSETP.NE.FTZ.AND P2, PT, R5, RZ, PT ;  /* 0x000000ff0500720b */ /* 0x000fc60003f55000 */
[----:B------:R-:W-:Y:S01]  /*61c0*/  @!P0 IMAD R6, R11, 0x40, R16 ;  /* 0x000000400b068824 */ /* 0x000fe200078e0210 */
[----:B------:R-:W-:Y:S01]  /*61d0*/  UISETP.NE.AND UP0, UPT, UR38, 0x2, UPT ;  /* 0x000000022600788c */ /* 0x000fe2000bf05270 */
[----:B------:R-:W-:-:S03]  /*61e0*/  IMAD.U32 R11, RZ, RZ, UR20 ;  /* 0x00000014ff0b7e24 */ /* 0x000fc6000f8e00ff */
[----:B------:R-:W-:Y:S01]  /*61f0*/  @!P0 LEA R6, R6, UR41, 0x2 ;  /* 0x0000002906068c11 */ /* 0x000fe2000f8e10ff */
[----:B------:R-:W0:Y:S01]  /*6200*/  @P1 MUFU.RCP R7, R9 ;  /* 0x0000000900071308 */ /* 0x000e220000001000 */
[----:B------:R-:W-:Y:S02]  /*6210*/  USEL UR4, URZ, 0x1, UP0 ;  /* 0x000000013f047887 */ /* 0x000fe40008000000 */
[----:B------:R-:W-:Y:S02]  /*6220*/  USEL UR38, UR38, URZ, UP0 ;  /* 0x0000003f26267287 */ /* 0x000fe40008000000 */
[----:B------:R-:W-:-:S03]  /*6230*/  ULOP3.LUT UR37, UR37, UR4, URZ, 0x3c, !UPT ;  /* 0x0000000425257292 */ /* 0x000fc6000f8e3c3f */
[----:B------:R-:W1:Y:S08]  /*6240*/  @P2 MUFU.RCP R0, R5 ;  /* 0x0000000500002308 */ /* 0x000e700000001000 */
[----:B------:R-:W-:Y:S01]  /*6250*/  @P2 MUFU.LG2 R5, R5 ;  /* 0x0000000500052308 */ /* 0x000fe20000000c00 */
[-C--:B0-----:R-:W-:Y:S01]  /*6260*/  FMUL.FTZ R171, R28, R7.reuse ;  /* 0x000000071cab7220 */ /* 0x081fe20000410000 */
[-C--:B------:R-:W-:Y:S01]  /*6270*/  FMUL.FTZ R28, R29, R7.reuse ;  /* 0x000000071d1c7220 */ /* 0x080fe20000410000 */
[----:B------:R-:W-:Y:S01]  /*6280*/  @!P0 STS [R6+0x28800], R7 ;  /* 0x0288000706008388 */ /* 0x000fe20000000800 */
[-C--:B------:R-:W-:Y:S01]  /*6290*/  FMUL.FTZ R172, R24, R7.reuse ;  /* 0x0000000718ac7220 */ /* 0x080fe20000410000 */
[-C--:B------:R-:W-:Y:S01]  /*62a0*/  FMUL.FTZ R170, R25, R7.reuse ;  /* 0x0000000719aa7220 */ /* 0x080fe20000410000 */
[-C--:B------:R-:W-:Y:S01]  /*62b0*/  FMUL.FTZ R169, R32, R7.reuse ;  /* 0x0000000720a97220 */ /* 0x080fe20000410000 */
[-C--:B------:R-:W-:Y:S01]  /*62c0*/  FMUL.FTZ R166, R33, R7.reuse ;  /* 0x0000000721a67220 */ /* 0x080fe20000410000 */
[----:B------:R-:W0:Y:S01]  /*62d0*/  @P1 MUFU.LG2 R29, R9 ;  /* 0x00000009001d1308 */ /* 0x000e220000000c00 */
        /* <DEDUP_REMOVED lines=59> */
[----:B-1----:R-:W-:Y:S01]  /*6690*/  @P1 FMUL.FTZ R6, R11, 0.69314718246459960938 ;  /* 0x3f3172180b061820 */ /* 0x002fe20000410000 */
[----:B------:R-:W-:Y:S01]  /*66a0*/  @P2 FMUL.FTZ R7, R13, 0.69314718246459960938 ;  /* 0x3f3172180d072820 */ /* 0x000fe20000410000 */
[----:B0-----:R-:W-:Y:S01]  /*66b0*/  @P1 FMUL.FTZ R29, R29, 0.69314718246459960938 ;  /* 0x3f3172181d1d1820 */ /* 0x001fe20000410000 */
[----:B------:R-:W-:Y:S01]  /*66c0*/  @P2 FMUL.FTZ R32, R5, 0.69314718246459960938 ;  /* 0x3f31721805202820 */ /* 0x000fe20000410000 */
        /* <DEDUP_REMOVED lines=63> */
[----:B------:R-:W-:Y:S06]  /*6ac0*/  BAR.ARV 0xe, 0x100 ;  /* 0x0384000000007b1d */ /* 0x000fec0000002000 */
[----:B------:R-:W-:Y:S01]  /*6ad0*/  PLOP3.LUT P0, PT, PT, PT, PT, 0x8, 0x0 ;  /* 0x000000000000781c */ /* 0x000fe20003f0e170 */
[----:B------:R-:W-:Y:S01]  /*6ae0*/  FMUL.FTZ R0, R151, R0 ;  /* 0x0000000097007220 */ /* 0x000fe20000410000 */
[----:B------:R-:W-:Y:S01]  /*6af0*/  @P1 FFMA.FTZ R21, R6, R3, R29 ;  /* 0x0000000306151223 */ /* 0x000fe2000001001d */
[----:B------:R-:W-:-:S10]  /*6b00*/  @P2 FFMA.FTZ R20, R7, R4, R32 ;  /* 0x0000000407142223 */ /* 0x000fd40000010020 */
.L_x_352:
[----:B------:R-:W0:Y:S08]  /*6b10*/  S2UR UR40, SR_CgaCtaId ;  /* 0x00000000002879c3 */ /* 0x000e300000008800 */
[----:B------:R-:W-:Y:S06]  /*6b20*/  BAR.SYNC.DEFER_BLOCKING 0x5, 0x180 ;  /* 0x0146000000007b1d */ /* 0x000fec0000010000 */
[----:B------:R-:W-:Y:S01]  /*6b30*/  UMOV UR41, 0x400 ;  /* 0x0000040000297882 */ /* 0x000fe20000000000 */
[----:B------:R-:W-:Y:S01]  /*6b40*/  BSSY B0, `(.L_x_387) ;  /* 0x00002f9000007945 */ /* 0x000fe20003800000 */
[----:B0-----:R-:W-:-:S09]  /*6b50*/  ULEA UR41, UR40, UR41, 0x18 ;  /* 0x0000002928297291 */ /* 0x001fd2000f8ec03f */
[----:B------:R-:W0:Y:S02]  /*6b60*/  LDS.128 R4, [UR41+0x28cd0] ;  /* 0x028cd029ff047984 */ /* 0x000e240008000c00 */
[----:B0-----:R-:W-:Y:S02]  /*6b70*/  R2UR UR5, R5 ;  /* 0x00000000050572ca */ /* 0x001fe400000e0000 */
[----:B------:R-:W-:Y:S02]  /*6b80*/  R2UR UR6, R6 ;  /* 0x00000000060672ca */ /* 0x000fe400000e0000 */
[----:B------:R-:W-:Y:S01]  /*6b90*/  R2UR UR7, R7 ;  /* 0x00000000070772ca */ /* 0x000fe200000e0000 */
[----:B------:R-:W-:Y:S06]  /*6ba0*/  BAR.ARV 0x4, 0x180 ;  /* 0x0106000000007b1d */ /* 0x000fec0000002000 */
[----:B------:R-:W-:Y:S08]  /*6bb0*/  @P0 BRA `(.L_x_388) ;  /* 0x0000002000380947 */ /* 0x000ff00003800000 */
[----:B------:R-:W0:Y:S08]  /*6bc0*/  S2UR UR4, SR_SWINHI ;  /* 0x00000000000479c3 */ /* 0x000e300000002f00 */
[----:B------:R-:W-:Y:S01]  /*6bd0*/  BAR.SYNC.DEFER_BLOCKING 0x1, 0x100 ;  /* 0x0044000000007b1d */ /* 0x000fe20000010000 */
[----:B------:R-:W-:Y:S01]  /*6be0*/  F2FP.BF16.F32.PACK_AB R9, R43, R9 ;  /* 0x000000092b09723e */ /* 0x000fe200000010ff */
[----:B------:R-:W-:Y:S01]  /*6bf0*/  USHF.L.U32 UR10, UR42, 0x2, URZ ;  /* 0x000000022a0a7899 */ /* 0x000fe2000800063f */
[----:B------:R-:W-:Y:S01]  /*6c00*/  F2FP.BF16.F32.PACK_AB R10, R10, R165 ;  /* 0x000000a50a0a723e */ /* 0x000fe200000010ff */
[----:B------:R-:W-:Y:S01]  /*6c10*/  USHF.L.U64.HI UR11, UR42, 0x2, UR43 ;  /* 0x000000022a0b7899 */ /* 0x000fe2000801022b */
[----:B------:R-:W-:-:S02]  /*6c20*/  F2FP.BF16.F32.PACK_AB R11, R47, R11 ;  /* 0x0000000b2f0b723e */ /* 0x000fc400000010ff */
[----:B------:R-:W-:Y:S02]  /*6c30*/  F2FP.BF16.F32.PACK_AB R12, R12, R156 ;  /* 0x0000009c0c0c723e */ /* 0x000fe400000010ff */
[----:B------:R-:W-:Y:S02]  /*6c40*/  F2FP.BF16.F32.PACK_AB R13, R51, R13 ;  /* 0x0000000d330d723e */ /* 0x000fe400000010ff */
[----:B------:R-:W-:Y:S02]  /*6c50*/  F2FP.BF16.F32.PACK_AB R14, R14, R153 ;  /* 0x000000990e0e723e */ /* 0x000fe400000010ff */
[----:B------:R-:W-:Y:S02]  /*6c60*/  F2FP.BF16.F32.PACK_AB R15, R55, R15 ;  /* 0x0000000f370f723e */ /* 0x000fe400000010ff */
[----:B------:R-:W-:Y:S02]  /*6c70*/  F2FP.BF16.F32.PACK_AB R64, R65, R64 ;  /* 0x000000404140723e */ /* 0x000fe400000010ff */
[----:B------:R-:W-:-:S02]  /*6c80*/  F2FP.BF16.F32.PACK_AB R24, R57, R24 ;  /* 0x000000183918723e */ /* 0x000fc400000010ff */
        /* <DEDUP_REMOVED lines=9> */
[----:B------:R-:W-:Y:S01]  /*6d20*/  ULDC.64 UR8, c[0x0][0xc00] ;  /* 0x0003000000087ab9 */ /* 0x000fe20000000a00 */
[----:B------:R-:W-:Y:S01]  /*6d30*/  F2FP.BF16.F32.PACK_AB R73, R75, R74 ;  /* 0x0000004a4b49723e */ /* 0x000fe200000010ff */
[----:B------:R-:W-:Y:S01]  /*6d40*/  IMAD.WIDE R4, R196, 0x2, R174 ;  /* 0x00000002c4047825 */ /* 0x000fe200078e02ae */
[----:B------:R-:W-:Y:S01]  /*6d50*/  F2FP.BF16.F32.PACK_AB R80, R81, R80 ;  /* 0x000000505150723e */ /* 0x000fe200000010ff */
[----:B------:R-:W-:Y:S01]  /*6d60*/  UIADD3 UR4, UP1, UR10, UR8, URZ ;  /* 0x000000080a047290 */ /* 0x000fe2000ff3e03f */
[----:B------:R-:W-:Y:S01]  /*6d70*/  F2FP.BF16.F32.PACK_AB R74, R77, R76 ;  /* 0x0000004c4d4a723e */ /* 0x000fe200000010ff */
[----:B------:R-:W-:Y:S01]  /*6d80*/  UISETP.NE.U32.AND UP0, UPT, UR8, URZ, UPT ;  /* 0x0000003f0800728c */ /* 0x000fe2000bf05070 */
[C---:B------:R-:W-:Y:S01]  /*6d90*/  IADD3 R173, P1, R4.reuse, 0x20, RZ ;  /* 0x0000002004ad7810 */ /* 0x040fe20007f3e0ff */
[----:B------:R-:W-:Y:S01]  /*6da0*/  UIADD3.X UR8, UR11, UR9, URZ, UP1, !UPT ;  /* 0x000000090b087290 */ /* 0x000fe20008ffe43f */
[C---:B------:R-:W-:Y:S01]  /*6db0*/  IADD3 R183, P6, R4.reuse, 0x2020, RZ ;  /* 0x0000202004b77810 */ /* 0x040fe20007fde0ff */
[----:B------:R-:W-:Y:S01]  /*6dc0*/  UISETP.NE.AND.EX UP0, UPT, UR9, URZ, UPT, UP0 ;  /* 0x0000003f0900728c */ /* 0x000fe2000bf05300 */
[C---:B------:R-:W-:Y:S01]  /*6dd0*/  IADD3 R177, P0, R4.reuse, 0x40, RZ ;  /* 0x0000004004b17810 */ /* 0x040fe20007f1e0ff */
[--C-:B------:R-:W-:Y:S01]  /*6de0*/  IMAD.X R33, RZ, RZ, R5.reuse, P1 ;  /* 0x000000ffff217224 */ /* 0x100fe200008e0605 */
[----:B------:R-:W-:Y:S01]  /*6df0*/  LOP3.LUT R32, R173, 0x380, RZ, 0xc0, !PT ;  /* 0x00000380ad207812 */ /* 0x000fe200078ec0ff */
[----:B------:R-:W-:Y:S01]  /*6e00*/  IMAD.X R49, RZ, RZ, R5, P6 ;  /* 0x000000ffff317224 */ /* 0x000fe200030e0605 */
[----:B------:R-:W-:-:S02]  /*6e10*/  IADD3 R7, P6, R4, 0x6000, RZ ;  /* 0x0000600004077810 */ /* 0x000fc40007fde0ff */
[----:B------:R-:W-:Y:S02]  /*6e20*/  IADD3.X R37, RZ, R5, RZ, P0, !PT ;  /* 0x00000005ff257210 */ /* 0x000fe400007fe4ff */
[----:B------:R-:W-:Y:S02]  /*6e30*/  SHF.R.U64 R32, R32, 0x3, RZ ;  /* 0x0000000320207819 */ /* 0x000fe400000012ff */
[C---:B------:R-:W-:Y:S02]  /*6e40*/  IADD3 R209, P1, R4.reuse, 0x4000, RZ ;  /* 0x0000400004d17810 */ /* 0x040fe40007f3e0ff */
[C---:B------:R-:W-:Y:S02]  /*6e50*/  IADD3 R6, P0, R4.reuse, 0x4020, RZ ;  /* 0x0000402004067810 */ /* 0x040fe40007f1e0ff */
[C---:B------:R-:W-:Y:S01]  /*6e60*/  LOP3.LUT R29, R4.reuse, 0x380, RZ, 0xc0, !PT ;  /* 0x00000380041d7812 */ /* 0x040fe200078ec0ff */
[--C-:B------:R-:W-:Y:S01]  /*6e70*/  IMAD.X R103, RZ, RZ, R5.reuse, P1 ;  /* 0x000000ffff677224 */ /* 0x100fe200008e0605 */
[----:B------:R-:W-:Y:S01]  /*6e80*/  LOP3.LUT R118, R7, 0x380, RZ, 0xc0, !PT ;  /* 0x0000038007767812 */ /* 0x000fe200078ec0ff */
[----:B------:R-:W-:Y:S01]  /*6e90*/  IMAD.X R107, RZ, RZ, R5, P0 ;  /* 0x000000ffff6b7224 */ /* 0x000fe200000e0605 */
[----:B------:R-:W-:-:S02]  /*6ea0*/  IADD3 R179, P4, R4, 0x60, RZ ;  /* 0x0000006004b37810 */ /* 0x000fc40007f9e0ff */
[C---:B------:R-:W-:Y:S02]  /*6eb0*/  IADD3 R181, P3, R4.reuse, 0x2000, RZ ;  /* 0x0000200004b57810 */ /* 0x040fe40007f7e0ff */
[C---:B------:R-:W-:Y:S01]  /*6ec0*/  IADD3 R205, P5, R4.reuse, 0x2040, RZ ;  /* 0x0000204004cd7810 */ /* 0x040fe20007fbe0ff */
[--C-:B------:R-:W-:Y:S01]  /*6ed0*/  IMAD.X R41, RZ, RZ, R5.reuse, P4 ;  /* 0x000000ffff297224 */ /* 0x100fe200020e0605 */
[----:B------:R-:W-:Y:S01]  /*6ee0*/  IADD3 R207, P2, R4, 0x2060, RZ ;  /* 0x0000206004cf7810 */ /* 0x000fe20007f5e0ff */
[--C-:B------:R-:W-:Y:S01]  /*6ef0*/  IMAD.X R45, RZ, RZ, R5.reuse, P3 ;  /* 0x000000ffff2d7224 */ /* 0x100fe200018e0605 */
[----:B------:R-:W-:Y:S01]  /*6f00*/  LOP3.LUT R32, R32, R173, RZ, 0x3c, !PT ;  /* 0x000000ad20207212 */ /* 0x000fe200078e3cff */
[--C-:B------:R-:W-:Y:S01]  /*6f10*/  IMAD.X R53, RZ, RZ, R5.reuse, P5 ;  /* 0x000000ffff357224 */ /* 0x100fe200028e0605 */
[----:B------:R-:W-:Y:S01]  /*6f20*/  LOP3.LUT R173, R6, 0x380, RZ, 0xc0, !PT ;  /* 0x0000038006ad7812 */ /* 0x000fe200078ec0ff */
[----:B------:R-:W-:Y:S01]  /*6f30*/  IMAD.X R99, RZ, RZ, R5, P2 ;  /* 0x000000ffff637224 */ /* 0x000fe200010e0605 */
[----:B------:R-:W-:-:S02]  /*6f40*/  SHF.R.U64 R29, R29, 0x3, RZ ;  /* 0x000000031d1d7819 */ /* 0x000fc400000012ff */
[----:B------:R-:W-:Y:S02]  /*6f50*/  SHF.R.U64 R118, R118, 0x3, RZ ;  /* 0x0000000376767819 */ /* 0x000fe400000012ff */
[C---:B------:R-:W-:Y:S02]  /*6f60*/  IADD3 R151, P1, R4.reuse, 0x6060, RZ ;  /* 0x0000606004977810 */ /* 0x040fe40007f3e0ff */
[C---:B------:R-:W-:Y:S02]  /*6f70*/  IADD3 R110, P4, R4.reuse, 0x4040, RZ ;  /* 0x00004040046e7810 */ /* 0x040fe40007f9e0ff */
[C---:B------:R-:W-:Y:S02]  /*6f80*/  IADD3 R114, P3, R4.reuse, 0x4060, RZ ;  /* 0x0000406004727810 */ /* 0x040fe40007f7e0ff */
[C---:B------:R-:W-:Y:S01]  /*6f90*/  IADD3 R3, P5, R4.reuse, 0x6020, RZ ;  /* 0x0000602004037810 */ /* 0x040fe20007fbe0ff */
[--C-:B------:R-:W-:Y:S01]  /*6fa0*/  IMAD.X R111, RZ, RZ, R5.reuse, P4 ;  /* 0x000000ffff6f7224 */ /* 0x100fe200020e0605 */
[----:B------:R-:W-:Y:S01]  /*6fb0*/  IADD3 R126, P2, R4, 0x6040, RZ ;  /* 0x00006040047e7810 */ /* 0x000fe20007f5e0ff */
[--C-:B------:R-:W-:Y:S01]  /*6fc0*/  IMAD.X R115, RZ, RZ, R5.reuse, P3 ;  /* 0x000000ffff737224 */ /* 0x100fe200018e0605 */
[----:B------:R-:W-:Y:S01]  /*6fd0*/  SHF.R.U64 R173, R173, 0x3, RZ ;  /* 0x00000003adad7819 */ /* 0x000fe200000012ff */
[--C-:B------:R-:W-:Y:S01]  /*6fe0*/  IMAD.X R123, RZ, RZ, R5.reuse, P5 ;  /* 0x000000ffff7b7224 */ /* 0x100fe200028e0605 */
[----:B------:R-:W-:Y:S01]  /*6ff0*/  LOP3.LUT R4, R29, R4, RZ, 0x3c, !PT ;  /* 0x000000041d047212 */ /* 0x000fe200078e3cff */
[--C-:B------:R-:W-:Y:S01]  /*7000*/  IMAD.X R127, RZ, RZ, R5.reuse, P2 ;  /* 0x000000ffff7f7224 */ /* 0x100fe200010e0605 */
[----:B------:R-:W-:Y:S01]  /*7010*/  LOP3.LUT R36, R177, 0x380, RZ, 0xc0, !PT ;  /* 0x00000380b1247812 */ /* 0x000fe200078ec0ff */
[----:B------:R-:W-:Y:S01]  /*7020*/  IMAD.X R29, RZ, RZ, R5, P1 ;  /* 0x000000ffff1d7224 */ /* 0x000fe200008e0605 */
[----:B------:R-:W-:-:S02]  /*7030*/  LOP3.LUT R40, R179, 0x380, RZ, 0xc0, !PT ;  /* 0x00000380b3287812 */ /* 0x000fc400078ec0ff */
[----:B------:R-:W-:Y:S02]  /*7040*/  LOP3.LUT R118, R118, R7, RZ, 0x3c, !PT ;  /* 0x0000000776767212 */ /* 0x000fe400078e3cff */
[----:B------:R-:W-:Y:S02]  /*7050*/  LOP3.LUT R7, R151, 0x380, RZ, 0xc0, !PT ;  /* 0x0000038097077812 */ /* 0x000fe400078ec0ff */
[----:B------:R-:W-:Y:S02]  /*7060*/  LOP3.LUT R44, R181, 0x380, RZ, 0xc0, !PT ;  /* 0x00000380b52c7812 */ /* 0x000fe400078ec0ff */
[----:B------:R-:W-:Y:S02]  /*7070*/  LOP3.LUT R106, R173, R6, RZ, 0x3c, !PT ;  /* 0x00000006ad6a7212 */ /* 0x000fe400078e3cff */
[----:B------:R-:W-:Y:S02]  /*7080*/  IADD3.X R119, RZ, R5, RZ, P6, !PT ;  /* 0x00000005ff777210 */ /* 0x000fe400037fe4ff */
[----:B------:R-:W-:-:S02]  /*7090*/  SHF.R.U64 R36, R36, 0x3, RZ ;  /* 0x0000000324247819 */ /* 0x000fc400000012ff */
[----:B------:R-:W-:Y:S02]  /*70a0*/  SHF.R.U64 R40, R40, 0x3, RZ ;  /* 0x0000000328287819 */ /* 0x000fe400000012ff */
[----:B------:R-:W-:Y:S02]  /*70b0*/  LOP3.LUT R48, R183, 0x380, RZ, 0xc0, !PT ;  /* 0x00000380b7307812 */ /* 0x000fe400078ec0ff */
[----:B------:R-:W-:Y:S02]  /*70c0*/  MOV R173, R4 ;  /* 0x0000000400ad7202 */ /* 0x000fe40000000f00 */
[----:B------:R-:W-:Y:S02]  /*70d0*/  F2FP.BF16.F32.PACK_AB R6, R28, R171 ;  /* 0x000000ab1c06723e */ /* 0x000fe400000010ff */
[----:B------:R-:W-:Y:S02]  /*70e0*/  LOP3.LUT R52, R205, 0x380, RZ, 0xc0, !PT ;  /* 0x00000380cd347812 */ /* 0x000fe400078ec0ff */
[----:B------:R-:W-:-:S02]  /*70f0*/  F2FP.BF16.F32.PACK_AB R5, R27, R26 ;  /* 0x0000001a1b05723e */ /* 0x000fc400000010ff */
[----:B------:R-:W-:Y:S02]  /*7100*/  SHF.R.U64 R28, R7, 0x3, RZ ;  /* 0x00000003071c7819 */ /* 0x000fe400000012ff */
[----:B------:R-:W-:Y:S02]  /*7110*/  LOP3.LUT R98, R207, 0x380, RZ, 0xc0, !PT ;  /* 0x00000380cf627812 */ /* 0x000fe400078ec0ff */
[----:B------:R-:W-:Y:S02]  /*7120*/  F2FP.BF16.F32.PACK_AB R4, R170, R172 ;  /* 0x000000acaa04723e */ /* 0x000fe400000010ff */
[----:B------:R-:W-:Y:S02]  /*7130*/  LOP3.LUT R26, R3, 0x380, RZ, 0xc0, !PT ;  /* 0x00000380031a7812 */ /* 0x000fe400078ec0ff */
[----:B------:R-:W-:Y:S02]  /*7140*/  LOP3.LUT R27, R126, 0x380, RZ, 0xc0, !PT ;  /* 0x000003807e1b7812 */ /* 0x000fe400078ec0ff */
[----:B------:R-:W-:-:S02]  /*7150*/  F2FP.BF16.F32.PACK_AB R7, R31, R30 ;  /* 0x0000001e1f07723e */ /* 0x000fc400000010ff */
[----:B------:R-:W-:Y:S02]  /*7160*/  SHF.R.U64 R44, R44, 0x3, RZ ;  /* 0x000000032c2c7819 */ /* 0x000fe400000012ff */
[----:B------:R-:W-:Y:S01]  /*7170*/  LOP3.LUT R102, R209, 0x380, RZ, 0xc0, !PT ;  /* 0x00000380d1667812 */ /* 0x000fe200078ec0ff */
[----:B------:R0:W-:Y:S01]  /*7180*/  STSM.16.M88.4 [R173], R4 ;  /* 0x00000004ad007844 */ /* 0x0001e20000000200 */
[----:B------:R-:W-:Y:S02]  /*7190*/  LOP3.LUT R36, R36, R177, RZ, 0x3c, !PT ;  /* 0x000000b124247212 */ /* 0x000fe400078e3cff */
[----:B------:R-:W-:Y:S02]  /*71a0*/  LOP3.LUT R40, R40, R179, RZ, 0x3c, !PT ;  /* 0x000000b328287212 */ /* 0x000fe400078e3cff */
[----:B------:R-:W-:Y:S02]  /*71b0*/  SHF.R.U64 R48, R48, 0x3, RZ ;  /* 0x0000000330307819 */ /* 0x000fe400000012ff */
[----:B------:R-:W-:-:S02]  /*71c0*/  SHF.R.U64 R52, R52, 0x3, RZ ;  /* 0x0000000334347819 */ /* 0x000fc400000012ff */
[----:B------:R-:W-:Y:S02]  /*71d0*/  LOP3.LUT R177, R110, 0x380, RZ, 0xc0, !PT ;  /* 0x000003806eb17812 */ /* 0x000fe400078ec0ff */
[----:B------:R-:W-:Y:S02]  /*71e0*/  LOP3.LUT R179, R114, 0x380, RZ, 0xc0, !PT ;  /* 0x0000038072b37812 */ /* 0x000fe400078ec0ff */
[----:B------:R-:W-:Y:S02]  /*71f0*/  SHF.R.U64 R98, R98, 0x3, RZ ;  /* 0x0000000362627819 */ /* 0x000fe400000012ff */
[----:B------:R-:W-:Y:S02]  /*7200*/  SHF.R.U64 R26, R26, 0x3, RZ ;  /* 0x000000031a1a7819 */ /* 0x000fe400000012ff */
[----:B------:R-:W-:Y:S02]  /*7210*/  SHF.R.U64 R27, R27, 0x3, RZ ;  /* 0x000000031b1b7819 */ /* 0x000fe400000012ff */
[----:B------:R-:W-:-:S02]  /*7220*/  LOP3.LUT R44, R44, R181, RZ, 0x3c, !PT ;  /* 0x000000b52c2c7212 */ /* 0x000fc400078e3cff */
[----:B------:R-:W-:Y:S02]  /*7230*/  SHF.R.U64 R102, R102, 0x3, RZ ;  /* 0x0000000366667819 */ /* 0x000fe400000012ff */
[----:B------:R-:W-:Y:S02]  /*7240*/  LOP3.LUT R48, R48, R183, RZ, 0x3c, !PT ;  /* 0x000000b730307212 */ /* 0x000fe400078e3cff */
[----:B------:R-:W-:Y:S02]  /*7250*/  MOV R33, R32 ;  /* 0x0000002000217202 */ /* 0x000fe40000000f00 */
[----:B0-----:R-:W-:Y:S02]  /*7260*/  F2FP.BF16.F32.PACK_AB R4, R166, R169 ;  /* 0x000000a9a604723e */ /* 0x001fe400000010ff */
[----:B------:R-:W-:Y:S02]  /*7270*/  F2FP.BF16.F32.PACK_AB R5, R35, R34 ;  /* 0x000000222305723e */ /* 0x000fe400000010ff */
[----:B------:R-:W-:-:S02]  /*7280*/  F2FP.BF16.F32.PACK_AB R6, R8, R167 ;  /* 0x000000a70806723e */ /* 0x000fc400000010ff */
[----:B------:R-:W-:Y:S02]  /*7290*/  F2FP.BF16.F32.PACK_AB R7, R39, R38 ;  /* 0x000000262707723e */ /* 0x000fe400000010ff */
[----:B------:R-:W-:Y:S02]  /*72a0*/  LOP3.LUT R52, R52, R205, RZ, 0x3c, !PT ;  /* 0x000000cd34347212 */ /* 0x000fe400078e3cff */
[----:B------:R-:W-:Y:S01]  /*72b0*/  SHF.R.U64 R177, R177, 0x3, RZ ;  /* 0x00000003b1b17819 */ /* 0x000fe200000012ff */
[----:B------:R0:W-:Y:S01]  /*72c0*/  STSM.16.M88.4 [R33], R4 ;  /* 0x0000000421007844 */ /* 0x0001e20000000200 */
[----:B------:R-:W-:Y:S02]  /*72d0*/  SHF.R.U64 R179, R179, 0x3, RZ ;  /* 0x00000003b3b37819 */ /* 0x000fe400000012ff */
[----:B------:R-:W-:Y:S02]  /*72e0*/  MOV R36, R36 ;  /* 0x0000002400247202 */ /* 0x000fe40000000f00 */
[----:B------:R-:W-:-:S02]  /*72f0*/  F2FP.BF16.F32.PACK_AB R8, R164, R168 ;  /* 0x000000a8a408723e */ /* 0x000fc400000010ff */
[----:B------:R-:W-:Y:S02]  /*7300*/  LOP3.LUT R98, R98, R207, RZ, 0x3c, !PT ;  /* 0x000000cf62627212 */ /* 0x000fe400078e3cff */
[----:B------:R-:W-:Y:S01]  /*7310*/  LOP3.LUT R122, R26, R3, RZ, 0x3c, !PT ;  /* 0x000000031a7a7212 */ /* 0x000fe200078e3cff */
[----:B------:R1:W-:Y:S01]  /*7320*/  STSM.16.M88.4 [R36], R8 ;  /* 0x0000000824007844 */ /* 0x0003e20000000200 */
[----:B------:R-:W-:Y:S02]  /*7330*/  LOP3.LUT R126, R27, R126, RZ, 0x3c, !PT ;  /* 0x0000007e1b7e7212 */ /* 0x000fe400078e3cff */
[----:B------:R-:W-:Y:S02]  /*7340*/  MOV R40, R40 ;  /* 0x0000002800287202 */ /* 0x000fe40000000f00 */
[----:B------:R-:W-:Y:S01]  /*7350*/  LOP3.LUT R102, R102, R209, RZ, 0x3c, !PT ;  /* 0x000000d166667212 */ /* 0x000fe200078e3cff */
[----:B0-----:R-:W-:Y:S01]  /*7360*/  IMAD.U32 R5, RZ, RZ, UR8 ;  /* 0x00000008ff057e24 */ /* 0x001fe2000f8e00ff */
[----:B------:R-:W-:Y:S01]  /*7370*/  MOV R44, R44 ;  /* 0x0000002c002c7202 */ /* 0x000fe20000000f00 */
[----:B------:R0:W-:Y:S01]  /*7380*/  STSM.16.M88.4 [R40], R12 ;  /* 0x0000000c28007844 */ /* 0x0001e20000000200 */
[----:B------:R-:W-:Y:S01]  /*7390*/  F2FP.BF16.F32.PACK_AB R26, R61, R60 ;  /* 0x0000003c3d1a723e */ /* 0x000fe200000010ff */
[----:B------:R-:W-:Y:S01]  /*73a0*/  ULDC.64 UR8, c[0x0][0xc08] ;  /* 0x0003020000087ab9 */ /* 0x000fe20000000a00 */
[----:B------:R-:W-:Y:S01]  /*73b0*/  F2FP.BF16.F32.PACK_AB R27, R63, R62 ;  /* 0x0000003e3f1b723e */ /* 0x000fe200000010ff */
[----:B------:R-:W-:Y:S01]  /*73c0*/  IMAD.U32 R4, RZ, RZ, UR4 ;  /* 0x00000004ff047e24 */ /* 0x000fe2000f8e00ff */
[----:B------:R-:W-:-:S02]  /*73d0*/  MOV R48, R48 ;  /* 0x0000003000307202 */ /* 0x000fc40000000f00 */
[----:B------:R-:W-:Y:S01]  /*73e0*/  LOP3.LUT R110, R177, R110, RZ, 0x3c, !PT ;  /* 0x0000006eb16e7212 */ /* 0x000fe200078e3cff */
[----:B------:R2:W-:Y:S01]  /*73f0*/  STSM.16.M88.4 [R44], R24 ;  /* 0x000000182c007844 */ /* 0x0005e20000000200 */
[----:B------:R-:W-:Y:S02]  /*7400*/  LOP3.LUT R114, R179, R114, RZ, 0x3c, !PT ;  /* 0x00000072b3727212 */ /* 0x000fe400078e3cff */
[----:B------:R-:W-:Y:S01]  /*7410*/  MOV R52, R52 ;  /* 0x0000003400347202 */ /* 0x000fe20000000f00 */
[----:B------:R-:W-:Y:S01]  /*7420*/  STSM.16.M88.4 [R48], R64 ;  /* 0x0000004030007844 */ /* 0x000fe20000000200 */
[----:B------:R-:W-:Y:S02]  /*7430*/  F2FP.BF16.F32.PACK_AB R75, R79, R78 ;  /* 0x0000004e4f4b723e */ /* 0x000fe400000010ff */
[----:B------:R-:W-:Y:S02]  /*7440*/  F2FP.BF16.F32.PACK_AB R81, R83, R82 ;  /* 0x000000525351723e */ /* 0x000fe400000010ff */
[----:B------:R-:W-:Y:S01]  /*7450*/  F2FP.BF16.F32.PACK_AB R88, R89, R88 ;  /* 0x000000585958723e */ /* 0x000fe200000010ff */
[----:B------:R-:W-:Y:S01]  /*7460*/  STSM.16.M88.4 [R52], R72 ;  /* 0x0000004834007844 */ /* 0x000fe20000000200 */
[----:B------:R-:W-:-:S02]  /*7470*/  MOV R32, R98 ;  /* 0x0000006200207202 */ /* 0x000fc40000000f00 */
[----:B------:R-:W-:Y:S02]  /*7480*/  F2FP.BF16.F32.PACK_AB R82, R85, R84 ;  /* 0x000000545552723e */ /* 0x000fe400000010ff */
[----:B------:R-:W-:Y:S02]  /*7490*/  F2FP.BF16.F32.PACK_AB R83, R87, R86 ;  /* 0x000000565753723e */ /* 0x000fe400000010ff */
[----:B------:R-:W-:Y:S02]  /*74a0*/  F2FP.BF16.F32.PACK_AB R89, R91, R90 ;  /* 0x0000005a5b59723e */ /* 0x000fe400000010ff */
[----:B------:R-:W-:Y:S01]  /*74b0*/  MOV R102, R102 ;  /* 0x0000006600667202 */ /* 0x000fe20000000f00 */
[----:B------:R-:W-:Y:S01]  /*74c0*/  STSM.16.M88.4 [R32], R80 ;  /* 0x0000005020007844 */ /* 0x000fe20000000200 */
[----:B------:R-:W-:Y:S02]  /*74d0*/  F2FP.BF16.F32.PACK_AB R90, R93, R92 ;  /* 0x0000005c5d5a723e */ /* 0x000fe400000010ff */
[----:B------:R-:W-:-:S02]  /*74e0*/  F2FP.BF16.F32.PACK_AB R91, R95, R94 ;  /* 0x0000005e5f5b723e */ /* 0x000fc400000010ff */
[----:B------:R-:W-:Y:S02]  /*74f0*/  F2FP.BF16.F32.PACK_AB R96, R97, R96 ;  /* 0x000000606160723e */ /* 0x000fe400000010ff */
[----:B------:R-:W-:Y:S01]  /*7500*/  MOV R31, R106 ;  /* 0x0000006a001f7202 */ /* 0x000fe20000000f00 */
[----:B------:R-:W-:Y:S01]  /*7510*/  STSM.16.M88.4 [R102], R88 ;  /* 0x0000005866007844 */ /* 0x000fe20000000200 */
[----:B------:R-:W-:Y:S02]  /*7520*/  F2FP.BF16.F32.PACK_AB R97, R46, R42 ;  /* 0x0000002a2e61723e */ /* 0x000fe400000010ff */
[----:B------:R-:W-:Y:S02]  /*7530*/  F2FP.BF16.F32.PACK_AB R98, R101, R100 ;  /* 0x000000646562723e */ /* 0x000fe400000010ff */
[----:B------:R-:W-:Y:S02]  /*7540*/  F2FP.BF16.F32.PACK_AB R99, R54, R50 ;  /* 0x000000323663723e */ /* 0x000fe400000010ff */
[----:B------:R-:W-:-:S02]  /*7550*/  F2FP.BF16.F32.PACK_AB R104, R105, R104 ;  /* 0x000000686968723e */ /* 0x000fc400000010ff */
[----:B------:R-:W-:Y:S01]  /*7560*/  MOV R110, R110 ;  /* 0x0000006e006e7202 */ /* 0x000fe20000000f00 */
[----:B------:R-:W-:Y:S01]  /*7570*/  STSM.16.M88.4 [R31], R96 ;  /* 0x000000601f007844 */ /* 0x000fe20000000200 */
[----:B------:R-:W-:Y:S02]  /*7580*/  MOV R30, R114 ;  /* 0x00000072001e7202 */ /* 0x000fe40000000f00 */
[----:B------:R-:W-:Y:S02]  /*7590*/  F2FP.BF16.F32.PACK_AB R105, R58, R56 ;  /* 0x000000383a69723e */ /* 0x000fe400000010ff */
[----:B------:R-:W-:Y:S02]  /*75a0*/  F2FP.BF16.F32.PACK_AB R106, R109, R108 ;  /* 0x0000006c6d6a723e */ /* 0x000fe400000010ff */
[----:B------:R-:W-:Y:S02]  /*75b0*/  F2FP.BF16.F32.PACK_AB R107, R154, R152 ;  /* 0x000000989a6b723e */ /* 0x000fe400000010ff */
[----:B------:R-:W-:-:S02]  /*75c0*/  F2FP.BF16.F32.PACK_AB R112, R113, R112 ;  /* 0x000000707170723e */ /* 0x000fc400000010ff */
[----:B------:R-:W-:Y:S01]  /*75d0*/  LOP3.LUT R28, R28, R151, RZ, 0x3c, !PT ;  /* 0x000000971c1c7212 */ /* 0x000fe200078e3cff */
[----:B------:R-:W-:Y:S01]  /*75e0*/  STSM.16.M88.4 [R110], R104 ;  /* 0x000000686e007844 */ /* 0x000fe20000000200 */
[----:B------:R-:W-:Y:S02]  /*75f0*/  MOV R3, R122 ;  /* 0x0000007a00037202 */ /* 0x000fe40000000f00 */
[----:B------:R-:W-:Y:S02]  /*7600*/  F2FP.BF16.F32.PACK_AB R113, R157, R155 ;  /* 0x0000009b9d71723e */ /* 0x000fe400000010ff */
[----:B------:R-:W-:Y:S02]  /*7610*/  F2FP.BF16.F32.PACK_AB R114, R117, R116 ;  /* 0x000000747572723e */ /* 0x000fe400000010ff */
[----:B------:R-:W-:Y:S02]  /*7620*/  F2FP.BF16.F32.PACK_AB R115, R159, R158 ;  /* 0x0000009e9f73723e */ /* 0x000fe400000010ff */
[----:B------:R-:W-:-:S02]  /*7630*/  F2FP.BF16.F32.PACK_AB R120, R121, R120 ;  /* 0x000000787978723e */ /* 0x000fc400000010ff */
[----:B------:R-:W-:Y:S01]  /*7640*/  F2FP.BF16.F32.PACK_AB R128, R129, R128 ;  /* 0x000000808180723e */ /* 0x000fe200000010ff */
        /* <DEDUP_REMOVED lines=8> */
[----:B------:R-:W-:Y:S02]  /*76d0*/  F2FP.BF16.F32.PACK_AB R130, R133, R132 ;  /* 0x000000848582723e */ /* 0x000fe400000010ff */
        /* <DEDUP_REMOVED lines=11> */
[----:B------:R-:W-:Y:S01]  /*7790*/  F2FP.BF16.F32.PACK_AB R147, R0, R150 ;  /* 0x000000960093723e */ /* 0x000fe200000010ff */
[----:B------:R-:W-:Y:S01]  /*77a0*/  UISETP.NE.U32.AND UP1, UPT, UR8, URZ, UPT ;  /* 0x0000003f0800728c */ /* 0x000fe2000bf25070 */
[----:B------:R-:W-:-:S03]  /*77b0*/  PLOP3.LUT P0, PT, PT, PT, UP0, 0x80, 0x0 ;  /* 0x000000000000781c */ /* 0x000fc60003f0f008 */
[----:B------:R3:W-:Y:S01]  /*77c0*/  STSM.16.M88.4 [R28], R144 ;  /* 0x000000901c007844 */ /* 0x0007e20000000200 */
[----:B------:R-:W-:Y:S01]  /*77d0*/  BAR.SYNC.DEFER_BLOCKING 0x1, 0x100 ;  /* 0x0044000000007b1d */ /* 0x000fe20000010000 */
[----:B------:R-:W-:-:S06]  /*77e0*/  UISETP.NE.AND.EX UP1, UPT, UR9, URZ, UPT, UP1 ;  /* 0x0000003f0900728c */ /* 0x000fcc000bf25310 */
[----:B------:R-:W-:-:S05]  /*77f0*/  PLOP3.LUT P6, PT, PT, PT, UP1, 0x80, 0x0 ;  /* 0x000000000000781c */ /* 0x000fca0003fcf018 */
[----:B------:R-:W-:-:S04]  /*7800*/  @UP1 UIADD3 UR8, UP2, UR10, UR8, URZ ;  /* 0x000000080a081290 */ /* 0x000fc8000ff5e03f */
[----:B------:R-:W-:Y:S01]  /*7810*/  @UP1 UIADD3.X UR9, UR11, UR9, URZ, UP2, !UPT ;  /* 0x000000090b091290 */ /* 0x000fe200097fe43f */
[----:B------:R-:W-:Y:S01]  /*7820*/  ULDC UR4, c[0x0][0xa88] ;  /* 0x0002a20000047ab9 */ /* 0x000fe20000000800 */
[----:B-1----:R-:W-:Y:S02]  /*7830*/  IMAD.U32 R10, RZ, RZ, UR8 ;  /* 0x00000008ff0a7e24 */ /* 0x002fe4000f8e00ff */
[----:B------:R-:W-:Y:S01]  /*7840*/  IMAD.U32 R0, RZ, RZ, UR4 ;  /* 0x00000004ff007e24 */ /* 0x000fe2000f8e00ff */
[----:B------:R-:W4:Y:S01]  /*7850*/  @P0 LDG.E R6, desc[UR50][R4.64] ;  /* 0x0000003204060981 */ /* 0x000f22000c1e1900 */
[----:B------:R-:W-:Y:S02]  /*7860*/  IMAD.U32 R11, RZ, RZ, UR9 ;  /* 0x00000009ff0b7e24 */ /* 0x000fe4000f8e00ff */
[----:B------:R-:W-:-:S03]  /*7870*/  IMAD R7, R191, 0x40, R2 ;  /* 0x00000040bf077824 */ /* 0x000fc600078e0202 */
[----:B------:R1:W5:Y:S01]  /*7880*/  @P6 LDG.E R0, desc[UR50][R10.64] ;  /* 0x000000320a006981 */ /* 0x000362000c1e1900 */
[----:B------:R-:W-:-:S03]  /*7890*/  IMAD.WIDE R174, R7, 0x2, R174 ;  /* 0x0000000207ae7825 */ /* 0x000fc600078e02ae */
[C---:B------:R-:W-:Y:S02]  /*78a0*/  IADD3 R9, P2, R174.reuse, 0x1000, RZ ;  /* 0x00001000ae097810 */ /* 0x040fe40007f5e0ff */
[C---:B0-----:R-:W-:Y:S02]  /*78b0*/  IADD3 R13, P1, R174.reuse, 0x2000, RZ ;  /* 0x00002000ae0d7810 */ /* 0x041fe40007f3e0ff */
[----:B------:R-:W-:Y:S02]  /*78c0*/  P2R R7, PR, RZ, 0x4 ;  /* 0x00000004ff077803 */ /* 0x000fe40000000000 */
[C---:B--2---:R-:W-:Y:S02]  /*78d0*/  IADD3 R25, P2, R174.reuse, 0x3000, RZ ;  /* 0x00003000ae197810 */ /* 0x044fe40007f5e0ff */
[C---:B------:R-:W-:Y:S02]  /*78e0*/  IADD3 R29, P3, R174.reuse, 0x4000, RZ ;  /* 0x00004000ae1d7810 */ /* 0x040fe40007f7e0ff */
[----:B------:R-:W-:-:S02]  /*78f0*/  IADD3 R33, P4, R174, 0x5000, RZ ;  /* 0x00005000ae217810 */ /* 0x000fc40007f9e0ff */
[----:B------:R-:W-:Y:S02]  /*7900*/  IADD3 R37, P5, R174, 0x6000, RZ ;  /* 0x00006000ae257810 */ /* 0x000fe40007fbe0ff */
[----:B------:R-:W-:Y:S02]  /*7910*/  LOP3.LUT R8, R9, 0x380, RZ, 0xc0, !PT ;  /* 0x0000038009087812 */ /* 0x000fe400078ec0ff */
[----:B------:R-:W-:Y:S02]  /*7920*/  LOP3.LUT R12, R13, 0x380, RZ, 0xc0, !PT ;  /* 0x000003800d0c7812 */ /* 0x000fe400078ec0ff */
[----:B------:R-:W-:Y:S02]  /*7930*/  LOP3.LUT R24, R25, 0x380, RZ, 0xc0, !PT ;  /* 0x0000038019187812 */ /* 0x000fe400078ec0ff */
[----:B---3--:R-:W-:Y:S02]  /*7940*/  LOP3.LUT R28, R29, 0x380, RZ, 0xc0, !PT ;  /* 0x000003801d1c7812 */ /* 0x008fe400078ec0ff */
[----:B------:R-:W-:-:S02]  /*7950*/  LOP3.LUT R32, R33, 0x380, RZ, 0xc0, !PT ;  /* 0x0000038021207812 */ /* 0x000fc400078ec0ff */
[----:B------:R-:W-:Y:S01]  /*7960*/  LOP3.LUT R36, R37, 0x380, RZ, 0xc0, !PT ;  /* 0x0000038025247812 */ /* 0x000fe200078ec0ff */
[----:B------:R-:W-:Y:S01]  /*7970*/  UMOV UR4, URZ ;  /* 0x0000003f00047c82 */ /* 0x000fe20008000000 */
[----:B------:R-:W-:Y:S02]  /*7980*/  SHF.R.U64 R8, R8, 0x3, RZ ;  /* 0x0000000308087819 */ /* 0x000fe400000012ff */
[----:B------:R-:W-:Y:S02]  /*7990*/  SHF.R.U64 R12, R12, 0x3, RZ ;  /* 0x000000030c0c7819 */ /* 0x000fe400000012ff */
[----:B------:R-:W-:Y:S02]  /*79a0*/  SHF.R.U64 R24, R24, 0x3, RZ ;  /* 0x0000000318187819 */ /* 0x000fe400000012ff */
[----:B------:R-:W-:Y:S02]  /*79b0*/  SHF.R.U64 R28, R28, 0x3, RZ ;  /* 0x000000031c1c7819 */ /* 0x000fe400000012ff */
[----:B------:R-:W-:-:S02]  /*79c0*/  SHF.R.U64 R32, R32, 0x3, RZ ;  /* 0x0000000320207819 */ /* 0x000fc400000012ff */
[----:B------:R-:W-:Y:S02]  /*79d0*/  SHF.R.U64 R36, R36, 0x3, RZ ;  /* 0x0000000324247819 */ /* 0x000fe400000012ff */
[----:B------:R-:W-:Y:S02]  /*79e0*/  LOP3.LUT R8, R8, R9, RZ, 0x3c, !PT ;  /* 0x0000000908087212 */ /* 0x000fe400078e3cff */
[----:B------:R-:W-:Y:S02]  /*79f0*/  LOP3.LUT R12, R12, R13, RZ, 0x3c, !PT ;  /* 0x0000000d0c0c7212 */ /* 0x000fe400078e3cff */
[----:B------:R-:W-:Y:S02]  /*7a00*/  LOP3.LUT R24, R24, R25, RZ, 0x3c, !PT ;  /* 0x0000001918187212 */ /* 0x000fe400078e3cff */
[----:B------:R-:W-:Y:S02]  /*7a10*/  LOP3.LUT R28, R28, R29, RZ, 0x3c, !PT ;  /* 0x0000001d1c1c7212 */ /* 0x000fe400078e3cff */
[----:B------:R-:W-:-:S02]  /*7a20*/  LOP3.LUT R32, R32, R33, RZ, 0x3c, !PT ;  /* 0x0000002120207212 */ /* 0x000fc400078e3cff */
[----:B------:R-:W-:Y:S02]  /*7a30*/  LOP3.LUT R36, R36, R37, RZ, 0x3c, !PT ;  /* 0x0000002524247212 */ /* 0x000fe400078e3cff */
[----:B----4-:R-:W-:Y:S01]  /*7a40*/  @P0 R2UR UR4, R6 ;  /* 0x00000000060402ca */ /* 0x010fe200000e0000 */
[----:B-1----:R-:W-:-:S14]  /*7a50*/  @P6 BRA `(.L_x_389) ;  /* 0x0000000000106947 */ /* 0x002fdc0003800000 */
[----:B------:R-:W-:Y:S05]  /*7a60*/  @!P0 BRA `(.L_x_389) ;  /* 0x00000000000c8947 */ /* 0x000fea0003800000 */
[----:B------:R-:W2:Y:S04]  /*7a70*/  LDG.E R3, desc[UR50][R4.64] ;  /* 0x0000003204037981 */ /* 0x000ea8000c1e1900 */
[----:B-----5:R-:W2:Y:S02]  /*7a80*/  LDG.E R0, desc[UR50][R4.64+0x4] ;  /* 0x0000043204007981 */ /* 0x020ea4000c1e1900 */
[----:B--2---:R-:W-:-:S07]  /*7a90*/  IADD3 R0, -R3, R0, RZ ;  /* 0x0000000003007210 */ /* 0x004fce0007ffe1ff */
.L_x_389:
[----:B------:R-:W0:Y:S01]  /*7aa0*/  SHFL.IDX PT, R3, R192, RZ, 0x1f ;  /* 0x00001fffc0037589 */ /* 0x000e2200000e0000 */
[----:B------:R-:W-:Y:S01]  /*7ab0*/  ISETP.NE.AND P6, PT, R7, RZ, PT ;  /* 0x000000ff0700720c */ /* 0x000fe20003fc5270 */
[--C-:B------:R-:W-:Y:S01]  /*7ac0*/  IMAD.X R13, RZ, RZ, R175.reuse, P1 ;  /* 0x000000ffff0d7224 */ /* 0x100fe200008e06af */
[C---:B------:R-:W-:Y:S01]  /*7ad0*/  IADD3 R41, P0, R174.reuse, 0x7000, RZ ;  /* 0x00007000ae297810 */ /* 0x040fe20007f1e0ff */
[--C-:B------:R-:W-:Y:S01]  /*7ae0*/  IMAD.X R25, RZ, RZ, R175.reuse, P2 ;  /* 0x000000ffff197224 */ /* 0x100fe200010e06af */
[C---:B------:R-:W-:Y:S01]  /*7af0*/  IADD3 R49, P1, R174.reuse, 0x9000, RZ ;  /* 0x00009000ae317810 */ /* 0x040fe20007f3e0ff */
[--C-:B------:R-:W-:Y:S01]  /*7b00*/  IMAD.X R9, RZ, RZ, R175.reuse, P6 ;  /* 0x000000ffff097224 */ /* 0x100fe200030e06af */
[----:B------:R-:W-:Y:S01]  /*7b10*/  IADD3 R45, P6, R174, 0x8000, RZ ;  /* 0x00008000ae2d7810 */ /* 0x000fe20007fde0ff */
[--C-:B------:R-:W-:Y:S01]  /*7b20*/  IMAD.X R29, RZ, RZ, R175.reuse, P3 ;  /* 0x000000ffff1d7224 */ /* 0x100fe200018e06af */
[----:B------:R-:W-:Y:S01]  /*7b30*/  LOP3.LUT R40, R41, 0x380, RZ, 0xc0, !PT ;  /* 0x0000038029287812 */ /* 0x000fe200078ec0ff */
[--C-:B------:R-:W-:Y:S01]  /*7b40*/  IMAD.X R33, RZ, RZ, R175.reuse, P4 ;  /* 0x000000ffff217224 */ /* 0x100fe200020e06af */
[----:B------:R-:W-:Y:S01]  /*7b50*/  LOP3.LUT R44, R45, 0x380, RZ, 0xc0, !PT ;  /* 0x000003802d2c7812 */ /* 0x000fe200078ec0ff */
[--C-:B------:R-:W-:Y:S01]  /*7b60*/  IMAD.X R37, RZ, RZ, R175.reuse, P5 ;  /* 0x000000ffff257224 */ /* 0x100fe200028e06af */
[----:B------:R-:W-:Y:S01]  /*7b70*/  LOP3.LUT R48, R49, 0x380, RZ, 0xc0, !PT ;  /* 0x0000038031307812 */ /* 0x000fe200078ec0ff */
[----:B------:R-:W-:Y:S01]  /*7b80*/  USHF.R.S32.HI UR14, URZ, 0x1f, UR4 ;  /* 0x0000001f3f0e7899 */ /* 0x000fe20008011404 */
[----:B------:R-:W-:Y:S01]  /*7b90*/  SHF.R.U64 R44, R44, 0x3, RZ ;  /* 0x000000032c2c7819 */ /* 0x000fe200000012ff */
[----:B------:R-:W-:Y:S01]  /*7ba0*/  USHF.R.S32.HI UR15, URZ, 0x1f, UR45 ;  /* 0x0000001f3f0f7899 */ /* 0x000fe2000801142d */
[----:B------:R-:W-:Y:S01]  /*7bb0*/  SHF.R.U64 R40, R40, 0x3, RZ ;  /* 0x0000000328287819 */ /* 0x000fe200000012ff */
[----:B------:R-:W-:Y:S01]  /*7bc0*/  USEL UR42, UR42, URZ, !UP0 ;  /* 0x0000003f2a2a7287 */ /* 0x000fe2000c000000 */
[----:B------:R-:W-:Y:S01]  /*7bd0*/  SHF.R.U64 R48, R48, 0x3, RZ ;  /* 0x0000000330307819 */ /* 0x000fe200000012ff */
[----:B------:R-:W-:Y:S01]  /*7be0*/  USEL UR43, UR43, URZ, !UP0 ;  /* 0x0000003f2b2b7287 */ /* 0x000fe2000c000000 */
[----:B------:R-:W-:Y:S01]  /*7bf0*/  LOP3.LUT R44, R44, R45, RZ, 0x3c, !PT ;  /* 0x0000002d2c2c7212 */ /* 0x000fe200078e3cff */
[--C-:B------:R-:W-:Y:S01]  /*7c00*/  IMAD.X R45, RZ, RZ, R175.reuse, P6 ;  /* 0x000000ffff2d7224 */ /* 0x100fe200030e06af */
[----:B------:R-:W-:Y:S01]  /*7c10*/  LOP3.LUT R40, R40, R41, RZ, 0x3c, !PT ;  /* 0x0000002928287212 */ /* 0x000fe200078e3cff */
[----:B------:R-:W-:Y:S01]  /*7c20*/  IMAD.X R41, RZ, RZ, R175, P0 ;  /* 0x000000ffff297224 */ /* 0x000fe200000e06af */
[----:B0-----:R-:W-:-:S02]  /*7c30*/  ISETP.NE.AND P6, PT, R3, RZ, PT ;  /* 0x000000ff0300720c */ /* 0x001fc40003fc5270 */
[----:B------:R-:W-:Y:S01]  /*7c40*/  LOP3.LUT R48, R48, R49, RZ, 0x3c, !PT ;  /* 0x0000003130307212 */ /* 0x000fe200078e3cff */
[----:B------:R-:W-:Y:S01]  /*7c50*/  IMAD.X R49, RZ, RZ, R175, P1 ;  /* 0x000000ffff317224 */ /* 0x000fe200008e06af */
[C---:B------:R-:W-:Y:S02]  /*7c60*/  IADD3 R57, P2, R174.reuse, 0xa000, RZ ;  /* 0x0000a000ae397810 */ /* 0x040fe40007f5e0ff */
[C---:B------:R-:W-:Y:S02]  /*7c70*/  IADD3 R53, P3, R174.reuse, 0xb000, RZ ;  /* 0x0000b000ae357810 */ /* 0x040fe40007f7e0ff */
[C---:B------:R-:W-:Y:S02]  /*7c80*/  IADD3 R65, P4, R174.reuse, 0xc000, RZ ;  /* 0x0000c000ae417810 */ /* 0x040fe40007f9e0ff */
[C---:B------:R-:W-:Y:S02]  /*7c90*/  IADD3 R61, P5, R174.reuse, 0xd000, RZ ;  /* 0x0000d000ae3d7810 */ /* 0x040fe40007fbe0ff */
[----:B------:R-:W-:-:S02]  /*7ca0*/  IADD3 R73, P0, R174, 0xe000, RZ ;  /* 0x0000e000ae497810 */ /* 0x000fc40007f1e0ff */
[----:B------:R-:W-:Y:S02]  /*7cb0*/  IADD3 R4, P1, R174, 0xf000, RZ ;  /* 0x0000f000ae047810 */ /* 0x000fe40007f3e0ff */
[----:B------:R-:W-:Y:S02]  /*7cc0*/  LOP3.LUT R56, R57, 0x380, RZ, 0xc0, !PT ;  /* 0x0000038039387812 */ /* 0x000fe400078ec0ff */
[----:B------:R-:W-:Y:S01]  /*7cd0*/  LOP3.LUT R52, R53, 0x380, RZ, 0xc0, !PT ;  /* 0x0000038035347812 */ /* 0x000fe200078ec0ff */
[----:B------:R-:W-:Y:S01]  /*7ce0*/  IMAD.X R69, RZ, RZ, R175, P1 ;  /* 0x000000ffff457224 */ /* 0x000fe200008e06af */
[----:B------:R-:W-:Y:S02]  /*7cf0*/  LOP3.LUT R64, R65, 0x380, RZ, 0xc0, !PT ;  /* 0x0000038041407812 */ /* 0x000fe400078ec0ff */
[----:B------:R-:W-:Y:S02]  /*7d00*/  LOP3.LUT R60, R61, 0x380, RZ, 0xc0, !PT ;  /* 0x000003803d3c7812 */ /* 0x000fe400078ec0ff */
[----:B------:R-:W-:-:S02]  /*7d10*/  LOP3.LUT R72, R73, 0x380, RZ, 0xc0, !PT ;  /* 0x0000038049487812 */ /* 0x000fc400078ec0ff */
[----:B------:R-:W-:Y:S02]  /*7d20*/  LOP3.LUT R5, R174, 0x380, RZ, 0xc0, !PT ;  /* 0x00000380ae057812 */ /* 0x000fe400078ec0ff */
        /* <DEDUP_REMOVED lines=8> */
[----:B------:R-:W-:Y:S02]  /*7db0*/  LOP3.LUT R56, R56, R57, RZ, 0x3c, !PT ;  /* 0x0000003938387212 */ /* 0x000fe400078e3cff */
        /* <DEDUP_REMOVED lines=8> */
[----:B------:R-:W-:-:S02]  /*7e40*/  IADD3.X R57, RZ, R175, RZ, P2, !PT ;  /* 0x000000afff397210 */ /* 0x000fc400017fe4ff */
[----:B------:R-:W-:Y:S02]  /*7e50*/  LOP3.LUT R174, R5, R174, RZ, 0x3c, !PT ;  /* 0x000000ae05ae7212 */ /* 0x000fe400078e3cff */
[----:B------:R-:W-:Y:S01]  /*7e60*/  LOP3.LUT R68, R3, R4, RZ, 0x3c, !PT ;  /* 0x0000000403447212 */ /* 0x000fe200078e3cff */
[----:B------:R-:W-:Y:S06]  /*7e70*/  @P6 BRA `(.L_x_390) ;  /* 0x0000000000c46947 */ /* 0x000fec0003800000 */
[----:B------:R-:W0:Y:S01]  /*7e80*/  LDC R11, c[0x0][0xbe8] ;  /* 0x0002fa00ff0b7b82 */ /* 0x000e220000000800 */
[----:B------:R-:W-:Y:S01]  /*7e90*/  IMAD.U32 R10, RZ, RZ, UR44 ;  /* 0x0000002cff0a7e24 */ /* 0x000fe2000f8e00ff */
[----:B------:R-:W-:Y:S01]  /*7ea0*/  ULDC.64 UR12, c[0x0][0xb90] ;  /* 0x0002e400000c7ab9 */ /* 0x000fe20000000a00 */
[----:B------:R-:W-:Y:S01]  /*7eb0*/  UMOV UR8, UR4 ;  /* 0x0000000400087c82 */ /* 0x000fe20008000000 */
[----:B------:R-:W-:Y:S01]  /*7ec0*/  UIMAD UR10, UR15, UR12, URZ ;  /* 0x0000000c0f0a72a4 */ /* 0x000fe2000f8e023f */
[----:B------:R-:W-:Y:S01]  /*7ed0*/  IMAD R10, R10, 0x40, R195 ;  /* 0x000000400a0a7824 */ /* 0x000fe200078e02c3 */
[----:B------:R-:W-:Y:S01]  /*7ee0*/  UMOV UR9, UR14 ;  /* 0x0000000e00097c82 */ /* 0x000fe20008000000 */
[----:B------:R-:W-:Y:S01]  /*7ef0*/  IMAD.U32 R15, RZ, RZ, UR44 ;  /* 0x0000002cff0f7e24 */ /* 0x000fe2000f8e00ff */
[----:B------:R-:W-:Y:S01]  /*7f00*/  UIMAD.WIDE.U32 UR8, UR45, UR12, UR8 ;  /* 0x0000000c2d0872a5 */ /* 0x000fe2000f8e0008 */
[----:B------:R-:W-:Y:S01]  /*7f10*/  IMAD.MOV.U32 R4, RZ, RZ, R10 ;  /* 0x000000ffff047224 */ /* 0x000fe200078e000a */
[----:B------:R-:W-:Y:S01]  /*7f20*/  UIMAD UR10, UR45, UR13, UR10 ;  /* 0x0000000d2d0a72a4 */ /* 0x000fe2000f8e020a */
[----:B------:R-:W-:-:S02]  /*7f30*/  IMAD.MOV R30, RZ, RZ, -R18 ;  /* 0x000000ffff1e7224 */ /* 0x000fc400078e0a12 */
[----:B------:R-:W-:Y:S01]  /*7f40*/  ULDC.64 UR12, c[0x0][0xb98] ;  /* 0x0002e600000c7ab9 */ /* 0x000fe20000000a00 */
[----:B------:R-:W-:Y:S01]  /*7f50*/  UIADD3 UR9, UR9, UR10, URZ ;  /* 0x0000000a09097290 */ /* 0x000fe2000fffe03f */
[----:B------:R-:W-:Y:S01]  /*7f60*/  IMAD R15, R15, 0x40, R16 ;  /* 0x000000400f0f7824 */ /* 0x000fe200078e0210 */
[----:B------:R-:W-:Y:S02]  /*7f70*/  UIMAD UR11, UR43, UR12, URZ ;  /* 0x0000000c2b0b72a4 */ /* 0x000fe4000f8e023f */
[----:B------:R-:W-:Y:S02]  /*7f80*/  UIMAD.WIDE.U32 UR8, UR42, UR12, UR8 ;  /* 0x0000000c2a0872a5 */ /* 0x000fe4000f8e0008 */
[----:B------:R-:W-:Y:S01]  /*7f90*/  UIMAD UR11, UR42, UR13, UR11 ;  /* 0x0000000d2a0b72a4 */ /* 0x000fe2000f8e020b */
[----:B0-----:R-:W-:Y:S01]  /*7fa0*/  ISETP.NE.AND P0, PT, R11, 0x1, PT ;  /* 0x000000010b00780c */ /* 0x001fe20003f05270 */
[----:B-----5:R-:W-:-:S12]  /*7fb0*/  IMAD R26, R0, R11, RZ ;  /* 0x0000000b001a7224 */ /* 0x020fd800078e02ff */
[----:B------:R-:W0:Y:S08]  /*7fc0*/  @P0 LDC R3, c[0x0][0xbec] ;  /* 0x0002fb00ff030b82 */ /* 0x000e300000000800 */
[----:B------:R-:W1:Y:S01]  /*7fd0*/  @P0 LDC R6, c[0x0][0xbf0] ;  /* 0x0002fc00ff060b82 */ /* 0x000e620000000800 */
[----:B0-----:R-:W-:-:S05]  /*7fe0*/  @P0 IMAD.HI.U32 R3, R10, R3, RZ ;  /* 0x000000030a030227 */ /* 0x001fca00078e00ff */
[----:B-1----:R-:W-:-:S04]  /*7ff0*/  @P0 SHF.R.U32.HI R4, RZ, R6, R3 ;  /* 0x00000006ff040219 */ /* 0x002fc80000011603 */
[--C-:B------:R-:W-:Y:S01]  /*8000*/  SHF.R.S32.HI R5, RZ, 0x1f, R4.reuse ;  /* 0x0000001fff057819 */ /* 0x100fe20000011404 */
[----:B------:R-:W-:Y:S01]  /*8010*/  IMAD.MOV R6, RZ, RZ, -R4 ;  /* 0x000000ffff067224 */ /* 0x000fe200078e0a04 */
[----:B------:R-:W-:-:S03]  /*8020*/  IADD3 R4, P0, R4, UR8, RZ ;  /* 0x0000000804047c10 */ /* 0x000fc6000ff1e0ff */
[----:B------:R-:W-:Y:S01]  /*8030*/  IMAD R3, R11, R6, R10 ;  /* 0x000000060b037224 */ /* 0x000fe200078e020a */
[----:B------:R-:W-:-:S04]  /*8040*/  MOV R10, UR11 ;  /* 0x0000000b000a7c02 */ /* 0x000fc80008000f00 */
[----:B------:R-:W-:Y:S02]  /*8050*/  SHF.R.S32.HI R6, RZ, 0x1f, R3 ;  /* 0x0000001fff067819 */ /* 0x000fe40000011403 */
[----:B------:R-:W-:Y:S01]  /*8060*/  IADD3.X R5, R5, UR9, R10, P0, !PT ;  /* 0x0000000905057c10 */ /* 0x000fe200087fe40a */
[----:B------:R-:W-:Y:S02]  /*8070*/  ULDC.64 UR8, c[0x0][0xb88] ;  /* 0x0002e20000087ab9 */ /* 0x000fe40000000a00 */
[----:B------:R-:W-:Y:S02]  /*8080*/  IMAD R6, R6, UR8, RZ ;  /* 0x0000000806067c24 */ /* 0x000fe4000f8e02ff */
[----:B------:R-:W-:-:S04]  /*8090*/  IMAD.WIDE.U32 R4, R3, UR8, R4 ;  /* 0x0000000803047c25 */ /* 0x000fc8000f8e0004 */
[----:B------:R-:W-:Y:S01]  /*80a0*/  IMAD R3, R3, UR9, R6 ;  /* 0x0000000903037c24 */ /* 0x000fe2000f8e0206 */
[----:B------:R-:W-:Y:S02]  /*80b0*/  ULDC.64 UR8, c[0x0][0xb50] ;  /* 0x0002d40000087ab9 */ /* 0x000fe40000000a00 */
[----:B------:R-:W-:Y:S01]  /*80c0*/  LEA R10, P0, R4, UR8, 0x2 ;  /* 0x00000008040a7c11 */ /* 0x000fe2000f8010ff */
[----:B------:R-:W-:-:S04]  /*80d0*/  IMAD.IADD R3, R5, 0x1, R3 ;  /* 0x0000000105037824 */ /* 0x000fc800078e0203 */
[----:B------:R-:W-:Y:S01]  /*80e0*/  SHFL.IDX PT, R6, R10, 0x1, 0x1c1f ;  /* 0x003c1f000a067f89 */ /* 0x000fe200000e0000 */
[----:B------:R-:W-:Y:S01]  /*80f0*/  LEA.HI.X R14, R4, UR9, R3, 0x2, P0 ;  /* 0x00000009040e7c11 */ /* 0x000fe200080f1403 */
[----:B------:R-:W-:Y:S01]  /*8100*/  VIADD R3, R15, 0x8 ;  /* 0x000000080f037836 */ /* 0x000fe20000000000 */
[----:B------:R-:W-:Y:S01]  /*8110*/  ISETP.NE.AND P0, PT, R17, R30, PT ;  /* 0x0000001e1100720c */ /* 0x000fe20003f05270 */
[----:B------:R-:W-:Y:S03]  /*8120*/  SHFL.IDX PT, R4, R10, RZ, 0x1c1f ;  /* 0x001c1fff0a047589 */ /* 0x000fe600000e0000 */
[-C--:B------:R-:W-:Y:S01]  /*8130*/  ISETP.GE.OR P1, PT, R15, R26.reuse, P0 ;  /* 0x0000001a0f00720c */ /* 0x080fe20000726670 */
[----:B------:R-:W0:Y:S01]  /*8140*/  SHFL.IDX PT, R5, R14, RZ, 0x1c1f ;  /* 0x001c1fff0e057589 */ /* 0x000e2200000e0000 */
[----:B------:R-:W-:-:S03]  /*8150*/  ISETP.GE.OR P0, PT, R3, R26, P0 ;  /* 0x0000001a0300720c */ /* 0x000fc60000706670 */
[----:B------:R-:W1:Y:S08]  /*8160*/  SHFL.IDX PT, R7, R14, 0x1, 0x1c1f ;  /* 0x003c1f000e077f89 */ /* 0x000e7000000e0000 */
[----:B0-----:R0:W-:Y:S04]  /*8170*/  @!P1 ST.E desc[UR50][R4.64], R21 ;  /* 0x0000001504009985 */ /* 0x0011e8000c101932 */
[----:B-1----:R0:W-:Y:S02]  /*8180*/  @!P0 ST.E desc[UR50][R6.64], R20 ;  /* 0x0000001406008985 */ /* 0x0021e4000c101932 */
.L_x_390:
[----:B------:R-:W1:Y:S01]  /*8190*/  LDC R81, c[0x0][0xbe8] ;  /* 0x0002fa00ff517b82 */ /* 0x000e620000000800 */
[----:B------:R-:W-:Y:S01]  /*81a0*/  ULDC UR16, c[0x0][0xac8] ;  /* 0x0002b20000107ab9 */ /* 0x000fe20000000800 */
[----:B------:R-:W-:Y:S01]  /*81b0*/  ULDC.64 UR12, c[0x0][0xaa0] ;  /* 0x0002a800000c7ab9 */ /* 0x000fe20000000a00 */
[----:B------:R-:W-:Y:S01]  /*81c0*/  ISETP.GE.AND P0, PT, R189, UR16, PT ;  /* 0x00000010bd007c0c */ /* 0x000fe2000bf06270 */
[----:B0-----:R0:W5:Y:S03]  /*81d0*/  LD.E.128 R4, desc[UR50][R174.64] ;  /* 0x00000032ae047980 */ /* 0x001166000c101d00 */
[----:B------:R-:W-:Y:S01]  /*81e0*/  SEL R20, RZ, 0xffffffff, P0 ;  /* 0xffffffffff147807 */ /* 0x000fe20000000000 */
[----:B------:R-:W5:Y:S01]  /*81f0*/  LD.E.128 R8, desc[UR50][R8.64] ;  /* 0x0000003208087980 */ /* 0x000f62000c101d00 */
[----:B------:R-:W-:-:S03]  /*8200*/  ISETP.GE.AND P0, PT, R188, UR16, PT ;  /* 0x00000010bc007c0c */ /* 0x000fc6000bf06270 */
[----:B------:R-:W5:Y:S04]  /*8210*/  LD.E.128 R12, desc[UR50][R12.64] ;  /* 0x000000320c0c7980 */ /* 0x000f68000c101d00 */
[----:B------:R-:W5:Y:S04]  /*8220*/  LD.E.128 R24, desc[UR50][R24.64] ;  /* 0x0000003218187980 */ /* 0x000f68000c101d00 */
[----:B------:R-:W5:Y:S01]  /*8230*/  LD.E.128 R28, desc[UR50][R28.64] ;  /* 0x000000321c1c7980 */ /* 0x000f62000c101d00 */
[----:B-1----:R-:W-:Y:S01]  /*8240*/  ISETP.NE.AND P2, PT, R81, 0x1, PT ;  /* 0x000000015100780c */ /* 0x002fe20003f45270 */
[----:B------:R-:W-:Y:S01]  /*8250*/  IMAD.SHL.U32 R76, R20, 0x2, RZ ;  /* 0x00000002144c7824 */ /* 0x000fe200078e00ff */
[----:B------:R-:W-:Y:S01]  /*8260*/  ISETP.GE.AND P1, PT, R2, UR16, PT ;  /* 0x0000001002007c0c */ /* 0x000fe2000bf26270 */
[----:B------:R-:W5:Y:S01]  /*8270*/  LD.E.128 R32, desc[UR50][R32.64] ;  /* 0x0000003220207980 */ /* 0x000f62000c101d00 */
[----:B------:R-:W-:-:S02]  /*8280*/  SEL R20, RZ, 0xffffffff, P0 ;  /* 0xffffffffff147807 */ /* 0x000fc40000000000 */
[----:B------:R-:W-:Y:S01]  /*8290*/  SEL R3, RZ, 0x1, P1 ;  /* 0x00000001ff037807 */ /* 0x000fe20000800000 */
[----:B------:R-:W5:Y:S04]  /*82a0*/  LD.E.128 R36, desc[UR50][R36.64] ;  /* 0x0000003224247980 */ /* 0x000f68000c101d00 */
[----:B------:R-:W5:Y:S02]  /*82b0*/  LD.E.128 R40, desc[UR50][R40.64] ;  /* 0x0000003228287980 */ /* 0x000f64000c101d00 */
[----:B------:R-:W1:Y:S01]  /*82c0*/  @P2 LDC R77, c[0x0][0xbec] ;  /* 0x0002fb00ff4d2b82 */ /* 0x000e620000000800 */
[----:B------:R-:W-:Y:S01]  /*82d0*/  IMAD.SHL.U32 R20, R20, 0x4, RZ ;  /* 0x0000000414147824 */ /* 0x000fe200078e00ff */
[----:B------:R-:W-:Y:S01]  /*82e0*/  UIMAD UR10, UR14, UR12, URZ ;  /* 0x0000000c0e0a72a4 */ /* 0x000fe2000f8e023f */
[----:B------:R-:W5:Y:S04]  /*82f0*/  LD.E.128 R44, desc[UR50][R44.64] ;  /* 0x000000322c2c7980 */ /* 0x000f68000c101d00 */
[----:B------:R-:W5:Y:S01]  /*8300*/  LD.E.128 R48, desc[UR50][R48.64] ;  /* 0x0000003230307980 */ /* 0x000f62000c101d00 */
[----:B------:R-:W2:Y:S01]  /*8310*/  @P2 LDC R79, c[0x0][0xbf0] ;  /* 0x0002fc00ff4f2b82 */ /* 0x000ea20000000800 */
[----:B------:R-:W-:-:S02]  /*8320*/  LOP3.LUT R3, R76, 0x2, R3, 0xe2, !PT ;  /* 0x000000024c037812 */ /* 0x000fc400078ee203 */
[----:B------:R-:W-:Y:S01]  /*8330*/  ISETP.GE.AND P0, PT, R187, UR16, PT ;  /* 0x00000010bb007c0c */ /* 0x000fe2000bf06270 */
[----:B------:R-:W-:Y:S01]  /*8340*/  UIMAD.WIDE.U32 UR8, UR4, UR12, URZ ;  /* 0x0000000c040872a5 */ /* 0x000fe2000f8e003f */
[----:B------:R-:W-:Y:S01]  /*8350*/  LOP3.LUT R20, R20, 0x4, R3, 0xe2, !PT ;  /* 0x0000000414147812 */ /* 0x000fe200078ee203 */
[----:B------:R-:W-:Y:S01]  /*8360*/  UIMAD UR10, UR4, UR13, UR10 ;  /* 0x0000000d040a72a4 */ /* 0x000fe2000f8e020a */
[----:B------:R-:W-:Y:S01]  /*8370*/  SEL R21, RZ, 0xffffffff, P0 ;  /* 0xffffffffff157807 */ /* 0x000fe20000000000 */
[----:B------:R-:W-:Y:S01]  /*8380*/  IMAD R3, R190, 0x20, R191 ;  /* 0x00000020be037824 */ /* 0x000fe200078e02bf */
[----:B------:R-:W-:Y:S01]  /*8390*/  ULDC.64 UR12, c[0x0][0xae8] ;  /* 0x0002ba00000c7ab9 */ /* 0x000fe20000000a00 */
[----:B------:R-:W-:Y:S01]  /*83a0*/  IMAD.U32 R82, RZ, RZ, UR44 ;  /* 0x0000002cff527e24 */ /* 0x000fe2000f8e00ff */
[----:B------:R-:W-:Y:S01]  /*83b0*/  ISETP.GE.AND P0, PT, R186, UR16, PT ;  /* 0x00000010ba007c0c */ /* 0x000fe2000bf06270 */
[----:B------:R-:W-:Y:S01]  /*83c0*/  UIADD3 UR9, UR9, UR10, URZ ;  /* 0x0000000a09097290 */ /* 0x000fe2000fffe03f */
[----:B------:R-:W-:Y:S01]  /*83d0*/  SHF.L.U32 R21, R21, 0x3, RZ ;  /* 0x0000000315157819 */ /* 0x000fe200000006ff */
[----:B------:R-:W-:Y:S01]  /*83e0*/  UIMAD UR4, UR15, UR12, URZ ;  /* 0x0000000c0f0472a4 */ /* 0x000fe2000f8e023f */
[----:B------:R-:W-:Y:S01]  /*83f0*/  IMAD R82, R82, 0x40, R3 ;  /* 0x0000004052527824 */ /* 0x000fe200078e0203 */
[----:B------:R-:W-:Y:S01]  /*8400*/  SEL R3, RZ, 0xffffffff, P0 ;  /* 0xffffffffff037807 */ /* 0x000fe20000000000 */
[----:B------:R-:W-:Y:S01]  /*8410*/  UIMAD.WIDE.U32 UR8, UR45, UR12, UR8 ;  /* 0x0000000c2d0872a5 */ /* 0x000fe2000f8e0008 */
[----:B------:R-:W-:Y:S01]  /*8420*/  LOP3.LUT R21, R21, 0x8, R20, 0xe2, !PT ;  /* 0x0000000815157812 */ /* 0x000fe200078ee214 */
[----:B------:R-:W-:Y:S01]  /*8430*/  UIMAD UR4, UR45, UR13, UR4 ;  /* 0x0000000d2d0472a4 */ /* 0x000fe2000f8e0204 */
[----:B-1----:R-:W-:Y:S01]  /*8440*/  @P2 IMAD.HI.U32 R20, R82, R77, RZ ;  /* 0x0000004d52142227 */ /* 0x002fe200078e00ff */
[----:B------:R-:W-:Y:S01]  /*8450*/  ULDC.64 UR10, c[0x0][0xaf0] ;  /* 0x0002bc00000a7ab9 */ /* 0x000fe20000000a00 */
[----:B------:R-:W5:Y:S01]  /*8460*/  LD.E.128 R56, desc[UR50][R56.64] ;  /* 0x0000003238387980 */ /* 0x000f62000c101d00 */
[----:B------:R-:W-:Y:S01]  /*8470*/  UIMAD UR43, UR43, UR10, URZ ;  /* 0x0000000a2b2b72a4 */ /* 0x000fe2000f8e023f */
[----:B------:R-:W-:Y:S01]  /*8480*/  IMAD.SHL.U32 R76, R3, 0x10, RZ ;  /* 0x00000010034c7824 */ /* 0x000fe200078e00ff */
[----:B------:R-:W-:Y:S01]  /*8490*/  UIADD3 UR9, UR9, UR4, URZ ;  /* 0x0000000409097290 */ /* 0x000fe2000fffe03f */
[----:B------:R-:W-:Y:S01]  /*84a0*/  IMAD.MOV.U32 R3, RZ, RZ, R82 ;  /* 0x000000ffff037224 */ /* 0x000fe200078e0052 */
[----:B--2---:R-:W-:Y:S01]  /*84b0*/  @P2 SHF.R.U32.HI R3, RZ, R79, R20 ;  /* 0x0000004fff032219 */ /* 0x004fe20000011614 */
[----:B------:R-:W-:Y:S01]  /*84c0*/  UIMAD UR4, UR42, UR11, UR43 ;  /* 0x0000000b2a0472a4 */ /* 0x000fe2000f8e022b */
[----:B------:R-:W5:Y:S01]  /*84d0*/  LD.E.128 R52, desc[UR50][R52.64] ;  /* 0x0000003234347980 */ /* 0x000f62000c101d00 */
[----:B------:R-:W-:Y:S01]  /*84e0*/  UIMAD.WIDE.U32 UR42, UR42, UR10, UR8 ;  /* 0x0000000a2a2a72a5 */ /* 0x000fe2000f8e0008 */
[--C-:B------:R-:W-:Y:S01]  /*84f0*/  SHF.R.S32.HI R77, RZ, 0x1f, R3.reuse ;  /* 0x0000001fff4d7819 */ /* 0x100fe20000011403 */
[----:B------:R-:W-:Y:S01]  /*8500*/  IMAD.MOV R79, RZ, RZ, -R3 ;  /* 0x000000ffff4f7224 */ /* 0x000fe200078e0a03 */
[----:B------:R-:W-:Y:S01]  /*8510*/  ISETP.GE.AND P0, PT, R185, UR16, PT ;  /* 0x00000010b9007c0c */ /* 0x000fe2000bf06270 */
[----:B------:R-:W-:Y:S01]  /*8520*/  UIADD3 UR4, UR43, UR4, URZ ;  /* 0x000000042b047290 */ /* 0x000fe2000fffe03f */
[----:B------:R-:W5:Y:S01]  /*8530*/  LD.E.128 R64, desc[UR50][R64.64] ;  /* 0x0000003240407980 */ /* 0x000f62000c101d00 */
[----:B------:R-:W-:Y:S01]  /*8540*/  ULDC.64 UR8, c[0x0][0xae0] ;  /* 0x0002b80000087ab9 */ /* 0x000fe20000000a00 */
[----:B------:R-:W-:Y:S01]  /*8550*/  SEL R78, RZ, 0xffffffff, P0 ;  /* 0xffffffffff4e7807 */ /* 0x000fe20000000000 */
[----:B------:R-:W-:Y:S01]  /*8560*/  IMAD R80, R77, UR8, RZ ;  /* 0x000000084d507c24 */ /* 0x000fe2000f8e02ff */
[----:B------:R-:W-:Y:S01]  /*8570*/  LOP3.LUT R76, R76, 0x10, R21, 0xe2, !PT ;  /* 0x000000104c4c7812 */ /* 0x000fe200078ee215 */
[----:B------:R-:W-:Y:S01]  /*8580*/  IMAD R77, R81, R79, R82 ;  /* 0x0000004f514d7224 */ /* 0x000fe200078e0252 */
[----:B------:R-:W5:Y:S01]  /*8590*/  LD.E.128 R60, desc[UR50][R60.64] ;  /* 0x000000323c3c7980 */ /* 0x000f62000c101d00 */
[----:B------:R-:W-:-:S02]  /*85a0*/  IMAD.U32 R21, RZ, RZ, UR43 ;  /* 0x0000002bff157e24 */ /* 0x000fc4000f8e00ff */
[----:B------:R-:W-:Y:S01]  /*85b0*/  IMAD.U32 R20, RZ, RZ, UR42 ;  /* 0x0000002aff147e24 */ /* 0x000fe2000f8e00ff */
[----:B------:R-:W5:Y:S01]  /*85c0*/  LD.E.128 R72, desc[UR50][R72.64] ;  /* 0x0000003248487980 */ /* 0x000f62000c101d00 */
[----:B------:R-:W-:Y:S02]  /*85d0*/  IMAD.U32 R21, RZ, RZ, UR4 ;  /* 0x00000004ff157e24 */ /* 0x000fe4000f8e00ff */
[----:B------:R-:W-:Y:S01]  /*85e0*/  IMAD.SHL.U32 R83, R78, 0x20, RZ ;  /* 0x000000204e537824 */ /* 0x000fe200078e00ff */
[----:B------:R-:W5:Y:S01]  /*85f0*/  LD.E.128 R68, desc[UR50][R68.64] ;  /* 0x0000003244447980 */ /* 0x000f62000c101d00 */
[----:B------:R-:W-:Y:S01]  /*8600*/  SHF.R.S32.HI R78, RZ, 0x1f, R77 ;  /* 0x0000001fff4e7819 */ /* 0x000fe2000001144d */
[C---:B------:R-:W-:Y:S01]  /*8610*/  IMAD R79, R3.reuse, UR9, R80 ;  /* 0x00000009034f7c24 */ /* 0x040fe2000f8e0250 */
[----:B------:R-:W-:Y:S01]  /*8620*/  ISETP.GE.AND P0, PT, R194, UR16, PT ;  /* 0x00000010c2007c0c */ /* 0x000fe2000bf06270 */
[----:B------:R-:W-:Y:S01]  /*8630*/  @!PT LDS RZ, [RZ] ;  /* 0x00000000fffff984 */ /* 0x000fe20000000800 */
[----:B------:R-:W-:Y:S01]  /*8640*/  @!PT LDS RZ, [RZ] ;  /* 0x00000000fffff984 */ /* 0x000fe20000000800 */
[----:B------:R-:W-:Y:S01]  /*8650*/  @!PT LDS RZ, [RZ] ;  /* 0x00000000fffff984 */ /* 0x000fe20000000800 */
[----:B------:R-:W-:Y:S01]  /*8660*/  @!PT LDS RZ, [RZ] ;  /* 0x00000000fffff984 */ /* 0x000fe20000000800 */
[----:B------:R1:W-:Y:S06]  /*8670*/  MEMBAR.ALL.CTA ;  /* 0x0000000000007992 */ /* 0x0003ec0000008000 */
[----:B-1----:R-:W1:Y:S01]  /*8680*/  FENCE.VIEW.ASYNC.S ;  /* 0x00000000000073c6 */ /* 0x002e620000000000 */
[----:B------:R-:W-:Y:S01]  /*8690*/  IMAD.WIDE.U32 R20, R3, UR8, R20 ;  /* 0x0000000803147c25 */ /* 0x000fe2000f8e0014 */
[----:B------:R-:W-:Y:S01]  /*86a0*/  MOV R86, UR44 ;  /* 0x0000002c00567c02 */ /* 0x000fe20008000f00 */
[----:B------:R-:W-:Y:S01]  /*86b0*/  ULDC.64 UR8, c[0x0][0xad8] ;  /* 0x0002b60000087ab9 */ /* 0x000fe20000000a00 */
[----:B------:R-:W-:Y:S01]  /*86c0*/  SEL R3, RZ, 0x40, P0 ;  /* 0x00000040ff037807 */ /* 0x000fe20000000000 */
[----:B------:R-:W-:Y:S01]  /*86d0*/  IMAD.IADD R21, R21, 0x1, R79 ;  /* 0x0000000115157824 */ /* 0x000fe200078e024f */
[----:B------:R-:W-:Y:S01]  /*86e0*/  ISETP.GE.AND P0, PT, R193, UR16, PT ;  /* 0x00000010c1007c0c */ /* 0x000fe2000bf06270 */
[----:B------:R-:W-:Y:S01]  /*86f0*/  IMAD R78, R78, UR8, RZ ;  /* 0x000000084e4e7c24 */ /* 0x000fe2000f8e02ff */
[----:B------:R-:W-:Y:S01]  /*8700*/  UIADD3 UR4, UR41, 0x28c20, URZ ;  /* 0x00028c2029047890 */ /* 0x000fe2000fffe03f */
[----:B-----5:R-:W-:Y:S01]  /*8710*/  IMAD R87, R0, R81, RZ ;  /* 0x0000005100577224 */ /* 0x020fe200078e02ff */
[----:B------:R-:W-:Y:S01]  /*8720*/  SEL R0, RZ, 0x80, P0 ;  /* 0x00000080ff007807 */ /* 0x000fe20000000000 */
[----:B------:R-:W-:Y:S01]  /*8730*/  IMAD R86, R86, 0x40, R191 ;  /* 0x0000004056567824 */ /* 0x000fe200078e02bf */
[----:B------:R-:W-:Y:S01]  /*8740*/  UPRMT UR4, URZ, 0x654, UR4 ;  /* 0x000006543f047896 */ /* 0x000fe20008000004 */
[----:B------:R-:W-:Y:S01]  /*8750*/  IMAD R79, R77, UR9, R78 ;  /* 0x000000094d4f7c24 */ /* 0x000fe2000f8e024e */
[----:B------:R-:W-:Y:S01]  /*8760*/  LOP3.LUT R76, R83, 0x20, R76, 0xe2, !PT ;  /* 0x00000020534c7812 */ /* 0x000fe200078ee24c */
[----:B------:R-:W-:Y:S01]  /*8770*/  IMAD.WIDE.U32 R20, R77, UR8, R20 ;  /* 0x000000084d147c25 */ /* 0x000fe2000f8e0014 */
[----:B------:R-:W-:Y:S01]  /*8780*/  ISETP.GE.AND P0, PT, R86, R87, PT ;  /* 0x000000575600720c */ /* 0x000fe20003f06270 */
[----:B------:R-:W-:Y:S01]  /*8790*/  ULDC.64 UR8, c[0x0][0xa80] ;  /* 0x0002a00000087ab9 */ /* 0x000fe20000000a00 */
[----:B------:R-:W-:Y:S01]  /*87a0*/  LOP3.LUT R3, R76, R3, RZ, 0xfc, !PT ;  /* 0x000000034c037212 */ /* 0x000fe200078efcff */
[----:B------:R-:W-:Y:S01]  /*87b0*/  IMAD.IADD R21, R21, 0x1, R79 ;  /* 0x0000000115157824 */ /* 0x000fe200078e024f */
[----:B------:R-:W-:Y:S01]  /*87c0*/  LEA R84, P1, R20, UR8, 0x1 ;  /* 0x0000000814547c11 */ /* 0x000fe2000f8208ff */
[----:B------:R-:W-:Y:S01]  /*87d0*/  BSSY B1, `(.L_x_391) ;  /* 0x0000026000017945 */ /* 0x000fe20003800000 */
[----:B------:R-:W-:-:S02]  /*87e0*/  LOP3.LUT R0, R3, R0, RZ, 0xfc, !PT ;  /* 0x0000000003007212 */ /* 0x000fc400078efcff */
[----:B------:R-:W-:Y:S01]  /*87f0*/  LEA.HI.X R85, R20, UR9, R21, 0x1, P1 ;  /* 0x0000000914557c11 */ /* 0x000fe200088f0c15 */
[----:B-1----:R-:W-:Y:S01]  /*8800*/  SYNCS.ARRIVE.TRANS64.RED.A1T0 RZ, [UR4], RZ ;  /* 0x000000ffffff79a7 */ /* 0x002fe20008100404 */
[----:B------:R0:W1:Y:S04]  /*8810*/  SHFL.IDX PT, R76, R84, RZ, 0x181f ;  /* 0x00181fff544c7589 */ /* 0x00006800000e0000 */
[----:B------:R0:W2:Y:S01]  /*8820*/  SHFL.IDX PT, R77, R85, RZ, 0x181f ;  /* 0x00181fff554d7589 */ /* 0x0000a200000e0000 */
[----:B------:R-:W-:Y:S05]  /*8830*/  @P0 BRA `(.L_x_392) ;  /* 0x00000000007c0947 */ /* 0x000fea0003800000 */
        /* <DEDUP_REMOVED lines=8> */
[----:B------:R1:W-:Y:S01]  /*88c0*/  @!P0 ST.E.128 desc[UR50][R20.64], R4 ;  /* 0x0000000414008985 */ /* 0x0003e2000c101d32 */
        /* <DEDUP_REMOVED lines=11> */
[-C--:B------:R-:W-:Y:S02]  /*8980*/  @!P1 LEA R6, P6, R185, R76.reuse, 0x1 ;  /* 0x0000004cb9069211 */ /* 0x080fe400078c08ff */
[-C--:B--2---:R-:W-:Y:S02]  /*8990*/  @P0 LEA R12, P3, R194, R76.reuse, 0x1 ;  /* 0x0000004cc20c0211 */ /* 0x084fe400078608ff */
        /* <DEDUP_REMOVED lines=9> */
.L_x_392:
[----:B------:R-:W-:Y:S05]  /*8a30*/  BSYNC B1 ;  /* 0x0000000000017941 */ /* 0x000fea0003800000 */
.L_x_391:
[----:B---3--:R-:W-:Y:S01]  /*8a40*/  VIADD R4, R86, 0x20 ;  /* 0x0000002056047836 */ /* 0x008fe20000000000 */
[----:B------:R4:W3:Y:S04]  /*8a50*/  SHFL.IDX PT, R7, R85, 0x1, 0x181f ;  /* 0x00381f0055077f89 */ /* 0x0008e800000e0000 */
[----:B------:R-:W-:Y:S01]  /*8a60*/  ISETP.GE.AND P0, PT, R4, R87, PT ;  /* 0x000000570400720c */ /* 0x000fe20003f06270 */
[----:B------:R4:W0:-:S12]  /*8a70*/  SHFL.IDX PT, R6, R84, 0x1, 0x181f ;  /* 0x00381f0054067f89 */ /* 0x00081800000e0000 */
[----:B----4-:R-:W-:Y:S05]  /*8a80*/  @P0 BRA `(.L_x_393) ;  /* 0x0000001000100947 */ /* 0x010fea0003800000 */
[----:B------:R-:W-:Y:S02]  /*8a90*/  ISETP.GE.AND P0, PT, R2, UR16, PT ;  /* 0x0000001002007c0c */ /* 0x000fe4000bf06270 */
[----:B------:R-:W-:Y:S02]  /*8aa0*/  ISETP.GE.AND P5, PT, R189, UR16, PT ;  /* 0x00000010bd007c0c */ /* 0x000fe4000bfa6270 */
[----:B------:R-:W-:Y:S02]  /*8ab0*/  ISETP.GE.AND P3, PT, R188, UR16, PT ;  /* 0x00000010bc007c0c */ /* 0x000fe4000bf66270 */
[----:B------:R-:W-:Y:S02]  /*8ac0*/  ISETP.GE.AND P2, PT, R187, UR16, PT ;  /* 0x00000010bb007c0c */ /* 0x000fe4000bf46270 */
[----:B------:R-:W-:-:S05]  /*8ad0*/  ISETP.GE.AND P1, PT, R186, UR16, PT ;  /* 0x00000010ba007c0c */ /* 0x000fca000bf26270 */
[----:B0--3--:R-:W-:Y:S02]  /*8ae0*/  @!P0 IMAD.WIDE R4, R2, 0x2, R6 ;  /* 0x0000000202048825 */ /* 0x009fe400078e0206 */
[-C--:B------:R-:W-:Y:S02]  /*8af0*/  @!P5 LEA R12, P4, R189, R6.reuse, 0x1 ;  /* 0x00000006bd0cd211 */ /* 0x080fe400078808ff */
[----:B------:R-:W-:Y:S01]  /*8b00*/  @!P3 LEA R14, P6, R188, R6, 0x1 ;  /* 0x00000006bc0eb211 */ /* 0x000fe200078c08ff */
[----:B------:R0:W-:Y:S01]  /*8b10*/  @!P0 ST.E.128 desc[UR50][R4.64], R8 ;  /* 0x0000000804008985 */ /* 0x0001e2000c101d32 */
[----:B------:R-:W-:Y:S02]  /*8b20*/  ISETP.GE.AND P0, PT, R185, UR16, PT ;  /* 0x00000010b9007c0c */ /* 0x000fe4000bf06270 */
[----:B------:R-:W-:Y:S02]  /*8b30*/  @!P5 LEA.HI.X R13, R189, R7, R204, 0x1, P4 ;  /* 0x00000007bd0dd211 */ /* 0x000fe400020f0ccc */
[----:B------:R-:W-:-:S02]  /*8b40*/  LOP3.LUT P4, RZ, R3, 0x40, RZ, 0xc0, !PT ;  /* 0x0000004003ff7812 */ /* 0x000fc4000788c0ff */
[----:B------:R-:W-:Y:S01]  /*8b50*/  @!P3 LEA.HI.X R15, R188, R7, R203, 0x1, P6 ;  /* 0x00000007bc0fb211 */ /* 0x000fe200030f0ccb */
[----:B------:R4:W-:Y:S01]  /*8b60*/  @!P5 ST.E.128 desc[UR50][R12.64], R24 ;  /* 0x000000180c00d985 */ /* 0x0009e2000c101d32 */
[----:B------:R-:W-:-:S03]  /*8b70*/  @!P2 LEA R20, P5, R187, R6, 0x1 ;  /* 0x00000006bb14a211 */ /* 0x000fc600078a08ff */
[----:B------:R4:W-:Y:S01]  /*8b80*/  @!P3 ST.E.128 desc[UR50][R14.64], R32 ;  /* 0x000000200e00b985 */ /* 0x0009e2000c101d32 */
[----:B------:R-:W-:Y:S02]  /*8b90*/  @!P2 LEA.HI.X R21, R187, R7, R202, 0x1, P5 ;  /* 0x00000007bb15a211 */ /* 0x000fe400028f0cca */
[----:B0-----:R-:W-:-:S03]  /*8ba0*/  @!P1 LEA R4, P6, R186, R6, 0x1 ;  /* 0x00000006ba049211 */ /* 0x001fc600078c08ff */
[----:B------:R4:W-:Y:S01]  /*8bb0*/  @!P2 ST.E.128 desc[UR50][R20.64], R40 ;  /* 0x000000281400a985 */ /* 0x0009e2000c101d32 */
[CC--:B------:R-:W-:Y:S02]  /*8bc0*/  @!P0 LEA R8, P3, R185.reuse, R6.reuse, 0x1 ;  /* 0x00000006b9088211 */ /* 0x0c0fe400078608ff */
[----:B------:R-:W-:Y:S02]  /*8bd0*/  @P4 LEA R10, P5, R194, R6, 0x1 ;  /* 0x00000006c20a4211 */ /* 0x000fe400078a08ff */
[-C--:B------:R-:W-:Y:S02]  /*8be0*/  @!P1 LEA.HI.X R5, R186, R7.reuse, R201, 0x1, P6 ;  /* 0x00000007ba059211 */ /* 0x080fe400030f0cc9 */
[-C--:B------:R-:W-:Y:S02]  /*8bf0*/  @!P0 LEA.HI.X R9, R185, R7.reuse, R200, 0x1, P3 ;  /* 0x00000007b9098211 */ /* 0x080fe400018f0cc8 */
[----:B------:R-:W-:Y:S01]  /*8c00*/  @P4 LEA.HI.X R11, R194, R7, R199, 0x1, P5 ;  /* 0x00000007c20b4211 */ /* 0x000fe200028f0cc7 */
[----:B------:R4:W-:Y:S04]  /*8c10*/  @!P1 ST.E.128 desc[UR50][R4.64], R48 ;  /* 0x0000003004009985 */ /* 0x0009e8000c101d32 */
[----:B------:R4:W-:Y:S01]  /*8c20*/  @!P0 ST.E.128 desc[UR50][R8.64], R52 ;  /* 0x0000003408008985 */ /* 0x0009e2000c101d32 */
[----:B------:R-:W-:-:S03]  /*8c30*/  LOP3.LUT P0, RZ, R0, 0x80, RZ, 0xc0, !PT ;  /* 0x0000008000ff7812 */ /* 0x000fc6000780c0ff */
[----:B------:R4:W-:Y:S10]  /*8c40*/  @P4 ST.E.128 desc[UR50][R10.64], R60 ;  /* 0x0000003c0a004985 */ /* 0x0009f4000c101d32 */
[----:B------:R-:W-:Y:S05]  /*8c50*/  @!P0 BRA `(.L_x_393) ;  /* 0x0000000c009c8947 */ /* 0x000fea0003800000 */
[----:B----4-:R-:W-:-:S04]  /*8c60*/  LEA R4, P0, R193, R6, 0x1 ;  /* 0x00000006c1047211 */ /* 0x010fc800078008ff */
[----:B------:R-:W-:-:S05]  /*8c70*/  LEA.HI.X R5, R193, R7, R198, 0x1, P0 ;  /* 0x00000007c1057211 */ /* 0x000fca00000f0cc6 */
[----:B------:R0:W-:Y:S01]  /*8c80*/  ST.E.128 desc[UR50][R4.64], R68 ;  /* 0x0000004404007985 */ /* 0x0001e2000c101d32 */
[----:B------:R-:W-:Y:S05]  /*8c90*/  BRA `(.L_x_393) ;  /* 0x0000000c008c7947 */ /* 0x000fea0003800000 */
.L_x_388:
[----:B------:R-:W-:Y:S01]  /*8ca0*/  ULDC.64 UR8, c[0x0][0xc00] ;  /* 0x0003000000087ab9 */ /* 0x000fe20000000a00 */
[----:B------:R-:W-:Y:S01]  /*8cb0*/  ULDC UR4, c[0x0][0xa88] ;  /* 0x0002a20000047ab9 */ /* 0x000fe20000000800 */
[----:B------:R-:W-:Y:S01]  /*8cc0*/  UISETP.NE.U32.AND UP0, UPT, UR8, URZ, UPT ;  /* 0x0000003f0800728c */ /* 0x000fe2000bf05070 */
[----:B------:R-:W0:Y:S03]  /*8cd0*/  LDC R11, c[0x0][0xbe8] ;  /* 0x0002fa00ff0b7b82 */ /* 0x000e260000000800 */
[----:B------:R-:W-:-:S03]  /*8ce0*/  UISETP.NE.AND.EX UP0, UPT, UR9, URZ, UPT, UP0 ;  /* 0x0000003f0900728c */ /* 0x000fc6000bf05300 */
[----:B------:R-:W-:Y:S02]  /*8cf0*/  ULDC.64 UR8, c[0x0][0xc00] ;  /* 0x0003000000087ab9 */ /* 0x000fe40000000a00 */
[----:B------:R-:W-:Y:S01]  /*8d00*/  UIMAD.WIDE UR8, UR42, 0x4, UR8 ;  /* 0x000000042a0878a5 */ /* 0x000fe2000f8e0208 */
[----:B------:R-:W-:-:S05]  /*8d10*/  PLOP3.LUT P1, PT, PT, PT, UP0, 0x80, 0x0 ;  /* 0x000000000000781c */ /* 0x000fca0003f2f008 */
[----:B------:R-:W-:Y:S02]  /*8d20*/  IMAD.U32 R4, RZ, RZ, UR8 ;  /* 0x00000008ff047e24 */ /* 0x000fe4000f8e00ff */
[----:B------:R-:W-:Y:S01]  /*8d30*/  IMAD.U32 R5, RZ, RZ, UR9 ;  /* 0x00000009ff057e24 */ /* 0x000fe2000f8e00ff */
[----:B------:R-:W-:Y:S02]  /*8d40*/  ULDC.64 UR8, c[0x0][0xc08] ;  /* 0x0003020000087ab9 */ /* 0x000fe40000000a00 */
[----:B------:R-:W-:-:S03]  /*8d50*/  UISETP.NE.U32.AND UP1, UPT, UR8, URZ, UPT ;  /* 0x0000003f0800728c */ /* 0x000fc6000bf25070 */
[----:B------:R-:W2:Y:S01]  /*8d60*/  @P1 LDG.E R3, desc[UR50][R4.64] ;  /* 0x0000003204031981 */ /* 0x000ea2000c1e1900 */
[----:B------:R-:W-:Y:S01]  /*8d70*/  UISETP.NE.AND.EX UP1, UPT, UR9, URZ, UPT, UP1 ;  /* 0x0000003f0900728c */ /* 0x000fe2000bf25310 */
[----:B------:R-:W-:-:S05]  /*8d80*/  IMAD.U32 R0, RZ, RZ, UR4 ;  /* 0x00000004ff007e24 */ /* 0x000fca000f8e00ff */
[----:B------:R-:W-:-:S05]  /*8d90*/  PLOP3.LUT P2, PT, PT, PT, UP1, 0x80, 0x0 ;  /* 0x000000000000781c */ /* 0x000fca0003f4f018 */
[----:B------:R-:W-:Y:S02]  /*8da0*/  @UP1 ULDC.64 UR8, c[0x0][0xc08] ;  /* 0x0003020000081ab9 */ /* 0x000fe40000000a00 */
[----:B------:R-:W-:-:S06]  /*8db0*/  @UP1 UIMAD.WIDE UR8, UR42, 0x4, UR8 ;  /* 0x000000042a0818a5 */ /* 0x000fcc000f8e0208 */
[----:B------:R-:W-:Y:S02]  /*8dc0*/  IMAD.U32 R6, RZ, RZ, UR8 ;  /* 0x00000008ff067e24 */ /* 0x000fe4000f8e00ff */
[----:B------:R-:W-:-:S05]  /*8dd0*/  IMAD.U32 R7, RZ, RZ, UR9 ;  /* 0x00000009ff077e24 */ /* 0x000fca000f8e00ff */
[----:B------:R1:W5:Y:S01]  /*8de0*/  @P2 LDG.E R0, desc[UR50][R6.64] ;  /* 0x0000003206002981 */ /* 0x000362000c1e1900 */
[----:B------:R-:W-:Y:S01]  /*8df0*/  UMOV UR4, URZ ;  /* 0x0000003f00047c82 */ /* 0x000fe20008000000 */
[----:B------:R-:W-:Y:S01]  /*8e00*/  USHF.R.S32.HI UR12, URZ, 0x1f, UR45 ;  /* 0x0000001f3f0c7899 */ /* 0x000fe2000801142d */
[----:B------:R-:W-:Y:S02]  /*8e10*/  ISETP.GE.AND P0, PT, R197, 0x40, PT ;  /* 0x00000040c500780c */ /* 0x000fe40003f06270 */
[----:B--2---:R-:W-:-:S13]  /*8e20*/  @P1 R2UR UR4, R3 ;  /* 0x00000000030412ca */ /* 0x004fda00000e0000 */
[----:B------:R-:W-:Y:S01]  /*8e30*/  USHF.R.S32.HI UR11, URZ, 0x1f, UR4 ;  /* 0x0000001f3f0b7899 */ /* 0x000fe20008011404 */
[----:B01----:R-:W-:Y:S11]  /*8e40*/  @P2 BRA `(.L_x_394) ;  /* 0x0000000000102947 */ /* 0x003ff60003800000 */
[----:B------:R-:W-:Y:S05]  /*8e50*/  @!P1 BRA `(.L_x_394) ;  /* 0x00000000000c9947 */ /* 0x000fea0003800000 */
[----:B------:R-:W2:Y:S04]  /*8e60*/  LDG.E R3, desc[UR50][R4.64] ;  /* 0x0000003204037981 */ /* 0x000ea8000c1e1900 */
[----:B-----5:R-:W2:Y:S02]  /*8e70*/  LDG.E R0, desc[UR50][R4.64+0x4] ;  /* 0x0000043204007981 */ /* 0x020ea4000c1e1900 */
[----:B--2---:R-:W-:-:S07]  /*8e80*/  IMAD.IADD R0, R0, 0x1, -R3 ;  /* 0x0000000100007824 */ /* 0x004fce00078e0a03 */
.L_x_394:
[----:B------:R-:W-:Y:S01]  /*8e90*/  USEL UR42, UR42, URZ, !UP0 ;  /* 0x0000003f2a2a7287 */ /* 0x000fe2000c000000 */
[----:B------:R-:W-:Y:S01]  /*8ea0*/  BSSY B1, `(.L_x_395) ;  /* 0x000002d000017945 */ /* 0x000fe20003800000 */
[----:B------:R-:W-:-:S03]  /*8eb0*/  USEL UR43, UR43, URZ, !UP0 ;  /* 0x0000003f2b2b7287 */ /* 0x000fc6000c000000 */
[----:B------:R-:W-:Y:S09]  /*8ec0*/  @P0 BRA `(.L_x_396) ;  /* 0x0000000000a80947 */ /* 0x000ff20003800000 */
[----:B------:R-:W0:Y:S01]  /*8ed0*/  S2R R4, SR_TID.X ;  /* 0x0000000000047919 */ /* 0x000e220000002100 */
[----:B------:R-:W1:Y:S01]  /*8ee0*/  LDC R6, c[0x0][0xbe8] ;  /* 0x0002fa00ff067b82 */ /* 0x000e620000000800 */
[----:B------:R-:W-:-:S05]  /*8ef0*/  MOV R3, UR44 ;  /* 0x0000002c00037c02 */ /* 0x000fca0008000f00 */
[----:B0-----:R-:W-:Y:S02]  /*8f00*/  IMAD R3, R3, 0x40, R4 ;  /* 0x0000004003037824 */ /* 0x001fe400078e0204 */
[----:B-1---5:R-:W-:Y:S02]  /*8f10*/  IMAD R4, R0, R6, RZ ;  /* 0x0000000600047224 */ /* 0x022fe400078e02ff */
[----:B------:R-:W-:-:S05]  /*8f20*/  VIADD R5, R3, 0xffffff80 ;  /* 0xffffff8003057836 */ /* 0x000fca0000000000 */
[----:B------:R-:W-:-:S13]  /*8f30*/  ISETP.GE.AND P0, PT, R5, R4, PT ;  /* 0x000000040500720c */ /* 0x000fda0003f06270 */
[----:B------:R-:W-:Y:S05]  /*8f40*/  @P0 BRA `(.L_x_396) ;  /* 0x0000000000880947 */ /* 0x000fea0003800000 */
[----:B------:R-:W-:Y:S01]  /*8f50*/  ISETP.NE.AND P0, PT, R6, 0x1, PT ;  /* 0x000000010600780c */ /* 0x000fe20003f05270 */
[----:B------:R-:W-:Y:S01]  /*8f60*/  ULDC.64 UR14, c[0x0][0xb90] ;  /* 0x0002e400000e7ab9 */ /* 0x000fe20000000a00 */
[----:B------:R-:W-:Y:S01]  /*8f70*/  UMOV UR8, UR4 ;  /* 0x0000000400087c82 */ /* 0x000fe20008000000 */
[----:B------:R-:W-:Y:S01]  /*8f80*/  UIMAD UR10, UR12, UR14, URZ ;  /* 0x0000000e0c0a72a4 */ /* 0x000fe2000f8e023f */
[----:B------:R-:W-:Y:S02]  /*8f90*/  UMOV UR9, UR11 ;  /* 0x0000000b00097c82 */ /* 0x000fe40008000000 */
[----:B------:R-:W-:Y:S02]  /*8fa0*/  UIMAD.WIDE.U32 UR8, UR45, UR14, UR8 ;  /* 0x0000000e2d0872a5 */ /* 0x000fe4000f8e0008 */
[----:B------:R-:W-:-:S03]  /*8fb0*/  UIMAD UR10, UR45, UR15, UR10 ;  /* 0x0000000f2d0a72a4 */ /* 0x000fc6000f8e020a */
[----:B------:R-:W-:Y:S02]  /*8fc0*/  ULDC.64 UR14, c[0x0][0xb98] ;  /* 0x0002e600000e7ab9 */ /* 0x000fe40000000a00 */
[----:B------:R-:W0:Y:S01]  /*8fd0*/  @P0 LDC R4, c[0x0][0xbec] ;  /* 0x0002fb00ff040b82 */ /* 0x000e220000000800 */
[----:B------:R-:W-:Y:S02]  /*8fe0*/  UIADD3 UR9, UR9, UR10, URZ ;  /* 0x0000000a09097290 */ /* 0x000fe4000fffe03f */
[----:B------:R-:W-:Y:S02]  /*8ff0*/  UIMAD UR10, UR43, UR14, URZ ;  /* 0x0000000e2b0a72a4 */ /* 0x000fe4000f8e023f */
[----:B------:R-:W-:Y:S02]  /*9000*/  UIMAD.WIDE.U32 UR8, UR42, UR14, UR8 ;  /* 0x0000000e2a0872a5 */ /* 0x000fe4000f8e0008 */
[----:B------:R-:W-:Y:S01]  /*9010*/  UIMAD UR10, UR42, UR15, UR10 ;  /* 0x0000000f2a0a72a4 */ /* 0x000fe2000f8e020a */
[----:B------:R-:W1:Y:S02]  /*9020*/  @P0 LDC R8, c[0x0][0xbf0] ;  /* 0x0002fc00ff080b82 */ /* 0x000e640000000800 */
[----:B------:R-:W-:Y:S01]  /*9030*/  ULDC.64 UR14, c[0x0][0xb88] ;  /* 0x0002e200000e7ab9 */ /* 0x000fe20000000a00 */
[----:B0-----:R-:W-:-:S04]  /*9040*/  @P0 IMAD.HI.U32 R3, R5, R4, RZ ;  /* 0x0000000405030227 */ /* 0x001fc800078e00ff */
[----:B------:R-:W-:Y:S01]  /*9050*/  IMAD.MOV.U32 R4, RZ, RZ, R5 ;  /* 0x000000ffff047224 */ /* 0x000fe200078e0005 */
[----:B-1----:R-:W-:Y:S01]  /*9060*/  @P0 SHF.R.U32.HI R4, RZ, R8, R3 ;  /* 0x00000008ff040219 */ /* 0x002fe20000011603 */
[----:B------:R-:W-:-:S04]  /*9070*/  IMAD.U32 R8, RZ, RZ, UR10 ;  /* 0x0000000aff087e24 */ /* 0x000fc8000f8e00ff */
[----:B------:R-:W-:-:S04]  /*9080*/  IMAD.MOV R3, RZ, RZ, -R4 ;  /* 0x000000ffff037224 */ /* 0x000fc800078e0a04 */
[----:B------:R-:W-:Y:S01]  /*9090*/  IMAD R3, R6, R3, R5 ;  /* 0x0000000306037224 */ /* 0x000fe200078e0205 */
[----:B------:R-:W-:Y:S02]  /*90a0*/  SHF.R.S32.HI R5, RZ, 0x1f, R4 ;  /* 0x0000001fff057819 */ /* 0x000fe40000011404 */
[----:B------:R-:W-:Y:S02]  /*90b0*/  IADD3 R4, P0, R4, UR8, RZ ;  /* 0x0000000804047c10 */ /* 0x000fe4000ff1e0ff */
[----:B------:R-:W-:Y:S02]  /*90c0*/  SHF.R.S32.HI R6, RZ, 0x1f, R3 ;  /* 0x0000001fff067819 */ /* 0x000fe40000011403 */
[----:B------:R-:W-:Y:S01]  /*90d0*/  IADD3.X R5, R5, UR9, R8, P0, !PT ;  /* 0x0000000905057c10 */ /* 0x000fe200087fe408 */
[----:B------:R-:W-:Y:S02]  /*90e0*/  ULDC.64 UR8, c[0x0][0xb50] ;  /* 0x0002d40000087ab9 */ /* 0x000fe40000000a00 */
[----:B------:R-:W-:-:S02]  /*90f0*/  IMAD R6, R6, UR14, RZ ;  /* 0x0000000e06067c24 */ /* 0x000fc4000f8e02ff */
[----:B------:R-:W-:-:S04]  /*9100*/  IMAD.WIDE.U32 R4, R3, UR14, R4 ;  /* 0x0000000e03047c25 */ /* 0x000fc8000f8e0004 */
[----:B------:R-:W-:Y:S01]  /*9110*/  IMAD R7, R3, UR15, R6 ;  /* 0x0000000f03077c24 */ /* 0x000fe2000f8e0206 */
[----:B------:R-:W-:-:S03]  /*9120*/  LEA R6, P0, R4, UR8, 0x2 ;  /* 0x0000000804067c11 */ /* 0x000fc6000f8010ff */
[----:B------:R-:W-:-:S05]  /*9130*/  IMAD.IADD R3, R5, 0x1, R7 ;  /* 0x0000000105037824 */ /* 0x000fca00078e0207 */
[----:B------:R-:W-:Y:S01]  /*9140*/  LEA.HI.X R7, R4, UR9, R3, 0x2, P0 ;  /* 0x0000000904077c11 */ /* 0x000fe200080f1403 */
[----:B------:R-:W-:-:S05]  /*9150*/  IMAD.MOV.U32 R3, RZ, RZ, -0x800000 ;  /* 0xff800000ff037424 */ /* 0x000fca00078e00ff */
[----:B------:R0:W-:Y:S02]  /*9160*/  STG.E desc[UR50][R6.64], R3 ;  /* 0x0000000306007986 */ /* 0x0001e4000c101932 */
.L_x_396:
[----:B------:R-:W-:Y:S05]  /*9170*/  BSYNC B1 ;  /* 0x0000000000017941 */ /* 0x000fea0003800000 */
.L_x_395:
[----:B------:R-:W-:Y:S01]  /*9180*/  ISETP.NE.AND P0, PT, R11, 0x1, PT ;  /* 0x000000010b00780c */ /* 0x000fe20003f05270 */
[----:B------:R-:W-:Y:S01]  /*9190*/  ULDC UR13, c[0x0][0xac8] ;  /* 0x0002b200000d7ab9 */ /* 0x000fe20000000800 */
[----:B------:R-:W-:Y:S01]  /*91a0*/  ULDC.64 UR14, c[0x0][0xaa0] ;  /* 0x0002a800000e7ab9 */ /* 0x000fe20000000a00 */
[----:B------:R-:W-:Y:S01]  /*91b0*/  ISETP.GE.AND P1, PT, R189, UR13, PT ;  /* 0x0000000dbd007c0c */ /* 0x000fe2000bf26270 */
[----:B------:R-:W-:Y:S01]  /*91c0*/  UIMAD UR10, UR11, UR14, URZ ;  /* 0x0000000e0b0a72a4 */ /* 0x000fe2000f8e023f */
[----:B------:R-:W-:Y:S01]  /*91d0*/  ISETP.GE.AND P2, PT, R2, UR13, PT ;  /* 0x0000000d02007c0c */ /* 0x000fe2000bf46270 */
[----:B------:R-:W-:Y:S01]  /*91e0*/  UIMAD.WIDE.U32 UR8, UR4, UR14, URZ ;  /* 0x0000000e040872a5 */ /* 0x000fe2000f8e003f */
[----:B------:R-:W-:Y:S01]  /*91f0*/  SEL R4, RZ, 0xffffffff, P1 ;  /* 0xffffffffff047807 */ /* 0x000fe20000800000 */
[----:B------:R-:W-:Y:S01]  /*9200*/  UIMAD UR10, UR4, UR15, UR10 ;  /* 0x0000000f040a72a4 */ /* 0x000fe2000f8e020a */
[----:B0-----:R-:W-:Y:S01]  /*9210*/  SEL R3, RZ, 0x1, P2 ;  /* 0x00000001ff037807 */ /* 0x001fe20001000000 */
[----:B------:R-:W-:Y:S01]  /*9220*/  IMAD.U32 R26, RZ, RZ, UR44 ;  /* 0x0000002cff1a7e24 */ /* 0x000fe2000f8e00ff */
[----:B------:R-:W-:Y:S01]  /*9230*/  ULDC.64 UR14, c[0x0][0xae8] ;  /* 0x0002ba00000e7ab9 */ /* 0x000fe20000000a00 */
[----:B------:R-:W-:Y:S01]  /*9240*/  IMAD.SHL.U32 R4, R4, 0x2, RZ ;  /* 0x0000000204047824 */ /* 0x000fe200078e00ff */
[----:B------:R-:W0:Y:S01]  /*9250*/  @P0 LDC R5, c[0x0][0xbec] ;  /* 0x0002fb00ff050b82 */ /* 0x000e220000000800 */
[----:B------:R-:W-:Y:S01]  /*9260*/  ISETP.GE.AND P2, PT, R188, UR13, PT ;  /* 0x0000000dbc007c0c */ /* 0x000fe2000bf46270 */
[----:B------:R-:W-:Y:S01]  /*9270*/  UIADD3 UR9, UR9, UR10, URZ ;  /* 0x0000000a09097290 */ /* 0x000fe2000fffe03f */
[----:B------:R-:W-:Y:S01]  /*9280*/  MOV R8, UR44 ;  /* 0x0000002c00087c02 */ /* 0x000fe20008000f00 */
[----:B------:R-:W-:Y:S01]  /*9290*/  UIMAD UR4, UR12, UR14, URZ ;  /* 0x0000000e0c0472a4 */ /* 0x000fe2000f8e023f */
[----:B------:R-:W-:Y:S01]  /*92a0*/  LOP3.LUT R4, R4, 0x2, R3, 0xe2, !PT ;  /* 0x0000000204047812 */ /* 0x000fe200078ee203 */
[----:B------:R-:W-:Y:S01]  /*92b0*/  IMAD R3, R190, 0x20, R191 ;  /* 0x00000020be037824 */ /* 0x000fe200078e02bf */
[----:B------:R-:W-:Y:S01]  /*92c0*/  SEL R6, RZ, 0xffffffff, P2 ;  /* 0xffffffffff067807 */ /* 0x000fe20001000000 */
[----:B------:R-:W1:Y:S01]  /*92d0*/  @P0 LDC R7, c[0x0][0xbf0] ;  /* 0x0002fc00ff070b82 */ /* 0x000e620000000800 */
[----:B------:R-:W-:Y:S01]  /*92e0*/  UIMAD UR4, UR45, UR15, UR4 ;  /* 0x0000000f2d0472a4 */ /* 0x000fe2000f8e0204 */
[----:B------:R-:W-:Y:S01]  /*92f0*/  IMAD R8, R8, 0x40, R3 ;  /* 0x0000004008087824 */ /* 0x000fe200078e0203 */
[----:B------:R-:W-:Y:S01]  /*9300*/  UIMAD.WIDE.U32 UR8, UR45, UR14, UR8 ;  /* 0x0000000e2d0872a5 */ /* 0x000fe2000f8e0008 */
[----:B------:R-:W-:Y:S01]  /*9310*/  ISETP.GE.AND P1, PT, R187, UR13, PT ;  /* 0x0000000dbb007c0c */ /* 0x000fe2000bf26270 */
[----:B------:R-:W-:Y:S01]  /*9320*/  ULDC.64 UR10, c[0x0][0xaf0] ;  /* 0x0002bc00000a7ab9 */ /* 0x000fe20000000a00 */
[----:B------:R-:W-:Y:S01]  /*9330*/  IMAD.SHL.U32 R9, R6, 0x4, RZ ;  /* 0x0000000406097824 */ /* 0x000fe200078e00ff */
[----:B------:R-:W-:Y:S01]  /*9340*/  UIMAD UR43, UR43, UR10, URZ ;  /* 0x0000000a2b2b72a4 */ /* 0x000fe2000f8e023f */
[----:B------:R-:W-:Y:S01]  /*9350*/  SEL R10, RZ, 0xffffffff, P1 ;  /* 0xffffffffff0a7807 */ /* 0x000fe20000800000 */
[----:B------:R-:W-:Y:S01]  /*9360*/  UIADD3 UR9, UR9, UR4, URZ ;  /* 0x0000000409097290 */ /* 0x000fe2000fffe03f */
[----:B------:R-:W-:Y:S01]  /*9370*/  IMAD.MOV.U32 R3, RZ, RZ, R8 ;  /* 0x000000ffff037224 */ /* 0x000fe200078e0008 */
[----:B------:R-:W-:Y:S01]  /*9380*/  UIMAD UR4, UR42, UR11, UR43 ;  /* 0x0000000b2a0472a4 */ /* 0x000fe2000f8e022b */
[----:B------:R-:W-:Y:S01]  /*9390*/  LOP3.LUT R9, R9, 0x4, R4, 0xe2, !PT ;  /* 0x0000000409097812 */ /* 0x000fe200078ee204 */
[----:B------:R-:W-:Y:S01]  /*93a0*/  UIMAD.WIDE.U32 UR42, UR42, UR10, UR8 ;  /* 0x0000000a2a2a72a5 */ /* 0x000fe2000f8e0008 */
[----:B------:R-:W-:Y:S01]  /*93b0*/  IMAD.SHL.U32 R10, R10, 0x8, RZ ;  /* 0x000000080a0a7824 */ /* 0x000fe200078e00ff */
[----:B------:R-:W-:Y:S01]  /*93c0*/  ISETP.GE.AND P2, PT, R193, UR13, PT ;  /* 0x0000000dc1007c0c */ /* 0x000fe2000bf46270 */
[----:B0-----:R-:W-:Y:S01]  /*93d0*/  @P0 IMAD.HI.U32 R6, R8, R5, RZ ;  /* 0x0000000508060227 */ /* 0x001fe200078e00ff */
[----:B------:R-:W-:Y:S01]  /*93e0*/  UIADD3 UR4, UR43, UR4, URZ ;  /* 0x000000042b047290 */ /* 0x000fe2000fffe03f */
[----:B------:R-:W-:Y:S01]  /*93f0*/  BSSY B1, `(.L_x_397) ;  /* 0x0000049000017945 */ /* 0x000fe20003800000 */
[----:B------:R-:W-:Y:S01]  /*9400*/  LOP3.LUT R10, R10, 0x8, R9, 0xe2, !PT ;  /* 0x000000080a0a7812 */ /* 0x000fe200078ee209 */
[----:B------:R-:W-:Y:S01]  /*9410*/  ULDC.64 UR8, c[0x0][0xae0] ;  /* 0x0002b80000087ab9 */ /* 0x000fe20000000a00 */
[----:B------:R-:W-:-:S02]  /*9420*/  IMAD.U32 R5, RZ, RZ, UR43 ;  /* 0x0000002bff057e24 */ /* 0x000fc4000f8e00ff */
[----:B------:R-:W-:Y:S01]  /*9430*/  IMAD.U32 R4, RZ, RZ, UR42 ;  /* 0x0000002aff047e24 */ /* 0x000fe2000f8e00ff */
[----:B-1----:R-:W-:Y:S01]  /*9440*/  @P0 SHF.R.U32.HI R3, RZ, R7, R6 ;  /* 0x00000007ff030219 */ /* 0x002fe20000011606 */
[----:B------:R-:W-:Y:S01]  /*9450*/  IMAD.U32 R5, RZ, RZ, UR4 ;  /* 0x00000004ff057e24 */ /* 0x000fe2000f8e00ff */
[----:B------:R-:W-:Y:S01]  /*9460*/  ISETP.GE.AND P0, PT, R186, UR13, PT ;  /* 0x0000000dba007c0c */ /* 0x000fe2000bf06270 */
[----:B-----5:R-:W-:Y:S01]  /*9470*/  IMAD R25, R0, R11, RZ ;  /* 0x0000000b00197224 */ /* 0x020fe200078e02ff */
[--C-:B------:R-:W-:Y:S01]  /*9480*/  SHF.R.S32.HI R6, RZ, 0x1f, R3.reuse ;  /* 0x0000001fff067819 */ /* 0x100fe20000011403 */
[----:B------:R-:W-:Y:S01]  /*9490*/  IMAD.MOV R7, RZ, RZ, -R3 ;  /* 0x000000ffff077224 */ /* 0x000fe200078e0a03 */
[----:B------:R-:W-:Y:S01]  /*94a0*/  SEL R9, RZ, 0xffffffff, P0 ;  /* 0xffffffffff097807 */ /* 0x000fe20000000000 */
[----:B------:R-:W-:Y:S01]  /*94b0*/  IMAD.WIDE.U32 R4, R3, UR8, R4 ;  /* 0x0000000803047c25 */ /* 0x000fe2000f8e0004 */
[----:B------:R-:W-:-:S03]  /*94c0*/  ISETP.GE.AND P0, PT, R185, UR13, PT ;  /* 0x0000000db9007c0c */ /* 0x000fc6000bf06270 */
[----:B------:R-:W-:Y:S02]  /*94d0*/  IMAD R6, R6, UR8, RZ ;  /* 0x0000000806067c24 */ /* 0x000fe4000f8e02ff */
[----:B------:R-:W-:Y:S01]  /*94e0*/  IMAD R7, R11, R7, R8 ;  /* 0x000000070b077224 */ /* 0x000fe200078e0208 */
[----:B------:R-:W-:Y:S01]  /*94f0*/  SEL R8, RZ, 0xffffffff, P0 ;  /* 0xffffffffff087807 */ /* 0x000fe20000000000 */
[----:B------:R-:W-:Y:S01]  /*9500*/  IMAD.SHL.U32 R13, R9, 0x10, RZ ;  /* 0x00000010090d7824 */ /* 0x000fe200078e00ff */
[----:B------:R-:W-:Y:S01]  /*9510*/  ISETP.GE.AND P0, PT, R194, UR13, PT ;  /* 0x0000000dc2007c0c */ /* 0x000fe2000bf06270 */
[----:B------:R-:W-:Y:S01]  /*9520*/  IMAD R9, R3, UR9, R6 ;  /* 0x0000000903097c24 */ /* 0x000fe2000f8e0206 */
[----:B------:R-:W-:Y:S01]  /*9530*/  SHF.R.S32.HI R3, RZ, 0x1f, R7 ;  /* 0x0000001fff037819 */ /* 0x000fe20000011407 */
[----:B------:R-:W-:Y:S01]  /*9540*/  ULDC.64 UR8, c[0x0][0xad8] ;  /* 0x0002b60000087ab9 */ /* 0x000fe20000000a00 */
[----:B------:R-:W-:Y:S01]  /*9550*/  IMAD R26, R26, 0x40, R191 ;  /* 0x000000401a1a7824 */ /* 0x000fe200078e02bf */
[----:B------:R-:W-:Y:S01]  /*9560*/  LOP3.LUT R10, R13, 0x10, R10, 0xe2, !PT ;  /* 0x000000100d0a7812 */ /* 0x000fe200078ee20a */
[----:B------:R-:W-:Y:S01]  /*9570*/  IMAD.IADD R5, R5, 0x1, R9 ;  /* 0x0000000105057824 */ /* 0x000fe200078e0209 */
[----:B------:R-:W-:Y:S01]  /*9580*/  SHF.L.U32 R13, R8, 0x5, RZ ;  /* 0x00000005080d7819 */ /* 0x000fe200000006ff */
[----:B------:R-:W-:-:S02]  /*9590*/  IMAD R0, R3, UR8, RZ ;  /* 0x0000000803007c24 */ /* 0x000fc4000f8e02ff */
[----:B------:R-:W-:Y:S01]  /*95a0*/  IMAD.WIDE.U32 R4, R7, UR8, R4 ;  /* 0x0000000807047c25 */ /* 0x000fe2000f8e0004 */
[----:B------:R-:W-:-:S03]  /*95b0*/  LOP3.LUT R10, R13, 0x20, R10, 0xe2, !PT ;  /* 0x000000200d0a7812 */ /* 0x000fc600078ee20a */
[----:B------:R-:W-:Y:S01]  /*95c0*/  IMAD R3, R7, UR9, R0 ;  /* 0x0000000907037c24 */ /* 0x000fe2000f8e0200 */
[----:B------:R-:W-:Y:S01]  /*95d0*/  SEL R7, RZ, 0x40, P0 ;  /* 0x00000040ff077807 */ /* 0x000fe20000000000 */
[----:B------:R-:W-:Y:S01]  /*95e0*/  ULDC.64 UR8, c[0x0][0xa80] ;  /* 0x0002a00000087ab9 */ /* 0x000fe20000000a00 */
[----:B------:R-:W-:Y:S01]  /*95f0*/  ISETP.GE.AND P0, PT, R26, R25, PT ;  /* 0x000000191a00720c */ /* 0x000fe20003f06270 */
[----:B------:R-:W-:Y:S01]  /*9600*/  IMAD.IADD R3, R5, 0x1, R3 ;  /* 0x0000000105037824 */ /* 0x000fe200078e0203 */
[----:B------:R-:W-:Y:S02]  /*9610*/  LEA R20, P1, R4, UR8, 0x1 ;  /* 0x0000000804147c11 */ /* 0x000fe4000f8208ff */
[----:B------:R-:W-:Y:S02]  /*9620*/  LOP3.LUT R21, R10, R7, RZ, 0xfc, !PT ;  /* 0x000000070a157212 */ /* 0x000fe400078efcff */
[----:B------:R-:W-:Y:S01]  /*9630*/  LEA.HI.X R3, R4, UR9, R3, 0x1, P1 ;  /* 0x0000000904037c11 */ /* 0x000fe200088f0c03 */
[----:B------:R0:W1:Y:S01]  /*9640*/  SHFL.IDX PT, R6, R20, RZ, 0x181f ;  /* 0x00181fff14067589 */ /* 0x00006200000e0000 */
[----:B------:R-:W-:-:S03]  /*9650*/  SEL R0, RZ, 0x80, P2 ;  /* 0x00000080ff007807 */ /* 0x000fc60001000000 */
[----:B------:R0:W2:Y:S01]  /*9660*/  SHFL.IDX PT, R7, R3, RZ, 0x181f ;  /* 0x00181fff03077589 */ /* 0x0000a200000e0000 */
        /* <DEDUP_REMOVED lines=9> */
[----:B------:R-:W-:Y:S01]  /*9700*/  @!P5 LEA R10, P4, R188, R6, 0x1 ;  /* 0x00000006bc0ad211 */ /* 0x000fe200078808ff */
[----:B------:R-:W-:Y:S01]  /*9710*/  @!P1 ST.E.128 desc[UR50][R4.64], RZ ;  /* 0x000000ff04009985 */ /* 0x000fe2000c101d32 */
[----:B------:R-:W-:Y:S02]  /*9720*/  ISETP.GE.AND P1, PT, R185, UR13, PT ;  /* 0x0000000db9007c0c */ /* 0x000fe4000bf26270 */
[----:B------:R-:W-:Y:S01]  /*9730*/  LOP3.LUT P0, RZ, R21, 0x40, RZ, 0xc0, !PT ;  /* 0x0000004015ff7812 */ /* 0x000fe2000780c0ff */
[----:B------:R1:W-:Y:S01]  /*9740*/  @!P2 ST.E.128 desc[UR50][R8.64], RZ ;  /* 0x000000ff0800a985 */ /* 0x0003e2000c101d32 */
[----:B------:R-:W-:-:S02]  /*9750*/  ISETP.GE.AND P2, PT, R186, UR13, PT ;  /* 0x0000000dba007c0c */ /* 0x000fc4000bf46270 */
[-C--:B------:R-:W-:Y:S02]  /*9760*/  @!P5 LEA.HI.X R11, R188, R7.reuse, R203, 0x1, P4 ;  /* 0x00000007bc0bd211 */ /* 0x080fe400020f0ccb */
[----:B------:R-:W-:Y:S02]  /*9770*/  LOP3.LUT P4, RZ, R24, 0x80, RZ, 0xc0, !PT ;  /* 0x0000008018ff7812 */ /* 0x000fe4000788c0ff */
[CC--:B------:R-:W-:Y:S01]  /*9780*/  @!P3 LEA R12, P6, R187.reuse, R6.reuse, 0x1 ;  /* 0x00000006bb0cb211 */ /* 0x0c0fe200078c08ff */
[----:B------:R3:W-:Y:S03]  /*9790*/  @!P5 ST.E.128 desc[UR50][R10.64], RZ ;  /* 0x000000ff0a00d985 */ /* 0x0007e6000c101d32 */
[----:B------:R-:W-:Y:S02]  /*97a0*/  @!P3 LEA.HI.X R13, R187, R7, R202, 0x1, P6 ;  /* 0x00000007bb0db211 */ /* 0x000fe400030f0cca */
[----:B-1----:R-:W-:-:S02]  /*97b0*/  @!P1 LEA R8, P6, R185, R6, 0x1 ;  /* 0x00000006b9089211 */ /* 0x002fc400078c08ff */
[-C--:B------:R-:W-:Y:S01]  /*97c0*/  @!P2 LEA R4, P5, R186, R6.reuse, 0x1 ;  /* 0x00000006ba04a211 */ /* 0x080fe200078a08ff */
[----:B------:R3:W-:Y:S01]  /*97d0*/  @!P3 ST.E.128 desc[UR50][R12.64], RZ ;  /* 0x000000ff0c00b985 */ /* 0x0007e2000c101d32 */
[-C--:B------:R-:W-:Y:S02]  /*97e0*/  @P0 LEA R14, P3, R194, R6.reuse, 0x1 ;  /* 0x00000006c20e0211 */ /* 0x080fe400078608ff */
[-C--:B------:R-:W-:Y:S02]  /*97f0*/  @!P2 LEA.HI.X R5, R186, R7.reuse, R201, 0x1, P5 ;  /* 0x00000007ba05a211 */ /* 0x080fe400028f0cc9 */
[----:B------:R-:W-:Y:S02]  /*9800*/  @P4 LEA R6, P5, R193, R6, 0x1 ;  /* 0x00000006c1064211 */ /* 0x000fe400078a08ff */
[-C--:B------:R-:W-:Y:S01]  /*9810*/  @!P1 LEA.HI.X R9, R185, R7.reuse, R200, 0x1, P6 ;  /* 0x00000007b9099211 */ /* 0x080fe200030f0cc8 */
[----:B------:R3:W-:Y:S01]  /*9820*/  @!P2 ST.E.128 desc[UR50][R4.64], RZ ;  /* 0x000000ff0400a985 */ /* 0x0007e2000c101d32 */
[----:B------:R-:W-:-:S02]  /*9830*/  @P0 LEA.HI.X R15, R194, R7, R199, 0x1, P3 ;  /* 0x00000007c20f0211 */ /* 0x000fc400018f0cc7 */
[----:B------:R-:W-:Y:S01]  /*9840*/  @P4 LEA.HI.X R7, R193, R7, R198, 0x1, P5 ;  /* 0x00000007c1074211 */ /* 0x000fe200028f0cc6 */
[----:B------:R3:W-:Y:S04]  /*9850*/  @!P1 ST.E.128 desc[UR50][R8.64], RZ ;  /* 0x000000ff08009985 */ /* 0x0007e8000c101d32 */
[----:B------:R3:W-:Y:S04]  /*9860*/  @P0 ST.E.128 desc[UR50][R14.64], RZ ;  /* 0x000000ff0e000985 */ /* 0x0007e8000c101d32 */
[----:B------:R3:W-:Y:S02]  /*9870*/  @P4 ST.E.128 desc[UR50][R6.64], RZ ;  /* 0x000000ff06004985 */ /* 0x0007e4000c101d32 */
.L_x_398:
[----:B------:R-:W-:Y:S05]  /*9880*/  BSYNC B1 ;  /* 0x0000000000017941 */ /* 0x000fea0003800000 */
.L_x_397:
[----:B------:R-:W-:Y:S01]  /*9890*/  VIADD R0, R26, 0x20 ;  /* 0x000000201a007836 */ /* 0x000fe20000000000 */
[----:B--23--:R2:W3:Y:S04]  /*98a0*/  SHFL.IDX PT, R7, R3, 0x1, 0x181f ;  /* 0x00381f0003077f89 */ /* 0x00c4e800000e0000 */
[----:B------:R-:W-:Y:S01]  /*98b0*/  ISETP.GE.AND P0, PT, R0, R25, PT ;  /* 0x000000190000720c */ /* 0x000fe20003f06270 */
[----:B-1----:R2:W1:-:S12]  /*98c0*/  SHFL.IDX PT, R6, R20, 0x1, 0x181f ;  /* 0x00381f0014067f89 */ /* 0x00245800000e0000 */
[----:B--2---:R-:W-:Y:S05]  /*98d0*/  @P0 BRA `(.L_x_393) ;  /* 0x00000000007c0947 */ /* 0x004fea0003800000 */
[----:B------:R-:W-:Y:S02]  /*98e0*/  ISETP.GE.AND P2, PT, R189, UR13, PT ;  /* 0x0000000dbd007c0c */ /* 0x000fe4000bf46270 */
[----:B------:R-:W-:Y:S02]  /*98f0*/  ISETP.GE.AND P3, PT, R2, UR13, PT ;  /* 0x0000000d02007c0c */ /* 0x000fe4000bf66270 */
[----:B------:R-:W-:Y:S02]  /*9900*/  ISETP.GE.AND P5, PT, R188, UR13, PT ;  /* 0x0000000dbc007c0c */ /* 0x000fe4000bfa6270 */
[----:B------:R-:W-:Y:S02]  /*9910*/  ISETP.GE.AND P4, PT, R187, UR13, PT ;  /* 0x0000000dbb007c0c */ /* 0x000fe4000bf86270 */
[----:B------:R-:W-:-:S05]  /*9920*/  LOP3.LUT P1, RZ, R21, 0x40, RZ, 0xc0, !PT ;  /* 0x0000004015ff7812 */ /* 0x000fca000782c0ff */
[CC--:B-1----:R-:W-:Y:S02]  /*9930*/  @!P2 LEA R8, P0, R189.reuse, R6.reuse, 0x1 ;  /* 0x00000006bd08a211 */ /* 0x0c2fe400078008ff */
[----:B---3--:R-:W-:Y:S02]  /*9940*/  @!P3 IMAD.WIDE R4, R2, 0x2, R6 ;  /* 0x000000020204b825 */ /* 0x008fe400078e0206 */
[-C--:B------:R-:W-:Y:S02]  /*9950*/  @!P2 LEA.HI.X R9, R189, R7.reuse, R204, 0x1, P0 ;  /* 0x00000007bd09a211 */ /* 0x080fe400000f0ccc */
[----:B------:R-:W-:Y:S01]  /*9960*/  @!P5 LEA R10, P0, R188, R6, 0x1 ;  /* 0x00000006bc0ad211 */ /* 0x000fe200078008ff */
[----:B------:R1:W-:Y:S01]  /*9970*/  @!P3 ST.E.128 desc[UR50][R4.64], RZ ;  /* 0x000000ff0400b985 */ /* 0x0003e2000c101d32 */
[----:B------:R-:W-:Y:S02]  /*9980*/  ISETP.GE.AND P3, PT, R186, UR13, PT ;  /* 0x0000000dba007c0c */ /* 0x000fe4000bf66270 */
[----:B------:R-:W-:Y:S01]  /*9990*/  @!P5 LEA.HI.X R11, R188, R7, R203, 0x1, P0 ;  /* 0x00000007bc0bd211 */ /* 0x000fe200000f0ccb */
[----:B------:R2:W-:Y:S01]  /*99a0*/  @!P2 ST.E.128 desc[UR50][R8.64], RZ ;  /* 0x000000ff0800a985 */ /* 0x0005e2000c101d32 */
[----:B------:R-:W-:-:S02]  /*99b0*/  ISETP.GE.AND P2, PT, R185, UR13, PT ;  /* 0x0000000db9007c0c */ /* 0x000fc4000bf46270 */
[----:B------:R-:W-:Y:S01]  /*99c0*/  LOP3.LUT P0, RZ, R24, 0x80, RZ, 0xc0, !PT ;  /* 0x0000008018ff7812 */ /* 0x000fe2000780c0ff */
[----:B------:R2:W-:Y:S01]  /*99d0*/  @!P5 ST.E.128 desc[UR50][R10.64], RZ ;  /* 0x000000ff0a00d985 */ /* 0x0005e2000c101d32 */
[----:B------:R-:W-:-:S04]  /*99e0*/  @!P4 LEA R12, P6, R187, R6, 0x1 ;  /* 0x00000006bb0cc211 */ /* 0x000fc800078c08ff */
[----:B------:R-:W-:Y:S02]  /*99f0*/  @!P4 LEA.HI.X R13, R187, R7, R202, 0x1, P6 ;  /* 0x00000007bb0dc211 */ /* 0x000fe400030f0cca */
[----:B------:R-:W-:-:S03]  /*9a00*/  @!P3 LEA R14, P5, R186, R6, 0x1 ;  /* 0x00000006ba0eb211 */ /* 0x000fc600078a08ff */
[----:B------:R2:W-:Y:S01]  /*9a10*/  @!P4 ST.E.128 desc[UR50][R12.64], RZ ;  /* 0x000000ff0c00c985 */ /* 0x0005e2000c101d32 */
[-C--:B-1----:R-:W-:Y:S02]  /*9a20*/  @!P2 LEA R4, P6, R185, R6.reuse, 0x1 ;  /* 0x00000006b904a211 */ /* 0x082fe400078c08ff */
[-C--:B0-----:R-:W-:Y:S02]  /*9a30*/  @P1 LEA R20, P4, R194, R6.reuse, 0x1 ;  /* 0x00000006c2141211 */ /* 0x081fe400078808ff */
        /* <DEDUP_REMOVED lines=9> */
.L_x_393:
[----:B------:R-:W-:Y:S05]  /*9ad0*/  BSYNC B0 ;  /* 0x0000000000007941 */ /* 0x000fea0003800000 */
.L_x_387:
[----:B------:R-:W-:Y:S02]  /*9ae0*/  ULDC UR4, c[0x0][0xc3c] ;  /* 0x00030f0000047ab9 */ /* 0x000fe40000000800 */
[----:B------:R-:W-:-:S06]  /*9af0*/  UISETP.GE.AND UP0, UPT, UR7, UR4, UPT ;  /* 0x000000040700728c */ /* 0x000fcc000bf06270 */
[----:B------:R-:W-:-:S13]  /*9b00*/  PLOP3.LUT P0, PT, PT, PT, UP0, 0x80, 0x0 ;  /* 0x000000000000781c */ /* 0x000fda0003f0f008 */
[----:B------:R-:W-:Y:S05]  /*9b10*/  @!P0 BRA `(.L_x_399) ;  /* 0xffffff7400188947 */ /* 0x000fea000383ffff */
[----:B------:R-:W-:Y:S05]  /*9b20*/  EXIT ;  /* 0x000000000000794d */ /* 0x000fea0003800000 */
.L_x_348:
[----:B------:R-:W-:-:S08]  /*9b30*/  NOP ;  /* 0x0000000000007918 */ /* 0x000fd00000000000 */
[----:B------:R-:W0:-:S00]  /*9b40*/  USETMAXREG.DEALLOC.CTAPOOL 0x28 ;  /* 0x00000028000079c8 */ /* 0x000e0000080e0500 */
[----:B0-----:R-:W-:Y:S02]  /*9b50*/  LOP3.LUT R0, R0, 0x3, RZ, 0xc0, !PT ;  /* 0x0000000300007812 */ /* 0x001fe400078ec0ff */
[----:B------:R-:W-:-:S04]  /*9b60*/  LOP3.LUT R22, R22, 0xffffdfff, RZ, 0xc0, !PT ;  /* 0xffffdfff16167812 */ /* 0x000fc800078ec0ff */
[----:B------:R-:W0:Y:S02]  /*9b70*/  SHFL.IDX PT, R0, R0, RZ, 0x1f ;  /* 0x00001fff00007589 */ /* 0x000e2400000e0000 */
[----:B0-----:R-:W-:Y:S01]  /*9b80*/  ISETP.NE.AND P0, PT, R0, RZ, PT ;  /* 0x000000ff0000720c */ /* 0x001fe20003f05270 */
[----:B------:R-:W-:-:S12]  /*9b90*/  IMAD.MOV.U32 R0, RZ, RZ, RZ ;  /* 0x000000ffff007224 */ /* 0x000fd800078e00ff */
[----:B------:R-:W-:Y:S01]  /*9ba0*/  @P0 LOP3.LUT R22, R22, 0x2000, RZ, 0xfc, !PT ;  /* 0x0000200016160812 */ /* 0x000fe200078efcff */
[----:B------:R-:W-:Y:S06]  /*9bb0*/  @!P0 BRA `(.L_x_400) ;  /* 0x00000000001c8947 */ /* 0x000fec0003800000 */
[----:B------:R-:W0:Y:S08]  /*9bc0*/  S2UR UR5, SR_CgaCtaId ;  /* 0x00000000000579c3 */ /* 0x000e300000008800 */
[----:B------:R-:W-:Y:S06]  /*9bd0*/  BAR.SYNC.DEFER_BLOCKING 0x5, 0x180 ;  /* 0x0146000000007b1d */ /* 0x000fec0000010000 */
[----:B------:R-:W-:-:S02]  /*9be0*/  UMOV UR4, 0x400 ;  /* 0x0000040000047882 */ /* 0x000fc40000000000 */
[----:B0-----:R-:W-:-:S09]  /*9bf0*/  ULEA UR4, UR5, UR4, 0x18 ;  /* 0x0000000405047291 */ /* 0x001fd2000f8ec03f */
[----:B------:R-:W0:Y:S01]  /*9c00*/  LDS.128 R16, [UR4+0x28cd0] ;  /* 0x028cd004ff107984 */ /* 0x000e220008000c00 */
[----:B------:R-:W-:Y:S06]  /*9c10*/  BAR.ARV 0x4, 0x180 ;  /* 0x0106000000007b1d */ /* 0x000fec0000002000 */
[----:B------:R-:W-:Y:S05]  /*9c20*/  BRA `(.L_x_401) ;  /* 0x0000000800007947 */ /* 0x000fea0003800000 */
.L_x_400:
[----:B------:R-:W0:Y:S01]  /*9c30*/  S2R R2, SR_TID.X ;  /* 0x0000000000027919 */ /* 0x000e220000002100 */
[----:B------:R-:W-:Y:S01]  /*9c40*/  ULDC UR4, c[0x0][0xc3c] ;  /* 0x00030f0000047ab9 */ /* 0x000fe20000000800 */
[----:B------:R-:W1:Y:S01]  /*9c50*/  S2UR UR6, SR_CTAID.X ;  /* 0x00000000000679c3 */ /* 0x000e620000002500 */
[----:B------:R-:W-:Y:S01]  /*9c60*/  ULDC UR5, c[0x0][0xc38] ;  /* 0x00030e0000057ab9 */ /* 0x000fe20000000800 */
[----:B0-----:R-:W-:-:S04]  /*9c70*/  LOP3.LUT R5, R2, 0x1f, RZ, 0xc0, !PT ;  /* 0x0000001f02057812 */ /* 0x001fc800078ec0ff */
[----:B------:R-:W-:-:S04]  /*9c80*/  ISETP.NE.AND P0, PT, R5, 0x1f, PT ;  /* 0x0000001f0500780c */ /* 0x000fc80003f05270 */
[----:B------:R-:W-:-:S13]  /*9c90*/  ISETP.GE.OR P1, PT, R5, UR4, !P0 ;  /* 0x0000000405007c0c */ /* 0x000fda000c726670 */
[----:B------:R-:W0:Y:S02]  /*9ca0*/  @!P1 LDC.64 R2, c[0x0][0xc80] ;  /* 0x00032000ff029b82 */ /* 0x000e240000000a00 */
[----:B0-----:R-:W-:-:S05]  /*9cb0*/  @!P1 IMAD.WIDE.U32 R2, R5, 0x4, R2 ;  /* 0x0000000405029825 */ /* 0x001fca00078e0002 */
[----:B------:R-:W2:Y:S01]  /*9cc0*/  @!P1 LDG.E R0, desc[UR50][R2.64] ;  /* 0x0000003202009981 */ /* 0x000ea2000c1e1900 */
[C---:B------:R-:W-:Y:S01]  /*9cd0*/  ISETP.NE.AND P1, PT, R5.reuse, RZ, PT ;  /* 0x000000ff0500720c */ /* 0x040fe20003f25270 */
[----:B------:R-:W-:Y:S01]  /*9ce0*/  UMOV UR4, URZ ;  /* 0x0000003f00047c82 */ /* 0x000fe20008000000 */
[C---:B------:R-:W-:Y:S01]  /*9cf0*/  ISETP.GE.U32.AND P2, PT, R5.reuse, 0x2, PT ;  /* 0x000000020500780c */ /* 0x040fe20003f46070 */
[----:B------:R-:W-:Y:S01]  /*9d00*/  IMAD.MOV.U32 R16, RZ, RZ, RZ ;  /* 0x000000ffff107224 */ /* 0x000fe200078e00ff */
[C---:B------:R-:W-:Y:S02]  /*9d10*/  ISETP.GE.U32.AND P3, PT, R5.reuse, 0x4, PT ;  /* 0x000000040500780c */ /* 0x040fe40003f66070 */
[C---:B------:R-:W-:Y:S02]  /*9d20*/  ISETP.GE.U32.AND P4, PT, R5.reuse, 0x8, PT ;  /* 0x000000080500780c */ /* 0x040fe40003f86070 */
[----:B------:R-:W-:Y:S01]  /*9d30*/  ISETP.GE.U32.AND P5, PT, R5, 0x10, PT ;  /* 0x000000100500780c */ /* 0x000fe20003fa6070 */
[----:B--2---:R-:W0:Y:S02]  /*9d40*/  SHFL.UP PT, R4, R0, 0x1, RZ ;  /* 0x0420000000047989 */ /* 0x004e2400000e00ff */
[----:B0-----:R-:W-:-:S05]  /*9d50*/  SEL R7, R4, RZ, P1 ;  /* 0x000000ff04077207 */ /* 0x001fca0000800000 */
[----:B------:R-:W-:-:S05]  /*9d60*/  IMAD.IADD R7, R0, 0x1, R7 ;  /* 0x0000000100077824 */ /* 0x000fca00078e0207 */
[----:B------:R-:W0:Y:S02]  /*9d70*/  SHFL.UP PT, R4, R7, 0x2, RZ ;  /* 0x0440000007047989 */ /* 0x000e2400000e00ff */
[----:B0-----:R-:W-:-:S05]  /*9d80*/  SEL R4, R4, RZ, P2 ;  /* 0x000000ff04047207 */ /* 0x001fca0001000000 */
[----:B------:R-:W-:-:S05]  /*9d90*/  IMAD.IADD R4, R7, 0x1, R4 ;  /* 0x0000000107047824 */ /* 0x000fca00078e0204 */
[----:B------:R-:W0:Y:S02]  /*9da0*/  SHFL.UP PT, R6, R4, 0x4, RZ ;  /* 0x0480000004067989 */ /* 0x000e2400000e00ff */
[----:B0-----:R-:W-:-:S05]  /*9db0*/  SEL R3, R6, RZ, P3 ;  /* 0x000000ff06037207 */ /* 0x001fca0001800000 */
[----:B------:R-:W-:-:S05]  /*9dc0*/  IMAD.IADD R3, R4, 0x1, R3 ;  /* 0x0000000104037824 */ /* 0x000fca00078e0203 */
[----:B------:R-:W0:Y:S02]  /*9dd0*/  SHFL.UP PT, R2, R3, 0x8, RZ ;  /* 0x0500000003027989 */ /* 0x000e2400000e00ff */
[----:B0-----:R-:W-:-:S04]  /*9de0*/  SEL R2, R2, RZ, P4 ;  /* 0x000000ff02027207 */ /* 0x001fc80002000000 */
[----:B------:R-:W-:-:S05]  /*9df0*/  IADD3 R2, R3, R2, RZ ;  /* 0x0000000203027210 */ /* 0x000fca0007ffe0ff */
[----:B------:R-:W0:Y:S02]  /*9e00*/  SHFL.UP PT, R6, R2, 0x10, RZ ;  /* 0x0600000002067989 */ /* 0x000e2400000e00ff */
[----:B0-----:R-:W-:-:S05]  /*9e10*/  SEL R7, R6, RZ, P5 ;  /* 0x000000ff06077207 */ /* 0x001fca0002800000 */
[----:B------:R-:W-:-:S05]  /*9e20*/  IMAD.IADD R7, R2, 0x1, R7 ;  /* 0x0000000102077824 */ /* 0x000fca00078e0207 */
[----:B------:R-:W0:Y:S02]  /*9e30*/  SHFL.IDX PT, R4, R7, 0x1f, 0x1f ;  /* 0x03e01f0007047f89 */ /* 0x000e2400000e0000 */
[----:B0-----:R-:W-:-:S04]  /*9e40*/  IMAD R4, R4, UR5, RZ ;  /* 0x0000000504047c24 */ /* 0x001fc8000f8e02ff */
[----:B------:R-:W-:Y:S01]  /*9e50*/  IMAD.MOV.U32 R3, RZ, RZ, R4 ;  /* 0x000000ffff037224 */ /* 0x000fe200078e0004 */
[----:B-1----:R-:W-:-:S13]  /*9e60*/  ISETP.GT.AND P6, PT, R4, UR6, PT ;  /* 0x0000000604007c0c */ /* 0x002fda000bfc4270 */
[----:B------:R-:W-:Y:S05]  /*9e70*/  @P6 BRA `(.L_x_402) ;  /* 0x0000000000946947 */ /* 0x000fea0003800000 */
[----:B------:R-:W-:Y:S01]  /*9e80*/  IMAD.MOV.U32 R4, RZ, RZ, R3 ;  /* 0x000000ffff047224 */ /* 0x000fe200078e0003 */
[----:B------:R-:W-:Y:S01]  /*9e90*/  UMOV UR4, URZ ;  /* 0x0000003f00047c82 */ /* 0x000fe20008000000 */
[----:B------:R-:W-:-:S05]  /*9ea0*/  ULDC UR5, c[0x0][0xc38] ;  /* 0x00030e0000057ab9 */ /* 0x000fca0000000800 */
.L_x_406:
[----:B------:R-:W0:Y:S01]  /*9eb0*/  LDC R2, c[0x0][0xc3c] ;  /* 0x00030f00ff027b82 */ /* 0x000e220000000800 */
[----:B------:R-:W-:-:S06]  /*9ec0*/  UIADD3 UR4, UR4, 0x1f, URZ ;  /* 0x0000001f04047890 */ /* 0x000fcc000fffe03f */
[----:B0-----:R-:W-:-:S13]  /*9ed0*/  ISETP.LE.AND P6, PT, R2, UR4, PT ;  /* 0x0000000402007c0c */ /* 0x001fda000bfc3270 */
[----:B------:R-:W-:Y:S05]  /*9ee0*/  @P6 BRA `(.L_x_403) ;  /* 0x0000000400246947 */ /* 0x000fea0003800000 */
[----:B------:R-:W-:Y:S01]  /*9ef0*/  VIADD R7, R5, UR4 ;  /* 0x0000000405077c36 */ /* 0x000fe20008000000 */
[----:B------:R-:W-:Y:S01]  /*9f00*/  BSSY B0, `(.L_x_404) ;  /* 0x0000007000007945 */ /* 0x000fe20003800000 */
[----:B------:R-:W-:-:S03]  /*9f10*/  IMAD.MOV.U32 R0, RZ, RZ, RZ ;  /* 0x000000ffff007224 */ /* 0x000fc600078e00ff */
[----:B------:R-:W-:-:S13]  /*9f20*/  ISETP.GE.OR P6, PT, R7, R2, !P0 ;  /* 0x000000020700720c */ /* 0x000fda00047c6670 */
[----:B------:R-:W-:Y:S05]  /*9f30*/  @P6 BRA `(.L_x_405) ;  /* 0x00000000000c6947 */ /* 0x000fea0003800000 */
[----:B------:R-:W0:Y:S02]  /*9f40*/  LDC.64 R2, c[0x0][0xc80] ;  /* 0x00032000ff027b82 */ /* 0x000e240000000a00 */
[----:B0-----:R-:W-:-:S05]  /*9f50*/  IMAD.WIDE R2, R7, 0x4, R2 ;  /* 0x0000000407027825 */ /* 0x001fca00078e0202 */
[----:B------:R0:W5:Y:S02]  /*9f60*/  LDG.E R0, desc[UR50][R2.64] ;  /* 0x0000003202007981 */ /* 0x000164000c1e1900 */
.L_x_405:
[----:B------:R-:W-:Y:S05]  /*9f70*/  BSYNC B0 ;  /* 0x0000000000007941 */ /* 0x000fea0003800000 */
.L_x_404:
[----:B0----5:R-:W0:Y:S02]  /*9f80*/  SHFL.UP PT, R2, R0, 0x1, RZ ;  /* 0x0420000000027989 */ /* 0x021e2400000e00ff */
        /* <DEDUP_REMOVED lines=16> */
[----:B------:R-:W-:-:S05]  /*a090*/  IMAD.IADD R4, R3, 0x1, R4 ;  /* 0x0000000103047824 */ /* 0x000fca00078e0204 */
[----:B------:R-:W-:-:S13]  /*a0a0*/  ISETP.GT.AND P6, PT, R4, UR6, PT ;  /* 0x0000000604007c0c */ /* 0x000fda000bfc4270 */
[----:B------:R-:W-:Y:S05]  /*a0b0*/  @!P6 BRA `(.L_x_406) ;  /* 0xfffffffc007ce947 */ /* 0x000fea000383ffff */
[----:B------:R-:W-:-:S07]  /*a0c0*/  IMAD.MOV.U32 R7, RZ, RZ, R9 ;  /* 0x000000ffff077224 */ /* 0x000fce00078e0009 */
.L_x_402:
[----:B------:R-:W-:-:S04]  /*a0d0*/  IMAD.IADD R8, R4, 0x1, -R3 ;  /* 0x0000000104087824 */ /* 0x000fc800078e0a03 */
[----:B------:R-:W-:-:S05]  /*a0e0*/  IMAD R2, R7, UR5, R8 ;  /* 0x0000000507027c24 */ /* 0x000fca000f8e0208 */
[----:B------:R-:W-:-:S13]  /*a0f0*/  ISETP.GT.AND P0, PT, R2, UR6, PT ;  /* 0x0000000602007c0c */ /* 0x000fda000bf04270 */
[----:B------:R-:W-:-:S04]  /*a100*/  VOTE.ANY R4, PT, !P0 ;  /* 0x0000000000047806 */ /* 0x000fc800040e0100 */
[----:B------:R-:W0:Y:S01]  /*a110*/  POPC R19, R4 ;  /* 0x0000000400137309 */ /* 0x000e220000000000 */
[----:B------:R-:W-:Y:S01]  /*a120*/  ISETP.NE.AND P0, PT, R4, RZ, PT ;  /* 0x000000ff0400720c */ /* 0x000fe20003f05270 */
[----:B0-----:R-:W0:Y:S02]  /*a130*/  SHFL.IDX PT, R10, R0, R19, 0x1f ;  /* 0x00001f13000a7589 */ /* 0x001e2400000e0000 */
[----:B0-----:R-:W-:-:S04]  /*a140*/  IABS R9, R10 ;  /* 0x0000000a00097213 */ /* 0x001fc80000000000 */
[----:B------:R-:W0:Y:S08]  /*a150*/  I2F.RP R6, R9 ;  /* 0x0000000900067306 */ /* 0x000e300000209400 */
[----:B0-----:R-:W0:Y:S02]  /*a160*/  MUFU.RCP R6, R6 ;  /* 0x0000000600067308 */ /* 0x001e240000001000 */
[----:B0-----:R-:W-:-:S06]  /*a170*/  VIADD R2, R6, 0xffffffe ;  /* 0x0ffffffe06027836 */ /* 0x001fcc0000000000 */
[----:B------:R0:W1:Y:S01]  /*a180*/  F2I.FTZ.U32.TRUNC.NTZ R3, R2 ;  /* 0x0000000200037305 */ /* 0x000062000021f000 */
[----:B------:R-:W-:Y:S05]  /*a190*/  @!P0 BRA `(.L_x_407) ;  /* 0x0000000000088947 */ /* 0x000fea0003800000 */
[----:B------:R-:W-:-:S06]  /*a1a0*/  VIADD R16, R19, 0xffffffff ;  /* 0xffffffff13107836 */ /* 0x000fcc0000000000 */
[----:B------:R2:W3:Y:S02]  /*a1b0*/  SHFL.IDX PT, R16, R7, R16, 0x1f ;  /* 0x00001f1007107589 */ /* 0x0004e400000e0000 */
.L_x_407:
[----:B---3--:R-:W-:Y:S01]  /*a1c0*/  IMAD R16, R16, UR5, R8 ;  /* 0x0000000510107c24 */ /* 0x008fe2000f8e0208 */
[----:B0-----:R-:W-:Y:S01]  /*a1d0*/  IABS R2, R10 ;  /* 0x0000000a00027213 */ /* 0x001fe20000000000 */
[----:B-1----:R-:W-:Y:S02]  /*a1e0*/  IMAD.MOV R0, RZ, RZ, -R3 ;  /* 0x000000ffff007224 */ /* 0x002fe400078e0a03 */
[----:B------:R-:W-:Y:S01]  /*a1f0*/  VIADD R19, R19, UR4 ;  /* 0x0000000413137c36 */ /* 0x000fe20008000000 */
[----:B------:R-:W-:Y:S01]  /*a200*/  IADD3 R11, -R16, UR6, RZ ;  /* 0x00000006100b7c10 */ /* 0x000fe2000fffe1ff */
[----:B------:R-:W-:Y:S02]  /*a210*/  IMAD.MOV R4, RZ, RZ, -R2 ;  /* 0x000000ffff047224 */ /* 0x000fe400078e0a02 */
[----:B--2---:R-:W-:Y:S01]  /*a220*/  IMAD R7, R0, R9, RZ ;  /* 0x0000000900077224 */ /* 0x004fe200078e02ff */
[----:B------:R-:W-:Y:S01]  /*a230*/  IABS R0, R11 ;  /* 0x0000000b00007213 */ /* 0x000fe20000000000 */
[----:B------:R-:W-:-:S04]  /*a240*/  IMAD.MOV.U32 R2, RZ, RZ, RZ ;  /* 0x000000ffff027224 */ /* 0x000fc800078e00ff */
[----:B------:R-:W-:Y:S01]  /*a250*/  IMAD.HI.U32 R2, R3, R7, R2 ;  /* 0x0000000703027227 */ /* 0x000fe200078e0002 */
[----:B------:R-:W-:-:S03]  /*a260*/  MOV R3, R0 ;  /* 0x0000000000037202 */ /* 0x000fc60000000f00 */
[----:B------:R-:W-:Y:S02]  /*a270*/  IMAD.MOV.U32 R0, RZ, RZ, R4 ;  /* 0x000000ffff007224 */ /* 0x000fe400078e0004 */
[----:B------:R-:W-:-:S04]  /*a280*/  IMAD.HI.U32 R2, R2, R3, RZ ;  /* 0x0000000302027227 */ /* 0x000fc800078e00ff */
[----:B------:R-:W-:-:S05]  /*a290*/  IMAD R0, R2, R0, R3 ;  /* 0x0000000002007224 */ /* 0x000fca00078e0203 */
[----:B------:R-:W-:-:S13]  /*a2a0*/  ISETP.GT.U32.AND P1, PT, R9, R0, PT ;  /* 0x000000000900720c */ /* 0x000fda0003f24070 */
[----:B------:R-:W-:Y:S02]  /*a2b0*/  @!P1 IMAD.IADD R0, R0, 0x1, -R9 ;  /* 0x0000000100009824 */ /* 0x000fe400078e0a09 */
[----:B------:R-:W-:Y:S01]  /*a2c0*/  @!P1 VIADD R2, R2, 0x1 ;  /* 0x0000000102029836 */ /* 0x000fe20000000000 */
[----:B------:R-:W-:Y:S02]  /*a2d0*/  ISETP.NE.AND P1, PT, R10, RZ, PT ;  /* 0x000000ff0a00720c */ /* 0x000fe40003f25270 */
[----:B------:R-:W-:Y:S02]  /*a2e0*/  ISETP.GE.U32.AND P0, PT, R0, R9, PT ;  /* 0x000000090000720c */ /* 0x000fe40003f06070 */
[----:B------:R-:W-:-:S04]  /*a2f0*/  LOP3.LUT R0, R11, R10, RZ, 0x3c, !PT ;  /* 0x0000000a0b007212 */ /* 0x000fc800078e3cff */
[----:B------:R-:W-:-:S07]  /*a300*/  ISETP.GE.AND P2, PT, R0, RZ, PT ;  /* 0x000000ff0000720c */ /* 0x000fce0003f46270 */
[----:B------:R-:W-:-:S06]  /*a310*/  @P0 VIADD R2, R2, 0x1 ;  /* 0x0000000102020836 */ /* 0x000fcc0000000000 */
[----:B------:R-:W-:Y:S01]  /*a320*/  @!P2 IMAD.MOV R2, RZ, RZ, -R2 ;  /* 0x000000ffff02a224 */ /* 0x000fe200078e0a02 */
[----:B------:R-:W-:-:S05]  /*a330*/  @!P1 LOP3.LUT R2, RZ, R10, RZ, 0x33, !PT ;  /* 0x0000000aff029212 */ /* 0x000fca00078e33ff */
[--C-:B------:R-:W-:Y:S02]  /*a340*/  IMAD.MOV R17, RZ, RZ, -R2.reuse ;  /* 0x000000ffff117224 */ /* 0x100fe400078e0a02 */
[----:B------:R-:W-:Y:S02]  /*a350*/  IMAD.MOV.U32 R18, RZ, RZ, R2 ;  /* 0x000000ffff127224 */ /* 0x000fe400078e0002 */
[----:B------:R-:W-:Y:S01]  /*a360*/  IMAD R17, R10, R17, R11 ;  /* 0x000000110a117224 */ /* 0x000fe200078e020b */
[----:B------:R-:W-:Y:S06]  /*a370*/  BRA `(.L_x_408) ;  /* 0x0000000000147947 */ /* 0x000fec0003800000 */
.L_x_403:
[----:B------:R-:W-:Y:S01]  /*a380*/  ULDC UR4, c[0x0][0xc3c] ;  /* 0x00030f0000047ab9 */ /* 0x000fe20000000800 */
[----:B------:R-:W-:Y:S01]  /*a390*/  IMAD.MOV.U32 R17, RZ, RZ, RZ ;  /* 0x000000ffff117224 */ /* 0x000fe200078e00ff */
[----:B------:R-:W-:Y:S01]  /*a3a0*/  MOV R16, UR6 ;  /* 0x0000000600107c02 */ /* 0x000fe20008000f00 */
[----:B------:R-:W-:Y:S02]  /*a3b0*/  IMAD.MOV.U32 R18, RZ, RZ, RZ ;  /* 0x000000ffff127224 */ /* 0x000fe400078e00ff */
[----:B------:R-:W-:-:S07]  /*a3c0*/  IMAD.U32 R19, RZ, RZ, UR4 ;  /* 0x00000004ff137e24 */ /* 0x000fce000f8e00ff */
.L_x_408:
[----:B------:R-:W-:-:S13]  /*a3d0*/  ISETP.NE.AND P0, PT, R5, RZ, PT ;  /* 0x000000ff0500720c */ /* 0x000fda0003f05270 */
[----:B------:R-:W0:Y:S01]  /*a3e0*/  @!P0 S2R R3, SR_CgaCtaId ;  /* 0x0000000000038919 */ /* 0x000e220000008800 */
[----:B------:R-:W-:-:S04]  /*a3f0*/  @!P0 MOV R0, 0x400 ;  /* 0x0000040000008802 */ /* 0x000fc80000000f00 */
[----:B0-----:R-:W-:-:S05]  /*a400*/  @!P0 LEA R0, R3, R0, 0x18 ;  /* 0x0000000003008211 */ /* 0x001fca00078ec0ff */
[----:B------:R1:W-:Y:S01]  /*a410*/  @!P0 STS.128 [R0+0x28cd0], R16 ;  /* 0x028cd01000008388 */ /* 0x0003e20000000c00 */
[----:B------:R-:W-:Y:S06]  /*a420*/  BAR.ARV 0x5, 0x180 ;  /* 0x0146000000007b1d */ /* 0x000fec0000002000 */
.L_x_401:
[----:B------:R2:W-:Y:S01]  /*a430*/  STL [R1+0x24], RZ ;  /* 0x000024ff01007387 */ /* 0x0005e20000100800 */
[----:B------:R-:W-:Y:S01]  /*a440*/  ULDC UR4, c[0x0][0xc3c] ;  /* 0x00030f0000047ab9 */ /* 0x000fe20000000800 */
[----:B------:R-:W-:Y:S01]  /*a450*/  IMAD.MOV.U32 R25, RZ, RZ, 0x1 ;  /* 0x00000001ff197424 */ /* 0x000fe200078e00ff */
[----:B0-----:R-:W-:Y:S01]  /*a460*/  ISETP.GE.AND P0, PT, R19, UR4, PT ;  /* 0x0000000413007c0c */ /* 0x001fe2000bf06270 */
[----:B------:R-:W-:-:S12]  /*a470*/  IMAD.MOV.U32 R24, RZ, RZ, RZ ;  /* 0x000000ffff187224 */ /* 0x000fd800078e00ff */
[----:B--2---:R-:W-:Y:S05]  /*a480*/  @P0 BRA `(.L_x_409) ;  /* 0x0000004400b40947 */ /* 0x004fea0003800000 */
[----:B------:R-:W0:Y:S01]  /*a490*/  S2R R4, SR_TID.X ;  /* 0x0000000000047919 */ /* 0x000e220000002100 */
[----:B------:R-:W2:Y:S01]  /*a4a0*/  S2UR UR5, SR_CgaCtaId ;  /* 0x00000000000579c3 */ /* 0x000ea20000008800 */
[----:B------:R-:W-:Y:S01]  /*a4b0*/  UMOV UR4, 0x400 ;  /* 0x0000040000047882 */ /* 0x000fe20000000000 */
[----:B------:R-:W-:Y:S01]  /*a4c0*/  BSSY B8, `(.L_x_409) ;  /* 0x0000469000087945 */ /* 0x000fe20003800000 */
[----:B------:R3:W-:Y:S01]  /*a4d0*/  STL [R1+0x24], RZ ;  /* 0x000024ff01007387 */ /* 0x0007e20000100800 */
[----:B------:R-:W-:Y:S01]  /*a4e0*/  IMAD.MOV.U32 R25, RZ, RZ, 0x1 ;  /* 0x00000001ff197424 */ /* 0x000fe200078e00ff */
[----:B------:R-:W-:Y:S01]  /*a4f0*/  ULOP3.LUT UR36, UR39, 0x2, URZ, 0xfc, !UPT ;  /* 0x0000000227247892 */ /* 0x000fe2000f8efc3f */
[----:B------:R-:W-:Y:S01]  /*a500*/  IMAD.MOV.U32 R24, RZ, RZ, RZ ;  /* 0x000000ffff187224 */ /* 0x000fe200078e00ff */
[----:B------:R-:W-:Y:S01]  /*a510*/  ULDC UR37, c[0x0][0xc] ;  /* 0x0000030000257ab9 */ /* 0x000fe20000000800 */
[----:B--2---:R-:W-:-:S06]  /*a520*/  ULEA UR4, UR5, UR4, 0x18 ;  /* 0x0000000405047291 */ /* 0x004fcc000f8ec03f */
[----:B------:R-:W-:Y:S01]  /*a530*/  IMAD.U32 R23, RZ, RZ, UR4 ;  /* 0x00000004ff177e24 */ /* 0x000fe2000f8e00ff */
[C---:B0-----:R-:W-:Y:S01]  /*a540*/  LOP3.LUT R3, R4.reuse, 0x7f, RZ, 0xc0, !PT ;  /* 0x0000007f04037812 */ /* 0x041fe200078ec0ff */
[----:B-1----:R-:W-:-:S03]  /*a550*/  IMAD.SHL.U32 R0, R4, 0x8, RZ ;  /* 0x0000000804007824 */ /* 0x002fc600078e00ff */
[----:B------:R-:W-:Y:S02]  /*a560*/  SHF.R.U32.HI R37, RZ, 0x3, R3 ;  /* 0x00000003ff257819 */ /* 0x000fe40000011603 */
[C---:B------:R-:W-:Y:S02]  /*a570*/  LOP3.LUT R2, R0.reuse, 0x1f8, RZ, 0xc0, !PT ;  /* 0x000001f800027812 */ /* 0x040fe400078ec0ff */
[----:B------:R-:W-:Y:S02]  /*a580*/  LOP3.LUT R3, R0, 0x38, RZ, 0xc0, !PT ;  /* 0x0000003800037812 */ /* 0x000fe400078ec0ff */
[----:B------:R-:W-:Y:S01]  /*a590*/  LOP3.LUT R33, R2, 0x38, R4, 0x78, !PT ;  /* 0x0000003802217812 */ /* 0x000fe200078e7804 */
[----:B------:R-:W-:Y:S01]  /*a5a0*/  IMAD.SHL.U32 R2, R4, 0x10, RZ ;  /* 0x0000001004027824 */ /* 0x000fe200078e00ff */
[----:B------:R-:W-:Y:S02]  /*a5b0*/  LOP3.LUT R4, R3, 0x80, RZ, 0xfc, !PT ;  /* 0x0000008003047812 */ /* 0x000fe400078efcff */
[----:B------:R-:W-:-:S02]  /*a5c0*/  LOP3.LUT R33, R33, 0x200, R0, 0xf8, !PT ;  /* 0x0000020021217812 */ /* 0x000fc400078ef800 */
[----:B------:R-:W-:Y:S02]  /*a5d0*/  LOP3.LUT R0, R37, 0x70, R2, 0xf8, !PT ;  /* 0x0000007025007812 */ /* 0x000fe400078ef802 */
[C---:B------:R-:W-:Y:S02]  /*a5e0*/  LOP3.LUT R0, R3.reuse, 0xc0, RZ, 0xfc, !PT ;  /* 0x000000c003007812 */ /* 0x040fe400078efcff */
[----:B------:R-:W-:Y:S02]  /*a5f0*/  LOP3.LUT R0, R3, 0x140, RZ, 0xfc, !PT ;  /* 0x0000014003007812 */ /* 0x000fe400078efcff */
[----:B------:R-:W-:Y:S02]  /*a600*/  LEA R0, R33, R23, 0x1 ;  /* 0x0000001721007211 */ /* 0x000fe400078e08ff */
[C---:B------:R-:W-:Y:S02]  /*a610*/  LOP3.LUT R2, R3.reuse, 0x40, RZ, 0xfc, !PT ;  /* 0x0000004003027812 */ /* 0x040fe400078efcff */
[C---:B------:R-:W-:Y:S01]  /*a620*/  LOP3.LUT R2, R3.reuse, 0x100, RZ, 0xfc, !PT ;  /* 0x0000010003027812 */ /* 0x040fe200078efcff */
[----:B------:R3:W-:Y:S01]  /*a630*/  STL [R1+0x2c], R0 ;  /* 0x00002c0001007387 */ /* 0x0007e20000100800 */
[----:B------:R-:W-:-:S02]  /*a640*/  LOP3.LUT R4, R3, 0x180, RZ, 0xfc, !PT ;  /* 0x0000018003047812 */ /* 0x000fc400078efcff */
[----:B------:R-:W-:-:S07]  /*a650*/  LOP3.LUT R2, R3, 0x1c0, RZ, 0xfc, !PT ;  /* 0x000001c003027812 */ /* 0x000fce00078efcff */
.L_x_470:
[----:B------:R-:W0:Y:S02]  /*a660*/  LDC.64 R30, c[0x0][0xc88] ;  /* 0x00032200ff1e7b82 */ /* 0x000e240000000a00 */
[----:B0-----:R-:W-:-:S06]  /*a670*/  IMAD.WIDE R30, R19, 0x4, R30 ;  /* 0x00000004131e7825 */ /* 0x001fcc00078e021e */
[----:B---3--:R0:W3:Y:S01]  /*a680*/  LDG.E R30, desc[UR50][R30.64] ;  /* 0x000000321e1e7981 */ /* 0x0080e2000c1e1900 */
[----:B------:R-:W-:Y:S05]  /*a690*/  YIELD ;  /* 0x0000000000007946 */ /* 0x000fea0003800000 */
[----:B------:R-:W-:Y:S01]  /*a6a0*/  ULDC.64 UR4, c[0x0][0xa28] ;  /* 0x00028a0000047ab9 */ /* 0x000fe20000000a00 */
[----:B------:R-:W-:Y:S01]  /*a6b0*/  ULDC.64 UR6, c[0x0][0xa18] ;  /* 0x0002860000067ab9 */ /* 0x000fe20000000a00 */
[----:B------:R-:W-:Y:S01]  /*a6c0*/  ISETP.NE.U32.AND P0, PT, RZ, UR4, PT ;  /* 0x00000004ff007c0c */ /* 0x000fe2000bf05070 */
[----:B0-----:R-:W-:-:S03]  /*a6d0*/  IMAD.MOV.U32 R31, RZ, RZ, RZ ;  /* 0x000000ffff1f7224 */ /* 0x001fc600078e00ff */
[----:B------:R-:W-:Y:S02]  /*a6e0*/  ISETP.NE.AND.EX P0, PT, RZ, UR5, PT, P0 ;  /* 0x00000005ff007c0c */ /* 0x000fe4000bf05300 */
[----:B---3--:R-:W-:-:S11]  /*a6f0*/  SHF.R.S32.HI R0, RZ, 0x1f, R30 ;  /* 0x0000001fff007819 */ /* 0x008fd6000001141e */
[C---:B------:R-:W-:Y:S01]  /*a700*/  @P0 LEA R2, P1, R30.reuse, UR4, 0x2 ;  /* 0x000000041e020c11 */ /* 0x040fe2000f8210ff */
[C---:B------:R-:W-:Y:S01]  /*a710*/  IMAD.SHL.U32 R26, R30.reuse, 0x4, RZ ;  /* 0x000000041e1a7824 */ /* 0x040fe200078e00ff */
[C-C-:B------:R-:W-:Y:S01]  /*a720*/  SHF.L.U64.HI R27, R30.reuse, 0x2, R0.reuse ;  /* 0x000000021e1b7819 */ /* 0x140fe20000010200 */
[----:B------:R0:W-:Y:S01]  /*a730*/  STL [R1+0x8], R0 ;  /* 0x0000080001007387 */ /* 0x0001e20000100800 */
[----:B------:R-:W-:Y:S01]  /*a740*/  @P0 LEA.HI.X R3, R30, UR5, R0, 0x2, P1 ;  /* 0x000000051e030c11 */ /* 0x000fe200088f1400 */
[----:B------:R-:W-:-:S04]  /*a750*/  ULDC.64 UR4, c[0x0][0xa00] ;  /* 0x0002800000047ab9 */ /* 0x000fc80000000a00 */
[----:B-1----:R1:W5:Y:S01]  /*a760*/  @P0 LDG.E R31, desc[UR50][R2.64] ;  /* 0x00000032021f0981 */ /* 0x002362000c1e1900 */
[----:B------:R-:W-:Y:S02]  /*a770*/  ISETP.NE.U32.AND P0, PT, RZ, UR4, PT ;  /* 0x00000004ff007c0c */ /* 0x000fe4000bf05070 */
[----:B------:R-:W-:Y:S01]  /*a780*/  LOP3.LUT R22, R22, 0xfffffeff, RZ, 0xc0, !PT ;  /* 0xfffffeff16167812 */ /* 0x000fe200078ec0ff */
[----:B0-----:R-:W-:Y:S01]  /*a790*/  IMAD.MOV.U32 R0, RZ, RZ, RZ ;  /* 0x000000ffff007224 */ /* 0x001fe200078e00ff */
[----:B------:R-:W-:Y:S02]  /*a7a0*/  ISETP.NE.AND.EX P2, PT, RZ, UR5, PT, P0 ;  /* 0x00000005ff007c0c */ /* 0x000fe4000bf45300 */
[----:B------:R-:W-:Y:S02]  /*a7b0*/  ISETP.NE.U32.AND P0, PT, RZ, UR6, PT ;  /* 0x00000006ff007c0c */ /* 0x000fe4000bf05070 */
[----:B-1----:R-:W-:Y:S02]  /*a7c0*/  IADD3 R2, P1, R26, UR4, RZ ;  /* 0x000000041a027c10 */ /* 0x002fe4000ff3e0ff */
[----:B------:R-:W-:-:S02]  /*a7d0*/  ISETP.NE.AND.EX P0, PT, RZ, UR7, PT, P0 ;  /* 0x00000007ff007c0c */ /* 0x000fc4000bf05300 */
[----:B------:R-:W-:Y:S01]  /*a7e0*/  IADD3.X R3, R27, UR5, RZ, P1, !PT ;  /* 0x000000051b037c10 */ /* 0x000fe20008ffe4ff */
[----:B------:R-:W-:-:S04]  /*a7f0*/  ULDC.64 UR4, c[0x0][0x418] ;  /* 0x0001060000047ab9 */ /* 0x000fc80000000a00 */
[----:B------:R-:W-:Y:S01]  /*a800*/  @P2 LOP3.LUT R22, R22, 0x100, RZ, 0xfc, !PT ;  /* 0x0000010016162812 */ /* 0x000fe200078efcff */
[----:B--2---:R-:W2:Y:S05]  /*a810*/  @P2 LDG.E R0, desc[UR50][R2.64] ;  /* 0x0000003202002981 */ /* 0x004eaa000c1e1900 */
[----:B------:R-:W-:-:S04]  /*a820*/  @P0 IADD3 R4, P1, R26, UR6, RZ ;  /* 0x000000061a040c10 */ /* 0x000fc8000ff3e0ff */
[----:B------:R-:W-:Y:S01]  /*a830*/  @P0 IADD3.X R5, R27, UR7, RZ, P1, !PT ;  /* 0x000000071b050c10 */ /* 0x000fe20008ffe4ff */
[----:B--2---:R0:W-:Y:S04]  /*a840*/  STL [R1], R0 ;  /* 0x0000000001007387 */ /* 0x0041e80000100800 */
[----:B0-----:R-:W2:Y:S01]  /*a850*/  @P0 LDG.E R0, desc[UR50][R4.64] ;  /* 0x0000003204000981 */ /* 0x001ea2000c1e1900 */
[----:B------:R-:W-:-:S03]  /*a860*/  UISETP.NE.U32.AND UP0, UPT, UR4, URZ, UPT ;  /* 0x0000003f0400728c */ /* 0x000fc6000bf05070 */
[----:B------:R-:W-:Y:S01]  /*a870*/  ULDC UR4, c[0x0][0x424] ;  /* 0x0001090000047ab9 */ /* 0x000fe20000000800 */
[----:B------:R-:W-:-:S03]  /*a880*/  UISETP.NE.AND.EX UP0, UPT, UR5, URZ, UPT, UP0 ;  /* 0x0000003f0500728c */ /* 0x000fc6000bf05300 */
[----:B------:R-:W-:Y:S01]  /*a890*/  ULDC UR5, c[0x0][0x2f0] ;  /* 0x0000bc0000057ab9 */ /* 0x000fe20000000800 */
[----:B------:R-:W-:-:S04]  /*a8a0*/  USEL UR4, UR4, 0x1, UP0 ;  /* 0x0000000104047887 */ /* 0x000fc80008000000 */
[----:B------:R-:W-:-:S06]  /*a8b0*/  UIMAD UR4, UR4, UR5, URZ ;  /* 0x00000005040472a4 */ /* 0x000fcc000f8e023f */
[----:B------:R-:W-:Y:S01]  /*a8c0*/  IMAD.U32 R36, RZ, RZ, UR4 ;  /* 0x00000004ff247e24 */ /* 0x000fe2000f8e00ff */
[----:B--2---:R0:W-:Y:S01]  /*a8d0*/  @P0 STL [R1+0xc], R0 ;  /* 0x00000c0001000387 */ /* 0x0041e20000100800 */
[----:B----4-:R-:W-:Y:S05]  /*a8e0*/  @P0 BRA `(.L_x_410) ;  /* 0x0000000000200947 */ /* 0x010fea0003800000 */
[----:B------:R-:W-:Y:S02]  /*a8f0*/  ULDC UR4, c[0x0][0x288] ;  /* 0x0000a20000047ab9 */ /* 0x000fe40000000800 */
[----:B0-----:R-:W-:-:S05]  /*a900*/  IMAD.U32 R0, RZ, RZ, UR4 ;  /* 0x00000004ff007e24 */ /* 0x001fca000f8e00ff */
[----:B------:R1:W-:Y:S01]  /*a910*/  STL [R1+0xc], R0 ;  /* 0x00000c0001007387 */ /* 0x0003e20000100800 */
[----:B------:R-:W-:Y:S05]  /*a920*/  @!P2 BRA `(.L_x_410) ;  /* 0x000000000010a947 */ /* 0x000fea0003800000 */
[----:B------:R-:W2:Y:S04]  /*a930*/  LDG.E R5, desc[UR50][R2.64] ;  /* 0x0000003202057981 */ /* 0x000ea8000c1e1900 */
[----:B-1----:R-:W2:Y:S02]  /*a940*/  LDG.E R0, desc[UR50][R2.64+0x4] ;  /* 0x0000043202007981 */ /* 0x002ea4000c1e1900 */
[----:B--2---:R-:W-:-:S05]  /*a950*/  IMAD.IADD R0, R0, 0x1, -R5 ;  /* 0x0000000100007824 */ /* 0x004fca00078e0a05 */
[----:B------:R2:W-:Y:S02]  /*a960*/  STL [R1+0xc], R0 ;  /* 0x00000c0001007387 */ /* 0x0005e40000100800 */
.L_x_410:
[----:B------:R-:W-:Y:S01]  /*a970*/  ULDC.64 UR4, c[0x0][0xa20] ;  /* 0x0002880000047ab9 */ /* 0x000fe20000000a00 */
[----:B------:R-:W-:Y:S01]  /*a980*/  IMAD.MOV.U32 R28, RZ, RZ, R30 ;  /* 0x000000ffff1c7224 */ /* 0x000fe200078e001e */
[----:B------:R-:W-:-:S04]  /*a990*/  ISETP.NE.U32.AND P0, PT, RZ, UR4, PT ;  /* 0x00000004ff007c0c */ /* 0x000fc8000bf05070 */
[----:B------:R-:W-:-:S13]  /*a9a0*/  ISETP.NE.AND.EX P0, PT, RZ, UR5, PT, P0 ;  /* 0x00000005ff007c0c */ /* 0x000fda000bf05300 */
[----:B------:R-:W-:Y:S05]  /*a9b0*/  @!P0 BRA `(.L_x_411) ;  /* 0x0000000000108947 */ /* 0x000fea0003800000 */
[----:B------:R-:W-:-:S04]  /*a9c0*/  IADD3 R2, P0, R26, UR4, RZ ;  /* 0x000000041a027c10 */ /* 0x000fc8000ff1e0ff */
[----:B------:R-:W-:-:S05]  /*a9d0*/  IADD3.X R3, R27, UR5, RZ, P0, !PT ;  /* 0x000000051b037c10 */ /* 0x000fca00087fe4ff */
[----:B------:R3:W5:Y:S01]  /*a9e0*/  LDG.E R36, desc[UR50][R2.64] ;  /* 0x0000003202247981 */ /* 0x000762000c1e1900 */
[----:B------:R-:W-:Y:S05]  /*a9f0*/  BRA `(.L_x_412) ;  /* 0x0000000000247947 */ /* 0x000fea0003800000 */
.L_x_411:
[----:B------:R-:W-:Y:S02]  /*aa00*/  ULDC.64 UR4, c[0x0][0xa08] ;  /* 0x0002820000047ab9 */ /* 0x000fe40000000a00 */
[----:B------:R-:W-:-:S04]  /*aa10*/  ISETP.NE.U32.AND P0, PT, RZ, UR4, PT ;  /* 0x00000004ff007c0c */ /* 0x000fc8000bf05070 */
[----:B------:R-:W-:-:S13]  /*aa20*/  ISETP.NE.AND.EX P0, PT, RZ, UR5, PT, P0 ;  /* 0x00000005ff007c0c */ /* 0x000fda000bf05300 */
[----:B------:R-:W-:Y:S05]  /*aa30*/  @!P0 BRA `(.L_x_412) ;  /* 0x0000000000148947 */ /* 0x000fea0003800000 */
[----:B------:R-:W3:Y:S02]  /*aa40*/  LDC.64 R2, c[0x0][0xa08] ;  /* 0x00028200ff027b82 */ /* 0x000ee40000000a00 */
[----:B---3--:R-:W-:-:S05]  /*aa50*/  IMAD.WIDE R2, R28, 0x4, R2 ;  /* 0x000000041c027825 */ /* 0x008fca00078e0202 */
[----:B------:R-:W3:Y:S04]  /*aa60*/  LDG.E R36, desc[UR50][R2.64] ;  /* 0x0000003202247981 */ /* 0x000ee8000c1e1900 */
[----:B------:R-:W3:Y:S02]  /*aa70*/  LDG.E R5, desc[UR50][R2.64+0x4] ;  /* 0x0000043202057981 */ /* 0x000ee4000c1e1900 */
[----:B---3--:R-:W-:-:S07]  /*aa80*/  IMAD.IADD R36, R5, 0x1, -R36 ;  /* 0x0000000105247824 */ /* 0x008fce00078e0a24 */
.L_x_412:
[----:B-----5:R-:W-:Y:S01]  /*aa90*/  IMAD.IADD R36, R36, 0x1, -R31 ;  /* 0x0000000124247824 */ /* 0x020fe200078e0a1f */
[----:B------:R-:W-:Y:S04]  /*aaa0*/  BSSY B7, `(.L_x_413) ;  /* 0x000036c000077945 */ /* 0x000fe80003800000 */
[C---:B012---:R-:W-:Y:S02]  /*aab0*/  IADD3 R0, R36.reuse, 0x3f, RZ ;  /* 0x0000003f24007810 */ /* 0x047fe40007ffe0ff */
[----:B------:R-:W-:Y:S02]  /*aac0*/  ISETP.GT.AND P0, PT, R36, RZ, PT ;  /* 0x000000ff2400720c */ /* 0x000fe40003f04270 */
[----:B---3--:R-:W-:-:S04]  /*aad0*/  SHF.R.S32.HI R3, RZ, 0x1f, R0 ;  /* 0x0000001fff037819 */ /* 0x008fc80000011400 */
[----:B------:R-:W-:-:S04]  /*aae0*/  LEA.HI R3, R3, R0, RZ, 0x6 ;  /* 0x0000000003037211 */ /* 0x000fc800078f30ff */
[----:B------:R-:W-:-:S05]  /*aaf0*/  SHF.R.S32.HI R34, RZ, 0x6, R3 ;  /* 0x00000006ff227819 */ /* 0x000fca0000011403 */
[----:B------:R0:W-:Y:S01]  /*ab00*/  STL [R1+0x30], R34 ;  /* 0x0000302201007387 */ /* 0x0001e20000100800 */
[----:B------:R-:W-:Y:S05]  /*ab10*/  @P0 BRA `(.L_x_414) ;  /* 0x0000000000440947 */ /* 0x000fea0003800000 */
[----:B------:R-:W1:Y:S02]  /*ab20*/  S2R R2, SR_TID.X ;  /* 0x0000000000027919 */ /* 0x000e640000002100 */
[----:B-1----:R-:W-:-:S04]  /*ab30*/  LOP3.LUT R2, R2, 0x7f, RZ, 0xc0, !PT ;  /* 0x0000007f02027812 */ /* 0x002fc800078ec0ff */
[----:B------:R-:W-:-:S13]  /*ab40*/  ISETP.NE.AND P0, PT, R2, RZ, PT ;  /* 0x000000ff0200720c */ /* 0x000fda0003f05270 */
[----:B------:R-:W-:Y:S05]  /*ab50*/  @P0 BRA `(.L_x_415) ;  /* 0x0000003400800947 */ /* 0x000fea0003800000 */
[----:B------:R-:W1:Y:S01]  /*ab60*/  S2R R5, SR_LANEID ;  /* 0x0000000000057919 */ /* 0x000e620000000000 */
[----:B------:R-:W-:Y:S01]  /*ab70*/  VOTEU.ANY UR4, UPT, PT ;  /* 0x0000000000047886 */ /* 0x000fe200038e0100 */
[----:B------:R-:W2:Y:S01]  /*ab80*/  LDC.64 R2, c[0x0][0xc60] ;  /* 0x00031800ff027b82 */ /* 0x000ea20000000a00 */
[----:B------:R-:W1:Y:S02]  /*ab90*/  FLO.U32 R0, UR4 ;  /* 0x0000000400007d00 */ /* 0x000e6400080e0000 */
[----:B-1----:R-:W-:-:S06]  /*aba0*/  ISETP.EQ.U32.AND P0, PT, R0, R5, PT ;  /* 0x000000050000720c */ /* 0x002fcc0003f02070 */
[----:B------:R-:W2:Y:S07]  /*abb0*/  POPC R5, UR4 ;  /* 0x0000000400057d09 */ /* 0x000eae0008000000 */
[----:B--2---:R-:W2:Y:S01]  /*abc0*/  @P0 ATOMG.E.ADD.STRONG.GPU PT, R3, desc[UR50][R2.64], R5 ;  /* 0x00000005020309a8 */ /* 0x004ea200081ee1f2 */
[----:B------:R-:W1:Y:S02]  /*abd0*/  S2R R4, SR_LTMASK ;  /* 0x0000000000047919 */ /* 0x000e640000003900 */
[----:B-1----:R-:W-:-:S04]  /*abe0*/  LOP3.LUT R4, R4, UR4, RZ, 0xc0, !PT ;  /* 0x0000000404047c12 */ /* 0x002fc8000f8ec0ff */
[----:B------:R-:W1:Y:S01]  /*abf0*/  POPC R7, R4 ;  /* 0x0000000400077309 */ /* 0x000e620000000000 */
[----:B--2---:R-:W1:Y:S02]  /*ac00*/  SHFL.IDX PT, R0, R3, R0, 0x1f ;  /* 0x00001f0003007589 */ /* 0x004e6400000e0000 */
[----:B-1----:R-:W-:Y:S01]  /*ac10*/  IADD3 R16, R0, UR37, R7 ;  /* 0x0000002500107c10 */ /* 0x002fe2000fffe007 */
[----:B------:R-:W-:Y:S06]  /*ac20*/  BRA `(.L_x_415) ;  /* 0x00000034004c7947 */ /* 0x000fec0003800000 */
.L_x_414:
[----:B------:R-:W-:Y:S01]  /*ac30*/  VIADD R0, R23, 0x22400 ;  /* 0x0002240017007836 */ /* 0x000fe20000000000 */
[----:B------:R-:W-:Y:S04]  /*ac40*/  BSSY B6, `(.L_x_416) ;  /* 0x0000013000067945 */ /* 0x000fe80003800000 */
[----:B------:R-:W-:-:S13]  /*ac50*/  LOP3.LUT P0, RZ, R0, 0x3ff, RZ, 0xc0, !PT ;  /* 0x000003ff00ff7812 */ /* 0x000fda000780c0ff */
[----:B------:R-:W-:Y:S05]  /*ac60*/  @!P0 BRA `(.L_x_417) ;  /* 0x0000000000408947 */ /* 0x000fea0003800000 */
[----:B------:R-:W-:Y:S01]  /*ac70*/  MOV R2, 0x0 ;  /* 0x0000000000027802 */ /* 0x000fe20000000f00 */
[----:B------:R-:W-:Y:S01]  /*ac80*/  ULDC.64 UR6, c[0x4][0x90] ;  /* 0x0100240000067ab9 */ /* 0x000fe20000000a00 */
[----:B------:R-:W-:Y:S01]  /*ac90*/  ULDC.64 UR8, c[0x4][0x98] ;  /* 0x0100260000087ab9 */ /* 0x000fe20000000a00 */
[----:B------:R-:W-:Y:S01]  /*aca0*/  ULDC.64 UR4, c[0x4][0x8] ;  /* 0x0100020000047ab9 */ /* 0x000fe20000000a00 */
[----:B------:R-:W-:Y:S01]  /*acb0*/  IMAD.U32 R4, RZ, RZ, UR6 ;  /* 0x00000006ff047e24 */ /* 0x000fe2000f8e00ff */
[----:B------:R-:W-:Y:S01]  /*acc0*/  MOV R13, RZ ;  /* 0x000000ff000d7202 */ /* 0x000fe20000000f00 */
[----:B------:R-:W1:Y:S01]  /*acd0*/  LDC.64 R2, c[0x4][R2] ;  /* 0x0100000002027b82 */ /* 0x000e620000000a00 */
[----:B------:R-:W-:Y:S02]  /*ace0*/  IMAD.U32 R5, RZ, RZ, UR7 ;  /* 0x00000007ff057e24 */ /* 0x000fe4000f8e00ff */
[----:B------:R-:W-:Y:S02]  /*acf0*/  IMAD.U32 R6, RZ, RZ, UR8 ;  /* 0x00000008ff067e24 */ /* 0x000fe4000f8e00ff */
[----:B------:R-:W-:-:S02]  /*ad00*/  IMAD.U32 R7, RZ, RZ, UR9 ;  /* 0x00000009ff077e24 */ /* 0x000fc4000f8e00ff */
[----:B------:R-:W-:Y:S02]  /*ad10*/  IMAD.U32 R10, RZ, RZ, UR4 ;  /* 0x00000004ff0a7e24 */ /* 0x000fe4000f8e00ff */
[----:B------:R-:W-:Y:S02]  /*ad20*/  IMAD.U32 R11, RZ, RZ, UR5 ;  /* 0x00000005ff0b7e24 */ /* 0x000fe4000f8e00ff */
[----:B------:R-:W-:Y:S02]  /*ad30*/  IMAD.MOV.U32 R8, RZ, RZ, 0x70 ;  /* 0x00000070ff087424 */ /* 0x000fe400078e00ff */
[----:B------:R-:W-:-:S07]  /*ad40*/  IMAD.MOV.U32 R12, RZ, RZ, 0x1 ;  /* 0x00000001ff0c7424 */ /* 0x000fce00078e00ff */
[----:B------:R-:W-:-:S07]  /*ad50*/  LEPC R20, `(.L_x_417) ;  /* 0x000000001014794e */ /* 0x000fce0000000000 */
[----:B01----:R-:W-:Y:S05]  /*ad60*/  CALL.ABS.NOINC R2 ;  /* 0x0000000002007343 */ /* 0x003fea0003c00000 */
.L_x_417:
[----:B------:R-:W-:Y:S05]  /*ad70*/  BSYNC B6 ;  /* 0x0000000000067941 */ /* 0x000fea0003800000 */
.L_x_416:
        /* <DEDUP_REMOVED lines=8> */
[----:B------:R1:W2:Y:S01]  /*ae00*/  LDC.64 R2, c[0x4][R29] ;  /* 0x010000001d027b82 */ /* 0x0002a20000000a00 */
[----:B------:R-:W-:Y:S01]  /*ae10*/  IMAD.U32 R4, RZ, RZ, UR6 ;  /* 0x00000006ff047e24 */ /* 0x000fe2000f8e00ff */
[----:B------:R-:W-:Y:S01]  /*ae20*/  MOV R13, RZ ;  /* 0x000000ff000d7202 */ /* 0x000fe20000000f00 */
[----:B------:R-:W-:Y:S02]  /*ae30*/  IMAD.U32 R5, RZ, RZ, UR7 ;  /* 0x00000007ff057e24 */ /* 0x000fe4000f8e00ff */
[----:B------:R-:W-:Y:S02]  /*ae40*/  IMAD.U32 R6, RZ, RZ, UR8 ;  /* 0x00000008ff067e24 */ /* 0x000fe4000f8e00ff */
[----:B------:R-:W-:-:S02]  /*ae50*/  IMAD.U32 R7, RZ, RZ, UR9 ;  /* 0x00000009ff077e24 */ /* 0x000fc4000f8e00ff */
[----:B------:R-:W-:Y:S02]  /*ae60*/  IMAD.U32 R10, RZ, RZ, UR4 ;  /* 0x00000004ff0a7e24 */ /* 0x000fe4000f8e00ff */
[----:B------:R-:W-:Y:S02]  /*ae70*/  IMAD.U32 R11, RZ, RZ, UR5 ;  /* 0x00000005ff0b7e24 */ /* 0x000fe4000f8e00ff */
[----:B------:R-:W-:Y:S02]  /*ae80*/  IMAD.MOV.U32 R8, RZ, RZ, 0x70 ;  /* 0x00000070ff087424 */ /* 0x000fe400078e00ff */
[----:B-1----:R-:W-:-:S07]  /*ae90*/  IMAD.MOV.U32 R12, RZ, RZ, 0x1 ;  /* 0x00000001ff0c7424 */ /* 0x002fce00078e00ff */
[----:B------:R-:W-:-:S07]  /*aea0*/  LEPC R20, `(.L_x_420) ;  /* 0x000000001014794e */ /* 0x000fce0000000000 */
[----:B0-2---:R-:W-:Y:S05]  /*aeb0*/  CALL.ABS.NOINC R2 ;  /* 0x0000000002007343 */ /* 0x005fea0003c00000 */
.L_x_420:
[----:B------:R0:W1:Y:S01]  /*aec0*/  LDC.64 R2, c[0x4][R29] ;  /* 0x010000001d027b82 */ /* 0x0000620000000a00 */
[----:B------:R-:W-:Y:S01]  /*aed0*/  ULDC.64 UR6, c[0x4][0x90] ;  /* 0x0100240000067ab9 */ /* 0x000fe20000000a00 */
[----:B------:R-:W-:Y:S01]  /*aee0*/  ULDC.64 UR8, c[0x4][0x98] ;  /* 0x0100260000087ab9 */ /* 0x000fe20000000a00 */
[----:B------:R-:W-:Y:S01]  /*aef0*/  ULDC.64 UR4, c[0x4][0x18] ;  /* 0x0100060000047ab9 */ /* 0x000fe20000000a00 */
        /* <DEDUP_REMOVED lines=8> */
[----:B0-----:R-:W-:-:S07]  /*af80*/  IMAD.MOV.U32 R12, RZ, RZ, 0x1 ;  /* 0x00000001ff0c7424 */ /* 0x001fce00078e00ff */
[----:B------:R-:W-:-:S07]  /*af90*/  LEPC R20, `(.L_x_419) ;  /* 0x000000001014794e */ /* 0x000fce0000000000 */
[----:B-1----:R-:W-:Y:S05]  /*afa0*/  CALL.ABS.NOINC R2 ;  /* 0x0000000002007343 */ /* 0x002fea0003c00000 */
.L_x_419:
[----:B------:R-:W-:Y:S05]  /*afb0*/  BSYNC B6 ;  /* 0x0000000000067941 */ /* 0x000fea0003800000 */
.L_x_418:
[----:B------:R-:W1:Y:S01]  /*afc0*/  S2R R21, SR_TID.X ;  /* 0x0000000000157919 */ /* 0x000e620000002100 */
[----:B------:R-:W-:Y:S01]  /*afd0*/  ULDC.64 UR4, c[0x0][0x9f8] ;  /* 0x00027e0000047ab9 */ /* 0x000fe20000000a00 */
[----:B------:R-:W2:Y:S01]  /*afe0*/  LDC R20, c[0x0][0x430] ;  /* 0x00010c00ff147b82 */ /* 0x000ea20000000800 */
[----:B------:R-:W-:Y:S01]  /*aff0*/  ISETP.NE.U32.AND P0, PT, RZ, UR4, PT ;  /* 0x00000004ff007c0c */ /* 0x000fe2000bf05070 */
[----:B------:R-:W3:Y:S03]  /*b000*/  S2R R2, SR_TID.X ;  /* 0x0000000000027919 */ /* 0x000ee60000002100 */
[----:B------:R-:W-:-:S13]  /*b010*/  ISETP.NE.AND.EX P0, PT, RZ, UR5, PT, P0 ;  /* 0x00000005ff007c0c */ /* 0x000fda000bf05300 */
[----:B------:R-:W-:Y:S01]  /*b020*/  @P0 IADD3 R26, P1, R26, UR4, RZ ;  /* 0x000000041a1a0c10 */ /* 0x000fe2000ff3e0ff */
[----:B------:R-:W-:-:S03]  /*b030*/  ULDC UR4, c[0x0][0x320] ;  /* 0x0000c80000047ab9 */ /* 0x000fc60000000800 */
[----:B------:R-:W-:-:S05]  /*b040*/  @P0 IADD3.X R27, R27, UR5, RZ, P1, !PT ;  /* 0x000000051b1b0c10 */ /* 0x000fca0008ffe4ff */
[----:B------:R4:W5:Y:S01]  /*b050*/  @P0 LDG.E R28, desc[UR50][R26.64] ;  /* 0x000000321a1c0981 */ /* 0x000962000c1e1900 */
[----:B------:R-:W-:Y:S01]  /*b060*/  LOP3.LUT R22, R22, 0xffffffbf, RZ, 0xc0, !PT ;  /* 0xffffffbf16167812 */ /* 0x000fe200078ec0ff */
[----:B------:R-:W-:Y:S01]  /*b070*/  UMOV UR5, 0xffffffff ;  /* 0xffffffff00057882 */ /* 0x000fe20000000000 */
[----:B-1----:R-:W-:Y:S02]  /*b080*/  IMAD.SHL.U32 R29, R21, 0x8, RZ ;  /* 0x00000008151d7824 */ /* 0x002fe400078e00ff */
[----:B---3--:R-:W-:-:S03]  /*b090*/  IMAD.SHL.U32 R21, R2, 0x8, RZ ;  /* 0x0000000802157824 */ /* 0x008fc600078e00ff */
[----:B------:R-:W-:Y:S01]  /*b0a0*/  LOP3.LUT R29, R29, 0x38, RZ, 0xc0, !PT ;  /* 0x000000381d1d7812 */ /* 0x000fe200078ec0ff */
[----:B------:R-:W-:-:S03]  /*b0b0*/  IMAD.SHL.U32 R9, R2, 0x10, RZ ;  /* 0x0000001002097824 */ /* 0x000fc600078e00ff */
[C---:B------:R-:W-:Y:S02]  /*b0c0*/  LOP3.LUT R35, R29.reuse, 0x40, RZ, 0xfc, !PT ;  /* 0x000000401d237812 */ /* 0x040fe400078efcff */
[----:B------:R-:W-:Y:S02]  /*b0d0*/  LOP3.LUT R32, R29, 0x180, RZ, 0xfc, !PT ;  /* 0x000001801d207812 */ /* 0x000fe400078efcff */
[----:B------:R-:W1:Y:S01]  /*b0e0*/  S2R R29, SR_TID.X ;  /* 0x00000000001d7919 */ /* 0x000e620000002100 */
[----:B------:R-:W-:Y:S02]  /*b0f0*/  ISETP.GE.AND P0, PT, R35, UR4, PT ;  /* 0x0000000423007c0c */ /* 0x000fe4000bf06270 */
[----:B------:R-:W-:Y:S02]  /*b100*/  ISETP.GE.AND P1, PT, R32, UR4, PT ;  /* 0x0000000420007c0c */ /* 0x000fe4000bf26270 */
[----:B------:R-:W-:Y:S02]  /*b110*/  LOP3.LUT R21, R21, 0x38, RZ, 0xc0, !PT ;  /* 0x0000003815157812 */ /* 0x000fe400078ec0ff */
[----:B------:R-:W-:-:S02]  /*b120*/  LOP3.LUT R9, R37, 0x70, R9, 0xf8, !PT ;  /* 0x0000007025097812 */ /* 0x000fc400078ef809 */
[C---:B------:R-:W-:Y:S02]  /*b130*/  ISETP.GE.AND P2, PT, R21.reuse, UR4, PT ;  /* 0x0000000415007c0c */ /* 0x040fe4000bf46270 */
[----:B------:R-:W-:Y:S02]  /*b140*/  LOP3.LUT R21, R21, 0x140, RZ, 0xfc, !PT ;  /* 0x0000014015157812 */ /* 0x000fe400078efcff */
[----:B------:R-:W-:Y:S02]  /*b150*/  SEL R0, RZ, 0x40, P1 ;  /* 0x00000040ff007807 */ /* 0x000fe40000800000 */
[----:B------:R-:W-:-:S04]  /*b160*/  @P0 LOP3.LUT R22, R22, 0x40, RZ, 0xfc, !PT ;  /* 0x0000004016160812 */ /* 0x000fc800078efcff */
[----:B------:R-:W-:-:S04]  /*b170*/  LOP3.LUT R22, R22, 0xffffff7f, RZ, 0xc0, !PT ;  /* 0xffffff7f16167812 */ /* 0x000fc800078ec0ff */
[----:B------:R-:W-:Y:S02]  /*b180*/  @P2 LOP3.LUT R22, R22, 0x80, RZ, 0xfc, !PT ;  /* 0x0000008016162812 */ /* 0x000fe400078efcff */
[----:B------:R-:W-:Y:S02]  /*b190*/  ISETP.GE.AND P2, PT, R21, UR4, PT ;  /* 0x0000000415007c0c */ /* 0x000fe4000bf46270 */
[----:B------:R-:W-:Y:S01]  /*b1a0*/  LOP3.LUT R22, R22, 0xffffffdf, RZ, 0xc0, !PT ;  /* 0xffffffdf16167812 */ /* 0x000fe200078ec0ff */
[C---:B-1----:R-:W-:Y:S02]  /*b1b0*/  IMAD.SHL.U32 R32, R29.reuse, 0x8, RZ ;  /* 0x000000081d207824 */ /* 0x042fe400078e00ff */
[----:B------:R-:W-:-:S03]  /*b1c0*/  IMAD.SHL.U32 R29, R29, 0x8, RZ ;  /* 0x000000081d1d7824 */ /* 0x000fc600078e00ff */
[----:B------:R-:W-:Y:S02]  /*b1d0*/  LOP3.LUT R32, R32, 0x38, RZ, 0xc0, !PT ;  /* 0x0000003820207812 */ /* 0x000fe400078ec0ff */
[----:B------:R-:W-:Y:S02]  /*b1e0*/  LOP3.LUT R29, R29, 0x38, RZ, 0xc0, !PT ;  /* 0x000000381d1d7812 */ /* 0x000fe400078ec0ff */
[C---:B------:R-:W-:Y:S02]  /*b1f0*/  LOP3.LUT R35, R32.reuse, 0x80, RZ, 0xfc, !PT ;  /* 0x0000008020237812 */ /* 0x040fe400078efcff */
[----:B------:R-:W-:Y:S02]  /*b200*/  LOP3.LUT R32, R32, 0x1c0, RZ, 0xfc, !PT ;  /* 0x000001c020207812 */ /* 0x000fe400078efcff */
[----:B------:R-:W-:Y:S02]  /*b210*/  ISETP.GE.AND P5, PT, R35, UR4, PT ;  /* 0x0000000423007c0c */ /* 0x000fe4000bfa6270 */
[----:B------:R-:W-:-:S02]  /*b220*/  LOP3.LUT R29, R29, 0xc0, RZ, 0xfc, !PT ;  /* 0x000000c01d1d7812 */ /* 0x000fc400078efcff */
[----:B------:R-:W-:Y:S01]  /*b230*/  ISETP.GE.AND P0, PT, R32, UR4, PT ;  /* 0x0000000420007c0c */ /* 0x000fe2000bf06270 */
[----:B------:R-:W-:Y:S01]  /*b240*/  IMAD.SHL.U32 R32, R2, 0x8, RZ ;  /* 0x0000000802207824 */ /* 0x000fe200078e00ff */
[----:B------:R-:W-:Y:S02]  /*b250*/  ISETP.GE.AND P4, PT, R29, UR4, PT ;  /* 0x000000041d007c0c */ /* 0x000fe4000bf86270 */
[----:B------:R-:W-:Y:S02]  /*b260*/  LEA R29, R34, 0xffffffc0, 0x6 ;  /* 0xffffffc0221d7811 */ /* 0x000fe400078e30ff */
[----:B------:R-:W-:Y:S02]  /*b270*/  LOP3.LUT R32, R32, 0x38, RZ, 0xc0, !PT ;  /* 0x0000003820207812 */ /* 0x000fe400078ec0ff */
[----:B------:R-:W-:Y:S01]  /*b280*/  SEL R7, RZ, 0x80, P0 ;  /* 0x00000080ff077807 */ /* 0x000fe20000000000 */
[----:B------:R-:W-:Y:S01]  /*b290*/  IMAD.IADD R35, R9, 0x1, R29 ;  /* 0x0000000109237824 */ /* 0x000fe200078e021d */
[----:B------:R-:W-:-:S02]  /*b2a0*/  @P5 LOP3.LUT R22, R22, 0x20, RZ, 0xfc, !PT ;  /* 0x0000002016165812 */ /* 0x000fc400078efcff */
[----:B------:R-:W-:Y:S02]  /*b2b0*/  LOP3.LUT R32, R32, 0x100, RZ, 0xfc, !PT ;  /* 0x0000010020207812 */ /* 0x000fe400078efcff */
[----:B------:R-:W-:Y:S02]  /*b2c0*/  LOP3.LUT R22, R22, 0xffffffef, RZ, 0xc0, !PT ;  /* 0xffffffef16167812 */ /* 0x000fe400078ec0ff */
[----:B------:R-:W-:Y:S02]  /*b2d0*/  ISETP.GE.AND P3, PT, R32, UR4, PT ;  /* 0x0000000420007c0c */ /* 0x000fe4000bf66270 */
[----:B------:R-:W-:-:S04]  /*b2e0*/  @P4 LOP3.LUT R22, R22, 0x10, RZ, 0xfc, !PT ;  /* 0x0000001016164812 */ /* 0x000fc800078efcff */
[----:B------:R-:W-:-:S04]  /*b2f0*/  LOP3.LUT R22, R22, 0xfffffffb, RZ, 0xc0, !PT ;  /* 0xfffffffb16167812 */ /* 0x000fc800078ec0ff */
[----:B------:R-:W-:-:S04]  /*b300*/  LOP3.LUT R22, R22, 0xfffffff7, RZ, 0xc0, !PT ;  /* 0xfffffff716167812 */ /* 0x000fc800078ec0ff */
[----:B------:R-:W-:-:S04]  /*b310*/  @P3 LOP3.LUT R22, R22, 0x8, RZ, 0xfc, !PT ;  /* 0x0000000816163812 */ /* 0x000fc800078efcff */
[----:B------:R-:W-:Y:S01]  /*b320*/  @P2 LOP3.LUT R22, R22, 0x4, RZ, 0xfc, !PT ;  /* 0x0000000416162812 */ /* 0x000fe200078efcff */
[----:B--2-4-:R-:W-:Y:S06]  /*b330*/  BRA.DIV UR5, `(.L_x_421) ;  /* 0x0000003e05907947 */ /* 0x014fec000b800000 */
.L_x_488:
[----:B------:R-:W-:Y:S01]  /*b340*/  ISETP.NE.AND P1, PT, R20, 0x1, PT ;  /* 0x000000011400780c */ /* 0x000fe20003f25270 */
[----:B0-----:R-:W-:Y:S01]  /*b350*/  IMAD.MOV.U32 R34, RZ, RZ, RZ ;  /* 0x000000ffff227224 */ /* 0x001fe200078e00ff */
[C---:B------:R-:W-:Y:S01]  /*b360*/  ISETP.GE.AND P0, PT, R35.reuse, R36, PT ;  /* 0x000000242300720c */ /* 0x040fe20003f06270 */
[----:B------:R-:W-:Y:S01]  /*b370*/  IMAD.IADD R35, R35, 0x1, R31 ;  /* 0x0000000123237824 */ /* 0x000fe200078e021f */
[----:B-----5:R-:W-:Y:S02]  /*b380*/  SHF.R.S32.HI R32, RZ, 0x1f, R28 ;  /* 0x0000001fff207819 */ /* 0x020fe4000001141c */
[----:B------:R-:W-:Y:S02]  /*b390*/  ISETP.GT.U32.OR P0, PT, R9, 0x3f, P0 ;  /* 0x0000003f0900780c */ /* 0x000fe40000704470 */
[----:B------:R-:W-:Y:S02]  /*b3a0*/  MOV R6, R35 ;  /* 0x0000002300067202 */ /* 0x000fe40000000f00 */
[----:B------:R-:W-:-:S02]  /*b3b0*/  LOP3.LUT P6, RZ, R22, 0x80, RZ, 0xc0, !PT ;  /* 0x0000008016ff7812 */ /* 0x000fc400078cc0ff */
[----:B------:R-:W-:Y:S01]  /*b3c0*/  LOP3.LUT R22, R22, 0xfffff7ff, RZ, 0xc0, !PT ;  /* 0xfffff7ff16167812 */ /* 0x000fe200078ec0ff */
[----:B------:R-:W0:Y:S03]  /*b3d0*/  @P1 LDC R3, c[0x0][0x434] ;  /* 0x00010d00ff031b82 */ /* 0x000e260000000800 */
[----:B------:R-:W-:-:S05]  /*b3e0*/  @P1 LOP3.LUT R22, R22, 0x800, RZ, 0xfc, !PT ;  /* 0x0000080016161812 */ /* 0x000fca00078efcff */
[----:B------:R-:W1:Y:S08]  /*b3f0*/  @P1 LDC R2, c[0x0][0x438] ;  /* 0x00010e00ff021b82 */ /* 0x000e700000000800 */
[----:B------:R-:W2:Y:S01]  /*b400*/  @!P0 LDC.64 R4, c[0x0][0x428] ;  /* 0x00010a00ff048b82 */ /* 0x000ea20000000a00 */
[----:B0-----:R-:W-:-:S05]  /*b410*/  @P1 IMAD.HI.U32 R3, R35, R3, RZ ;  /* 0x0000000323031227 */ /* 0x001fca00078e00ff */
[----:B-1----:R-:W-:-:S04]  /*b420*/  @P1 SHF.R.U32.HI R6, RZ, R2, R3 ;  /* 0x00000002ff061219 */ /* 0x002fc80000011603 */
[--C-:B------:R-:W-:Y:S01]  /*b430*/  @!P0 SHF.R.S32.HI R3, RZ, 0x1f, R6.reuse ;  /* 0x0000001fff038819 */ /* 0x100fe20000011406 */
[----:B------:R-:W-:Y:S02]  /*b440*/  @!P0 IMAD.MOV.U32 R2, RZ, RZ, R6 ;  /* 0x000000ffff028224 */ /* 0x000fe400078e0006 */
[-C--:B--2---:R-:W-:Y:S02]  /*b450*/  @!P0 IMAD R8, R32, R4.reuse, RZ ;  /* 0x0000000420088224 */ /* 0x084fe400078e02ff */
[----:B------:R-:W-:-:S04]  /*b460*/  @!P0 IMAD.WIDE.U32 R2, R28, R4, R2 ;  /* 0x000000041c028225 */ /* 0x000fc800078e0002 */
[----:B------:R-:W-:Y:S02]  /*b470*/  @!P0 IMAD R8, R28, R5, R8 ;  /* 0x000000051c088224 */ /* 0x000fe400078e0208 */
[----:B------:R-:W0:Y:S02]  /*b480*/  @!P0 LDC.64 R4, c[0x0][0x418] ;  /* 0x00010600ff048b82 */ /* 0x000e240000000a00 */
[----:B------:R-:W-:Y:S01]  /*b490*/  @!P0 IMAD.IADD R8, R3, 0x1, R8 ;  /* 0x0000000103088824 */ /* 0x000fe200078e0208 */
[----:B------:R-:W-:Y:S02]  /*b4a0*/  SEL R3, RZ, 0x1, P6 ;  /* 0x00000001ff037807 */ /* 0x000fe40003000000 */
[----:B0-----:R-:W-:-:S04]  /*b4b0*/  @!P0 LEA R4, P1, R2, R4, 0x2 ;  /* 0x0000000402048211 */ /* 0x001fc800078210ff */
[----:B------:R-:W-:Y:S02]  /*b4c0*/  @!P0 LEA.HI.X R5, R2, R5, R8, 0x2, P1 ;  /* 0x0000000502058211 */ /* 0x000fe400008f1408 */
[----:B------:R-:W-:-:S03]  /*b4d0*/  LOP3.LUT P1, RZ, R22, 0x40, RZ, 0xc0, !PT ;  /* 0x0000004016ff7812 */ /* 0x000fc6000782c0ff */
[----:B------:R0:W5:Y:S01]  /*b4e0*/  @!P0 LDG.E R34, desc[UR50][R4.64] ;  /* 0x0000003204228981 */ /* 0x000162000c1e1900 */
[----:B------:R-:W-:Y:S02]  /*b4f0*/  SEL R2, RZ, 0xffffffff, P1 ;  /* 0xffffffffff027807 */ /* 0x000fe40000800000 */
[----:B------:R-:W-:Y:S02]  /*b500*/  ISETP.GT.U32.AND P1, PT, R9, 0x3f, PT ;  /* 0x0000003f0900780c */ /* 0x000fe40003f24070 */
[----:B------:R-:W-:Y:S01]  /*b510*/  LOP3.LUT R22, R22, 0xfffffbff, RZ, 0xc0, !PT ;  /* 0xfffffbff16167812 */ /* 0x000fe200078ec0ff */
[----:B------:R-:W-:Y:S01]  /*b520*/  IMAD.SHL.U32 R2, R2, 0x2, RZ ;  /* 0x0000000202027824 */ /* 0x000fe200078e00ff */
[----:B------:R-:W-:Y:S02]  /*b530*/  SHF.R.S32.HI R26, RZ, 0x1f, R18 ;  /* 0x0000001fff1a7819 */ /* 0x000fe40000011412 */
[----:B0-----:R-:W-:Y:S02]  /*b540*/  SEL R4, RZ, 0x8, P4 ;  /* 0x00000008ff047807 */ /* 0x001fe40002000000 */
[----:B------:R-:W-:-:S02]  /*b550*/  LOP3.LUT R2, R2, 0x2, R3, 0xe2, !PT ;  /* 0x0000000202027812 */ /* 0x000fc400078ee203 */
[----:B------:R-:W-:-:S04]  /*b560*/  SEL R3, RZ, 0x4, P5 ;  /* 0x00000004ff037807 */ /* 0x000fc80002800000 */
[----:B------:R-:W-:Y:S02]  /*b570*/  LOP3.LUT R2, R4, R2, R3, 0xfe, !PT ;  /* 0x0000000204027212 */ /* 0x000fe400078efe03 */
[----:B------:R-:W-:Y:S02]  /*b580*/  SEL R3, RZ, 0x10, P3 ;  /* 0x00000010ff037807 */ /* 0x000fe40001800000 */
[----:B------:R-:W-:-:S04]  /*b590*/  SEL R4, RZ, 0x20, P2 ;  /* 0x00000020ff047807 */ /* 0x000fc80001000000 */
[----:B------:R-:W-:-:S04]  /*b5a0*/  LOP3.LUT R2, R4, R2, R3, 0xfe, !PT ;  /* 0x0000000204027212 */ /* 0x000fc800078efe03 */
[----:B------:R-:W-:Y:S01]  /*b5b0*/  LOP3.LUT R10, R2, R0, RZ, 0xfc, !PT ;  /* 0x00000000020a7212 */ /* 0x000fe200078efcff */
[----:B------:R-:W-:Y:S02]  /*b5c0*/  IMAD.MOV R0, RZ, RZ, -R6 ;  /* 0x000000ffff007224 */ /* 0x000fe400078e0a06 */
[----:B------:R-:W-:Y:S02]  /*b5d0*/  IMAD.U32 R2, RZ, RZ, UR36 ;  /* 0x00000024ff027e24 */ /* 0x000fe4000f8e00ff */
[----:B------:R-:W-:Y:S01]  /*b5e0*/  IMAD R35, R20, R0, R35 ;  /* 0x0000000014237224 */ /* 0x000fe200078e0223 */
[----:B------:R-:W-:Y:S01]  /*b5f0*/  LOP3.LUT R0, R10, R7, RZ, 0xfc, !PT ;  /* 0x000000070a007212 */ /* 0x000fe200078efcff */
[----:B------:R0:W-:Y:S01]  /*b600*/  STL [R1+0x28], R10 ;  /* 0x0000280a01007387 */ /* 0x0001e20000100800 */
[----:B------:R-:W-:-:S03]  /*b610*/  ISETP.NE.AND P0, PT, R2, 0x3, PT ;  /* 0x000000030200780c */ /* 0x000fc60003f05270 */
[----:B------:R0:W-:Y:S10]  /*b620*/  STL [R1+0x4], R0 ;  /* 0x0000040001007387 */ /* 0x0001f40000100800 */
[----:B------:R-:W-:-:S04]  /*b630*/  @P0 LOP3.LUT R22, R22, 0x400, RZ, 0xfc, !PT ;  /* 0x0000040016160812 */ /* 0x000fc800078efcff */
[----:B------:R-:W-:-:S04]  /*b640*/  LOP3.LUT R22, R22, 0xfffffffe, RZ, 0xc0, !PT ;  /* 0xfffffffe16167812 */ /* 0x000fc800078ec0ff */
[----:B------:R-:W-:Y:S01]  /*b650*/  @P1 LOP3.LUT R22, R22, 0x1, RZ, 0xfc, !PT ;  /* 0x0000000116161812 */ /* 0x000fe200078efcff */
[----:B0-----:R-:W-:Y:S06]  /*b660*/  @!P0 BRA `(.L_x_422) ;  /* 0x0000000000048947 */ /* 0x001fec0003800000 */
[----:B------:R-:W-:Y:S01]  /*b670*/  BPT.TRAP 0x1 ;  /* 0x000000040000795c */ /* 0x000fe20000300000 */
.L_x_422:
[----:B------:R-:W-:Y:S01]  /*b680*/  IMAD R27, R24, 0x8, R23 ;  /* 0x00000008181b7824 */ /* 0x000fe200078e0217 */
[----:B------:R-:W-:Y:S01]  /*b690*/  SHF.L.U32 R0, R25, 0x1f, RZ ;  /* 0x0000001f19007819 */ /* 0x000fe200000006ff */
[----:B------:R-:W-:Y:S03]  /*b6a0*/  BSSY B0, `(.L_x_423) ;  /* 0x0000003000007945 */ /* 0x000fe60003800000 */
[----:B------:R-:W0:Y:S02]  /*b6b0*/  SYNCS.PHASECHK.TRANS64.TRYWAIT P0, [R27+URZ+0x28c40], R0 ;  /* 0x028c40001b0075a7 */ /* 0x000e24000800017f */
[----:B0-----:R-:W-:Y:S05]  /*b6c0*/  @!P0 BRA `(.L_x_424) ;  /* 0x0000003800dc8947 */ /* 0x001fea0003800000 */
.L_x_489:
[----:B------:R-:W-:Y:S05]  /*b6d0*/  BSYNC B0 ;  /* 0x0000000000007941 */ /* 0x000fea0003800000 */
.L_x_423:
[----:B0-----:R-:W-:Y:S01]  /*b6e0*/  SHF.R.S32.HI R0, RZ, 0x1f, R35 ;  /* 0x0000001fff007819 */ /* 0x001fe20000011423 */
[----:B------:R-:W-:Y:S01]  /*b6f0*/  ULDC.64 UR4, c[0x0][0x300] ;  /* 0x0000c00000047ab9 */ /* 0x000fe20000000a00 */
[----:B-----5:R-:W-:Y:S01]  /*b700*/  SHF.R.S32.HI R4, RZ, 0x1f, R34 ;  /* 0x0000001fff047819 */ /* 0x020fe20000011422 */
[----:B------:R-:W-:Y:S01]  /*b710*/  IMAD.WIDE.U32 R2, R35, UR4, RZ ;  /* 0x0000000423027c25 */ /* 0x000fe2000f8e00ff */
[----:B------:R-:W-:Y:S01]  /*b720*/  IADD3 R29, -R37, R36, -R29 ;  /* 0x00000024251d7210 */ /* 0x000fe20007ffe91d */
[----:B------:R0:W-:Y:S01]  /*b730*/  STL [R1+0x1c], R0 ;  /* 0x00001c0001007387 */ /* 0x0001e20000100800 */
[----:B------:R-:W-:-:S03]  /*b740*/  LOP3.LUT R22, R22, 0xfffffffd, RZ, 0xc0, !PT ;  /* 0xfffffffd16167812 */ /* 0x000fc600078ec0ff */
[----:B------:R1:W-:Y:S01]  /*b750*/  STL [R1+0x20], R4 ;  /* 0x0000200401007387 */ /* 0x0003e20000100800 */
[----:B0-----:R-:W-:-:S04]  /*b760*/  IMAD R0, R0, UR4, RZ ;  /* 0x0000000400007c24 */ /* 0x001fc8000f8e02ff */
[----:B------:R-:W-:Y:S01]  /*b770*/  IMAD R0, R35, UR5, R0 ;  /* 0x0000000523007c24 */ /* 0x000fe2000f8e0200 */
[----:B------:R-:W-:-:S03]  /*b780*/  ULDC.64 UR4, c[0x0][0x310] ;  /* 0x0000c40000047ab9 */ /* 0x000fc60000000a00 */
[----:B------:R-:W-:Y:S02]  /*b790*/  IMAD.IADD R3, R3, 0x1, R0 ;  /* 0x0000000103037824 */ /* 0x000fe400078e0200 */
[----:B------:R-:W-:Y:S02]  /*b7a0*/  IMAD R0, R4, UR4, RZ ;  /* 0x0000000404007c24 */ /* 0x000fe4000f8e02ff */
[----:B-1----:R-:W0:Y:S01]  /*b7b0*/  S2R R4, SR_TID.X ;  /* 0x0000000000047919 */ /* 0x002e220000002100 */
[----:B------:R-:W-:-:S04]  /*b7c0*/  IMAD.WIDE.U32 R2, R34, UR4, R2 ;  /* 0x0000000422027c25 */ /* 0x000fc8000f8e0002 */
[----:B------:R-:W-:Y:S01]  /*b7d0*/  IMAD R0, R34, UR5, R0 ;  /* 0x0000000522007c24 */ /* 0x000fe2000f8e0200 */
[----:B------:R-:W-:-:S04]  /*b7e0*/  ULDC.64 UR4, c[0x0][0x308] ;  /* 0x0000c20000047ab9 */ /* 0x000fc80000000a00 */
[----:B------:R-:W-:Y:S01]  /*b7f0*/  IADD3 R3, R3, R0, RZ ;  /* 0x0000000003037210 */ /* 0x000fe20007ffe0ff */
[----:B------:R-:W-:-:S04]  /*b800*/  IMAD R0, R26, UR4, RZ ;  /* 0x000000041a007c24 */ /* 0x000fc8000f8e02ff */
[C---:B------:R-:W-:Y:S02]  /*b810*/  IMAD R0, R18.reuse, UR5, R0 ;  /* 0x0000000512007c24 */ /* 0x040fe4000f8e0200 */
[----:B------:R-:W-:Y:S01]  /*b820*/  IMAD.WIDE.U32 R2, R18, UR4, R2 ;  /* 0x0000000412027c25 */ /* 0x000fe2000f8e0002 */
[----:B------:R-:W-:-:S03]  /*b830*/  ULDC.64 UR4, c[0x0][0x2e8] ;  /* 0x0000ba0000047ab9 */ /* 0x000fc60000000a00 */
[----:B------:R-:W-:Y:S01]  /*b840*/  IMAD.IADD R5, R3, 0x1, R0 ;  /* 0x0000000103057824 */ /* 0x000fe200078e0200 */
[----:B------:R-:W-:Y:S01]  /*b850*/  LEA R0, P0, R2, UR4, 0x1 ;  /* 0x0000000402007c11 */ /* 0x000fe2000f8008ff */
[----:B------:R-:W-:-:S03]  /*b860*/  ULDC UR4, c[0x0][0x2f4] ;  /* 0x0000bd0000047ab9 */ /* 0x000fc60000000800 */
[----:B------:R-:W-:Y:S01]  /*b870*/  LEA.HI.X R5, R2, UR5, R5, 0x1, P0 ;  /* 0x0000000502057c11 */ /* 0x000fe200080f0c05 */
[----:B------:R-:W-:Y:S01]  /*b880*/  UMOV UR5, 0xffffffff ;  /* 0xffffffff00057882 */ /* 0x000fe20000000000 */
[----:B------:R-:W-:Y:S01]  /*b890*/  ISETP.GE.AND P0, PT, R29, 0x1, PT ;  /* 0x000000011d00780c */ /* 0x000fe20003f06270 */
[----:B0-----:R-:W-:Y:S02]  /*b8a0*/  IMAD.SHL.U32 R7, R4, 0x8, RZ ;  /* 0x0000000804077824 */ /* 0x001fe400078e00ff */
[----:B------:R-:W-:-:S03]  /*b8b0*/  IMAD R4, R24, 0x1000, R33 ;  /* 0x0000100018047824 */ /* 0x000fc600078e0221 */
[----:B------:R-:W-:-:S04]  /*b8c0*/  LOP3.LUT R7, R7, 0x38, RZ, 0xc0, !PT ;  /* 0x0000003807077812 */ /* 0x000fc800078ec0ff */
[----:B------:R-:W-:-:S13]  /*b8d0*/  ISETP.GE.AND P2, PT, R7, UR4, PT ;  /* 0x0000000407007c0c */ /* 0x000fda000bf46270 */
[----:B------:R-:W-:Y:S01]  /*b8e0*/  @P2 LOP3.LUT R22, R22, 0x2, RZ, 0xfc, !PT ;  /* 0x0000000216162812 */ /* 0x000fe200078efcff */
[----:B------:R-:W-:Y:S06]  /*b8f0*/  BRA.DIV UR5, `(.L_x_425) ;  /* 0x0000003a05647947 */ /* 0x000fec000b800000 */
[----:B------:R-:W0:Y:S01]  /*b900*/  SHFL.IDX PT, R3, R0, RZ, 0x181f ;  /* 0x00181fff00037589 */ /* 0x000e2200000e0000 */
[----:B------:R-:W-:-:S03]  /*b910*/  @P0 IMAD R6, R4, 0x2, R23 ;  /* 0x0000000204060824 */ /* 0x000fc600078e0217 */
[----:B------:R-:W1:Y:S01]  /*b920*/  SHFL.IDX PT, R2, R5, RZ, 0x181f ;  /* 0x00181fff05027589 */ /* 0x000e6200000e0000 */
        /* <DEDUP_REMOVED lines=8> */
[----:B0-----:R-:W0:Y:S10]  /*b9b0*/  SHFL.IDX PT, R3, R0, 0x1, 0x181f ;  /* 0x00381f0000037f89 */ /* 0x001e3400000e0000 */
[----:B------:R-:W-:Y:S01]  /*b9c0*/  @P0 IMAD R6, R4, 0x2, R23 ;  /* 0x0000000204060824 */ /* 0x000fe200078e0217 */
[----:B------:R-:W1:Y:S01]  /*b9d0*/  SHFL.IDX PT, R2, R5, 0x1, 0x181f ;  /* 0x00381f0005027f89 */ /* 0x000e6200000e0000 */
[----:B0-----:R-:W-:-:S05]  /*b9e0*/  @P0 LEA R3, P1, R7, R3, 0x1 ;  /* 0x0000000307030211 */ /* 0x001fca00078208ff */
[----:B-1----:R-:W-:-:S05]  /*b9f0*/  @P0 IMAD.X R2, RZ, RZ, R2, P1 ;  /* 0x000000ffff020224 */ /* 0x002fca00008e0602 */
[----:B------:R-:W-:-:S04]  /*ba00*/  @P0 LOP3.LUT R3, R3, R2, RZ, 0x3c, !PT ;  /* 0x0000000203030212 */ /* 0x000fc800078e3cff */
[----:B------:R-:W-:-:S04]  /*ba10*/  @P0 LOP3.LUT R2, R3, R2, RZ, 0x3c, !PT ;  /* 0x0000000203020212 */ /* 0x000fc800078e3cff */
[----:B------:R-:W-:-:S05]  /*ba20*/  @P0 LOP3.LUT R3, R3, R2, RZ, 0x3c, !PT ;  /* 0x0000000203030212 */ /* 0x000fca00078e3cff */
[----:B------:R0:W-:Y:S01]  /*ba30*/  @P0 LDGSTS.E.BYPASS.LTC128B.128 [R6+0x22c00], desc[UR50][R2.64], !P2 ;  /* 0x22c0000002060fae */ /* 0x0001e2000d101d72 */
[----:B------:R-:W-:-:S03]  /*ba40*/  ISETP.GE.AND P0, PT, R29, 0x21, PT ;  /* 0x000000211d00780c */ /* 0x000fc60003f06270 */
[----:B0-----:R-:W0:Y:S10]  /*ba50*/  SHFL.IDX PT, R3, R0, 0x2, 0x181f ;  /* 0x00581f0000037f89 */ /* 0x001e3400000e0000 */
[----:B------:R-:W-:Y:S01]  /*ba60*/  @P0 LEA R6, R4, R23, 0x1 ;  /* 0x0000001704060211 */ /* 0x000fe200078e08ff */
        /* <DEDUP_REMOVED lines=9> */
.L_x_499:
[----:B------:R-:W-:-:S13]  /*bb00*/  ISETP.GE.AND P0, PT, R29, 0x31, PT ;  /* 0x000000311d00780c */ /* 0x000fda0003f06270 */
[----:B0-----:R-:W-:Y:S01]  /*bb10*/  @P0 LEA R2, P1, R7, R0, 0x1 ;  /* 0x0000000007020211 */ /* 0x001fe200078208ff */
[----:B------:R-:W-:-:S04]  /*bb20*/  @P0 IMAD R4, R4, 0x2, R23 ;  /* 0x0000000204040824 */ /* 0x000fc800078e0217 */
[----:B------:R-:W-:-:S05]  /*bb30*/  @P0 IMAD.X R3, RZ, RZ, R5, P1 ;  /* 0x000000ffff030224 */ /* 0x000fca00008e0605 */
[----:B------:R-:W-:Y:S01]  /*bb40*/  @!PT LDS RZ, [RZ] ;  /* 0x00000000fffff984 */ /* 0x000fe20000000800 */
[----:B------:R-:W-:Y:S01]  /*bb50*/  @!PT LDS RZ, [RZ] ;  /* 0x00000000fffff984 */ /* 0x000fe20000000800 */
[----:B------:R-:W-:Y:S01]  /*bb60*/  @!PT LDS RZ, [RZ] ;  /* 0x00000000fffff984 */ /* 0x000fe20000000800 */
[----:B------:R0:W-:Y:S01]  /*bb70*/  @P0 LDGSTS.E.BYPASS.LTC128B.128 [R4+0x23c00], desc[UR50][R2.64], !P2 ;  /* 0x23c0000002040fae */ /* 0x0001e2000d101d72 */
[----:B------:R-:W-:Y:S01]  /*bb80*/  PLOP3.LUT P0, PT, PT, PT, PT, 0x80, 0x0 ;  /* 0x000000000000781c */ /* 0x000fe20003f0f070 */
[----:B------:R-:W-:-:S12]  /*bb90*/  NOP ;  /* 0x0000000000007918 */ /* 0x000fd80000000000 */
.L_x_426:
[----:B------:R-:W-:Y:S02]  /*bba0*/  PLOP3.LUT P1, PT, P1, P0, PT, 0xa2, 0x0 ;  /* 0x000000000000781c */ /* 0x000fe40000f21472 */
[----:B------:R-:W-:-:S08]  /*bbb0*/  @P0 R2UR P1, UR4, R27 ;  /* 0x000000001b0402ca */ /* 0x000fd00000020000 */
[----:B------:R-:W-:-:S05]  /*bbc0*/  @P0 PLOP3.LUT P0, PT, P1, PT, PT, 0x80, 0x0 ;  /* 0x000000000000081c */ /* 0x000fca0000f0f070 */
[----:B------:R-:W-:Y:S01]  /*bbd0*/  @!P1 SYNCS.ARRIVE.TRANS64.RED.A0T1 RZ, [UR4+0x28c30], RZ ;  /* 0x028c30ffffff99a7 */ /* 0x000fe20008200404 */
[----:B------:R-:W-:Y:S07]  /*bbe0*/  @!P1 ARRIVES.LDGSTSBAR.64.TRANSCNT [UR4+0x28c30] ;  /* 0x028c3000ff0099b0 */ /* 0x000fee0008000a84 */
[----:B------:R-:W-:Y:S05]  /*bbf0*/  @P0 BRA.U.ANY `(.L_x_426) ;  /* 0xfffffffd00e80947 */ /* 0x000fea000393ffff */
[----:B------:R-:W-:Y:S01]  /*bc00*/  NOP ;  /* 0x0000000000007918 */ /* 0x000fe20000000000 */
[----:B------:R-:W-:-:S05]  /*bc10*/  IMAD.U32 R0, RZ, RZ, UR36 ;  /* 0x00000024ff007e24 */ /* 0x000fca000f8e00ff */
[----:B------:R-:W-:-:S13]  /*bc20*/  ISETP.NE.AND P2, PT, R0, 0x3, PT ;  /* 0x000000030000780c */ /* 0x000fda0003f45270 */
[----:B------:R-:W-:Y:S05]  /*bc30*/  @!P2 BRA `(.L_x_427) ;  /* 0x000000000004a947 */ /* 0x000fea0003800000 */
[----:B------:R-:W-:Y:S01]  /*bc40*/  BPT.TRAP 0x1 ;  /* 0x000000040000795c */ /* 0x000fe20000300000 */
.L_x_427:
[----:B------:R1:W5:Y:S01]  /*bc50*/  LDL.LU R0, [R1+0x8] ;  /* 0x0000080001007983 */ /* 0x0003620000300800 */
[----:B------:R-:W-:Y:S01]  /*bc60*/  LOP3.LUT P0, RZ, R22, 0x100, RZ, 0xc0, !PT ;  /* 0x0000010016ff7812 */ /* 0x000fe2000780c0ff */
[----:B------:R1:W-:Y:S02]  /*bc70*/  SYNCS.ARRIVE.TRANS64.A1T0 RZ, [R27+URZ+0x28c30], RZ ;  /* 0x028c30ff1bff79a7 */ /* 0x0003e4000810003f */
[----:B0-----:R1:W5:Y:S04]  /*bc80*/  LDL.LU R4, [R1] ;  /* 0x0000000001047983 */ /* 0x0013680000300800 */
[----:B------:R1:W5:Y:S01]  /*bc90*/  LDL R3, [R1+0x4] ;  /* 0x0000040001037983 */ /* 0x0003620000100800 */
[----:B------:R-:W-:-:S07]  /*bca0*/  SEL R2, R30, RZ, !P0 ;  /* 0x000000ff1e027207 */ /* 0x000fce0004000000 */
[----:B------:R-:W-:Y:S05]  /*bcb0*/  WARPSYNC.ALL ;  /* 0x0000000000007948 */ /* 0x000fea0003800000 */
[----:B------:R0:W-:Y:S01]  /*bcc0*/  STL [R1+0x18], R2 ;  /* 0x0000180201007387 */ /* 0x0001e20000100800 */
[----:B------:R-:W-:Y:S01]  /*bcd0*/  ULDC.64 UR4, c[0x0][0x298] ;  /* 0x0000a60000047ab9 */ /* 0x000fe20000000a00 */
[----:B------:R-:W-:Y:S01]  /*bce0*/  BSSY B6, `(.L_x_428) ;  /* 0x0000020000067945 */ /* 0x000fe20003800000 */
[----:B0-----:R-:W-:Y:S01]  /*bcf0*/  VIADD R2, R23, 0x20400 ;  /* 0x0002040017027836 */ /* 0x001fe20000000000 */
[----:B------:R-:W-:Y:S01]  /*bd00*/  BAR.SYNC.DEFER_BLOCKING 0x8, 0x100 ;  /* 0x0204000000007b1d */ /* 0x000fe20000010000 */
[----:B-----5:R-:W-:-:S03]  /*bd10*/  SEL R0, R0, RZ, !P0 ;  /* 0x000000ff00007207 */ /* 0x020fc60004000000 */
[----:B------:R-:W-:Y:S02]  /*bd20*/  LOP3.LUT P0, RZ, R2, 0x3ff, RZ, 0xc0, !PT ;  /* 0x000003ff02ff7812 */ /* 0x000fe4000780c0ff */
[----:B------:R0:W-:Y:S01]  /*bd30*/  STL [R1+0x8], R0 ;  /* 0x0000080001007387 */ /* 0x0001e20000100800 */
[----:B------:R-:W-:-:S04]  /*bd40*/  PRMT R30, R3, 0x8880, RZ ;  /* 0x00008880031e7816 */ /* 0x000fc800000000ff */
[----:B------:R-:W-:Y:S02]  /*bd50*/  PRMT R30, R30, 0x7710, RZ ;  /* 0x000077101e1e7816 */ /* 0x000fe400000000ff */
[----:B0-----:R-:W-:-:S05]  /*bd60*/  SHF.R.S32.HI R0, RZ, 0x1f, R4 ;  /* 0x0000001fff007819 */ /* 0x001fca0000011404 */
[----:B------:R-:W-:-:S04]  /*bd70*/  IMAD R0, R0, UR4, RZ ;  /* 0x0000000400007c24 */ /* 0x000fc8000f8e02ff */
[C---:B------:R-:W-:Y:S02]  /*bd80*/  IMAD R0, R4.reuse, UR5, R0 ;  /* 0x0000000504007c24 */ /* 0x040fe4000f8e0200 */
[----:B------:R-:W-:-:S04]  /*bd90*/  IMAD.WIDE.U32 R4, R4, UR4, RZ ;  /* 0x0000000404047c25 */ /* 0x000fc8000f8e00ff */
[----:B------:R-:W-:Y:S01]  /*bda0*/  IMAD.IADD R0, R5, 0x1, R0 ;  /* 0x0000000105007824 */ /* 0x000fe200078e0200 */
[----:B------:R0:W-:Y:S04]  /*bdb0*/  STL.64 [R1+0x10], R4 ;  /* 0x0000100401007387 */ /* 0x0001e80000100a00 */
[----:B------:R0:W-:Y:S01]  /*bdc0*/  STL [R1], R0 ;  /* 0x0000000001007387 */ /* 0x0001e20000100800 */
[----:B------:R-:W-:Y:S05]  /*bdd0*/  @!P0 BRA `(.L_x_429) ;  /* 0x0000000000408947 */ /* 0x000fea0003800000 */
[----:B------:R-:W-:Y:S01]  /*bde0*/  MOV R2, 0x0 ;  /* 0x0000000000027802 */ /* 0x000fe20000000f00 */
[----:B------:R-:W-:Y:S01]  /*bdf0*/  ULDC.64 UR4, c[0x4][0x90] ;  /* 0x0100240000047ab9 */ /* 0x000fe20000000a00 */
[----:B------:R-:W-:Y:S01]  /*be00*/  ULDC.64 UR6, c[0x4][0x98] ;  /* 0x0100260000067ab9 */ /* 0x000fe20000000a00 */
[----:B------:R-:W-:Y:S01]  /*be10*/  ULDC.64 UR8, c[0x4][0x20] ;  /* 0x0100080000087ab9 */ /* 0x000fe20000000a00 */
[----:B0-----:R-:W-:Y:S01]  /*be20*/  IMAD.U32 R4, RZ, RZ, UR4 ;  /* 0x00000004ff047e24 */ /* 0x001fe2000f8e00ff */
[----:B------:R-:W-:Y:S01]  /*be30*/  MOV R7, UR7 ;  /* 0x0000000700077c02 */ /* 0x000fe20008000f00 */
[----:B------:R-:W0:Y:S01]  /*be40*/  LDC.64 R2, c[0x4][R2] ;  /* 0x0100000002027b82 */ /* 0x000e220000000a00 */
[----:B------:R-:W-:Y:S02]  /*be50*/  IMAD.U32 R5, RZ, RZ, UR5 ;  /* 0x00000005ff057e24 */ /* 0x000fe4000f8e00ff */
[----:B------:R-:W-:Y:S02]  /*be60*/  IMAD.U32 R6, RZ, RZ, UR6 ;  /* 0x00000006ff067e24 */ /* 0x000fe4000f8e00ff */
[----:B------:R-:W-:-:S02]  /*be70*/  IMAD.U32 R10, RZ, RZ, UR8 ;  /* 0x00000008ff0a7e24 */ /* 0x000fc4000f8e00ff */
[----:B------:R-:W-:Y:S02]  /*be80*/  IMAD.U32 R11, RZ, RZ, UR9 ;  /* 0x00000009ff0b7e24 */ /* 0x000fe4000f8e00ff */
[----:B------:R-:W-:Y:S02]  /*be90*/  IMAD.MOV.U32 R8, RZ, RZ, 0x70 ;  /* 0x00000070ff087424 */ /* 0x000fe400078e00ff */
[----:B------:R-:W-:Y:S02]  /*bea0*/  IMAD.MOV.U32 R12, RZ, RZ, 0x1 ;  /* 0x00000001ff0c7424 */ /* 0x000fe400078e00ff */
[----:B------:R-:W-:-:S07]  /*beb0*/  IMAD.MOV.U32 R13, RZ, RZ, RZ ;  /* 0x000000ffff0d7224 */ /* 0x000fce00078e00ff */
[----:B------:R-:W-:-:S07]  /*bec0*/  LEPC R20, `(.L_x_429) ;  /* 0x000000001014794e */ /* 0x000fce0000000000 */
[----:B01----:R-:W-:Y:S05]  /*bed0*/  CALL.ABS.NOINC R2 ;  /* 0x0000000002007343 */ /* 0x003fea0003c00000 */
.L_x_429:
[----:B------:R-:W-:Y:S05]  /*bee0*/  BSYNC B6 ;  /* 0x0000000000067941 */ /* 0x000fea0003800000 */
.L_x_428:
[----:B0-----:R-:W2:Y:S01]  /*bef0*/  LDL.LU R0, [R1] ;  /* 0x0000000001007983 */ /* 0x001ea20000300800 */
[----:B------:R-:W-:Y:S01]  /*bf00*/  ULDC.64 UR4, c[0x0][0x2d8] ;  /* 0x0000b60000047ab9 */ /* 0x000fe20000000a00 */
[----:B------:R-:W0:Y:S02]  /*bf10*/  LDC R7, c[0x0][0x448] ;  /* 0x00011200ff077b82 */ /* 0x000e240000000800 */
[----:B------:R-:W2:Y:S04]  /*bf20*/  LDL.LU.64 R2, [R1+0x10] ;  /* 0x0000100001027983 */ /* 0x000ea80000300a00 */
[----:B------:R-:W3:Y:S04]  /*bf30*/  LDL.LU R21, [R1+0x8] ;  /* 0x0000080001157983 */ /* 0x000ee80000300800 */
[----:B------:R-:W4:Y:S04]  /*bf40*/  LDL.LU R20, [R1+0x18] ;  /* 0x0000180001147983 */ /* 0x000f280000300800 */
[----:B------:R0:W5:Y:S04]  /*bf50*/  LDL R10, [R1+0xc] ;  /* 0x00000c00010a7983 */ /* 0x0001680000100800 */
[----:B------:R0:W5:Y:S02]  /*bf60*/  LDL R8, [R1+0x2c] ;  /* 0x00002c0001087983 */ /* 0x0001640000100800 */
[----:B0-----:R-:W-:-:S13]  /*bf70*/  ISETP.NE.AND P0, PT, R7, 0x1, PT ;  /* 0x000000010700780c */ /* 0x001fda0003f05270 */
[----:B------:R-:W0:Y:S01]  /*bf80*/  @P0 LDC R6, c[0x0][0x44c] ;  /* 0x00011300ff060b82 */ /* 0x000e220000000800 */
[----:B------:R-:W1:Y:S02]  /*bf90*/  S2R R9, SR_TID.X ;  /* 0x0000000000097919 */ /* 0x000e640000002100 */
[----:B-1----:R-:W-:-:S05]  /*bfa0*/  IMAD.SHL.U32 R9, R9, 0x8, RZ ;  /* 0x0000000809097824 */ /* 0x002fca00078e00ff */
[----:B------:R-:W-:Y:S01]  /*bfb0*/  LOP3.LUT R9, R9, 0x38, RZ, 0xc0, !PT ;  /* 0x0000003809097812 */ /* 0x000fe200078ec0ff */
[----:B--2---:R-:W-:Y:S02]  /*bfc0*/  IMAD.MOV.U32 R3, RZ, RZ, R0 ;  /* 0x000000ffff037224 */ /* 0x004fe400078e0000 */
[----:B------:R-:W-:Y:S02]  /*bfd0*/  IMAD R0, R26, UR4, RZ ;  /* 0x000000041a007c24 */ /* 0x000fe4000f8e02ff */
[----:B------:R-:W-:-:S04]  /*bfe0*/  IMAD.WIDE.U32 R2, R18, UR4, R2 ;  /* 0x0000000412027c25 */ /* 0x000fc8000f8e0002 */
[----:B------:R-:W-:Y:S01]  /*bff0*/  IMAD R0, R18, UR5, R0 ;  /* 0x0000000512007c24 */ /* 0x000fe2000f8e0200 */
[----:B------:R-:W-:-:S03]  /*c000*/  ULDC.64 UR4, c[0x0][0x2e0] ;  /* 0x0000b80000047ab9 */ /* 0x000fc60000000a00 */
[----:B------:R-:W-:Y:S02]  /*c010*/  IMAD.IADD R3, R3, 0x1, R0 ;  /* 0x0000000103037824 */ /* 0x000fe400078e0200 */
[----:B---3--:R-:W-:Y:S02]  /*c020*/  IMAD R0, R21, UR4, RZ ;  /* 0x0000000415007c24 */ /* 0x008fe4000f8e02ff */
[----:B----4-:R-:W-:-:S04]  /*c030*/  IMAD.WIDE.U32 R2, R20, UR4, R2 ;  /* 0x0000000414027c25 */ /* 0x010fc8000f8e0002 */
[----:B------:R-:W-:Y:S01]  /*c040*/  IMAD R0, R20, UR5, R0 ;  /* 0x0000000514007c24 */ /* 0x000fe2000f8e0200 */
[----:B------:R-:W-:Y:S01]  /*c050*/  ULDC.64 UR4, c[0x0][0x2d0] ;  /* 0x0000b40000047ab9 */ /* 0x000fe20000000a00 */
[----:B------:R-:W1:Y:S02]  /*c060*/  S2R R20, SR_TID.X ;  /* 0x0000000000147919 */ /* 0x000e640000002100 */
[----:B------:R-:W-:Y:S02]  /*c070*/  IMAD.IADD R3, R3, 0x1, R0 ;  /* 0x0000000103037824 */ /* 0x000fe400078e0200 */
[----:B------:R-:W2:Y:S01]  /*c080*/  @P0 LDC R0, c[0x0][0x450] ;  /* 0x00011400ff000b82 */ /* 0x000ea20000000800 */
[----:B-1----:R-:W-:-:S04]  /*c090*/  SHF.L.U32 R20, R20, 0x4, RZ ;  /* 0x0000000414147819 */ /* 0x002fc800000006ff */
[----:B------:R-:W-:-:S05]  /*c0a0*/  LOP3.LUT R20, R37, 0x70, R20, 0xf8, !PT ;  /* 0x0000007025147812 */ /* 0x000fca00078ef814 */
[----:B------:R-:W-:-:S04]  /*c0b0*/  IMAD R5, R17, 0x40, R20 ;  /* 0x0000004011057824 */ /* 0x000fc800078e0214 */
[----:B0-----:R-:W-:-:S04]  /*c0c0*/  @P0 IMAD.HI.U32 R6, R5, R6, RZ ;  /* 0x0000000605060227 */ /* 0x001fc800078e00ff */
[----:B------:R-:W-:Y:S01]  /*c0d0*/  IMAD.MOV.U32 R4, RZ, RZ, R5 ;  /* 0x000000ffff047224 */ /* 0x000fe200078e0005 */
[----:B--2---:R-:W-:-:S05]  /*c0e0*/  @P0 SHF.R.U32.HI R4, RZ, R0, R6 ;  /* 0x00000000ff040219 */ /* 0x004fca0000011606 */
[----:B------:R-:W-:-:S04]  /*c0f0*/  IMAD.MOV R0, RZ, RZ, -R4 ;  /* 0x000000ffff007224 */ /* 0x000fc800078e0a04 */
[----:B------:R-:W-:Y:S01]  /*c100*/  IMAD R0, R7, R0, R5 ;  /* 0x0000000007007224 */ /* 0x000fe200078e0205 */
        /* <DEDUP_REMOVED lines=13> */
[----:B------:R-:W-:-:S04]  /*c1e0*/  ULDC UR4, c[0x0][0x2b8] ;  /* 0x0000ae0000047ab9 */ /* 0x000fc80000000800 */
[----:B------:R-:W-:Y:S01]  /*c1f0*/  LEA.HI.X R4, R2, UR5, R4, 0x1, P0 ;  /* 0x0000000502047c11 */ /* 0x000fe200080f0c04 */
[----:B------:R-:W-:Y:S01]  /*c200*/  UMOV UR5, 0xffffffff ;  /* 0xffffffff00057882 */ /* 0x000fe20000000000 */
[----:B------:R-:W-:Y:S02]  /*c210*/  ISETP.GE.AND P1, PT, R9, UR4, PT ;  /* 0x0000000409007c0c */ /* 0x000fe4000bf26270 */
[----:B------:R-:W-:Y:S11]  /*c220*/  BRA.DIV UR5, `(.L_x_430) ;  /* 0x0000003605687947 */ /* 0x000ff6000b800000 */
[----:B------:R-:W0:Y:S01]  /*c230*/  SHFL.IDX PT, R3, R0, RZ, 0x181f ;  /* 0x00181fff00037589 */ /* 0x000e2200000e0000 */
[----:B-----5:R-:W-:Y:S02]  /*c240*/  IMAD R5, R10, R7, RZ ;  /* 0x000000070a057224 */ /* 0x020fe400078e02ff */
[----:B------:R-:W-:Y:S01]  /*c250*/  IMAD R17, R17, 0x40, R37 ;  /* 0x0000004011117824 */ /* 0x000fe200078e0225 */
[----:B------:R-:W1:Y:S04]  /*c260*/  SHFL.IDX PT, R2, R4, RZ, 0x181f ;  /* 0x00181fff04027589 */ /* 0x000e6800000e0000 */
[----:B------:R-:W-:-:S13]  /*c270*/  ISETP.GE.AND P0, PT, R17, R5, PT ;  /* 0x000000051100720c */ /* 0x000fda0003f06270 */
[----:B0-----:R-:W-:-:S05]  /*c280*/  @!P0 LEA R3, P2, R9, R3, 0x1 ;  /* 0x0000000309038211 */ /* 0x001fca00078408ff */
[----:B-1----:R-:W-:-:S05]  /*c290*/  @!P0 IMAD.X R2, RZ, RZ, R2, P2 ;  /* 0x000000ffff028224 */ /* 0x002fca00010e0602 */
[----:B------:R-:W-:-:S04]  /*c2a0*/  @!P0 LOP3.LUT R3, R3, R2, RZ, 0x3c, !PT ;  /* 0x0000000203038212 */ /* 0x000fc800078e3cff */
[----:B------:R-:W-:-:S04]  /*c2b0*/  @!P0 LOP3.LUT R2, R3, R2, RZ, 0x3c, !PT ;  /* 0x0000000203028212 */ /* 0x000fc800078e3cff */
[----:B------:R-:W-:-:S05]  /*c2c0*/  @!P0 LOP3.LUT R3, R3, R2, RZ, 0x3c, !PT ;  /* 0x0000000203038212 */ /* 0x000fca00078e3cff */
[----:B------:R-:W-:Y:S01]  /*c2d0*/  @!PT LDS RZ, [RZ] ;  /* 0x00000000fffff984 */ /* 0x000fe20000000800 */
[----:B------:R0:W-:Y:S02]  /*c2e0*/  @!P0 LDGSTS.E.BYPASS.LTC128B.128 [R8+0x20400], desc[UR50][R2.64], !P1 ;  /* 0x2040000002088fae */ /* 0x0001e4000c901d72 */
[----:B0-----:R-:W-:Y:S02]  /*c2f0*/  IADD3 R2, R17, 0x10, RZ ;  /* 0x0000001011027810 */ /* 0x001fe40007ffe0ff */
[----:B------:R-:W0:Y:S02]  /*c300*/  SHFL.IDX PT, R3, R0, 0x1, 0x181f ;  /* 0x00381f0000037f89 */ /* 0x000e2400000e0000 */
[----:B------:R-:W-:Y:S02]  /*c310*/  ISETP.GE.AND P0, PT, R2, R5, PT ;  /* 0x000000050200720c */ /* 0x000fe40003f06270 */
[----:B------:R-:W1:Y:S11]  /*c320*/  SHFL.IDX PT, R2, R4, 0x1, 0x181f ;  /* 0x00381f0004027f89 */ /* 0x000e7600000e0000 */
[----:B0-----:R-:W-:-:S05]  /*c330*/  @!P0 LEA R3, P2, R9, R3, 0x1 ;  /* 0x0000000309038211 */ /* 0x001fca00078408ff */
[----:B-1----:R-:W-:-:S05]  /*c340*/  @!P0 IMAD.X R2, RZ, RZ, R2, P2 ;  /* 0x000000ffff028224 */ /* 0x002fca00010e0602 */
[----:B------:R-:W-:-:S04]  /*c350*/  @!P0 LOP3.LUT R3, R3, R2, RZ, 0x3c, !PT ;  /* 0x0000000203038212 */ /* 0x000fc800078e3cff */
[----:B------:R-:W-:-:S04]  /*c360*/  @!P0 LOP3.LUT R2, R3, R2, RZ, 0x3c, !PT ;  /* 0x0000000203028212 */ /* 0x000fc800078e3cff */
[----:B------:R-:W-:-:S05]  /*c370*/  @!P0 LOP3.LUT R3, R3, R2, RZ, 0x3c, !PT ;  /* 0x0000000203038212 */ /* 0x000fca00078e3cff */
[----:B------:R0:W-:Y:S02]  /*c380*/  @!P0 LDGSTS.E.BYPASS.LTC128B.128 [R8+0x20c00], desc[UR50][R2.64], !P1 ;  /* 0x20c0000002088fae */ /* 0x0001e4000c901d72 */
[----:B0-----:R-:W-:Y:S02]  /*c390*/  VIADD R2, R17, 0x20 ;  /* 0x0000002011027836 */ /* 0x001fe40000000000 */
[----:B------:R-:W0:Y:S03]  /*c3a0*/  SHFL.IDX PT, R3, R0, 0x2, 0x181f ;  /* 0x00581f0000037f89 */ /* 0x000e2600000e0000 */
[----:B------:R-:W-:Y:S01]  /*c3b0*/  ISETP.GE.AND P0, PT, R2, R5, PT ;  /* 0x000000050200720c */ /* 0x000fe20003f06270 */
[----:B------:R-:W-:Y:S04]  /*c3c0*/  SHFL.IDX PT, R0, R0, 0x3, 0x181f ;  /* 0x00781f0000007f89 */ /* 0x000fe800000e0000 */
[----:B------:R-:W1:Y:S04]  /*c3d0*/  SHFL.IDX PT, R2, R4, 0x2, 0x181f ;  /* 0x00581f0004027f89 */ /* 0x000e6800000e0000 */
[----:B------:R-:W2:Y:S04]  /*c3e0*/  SHFL.IDX PT, R4, R4, 0x3, 0x181f ;  /* 0x00781f0004047f89 */ /* 0x000ea800000e0000 */
[----:B0-----:R-:W-:-:S05]  /*c3f0*/  @!P0 LEA R3, P2, R9, R3, 0x1 ;  /* 0x0000000309038211 */ /* 0x001fca00078408ff */
[----:B-1----:R-:W-:-:S05]  /*c400*/  @!P0 IMAD.X R2, RZ, RZ, R2, P2 ;  /* 0x000000ffff028224 */ /* 0x002fca00010e0602 */
[----:B------:R-:W-:-:S04]  /*c410*/  @!P0 LOP3.LUT R3, R3, R2, RZ, 0x3c, !PT ;  /* 0x0000000203038212 */ /* 0x000fc800078e3cff */
[----:B------:R-:W-:-:S04]  /*c420*/  @!P0 LOP3.LUT R2, R3, R2, RZ, 0x3c, !PT ;  /* 0x0000000203028212 */ /* 0x000fc800078e3cff */
[----:B------:R-:W-:-:S05]  /*c430*/  @!P0 LOP3.LUT R3, R3, R2, RZ, 0x3c, !PT ;  /* 0x0000000203038212 */ /* 0x000fca00078e3cff */
[----:B--2---:R0:W-:Y:S02]  /*c440*/  @!P0 LDGSTS.E.BYPASS.LTC128B.128 [R8+0x21400], desc[UR50][R2.64], !P1 ;  /* 0x2140000002088fae */ /* 0x0041e4000c901d72 */
.L_x_508:
[----:B------:R-:W-:-:S05]  /*c450*/  VIADD R17, R17, 0x30 ;  /* 0x0000003011117836 */ /* 0x000fca0000000000 */
[----:B------:R-:W-:-:S13]  /*c460*/  ISETP.GE.AND P0, PT, R17, R5, PT ;  /* 0x000000051100720c */ /* 0x000fda0003f06270 */
[----:B01----:R-:W-:-:S05]  /*c470*/  @!P0 LEA R2, P2, R9, R0, 0x1 ;  /* 0x0000000009028211 */ /* 0x003fca00078408ff */
[----:B------:R-:W-:-:S05]  /*c480*/  @!P0 IMAD.X R3, RZ, RZ, R4, P2 ;  /* 0x000000ffff038224 */ /* 0x000fca00010e0604 */
[----:B------:R-:W-:Y:S01]  /*c490*/  @!PT LDS RZ, [RZ] ;  /* 0x00000000fffff984 */ /* 0x000fe20000000800 */
[----:B------:R-:W-:Y:S01]  /*c4a0*/  @!PT LDS RZ, [RZ] ;  /* 0x00000000fffff984 */ /* 0x000fe20000000800 */
[----:B------:R-:W-:Y:S01]  /*c4b0*/  @!PT LDS RZ, [RZ] ;  /* 0x00000000fffff984 */ /* 0x000fe20000000800 */
[----:B------:R0:W-:Y:S01]  /*c4c0*/  @!P0 LDGSTS.E.BYPASS.LTC128B.128 [R8+0x21c00], desc[UR50][R2.64], !P1 ;  /* 0x21c0000002088fae */ /* 0x0001e2000c901d72 */
[----:B------:R-:W-:Y:S01]  /*c4d0*/  PLOP3.LUT P0, PT, PT, PT, PT, 0x80, 0x0 ;  /* 0x000000000000781c */ /* 0x000fe20003f0f070 */
[----:B------:R-:W-:-:S12]  /*c4e0*/  NOP ;  /* 0x0000000000007918 */ /* 0x000fd80000000000 */
.L_x_431:
[----:B------:R-:W-:Y:S02]  /*c4f0*/  PLOP3.LUT P1, PT, P1, P0, PT, 0xa2, 0x0 ;  /* 0x000000000000781c */ /* 0x000fe40000f21472 */
[----:B------:R-:W-:-:S08]  /*c500*/  @P0 R2UR P1, UR4, R23 ;  /* 0x00000000170402ca */ /* 0x000fd00000020000 */
[----:B------:R-:W-:-:S05]  /*c510*/  @P0 PLOP3.LUT P0, PT, P1, PT, PT, 0x80, 0x0 ;  /* 0x000000000000081c */ /* 0x000fca0000f0f070 */
[----:B------:R-:W-:Y:S01]  /*c520*/  @!P1 SYNCS.ARRIVE.TRANS64.RED.A0T1 RZ, [UR4+0x28c00], RZ ;  /* 0x028c00ffffff99a7 */ /* 0x000fe20008200404 */
[----:B------:R-:W-:Y:S07]  /*c530*/  @!P1 ARRIVES.LDGSTSBAR.64.TRANSCNT [UR4+0x28c00] ;  /* 0x028c0000ff0099b0 */ /* 0x000fee0008000a84 */
[----:B------:R-:W-:Y:S05]  /*c540*/  @P0 BRA.U.ANY `(.L_x_431) ;  /* 0xfffffffd00e80947 */ /* 0x000fea000393ffff */
[----:B0-----:R-:W2:Y:S02]  /*c550*/  LDL.LU R2, [R1+0x24] ;  /* 0x0000240001027983 */ /* 0x001ea40000300800 */
[----:B--2---:R-:W-:-:S05]  /*c560*/  VIADD R2, R2, 0x1 ;  /* 0x0000000102027836 */ /* 0x004fca0000000000 */
[----:B------:R0:W-:Y:S01]  /*c570*/  STL [R1+0x24], R2 ;  /* 0x0000240201007387 */ /* 0x0001e20000100800 */
[----:B------:R-:W-:-:S04]  /*c580*/  LEA.HI R0, R2, R2, RZ, 0x1 ;  /* 0x0000000202007211 */ /* 0x000fc800078f08ff */
[----:B------:R-:W-:-:S05]  /*c590*/  LOP3.LUT R0, R0, 0xfffffffe, RZ, 0xc0, !PT ;  /* 0xfffffffe00007812 */ /* 0x000fca00078ec0ff */
[----:B------:R-:W-:-:S05]  /*c5a0*/  IMAD.IADD R0, R2, 0x1, -R0 ;  /* 0x0000000102007824 */ /* 0x000fca00078e0a00 */
[----:B------:R-:W-:Y:S01]  /*c5b0*/  SHF.L.U32 R0, R0, 0x1f, RZ ;  /* 0x0000001f00007819 */ /* 0x000fe200000006ff */
[----:B------:R-:W-:Y:S01]  /*c5c0*/  NOP ;  /* 0x0000000000007918 */ /* 0x000fe20000000000 */
[----:B------:R0:W-:Y:S01]  /*c5d0*/  SYNCS.ARRIVE.TRANS64.A1T0 RZ, [R23+URZ+0x28c00], RZ ;  /* 0x028c00ff17ff79a7 */ /* 0x0001e2000810003f */
[----:B------:R-:W-:Y:S01]  /*c5e0*/  BSSY B0, `(.L_x_432) ;  /* 0x0000003000007945 */ /* 0x000fe20003800000 */
[----:B------:R-:W1:Y:S03]  /*c5f0*/  SYNCS.PHASECHK.TRANS64.TRYWAIT P0, [R23+URZ+0x28c20], R0 ;  /* 0x028c2000170075a7 */ /* 0x000e66000800017f */
[----:B01----:R-:W-:Y:S05]  /*c600*/  @!P0 BRA `(.L_x_433) ;  /* 0x0000003400b48947 */ /* 0x003fea0003800000 */
.L_x_509:
[----:B------:R-:W-:Y:S05]  /*c610*/  BSYNC B0 ;  /* 0x0000000000007941 */ /* 0x000fea0003800000 */
.L_x_432:
[----:B------:R-:W-:-:S05]  /*c620*/  IMAD.U32 R2, RZ, RZ, UR36 ;  /* 0x00000024ff027e24 */ /* 0x000fca000f8e00ff */
[----:B------:R-:W-:-:S13]  /*c630*/  ISETP.NE.AND P0, PT, R2, 0x3, PT ;  /* 0x000000030200780c */ /* 0x000fda0003f05270 */
[----:B------:R-:W-:Y:S05]  /*c640*/  @!P0 BRA `(.L_x_434) ;  /* 0x0000000000048947 */ /* 0x000fea0003800000 */
[----:B------:R-:W-:Y:S01]  /*c650*/  BPT.TRAP 0x1 ;  /* 0x000000040000795c */ /* 0x000fe20000300000 */
.L_x_434:
[----:B0-----:R-:W-:Y:S01]  /*c660*/  SHF.L.U32 R0, R25, 0x1f, RZ ;  /* 0x0000001f19007819 */ /* 0x001fe200000006ff */
[----:B------:R-:W-:Y:S03]  /*c670*/  BSSY B0, `(.L_x_435) ;  /* 0x0000003000007945 */ /* 0x000fe60003800000 */
[----:B------:R-:W0:Y:S02]  /*c680*/  SYNCS.PHASECHK.TRANS64.TRYWAIT P0, [R27+URZ+0x28c60], R0 ;  /* 0x028c60001b0075a7 */ /* 0x000e24000800017f */
[----:B0-----:R-:W-:Y:S05]  /*c690*/  @!P0 BRA `(.L_x_436) ;  /* 0x0000003400a48947 */ /* 0x001fea0003800000 */
.L_x_510:
[----:B------:R-:W-:Y:S05]  /*c6a0*/  BSYNC B0 ;  /* 0x0000000000007941 */ /* 0x000fea0003800000 */
.L_x_435:
[----:B------:R-:W0:Y:S01]  /*c6b0*/  LDL.LU R2, [R1+0x1c] ;  /* 0x00001c0001027983 */ /* 0x000e220000300800 */
[----:B------:R-:W-:-:S03]  /*c6c0*/  ULDC.64 UR4, c[0x0][0x328] ;  /* 0x0000ca0000047ab9 */ /* 0x000fc60000000a00 */
[----:B------:R-:W2:Y:S01]  /*c6d0*/  LDL.LU R4, [R1+0x20] ;  /* 0x0000200001047983 */ /* 0x000ea20000300800 */
[----:B------:R-:W-:Y:S02]  /*c6e0*/  IMAD R5, R24, 0x8000, R33 ;  /* 0x0000800018057824 */ /* 0x000fe400078e0221 */
[----:B0-----:R-:W-:Y:S02]  /*c6f0*/  IMAD R0, R2, UR4, RZ ;  /* 0x0000000402007c24 */ /* 0x001fe4000f8e02ff */
[----:B------:R-:W-:-:S04]  /*c700*/  IMAD.WIDE.U32 R2, R35, UR4, RZ ;  /* 0x0000000423027c25 */ /* 0x000fc8000f8e00ff */
[----:B------:R-:W-:Y:S01]  /*c710*/  IMAD R0, R35, UR5, R0 ;  /* 0x0000000523007c24 */ /* 0x000fe2000f8e0200 */
[----:B------:R-:W-:-:S04]  /*c720*/  ULDC.64 UR4, c[0x0][0x338] ;  /* 0x0000ce0000047ab9 */ /* 0x000fc80000000a00 */
[----:B------:R-:W-:Y:S01]  /*c730*/  IADD3 R3, R3, R0, RZ ;  /* 0x0000000003037210 */ /* 0x000fe20007ffe0ff */
[----:B--2---:R-:W-:Y:S02]  /*c740*/  IMAD R0, R4, UR4, RZ ;  /* 0x0000000404007c24 */ /* 0x004fe4000f8e02ff */
        /* <DEDUP_REMOVED lines=13> */
[----:B------:R-:W2:Y:S01]  /*c820*/  LDL R3, [R1+0x4] ;  /* 0x0000040001037983 */ /* 0x000ea20000100800 */
[----:B------:R-:W-:Y:S01]  /*c830*/  IMAD R5, R5, 0x2, R23 ;  /* 0x0000000205057824 */ /* 0x000fe200078e0217 */
[C---:B------:R-:W-:Y:S01]  /*c840*/  LOP3.LUT P5, RZ, R30.reuse, 0x2, RZ, 0xc0, !PT ;  /* 0x000000021eff7812 */ /* 0x040fe200078ac0ff */
[----:B------:R-:W0:Y:S01]  /*c850*/  S2R R7, SR_TID.X ;  /* 0x0000000000077919 */ /* 0x000e220000002100 */
[C---:B------:R-:W-:Y:S02]  /*c860*/  LOP3.LUT P4, RZ, R30.reuse, 0x4, RZ, 0xc0, !PT ;  /* 0x000000041eff7812 */ /* 0x040fe4000788c0ff */
[----:B------:R-:W-:Y:S01]  /*c870*/  LOP3.LUT P3, RZ, R30, 0x8, RZ, 0xc0, !PT ;  /* 0x000000081eff7812 */ /* 0x000fe2000786c0ff */
[----:B------:R-:W1:Y:S01]  /*c880*/  SHFL.IDX PT, R2, R4, RZ, 0x181f ;  /* 0x00181fff04027589 */ /* 0x000e6200000e0000 */
[----:B------:R-:W-:Y:S02]  /*c890*/  LOP3.LUT R22, R22, 0xfffffeff, RZ, 0xc0, !PT ;  /* 0xfffffeff16167812 */ /* 0x000fe400078ec0ff */
[----:B------:R-:W-:Y:S01]  /*c8a0*/  LOP3.LUT P2, RZ, R30, 0x10, RZ, 0xc0, !PT ;  /* 0x000000101eff7812 */ /* 0x000fe2000784c0ff */
[----:B0-----:R-:W-:-:S05]  /*c8b0*/  IMAD.SHL.U32 R7, R7, 0x8, RZ ;  /* 0x0000000807077824 */ /* 0x001fca00078e00ff */
[----:B------:R-:W-:-:S05]  /*c8c0*/  LOP3.LUT R7, R7, 0x38, RZ, 0xc0, !PT ;  /* 0x0000003807077812 */ /* 0x000fca00078ec0ff */
[----:B------:R-:W-:Y:S01]  /*c8d0*/  IMAD.SHL.U32 R0, R7, 0x2, RZ ;  /* 0x0000000207007824 */ /* 0x000fe200078e00ff */
[----:B------:R-:W-:-:S04]  /*c8e0*/  LOP3.LUT R7, R30, 0x1, RZ, 0xc0, !PT ;  /* 0x000000011e077812 */ /* 0x000fc800078ec0ff */
[----:B-1----:R-:W-:Y:S02]  /*c8f0*/  IADD3 R2, P0, R2, R0, RZ ;  /* 0x0000000002027210 */ /* 0x002fe40007f1e0ff */
[----:B------:R-:W-:-:S13]  /*c900*/  ISETP.NE.U32.AND P1, PT, R7, 0x1, PT ;  /* 0x000000010700780c */ /* 0x000fda0003f25070 */
[----:B------:R-:W-:-:S04]  /*c910*/  @P1 LOP3.LUT R22, R22, 0x100, RZ, 0xfc, !PT ;  /* 0x0000010016161812 */ /* 0x000fc800078efcff */
[----:B------:R-:W-:Y:S01]  /*c920*/  LOP3.LUT R22, R22, 0xfffffdff, RZ, 0xc0, !PT ;  /* 0xfffffdff16167812 */ /* 0x000fe200078ec0ff */
[----:B--2---:R-:W-:Y:S02]  /*c930*/  IMAD.MOV.U32 R8, RZ, RZ, R3 ;  /* 0x000000ffff087224 */ /* 0x004fe400078e0003 */
[----:B------:R-:W0:Y:S03]  /*c940*/  SHFL.IDX PT, R3, R6, RZ, 0x181f ;  /* 0x00181fff06037589 */ /* 0x000e2600000e0000 */
[----:B------:R-:W-:Y:S01]  /*c950*/  PRMT R7, R8, 0x8880, RZ ;  /* 0x0000888008077816 */ /* 0x000fe200000000ff */
[----:B0-----:R-:W-:Y:S01]  /*c960*/  IMAD.X R3, RZ, RZ, R3, P0 ;  /* 0x000000ffff037224 */ /* 0x001fe200000e0603 */
[----:B------:R-:W-:Y:S02]  /*c970*/  ISETP.LT.OR P0, PT, R29, 0x1, P1 ;  /* 0x000000011d00780c */ /* 0x000fe40000f01670 */
[----:B------:R-:W-:-:S04]  /*c980*/  LOP3.LUT P1, RZ, R30, 0x20, RZ, 0xc0, !PT ;  /* 0x000000201eff7812 */ /* 0x000fc8000782c0ff */
[----:B------:R-:W-:-:S07]  /*c990*/  ISETP.LT.OR P6, PT, R29, 0x1, !P1 ;  /* 0x000000011d00780c */ /* 0x000fce0004fc1670 */
[----:B------:R-:W-:Y:S01]  /*c9a0*/  @!PT LDS RZ, [RZ] ;  /* 0x00000000fffff984 */ /* 0x000fe20000000800 */
[----:B------:R-:W-:Y:S01]  /*c9b0*/  LDGSTS.E.BYPASS.LTC128B.128 [R5+0x400], desc[UR50][R2.64], !P0 ;  /* 0x0040000002057fae */ /* 0x000fe2000c101d72 */
[----:B------:R-:W-:-:S13]  /*c9c0*/  ISETP.LT.OR P0, PT, R29, 0x1, !P5 ;  /* 0x000000011d00780c */ /* 0x000fda0006f01670 */
[----:B------:R-:W-:Y:S01]  /*c9d0*/  LDGSTS.E.BYPASS.LTC128B.128 [R5+0x2400], desc[UR50][R2.64+0x80], !P0 ;  /* 0x0240008002057fae */ /* 0x000fe2000c101d72 */
[----:B------:R-:W-:-:S13]  /*c9e0*/  ISETP.LT.OR P0, PT, R29, 0x1, !P4 ;  /* 0x000000011d00780c */ /* 0x000fda0006701670 */
[----:B------:R-:W-:Y:S01]  /*c9f0*/  LDGSTS.E.BYPASS.LTC128B.128 [R5+0x4400], desc[UR50][R2.64+0x100], !P0 ;  /* 0x0440010002057fae */ /* 0x000fe2000c101d72 */
[----:B------:R-:W-:-:S13]  /*ca00*/  ISETP.LT.OR P0, PT, R29, 0x1, !P3 ;  /* 0x000000011d00780c */ /* 0x000fda0005f01670 */
[----:B------:R-:W-:Y:S01]  /*ca10*/  LDGSTS.E.BYPASS.LTC128B.128 [R5+0x6400], desc[UR50][R2.64+0x180], !P0 ;  /* 0x0640018002057fae */ /* 0x000fe2000c101d72 */
[----:B------:R-:W-:-:S13]  /*ca20*/  ISETP.LT.OR P0, PT, R29, 0x1, !P2 ;  /* 0x000000011d00780c */ /* 0x000fda0005701670 */
[----:B------:R-:W-:Y:S01]  /*ca30*/  LDGSTS.E.BYPASS.LTC128B.128 [R5+0x8400], desc[UR50][R2.64+0x200], !P0 ;  /* 0x0840020002057fae */ /* 0x000fe2000c101d72 */
[----:B------:R-:W-:-:S03]  /*ca40*/  LOP3.LUT P0, RZ, R30, 0x40, RZ, 0xc0, !PT ;  /* 0x000000401eff7812 */ /* 0x000fc6000780c0ff */
[----:B------:R-:W-:Y:S01]  /*ca50*/  LDGSTS.E.BYPASS.LTC128B.128 [R5+0xa400], desc[UR50][R2.64+0x280], !P6 ;  /* 0x0a40028002057fae */ /* 0x000fe2000f101d72 */
[----:B------:R-:W-:-:S13]  /*ca60*/  ISETP.LT.OR P6, PT, R29, 0x1, !P0 ;  /* 0x000000011d00780c */ /* 0x000fda00047c1670 */
[----:B------:R-:W-:Y:S01]  /*ca70*/  LDGSTS.E.BYPASS.LTC128B.128 [R5+0xc400], desc[UR50][R2.64+0x300], !P6 ;  /* 0x0c40030002057fae */ /* 0x000fe2000f101d72 */
[----:B------:R-:W-:-:S03]  /*ca80*/  ISETP.GT.AND P6, PT, R7, -0x1, PT ;  /* 0xffffffff0700780c */ /* 0x000fc60003fc4270 */
[----:B------:R-:W-:Y:S10]  /*ca90*/  SHFL.IDX PT, R7, R6, 0x2, 0x181f ;  /* 0x00581f0006077f89 */ /* 0x000ff400000e0000 */
[----:B------:R-:W-:-:S02]  /*caa0*/  @P6 LOP3.LUT R22, R22, 0x200, RZ, 0xfc, !PT ;  /* 0x0000020016166812 */ /* 0x000fc400078efcff */
[----:B------:R-:W-:-:S13]  /*cab0*/  ISETP.LT.OR P6, PT, R29, 0x1, P6 ;  /* 0x000000011d00780c */ /* 0x000fda00037c1670 */
[----:B------:R0:W-:Y:S04]  /*cac0*/  LDGSTS.E.BYPASS.LTC128B.128 [R5+0xe400], desc[UR50][R2.64+0x380], !P6 ;  /* 0x0e40038002057fae */ /* 0x0001e8000f101d72 */
[----:B0-----:R-:W0:Y:S04]  /*cad0*/  SHFL.IDX PT, R2, R4, 0x1, 0x181f ;  /* 0x00381f0004027f89 */ /* 0x001e2800000e0000 */
[----:B------:R-:W1:Y:S04]  /*cae0*/  SHFL.IDX PT, R3, R6, 0x1, 0x181f ;  /* 0x00381f0006037f89 */ /* 0x000e6800000e0000 */
[----:B------:R-:W-:Y:S01]  /*caf0*/  SHFL.IDX PT, R6, R6, 0x3, 0x181f ;  /* 0x00781f0006067f89 */ /* 0x000fe200000e0000 */
[----:B0-----:R-:W-:-:S04]  /*cb00*/  IADD3 R2, P6, R2, R0, RZ ;  /* 0x0000000002027210 */ /* 0x001fc80007fde0ff */
[----:B-1----:R-:W-:Y:S02]  /*cb10*/  IADD3.X R3, RZ, R3, RZ, P6, !PT ;  /* 0x00000003ff037210 */ /* 0x002fe400037fe4ff */
[----:B------:R-:W-:-:S04]  /*cb20*/  LOP3.LUT P6, RZ, R22, 0x100, RZ, 0xc0, !PT ;  /* 0x0000010016ff7812 */ /* 0x000fc800078cc0ff */
[----:B------:R-:W-:-:S13]  /*cb30*/  ISETP.LT.OR P6, PT, R29, 0x11, P6 ;  /* 0x000000111d00780c */ /* 0x000fda00037c1670 */
        /* <DEDUP_REMOVED lines=13> */
[----:B------:R-:W-:-:S04]  /*cc10*/  LOP3.LUT P6, RZ, R22, 0x200, RZ, 0xc0, !PT ;  /* 0x0000020016ff7812 */ /* 0x000fc800078cc0ff */
[----:B------:R-:W-:-:S13]  /*cc20*/  ISETP.LT.OR P6, PT, R29, 0x11, P6 ;  /* 0x000000111d00780c */ /* 0x000fda00037c1670 */
[----:B------:R0:W-:Y:S04]  /*cc30*/  LDGSTS.E.BYPASS.LTC128B.128 [R5+0xec00], desc[UR50][R2.64+0x380], !P6 ;  /* 0x0ec0038002057fae */ /* 0x0001e8000f101d72 */
[----:B0-----:R-:W0:Y:S02]  /*cc40*/  SHFL.IDX PT, R2, R4, 0x2, 0x181f ;  /* 0x00581f0004027f89 */ /* 0x001e2400000e0000 */
[----:B0-----:R-:W-:-:S05]  /*cc50*/  IADD3 R2, P6, R2, R0, RZ ;  /* 0x0000000002027210 */ /* 0x001fca0007fde0ff */
[----:B------:R-:W-:Y:S01]  /*cc60*/  IMAD.X R3, RZ, RZ, R7, P6 ;  /* 0x000000ffff037224 */ /* 0x000fe200030e0607 */
        /* <DEDUP_REMOVED lines=18> */
[----:B0-----:R0:W1:Y:S02]  /*cd90*/  SHFL.IDX PT, R2, R4, 0x3, 0x181f ;  /* 0x00781f0004027f89 */ /* 0x00106400000e0000 */
.L_x_520:
[C---:B------:R-:W-:Y:S02]  /*cda0*/  LOP3.LUT P6, RZ, R22.reuse, 0x100, RZ, 0xc0, !PT ;  /* 0x0000010016ff7812 */ /* 0x040fe400078cc0ff */
[----:B------:R-:W-:Y:S02]  /*cdb0*/  LOP3.LUT R22, R22, 0xffffefff, RZ, 0xc0, !PT ;  /* 0xffffefff16167812 */ /* 0x000fe400078ec0ff */
[C---:B------:R-:W-:Y:S02]  /*cdc0*/  ISETP.LT.OR P6, PT, R29.reuse, 0x31, P6 ;  /* 0x000000311d00780c */ /* 0x040fe400037c1670 */
[----:B------:R-:W-:-:S11]  /*cdd0*/  ISETP.LT.OR P5, PT, R29, 0x31, !P5 ;  /* 0x000000311d00780c */ /* 0x000fd60006fa1670 */
[----:B------:R-:W-:Y:S02]  /*cde0*/  @P6 LOP3.LUT R22, R22, 0x1000, RZ, 0xfc, !PT ;  /* 0x0000100016166812 */ /* 0x000fe400078efcff */
[C---:B------:R-:W-:Y:S02]  /*cdf0*/  ISETP.LT.OR P6, PT, R29.reuse, 0x31, !P4 ;  /* 0x000000311d00780c */ /* 0x040fe400067c1670 */
[----:B------:R-:W-:Y:S02]  /*ce00*/  LOP3.LUT R22, R22, 0xffffbfff, RZ, 0xc0, !PT ;  /* 0xffffbfff16167812 */ /* 0x000fe400078ec0ff */
[C---:B------:R-:W-:Y:S02]  /*ce10*/  ISETP.LT.OR P4, PT, R29.reuse, 0x31, !P2 ;  /* 0x000000311d00780c */ /* 0x040fe40005781670 */
[----:B------:R-:W-:Y:S02]  /*ce20*/  LOP3.LUT R22, R22, 0xfffffeff, RZ, 0xc0, !PT ;  /* 0xfffffeff16167812 */ /* 0x000fe400078ec0ff */
[----:B------:R-:W-:-:S02]  /*ce30*/  ISETP.LT.OR P2, PT, R29, 0x31, !P0 ;  /* 0x000000311d00780c */ /* 0x000fc40004741670 */
[----:B------:R-:W-:Y:S02]  /*ce40*/  @P5 LOP3.LUT R22, R22, 0x100, RZ, 0xfc, !PT ;  /* 0x0000010016165812 */ /* 0x000fe400078efcff */
[----:B-1----:R-:W-:Y:S02]  /*ce50*/  IADD3 R2, P0, R2, R0, RZ ;  /* 0x0000000002027210 */ /* 0x002fe40007f1e0ff */
[----:B------:R-:W-:Y:S02]  /*ce60*/  @P6 LOP3.LUT R22, R22, 0x4000, RZ, 0xfc, !PT ;  /* 0x0000400016166812 */ /* 0x000fe400078efcff */
[----:B------:R-:W-:Y:S01]  /*ce70*/  ISETP.LT.OR P5, PT, R29, 0x31, !P3 ;  /* 0x000000311d00780c */ /* 0x000fe20005fa1670 */
[----:B------:R-:W-:Y:S01]  /*ce80*/  IMAD.X R3, RZ, RZ, R6, P0 ;  /* 0x000000ffff037224 */ /* 0x000fe200000e0606 */
[C---:B------:R-:W-:Y:S02]  /*ce90*/  LOP3.LUT P6, RZ, R22.reuse, 0x1000, RZ, 0xc0, !PT ;  /* 0x0000100016ff7812 */ /* 0x040fe400078cc0ff */
[----:B------:R-:W-:-:S02]  /*cea0*/  LOP3.LUT P0, RZ, R22, 0x100, RZ, 0xc0, !PT ;  /* 0x0000010016ff7812 */ /* 0x000fc4000780c0ff */
[----:B------:R-:W-:Y:S02]  /*ceb0*/  ISETP.LT.OR P3, PT, R29, 0x31, !P1 ;  /* 0x000000311d00780c */ /* 0x000fe40004f61670 */
[----:B------:R-:W-:-:S04]  /*cec0*/  LOP3.LUT P1, RZ, R22, 0x200, RZ, 0xc0, !PT ;  /* 0x0000020016ff7812 */ /* 0x000fc8000782c0ff */
[----:B------:R-:W-:-:S03]  /*ced0*/  ISETP.LT.OR P1, PT, R29, 0x31, P1 ;  /* 0x000000311d00780c */ /* 0x000fc60000f21670 */
[----:B------:R-:W-:Y:S01]  /*cee0*/  @!PT LDS RZ, [RZ] ;  /* 0x00000000fffff984 */ /* 0x000fe20000000800 */
[----:B------:R-:W-:Y:S01]  /*cef0*/  @!PT LDS RZ, [RZ] ;  /* 0x00000000fffff984 */ /* 0x000fe20000000800 */
[----:B------:R-:W-:Y:S01]  /*cf00*/  @!PT LDS RZ, [RZ] ;  /* 0x00000000fffff984 */ /* 0x000fe20000000800 */
[----:B------:R1:W-:Y:S01]  /*cf10*/  LDGSTS.E.BYPASS.LTC128B.128 [R5+0x1c00], desc[UR50][R2.64], !P6 ;  /* 0x01c0000002057fae */ /* 0x0003e2000f101d72 */
[----:B------:R-:W-:-:S03]  /*cf20*/  LOP3.LUT P6, RZ, R22, 0x4000, RZ, 0xc0, !PT ;  /* 0x0000400016ff7812 */ /* 0x000fc600078cc0ff */
        /* <DEDUP_REMOVED lines=9> */
.L_x_438:
        /* <DEDUP_REMOVED lines=11> */
.L_x_439:
[----:B------:R-:W-:Y:S01]  /*d070*/  ISETP.GE.AND P0, PT, R36, 0x41, PT ;  /* 0x000000412400780c */ /* 0x000fe20003f06270 */
[----:B------:R1:W-:Y:S01]  /*d080*/  SYNCS.ARRIVE.TRANS64.A1T0 RZ, [R27+URZ+0x28c50], RZ ;  /* 0x028c50ff1bff79a7 */ /* 0x0003e2000810003f */
[----:B------:R-:W-:Y:S11]  /*d090*/  BSSY B0, `(.L_x_440) ;  /* 0x00000f5000007945 */ /* 0x000ff60003800000 */
[----:B-1----:R-:W-:Y:S05]  /*d0a0*/  @!P0 BRA `(.L_x_441) ;  /* 0x0000000c00cc8947 */ /* 0x002fea0003800000 */
[----:B0-----:R-:W2:Y:S04]  /*d0b0*/  LDL.LU R4, [R1+0x28] ;  /* 0x0000280001047983 */ /* 0x001ea80000300800 */
[----:B------:R-:W3:Y:S04]  /*d0c0*/  LDL.LU R3, [R1+0x4] ;  /* 0x0000040001037983 */ /* 0x000ee80000300800 */
[----:B------:R-:W4:Y:S01]  /*d0d0*/  LDL.LU R2, [R1+0x30] ;  /* 0x0000300001027983 */ /* 0x000f220000300800 */
[----:B--2---:R-:W-:Y:S02]  /*d0e0*/  LOP3.LUT R30, R4, 0x40, RZ, 0xc0, !PT ;  /* 0x00000040041e7812 */ /* 0x004fe400078ec0ff */
[----:B---3--:R-:W-:-:S02]  /*d0f0*/  LOP3.LUT R29, R3, 0x80, RZ, 0xc0, !PT ;  /* 0x00000080031d7812 */ /* 0x008fc400078ec0ff */
[----:B------:R-:W-:Y:S01]  /*d100*/  SHF.R.U32.HI R30, RZ, 0x2, R30 ;  /* 0x00000002ff1e7819 */ /* 0x000fe2000001161e */
[----:B----4-:R-:W-:Y:S01]  /*d110*/  VIADD R7, R2, 0xfffffffe ;  /* 0xfffffffe02077836 */ /* 0x010fe20000000000 */
[----:B------:R-:W-:-:S07]  /*d120*/  SHF.R.U32.HI R29, RZ, 0x3, R29 ;  /* 0x00000003ff1d7819 */ /* 0x000fce000001161d */
.L_x_454:
[----:B------:R-:W0:Y:S01]  /*d130*/  S2R R2, SR_TID.X ;  /* 0x0000000000027919 */ /* 0x000e220000002100 */
[----:B-1----:R-:W1:Y:S01]  /*d140*/  LDC R3, c[0x0][0x430] ;  /* 0x00010c00ff037b82 */ /* 0x002e620000000800 */
[----:B--23--:R-:W-:Y:S01]  /*d150*/  IMAD R6, R7, 0x40, R31 ;  /* 0x0000004007067824 */ /* 0x00cfe200078e021f */
[----:B------:R-:W-:Y:S05]  /*d160*/  YIELD ;  /* 0x0000000000007946 */ /* 0x000fea0003800000 */
[----:B------:R-:W-:Y:S01]  /*d170*/  IMAD.U32 R11, RZ, RZ, UR36 ;  /* 0x00000024ff0b7e24 */ /* 0x000fe2000f8e00ff */
[----:B------:R-:W-:Y:S01]  /*d180*/  ULDC UR4, c[0x0][0x430] ;  /* 0x00010c0000047ab9 */ /* 0x000fe20000000800 */
[----:B------:R-:W-:Y:S01]  /*d190*/  VIADD R24, R24, 0x1 ;  /* 0x0000000118187836 */ /* 0x000fe20000000000 */
[----:B-1----:R-:W-:Y:S01]  /*d1a0*/  ISETP.NE.AND P0, PT, R3, 0x1, PT ;  /* 0x000000010300780c */ /* 0x002fe20003f05270 */
[----:B0-----:R-:W-:-:S05]  /*d1b0*/  IMAD.SHL.U32 R4, R2, 0x10, RZ ;  /* 0x0000001002047824 */ /* 0x001fca00078e00ff */
[----:B------:R-:W-:-:S07]  /*d1c0*/  LOP3.LUT R4, R37, 0x70, R4, 0xf8, !PT ;  /* 0x0000007025047812 */ /* 0x000fce00078ef804 */
[----:B------:R-:W0:Y:S01]  /*d1d0*/  @P0 LDC R3, c[0x0][0x434] ;  /* 0x00010d00ff030b82 */ /* 0x000e220000000800 */
[C---:B------:R-:W-:Y:S01]  /*d1e0*/  ISETP.GT.U32.AND P1, PT, R4.reuse, 0x3f, PT ;  /* 0x0000003f0400780c */ /* 0x040fe20003f24070 */
[----:B------:R-:W-:-:S06]  /*d1f0*/  IMAD.IADD R6, R4, 0x1, R6 ;  /* 0x0000000104067824 */ /* 0x000fcc00078e0206 */
[----:B------:R-:W1:Y:S01]  /*d200*/  @P0 LDC R2, c[0x0][0x438] ;  /* 0x00010e00ff020b82 */ /* 0x000e620000000800 */
[----:B------:R-:W-:-:S07]  /*d210*/  IMAD.MOV.U32 R10, RZ, RZ, R6 ;  /* 0x000000ffff0a7224 */ /* 0x000fce00078e0006 */
[----:B------:R-:W2:Y:S01]  /*d220*/  @!P1 LDC.64 R4, c[0x0][0x428] ;  /* 0x00010a00ff049b82 */ /* 0x000ea20000000a00 */
[----:B0-----:R-:W-:-:S07]  /*d230*/  @P0 IMAD.HI.U32 R3, R6, R3, RZ ;  /* 0x0000000306030227 */ /* 0x001fce00078e00ff */
[----:B------:R-:W0:Y:S01]  /*d240*/  @!P1 LDC.64 R8, c[0x0][0x418] ;  /* 0x00010600ff089b82 */ /* 0x000e220000000a00 */
[----:B-1----:R-:W-:-:S04]  /*d250*/  @P0 SHF.R.U32.HI R10, RZ, R2, R3 ;  /* 0x00000002ff0a0219 */ /* 0x002fc80000011603 */
[----:B------:R-:W-:Y:S02]  /*d260*/  @!P1 SHF.R.S32.HI R3, RZ, 0x1f, R10 ;  /* 0x0000001fff039819 */ /* 0x000fe4000001140a */
[----:B------:R-:W-:-:S05]  /*d270*/  @!P1 MOV R2, R10 ;  /* 0x0000000a00029202 */ /* 0x000fca0000000f00 */
[----:B--2---:R-:W-:-:S04]  /*d280*/  @!P1 IMAD.WIDE.U32 R2, R28, R4, R2 ;  /* 0x000000041c029225 */ /* 0x004fc800078e0002 */
[----:B------:R-:W-:Y:S01]  /*d290*/  @!P1 IMAD R4, R32, R4, RZ ;  /* 0x0000000420049224 */ /* 0x000fe200078e02ff */
[----:B0-----:R-:W-:-:S03]  /*d2a0*/  @!P1 LEA R8, P0, R2, R8, 0x2 ;  /* 0x0000000802089211 */ /* 0x001fc600078010ff */
[----:B------:R-:W-:Y:S02]  /*d2b0*/  @!P1 IMAD R5, R28, R5, R4 ;  /* 0x000000051c059224 */ /* 0x000fe400078e0204 */
[----:B------:R-:W-:Y:S02]  /*d2c0*/  IMAD.MOV.U32 R4, RZ, RZ, RZ ;  /* 0x000000ffff047224 */ /* 0x000fe400078e00ff */
[----:B------:R-:W-:Y:S02]  /*d2d0*/  @!P1 IMAD.IADD R3, R5, 0x1, R3 ;  /* 0x0000000105039824 */ /* 0x000fe400078e0203 */
[----:B------:R-:W-:-:S03]  /*d2e0*/  IMAD.MOV R5, RZ, RZ, -R10 ;  /* 0x000000ffff057224 */ /* 0x000fc600078e0a0a */
[----:B------:R-:W-:Y:S01]  /*d2f0*/  @!P1 LEA.HI.X R9, R2, R9, R3, 0x2, P0 ;  /* 0x0000000902099211 */ /* 0x000fe200000f1403 */
[----:B------:R-:W-:Y:S01]  /*d300*/  IMAD R5, R5, UR4, R6 ;  /* 0x0000000405057c24 */ /* 0x000fe2000f8e0206 */
[----:B------:R-:W-:-:S03]  /*d310*/  ISETP.NE.AND P0, PT, R24, 0x2, PT ;  /* 0x000000021800780c */ /* 0x000fc60003f05270 */
[----:B------:R0:W5:Y:S01]  /*d320*/  @!P1 LDG.E R4, desc[UR50][R8.64] ;  /* 0x0000003208049981 */ /* 0x000162000c1e1900 */
[----:B------:R-:W-:Y:S02]  /*d330*/  ISETP.NE.AND P1, PT, R11, 0x3, PT ;  /* 0x000000030b00780c */ /* 0x000fe40003f25270 */
[----:B------:R-:W-:Y:S02]  /*d340*/  SEL R2, RZ, 0x1, P0 ;  /* 0x00000001ff027807 */ /* 0x000fe40000000000 */
[----:B------:R-:W-:Y:S02]  /*d350*/  SEL R24, R24, RZ, P0 ;  /* 0x000000ff18187207 */ /* 0x000fe40000000000 */
[----:B------:R-:W-:Y:S01]  /*d360*/  LOP3.LUT R25, R25, R2, RZ, 0x3c, !PT ;  /* 0x0000000219197212 */ /* 0x000fe200078e3cff */
[----:B------:R-:W-:Y:S02]  /*d370*/  IMAD.MOV.U32 R2, RZ, RZ, R7 ;  /* 0x000000ffff027224 */ /* 0x000fe400078e0007 */
[----:B------:R-:W-:-:S03]  /*d380*/  VIADD R7, R7, 0xffffffff ;  /* 0xffffffff07077836 */ /* 0x000fc60000000000 */
[----:B------:R-:W-:Y:S01]  /*d390*/  ISETP.GT.AND P3, PT, R2, RZ, PT ;  /* 0x000000ff0200720c */ /* 0x000fe20003f64270 */
[----:B0-----:R-:W-:-:S12]  /*d3a0*/  @!P1 BRA `(.L_x_442) ;  /* 0x0000000000049947 */ /* 0x001fd80003800000 */
[----:B------:R-:W-:Y:S01]  /*d3b0*/  BPT.TRAP 0x1 ;  /* 0x000000040000795c */ /* 0x000fe20000300000 */
.L_x_442:
[----:B------:R-:W-:Y:S01]  /*d3c0*/  IMAD R6, R24, 0x8, R23 ;  /* 0x0000000818067824 */ /* 0x000fe200078e0217 */
[----:B------:R-:W-:Y:S01]  /*d3d0*/  SHF.L.U32 R17, R25, 0x1f, RZ ;  /* 0x0000001f19117819 */ /* 0x000fe200000006ff */
[----:B------:R-:W-:Y:S01]  /*d3e0*/  BSSY B1, `(.L_x_443) ;  /* 0x0000004000017945 */ /* 0x000fe20003800000 */
[----:B------:R-:W-:Y:S02]  /*d3f0*/  SHF.R.S32.HI R9, RZ, 0x1f, R5 ;  /* 0x0000001fff097819 */ /* 0x000fe40000011405 */
[----:B------:R-:W0:Y:S02]  /*d400*/  SYNCS.PHASECHK.TRANS64.TRYWAIT P0, [R6+URZ+0x28c40], R17 ;  /* 0x028c4011060075a7 */ /* 0x000e24000800017f */
[----:B0-----:R-:W-:Y:S05]  /*d410*/  @!P0 BRA `(.L_x_444) ;  /* 0x0000003000848947 */ /* 0x001fea0003800000 */
.L_x_521:
[----:B------:R-:W-:Y:S05]  /*d420*/  BSYNC B1 ;  /* 0x0000000000017941 */ /* 0x000fea0003800000 */
.L_x_443:
[----:B------:R-:W-:Y:S01]  /*d430*/  ULDC.64 UR4, c[0x0][0x300] ;  /* 0x0000c00000047ab9 */ /* 0x000fe20000000a00 */
[----:B-----5:R-:W-:Y:S01]  /*d440*/  SHF.R.S32.HI R10, RZ, 0x1f, R4 ;  /* 0x0000001fff0a7819 */ /* 0x020fe20000011404 */
[----:B------:R-:W-:Y:S01]  /*d450*/  IMAD R8, R9, UR4, RZ ;  /* 0x0000000409087c24 */ /* 0x000fe2000f8e02ff */
[----:B------:R-:W-:Y:S01]  /*d460*/  LOP3.LUT P1, RZ, R22, 0x2, RZ, 0xc0, !PT ;  /* 0x0000000216ff7812 */ /* 0x000fe2000782c0ff */
[----:B------:R-:W-:-:S04]  /*d470*/  IMAD.WIDE.U32 R2, R5, UR4, RZ ;  /* 0x0000000405027c25 */ /* 0x000fc8000f8e00ff */
[----:B------:R-:W-:Y:S01]  /*d480*/  IMAD R8, R5, UR5, R8 ;  /* 0x0000000505087c24 */ /* 0x000fe2000f8e0208 */
[----:B------:R-:W-:-:S04]  /*d490*/  ULDC.64 UR4, c[0x0][0x310] ;  /* 0x0000c40000047ab9 */ /* 0x000fc80000000a00 */
[----:B------:R-:W-:Y:S01]  /*d4a0*/  IADD3 R3, R3, R8, RZ ;  /* 0x0000000803037210 */ /* 0x000fe20007ffe0ff */
[----:B------:R-:W-:-:S04]  /*d4b0*/  IMAD R8, R10, UR4, RZ ;  /* 0x000000040a087c24 */ /* 0x000fc8000f8e02ff */
[C---:B------:R-:W-:Y:S02]  /*d4c0*/  IMAD R8, R4.reuse, UR5, R8 ;  /* 0x0000000504087c24 */ /* 0x040fe4000f8e0208 */
[----:B------:R-:W-:Y:S01]  /*d4d0*/  IMAD.WIDE.U32 R2, R4, UR4, R2 ;  /* 0x0000000404027c25 */ /* 0x000fe2000f8e0002 */
        /* <DEDUP_REMOVED lines=12> */
[----:B------:R-:W1:Y:S01]  /*d5a0*/  SHFL.IDX PT, R2, R20, RZ, 0x181f ;  /* 0x00181fff14027589 */ /* 0x000e6200000e0000 */
[----:B------:R-:W-:-:S03]  /*d5b0*/  IMAD R21, R8, 0x2, R23 ;  /* 0x0000000208157824 */ /* 0x000fc600078e0217 */
[----:B------:R-:W2:Y:S01]  /*d5c0*/  SHFL.IDX PT, R3, R27, RZ, 0x181f ;  /* 0x00181fff1b037589 */ /* 0x000ea200000e0000 */
[----:B-1----:R-:W-:-:S05]  /*d5d0*/  IADD3 R2, P0, R2, R0, RZ ;  /* 0x0000000002027210 */ /* 0x002fca0007f1e0ff */
[----:B--2---:R-:W-:-:S05]  /*d5e0*/  IMAD.X R3, RZ, RZ, R3, P0 ;  /* 0x000000ffff037224 */ /* 0x004fca00000e0603 */
[----:B------:R-:W-:Y:S01]  /*d5f0*/  @!PT LDS RZ, [RZ] ;  /* 0x00000000fffff984 */ /* 0x000fe20000000800 */
[----:B------:R1:W-:Y:S04]  /*d600*/  LDGSTS.E.BYPASS.LTC128B.128 [R21+0x22400], desc[UR50][R2.64], !P1 ;  /* 0x2240000002157fae */ /* 0x0003e8000c901d72 */
[----:B-1----:R-:W1:Y:S04]  /*d610*/  SHFL.IDX PT, R2, R20, 0x1, 0x181f ;  /* 0x00381f0014027f89 */ /* 0x002e6800000e0000 */
[----:B------:R-:W2:Y:S01]  /*d620*/  SHFL.IDX PT, R3, R27, 0x1, 0x181f ;  /* 0x00381f001b037f89 */ /* 0x000ea200000e0000 */
[----:B-1----:R-:W-:-:S05]  /*d630*/  IADD3 R2, P0, R2, R0, RZ ;  /* 0x0000000002027210 */ /* 0x002fca0007f1e0ff */
[----:B--2---:R-:W-:-:S05]  /*d640*/  IMAD.X R3, RZ, RZ, R3, P0 ;  /* 0x000000ffff037224 */ /* 0x004fca00000e0603 */
[----:B------:R1:W-:Y:S04]  /*d650*/  LDGSTS.E.BYPASS.LTC128B.128 [R21+0x22c00], desc[UR50][R2.64], !P1 ;  /* 0x22c0000002157fae */ /* 0x0003e8000c901d72 */
[----:B-1----:R-:W1:Y:S04]  /*d660*/  SHFL.IDX PT, R2, R20, 0x2, 0x181f ;  /* 0x00581f0014027f89 */ /* 0x002e6800000e0000 */
[----:B------:R-:W2:Y:S04]  /*d670*/  SHFL.IDX PT, R3, R27, 0x2, 0x181f ;  /* 0x00581f001b037f89 */ /* 0x000ea800000e0000 */
[----:B------:R-:W3:Y:S01]  /*d680*/  SHFL.IDX PT, R27, R27, 0x3, 0x181f ;  /* 0x00781f001b1b7f89 */ /* 0x000ee200000e0000 */
[----:B-1----:R-:W-:-:S05]  /*d690*/  IADD3 R2, P0, R2, R0, RZ ;  /* 0x0000000002027210 */ /* 0x002fca0007f1e0ff */
[----:B--2---:R-:W-:-:S05]  /*d6a0*/  IMAD.X R3, RZ, RZ, R3, P0 ;  /* 0x000000ffff037224 */ /* 0x004fca00000e0603 */
[----:B------:R1:W-:Y:S04]  /*d6b0*/  LDGSTS.E.BYPASS.LTC128B.128 [R21+0x23400], desc[UR50][R2.64], !P1 ;  /* 0x2340000002157fae */ /* 0x0003e8000c901d72 */
[----:B-1-3--:R1:W2:Y:S02]  /*d6c0*/  SHFL.IDX PT, R2, R20, 0x3, 0x181f ;  /* 0x00781f0014027f89 */ /* 0x00a2a400000e0000 */
.L_x_531:
        /* <DEDUP_REMOVED lines=8> */
.L_x_446:
[----:B------:R-:W-:Y:S02]  /*d750*/  PLOP3.LUT P1, PT, P1, P0, PT, 0xa2, 0x0 ;  /* 0x000000000000781c */ /* 0x000fe40000f21472 */
[----:B------:R-:W-:-:S08]  /*d760*/  @P0 R2UR P1, UR4, R6 ;  /* 0x00000000060402ca */ /* 0x000fd00000020000 */
[----:B------:R-:W-:-:S05]  /*d770*/  @P0 PLOP3.LUT P0, PT, P1, PT, PT, 0x80, 0x0 ;  /* 0x000000000000081c */ /* 0x000fca0000f0f070 */
[----:B------:R-:W-:Y:S01]  /*d780*/  @!P1 SYNCS.ARRIVE.TRANS64.RED.A0T1 RZ, [UR4+0x28c30], RZ ;  /* 0x028c30ffffff99a7 */ /* 0x000fe20008200404 */
[----:B------:R-:W-:Y:S07]  /*d790*/  @!P1 ARRIVES.LDGSTSBAR.64.TRANSCNT [UR4+0x28c30] ;  /* 0x028c3000ff0099b0 */ /* 0x000fee0008000a84 */
[----:B------:R-:W-:Y:S05]  /*d7a0*/  @P0 BRA.U.ANY `(.L_x_446) ;  /* 0xfffffffd00e80947 */ /* 0x000fea000393ffff */
[----:B------:R-:W-:Y:S01]  /*d7b0*/  NOP ;  /* 0x0000000000007918 */ /* 0x000fe20000000000 */
[----:B--2---:R-:W-:-:S04]  /*d7c0*/  MOV R2, UR36 ;  /* 0x0000002400027c02 */ /* 0x004fc80008000f00 */
[----:B------:R-:W-:-:S13]  /*d7d0*/  ISETP.NE.AND P2, PT, R2, 0x3, PT ;  /* 0x000000030200780c */ /* 0x000fda0003f45270 */
[----:B------:R-:W-:Y:S05]  /*d7e0*/  @!P2 BRA `(.L_x_447) ;  /* 0x000000000004a947 */ /* 0x000fea0003800000 */
[----:B------:R-:W-:Y:S01]  /*d7f0*/  BPT.TRAP 0x1 ;  /* 0x000000040000795c */ /* 0x000fe20000300000 */
.L_x_447:
[----:B------:R2:W-:Y:S01]  /*d800*/  SYNCS.ARRIVE.TRANS64.A1T0 RZ, [R6+URZ+0x28c30], RZ ;  /* 0x028c30ff06ff79a7 */ /* 0x0005e2000810003f */
[----:B------:R-:W-:Y:S05]  /*d810*/  @!P2 BRA `(.L_x_448) ;  /* 0x000000000004a947 */ /* 0x000fea0003800000 */
[----:B------:R-:W-:Y:S01]  /*d820*/  BPT.TRAP 0x1 ;  /* 0x000000040000795c */ /* 0x000fe20000300000 */
.L_x_448:
[----:B------:R-:W3:Y:S01]  /*d830*/  SYNCS.PHASECHK.TRANS64.TRYWAIT P0, [R6+URZ+0x28c60], R17 ;  /* 0x028c6011060075a7 */ /* 0x000ee2000800017f */
[----:B------:R-:W-:Y:S04]  /*d840*/  BSSY B1, `(.L_x_449) ;  /* 0x0000002000017945 */ /* 0x000fe80003800000 */
[----:B---3--:R-:W-:Y:S05]  /*d850*/  @!P0 BRA `(.L_x_450) ;  /* 0x0000003000a48947 */ /* 0x008fea0003800000 */
.L_x_532:
[----:B------:R-:W-:Y:S05]  /*d860*/  BSYNC B1 ;  /* 0x0000000000017941 */ /* 0x000fea0003800000 */
.L_x_449:
[----:B------:R-:W-:Y:S01]  /*d870*/  ULDC.64 UR4, c[0x0][0x328] ;  /* 0x0000ca0000047ab9 */ /* 0x000fe20000000a00 */
[C---:B------:R-:W-:Y:S01]  /*d880*/  LOP3.LUT P5, RZ, R22.reuse, 0x8, RZ, 0xc0, !PT ;  /* 0x0000000816ff7812 */ /* 0x040fe200078ac0ff */
[----:B------:R-:W-:Y:S01]  /*d890*/  IMAD R9, R9, UR4, RZ ;  /* 0x0000000409097c24 */ /* 0x000fe2000f8e02ff */
[----:B------:R-:W-:Y:S01]  /*d8a0*/  LOP3.LUT P4, RZ, R22, 0x4, RZ, 0xc0, !PT ;  /* 0x0000000416ff7812 */ /* 0x000fe2000788c0ff */
[----:B------:R-:W-:-:S04]  /*d8b0*/  IMAD.WIDE.U32 R2, R5, UR4, RZ ;  /* 0x0000000405027c25 */ /* 0x000fc8000f8e00ff */
[----:B------:R-:W-:Y:S01]  /*d8c0*/  IMAD R9, R5, UR5, R9 ;  /* 0x0000000505097c24 */ /* 0x000fe2000f8e0209 */
[----:B------:R-:W-:Y:S01]  /*d8d0*/  ULDC.64 UR4, c[0x0][0x338] ;  /* 0x0000ce0000047ab9 */ /* 0x000fe20000000a00 */
[----:B0--3--:R-:W-:Y:S02]  /*d8e0*/  IMAD R17, R24, 0x7000, R8 ;  /* 0x0000700018117824 */ /* 0x009fe400078e0208 */
        /* <DEDUP_REMOVED lines=15> */
[----:B------:R-:W0:Y:S01]  /*d9e0*/  SHFL.IDX PT, R2, R9, RZ, 0x181f ;  /* 0x00181fff09027589 */ /* 0x000e2200000e0000 */
[C---:B------:R-:W-:Y:S01]  /*d9f0*/  LOP3.LUT P1, RZ, R22.reuse, 0x80, RZ, 0xc0, !PT ;  /* 0x0000008016ff7812 */ /* 0x040fe2000782c0ff */
[----:B------:R-:W-:Y:S01]  /*da00*/  IMAD R17, R17, 0x2, R23 ;  /* 0x0000000211117824 */ /* 0x000fe200078e0217 */
[C---:B------:R-:W-:Y:S01]  /*da10*/  LOP3.LUT P2, RZ, R22.reuse, 0x40, RZ, 0xc0, !PT ;  /* 0x0000004016ff7812 */ /* 0x040fe2000784c0ff */
[----:B------:R-:W3:Y:S01]  /*da20*/  SHFL.IDX PT, R3, R10, RZ, 0x181f ;  /* 0x00181fff0a037589 */ /* 0x000ee200000e0000 */
[----:B------:R-:W-:-:S03]  /*da30*/  LOP3.LUT R22, R22, 0xffffbfff, RZ, 0xc0, !PT ;  /* 0xffffbfff16167812 */ /* 0x000fc600078ec0ff */
[----:B------:R-:W4:Y:S01]  /*da40*/  SHFL.IDX PT, R14, R9, 0x1, 0x181f ;  /* 0x00381f00090e7f89 */ /* 0x000f2200000e0000 */
[----:B------:R-:W-:-:S03]  /*da50*/  @P3 LOP3.LUT R22, R22, 0x4000, RZ, 0xfc, !PT ;  /* 0x0000400016163812 */ /* 0x000fc600078efcff */
[----:B------:R-:W5:Y:S01]  /*da60*/  SHFL.IDX PT, R5, R10, 0x1, 0x181f ;  /* 0x00381f000a057f89 */ /* 0x000f6200000e0000 */
[C---:B------:R-:W-:Y:S02]  /*da70*/  LOP3.LUT P3, RZ, R22.reuse, 0x20, RZ, 0xc0, !PT ;  /* 0x0000002016ff7812 */ /* 0x040fe4000786c0ff */
[C---:B------:R-:W-:Y:S01]  /*da80*/  LOP3.LUT P6, RZ, R22.reuse, 0x10, RZ, 0xc0, !PT ;  /* 0x0000001016ff7812 */ /* 0x040fe200078cc0ff */
[----:B------:R-:W-:Y:S01]  /*da90*/  SHFL.IDX PT, R8, R10, 0x2, 0x181f ;  /* 0x00581f000a087f89 */ /* 0x000fe200000e0000 */
[----:B------:R-:W-:-:S03]  /*daa0*/  LOP3.LUT R22, R22, 0xfffeffff, RZ, 0xc0, !PT ;  /* 0xfffeffff16167812 */ /* 0x000fc600078ec0ff */
[----:B------:R-:W-:Y:S01]  /*dab0*/  SHFL.IDX PT, R10, R10, 0x3, 0x181f ;  /* 0x00781f000a0a7f89 */ /* 0x000fe200000e0000 */
[----:B0-----:R-:W-:-:S05]  /*dac0*/  IADD3 R2, P0, R2, R0, RZ ;  /* 0x0000000002027210 */ /* 0x001fca0007f1e0ff */
[----:B------:R-:W-:Y:S01]  /*dad0*/  @P3 LOP3.LUT R22, R22, 0x10000, RZ, 0xfc, !PT ;  /* 0x0001000016163812 */ /* 0x000fe200078efcff */
[----:B---3--:R-:W-:Y:S01]  /*dae0*/  IMAD.X R3, RZ, RZ, R3, P0 ;  /* 0x000000ffff037224 */ /* 0x008fe200000e0603 */
[----:B------:R-:W-:-:S04]  /*daf0*/  ISETP.NE.U32.AND P0, PT, R30, RZ, PT ;  /* 0x000000ff1e00720c */ /* 0x000fc80003f05070 */
[----:B------:R-:W-:Y:S01]  /*db00*/  LDGSTS.E.BYPASS.LTC128B.128 [R17+0x400], desc[UR50][R2.64], !P1 ;  /* 0x0040000002117fae */ /* 0x000fe2000c901d72 */
[----:B------:R-:W-:-:S03]  /*db10*/  ISETP.NE.U32.AND P1, PT, R29, RZ, PT ;  /* 0x000000ff1d00720c */ /* 0x000fc60003f25070 */
[----:B------:R-:W-:Y:S01]  /*db20*/  LDGSTS.E.BYPASS.LTC128B.128 [R17+0x2400], desc[UR50][R2.64+0x80], !P2 ;  /* 0x0240008002117fae */ /* 0x000fe2000d101d72 */
[----:B----4-:R-:W-:-:S03]  /*db30*/  IADD3 R4, P2, R14, R0, RZ ;  /* 0x000000000e047210 */ /* 0x010fc60007f5e0ff */
[----:B------:R-:W-:Y:S01]  /*db40*/  LDGSTS.E.BYPASS.LTC128B.128 [R17+0x4400], desc[UR50][R2.64+0x100], !P3 ;  /* 0x0440010002117fae */ /* 0x000fe2000d901d72 */
[C---:B------:R-:W-:Y:S01]  /*db50*/  LOP3.LUT P3, RZ, R22.reuse, 0x80, RZ, 0xc0, !PT ;  /* 0x0000008016ff7812 */ /* 0x040fe2000786c0ff */
[----:B-----5:R-:W-:Y:S01]  /*db60*/  IMAD.X R5, RZ, RZ, R5, P2 ;  /* 0x000000ffff057224 */ /* 0x020fe200010e0605 */
[C---:B------:R-:W-:Y:S01]  /*db70*/  LOP3.LUT P2, RZ, R22.reuse, 0x40, RZ, 0xc0, !PT ;  /* 0x0000004016ff7812 */ /* 0x040fe2000784c0ff */
[----:B------:R-:W-:Y:S04]  /*db80*/  LDGSTS.E.BYPASS.LTC128B.128 [R17+0x6400], desc[UR50][R2.64+0x180], !P6 ;  /* 0x0640018002117fae */ /* 0x000fe8000f101d72 */
[----:B------:R-:W-:Y:S04]  /*db90*/  LDGSTS.E.BYPASS.LTC128B.128 [R17+0x8400], desc[UR50][R2.64+0x200], !P5 ;  /* 0x0840020002117fae */ /* 0x000fe8000e901d72 */
[----:B------:R-:W-:Y:S04]  /*dba0*/  LDGSTS.E.BYPASS.LTC128B.128 [R17+0xa400], desc[UR50][R2.64+0x280], !P4 ;  /* 0x0a40028002117fae */ /* 0x000fe8000e101d72 */
[----:B------:R-:W0:Y:S04]  /*dbb0*/  SHFL.IDX PT, R14, R9, 0x2, 0x181f ;  /* 0x00581f00090e7f89 */ /* 0x000e2800000e0000 */
[----:B------:R-:W-:Y:S04]  /*dbc0*/  LDGSTS.E.BYPASS.LTC128B.128 [R17+0xc400], desc[UR50][R2.64+0x300], P0 ;  /* 0x0c40030002117fae */ /* 0x000fe80008101d72 */
[----:B------:R0:W-:Y:S04]  /*dbd0*/  LDGSTS.E.BYPASS.LTC128B.128 [R17+0xe400], desc[UR50][R2.64+0x380], P1 ;  /* 0x0e40038002117fae */ /* 0x0001e80008901d72 */
[----:B------:R3:W-:Y:S01]  /*dbe0*/  LDGSTS.E.BYPASS.LTC128B.128 [R17+0xc00], desc[UR50][R4.64], !P3 ;  /* 0x00c0000004117fae */ /* 0x0007e2000d901d72 */
[----:B------:R-:W-:-:S02]  /*dbf0*/  LOP3.LUT P3, RZ, R22, 0x10000, RZ, 0xc0, !PT ;  /* 0x0001000016ff7812 */ /* 0x000fc4000786c0ff */
[----:B------:R-:W-:Y:S01]  /*dc00*/  LOP3.LUT R22, R22, 0xffff7fff, RZ, 0xc0, !PT ;  /* 0xffff7fff16167812 */ /* 0x000fe200078ec0ff */
[----:B------:R3:W-:Y:S01]  /*dc10*/  LDGSTS.E.BYPASS.LTC128B.128 [R17+0x2c00], desc[UR50][R4.64+0x80], !P2 ;  /* 0x02c0008004117fae */ /* 0x0007e2000d101d72 */
[----:B0-----:R-:W-:-:S09]  /*dc20*/  IADD3 R2, P2, R14, R0, RZ ;  /* 0x000000000e027210 */ /* 0x001fd20007f5e0ff */
[----:B------:R-:W-:Y:S01]  /*dc30*/  @P3 LOP3.LUT R22, R22, 0x8000, RZ, 0xfc, !PT ;  /* 0x0000800016163812 */ /* 0x000fe200078efcff */
[----:B------:R3:W-:Y:S01]  /*dc40*/  LDGSTS.E.BYPASS.LTC128B.128 [R17+0x4c00], desc[UR50][R4.64+0x100], !P3 ;  /* 0x04c0010004117fae */ /* 0x0007e2000d901d72 */
[----:B------:R-:W-:Y:S02]  /*dc50*/  IMAD.X R3, RZ, RZ, R8, P2 ;  /* 0x000000ffff037224 */ /* 0x000fe400010e0608 */
[C---:B------:R-:W-:Y:S01]  /*dc60*/  LOP3.LUT P3, RZ, R22.reuse, 0x80, RZ, 0xc0, !PT ;  /* 0x0000008016ff7812 */ /* 0x040fe2000786c0ff */
[----:B------:R3:W-:Y:S01]  /*dc70*/  LDGSTS.E.BYPASS.LTC128B.128 [R17+0x6c00], desc[UR50][R4.64+0x180], !P6 ;  /* 0x06c0018004117fae */ /* 0x0007e2000f101d72 */
[----:B------:R-:W-:-:S03]  /*dc80*/  LOP3.LUT P2, RZ, R22, 0x40, RZ, 0xc0, !PT ;  /* 0x0000004016ff7812 */ /* 0x000fc6000784c0ff */
[----:B------:R3:W-:Y:S04]  /*dc90*/  LDGSTS.E.BYPASS.LTC128B.128 [R17+0x8c00], desc[UR50][R4.64+0x200], !P5 ;  /* 0x08c0020004117fae */ /* 0x0007e8000e901d72 */
[----:B------:R3:W-:Y:S04]  /*dca0*/  LDGSTS.E.BYPASS.LTC128B.128 [R17+0xac00], desc[UR50][R4.64+0x280], !P4 ;  /* 0x0ac0028004117fae */ /* 0x0007e8000e101d72 */
[----:B------:R3:W-:Y:S04]  /*dcb0*/  LDGSTS.E.BYPASS.LTC128B.128 [R17+0xcc00], desc[UR50][R4.64+0x300], P0 ;  /* 0x0cc0030004117fae */ /* 0x0007e80008101d72 */
[----:B------:R3:W-:Y:S04]  /*dcc0*/  LDGSTS.E.BYPASS.LTC128B.128 [R17+0xec00], desc[UR50][R4.64+0x380], P1 ;  /* 0x0ec0038004117fae */ /* 0x0007e80008901d72 */
[----:B------:R3:W-:Y:S01]  /*dcd0*/  LDGSTS.E.BYPASS.LTC128B.128 [R17+0x1400], desc[UR50][R2.64], !P3 ;  /* 0x0140000002117fae */ /* 0x0007e2000d901d72 */
[----:B------:R-:W-:-:S03]  /*dce0*/  LOP3.LUT P3, RZ, R22, 0x8000, RZ, 0xc0, !PT ;  /* 0x0000800016ff7812 */ /* 0x000fc6000786c0ff */
[----:B------:R3:W-:Y:S04]  /*dcf0*/  LDGSTS.E.BYPASS.LTC128B.128 [R17+0x3400], desc[UR50][R2.64+0x80], !P2 ;  /* 0x0340008002117fae */ /* 0x0007e8000d101d72 */
[----:B------:R3:W0:Y:S06]  /*dd00*/  SHFL.IDX PT, R14, R9, 0x3, 0x181f ;  /* 0x00781f00090e7f89 */ /* 0x00062c00000e0000 */
[----:B------:R3:W-:Y:S01]  /*dd10*/  LDGSTS.E.BYPASS.LTC128B.128 [R17+0x5400], desc[UR50][R2.64+0x100], !P3 ;  /* 0x0540010002117fae */ /* 0x0007e2000d901d72 */
[----:B------:R-:W-:-:S03]  /*dd20*/  LOP3.LUT P3, RZ, R22, 0x4000, RZ, 0xc0, !PT ;  /* 0x0000400016ff7812 */ /* 0x000fc6000786c0ff */
[----:B------:R3:W-:Y:S04]  /*dd30*/  LDGSTS.E.BYPASS.LTC128B.128 [R17+0x7400], desc[UR50][R2.64+0x180], !P6 ;  /* 0x0740018002117fae */ /* 0x0007e8000f101d72 */
[----:B------:R3:W-:Y:S04]  /*dd40*/  LDGSTS.E.BYPASS.LTC128B.128 [R17+0x9400], desc[UR50][R2.64+0x200], !P5 ;  /* 0x0940020002117fae */ /* 0x0007e8000e901d72 */
[----:B------:R3:W-:Y:S04]  /*dd50*/  LDGSTS.E.BYPASS.LTC128B.128 [R17+0xb400], desc[UR50][R2.64+0x280], !P4 ;  /* 0x0b40028002117fae */ /* 0x0007e8000e101d72 */
[----:B------:R3:W-:Y:S04]  /*dd60*/  LDGSTS.E.BYPASS.LTC128B.128 [R17+0xd400], desc[UR50][R2.64+0x300], P0 ;  /* 0x0d40030002117fae */ /* 0x0007e80008101d72 */
[----:B0-----:R3:W-:Y:S02]  /*dd70*/  LDGSTS.E.BYPASS.LTC128B.128 [R17+0xf400], desc[UR50][R2.64+0x380], P1 ;  /* 0x0f40038002117fae */ /* 0x0017e40008901d72 */
.L_x_542:
[----:B------:R-:W-:Y:S02]  /*dd80*/  LOP3.LUT R22, R22, 0xffff7fff, RZ, 0xc0, !PT ;  /* 0xffff7fff16167812 */ /* 0x000fe400078ec0ff */
[----:B---3--:R-:W-:Y:S02]  /*dd90*/  IADD3 R2, P2, R14, R0, RZ ;  /* 0x000000000e027210 */ /* 0x008fe40007f5e0ff */
[----:B------:R-:W-:-:S03]  /*dda0*/  @P1 LOP3.LUT R22, R22, 0x8000, RZ, 0xfc, !PT ;  /* 0x0000800016161812 */ /* 0x000fc600078efcff */
[----:B------:R-:W-:Y:S01]  /*ddb0*/  IMAD.X R3, RZ, RZ, R10, P2 ;  /* 0x000000ffff037224 */ /* 0x000fe200010e060a */
[C---:B------:R-:W-:Y:S02]  /*ddc0*/  LOP3.LUT P1, RZ, R22.reuse, 0x80, RZ, 0xc0, !PT ;  /* 0x0000008016ff7812 */ /* 0x040fe4000782c0ff */
[----:B------:R-:W-:-:S04]  /*ddd0*/  LOP3.LUT R22, R22, 0xffffbfff, RZ, 0xc0, !PT ;  /* 0xffffbfff16167812 */ /* 0x000fc800078ec0ff */
[----:B------:R-:W-:-:S04]  /*dde0*/  @P3 LOP3.LUT R22, R22, 0x4000, RZ, 0xfc, !PT ;  /* 0x0000400016163812 */ /* 0x000fc800078efcff */
[C---:B------:R-:W-:Y:S02]  /*ddf0*/  LOP3.LUT P3, RZ, R22.reuse, 0x40, RZ, 0xc0, !PT ;  /* 0x0000004016ff7812 */ /* 0x040fe4000786c0ff */
[C---:B------:R-:W-:Y:S01]  /*de00*/  LOP3.LUT P2, RZ, R22.reuse, 0x20, RZ, 0xc0, !PT ;  /* 0x0000002016ff7812 */ /* 0x040fe2000784c0ff */
[----:B------:R-:W-:Y:S01]  /*de10*/  @!PT LDS RZ, [RZ] ;  /* 0x00000000fffff984 */ /* 0x000fe20000000800 */
[----:B------:R-:W-:Y:S01]  /*de20*/  @!PT LDS RZ, [RZ] ;  /* 0x00000000fffff984 */ /* 0x000fe20000000800 */
[----:B------:R-:W-:Y:S01]  /*de30*/  @!PT LDS RZ, [RZ] ;  /* 0x00000000fffff984 */ /* 0x000fe20000000800 */
[----:B------:R0:W-:Y:S01]  /*de40*/  LDGSTS.E.BYPASS.LTC128B.128 [R17+0x1c00], desc[UR50][R2.64], !P1 ;  /* 0x01c0000002117fae */ /* 0x0001e2000c901d72 */
[C---:B------:R-:W-:Y:S02]  /*de50*/  LOP3.LUT P6, RZ, R22.reuse, 0x10, RZ, 0xc0, !PT ;  /* 0x0000001016ff7812 */ /* 0x040fe400078cc0ff */
[----:B------:R-:W-:-:S07]  /*de60*/  LOP3.LUT P1, RZ, R22, 0x8000, RZ, 0xc0, !PT ;  /* 0x0000800016ff7812 */ /* 0x000fce000782c0ff */
[----:B------:R0:W-:Y:S01]  /*de70*/  LDGSTS.E.BYPASS.LTC128B.128 [R17+0x3c00], desc[UR50][R2.64+0x80], !P3 ;  /* 0x03c0008002117fae */ /* 0x0001e2000d901d72 */
[----:B------:R-:W-:-:S03]  /*de80*/  LOP3.LUT P3, RZ, R22, 0x4000, RZ, 0xc0, !PT ;  /* 0x0000400016ff7812 */ /* 0x000fc6000786c0ff */
        /* <DEDUP_REMOVED lines=8> */
.L_x_452:
[----:B------:R-:W-:Y:S02]  /*df10*/  PLOP3.LUT P1, PT, P1, P0, PT, 0xa2, 0x0 ;  /* 0x000000000000781c */ /* 0x000fe40000f21472 */
[----:B------:R-:W-:-:S08]  /*df20*/  @P0 R2UR P1, UR4, R6 ;  /* 0x00000000060402ca */ /* 0x000fd00000020000 */
[----:B------:R-:W-:-:S05]  /*df30*/  @P0 PLOP3.LUT P0, PT, P1, PT, PT, 0x80, 0x0 ;  /* 0x000000000000081c */ /* 0x000fca0000f0f070 */
[----:B------:R-:W-:Y:S01]  /*df40*/  @!P1 SYNCS.ARRIVE.TRANS64.RED.A0T1 RZ, [UR4+0x28c50], RZ ;  /* 0x028c50ffffff99a7 */ /* 0x000fe20008200404 */
[----:B------:R-:W-:Y:S07]  /*df50*/  @!P1 ARRIVES.LDGSTSBAR.64.TRANSCNT [UR4+0x28c50] ;  /* 0x028c5000ff0099b0 */ /* 0x000fee0008000a84 */
[----:B------:R-:W-:Y:S05]  /*df60*/  @P0 BRA.U.ANY `(.L_x_452) ;  /* 0xfffffffd00e80947 */ /* 0x000fea000393ffff */
[----:B------:R-:W-:Y:S01]  /*df70*/  NOP ;  /* 0x0000000000007918 */ /* 0x000fe20000000000 */
[----:B0-----:R-:W-:-:S04]  /*df80*/  MOV R2, UR36 ;  /* 0x0000002400027c02 */ /* 0x001fc80008000f00 */
[----:B------:R-:W-:-:S13]  /*df90*/  ISETP.NE.AND P2, PT, R2, 0x3, PT ;  /* 0x000000030200780c */ /* 0x000fda0003f45270 */
[----:B------:R-:W-:Y:S05]  /*dfa0*/  @!P2 BRA `(.L_x_453) ;  /* 0x000000000004a947 */ /* 0x000fea0003800000 */
[----:B------:R-:W-:Y:S01]  /*dfb0*/  BPT.TRAP 0x1 ;  /* 0x000000040000795c */ /* 0x000fe20000300000 */
.L_x_453:
[----:B------:R3:W-:Y:S01]  /*dfc0*/  SYNCS.ARRIVE.TRANS64.A1T0 RZ, [R6+URZ+0x28c50], RZ ;  /* 0x028c50ff06ff79a7 */ /* 0x0007e2000810003f */
[----:B------:R-:W-:Y:S05]  /*dfd0*/  @P3 BRA `(.L_x_454) ;  /* 0xfffffff000543947 */ /* 0x000fea000383ffff */
.L_x_441:
[----:B------:R-:W-:Y:S05]  /*dfe0*/  BSYNC B0 ;  /* 0x0000000000007941 */ /* 0x000fea0003800000 */
.L_x_440:
[----:B------:R-:W4:Y:S01]  /*dff0*/  S2R R2, SR_TID.X ;  /* 0x0000000000027919 */ /* 0x000f220000002100 */
[----:B------:R-:W-:Y:S01]  /*e000*/  VIADD R24, R24, 0x1 ;  /* 0x0000000118187836 */ /* 0x000fe20000000000 */
[----:B------:R-:W-:Y:S04]  /*e010*/  BSSY B0, `(.L_x_455) ;  /* 0x0000013000007945 */ /* 0x000fe80003800000 */
[----:B------:R-:W-:-:S04]  /*e020*/  ISETP.NE.AND P0, PT, R24, 0x2, PT ;  /* 0x000000021800780c */ /* 0x000fc80003f05270 */
[----:B------:R-:W-:-:S04]  /*e030*/  SEL R0, RZ, 0x1, P0 ;  /* 0x00000001ff007807 */ /* 0x000fc80000000000 */
[----:B------:R-:W-:Y:S02]  /*e040*/  LOP3.LUT R25, R25, R0, RZ, 0x3c, !PT ;  /* 0x0000000019197212 */ /* 0x000fe400078e3cff */
[----:B----4-:R-:W-:-:S04]  /*e050*/  LOP3.LUT R2, R2, 0x7f, RZ, 0xc0, !PT ;  /* 0x0000007f02027812 */ /* 0x010fc800078ec0ff */
[----:B------:R-:W-:-:S13]  /*e060*/  ISETP.NE.AND P1, PT, R2, RZ, PT ;  /* 0x000000ff0200720c */ /* 0x000fda0003f25270 */
[----:B------:R-:W-:Y:S05]  /*e070*/  @P1 BRA `(.L_x_456) ;  /* 0x0000000000301947 */ /* 0x000fea0003800000 */
[----:B------:R-:W4:Y:S01]  /*e080*/  S2R R5, SR_LANEID ;  /* 0x0000000000057919 */ /* 0x000f220000000000 */
[----:B------:R-:W-:Y:S01]  /*e090*/  VOTEU.ANY UR4, UPT, PT ;  /* 0x0000000000047886 */ /* 0x000fe200038e0100 */
[----:B------:R-:W5:Y:S01]  /*e0a0*/  LDC.64 R2, c[0x0][0xc60] ;  /* 0x00031800ff027b82 */ /* 0x000f620000000a00 */
[----:B------:R-:W4:Y:S02]  /*e0b0*/  FLO.U32 R0, UR4 ;  /* 0x0000000400007d00 */ /* 0x000f2400080e0000 */
[----:B----4-:R-:W-:-:S06]  /*e0c0*/  ISETP.EQ.U32.AND P1, PT, R0, R5, PT ;  /* 0x000000050000720c */ /* 0x010fcc0003f22070 */
[----:B------:R-:W5:Y:S07]  /*e0d0*/  POPC R5, UR4 ;  /* 0x0000000400057d09 */ /* 0x000f6e0008000000 */
[----:B-----5:R-:W4:Y:S01]  /*e0e0*/  @P1 ATOMG.E.ADD.STRONG.GPU PT, R3, desc[UR50][R2.64], R5 ;  /* 0x00000005020319a8 */ /* 0x020f2200081ee1f2 */
[----:B0-----:R-:W0:Y:S02]  /*e0f0*/  S2R R4, SR_LTMASK ;  /* 0x0000000000047919 */ /* 0x001e240000003900 */
[----:B0-----:R-:W-:-:S04]  /*e100*/  LOP3.LUT R4, R4, UR4, RZ, 0xc0, !PT ;  /* 0x0000000404047c12 */ /* 0x001fc8000f8ec0ff */
[----:B------:R-:W0:Y:S01]  /*e110*/  POPC R7, R4 ;  /* 0x0000000400077309 */ /* 0x000e220000000000 */
[----:B----4-:R-:W0:Y:S02]  /*e120*/  SHFL.IDX PT, R0, R3, R0, 0x1f ;  /* 0x00001f0003007589 */ /* 0x010e2400000e0000 */
[----:B0-----:R-:W-:-:S07]  /*e130*/  IADD3 R16, R0, UR37, R7 ;  /* 0x0000002500107c10 */ /* 0x001fce000fffe007 */
.L_x_456:
[----:B------:R-:W-:Y:S05]  /*e140*/  BSYNC B0 ;  /* 0x0000000000007941 */ /* 0x000fea0003800000 */
.L_x_455:
[----:B------:R-:W-:-:S07]  /*e150*/  SEL R24, R24, RZ, P0 ;  /* 0x000000ff18187207 */ /* 0x000fce0000000000 */
.L_x_415:
[----:B------:R-:W-:Y:S05]  /*e160*/  BSYNC B7 ;  /* 0x0000000000077941 */ /* 0x000fea0003800000 */
.L_x_413:
[----:B------:R-:W-:-:S13]  /*e170*/  LOP3.LUT P0, RZ, R22, 0x2000, RZ, 0xc0, !PT ;  /* 0x0000200016ff7812 */ /* 0x000fda000780c0ff */
[----:B------:R-:W-:Y:S05]  /*e180*/  @!P0 BRA `(.L_x_457) ;  /* 0x0000000000248947 */ /* 0x000fea0003800000 */
[----:B------:R-:W-:Y:S05]  /*e190*/  WARPSYNC.ALL ;  /* 0x0000000000007948 */ /* 0x000fea0003800000 */
[----:B------:R-:W4:Y:S08]  /*e1a0*/  S2UR UR5, SR_CgaCtaId ;  /* 0x00000000000579c3 */ /* 0x000f300000008800 */
[----:B------:R-:W-:Y:S06]  /*e1b0*/  BAR.SYNC.DEFER_BLOCKING 0x5, 0x180 ;  /* 0x0146000000007b1d */ /* 0x000fec0000010000 */
[----:B------:R-:W-:-:S02]  /*e1c0*/  UMOV UR4, 0x400 ;  /* 0x0000040000047882 */ /* 0x000fc40000000000 */
[----:B----4-:R-:W-:-:S06]  /*e1d0*/  ULEA UR4, UR5, UR4, 0x18 ;  /* 0x0000000405047291 */ /* 0x010fcc000f8ec03f */
[----:B------:R-:W-:-:S05]  /*e1e0*/  IMAD.U32 R23, RZ, RZ, UR4 ;  /* 0x00000004ff177e24 */ /* 0x000fca000f8e00ff */
[----:B------:R4:W0:Y:S01]  /*e1f0*/  LDS.128 R16, [R23+0x28cd0] ;  /* 0x028cd00017107984 */ /* 0x0008220000000c00 */
[----:B------:R-:W-:Y:S06]  /*e200*/  BAR.ARV 0x4, 0x180 ;  /* 0x0106000000007b1d */ /* 0x000fec0000002000 */
[----:B------:R-:W-:Y:S05]  /*e210*/  BRA `(.L_x_458) ;  /* 0x0000000800407947 */ /* 0x000fea0003800000 */
.L_x_457:
[----:B------:R-:W4:Y:S01]  /*e220*/  S2R R0, SR_TID.X ;  /* 0x0000000000007919 */ /* 0x000f220000002100 */
[----:B------:R-:W-:Y:S01]  /*e230*/  UMOV UR4, 0xffffffff ;  /* 0xffffffff00047882 */ /* 0x000fe20000000000 */
[----:B----4-:R-:W-:-:S04]  /*e240*/  LOP3.LUT R8, R0, 0x1f, RZ, 0xc0, !PT ;  /* 0x0000001f00087812 */ /* 0x010fc800078ec0ff */
[----:B------:R-:W-:Y:S01]  /*e250*/  ISETP.NE.AND P0, PT, R8, 0x1f, PT ;  /* 0x0000001f0800780c */ /* 0x000fe20003f05270 */
[----:B------:R-:W-:-:S12]  /*e260*/  BRA.DIV UR4, `(.L_x_459) ;  /* 0x0000003204107947 */ /* 0x000fd8000b800000 */
[----:B------:R-:W-:Y:S01]  /*e270*/  IMAD.IADD R5, R19, 0x1, R8 ;  /* 0x0000000113057824 */ /* 0x000fe200078e0208 */
[----:B------:R-:W-:-:S04]  /*e280*/  ULDC UR4, c[0x0][0xc3c] ;  /* 0x00030f0000047ab9 */ /* 0x000fc80000000800 */
[----:B------:R-:W-:-:S13]  /*e290*/  ISETP.GE.OR P1, PT, R5, UR4, !P0 ;  /* 0x0000000405007c0c */ /* 0x000fda000c726670 */
[----:B------:R-:W4:Y:S02]  /*e2a0*/  @!P1 LDC.64 R2, c[0x0][0xc80] ;  /* 0x00032000ff029b82 */ /* 0x000f240000000a00 */
[----:B----4-:R-:W-:-:S06]  /*e2b0*/  @!P1 IMAD.WIDE R2, R5, 0x4, R2 ;  /* 0x0000000405029825 */ /* 0x010fcc00078e0202 */
[----:B------:R-:W4:Y:S01]  /*e2c0*/  @!P1 LDG.E R2, desc[UR50][R2.64] ;  /* 0x0000003202029981 */ /* 0x000f22000c1e1900 */
[----:B------:R-:W-:Y:S01]  /*e2d0*/  IMAD.MOV.U32 R5, RZ, RZ, RZ ;  /* 0x000000ffff057224 */ /* 0x000fe200078e00ff */
[C---:B------:R-:W-:Y:S02]  /*e2e0*/  ISETP.GE.U32.AND P2, PT, R8.reuse, 0x2, PT ;  /* 0x000000020800780c */ /* 0x040fe40003f46070 */
[C---:B------:R-:W-:Y:S01]  /*e2f0*/  ISETP.GE.U32.AND P3, PT, R8.reuse, 0x4, PT ;  /* 0x000000040800780c */ /* 0x040fe20003f66070 */
[----:B------:R-:W-:Y:S01]  /*e300*/  SHFL.IDX PT, R0, R16, RZ, 0x1f ;  /* 0x00001fff10007589 */ /* 0x000fe200000e0000 */
[C---:B------:R-:W-:Y:S02]  /*e310*/  ISETP.GE.U32.AND P4, PT, R8.reuse, 0x8, PT ;  /* 0x000000080800780c */ /* 0x040fe40003f86070 */
[C---:B------:R-:W-:Y:S01]  /*e320*/  ISETP.GE.U32.AND P5, PT, R8.reuse, 0x10, PT ;  /* 0x000000100800780c */ /* 0x040fe20003fa6070 */
[----:B0-----:R-:W-:Y:S01]  /*e330*/  SHFL.IDX PT, R4, R16, 0x1, 0x1f ;  /* 0x00201f0010047f89 */ /* 0x001fe200000e0000 */
[----:B----4-:R-:W-:Y:S01]  /*e340*/  @!P1 IMAD.MOV.U32 R5, RZ, RZ, R2 ;  /* 0x000000ffff059224 */ /* 0x010fe200078e0002 */
[----:B------:R-:W-:-:S04]  /*e350*/  ISETP.NE.AND P1, PT, R8, RZ, PT ;  /* 0x000000ff0800720c */ /* 0x000fc80003f25270 */
[----:B------:R-:W2:Y:S02]  /*e360*/  SHFL.UP PT, R14, R5, 0x1, RZ ;  /* 0x04200000050e7989 */ /* 0x000ea400000e00ff */
[----:B--23--:R-:W-:-:S05]  /*e370*/  SEL R6, R14, RZ, P1 ;  /* 0x000000ff0e067207 */ /* 0x00cfca0000800000 */
        /* <DEDUP_REMOVED lines=13> */
[----:B------:R0:W2:Y:S02]  /*e450*/  SHFL.IDX PT, R14, R2, 0x1f, 0x1f ;  /* 0x03e01f00020e7f89 */ /* 0x0000a400000e0000 */
.L_x_552:
[----:B------:R-:W-:Y:S02]  /*e460*/  ULDC UR4, c[0x0][0xc38] ;  /* 0x00030e0000047ab9 */ /* 0x000fe40000000800 */
[----:B------:R-:W-:-:S04]  /*e470*/  IMAD.U32 R7, RZ, RZ, UR4 ;  /* 0x00000004ff077e24 */ /* 0x000fc8000f8e00ff */
[----:B--2---:R-:W-:-:S04]  /*e480*/  IMAD R14, R14, R7, RZ ;  /* 0x000000070e0e7224 */ /* 0x004fc800078e02ff */
[----:B------:R-:W-:-:S05]  /*e490*/  IMAD.IADD R9, R4, 0x1, R14 ;  /* 0x0000000104097824 */ /* 0x000fca00078e020e */
[----:B------:R-:W-:-:S13]  /*e4a0*/  ISETP.GT.AND P6, PT, R9, R0, PT ;  /* 0x000000000900720c */ /* 0x000fda0003fc4270 */
[----:B------:R-:W-:Y:S05]  /*e4b0*/  @P6 BRA `(.L_x_460) ;  /* 0x00000000009c6947 */ /* 0x000fea0003800000 */
.L_x_465:
[----:B0-----:R-:W0:Y:S01]  /*e4c0*/  LDC R2, c[0x0][0xc3c] ;  /* 0x00030f00ff027b82 */ /* 0x001e220000000800 */
[----:B------:R-:W-:-:S05]  /*e4d0*/  VIADD R19, R19, 0x1f ;  /* 0x0000001f13137836 */ /* 0x000fca0000000000 */
[----:B0-----:R-:W-:-:S13]  /*e4e0*/  ISETP.GE.AND P6, PT, R19, R2, PT ;  /* 0x000000021300720c */ /* 0x001fda0003fc6270 */
[----:B------:R-:W-:Y:S05]  /*e4f0*/  @P6 BRA `(.L_x_461) ;  /* 0x0000000400446947 */ /* 0x000fea0003800000 */
[----:B------:R-:W0:Y:S01]  /*e500*/  S2R R3, SR_TID.X ;  /* 0x0000000000037919 */ /* 0x000e220000002100 */
[----:B------:R-:W-:Y:S01]  /*e510*/  BSSY B0, `(.L_x_462) ;  /* 0x0000009000007945 */ /* 0x000fe20003800000 */
[----:B------:R-:W-:Y:S01]  /*e520*/  IMAD.MOV.U32 R5, RZ, RZ, RZ ;  /* 0x000000ffff057224 */ /* 0x000fe200078e00ff */
[----:B0-----:R-:W-:-:S05]  /*e530*/  LOP3.LUT R3, R3, 0x1f, RZ, 0xc0, !PT ;  /* 0x0000001f03037812 */ /* 0x001fca00078ec0ff */
[----:B------:R-:W-:-:S05]  /*e540*/  IMAD.IADD R7, R19, 0x1, R3 ;  /* 0x0000000113077824 */ /* 0x000fca00078e0203 */
[----:B------:R-:W-:-:S13]  /*e550*/  ISETP.GE.OR P6, PT, R7, R2, !P0 ;  /* 0x000000020700720c */ /* 0x000fda00047c6670 */
[----:B------:R-:W-:Y:S05]  /*e560*/  @P6 BRA `(.L_x_463) ;  /* 0x00000000000c6947 */ /* 0x000fea0003800000 */
[----:B------:R-:W0:Y:S02]  /*e570*/  LDC.64 R2, c[0x0][0xc80] ;  /* 0x00032000ff027b82 */ /* 0x000e240000000a00 */
[----:B0-----:R-:W-:-:S05]  /*e580*/  IMAD.WIDE R2, R7, 0x4, R2 ;  /* 0x0000000407027825 */ /* 0x001fca00078e0202 */
[----:B------:R0:W5:Y:S02]  /*e590*/  LDG.E R5, desc[UR50][R2.64] ;  /* 0x0000003202057981 */ /* 0x000164000c1e1900 */
.L_x_463:
[----:B------:R-:W-:Y:S05]  /*e5a0*/  BSYNC B0 ;  /* 0x0000000000007941 */ /* 0x000fea0003800000 */
.L_x_462:
[----:B------:R-:W-:-:S03]  /*e5b0*/  UMOV UR4, 0xffffffff ;  /* 0xffffffff00047882 */ /* 0x000fc60000000000 */
[----:B------:R-:W-:Y:S05]  /*e5c0*/  BRA.DIV UR4, `(.L_x_464) ;  /* 0x00000032045c7947 */ /* 0x000fea000b800000 */
[----:B-----5:R-:W2:Y:S02]  /*e5d0*/  SHFL.UP PT, R14, R5, 0x1, RZ ;  /* 0x04200000050e7989 */ /* 0x020ea400000e00ff */
[----:B--2---:R-:W-:-:S05]  /*e5e0*/  SEL R14, R14, RZ, P1 ;  /* 0x000000ff0e0e7207 */ /* 0x004fca0000800000 */
        /* <DEDUP_REMOVED lines=10> */
[----:B------:R-:W0:Y:S02]  /*e690*/  SHFL.UP PT, R14, R4, 0x10, RZ ;  /* 0x06000000040e7989 */ /* 0x000e2400000e00ff */
[----:B0-----:R-:W-:-:S05]  /*e6a0*/  SEL R7, R14, RZ, P5 ;  /* 0x000000ff0e077207 */ /* 0x001fca0002800000 */
[----:B------:R-:W-:-:S05]  /*e6b0*/  IMAD.IADD R2, R4, 0x1, R7 ;  /* 0x0000000104027824 */ /* 0x000fca00078e0207 */
[----:B------:R0:W2:Y:S02]  /*e6c0*/  SHFL.IDX PT, R14, R2, 0x1f, 0x1f ;  /* 0x03e01f00020e7f89 */ /* 0x0000a400000e0000 */
.L_x_560:
[----:B------:R-:W-:Y:S02]  /*e6d0*/  ULDC UR4, c[0x0][0xc38] ;  /* 0x00030e0000047ab9 */ /* 0x000fe40000000800 */
[----:B------:R-:W-:-:S04]  /*e6e0*/  IMAD.U32 R7, RZ, RZ, UR4 ;  /* 0x00000004ff077e24 */ /* 0x000fc8000f8e00ff */
[----:B--2---:R-:W-:-:S04]  /*e6f0*/  IMAD R14, R14, R7, RZ ;  /* 0x000000070e0e7224 */ /* 0x004fc800078e02ff */
[----:B------:R-:W-:-:S05]  /*e700*/  IMAD.IADD R9, R14, 0x1, R9 ;  /* 0x000000010e097824 */ /* 0x000fca00078e0209 */
[----:B------:R-:W-:-:S13]  /*e710*/  ISETP.GT.AND P6, PT, R9, R0, PT ;  /* 0x000000000900720c */ /* 0x000fda0003fc4270 */
[----:B------:R-:W-:Y:S05]  /*e720*/  @!P6 BRA `(.L_x_465) ;  /* 0xfffffffc0064e947 */ /* 0x000fea000383ffff */
.L_x_460:
[----:B------:R-:W-:Y:S01]  /*e730*/  IMAD.IADD R16, R9, 0x1, -R14 ;  /* 0x0000000109107824 */ /* 0x000fe200078e0a0e */
[----:B------:R-:W-:-:S03]  /*e740*/  UMOV UR4, 0xffffffff ;  /* 0xffffffff00047882 */ /* 0x000fc60000000000 */
[----:B------:R-:W-:-:S05]  /*e750*/  IMAD R3, R2, R7, R16 ;  /* 0x0000000702037224 */ /* 0x000fca00078e0210 */
[----:B------:R-:W-:Y:S01]  /*e760*/  ISETP.GT.AND P6, PT, R3, R0, PT ;  /* 0x000000000300720c */ /* 0x000fe20003fc4270 */
[----:B------:R-:W-:-:S12]  /*e770*/  BRA.DIV UR4, `(.L_x_466) ;  /* 0x0000003204ac7947 */ /* 0x000fd8000b800000 */
[----:B------:R-:W-:-:S04]  /*e780*/  VOTE.ANY R3, PT, !P6 ;  /* 0x0000000000037806 */ /* 0x000fc800070e0100 */
[----:B------:R-:W2:Y:S02]  /*e790*/  POPC R4, R3 ;  /* 0x0000000300047309 */ /* 0x000ea40000000000 */
[----:B--2---:R2:W3:Y:S02]  /*e7a0*/  SHFL.IDX PT, R5, R5, R4, 0x1f ;  /* 0x00001f0405057589 */ /* 0x0044e400000e0000 */
.L_x_564:
[----:B------:R-:W-:Y:S01]  /*e7b0*/  ISETP.NE.AND P0, PT, R3, RZ, PT ;  /* 0x000000ff0300720c */ /* 0x000fe20003f05270 */
[----:B------:R-:W-:-:S12]  /*e7c0*/  IMAD.MOV.U32 R14, RZ, RZ, RZ ;  /* 0x000000ffff0e7224 */ /* 0x000fd800078e00ff */
[----:B------:R-:W-:Y:S05]  /*e7d0*/  @!P0 BRA `(.L_x_467) ;  /* 0x0000000000108947 */ /* 0x000fea0003800000 */
[----:B------:R-:W-:Y:S01]  /*e7e0*/  UMOV UR4, 0xffffffff ;  /* 0xffffffff00047882 */ /* 0x000fe20000000000 */
[----:B------:R-:W-:Y:S02]  /*e7f0*/  VIADD R12, R4, 0xffffffff ;  /* 0xffffffff040c7836 */ /* 0x000fe40000000000 */
[----:B------:R-:W-:Y:S05]  /*e800*/  BRA.DIV UR4, `(.L_x_468) ;  /* 0x0000003204d07947 */ /* 0x000fea000b800000 */
[----:B------:R4:W0:Y:S02]  /*e810*/  SHFL.IDX PT, R14, R2, R12, 0x1f ;  /* 0x00001f0c020e7589 */ /* 0x00082400000e0000 */
.L_x_467:
[----:B---3--:R-:W-:Y:S01]  /*e820*/  IABS R6, R5 ;  /* 0x0000000500067213 */ /* 0x008fe20000000000 */
[----:B0-----:R-:W-:Y:S01]  /*e830*/  IMAD R16, R14, R7, R16 ;  /* 0x000000070e107224 */ /* 0x001fe200078e0210 */
[----:B------:R-:W-:Y:S02]  /*e840*/  IADD3 R19, R4, R19, RZ ;  /* 0x0000001304137210 */ /* 0x000fe40007ffe0ff */
[----:B------:R-:W0:Y:S01]  /*e850*/  I2F.RP R8, R6 ;  /* 0x0000000600087306 */ /* 0x000e220000209400 */
[----:B------:R-:W-:-:S05]  /*e860*/  IMAD.IADD R10, R0, 0x1, -R16 ;  /* 0x00000001000a7824 */ /* 0x000fca00078e0a10 */
[----:B------:R-:W-:Y:S02]  /*e870*/  IABS R0, R10 ;  /* 0x0000000a00007213 */ /* 0x000fe40000000000 */
[----:B0-----:R-:W4:Y:S02]  /*e880*/  MUFU.RCP R8, R8 ;  /* 0x0000000800087308 */ /* 0x001f240000001000 */
[----:B----4-:R-:W-:-:S06]  /*e890*/  VIADD R2, R8, 0xffffffe ;  /* 0x0ffffffe08027836 */ /* 0x010fcc0000000000 */
[----:B------:R0:W3:Y:S02]  /*e8a0*/  F2I.FTZ.U32.TRUNC.NTZ R3, R2 ;  /* 0x0000000200037305 */ /* 0x0000e4000021f000 */
[----:B0-----:R-:W-:Y:S01]  /*e8b0*/  IMAD.MOV.U32 R2, RZ, RZ, RZ ;  /* 0x000000ffff027224 */ /* 0x001fe200078e00ff */
[----:B---3--:R-:W-:-:S05]  /*e8c0*/  IADD3 R7, RZ, -R3, RZ ;  /* 0x80000003ff077210 */ /* 0x008fca0007ffe0ff */
[----:B------:R-:W-:-:S04]  /*e8d0*/  IMAD R7, R7, R6, RZ ;  /* 0x0000000607077224 */ /* 0x000fc800078e02ff */
[----:B------:R-:W-:Y:S01]  /*e8e0*/  IMAD.HI.U32 R3, R3, R7, R2 ;  /* 0x0000000703037227 */ /* 0x000fe200078e0002 */
[----:B------:R-:W-:-:S05]  /*e8f0*/  IABS R7, R5 ;  /* 0x0000000500077213 */ /* 0x000fca0000000000 */
[----:B------:R-:W-:Y:S02]  /*e900*/  IMAD.MOV R7, RZ, RZ, -R7 ;  /* 0x000000ffff077224 */ /* 0x000fe400078e0a07 */
[----:B------:R-:W-:-:S04]  /*e910*/  IMAD.HI.U32 R3, R3, R0, RZ ;  /* 0x0000000003037227 */ /* 0x000fc800078e00ff */
[----:B------:R-:W-:Y:S01]  /*e920*/  IMAD R7, R3, R7, R0 ;  /* 0x0000000703077224 */ /* 0x000fe200078e0200 */
[----:B------:R-:W-:-:S04]  /*e930*/  LOP3.LUT R0, R10, R5, RZ, 0x3c, !PT ;  /* 0x000000050a007212 */ /* 0x000fc800078e3cff */
[----:B------:R-:W-:Y:S02]  /*e940*/  ISETP.GT.U32.AND P1, PT, R6, R7, PT ;  /* 0x000000070600720c */ /* 0x000fe40003f24070 */
[----:B------:R-:W-:-:S11]  /*e950*/  ISETP.GE.AND P2, PT, R0, RZ, PT ;  /* 0x000000ff0000720c */ /* 0x000fd60003f46270 */
[----:B------:R-:W-:Y:S02]  /*e960*/  @!P1 IMAD.IADD R7, R7, 0x1, -R6 ;  /* 0x0000000107079824 */ /* 0x000fe400078e0a06 */
[----:B------:R-:W-:Y:S01]  /*e970*/  @!P1 VIADD R3, R3, 0x1 ;  /* 0x0000000103039836 */ /* 0x000fe20000000000 */
[----:B------:R-:W-:Y:S02]  /*e980*/  ISETP.NE.AND P1, PT, R5, RZ, PT ;  /* 0x000000ff0500720c */ /* 0x000fe40003f25270 */
[----:B------:R-:W-:-:S13]  /*e990*/  ISETP.GE.U32.AND P0, PT, R7, R6, PT ;  /* 0x000000060700720c */ /* 0x000fda0003f06070 */
[----:B------:R-:W-:-:S04]  /*e9a0*/  @P0 VIADD R3, R3, 0x1 ;  /* 0x0000000103030836 */ /* 0x000fc80000000000 */
[----:B------:R-:W-:Y:S01]  /*e9b0*/  @!P2 IMAD.MOV R3, RZ, RZ, -R3 ;  /* 0x000000ffff03a224 */ /* 0x000fe200078e0a03 */
[----:B------:R-:W-:-:S05]  /*e9c0*/  @!P1 LOP3.LUT R3, RZ, R5, RZ, 0x33, !PT ;  /* 0x00000005ff039212 */ /* 0x000fca00078e33ff */
[--C-:B------:R-:W-:Y:S02]  /*e9d0*/  IMAD.MOV R0, RZ, RZ, -R3.reuse ;  /* 0x000000ffff007224 */ /* 0x100fe400078e0a03 */
[----:B------:R-:W-:Y:S02]  /*e9e0*/  IMAD.MOV.U32 R18, RZ, RZ, R3 ;  /* 0x000000ffff127224 */ /* 0x000fe400078e0003 */
[----:B------:R-:W-:Y:S01]  /*e9f0*/  IMAD R17, R5, R0, R10 ;  /* 0x0000000005117224 */ /* 0x000fe200078e020a */
[----:B------:R-:W-:Y:S06]  /*ea00*/  BRA `(.L_x_469) ;  /* 0x00000000001c7947 */ /* 0x000fec0003800000 */
.L_x_461:
[----:B------:R-:W-:Y:S01]  /*ea10*/  UMOV UR4, URZ ;  /* 0x0000003f00047c82 */ /* 0x000fe20008000000 */
[----:B------:R-:W-:Y:S01]  /*ea20*/  UMOV UR5, URZ ;  /* 0x0000003f00057c82 */ /* 0x000fe20008000000 */
[----:B------:R-:W-:Y:S01]  /*ea30*/  ULDC UR6, c[0x0][0xc3c] ;  /* 0x00030f0000067ab9 */ /* 0x000fe20000000800 */
[----:B------:R-:W-:Y:S02]  /*ea40*/  IMAD.MOV.U32 R16, RZ, RZ, R0 ;  /* 0x000000ffff107224 */ /* 0x000fe400078e0000 */
[----:B------:R-:W-:Y:S02]  /*ea50*/  IMAD.U32 R17, RZ, RZ, UR4 ;  /* 0x00000004ff117e24 */ /* 0x000fe4000f8e00ff */
[----:B------:R-:W-:Y:S02]  /*ea60*/  IMAD.U32 R18, RZ, RZ, UR5 ;  /* 0x00000005ff127e24 */ /* 0x000fe4000f8e00ff */
[----:B------:R-:W-:-:S07]  /*ea70*/  IMAD.U32 R19, RZ, RZ, UR6 ;  /* 0x00000006ff137e24 */ /* 0x000fce000f8e00ff */
.L_x_469:
[----:B------:R-:W0:Y:S01]  /*ea80*/  S2R R0, SR_TID.X ;  /* 0x0000000000007919 */ /* 0x000e220000002100 */
[----:B------:R-:W-:Y:S05]  /*ea90*/  WARPSYNC.ALL ;  /* 0x0000000000007948 */ /* 0x000fea0003800000 */
[----:B------:R-:W-:Y:S01]  /*eaa0*/  BAR.SYNC.DEFER_BLOCKING 0x4, 0x180 ;  /* 0x0106000000007b1d */ /* 0x000fe20000010000 */
[----:B0-----:R-:W-:-:S04]  /*eab0*/  LOP3.LUT R0, R0, 0x1f, RZ, 0xc0, !PT ;  /* 0x0000001f00007812 */ /* 0x001fc800078ec0ff */
[----:B------:R-:W-:-:S13]  /*eac0*/  ISETP.NE.AND P0, PT, R0, RZ, PT ;  /* 0x000000ff0000720c */ /* 0x000fda0003f05270 */
[----:B------:R-:W0:Y:S01]  /*ead0*/  @!P0 S2R R3, SR_CgaCtaId ;  /* 0x0000000000038919 */ /* 0x000e220000008800 */
[----:B------:R-:W-:-:S04]  /*eae0*/  @!P0 MOV R0, 0x400 ;  /* 0x0000040000008802 */ /* 0x000fc80000000f00 */
[----:B0-----:R-:W-:-:S05]  /*eaf0*/  @!P0 LEA R23, R3, R0, 0x18 ;  /* 0x0000000003178211 */ /* 0x001fca00078ec0ff */
[----:B------:R0:W-:Y:S01]  /*eb00*/  @!P0 STS.128 [R23+0x28cd0], R16 ;  /* 0x028cd01017008388 */ /* 0x0001e20000000c00 */
[----:B------:R-:W-:Y:S06]  /*eb10*/  BAR.ARV 0x5, 0x180 ;  /* 0x0146000000007b1d */ /* 0x000fec0000002000 */
.L_x_458:
[----:B------:R-:W-:Y:S02]  /*eb20*/  ULDC UR4, c[0x0][0xc3c] ;  /* 0x00030f0000047ab9 */ /* 0x000fe40000000800 */
[----:B0-----:R-:W-:-:S13]  /*eb30*/  ISETP.GE.AND P0, PT, R19, UR4, PT ;  /* 0x0000000413007c0c */ /* 0x001fda000bf06270 */
[----:B------:R-:W-:Y:S05]  /*eb40*/  @!P0 BRA `(.L_x_470) ;  /* 0xffffffb800c48947 */ /* 0x000fea000383ffff */
[----:B------:R-:W-:Y:S05]  /*eb50*/  BSYNC B8 ;  /* 0x0000000000087941 */ /* 0x000fea0003800000 */
.L_x_409:
[----:B-1----:R-:W5:Y:S01]  /*eb60*/  LDL.LU R0, [R1+0x24] ;  /* 0x0000240001007983 */ /* 0x002f620000300800 */
[----:B------:R-:W-:Y:S01]  /*eb70*/  BSSY B0, `(.L_x_471) ;  /* 0x000000b000007945 */ /* 0x000fe20003800000 */
[----:B------:R-:W0:Y:S01]  /*eb80*/  S2R R5, SR_CgaCtaId ;  /* 0x0000000000057919 */ /* 0x000e220000008800 */
[----:B-----5:R-:W-:-:S05]  /*eb90*/  VIADD R0, R0, 0x1 ;  /* 0x0000000100007836 */ /* 0x020fca0000000000 */
[----:B------:R-:W-:-:S04]  /*eba0*/  LEA.HI R2, R0, R0, RZ, 0x1 ;  /* 0x0000000000027211 */ /* 0x000fc800078f08ff */
[----:B------:R-:W-:Y:S02]  /*ebb0*/  LOP3.LUT R3, R2, 0xfffffffe, RZ, 0xc0, !PT ;  /* 0xfffffffe02037812 */ /* 0x000fe400078ec0ff */
[----:B------:R-:W-:-:S03]  /*ebc0*/  MOV R2, 0x400 ;  /* 0x0000040000027802 */ /* 0x000fc60000000f00 */
[----:B------:R-:W-:Y:S01]  /*ebd0*/  IMAD.IADD R0, R0, 0x1, -R3 ;  /* 0x0000000100007824 */ /* 0x000fe200078e0a03 */
[----:B0-----:R-:W-:-:S04]  /*ebe0*/  LEA R5, R5, R2, 0x18 ;  /* 0x0000000205057211 */ /* 0x001fc800078ec0ff */
[----:B------:R-:W-:-:S04]  /*ebf0*/  SHF.L.U32 R0, R0, 0x1f, RZ ;  /* 0x0000001f00007819 */ /* 0x000fc800000006ff */
[----:B------:R-:W0:Y:S02]  /*ec00*/  SYNCS.PHASECHK.TRANS64.TRYWAIT P0, [R5+URZ+0x28c20], R0 ;  /* 0x028c2000050075a7 */ /* 0x000e24000800017f */
[----:B0-----:R-:W-:Y:S05]  /*ec10*/  @!P0 BRA `(.L_x_472) ;  /* 0x0000002c00f08947 */ /* 0x001fea0003800000 */
.L_x_567:
[----:B------:R-:W-:Y:S05]  /*ec20*/  BSYNC B0 ;  /* 0x0000000000007941 */ /* 0x000fea0003800000 */
.L_x_471:
[----:B------:R-:W-:-:S03]  /*ec30*/  UMOV UR4, 0xffffffff ;  /* 0xffffffff00047882 */ /* 0x000fc60000000000 */
[----:B------:R-:W-:Y:S05]  /*ec40*/  BRA.DIV UR4, `(.L_x_473) ;  /* 0x0000002e04f87947 */ /* 0x000fea000b800000 */
[----:B0-----:R-:W0:Y:S02]  /*ec50*/  S2R R0, SR_TID.X ;  /* 0x0000000000007919 */ /* 0x001e240000002100 */
[----:B0-----:R-:W-:-:S04]  /*ec60*/  SHF.R.U32.HI R0, RZ, 0x5, R0 ;  /* 0x00000005ff007819 */ /* 0x001fc80000011600 */
[----:B------:R-:W-:-:S05]  /*ec70*/  LOP3.LUT R0, R0, 0x3, RZ, 0xc0, !PT ;  /* 0x0000000300007812 */ /* 0x000fca00078ec0ff */
[----:B------:R0:W1:Y:S02]  /*ec80*/  SHFL.IDX PT, R14, R0, RZ, 0x1f ;  /* 0x00001fff000e7589 */ /* 0x00006400000e0000 */
.L_x_570:
[----:B-1----:R-:W-:Y:S01]  /*ec90*/  ISETP.NE.AND P0, PT, R14, RZ, PT ;  /* 0x000000ff0e00720c */ /* 0x002fe20003f05270 */
[----:B------:R-:W-:-:S12]  /*eca0*/  BSSY B0, `(.L_x_474) ;  /* 0x0000024000007945 */ /* 0x000fd80003800000 */
[----:B------:R-:W-:Y:S05]  /*ecb0*/  @P0 BRA `(.L_x_475) ;  /* 0x0000000000880947 */ /* 0x000fea0003800000 */
[----:B------:R-:W-:-:S03]  /*ecc0*/  UMOV UR4, 0xffffffff ;  /* 0xffffffff00047882 */ /* 0x000fc60000000000 */
[----:B------:R-:W-:Y:S05]  /*ecd0*/  BRA.DIV UR4, `(.L_x_476) ;  /* 0x0000003204087947 */ /* 0x000fea000b800000 */
[----:B------:R-:W-:-:S13]  /*ece0*/  ELECT P6, URZ, PT ;  /* 0x00000000003f782f */ /* 0x000fda00038c0000 */
.L_x_573:
[----:B------:R-:W-:Y:S05]  /*ecf0*/  @!P6 BRA `(.L_x_475) ;  /* 0x000000000078e947 */ /* 0x000fea0003800000 */
[----:B------:R-:W-:-:S06]  /*ed00*/  ULOP3.LUT UR4, UR39, 0x2, URZ, 0xfc, !UPT ;  /* 0x0000000227047892 */ /* 0x000fcc000f8efc3f */
[----:B0-----:R-:W-:-:S05]  /*ed10*/  IMAD.U32 R0, RZ, RZ, UR4 ;  /* 0x00000004ff007e24 */ /* 0x001fca000f8e00ff */
[----:B------:R-:W-:-:S13]  /*ed20*/  ISETP.NE.AND P0, PT, R0, 0x3, PT ;  /* 0x000000030000780c */ /* 0x000fda0003f05270 */
[----:B------:R-:W-:Y:S05]  /*ed30*/  @!P0 BRA `(.L_x_477) ;  /* 0x0000000000048947 */ /* 0x000fea0003800000 */
[----:B------:R-:W-:Y:S01]  /*ed40*/  BPT.TRAP 0x1 ;  /* 0x000000040000795c */ /* 0x000fe20000300000 */
.L_x_477:
[C---:B------:R-:W-:Y:S01]  /*ed50*/  LEA R3, R24.reuse, R5, 0x3 ;  /* 0x0000000518037211 */ /* 0x040fe200078e18ff */
[----:B------:R-:W-:Y:S01]  /*ed60*/  VIADD R24, R24, 0x1 ;  /* 0x0000000118187836 */ /* 0x000fe20000000000 */
[----:B------:R-:W-:-:S04]  /*ed70*/  SHF.L.U32 R2, R25, 0x1f, RZ ;  /* 0x0000001f19027819 */ /* 0x000fc800000006ff */
[----:B------:R-:W0:Y:S01]  /*ed80*/  SYNCS.PHASECHK.TRANS64.TRYWAIT P1, [R3+URZ+0x28c40], R2 ;  /* 0x028c4002030075a7 */ /* 0x000e22000802017f */
[----:B------:R-:W-:-:S04]  /*ed90*/  ISETP.NE.AND P2, PT, R24, 0x2, PT ;  /* 0x000000021800780c */ /* 0x000fc80003f45270 */
[----:B------:R-:W-:Y:S01]  /*eda0*/  SEL R0, RZ, 0x1, P2 ;  /* 0x00000001ff007807 */ /* 0x000fe20001000000 */
[----:B0-----:R-:W-:Y:S08]  /*edb0*/  @!P1 BRA `(.L_x_478) ;  /* 0x0000002c00f09947 */ /* 0x001ff00003800000 */
.L_x_574:
[----:B------:R-:W-:Y:S02]  /*edc0*/  SEL R24, R24, RZ, P2 ;  /* 0x000000ff18187207 */ /* 0x000fe40001000000 */
[----:B------:R-:W-:Y:S01]  /*edd0*/  LOP3.LUT R0, R25, R0, RZ, 0x3c, !PT ;  /* 0x0000000019007212 */ /* 0x000fe200078e3cff */
[----:B------:R-:W-:Y:S06]  /*ede0*/  @!P0 BRA `(.L_x_479) ;  /* 0x0000000000048947 */ /* 0x000fec0003800000 */
[----:B------:R-:W-:Y:S01]  /*edf0*/  BPT.TRAP 0x1 ;  /* 0x000000040000795c */ /* 0x000fe20000300000 */
.L_x_479:
[----:B------:R-:W-:Y:S01]  /*ee00*/  IMAD R5, R24, 0x8, R5 ;  /* 0x0000000818057824 */ /* 0x000fe200078e0205 */
[----:B------:R-:W-:-:S04]  /*ee10*/  SHF.L.U32 R0, R0, 0x1f, RZ ;  /* 0x0000001f00007819 */ /* 0x000fc800000006ff */
[----:B------:R-:W1:Y:S02]  /*ee20*/  SYNCS.PHASECHK.TRANS64.TRYWAIT P1, [R5+URZ+0x28c40], R0 ;  /* 0x028c4000050075a7 */ /* 0x000e64000802017f */
[----:B-1----:R-:W-:Y:S05]  /*ee30*/  @!P1 BRA `(.L_x_480) ;  /* 0x0000002c00e49947 */ /* 0x002fea0003800000 */
.L_x_575:
[----:B------:R-:W-:Y:S05]  /*ee40*/  @!P0 BRA `(.L_x_481) ;  /* 0x0000000000048947 */ /* 0x000fea0003800000 */
[----:B------:R-:W-:Y:S01]  /*ee50*/  BPT.TRAP 0x1 ;  /* 0x000000040000795c */ /* 0x000fe20000300000 */
.L_x_481:
[----:B------:R-:W5:Y:S02]  /*ee60*/  SYNCS.PHASECHK.TRANS64.TRYWAIT P1, [R3+URZ+0x28c60], R2 ;  /* 0x028c6002030075a7 */ /* 0x000f64000802017f */
[----:B-----5:R-:W-:Y:S05]  /*ee70*/  @!P1 BRA `(.L_x_482) ;  /* 0x0000002c00e89947 */ /* 0x020fea0003800000 */
.L_x_576:
[----:B------:R-:W-:Y:S05]  /*ee80*/  @!P0 BRA `(.L_x_483) ;  /* 0x0000000000048947 */ /* 0x000fea0003800000 */
[----:B------:R-:W-:Y:S01]  /*ee90*/  BPT.TRAP 0x1 ;  /* 0x000000040000795c */ /* 0x000fe20000300000 */
.L_x_483:
[----:B------:R0:W0:Y:S02]  /*eea0*/  SYNCS.PHASECHK.TRANS64.TRYWAIT P0, [R5+URZ+0x28c60], R0 ;  /* 0x028c6000050075a7 */ /* 0x000024000800017f */
[----:B0-----:R-:W-:Y:S05]  /*eeb0*/  @!P0 NANOSLEEP.SYNCS 0x989680 ;  /* 0x009896800000895d */ /* 0x001fea0003900000 */
[----:B------:R-:W0:Y:S02]  /*eec0*/  @!P0 SYNCS.PHASECHK.TRANS64 P0, [R5+URZ+0x28c60], R0 ;  /* 0x028c6000050085a7 */ /* 0x000e24000800007f */
[----:B0-----:R-:W-:Y:S05]  /*eed0*/  @!P0 BRA `(.L_x_483) ;  /* 0xfffffffc00f08947 */ /* 0x001fea000383ffff */
.L_x_475:
[----:B------:R-:W-:Y:S05]  /*eee0*/  BSYNC B0 ;  /* 0x0000000000007941 */ /* 0x000fea0003800000 */
.L_x_474:
[----:B------:R-:W-:Y:S05]  /*eef0*/  EXIT ;  /* 0x000000000000794d */ /* 0x000fea0003800000 */
.L_x_354:
[----:B0-----:R-:W-:-:S04]  /*ef00*/  IMAD.U32 R3, RZ, RZ, UR16 ;  /* 0x00000010ff037e24 */ /* 0x001fc8000f8e00ff */
[----:B------:R0:W1:Y:S03]  /*ef10*/  SYNCS.PHASECHK.TRANS64.TRYWAIT P1, [R3+URZ+0x28c50], R0 ;  /* 0x028c5000030075a7 */ /* 0x000066000802017f */
[----:B-1----:R-:W-:Y:S05]  /*ef20*/  @!P1 NANOSLEEP.SYNCS 0x989680 ;  /* 0x009896800000995d */ /* 0x002fea0003900000 */
[----:B------:R-:W1:Y:S02]  /*ef30*/  @!P1 SYNCS.PHASECHK.TRANS64 P1, [R3+URZ+0x28c50], R0 ;  /* 0x028c5000030095a7 */ /* 0x000e64000802007f */
[----:B-1----:R-:W-:Y:S05]  /*ef40*/  @!P1 BRA `(.L_x_354) ;  /* 0xfffffffc00ec9947 */ /* 0x002fea000383ffff */
[----:B------:R-:W-:Y:S05]  /*ef50*/  BRA `(.L_x_484) ;  /* 0xffffff2800647947 */ /* 0x000fea000383ffff */
.L_x_360:
[----:B-1----:R-:W-:-:S04]  /*ef60*/  IMAD.U32 R4, RZ, RZ, UR21 ;  /* 0x00000015ff047e24 */ /* 0x002fc8000f8e00ff */
[----:B------:R1:W2:Y:S03]  /*ef70*/  SYNCS.PHASECHK.TRANS64.TRYWAIT P1, [R4+URZ+0x28c50], R3 ;  /* 0x028c5003040075a7 */ /* 0x0002a6000802017f */
[----:B--2---:R-:W-:Y:S05]  /*ef80*/  @!P1 NANOSLEEP.SYNCS 0x989680 ;  /* 0x009896800000995d */ /* 0x004fea0003900000 */
[----:B------:R-:W2:Y:S02]  /*ef90*/  @!P1 SYNCS.PHASECHK.TRANS64 P1, [R4+URZ+0x28c50], R3 ;  /* 0x028c5003040095a7 */ /* 0x000ea4000802007f */
[----:B--2---:R-:W-:Y:S05]  /*efa0*/  @!P1 BRA `(.L_x_360) ;  /* 0xfffffffc00ec9947 */ /* 0x004fea000383ffff */
[----:B------:R-:W-:Y:S05]  /*efb0*/  BRA `(.L_x_359) ;  /* 0xffffff34006c7947 */ /* 0x000fea000383ffff */
.L_x_364:
[----:B0-----:R-:W-:-:S04]  /*efc0*/  IMAD.U32 R3, RZ, RZ, UR41 ;  /* 0x00000029ff037e24 */ /* 0x001fc8000f8e00ff */
[----:B------:R0:W1:Y:S03]  /*efd0*/  SYNCS.PHASECHK.TRANS64.TRYWAIT P1, [R3+URZ+0x28c00], R0 ;  /* 0x028c0000030075a7 */ /* 0x000066000802017f */
[----:B-1----:R-:W-:Y:S05]  /*efe0*/  @!P1 NANOSLEEP.SYNCS 0x989680 ;  /* 0x009896800000995d */ /* 0x002fea0003900000 */
[----:B------:R-:W1:Y:S02]  /*eff0*/  @!P1 SYNCS.PHASECHK.TRANS64 P1, [R3+URZ+0x28c00], R0 ;  /* 0x028c0000030095a7 */ /* 0x000e64000802007f */
[----:B-1----:R-:W-:Y:S05]  /*f000*/  @!P1 BRA `(.L_x_364) ;  /* 0xfffffffc00ec9947 */ /* 0x002fea000383ffff */
[----:B------:R-:W-:Y:S05]  /*f010*/  BRA `(.L_x_485) ;  /* 0xffffff4000c47947 */ /* 0x000fea000383ffff */
.L_x_368:
[----:B--2---:R2:W3:Y:S02]  /*f020*/  SYNCS.PHASECHK.TRANS64.TRYWAIT P1, [R7+URZ+0x28c30], R8 ;  /* 0x028c3008070075a7 */ /* 0x0044e4000802017f */
[----:B---3--:R-:W-:Y:S05]  /*f030*/  @!P1 NANOSLEEP.SYNCS 0x989680 ;  /* 0x009896800000995d */ /* 0x008fea0003900000 */
[----:B------:R-:W3:Y:S02]  /*f040*/  @!P1 SYNCS.PHASECHK.TRANS64 P1, [R7+URZ+0x28c30], R8 ;  /* 0x028c3008070095a7 */ /* 0x000ee4000802007f */
[----:B---3--:R-:W-:Y:S05]  /*f050*/  @!P1 BRA `(.L_x_368) ;  /* 0xfffffffc00f09947 */ /* 0x008fea000383ffff */
[----:B------:R-:W-:Y:S05]  /*f060*/  BRA `(.L_x_367) ;  /* 0xffffff4000e07947 */ /* 0x000fea000383ffff */
.L_x_373:
[----:B----4-:R4:W0:Y:S02]  /*f070*/  SYNCS.PHASECHK.TRANS64.TRYWAIT P1, [R7+URZ+0x28c50], R8 ;  /* 0x028c5008070075a7 */ /* 0x010824000802017f */
[----:B0-----:R-:W-:Y:S05]  /*f080*/  @!P1 NANOSLEEP.SYNCS 0x989680 ;  /* 0x009896800000995d */ /* 0x001fea0003900000 */
[----:B------:R-:W0:Y:S02]  /*f090*/  @!P1 SYNCS.PHASECHK.TRANS64 P1, [R7+URZ+0x28c50], R8 ;  /* 0x028c5008070095a7 */ /* 0x000e24000802007f */
[----:B0-----:R-:W-:Y:S05]  /*f0a0*/  @!P1 BRA `(.L_x_373) ;  /* 0xfffffffc00f09947 */ /* 0x001fea000383ffff */
[----:B------:R-:W-:Y:S05]  /*f0b0*/  BRA `(.L_x_372) ;  /* 0xffffff5000f47947 */ /* 0x000fea000383ffff */
.L_x_379:
[----:B--2---:R-:W-:-:S04]  /*f0c0*/  IMAD.U32 R4, RZ, RZ, UR21 ;  /* 0x00000015ff047e24 */ /* 0x004fc8000f8e00ff */
[----:B------:R2:W3:Y:S03]  /*f0d0*/  SYNCS.PHASECHK.TRANS64.TRYWAIT P2, [R4+URZ+0x28c30], R7 ;  /* 0x028c3007040075a7 */ /* 0x0004e6000804017f */
[----:B---3--:R-:W-:Y:S05]  /*f0e0*/  @!P2 NANOSLEEP.SYNCS 0x989680 ;  /* 0x009896800000a95d */ /* 0x008fea0003900000 */
[----:B------:R-:W3:Y:S02]  /*f0f0*/  @!P2 SYNCS.PHASECHK.TRANS64 P2, [R4+URZ+0x28c30], R7 ;  /* 0x028c30070400a5a7 */ /* 0x000ee4000804007f */
[----:B---3--:R-:W-:Y:S05]  /*f100*/  @!P2 BRA `(.L_x_379) ;  /* 0xfffffffc00eca947 */ /* 0x008fea000383ffff */
[----:B------:R-:W-:Y:S05]  /*f110*/  BRA `(.L_x_378) ;  /* 0xffffff5400e07947 */ /* 0x000fea000383ffff */
.L_x_384:
[----:B--2---:R-:W-:-:S04]  /*f120*/  IMAD.U32 R8, RZ, RZ, UR21 ;  /* 0x00000015ff087e24 */ /* 0x004fc8000f8e00ff */
[----:B------:R2:W4:Y:S03]  /*f130*/  SYNCS.PHASECHK.TRANS64.TRYWAIT P2, [R8+URZ+0x28c50], R7 ;  /* 0x028c5007080075a7 */ /* 0x000526000804017f */
[----:B----4-:R-:W-:Y:S05]  /*f140*/  @!P2 NANOSLEEP.SYNCS 0x989680 ;  /* 0x009896800000a95d */ /* 0x010fea0003900000 */
[----:B------:R-:W4:Y:S02]  /*f150*/  @!P2 SYNCS.PHASECHK.TRANS64 P2, [R8+URZ+0x28c50], R7 ;  /* 0x028c50070800a5a7 */ /* 0x000f24000804007f */
[----:B----4-:R-:W-:Y:S05]  /*f160*/  @!P2 BRA `(.L_x_384) ;  /* 0xfffffffc00eca947 */ /* 0x010fea000383ffff */
[----:B------:R-:W-:Y:S05]  /*f170*/  BRA `(.L_x_383) ;  /* 0xffffff6c00147947 */ /* 0x000fea000383ffff */
.L_x_421:
[----:B------:R-:W-:Y:S01]  /*f180*/  SHF.R.U32.HI R2, RZ, 0x5, R2 ;  /* 0x00000005ff027819 */ /* 0x000fe20000011602 */
[----:B------:R-:W-:Y:S01]  /*f190*/  BSSY B0, `(.L_x_486) ;  /* 0x0000009000007945 */ /* 0x000fe20003800000 */
[----:B------:R-:W-:Y:S01]  /*f1a0*/  MOV R12, RZ ;  /* 0x000000ff000c7202 */ /* 0x000fe20000000f00 */
[----:B------:R-:W-:Y:S01]  /*f1b0*/  IMAD.MOV.U32 R11, RZ, RZ, 0x1f ;  /* 0x0000001fff0b7424 */ /* 0x000fe200078e00ff */
[----:B------:R-:W-:Y:S01]  /*f1c0*/  LOP3.LUT R2, R2, 0x3, RZ, 0xc0, !PT ;  /* 0x0000000302027812 */ /* 0x000fe200078ec0ff */
[----:B------:R-:W-:-:S04]  /*f1d0*/  IMAD.MOV.U32 R15, RZ, RZ, -0x1 ;  /* 0xffffffffff0f7424 */ /* 0x000fc800078e00ff */
[----:B------:R-:W-:-:S07]  /*f1e0*/  IMAD.MOV.U32 R13, RZ, RZ, R2 ;  /* 0x000000ffff0d7224 */ /* 0x000fce00078e0002 */
[----:B0----5:R-:W-:Y:S05]  /*f1f0*/  WARPSYNC.COLLECTIVE R15, `(.L_x_487) ;  /* 0x000000000f087348 */ /* 0x021fea0003c00000 */
[----:B------:R1:W2:Y:S02]  /*f200*/  SHFL.IDX P6, R14, R13, R12, R11 ;  /* 0x0000000c0d0e7389 */ /* 0x0002a400000c000b */
[----:B012--5:R-:W-:Y:S01]  /*f210*/  ENDCOLLECTIVE ;  /* 0x000000000000791b */ /* 0x027fe20003800000 */
.L_x_487:
[----:B------:R-:W-:Y:S05]  /*f220*/  BSYNC B0 ;  /* 0x0000000000007941 */ /* 0x000fea0003800000 */
.L_x_486:
[----:B------:R-:W-:Y:S05]  /*f230*/  BRA `(.L_x_488) ;  /* 0xffffffc000407947 */ /* 0x000fea000383ffff */
.L_x_424:
[----:B0-----:R0:W1:Y:S02]  /*f240*/  SYNCS.PHASECHK.TRANS64.TRYWAIT P0, [R27+URZ+0x28c40], R0 ;  /* 0x028c40001b0075a7 */ /* 0x001064000800017f */
[----:B-1----:R-:W-:Y:S05]  /*f250*/  @!P0 NANOSLEEP.SYNCS 0x989680 ;  /* 0x009896800000895d */ /* 0x002fea0003900000 */
[----:B------:R-:W1:Y:S02]  /*f260*/  @!P0 SYNCS.PHASECHK.TRANS64 P0, [R27+URZ+0x28c40], R0 ;  /* 0x028c40001b0085a7 */ /* 0x000e64000800007f */
[----:B-1----:R-:W-:Y:S05]  /*f270*/  @!P0 BRA `(.L_x_424) ;  /* 0xfffffffc00f08947 */ /* 0x002fea000383ffff */
[----:B------:R-:W-:Y:S05]  /*f280*/  BRA `(.L_x_489) ;  /* 0xffffffc400107947 */ /* 0x000fea000383ffff */
.L_x_425:
        /* <DEDUP_REMOVED lines=8> */
.L_x_491:
[----:B------:R-:W-:Y:S05]  /*f310*/  BSYNC B0 ;  /* 0x0000000000007941 */ /* 0x000fea0003800000 */
.L_x_490:
[----:B------:R-:W-:Y:S01]  /*f320*/  IMAD.MOV.U32 R13, RZ, RZ, R0 ;  /* 0x000000ffff0d7224 */ /* 0x000fe200078e0000 */
[----:B------:R-:W-:Y:S01]  /*f330*/  MOV R12, RZ ;  /* 0x000000ff000c7202 */ /* 0x000fe20000000f00 */
[----:B------:R-:W-:Y:S02]  /*f340*/  IMAD.MOV.U32 R11, RZ, RZ, 0x181f ;  /* 0x0000181fff0b7424 */ /* 0x000fe400078e00ff */
[----:B------:R-:W-:Y:S02]  /*f350*/  IMAD.MOV.U32 R15, RZ, RZ, -0x1 ;  /* 0xffffffffff0f7424 */ /* 0x000fe400078e00ff */
[----:B------:R-:W-:Y:S02]  /*f360*/  IMAD.MOV.U32 R2, RZ, RZ, R14 ;  /* 0x000000ffff027224 */ /* 0x000fe400078e000e */
[----:B------:R-:W-:-:S07]  /*f370*/  @P0 IMAD R6, R4, 0x2, R23 ;  /* 0x0000000204060824 */ /* 0x000fce00078e0217 */
[----:B------:R-:W-:Y:S05]  /*f380*/  WARPSYNC.COLLECTIVE R15, `(.L_x_492) ;  /* 0x000000000f087348 */ /* 0x000fea0003c00000 */
[----:B------:R0:W1:Y:S02]  /*f390*/  SHFL.IDX P6, R14, R13, R12, R11 ;  /* 0x0000000c0d0e7389 */ /* 0x00006400000c000b */
[----:B01----:R-:W-:Y:S01]  /*f3a0*/  ENDCOLLECTIVE ;  /* 0x000000000000791b */ /* 0x003fe20003800000 */
.L_x_492:
[----:B------:R-:W-:Y:S02]  /*f3b0*/  IMAD.MOV.U32 R13, RZ, RZ, R5 ;  /* 0x000000ffff0d7224 */ /* 0x000fe400078e0005 */
[----:B------:R-:W-:Y:S02]  /*f3c0*/  IMAD.MOV.U32 R12, RZ, RZ, 0x1 ;  /* 0x00000001ff0c7424 */ /* 0x000fe400078e00ff */
[----:B------:R-:W-:-:S07]  /*f3d0*/  IMAD.MOV.U32 R3, RZ, RZ, R14 ;  /* 0x000000ffff037224 */ /* 0x000fce00078e000e */
[----:B------:R-:W-:Y:S05]  /*f3e0*/  WARPSYNC.COLLECTIVE R15, `(.L_x_493) ;  /* 0x000000000f087348 */ /* 0x000fea0003c00000 */
[----:B------:R0:W1:Y:S02]  /*f3f0*/  SHFL.IDX P6, R14, R13, R12, R11 ;  /* 0x0000000c0d0e7389 */ /* 0x00006400000c000b */
[----:B01----:R-:W-:Y:S01]  /*f400*/  ENDCOLLECTIVE ;  /* 0x000000000000791b */ /* 0x003fe20003800000 */
.L_x_493:
        /* <DEDUP_REMOVED lines=15> */
.L_x_494:
[----:B------:R-:W-:Y:S02]  /*f500*/  @P0 IMAD R6, R4, 0x2, R23 ;  /* 0x0000000204060824 */ /* 0x000fe400078e0217 */
[----:B------:R-:W-:Y:S02]  /*f510*/  IMAD.MOV.U32 R13, RZ, RZ, R5 ;  /* 0x000000ffff0d7224 */ /* 0x000fe400078e0005 */
[----:B------:R-:W-:Y:S02]  /*f520*/  IMAD.MOV.U32 R12, RZ, RZ, 0x2 ;  /* 0x00000002ff0c7424 */ /* 0x000fe400078e00ff */
[----:B------:R-:W-:-:S07]  /*f530*/  IMAD.MOV.U32 R3, RZ, RZ, R14 ;  /* 0x000000ffff037224 */ /* 0x000fce00078e000e */
[----:B------:R-:W-:Y:S05]  /*f540*/  WARPSYNC.COLLECTIVE R15, `(.L_x_495) ;  /* 0x000000000f087348 */ /* 0x000fea0003c00000 */
[----:B------:R0:W1:Y:S02]  /*f550*/  SHFL.IDX P6, R14, R13, R12, R11 ;  /* 0x0000000c0d0e7389 */ /* 0x00006400000c000b */
[----:B01----:R-:W-:Y:S01]  /*f560*/  ENDCOLLECTIVE ;  /* 0x000000000000791b */ /* 0x003fe20003800000 */
.L_x_495:
        /* <DEDUP_REMOVED lines=15> */
.L_x_496:
[----:B------:R-:W-:Y:S02]  /*f660*/  @P0 IMAD R6, R4, 0x2, R23 ;  /* 0x0000000204060824 */ /* 0x000fe400078e0217 */
[----:B------:R-:W-:Y:S02]  /*f670*/  IMAD.MOV.U32 R13, RZ, RZ, R5 ;  /* 0x000000ffff0d7224 */ /* 0x000fe400078e0005 */
[----:B------:R-:W-:Y:S02]  /*f680*/  IMAD.MOV.U32 R12, RZ, RZ, 0x3 ;  /* 0x00000003ff0c7424 */ /* 0x000fe400078e00ff */
[----:B------:R-:W-:-:S07]  /*f690*/  IMAD.MOV.U32 R3, RZ, RZ, R14 ;  /* 0x000000ffff037224 */ /* 0x000fce00078e000e */
[----:B------:R-:W-:Y:S05]  /*f6a0*/  WARPSYNC.COLLECTIVE R15, `(.L_x_497) ;  /* 0x000000000f087348 */ /* 0x000fea0003c00000 */
[----:B------:R0:W1:Y:S02]  /*f6b0*/  SHFL.IDX P6, R14, R13, R12, R11 ;  /* 0x0000000c0d0e7389 */ /* 0x00006400000c000b */
[----:B01----:R-:W-:Y:S01]  /*f6c0*/  ENDCOLLECTIVE ;  /* 0x000000000000791b */ /* 0x003fe20003800000 */
.L_x_497:
[----:B------:R-:W-:-:S04]  /*f6d0*/  @P0 LEA R3, P1, R7, R3, 0x1 ;  /* 0x0000000307030211 */ /* 0x000fc800078208ff */
[----:B------:R-:W-:-:S04]  /*f6e0*/  @P0 IADD3.X R2, RZ, R2, RZ, P1, !PT ;  /* 0x00000002ff020210 */ /* 0x000fc80000ffe4ff */
[----:B------:R-:W-:Y:S01]  /*f6f0*/  @P0 LOP3.LUT R3, R3, R2, RZ, 0x3c, !PT ;  /* 0x0000000203030212 */ /* 0x000fe200078e3cff */
[----:B------:R-:W-:-:S03]  /*f700*/  IMAD.MOV.U32 R13, RZ, RZ, R0 ;  /* 0x000000ffff0d7224 */ /* 0x000fc600078e0000 */
[----:B------:R-:W-:-:S04]  /*f710*/  @P0 LOP3.LUT R2, R3, R2, RZ, 0x3c, !PT ;  /* 0x0000000203020212 */ /* 0x000fc800078e3cff */
[----:B------:R-:W-:Y:S01]  /*f720*/  @P0 LOP3.LUT R3, R3, R2, RZ, 0x3c, !PT ;  /* 0x0000000203030212 */ /* 0x000fe200078e3cff */
[----:B------:R-:W-:-:S04]  /*f730*/  IMAD.MOV.U32 R5, RZ, RZ, R14 ;  /* 0x000000ffff057224 */ /* 0x000fc800078e000e */
[----:B------:R-:W-:Y:S01]  /*f740*/  @!PT LDS RZ, [RZ] ;  /* 0x00000000fffff984 */ /* 0x000fe20000000800 */
[----:B------:R-:W-:Y:S01]  /*f750*/  @!PT LDS RZ, [RZ] ;  /* 0x00000000fffff984 */ /* 0x000fe20000000800 */
[----:B------:R-:W-:Y:S01]  /*f760*/  @!PT LDS RZ, [RZ] ;  /* 0x00000000fffff984 */ /* 0x000fe20000000800 */
[----:B------:R0:W-:Y:S03]  /*f770*/  @P0 LDGSTS.E.BYPASS.LTC128B.128 [R6+0x23400], desc[UR50][R2.64], !P2 ;  /* 0x2340000002060fae */ /* 0x0001e6000d101d72 */
[----:B0-----:R-:W-:Y:S05]  /*f780*/  WARPSYNC.COLLECTIVE R15, `(.L_x_498) ;  /* 0x000000000f087348 */ /* 0x001fea0003c00000 */
[----:B------:R1:W2:Y:S02]  /*f790*/  SHFL.IDX P6, R14, R13, R12, R11 ;  /* 0x0000000c0d0e7389 */ /* 0x0002a400000c000b */
[----:B012---:R-:W-:Y:S01]  /*f7a0*/  ENDCOLLECTIVE ;  /* 0x000000000000791b */ /* 0x007fe20003800000 */
.L_x_498:
[----:B------:R-:W-:Y:S01]  /*f7b0*/  IMAD.MOV.U32 R0, RZ, RZ, R14 ;  /* 0x000000ffff007224 */ /* 0x000fe200078e000e */
[----:B------:R-:W-:Y:S06]  /*f7c0*/  BRA `(.L_x_499) ;  /* 0xffffffc000cc7947 */ /* 0x000fec000383ffff */
.L_x_430:
[----:B------:R-:W-:Y:S01]  /*f7d0*/  IMAD.MOV.U32 R13, RZ, RZ, R4 ;  /* 0x000000ffff0d7224 */ /* 0x000fe200078e0004 */
[----:B------:R-:W-:Y:S01]  /*f7e0*/  MOV R11, 0x181f ;  /* 0x0000181f000b7802 */ /* 0x000fe20000000f00 */
[----:B------:R-:W-:Y:S02]  /*f7f0*/  IMAD.MOV.U32 R12, RZ, RZ, RZ ;  /* 0x000000ffff0c7224 */ /* 0x000fe400078e00ff */
[----:B------:R-:W-:Y:S02]  /*f800*/  IMAD.MOV.U32 R15, RZ, RZ, -0x1 ;  /* 0xffffffffff0f7424 */ /* 0x000fe400078e00ff */
[----:B-----5:R-:W-:Y:S02]  /*f810*/  IMAD R5, R10, R7, RZ ;  /* 0x000000070a057224 */ /* 0x020fe400078e02ff */
[----:B------:R-:W-:-:S07]  /*f820*/  IMAD R17, R17, 0x40, R37 ;  /* 0x0000004011117824 */ /* 0x000fce00078e0225 */
[----:B------:R-:W-:Y:S05]  /*f830*/  WARPSYNC.COLLECTIVE R15, `(.L_x_500) ;  /* 0x000000000f087348 */ /* 0x000fea0003c00000 */
[----:B------:R0:W1:Y:S02]  /*f840*/  SHFL.IDX P6, R14, R13, R12, R11 ;  /* 0x0000000c0d0e7389 */ /* 0x00006400000c000b */
[----:B01----:R-:W-:Y:S01]  /*f850*/  ENDCOLLECTIVE ;  /* 0x000000000000791b */ /* 0x003fe20003800000 */
.L_x_500:
[C---:B------:R-:W-:Y:S01]  /*f860*/  VIADD R6, R17.reuse, 0x10 ;  /* 0x0000001011067836 */ /* 0x040fe20000000000 */
[----:B------:R-:W-:Y:S01]  /*f870*/  ISETP.GE.AND P0, PT, R17, R5, PT ;  /* 0x000000051100720c */ /* 0x000fe20003f06270 */
[----:B------:R-:W-:Y:S02]  /*f880*/  IMAD.MOV.U32 R13, RZ, RZ, R0 ;  /* 0x000000ffff0d7224 */ /* 0x000fe400078e0000 */
[----:B------:R-:W-:-:S10]  /*f890*/  IMAD.MOV.U32 R2, RZ, RZ, R14 ;  /* 0x000000ffff027224 */ /* 0x000fd400078e000e */
[----:B------:R-:W-:Y:S05]  /*f8a0*/  WARPSYNC.COLLECTIVE R15, `(.L_x_501) ;  /* 0x000000000f087348 */ /* 0x000fea0003c00000 */
[----:B------:R0:W1:Y:S02]  /*f8b0*/  SHFL.IDX P6, R14, R13, R12, R11 ;  /* 0x0000000c0d0e7389 */ /* 0x00006400000c000b */
[----:B01----:R-:W-:Y:S01]  /*f8c0*/  ENDCOLLECTIVE ;  /* 0x000000000000791b */ /* 0x003fe20003800000 */
.L_x_501:
[----:B------:R-:W-:Y:S01]  /*f8d0*/  IMAD.MOV.U32 R13, RZ, RZ, R4 ;  /* 0x000000ffff0d7224 */ /* 0x000fe200078e0004 */
[----:B------:R-:W-:Y:S01]  /*f8e0*/  MOV R12, 0x1 ;  /* 0x00000001000c7802 */ /* 0x000fe20000000f00 */
[----:B------:R-:W-:-:S07]  /*f8f0*/  IMAD.MOV.U32 R3, RZ, RZ, R14 ;  /* 0x000000ffff037224 */ /* 0x000fce00078e000e */
[----:B------:R-:W-:Y:S05]  /*f900*/  WARPSYNC.COLLECTIVE R15, `(.L_x_502) ;  /* 0x000000000f087348 */ /* 0x000fea0003c00000 */
[----:B------:R0:W1:Y:S02]  /*f910*/  SHFL.IDX P6, R14, R13, R12, R11 ;  /* 0x0000000c0d0e7389 */ /* 0x00006400000c000b */
[----:B01----:R-:W-:Y:S01]  /*f920*/  ENDCOLLECTIVE ;  /* 0x000000000000791b */ /* 0x003fe20003800000 */
.L_x_502:
[----:B------:R-:W-:-:S05]  /*f930*/  @!P0 LEA R3, P2, R9, R3, 0x1 ;  /* 0x0000000309038211 */ /* 0x000fca00078408ff */
[----:B------:R-:W-:-:S05]  /*f940*/  @!P0 IMAD.X R2, RZ, RZ, R2, P2 ;  /* 0x000000ffff028224 */ /* 0x000fca00010e0602 */
[----:B------:R-:W-:Y:S01]  /*f950*/  @!P0 LOP3.LUT R3, R3, R2, RZ, 0x3c, !PT ;  /* 0x0000000203038212 */ /* 0x000fe200078e3cff */
[----:B------:R-:W-:-:S03]  /*f960*/  IMAD.MOV.U32 R13, RZ, RZ, R0 ;  /* 0x000000ffff0d7224 */ /* 0x000fc600078e0000 */
[----:B------:R-:W-:-:S04]  /*f970*/  @!P0 LOP3.LUT R2, R3, R2, RZ, 0x3c, !PT ;  /* 0x0000000203028212 */ /* 0x000fc800078e3cff */
[----:B------:R-:W-:-:S05]  /*f980*/  @!P0 LOP3.LUT R3, R3, R2, RZ, 0x3c, !PT ;  /* 0x0000000203038212 */ /* 0x000fca00078e3cff */
[----:B------:R-:W-:Y:S01]  /*f990*/  @!PT LDS RZ, [RZ] ;  /* 0x00000000fffff984 */ /* 0x000fe20000000800 */
[----:B------:R-:W-:Y:S01]  /*f9a0*/  @!PT LDS RZ, [RZ] ;  /* 0x00000000fffff984 */ /* 0x000fe20000000800 */
[----:B------:R-:W-:Y:S01]  /*f9b0*/  @!PT LDS RZ, [RZ] ;  /* 0x00000000fffff984 */ /* 0x000fe20000000800 */
[----:B------:R0:W-:Y:S01]  /*f9c0*/  @!P0 LDGSTS.E.BYPASS.LTC128B.128 [R8+0x20400], desc[UR50][R2.64], !P1 ;  /* 0x2040000002088fae */ /* 0x0001e2000c901d72 */
[----:B------:R-:W-:Y:S01]  /*f9d0*/  ISETP.GE.AND P0, PT, R6, R5, PT ;  /* 0x000000050600720c */ /* 0x000fe20003f06270 */
[----:B0-----:R-:W-:-:S12]  /*f9e0*/  IMAD.MOV.U32 R2, RZ, RZ, R14 ;  /* 0x000000ffff027224 */ /* 0x001fd800078e000e */
[----:B------:R-:W-:Y:S05]  /*f9f0*/  WARPSYNC.COLLECTIVE R15, `(.L_x_503) ;  /* 0x000000000f087348 */ /* 0x000fea0003c00000 */
[----:B------:R0:W1:Y:S02]  /*fa00*/  SHFL.IDX P6, R14, R13, R12, R11 ;  /* 0x0000000c0d0e7389 */ /* 0x00006400000c000b */
[----:B01----:R-:W-:Y:S01]  /*fa10*/  ENDCOLLECTIVE ;  /* 0x000000000000791b */ /* 0x003fe20003800000 */
.L_x_503:
[----:B------:R-:W-:Y:S02]  /*fa20*/  IMAD.MOV.U32 R13, RZ, RZ, R4 ;  /* 0x000000ffff0d7224 */ /* 0x000fe400078e0004 */
[----:B------:R-:W-:Y:S02]  /*fa30*/  IMAD.MOV.U32 R12, RZ, RZ, 0x2 ;  /* 0x00000002ff0c7424 */ /* 0x000fe400078e00ff */
[----:B------:R-:W-:-:S07]  /*fa40*/  IMAD.MOV.U32 R3, RZ, RZ, R14 ;  /* 0x000000ffff037224 */ /* 0x000fce00078e000e */
[----:B------:R-:W-:Y:S05]  /*fa50*/  WARPSYNC.COLLECTIVE R15, `(.L_x_504) ;  /* 0x000000000f087348 */ /* 0x000fea0003c00000 */
[----:B------:R0:W1:Y:S02]  /*fa60*/  SHFL.IDX P6, R14, R13, R12, R11 ;  /* 0x0000000c0d0e7389 */ /* 0x00006400000c000b */
[----:B01----:R-:W-:Y:S01]  /*fa70*/  ENDCOLLECTIVE ;  /* 0x000000000000791b */ /* 0x003fe20003800000 */
.L_x_504:
[----:B------:R-:W-:-:S05]  /*fa80*/  @!P0 LEA R3, P2, R9, R3, 0x1 ;  /* 0x0000000309038211 */ /* 0x000fca00078408ff */
[----:B------:R-:W-:-:S05]  /*fa90*/  @!P0 IMAD.X R2, RZ, RZ, R2, P2 ;  /* 0x000000ffff028224 */ /* 0x000fca00010e0602 */
[----:B------:R-:W-:Y:S02]  /*faa0*/  @!P0 LOP3.LUT R3, R3, R2, RZ, 0x3c, !PT ;  /* 0x0000000203038212 */ /* 0x000fe400078e3cff */
[----:B------:R-:W-:Y:S02]  /*fab0*/  MOV R13, R0 ;  /* 0x00000000000d7202 */ /* 0x000fe40000000f00 */
[----:B------:R-:W-:-:S04]  /*fac0*/  @!P0 LOP3.LUT R2, R3, R2, RZ, 0x3c, !PT ;  /* 0x0000000203028212 */ /* 0x000fc800078e3cff */
[----:B------:R-:W-:-:S05]  /*fad0*/  @!P0 LOP3.LUT R3, R3, R2, RZ, 0x3c, !PT ;  /* 0x0000000203038212 */ /* 0x000fca00078e3cff */
[----:B------:R-:W-:Y:S01]  /*fae0*/  @!PT LDS RZ, [RZ] ;  /* 0x00000000fffff984 */ /* 0x000fe20000000800 */
[----:B------:R-:W-:Y:S01]  /*faf0*/  @!PT LDS RZ, [RZ] ;  /* 0x00000000fffff984 */ /* 0x000fe20000000800 */
[----:B------:R-:W-:Y:S01]  /*fb00*/  @!PT LDS RZ, [RZ] ;  /* 0x00000000fffff984 */ /* 0x000fe20000000800 */
[----:B------:R0:W-:Y:S02]  /*fb10*/  @!P0 LDGSTS.E.BYPASS.LTC128B.128 [R8+0x20c00], desc[UR50][R2.64], !P1 ;  /* 0x20c0000002088fae */ /* 0x0001e4000c901d72 */
[----:B0-----:R-:W-:-:S05]  /*fb20*/  VIADD R2, R17, 0x20 ;  /* 0x0000002011027836 */ /* 0x001fca0000000000 */
[----:B------:R-:W-:Y:S01]  /*fb30*/  ISETP.GE.AND P0, PT, R2, R5, PT ;  /* 0x000000050200720c */ /* 0x000fe20003f06270 */
[----:B------:R-:W-:-:S12]  /*fb40*/  IMAD.MOV.U32 R2, RZ, RZ, R14 ;  /* 0x000000ffff027224 */ /* 0x000fd800078e000e */
[----:B------:R-:W-:Y:S05]  /*fb50*/  WARPSYNC.COLLECTIVE R15, `(.L_x_505) ;  /* 0x000000000f087348 */ /* 0x000fea0003c00000 */
[----:B------:R0:W1:Y:S02]  /*fb60*/  SHFL.IDX P6, R14, R13, R12, R11 ;  /* 0x0000000c0d0e7389 */ /* 0x00006400000c000b */
[----:B01----:R-:W-:Y:S01]  /*fb70*/  ENDCOLLECTIVE ;  /* 0x000000000000791b */ /* 0x003fe20003800000 */
.L_x_505:
[----:B------:R-:W-:Y:S02]  /*fb80*/  IMAD.MOV.U32 R13, RZ, RZ, R4 ;  /* 0x000000ffff0d7224 */ /* 0x000fe400078e0004 */
[----:B------:R-:W-:Y:S02]  /*fb90*/  IMAD.MOV.U32 R12, RZ, RZ, 0x3 ;  /* 0x00000003ff0c7424 */ /* 0x000fe400078e00ff */
[----:B------:R-:W-:-:S07]  /*fba0*/  IMAD.MOV.U32 R3, RZ, RZ, R14 ;  /* 0x000000ffff037224 */ /* 0x000fce00078e000e */
[----:B------:R-:W-:Y:S05]  /*fbb0*/  WARPSYNC.COLLECTIVE R15, `(.L_x_506) ;  /* 0x000000000f087348 */ /* 0x000fea0003c00000 */
[----:B------:R0:W1:Y:S02]  /*fbc0*/  SHFL.IDX P6, R14, R13, R12, R11 ;  /* 0x0000000c0d0e7389 */ /* 0x00006400000c000b */
[----:B01----:R-:W-:Y:S01]  /*fbd0*/  ENDCOLLECTIVE ;  /* 0x000000000000791b */ /* 0x003fe20003800000 */
.L_x_506:
[----:B------:R-:W-:-:S05]  /*fbe0*/  @!P0 LEA R3, P2, R9, R3, 0x1 ;  /* 0x0000000309038211 */ /* 0x000fca00078408ff */
[----:B------:R-:W-:-:S05]  /*fbf0*/  @!P0 IMAD.X R2, RZ, RZ, R2, P2 ;  /* 0x000000ffff028224 */ /* 0x000fca00010e0602 */
[----:B------:R-:W-:Y:S01]  /*fc00*/  @!P0 LOP3.LUT R3, R3, R2, RZ, 0x3c, !PT ;  /* 0x0000000203038212 */ /* 0x000fe200078e3cff */
[----:B------:R-:W-:-:S03]  /*fc10*/  IMAD.MOV.U32 R13, RZ, RZ, R0 ;  /* 0x000000ffff0d7224 */ /* 0x000fc600078e0000 */
[----:B------:R-:W-:-:S04]  /*fc20*/  @!P0 LOP3.LUT R2, R3, R2, RZ, 0x3c, !PT ;  /* 0x0000000203028212 */ /* 0x000fc800078e3cff */
[----:B------:R-:W-:Y:S01]  /*fc30*/  @!P0 LOP3.LUT R3, R3, R2, RZ, 0x3c, !PT ;  /* 0x0000000203038212 */ /* 0x000fe200078e3cff */
[----:B------:R-:W-:-:S07]  /*fc40*/  IMAD.MOV.U32 R4, RZ, RZ, R14 ;  /* 0x000000ffff047224 */ /* 0x000fce00078e000e */
[----:B------:R-:W-:Y:S05]  /*fc50*/  WARPSYNC.COLLECTIVE R15, `(.L_x_507) ;  /* 0x000000000f087348 */ /* 0x000fea0003c00000 */
[----:B------:R0:W1:Y:S02]  /*fc60*/  SHFL.IDX P6, R14, R13, R12, R11 ;  /* 0x0000000c0d0e7389 */ /* 0x00006400000c000b */
[----:B01----:R-:W-:Y:S01]  /*fc70*/  ENDCOLLECTIVE ;  /* 0x000000000000791b */ /* 0x003fe20003800000 */
.L_x_507:
[----:B------:R-:W-:Y:S01]  /*fc80*/  @!PT LDS RZ, [RZ] ;  /* 0x00000000fffff984 */ /* 0x000fe20000000800 */
[----:B------:R-:W-:Y:S01]  /*fc90*/  @!PT LDS RZ, [RZ] ;  /* 0x00000000fffff984 */ /* 0x000fe20000000800 */
[----:B------:R-:W-:Y:S01]  /*fca0*/  @!PT LDS RZ, [RZ] ;  /* 0x00000000fffff984 */ /* 0x000fe20000000800 */
[----:B------:R1:W-:Y:S01]  /*fcb0*/  @!P0 LDGSTS.E.BYPASS.LTC128B.128 [R8+0x21400], desc[UR50][R2.64], !P1 ;  /* 0x2140000002088fae */ /* 0x0003e2000c901d72 */
[----:B------:R-:W-:Y:S01]  /*fcc0*/  IMAD.MOV.U32 R0, RZ, RZ, R14 ;  /* 0x000000ffff007224 */ /* 0x000fe200078e000e */
[----:B------:R-:W-:Y:S06]  /*fcd0*/  BRA `(.L_x_508) ;  /* 0xffffffc400dc7947 */ /* 0x000fec000383ffff */
.L_x_433:
[----:B0-----:R0:W1:Y:S02]  /*fce0*/  SYNCS.PHASECHK.TRANS64.TRYWAIT P0, [R23+URZ+0x28c20], R0 ;  /* 0x028c2000170075a7 */ /* 0x001064000800017f */
[----:B-1----:R-:W-:Y:S05]  /*fcf0*/  @!P0 NANOSLEEP.SYNCS 0x989680 ;  /* 0x009896800000895d */ /* 0x002fea0003900000 */
[----:B------:R-:W1:Y:S02]  /*fd00*/  @!P0 SYNCS.PHASECHK.TRANS64 P0, [R23+URZ+0x28c20], R0 ;  /* 0x028c2000170085a7 */ /* 0x000e64000800007f */
[----:B-1----:R-:W-:Y:S05]  /*fd10*/  @!P0 BRA `(.L_x_433) ;  /* 0xfffffffc00f08947 */ /* 0x002fea000383ffff */
[----:B------:R-:W-:Y:S05]  /*fd20*/  BRA `(.L_x_509) ;  /* 0xffffffc800387947 */ /* 0x000fea000383ffff */
.L_x_436:
[----:B0-----:R0:W1:Y:S02]  /*fd30*/  SYNCS.PHASECHK.TRANS64.TRYWAIT P0, [R27+URZ+0x28c60], R0 ;  /* 0x028c60001b0075a7 */ /* 0x001064000800017f */
[----:B-1----:R-:W-:Y:S05]  /*fd40*/  @!P0 NANOSLEEP.SYNCS 0x989680 ;  /* 0x009896800000895d */ /* 0x002fea0003900000 */
[----:B------:R-:W1:Y:S02]  /*fd50*/  @!P0 SYNCS.PHASECHK.TRANS64 P0, [R27+URZ+0x28c60], R0 ;  /* 0x028c60001b0085a7 */ /* 0x000e64000800007f */
[----:B-1----:R-:W-:Y:S05]  /*fd60*/  @!P0 BRA `(.L_x_436) ;  /* 0xfffffffc00f08947 */ /* 0x002fea000383ffff */
[----:B------:R-:W-:Y:S05]  /*fd70*/  BRA `(.L_x_510) ;  /* 0xffffffc800487947 */ /* 0x000fea000383ffff */
.L_x_437:
[----:B------:R-:W-:Y:S01]  /*fd80*/  BSSY B0, `(.L_x_511) ;  /* 0x0000008000007945 */ /* 0x000fe20003800000 */
[----:B------:R-:W-:Y:S01]  /*fd90*/  IMAD.MOV.U32 R13, RZ, RZ, R6 ;  /* 0x000000ffff0d7224 */ /* 0x000fe200078e0006 */
[----:B------:R-:W-:Y:S01]  /*fda0*/  MOV R12, RZ ;  /* 0x000000ff000c7202 */ /* 0x000fe20000000f00 */
[----:B------:R-:W-:Y:S02]  /*fdb0*/  IMAD.MOV.U32 R11, RZ, RZ, 0x181f ;  /* 0x0000181fff0b7424 */ /* 0x000fe400078e00ff */
[----:B------:R-:W-:-:S07]  /*fdc0*/  IMAD.MOV.U32 R15, RZ, RZ, -0x1 ;  /* 0xffffffffff0f7424 */ /* 0x000fce00078e00ff */
[----:B------:R-:W-:Y:S05]  /*fdd0*/  WARPSYNC.COLLECTIVE R15, `(.L_x_512) ;  /* 0x000000000f087348 */ /* 0x000fea0003c00000 */
[----:B------:R0:W1:Y:S02]  /*fde0*/  SHFL.IDX P6, R14, R13, R12, R11 ;  /* 0x0000000c0d0e7389 */ /* 0x00006400000c000b */
[----:B01----:R-:W-:Y:S01]  /*fdf0*/  ENDCOLLECTIVE ;  /* 0x000000000000791b */ /* 0x003fe20003800000 */
.L_x_512:
[----:B------:R-:W-:Y:S05]  /*fe00*/  BSYNC B0 ;  /* 0x0000000000007941 */ /* 0x000fea0003800000 */
.L_x_511:
[----:B------:R0:W5:Y:S01]  /*fe10*/  LDL R8, [R1+0x4] ;  /* 0x0000040001087983 */ /* 0x0001620000100800 */
[----:B------:R-:W-:Y:S01]  /*fe20*/  IMAD.MOV.U32 R13, RZ, RZ, R4 ;  /* 0x000000ffff0d7224 */ /* 0x000fe200078e0004 */
[C---:B------:R-:W-:Y:S01]  /*fe30*/  LOP3.LUT P5, RZ, R30.reuse, 0x2, RZ, 0xc0, !PT ;  /* 0x000000021eff7812 */ /* 0x040fe200078ac0ff */
[----:B------:R-:W-:Y:S01]  /*fe40*/  IMAD.MOV.U32 R12, RZ, RZ, RZ ;  /* 0x000000ffff0c7224 */ /* 0x000fe200078e00ff */
[----:B------:R-:W1:Y:S01]  /*fe50*/  S2R R7, SR_TID.X ;  /* 0x0000000000077919 */ /* 0x000e620000002100 */
[----:B------:R-:W-:Y:S01]  /*fe60*/  IMAD.MOV.U32 R11, RZ, RZ, 0x181f ;  /* 0x0000181fff0b7424 */ /* 0x000fe200078e00ff */
[C---:B------:R-:W-:Y:S01]  /*fe70*/  LOP3.LUT P4, RZ, R30.reuse, 0x4, RZ, 0xc0, !PT ;  /* 0x000000041eff7812 */ /* 0x040fe2000788c0ff */
[----:B------:R-:W-:Y:S01]  /*fe80*/  IMAD.MOV.U32 R15, RZ, RZ, -0x1 ;  /* 0xffffffffff0f7424 */ /* 0x000fe200078e00ff */
[----:B------:R-:W-:Y:S01]  /*fe90*/  LOP3.LUT P3, RZ, R30, 0x8, RZ, 0xc0, !PT ;  /* 0x000000081eff7812 */ /* 0x000fe2000786c0ff */
[----:B------:R-:W-:Y:S01]  /*fea0*/  IMAD.MOV.U32 R3, RZ, RZ, R14 ;  /* 0x000000ffff037224 */ /* 0x000fe200078e000e */
[----:B------:R-:W-:Y:S01]  /*feb0*/  LOP3.LUT R22, R22, 0xfffffeff, RZ, 0xc0, !PT ;  /* 0xfffffeff16167812 */ /* 0x000fe200078ec0ff */
[----:B0-----:R-:W-:-:S10]  /*fec0*/  IMAD R5, R5, 0x2, R23 ;  /* 0x0000000205057824 */ /* 0x001fd400078e0217 */
[----:B-1---5:R-:W-:Y:S05]  /*fed0*/  WARPSYNC.COLLECTIVE R15, `(.L_x_513) ;  /* 0x000000000f087348 */ /* 0x022fea0003c00000 */
[----:B------:R0:W2:Y:S02]  /*fee0*/  SHFL.IDX P6, R14, R13, R12, R11 ;  /* 0x0000000c0d0e7389 */ /* 0x0000a400000c000b */
[----:B012--5:R-:W-:Y:S01]  /*fef0*/  ENDCOLLECTIVE ;  /* 0x000000000000791b */ /* 0x027fe20003800000 */
.L_x_513:
[----:B------:R-:W-:Y:S01]  /*ff00*/  LOP3.LUT P2, RZ, R30, 0x10, RZ, 0xc0, !PT ;  /* 0x000000101eff7812 */ /* 0x000fe2000784c0ff */
[----:B------:R-:W-:Y:S02]  /*ff10*/  IMAD.MOV.U32 R13, RZ, RZ, R6 ;  /* 0x000000ffff0d7224 */ /* 0x000fe400078e0006 */
[----:B------:R-:W-:Y:S02]  /*ff20*/  IMAD.MOV.U32 R12, RZ, RZ, 0x1 ;  /* 0x00000001ff0c7424 */ /* 0x000fe400078e00ff */
[----:B------:R-:W-:Y:S01]  /*ff30*/  IMAD.SHL.U32 R7, R7, 0x8, RZ ;  /* 0x0000000807077824 */ /* 0x000fe200078e00ff */
[----:B------:R-:W-:-:S04]  /*ff40*/  MOV R2, R14 ;  /* 0x0000000e00027202 */ /* 0x000fc80000000f00 */
[----:B------:R-:W-:-:S05]  /*ff50*/  LOP3.LUT R7, R7, 0x38, RZ, 0xc0, !PT ;  /* 0x0000003807077812 */ /* 0x000fca00078ec0ff */
[----:B------:R-:W-:Y:S01]  /*ff60*/  IMAD.SHL.U32 R0, R7, 0x2, RZ ;  /* 0x0000000207007824 */ /* 0x000fe200078e00ff */
[----:B------:R-:W-:-:S04]  /*ff70*/  LOP3.LUT R7, R30, 0x1, RZ, 0xc0, !PT ;  /* 0x000000011e077812 */ /* 0x000fc800078ec0ff */
[----:B------:R-:W-:Y:S02]  /*ff80*/  IADD3 R2, P0, R2, R0, RZ ;  /* 0x0000000002027210 */ /* 0x000fe40007f1e0ff */
[----:B------:R-:W-:-:S03]  /*ff90*/  ISETP.NE.U32.AND P1, PT, R7, 0x1, PT ;  /* 0x000000010700780c */ /* 0x000fc60003f25070 */
[----:B------:R-:W-:Y:S01]  /*ffa0*/  IMAD.X R3, RZ, RZ, R3, P0 ;  /* 0x000000ffff037224 */ /* 0x000fe200000e0603 */
[----:B------:R-:W-:-:S09]  /*ffb0*/  ISETP.LT.OR P0, PT, R29, 0x1, P1 ;  /* 0x000000011d00780c */ /* 0x000fd20000f01670 */
[----:B------:R-:W-:Y:S02]  /*ffc0*/  @P1 LOP3.LUT R22, R22, 0x100, RZ, 0xfc, !PT ;  /* 0x0000010016161812 */ /* 0x000fe400078efcff */
[----:B------:R-:W-:Y:S02]  /*ffd0*/  LOP3.LUT P1, RZ, R30, 0x20, RZ, 0xc0, !PT ;  /* 0x000000201eff7812 */ /* 0x000fe4000782c0ff */
[----:B------:R-:W-:Y:S01]  /*ffe0*/  @!PT LDS RZ, [RZ] ;  /* 0x00000000fffff984 */ /* 0x000fe20000000800 */
[----:B------:R-:W-:Y:S01]  /*fff0*/  @!PT LDS RZ, [RZ] ;  /* 0x00000000fffff984 */ /* 0x000fe20000000800 */
[----:B------:R-:W-:Y:S01]  /*10000*/  @!PT LDS RZ, [RZ] ;  /* 0x00000000fffff984 */ /* 0x000fe20000000800 */
[----:B------:R0:W-:Y:S01]  /*10010*/  LDGSTS.E.BYPASS.LTC128B.128 [R5+0x400], desc[UR50][R2.64], !P0 ;  /* 0x0040000002057fae */ /* 0x0001e2000c101d72 */
[C---:B------:R-:W-:Y:S02]  /*10020*/  ISETP.LT.OR P0, PT, R29.reuse, 0x1, !P5 ;  /* 0x000000011d00780c */ /* 0x040fe40006f01670 */
[----:B------:R-:W-:Y:S02]  /*10030*/  ISETP.LT.OR P6, PT, R29, 0x1, !P1 ;  /* 0x000000011d00780c */ /* 0x000fe40004fc1670 */
[----:B------:R-:W-:-:S09]  /*10040*/  LOP3.LUT R22, R22, 0xfffffdff, RZ, 0xc0, !PT ;  /* 0xfffffdff16167812 */ /* 0x000fd200078ec0ff */
[----:B------:R0:W-:Y:S01]  /*10050*/  LDGSTS.E.BYPASS.LTC128B.128 [R5+0x2400], desc[UR50][R2.64+0x80], !P0 ;  /* 0x0240008002057fae */ /* 0x0001e2000c101d72 */
[----:B------:R-:W-:-:S13]  /*10060*/  ISETP.LT.OR P0, PT, R29, 0x1, !P4 ;  /* 0x000000011d00780c */ /* 0x000fda0006701670 */
[----:B------:R0:W-:Y:S01]  /*10070*/  LDGSTS.E.BYPASS.LTC128B.128 [R5+0x4400], desc[UR50][R2.64+0x100], !P0 ;  /* 0x0440010002057fae */ /* 0x0001e2000c101d72 */
[----:B------:R-:W-:-:S13]  /*10080*/  ISETP.LT.OR P0, PT, R29, 0x1, !P3 ;  /* 0x000000011d00780c */ /* 0x000fda0005f01670 */
[----:B------:R0:W-:Y:S01]  /*10090*/  LDGSTS.E.BYPASS.LTC128B.128 [R5+0x6400], desc[UR50][R2.64+0x180], !P0 ;  /* 0x0640018002057fae */ /* 0x0001e2000c101d72 */
[----:B------:R-:W-:-:S13]  /*100a0*/  ISETP.LT.OR P0, PT, R29, 0x1, !P2 ;  /* 0x000000011d00780c */ /* 0x000fda0005701670 */
[----:B------:R0:W-:Y:S01]  /*100b0*/  LDGSTS.E.BYPASS.LTC128B.128 [R5+0x8400], desc[UR50][R2.64+0x200], !P0 ;  /* 0x0840020002057fae */ /* 0x0001e2000c101d72 */
[----:B------:R-:W-:-:S03]  /*100c0*/  LOP3.LUT P0, RZ, R30, 0x40, RZ, 0xc0, !PT ;  /* 0x000000401eff7812 */ /* 0x000fc6000780c0ff */
[----:B------:R0:W-:Y:S01]  /*100d0*/  LDGSTS.E.BYPASS.LTC128B.128 [R5+0xa400], desc[UR50][R2.64+0x280], !P6 ;  /* 0x0a40028002057fae */ /* 0x0001e2000f101d72 */
[----:B------:R-:W-:-:S13]  /*100e0*/  ISETP.LT.OR P6, PT, R29, 0x1, !P0 ;  /* 0x000000011d00780c */ /* 0x000fda00047c1670 */
[----:B------:R0:W-:Y:S01]  /*100f0*/  LDGSTS.E.BYPASS.LTC128B.128 [R5+0xc400], desc[UR50][R2.64+0x300], !P6 ;  /* 0x0c40030002057fae */ /* 0x0001e2000f101d72 */
[----:B------:R-:W-:-:S04]  /*10100*/  PRMT R7, R8, 0x8880, RZ ;  /* 0x0000888008077816 */ /* 0x000fc800000000ff */
[----:B------:R-:W-:-:S13]  /*10110*/  ISETP.GT.AND P6, PT, R7, -0x1, PT ;  /* 0xffffffff0700780c */ /* 0x000fda0003fc4270 */
[----:B------:R-:W-:Y:S02]  /*10120*/  @P6 LOP3.LUT R22, R22, 0x200, RZ, 0xfc, !PT ;  /* 0x0000020016166812 */ /* 0x000fe400078efcff */
[----:B------:R-:W-:-:S13]  /*10130*/  ISETP.LT.OR P6, PT, R29, 0x1, P6 ;  /* 0x000000011d00780c */ /* 0x000fda00037c1670 */
[----:B------:R0:W-:Y:S02]  /*10140*/  LDGSTS.E.BYPASS.LTC128B.128 [R5+0xe400], desc[UR50][R2.64+0x380], !P6 ;  /* 0x0e40038002057fae */ /* 0x0001e4000f101d72 */
[----:B0-----:R-:W-:Y:S05]  /*10150*/  WARPSYNC.COLLECTIVE R15, `(.L_x_514) ;  /* 0x000000000f087348 */ /* 0x001fea0003c00000 */
[----:B------:R1:W2:Y:S02]  /*10160*/  SHFL.IDX P6, R14, R13, R12, R11 ;  /* 0x0000000c0d0e7389 */ /* 0x0002a400000c000b */
[----:B012---:R-:W-:Y:S01]  /*10170*/  ENDCOLLECTIVE ;  /* 0x000000000000791b */ /* 0x007fe20003800000 */
.L_x_514:
[----:B------:R-:W-:Y:S02]  /*10180*/  IMAD.MOV.U32 R13, RZ, RZ, R4 ;  /* 0x000000ffff0d7224 */ /* 0x000fe400078e0004 */
[----:B------:R-:W-:-:S07]  /*10190*/  IMAD.MOV.U32 R3, RZ, RZ, R14 ;  /* 0x000000ffff037224 */ /* 0x000fce00078e000e */
[----:B------:R-:W-:Y:S05]  /*101a0*/  WARPSYNC.COLLECTIVE R15, `(.L_x_515) ;  /* 0x000000000f087348 */ /* 0x000fea0003c00000 */
[----:B------:R0:W1:Y:S02]  /*101b0*/  SHFL.IDX P6, R14, R13, R12, R11 ;  /* 0x0000000c0d0e7389 */ /* 0x00006400000c000b */
[----:B01----:R-:W-:Y:S01]  /*101c0*/  ENDCOLLECTIVE ;  /* 0x000000000000791b */ /* 0x003fe20003800000 */
.L_x_515:
[----:B------:R-:W-:Y:S02]  /*101d0*/  IMAD.MOV.U32 R13, RZ, RZ, R6 ;  /* 0x000000ffff0d7224 */ /* 0x000fe400078e0006 */
[----:B------:R-:W-:Y:S02]  /*101e0*/  IMAD.MOV.U32 R12, RZ, RZ, 0x2 ;  /* 0x00000002ff0c7424 */ /* 0x000fe400078e00ff */
[----:B------:R-:W-:-:S05]  /*101f0*/  IMAD.MOV.U32 R2, RZ, RZ, R14 ;  /* 0x000000ffff027224 */ /* 0x000fca00078e000e */
[----:B------:R-:W-:-:S04]  /*10200*/  IADD3 R2, P6, R2, R0, RZ ;  /* 0x0000000002027210 */ /* 0x000fc80007fde0ff */
[----:B------:R-:W-:Y:S02]  /*10210*/  IADD3.X R3, RZ, R3, RZ, P6, !PT ;  /* 0x00000003ff037210 */ /* 0x000fe400037fe4ff */
[----:B------:R-:W-:-:S04]  /*10220*/  LOP3.LUT P6, RZ, R22, 0x100, RZ, 0xc0, !PT ;  /* 0x0000010016ff7812 */ /* 0x000fc800078cc0ff */
[----:B------:R-:W-:-:S13]  /*10230*/  ISETP.LT.OR P6, PT, R29, 0x11, P6 ;  /* 0x000000111d00780c */ /* 0x000fda00037c1670 */
[----:B------:R-:W-:Y:S01]  /*10240*/  @!PT LDS RZ, [RZ] ;  /* 0x00000000fffff984 */ /* 0x000fe20000000800 */
[----:B------:R-:W-:Y:S01]  /*10250*/  @!PT LDS RZ, [RZ] ;  /* 0x00000000fffff984 */ /* 0x000fe20000000800 */
[----:B------:R-:W-:Y:S01]  /*10260*/  @!PT LDS RZ, [RZ] ;  /* 0x00000000fffff984 */ /* 0x000fe20000000800 */
[----:B------:R0:W-:Y:S01]  /*10270*/  LDGSTS.E.BYPASS.LTC128B.128 [R5+0xc00], desc[UR50][R2.64], !P6 ;  /* 0x00c0000002057fae */ /* 0x0001e2000f101d72 */
[----:B------:R-:W-:-:S13]  /*10280*/  ISETP.LT.OR P6, PT, R29, 0x11, !P5 ;  /* 0x000000111d00780c */ /* 0x000fda0006fc1670 */
        /* <DEDUP_REMOVED lines=11> */
[----:B------:R-:W-:-:S04]  /*10340*/  LOP3.LUT P6, RZ, R22, 0x200, RZ, 0xc0, !PT ;  /* 0x0000020016ff7812 */ /* 0x000fc800078cc0ff */
[----:B------:R-:W-:-:S13]  /*10350*/  ISETP.LT.OR P6, PT, R29, 0x11, P6 ;  /* 0x000000111d00780c */ /* 0x000fda00037c1670 */
[----:B------:R0:W-:Y:S02]  /*10360*/  LDGSTS.E.BYPASS.LTC128B.128 [R5+0xec00], desc[UR50][R2.64+0x380], !P6 ;  /* 0x0ec0038002057fae */ /* 0x0001e4000f101d72 */
[----:B0-----:R-:W-:Y:S05]  /*10370*/  WARPSYNC.COLLECTIVE R15, `(.L_x_516) ;  /* 0x000000000f087348 */ /* 0x001fea0003c00000 */
[----:B------:R1:W2:Y:S02]  /*10380*/  SHFL.IDX P6, R14, R13, R12, R11 ;  /* 0x0000000c0d0e7389 */ /* 0x0002a400000c000b */
[----:B012---:R-:W-:Y:S01]  /*10390*/  ENDCOLLECTIVE ;  /* 0x000000000000791b */ /* 0x007fe20003800000 */
.L_x_516:
[----:B------:R-:W-:Y:S02]  /*103a0*/  IMAD.MOV.U32 R13, RZ, RZ, R4 ;  /* 0x000000ffff0d7224 */ /* 0x000fe400078e0004 */
[----:B------:R-:W-:-:S07]  /*103b0*/  IMAD.MOV.U32 R7, RZ, RZ, R14 ;  /* 0x000000ffff077224 */ /* 0x000fce00078e000e */
[----:B------:R-:W-:Y:S05]  /*103c0*/  WARPSYNC.COLLECTIVE R15, `(.L_x_517) ;  /* 0x000000000f087348 */ /* 0x000fea0003c00000 */
[----:B------:R0:W1:Y:S02]  /*103d0*/  SHFL.IDX P6, R14, R13, R12, R11 ;  /* 0x0000000c0d0e7389 */ /* 0x00006400000c000b */
[----:B01----:R-:W-:Y:S01]  /*103e0*/  ENDCOLLECTIVE ;  /* 0x000000000000791b */ /* 0x003fe20003800000 */
.L_x_517:
[----:B------:R-:W-:Y:S02]  /*103f0*/  IMAD.MOV.U32 R13, RZ, RZ, R6 ;  /* 0x000000ffff0d7224 */ /* 0x000fe400078e0006 */
[----:B------:R-:W-:Y:S02]  /*10400*/  IMAD.MOV.U32 R12, RZ, RZ, 0x3 ;  /* 0x00000003ff0c7424 */ /* 0x000fe400078e00ff */
[----:B------:R-:W-:-:S05]  /*10410*/  IMAD.MOV.U32 R2, RZ, RZ, R14 ;  /* 0x000000ffff027224 */ /* 0x000fca00078e000e */
[----:B------:R-:W-:-:S05]  /*10420*/  IADD3 R2, P6, R2, R0, RZ ;  /* 0x0000000002027210 */ /* 0x000fca0007fde0ff */
[----:B------:R-:W-:Y:S01]  /*10430*/  IMAD.X R3, RZ, RZ, R7, P6 ;  /* 0x000000ffff037224 */ /* 0x000fe200030e0607 */
        /* <DEDUP_REMOVED lines=24> */
.L_x_518:
[----:B------:R-:W-:Y:S01]  /*105c0*/  IMAD.MOV.U32 R13, RZ, RZ, R4 ;  /* 0x000000ffff0d7224 */ /* 0x000fe200078e0004 */
[----:B------:R-:W-:-:S07]  /*105d0*/  MOV R6, R14 ;  /* 0x0000000e00067202 */ /* 0x000fce0000000f00 */
[----:B------:R-:W-:Y:S05]  /*105e0*/  WARPSYNC.COLLECTIVE R15, `(.L_x_519) ;  /* 0x000000000f087348 */ /* 0x000fea0003c00000 */
[----:B------:R0:W1:Y:S02]  /*105f0*/  SHFL.IDX P6, R14, R13, R12, R11 ;  /* 0x0000000c0d0e7389 */ /* 0x00006400000c000b */
[----:B01----:R-:W-:Y:S01]  /*10600*/  ENDCOLLECTIVE ;  /* 0x000000000000791b */ /* 0x003fe20003800000 */
.L_x_519:
[----:B------:R-:W-:Y:S01]  /*10610*/  IMAD.MOV.U32 R2, RZ, RZ, R14 ;  /* 0x000000ffff027224 */ /* 0x000fe200078e000e */
[----:B------:R-:W-:Y:S06]  /*10620*/  BRA `(.L_x_520) ;  /* 0xffffffc400dc7947 */ /* 0x000fec000383ffff */
.L_x_444:
[----:B0-----:R0:W1:Y:S02]  /*10630*/  SYNCS.PHASECHK.TRANS64.TRYWAIT P0, [R6+URZ+0x28c40], R17 ;  /* 0x028c4011060075a7 */ /* 0x001064000800017f */
[----:B-1----:R-:W-:Y:S05]  /*10640*/  @!P0 NANOSLEEP.SYNCS 0x989680 ;  /* 0x009896800000895d */ /* 0x002fea0003900000 */
[----:B------:R-:W1:Y:S02]  /*10650*/  @!P0 SYNCS.PHASECHK.TRANS64 P0, [R6+URZ+0x28c40], R17 ;  /* 0x028c4011060085a7 */ /* 0x000e64000800007f */
[----:B-1----:R-:W-:Y:S05]  /*10660*/  @!P0 BRA `(.L_x_444) ;  /* 0xfffffffc00f08947 */ /* 0x002fea000383ffff */
[----:B------:R-:W-:Y:S05]  /*10670*/  BRA `(.L_x_521) ;  /* 0xffffffcc00687947 */ /* 0x000fea000383ffff */
.L_x_445:
[----:B------:R-:W-:Y:S01]  /*10680*/  BSSY B1, `(.L_x_522) ;  /* 0x0000008000017945 */ /* 0x000fe20003800000 */
[----:B------:R-:W-:Y:S02]  /*10690*/  IMAD.MOV.U32 R13, RZ, RZ, R27 ;  /* 0x000000ffff0d7224 */ /* 0x000fe400078e001b */
[----:B------:R-:W-:Y:S02]  /*106a0*/  IMAD.MOV.U32 R12, RZ, RZ, RZ ;  /* 0x000000ffff0c7224 */ /* 0x000fe400078e00ff */
[----:B------:R-:W-:Y:S02]  /*106b0*/  IMAD.MOV.U32 R11, RZ, RZ, 0x181f ;  /* 0x0000181fff0b7424 */ /* 0x000fe400078e00ff */
[----:B------:R-:W-:-:S07]  /*106c0*/  IMAD.MOV.U32 R15, RZ, RZ, -0x1 ;  /* 0xffffffffff0f7424 */ /* 0x000fce00078e00ff */
[----:B0-----:R-:W-:Y:S05]  /*106d0*/  WARPSYNC.COLLECTIVE R15, `(.L_x_523) ;  /* 0x000000000f087348 */ /* 0x001fea0003c00000 */
[----:B------:R1:W2:Y:S02]  /*106e0*/  SHFL.IDX P6, R14, R13, R12, R11 ;  /* 0x0000000c0d0e7389 */ /* 0x0002a400000c000b */
[----:B012---:R-:W-:Y:S01]  /*106f0*/  ENDCOLLECTIVE ;  /* 0x000000000000791b */ /* 0x007fe20003800000 */
.L_x_523:
[----:B------:R-:W-:Y:S05]  /*10700*/  BSYNC B1 ;  /* 0x0000000000017941 */ /* 0x000fea0003800000 */
.L_x_522:
[----:B------:R-:W-:Y:S01]  /*10710*/  IMAD.MOV.U32 R13, RZ, RZ, R20 ;  /* 0x000000ffff0d7224 */ /* 0x000fe200078e0014 */
[----:B------:R-:W-:Y:S01]  /*10720*/  MOV R12, RZ ;  /* 0x000000ff000c7202 */ /* 0x000fe20000000f00 */
[----:B------:R-:W-:Y:S02]  /*10730*/  IMAD.MOV.U32 R11, RZ, RZ, 0x181f ;  /* 0x0000181fff0b7424 */ /* 0x000fe400078e00ff */
[----:B------:R-:W-:Y:S02]  /*10740*/  IMAD.MOV.U32 R15, RZ, RZ, -0x1 ;  /* 0xffffffffff0f7424 */ /* 0x000fe400078e00ff */
[----:B------:R-:W-:Y:S02]  /*10750*/  IMAD.MOV.U32 R3, RZ, RZ, R14 ;  /* 0x000000ffff037224 */ /* 0x000fe400078e000e */
[----:B------:R-:W-:-:S07]  /*10760*/  IMAD R21, R8, 0x2, R23 ;  /* 0x0000000208157824 */ /* 0x000fce00078e0217 */
[----:B------:R-:W-:Y:S05]  /*10770*/  WARPSYNC.COLLECTIVE R15, `(.L_x_524) ;  /* 0x000000000f087348 */ /* 0x000fea0003c00000 */
[----:B------:R0:W1:Y:S02]  /*10780*/  SHFL.IDX P6, R14, R13, R12, R11 ;  /* 0x0000000c0d0e7389 */ /* 0x00006400000c000b */
[----:B01----:R-:W-:Y:S01]  /*10790*/  ENDCOLLECTIVE ;  /* 0x000000000000791b */ /* 0x003fe20003800000 */
.L_x_524:
[----:B------:R-:W-:Y:S02]  /*107a0*/  IMAD.MOV.U32 R13, RZ, RZ, R27 ;  /* 0x000000ffff0d7224 */ /* 0x000fe400078e001b */
[----:B------:R-:W-:Y:S02]  /*107b0*/  IMAD.MOV.U32 R12, RZ, RZ, 0x1 ;  /* 0x00000001ff0c7424 */ /* 0x000fe400078e00ff */
[----:B------:R-:W-:-:S07]  /*107c0*/  IMAD.MOV.U32 R2, RZ, RZ, R14 ;  /* 0x000000ffff027224 */ /* 0x000fce00078e000e */
[----:B------:R-:W-:Y:S05]  /*107d0*/  WARPSYNC.COLLECTIVE R15, `(.L_x_525) ;  /* 0x000000000f087348 */ /* 0x000fea0003c00000 */
[----:B------:R0:W1:Y:S02]  /*107e0*/  SHFL.IDX P6, R14, R13, R12, R11 ;  /* 0x0000000c0d0e7389 */ /* 0x00006400000c000b */
[----:B01----:R-:W-:Y:S01]  /*107f0*/  ENDCOLLECTIVE ;  /* 0x000000000000791b */ /* 0x003fe20003800000 */
.L_x_525:
[----:B------:R-:W-:-:S05]  /*10800*/  IADD3 R2, P0, R2, R0, RZ ;  /* 0x0000000002027210 */ /* 0x000fca0007f1e0ff */
[----:B------:R-:W-:-:S05]  /*10810*/  IMAD.X R3, RZ, RZ, R3, P0 ;  /* 0x000000ffff037224 */ /* 0x000fca00000e0603 */
[----:B------:R-:W-:Y:S01]  /*10820*/  @!PT LDS RZ, [RZ] ;  /* 0x00000000fffff984 */ /* 0x000fe20000000800 */
[----:B------:R-:W-:Y:S01]  /*10830*/  @!PT LDS RZ, [RZ] ;  /* 0x00000000fffff984 */ /* 0x000fe20000000800 */
[----:B------:R-:W-:Y:S01]  /*10840*/  @!PT LDS RZ, [RZ] ;  /* 0x00000000fffff984 */ /* 0x000fe20000000800 */
[----:B------:R0:W-:Y:S01]  /*10850*/  LDGSTS.E.BYPASS.LTC128B.128 [R21+0x22400], desc[UR50][R2.64], !P1 ;  /* 0x2240000002157fae */ /* 0x0001e2000c901d72 */
[----:B------:R-:W-:Y:S01]  /*10860*/  MOV R13, R20 ;  /* 0x00000014000d7202 */ /* 0x000fe20000000f00 */
[----:B0-----:R-:W-:-:S07]  /*10870*/  IMAD.MOV.U32 R3, RZ, RZ, R14 ;  /* 0x000000ffff037224 */ /* 0x001fce00078e000e */
[----:B------:R-:W-:Y:S05]  /*10880*/  WARPSYNC.COLLECTIVE R15, `(.L_x_526) ;  /* 0x000000000f087348 */ /* 0x000fea0003c00000 */
[----:B------:R0:W1:Y:S02]  /*10890*/  SHFL.IDX P6, R14, R13, R12, R11 ;  /* 0x0000000c0d0e7389 */ /* 0x00006400000c000b */
[----:B01----:R-:W-:Y:S01]  /*108a0*/  ENDCOLLECTIVE ;  /* 0x000000000000791b */ /* 0x003fe20003800000 */
.L_x_526:
[----:B------:R-:W-:Y:S02]  /*108b0*/  IMAD.MOV.U32 R13, RZ, RZ, R27 ;  /* 0x000000ffff0d7224 */ /* 0x000fe400078e001b */
[----:B------:R-:W-:Y:S02]  /*108c0*/  IMAD.MOV.U32 R12, RZ, RZ, 0x2 ;  /* 0x00000002ff0c7424 */ /* 0x000fe400078e00ff */
[----:B------:R-:W-:-:S07]  /*108d0*/  IMAD.MOV.U32 R2, RZ, RZ, R14 ;  /* 0x000000ffff027224 */ /* 0x000fce00078e000e */
[----:B------:R-:W-:Y:S05]  /*108e0*/  WARPSYNC.COLLECTIVE R15, `(.L_x_527) ;  /* 0x000000000f087348 */ /* 0x000fea0003c00000 */
[----:B------:R0:W1:Y:S02]  /*108f0*/  SHFL.IDX P6, R14, R13, R12, R11 ;  /* 0x0000000c0d0e7389 */ /* 0x00006400000c000b */
[----:B01----:R-:W-:Y:S01]  /*10900*/  ENDCOLLECTIVE ;  /* 0x000000000000791b */ /* 0x003fe20003800000 */
.L_x_527:
        /* <DEDUP_REMOVED lines=11> */
.L_x_528:
[----:B------:R-:W-:Y:S01]  /*109c0*/  MOV R13, R27 ;  /* 0x0000001b000d7202 */ /* 0x000fe20000000f00 */
[----:B------:R-:W-:Y:S02]  /*109d0*/  IMAD.MOV.U32 R12, RZ, RZ, 0x3 ;  /* 0x00000003ff0c7424 */ /* 0x000fe400078e00ff */
[----:B------:R-:W-:-:S07]  /*109e0*/  IMAD.MOV.U32 R2, RZ, RZ, R14 ;  /* 0x000000ffff027224 */ /* 0x000fce00078e000e */
[----:B------:R-:W-:Y:S05]  /*109f0*/  WARPSYNC.COLLECTIVE R15, `(.L_x_529) ;  /* 0x000000000f087348 */ /* 0x000fea0003c00000 */
[----:B------:R0:W1:Y:S02]  /*10a00*/  SHFL.IDX P6, R14, R13, R12, R11 ;  /* 0x0000000c0d0e7389 */ /* 0x00006400000c000b */
[----:B01----:R-:W-:Y:S01]  /*10a10*/  ENDCOLLECTIVE ;  /* 0x000000000000791b */ /* 0x003fe20003800000 */
.L_x_529:
        /* <DEDUP_REMOVED lines=11> */
.L_x_530:
[----:B------:R-:W-:Y:S01]  /*10ad0*/  IMAD.MOV.U32 R2, RZ, RZ, R14 ;  /* 0x000000ffff027224 */ /* 0x000fe200078e000e */
[----:B------:R-:W-:Y:S06]  /*10ae0*/  BRA `(.L_x_531) ;  /* 0xffffffc800f87947 */ /* 0x000fec000383ffff */
.L_x_450:
[----:B---3--:R3:W4:Y:S02]  /*10af0*/  SYNCS.PHASECHK.TRANS64.TRYWAIT P0, [R6+URZ+0x28c60], R17 ;  /* 0x028c6011060075a7 */ /* 0x008724000800017f */
[----:B----4-:R-:W-:Y:S05]  /*10b00*/  @!P0 NANOSLEEP.SYNCS 0x989680 ;  /* 0x009896800000895d */ /* 0x010fea0003900000 */
[----:B------:R-:W4:Y:S02]  /*10b10*/  @!P0 SYNCS.PHASECHK.TRANS64 P0, [R6+URZ+0x28c60], R17 ;  /* 0x028c6011060085a7 */ /* 0x000f24000800007f */
[----:B----4-:R-:W-:Y:S05]  /*10b20*/  @!P0 BRA `(.L_x_450) ;  /* 0xfffffffc00f08947 */ /* 0x010fea000383ffff */
[----:B------:R-:W-:Y:S05]  /*10b30*/  BRA `(.L_x_532) ;  /* 0xffffffcc00487947 */ /* 0x000fea000383ffff */
.L_x_451:
[----:B------:R-:W-:Y:S01]  /*10b40*/  BSSY B1, `(.L_x_533) ;  /* 0x0000008000017945 */ /* 0x000fe20003800000 */
[----:B------:R-:W-:Y:S02]  /*10b50*/  IMAD.MOV.U32 R13, RZ, RZ, R10 ;  /* 0x000000ffff0d7224 */ /* 0x000fe400078e000a */
[----:B------:R-:W-:Y:S02]  /*10b60*/  IMAD.MOV.U32 R12, RZ, RZ, RZ ;  /* 0x000000ffff0c7224 */ /* 0x000fe400078e00ff */
[----:B------:R-:W-:Y:S02]  /*10b70*/  IMAD.MOV.U32 R11, RZ, RZ, 0x181f ;  /* 0x0000181fff0b7424 */ /* 0x000fe400078e00ff */
[----:B------:R-:W-:-:S07]  /*10b80*/  IMAD.MOV.U32 R15, RZ, RZ, -0x1 ;  /* 0xffffffffff0f7424 */ /* 0x000fce00078e00ff */
[----:B-12---:R-:W-:Y:S05]  /*10b90*/  WARPSYNC.COLLECTIVE R15, `(.L_x_534) ;  /* 0x000000000f087348 */ /* 0x006fea0003c00000 */
[----:B------:R0:W3:Y:S02]  /*10ba0*/  SHFL.IDX P6, R14, R13, R12, R11 ;  /* 0x0000000c0d0e7389 */ /* 0x0000e400000c000b */
[----:B0123--:R-:W-:Y:S01]  /*10bb0*/  ENDCOLLECTIVE ;  /* 0x000000000000791b */ /* 0x00ffe20003800000 */
.L_x_534:
[----:B------:R-:W-:Y:S05]  /*10bc0*/  BSYNC B1 ;  /* 0x0000000000017941 */ /* 0x000fea0003800000 */
.L_x_533:
[----:B------:R-:W-:Y:S01]  /*10bd0*/  IMAD.MOV.U32 R13, RZ, RZ, R9 ;  /* 0x000000ffff0d7224 */ /* 0x000fe200078e0009 */
[----:B------:R-:W-:Y:S01]  /*10be0*/  MOV R3, R14 ;  /* 0x0000000e00037202 */ /* 0x000fe20000000f00 */
[----:B------:R-:W-:Y:S01]  /*10bf0*/  IMAD.MOV.U32 R12, RZ, RZ, RZ ;  /* 0x000000ffff0c7224 */ /* 0x000fe200078e00ff */
[C---:B------:R-:W-:Y:S01]  /*10c00*/  LOP3.LUT P2, RZ, R22.reuse, 0x40, RZ, 0xc0, !PT ;  /* 0x0000004016ff7812 */ /* 0x040fe2000784c0ff */
[----:B------:R-:W-:Y:S01]  /*10c10*/  IMAD.MOV.U32 R11, RZ, RZ, 0x181f ;  /* 0x0000181fff0b7424 */ /* 0x000fe200078e00ff */
[C---:B------:R-:W-:Y:S01]  /*10c20*/  LOP3.LUT P1, RZ, R22.reuse, 0x20, RZ, 0xc0, !PT ;  /* 0x0000002016ff7812 */ /* 0x040fe2000782c0ff */
[----:B------:R-:W-:Y:S01]  /*10c30*/  IMAD.MOV.U32 R15, RZ, RZ, -0x1 ;  /* 0xffffffffff0f7424 */ /* 0x000fe200078e00ff */
[----:B------:R-:W-:Y:S01]  /*10c40*/  LOP3.LUT R22, R22, 0xffffbfff, RZ, 0xc0, !PT ;  /* 0xffffbfff16167812 */ /* 0x000fe200078ec0ff */
[----:B------:R-:W-:-:S10]  /*10c50*/  IMAD R17, R17, 0x2, R23 ;  /* 0x0000000211117824 */ /* 0x000fd400078e0217 */
[----:B------:R-:W-:Y:S05]  /*10c60*/  WARPSYNC.COLLECTIVE R15, `(.L_x_535) ;  /* 0x000000000f087348 */ /* 0x000fea0003c00000 */
[----:B------:R0:W1:Y:S02]  /*10c70*/  SHFL.IDX P6, R14, R13, R12, R11 ;  /* 0x0000000c0d0e7389 */ /* 0x00006400000c000b */
[----:B01----:R-:W-:Y:S01]  /*10c80*/  ENDCOLLECTIVE ;  /* 0x000000000000791b */ /* 0x003fe20003800000 */
.L_x_535:
[----:B------:R-:W-:-:S04]  /*10c90*/  @P3 LOP3.LUT R22, R22, 0x4000, RZ, 0xfc, !PT ;  /* 0x0000400016163812 */ /* 0x000fc800078efcff */
[C---:B------:R-:W-:Y:S01]  /*10ca0*/  LOP3.LUT P3, RZ, R22.reuse, 0x10, RZ, 0xc0, !PT ;  /* 0x0000001016ff7812 */ /* 0x040fe2000786c0ff */
[----:B------:R-:W-:Y:S01]  /*10cb0*/  IMAD.MOV.U32 R13, RZ, RZ, R10 ;  /* 0x000000ffff0d7224 */ /* 0x000fe200078e000a */
[----:B------:R-:W-:Y:S01]  /*10cc0*/  MOV R12, 0x1 ;  /* 0x00000001000c7802 */ /* 0x000fe20000000f00 */
[----:B------:R-:W-:Y:S01]  /*10cd0*/  IMAD.MOV.U32 R2, RZ, RZ, R14 ;  /* 0x000000ffff027224 */ /* 0x000fe200078e000e */
[C---:B------:R-:W-:Y:S02]  /*10ce0*/  LOP3.LUT P6, RZ, R22.reuse, 0x80, RZ, 0xc0, !PT ;  /* 0x0000008016ff7812 */ /* 0x040fe400078cc0ff */
[----:B------:R-:W-:Y:S02]  /*10cf0*/  LOP3.LUT R22, R22, 0xfffeffff, RZ, 0xc0, !PT ;  /* 0xfffeffff16167812 */ /* 0x000fe400078ec0ff */
[----:B------:R-:W-:-:S05]  /*10d00*/  IADD3 R2, P0, R2, R0, RZ ;  /* 0x0000000002027210 */ /* 0x000fca0007f1e0ff */
[----:B------:R-:W-:Y:S01]  /*10d10*/  @P3 LOP3.LUT R22, R22, 0x10000, RZ, 0xfc, !PT ;  /* 0x0001000016163812 */ /* 0x000fe200078efcff */
[----:B------:R-:W-:Y:S01]  /*10d20*/  IMAD.X R3, RZ, RZ, R3, P0 ;  /* 0x000000ffff037224 */ /* 0x000fe200000e0603 */
[----:B------:R-:W-:-:S04]  /*10d30*/  ISETP.NE.U32.AND P0, PT, R30, RZ, PT ;  /* 0x000000ff1e00720c */ /* 0x000fc80003f05070 */
[----:B------:R-:W-:Y:S01]  /*10d40*/  @!PT LDS RZ, [RZ] ;  /* 0x00000000fffff984 */ /* 0x000fe20000000800 */
[----:B------:R-:W-:Y:S01]  /*10d50*/  @!PT LDS RZ, [RZ] ;  /* 0x00000000fffff984 */ /* 0x000fe20000000800 */
[----:B------:R-:W-:Y:S01]  /*10d60*/  @!PT LDS RZ, [RZ] ;  /* 0x00000000fffff984 */ /* 0x000fe20000000800 */
[----:B------:R0:W-:Y:S09]  /*10d70*/  LDGSTS.E.BYPASS.LTC128B.128 [R17+0x400], desc[UR50][R2.64], !P6 ;  /* 0x0040000002117fae */ /* 0x0001f2000f101d72 */
[----:B0-----:R-:W-:Y:S05]  /*10d80*/  WARPSYNC.COLLECTIVE R15, `(.L_x_536) ;  /* 0x000000000f087348 */ /* 0x001fea0003c00000 */
[----:B------:R1:W2:Y:S02]  /*10d90*/  SHFL.IDX P6, R14, R13, R12, R11 ;  /* 0x0000000c0d0e7389 */ /* 0x0002a400000c000b */
[----:B012---:R-:W-:Y:S01]  /*10da0*/  ENDCOLLECTIVE ;  /* 0x000000000000791b */ /* 0x007fe20003800000 */
.L_x_536:
[----:B------:R-:W-:Y:S01]  /*10db0*/  @!PT LDS RZ, [RZ] ;  /* 0x00000000fffff984 */ /* 0x000fe20000000800 */
[----:B------:R-:W-:Y:S01]  /*10dc0*/  @!PT LDS RZ, [RZ] ;  /* 0x00000000fffff984 */ /* 0x000fe20000000800 */
[----:B------:R-:W-:Y:S01]  /*10dd0*/  @!PT LDS RZ, [RZ] ;  /* 0x00000000fffff984 */ /* 0x000fe20000000800 */
[----:B------:R0:W-:Y:S04]  /*10de0*/  LDGSTS.E.BYPASS.LTC128B.128 [R17+0x2400], desc[UR50][R2.64+0x80], !P2 ;  /* 0x0240008002117fae */ /* 0x0001e8000d101d72 */
[----:B------:R0:W-:Y:S01]  /*10df0*/  LDGSTS.E.BYPASS.LTC128B.128 [R17+0x4400], desc[UR50][R2.64+0x100], !P1 ;  /* 0x0440010002117fae */ /* 0x0001e2000c901d72 */
[----:B------:R-:W-:-:S03]  /*10e00*/  ISETP.NE.U32.AND P1, PT, R29, RZ, PT ;  /* 0x000000ff1d00720c */ /* 0x000fc60003f25070 */
[----:B------:R0:W-:Y:S01]  /*10e10*/  LDGSTS.E.BYPASS.LTC128B.128 [R17+0x6400], desc[UR50][R2.64+0x180], !P3 ;  /* 0x0640018002117fae */ /* 0x0001e2000d901d72 */
[----:B------:R-:W-:Y:S01]  /*10e20*/  LOP3.LUT P3, RZ, R22, 0x80, RZ, 0xc0, !PT ;  /* 0x0000008016ff7812 */ /* 0x000fe2000786c0ff */
[----:B------:R-:W-:Y:S02]  /*10e30*/  IMAD.MOV.U32 R13, RZ, RZ, R9 ;  /* 0x000000ffff0d7224 */ /* 0x000fe400078e0009 */
[----:B------:R0:W-:Y:S04]  /*10e40*/  LDGSTS.E.BYPASS.LTC128B.128 [R17+0x8400], desc[UR50][R2.64+0x200], !P5 ;  /* 0x0840020002117fae */ /* 0x0001e8000e901d72 */
[----:B------:R0:W-:Y:S01]  /*10e50*/  LDGSTS.E.BYPASS.LTC128B.128 [R17+0xa400], desc[UR50][R2.64+0x280], !P4 ;  /* 0x0a40028002117fae */ /* 0x0001e2000e101d72 */
[----:B------:R-:W-:-:S03]  /*10e60*/  IMAD.MOV.U32 R5, RZ, RZ, R14 ;  /* 0x000000ffff057224 */ /* 0x000fc600078e000e */
[----:B------:R0:W-:Y:S04]  /*10e70*/  LDGSTS.E.BYPASS.LTC128B.128 [R17+0xc400], desc[UR50][R2.64+0x300], P0 ;  /* 0x0c40030002117fae */ /* 0x0001e80008101d72 */
[----:B0-----:R-:W-:Y:S05]  /*10e80*/  WARPSYNC.COLLECTIVE R15, `(.L_x_537) ;  /* 0x000000000f087348 */ /* 0x001fea0003c00000 */
[----:B------:R1:W2:Y:S02]  /*10e90*/  SHFL.IDX P6, R14, R13, R12, R11 ;  /* 0x0000000c0d0e7389 */ /* 0x0002a400000c000b */
[----:B012---:R-:W-:Y:S01]  /*10ea0*/  ENDCOLLECTIVE ;  /* 0x000000000000791b */ /* 0x007fe20003800000 */
.L_x_537:
[----:B------:R-:W-:Y:S01]  /*10eb0*/  @!PT LDS RZ, [RZ] ;  /* 0x00000000fffff984 */ /* 0x000fe20000000800 */
[----:B------:R-:W-:Y:S01]  /*10ec0*/  @!PT LDS RZ, [RZ] ;  /* 0x00000000fffff984 */ /* 0x000fe20000000800 */
[----:B------:R-:W-:Y:S01]  /*10ed0*/  @!PT LDS RZ, [RZ] ;  /* 0x00000000fffff984 */ /* 0x000fe20000000800 */
[----:B------:R0:W-:Y:S01]  /*10ee0*/  LDGSTS.E.BYPASS.LTC128B.128 [R17+0xe400], desc[UR50][R2.64+0x380], P1 ;  /* 0x0e40038002117fae */ /* 0x0001e20008901d72 */
[----:B------:R-:W-:Y:S02]  /*10ef0*/  IMAD.MOV.U32 R13, RZ, RZ, R10 ;  /* 0x000000ffff0d7224 */ /* 0x000fe400078e000a */
[----:B------:R-:W-:Y:S01]  /*10f00*/  IMAD.MOV.U32 R12, RZ, RZ, 0x2 ;  /* 0x00000002ff0c7424 */ /* 0x000fe200078e00ff */
[----:B0-----:R-:W-:Y:S02]  /*10f10*/  IADD3 R2, P2, R14, R0, RZ ;  /* 0x000000000e027210 */ /* 0x001fe40007f5e0ff */
[----:B------:R-:W-:-:S03]  /*10f20*/  LOP3.LUT P6, RZ, R22, 0x20, RZ, 0xc0, !PT ;  /* 0x0000002016ff7812 */ /* 0x000fc600078cc0ff */
[----:B------:R-:W-:Y:S01]  /*10f30*/  IMAD.X R3, RZ, RZ, R5, P2 ;  /* 0x000000ffff037224 */ /* 0x000fe200010e0605 */
[----:B------:R-:W-:-:S04]  /*10f40*/  LOP3.LUT P2, RZ, R22, 0x40, RZ, 0xc0, !PT ;  /* 0x0000004016ff7812 */ /* 0x000fc8000784c0ff */
[----:B------:R0:W-:Y:S01]  /*10f50*/  LDGSTS.E.BYPASS.LTC128B.128 [R17+0xc00], desc[UR50][R2.64], !P3 ;  /* 0x00c0000002117fae */ /* 0x0001e2000d901d72 */
[C---:B------:R-:W-:Y:S02]  /*10f60*/  LOP3.LUT P3, RZ, R22.reuse, 0x10000, RZ, 0xc0, !PT ;  /* 0x0001000016ff7812 */ /* 0x040fe4000786c0ff */
[----:B------:R-:W-:-:S06]  /*10f70*/  LOP3.LUT R22, R22, 0xffff7fff, RZ, 0xc0, !PT ;  /* 0xffff7fff16167812 */ /* 0x000fcc00078ec0ff */
[----:B------:R0:W-:Y:S04]  /*10f80*/  LDGSTS.E.BYPASS.LTC128B.128 [R17+0x2c00], desc[UR50][R2.64+0x80], !P2 ;  /* 0x02c0008002117fae */ /* 0x0001e8000d101d72 */
[----:B------:R0:W-:Y:S01]  /*10f90*/  LDGSTS.E.BYPASS.LTC128B.128 [R17+0x4c00], desc[UR50][R2.64+0x100], !P6 ;  /* 0x04c0010002117fae */ /* 0x0001e2000f101d72 */
[----:B------:R-:W-:-:S07]  /*10fa0*/  @P3 LOP3.LUT R22, R22, 0x8000, RZ, 0xfc, !PT ;  /* 0x0000800016163812 */ /* 0x000fce00078efcff */
[----:B0-----:R-:W-:Y:S05]  /*10fb0*/  WARPSYNC.COLLECTIVE R15, `(.L_x_538) ;  /* 0x000000000f087348 */ /* 0x001fea0003c00000 */
[----:B------:R1:W2:Y:S02]  /*10fc0*/  SHFL.IDX P6, R14, R13, R12, R11 ;  /* 0x0000000c0d0e7389 */ /* 0x0002a400000c000b */
[----:B012---:R-:W-:Y:S01]  /*10fd0*/  ENDCOLLECTIVE ;  /* 0x000000000000791b */ /* 0x007fe20003800000 */
.L_x_538:
[----:B------:R-:W-:Y:S01]  /*10fe0*/  @!PT LDS RZ, [RZ] ;  /* 0x00000000fffff984 */ /* 0x000fe20000000800 */
[----:B------:R-:W-:Y:S01]  /*10ff0*/  @!PT LDS RZ, [RZ] ;  /* 0x00000000fffff984 */ /* 0x000fe20000000800 */
[----:B------:R-:W-:Y:S01]  /*11000*/  @!PT LDS RZ, [RZ] ;  /* 0x00000000fffff984 */ /* 0x000fe20000000800 */
[----:B------:R0:W-:Y:S01]  /*11010*/  LDGSTS.E.BYPASS.LTC128B.128 [R17+0x6c00], desc[UR50][R2.64+0x180], !P3 ;  /* 0x06c0018002117fae */ /* 0x0001e2000d901d72 */
[----:B------:R-:W-:-:S03]  /*11020*/  LOP3.LUT P3, RZ, R22, 0x80, RZ, 0xc0, !PT ;  /* 0x0000008016ff7812 */ /* 0x000fc6000786c0ff */
        /* <DEDUP_REMOVED lines=9> */
.L_x_539:
[----:B------:R-:W-:Y:S01]  /*110c0*/  MOV R13, R10 ;  /* 0x0000000a000d7202 */ /* 0x000fe20000000f00 */
        /* <DEDUP_REMOVED lines=9> */
[----:B------:R-:W-:-:S08]  /*11160*/  LOP3.LUT P3, RZ, R22, 0x8000, RZ, 0xc0, !PT ;  /* 0x0000800016ff7812 */ /* 0x000fd0000786c0ff */
[----:B------:R0:W-:Y:S04]  /*11170*/  LDGSTS.E.BYPASS.LTC128B.128 [R17+0x3400], desc[UR50][R2.64+0x80], !P2 ;  /* 0x0340008002117fae */ /* 0x0001e8000d101d72 */
[----:B------:R0:W-:Y:S02]  /*11180*/  LDGSTS.E.BYPASS.LTC128B.128 [R17+0x5400], desc[UR50][R2.64+0x100], !P6 ;  /* 0x0540010002117fae */ /* 0x0001e4000f101d72 */
[----:B0-----:R-:W-:Y:S05]  /*11190*/  WARPSYNC.COLLECTIVE R15, `(.L_x_540) ;  /* 0x000000000f087348 */ /* 0x001fea0003c00000 */
[----:B------:R1:W2:Y:S02]  /*111a0*/  SHFL.IDX P6, R14, R13, R12, R11 ;  /* 0x0000000c0d0e7389 */ /* 0x0002a400000c000b */
[----:B012---:R-:W-:Y:S01]  /*111b0*/  ENDCOLLECTIVE ;  /* 0x000000000000791b */ /* 0x007fe20003800000 */
.L_x_540:
        /* <DEDUP_REMOVED lines=14> */
.L_x_541:
[----:B------:R-:W-:Y:S05]  /*112a0*/  BRA `(.L_x_542) ;  /* 0xffffffc800b47947 */ /* 0x000fea000383ffff */
.L_x_459:
[----:B------:R-:W-:Y:S01]  /*112b0*/  BSSY B0, `(.L_x_543) ;  /* 0x0000008000007945 */ /* 0x000fe20003800000 */
[----:B------:R-:W-:Y:S02]  /*112c0*/  IMAD.MOV.U32 R13, RZ, RZ, R16 ;  /* 0x000000ffff0d7224 */ /* 0x000fe400078e0010 */
[----:B------:R-:W-:Y:S02]  /*112d0*/  IMAD.MOV.U32 R12, RZ, RZ, RZ ;  /* 0x000000ffff0c7224 */ /* 0x000fe400078e00ff */
[----:B------:R-:W-:Y:S02]  /*112e0*/  IMAD.MOV.U32 R11, RZ, RZ, 0x1f ;  /* 0x0000001fff0b7424 */ /* 0x000fe400078e00ff */
[----:B------:R-:W-:-:S07]  /*112f0*/  IMAD.MOV.U32 R15, RZ, RZ, -0x1 ;  /* 0xffffffffff0f7424 */ /* 0x000fce00078e00ff */
[----:B0123--:R-:W-:Y:S05]  /*11300*/  WARPSYNC.COLLECTIVE R15, `(.L_x_544) ;  /* 0x000000000f087348 */ /* 0x00ffea0003c00000 */
[----:B------:R4:W0:Y:S02]  /*11310*/  SHFL.IDX P6, R14, R13, R12, R11 ;  /* 0x0000000c0d0e7389 */ /* 0x00082400000c000b */
[----:B01234-:R-:W-:Y:S01]  /*11320*/  ENDCOLLECTIVE ;  /* 0x000000000000791b */ /* 0x01ffe20003800000 */
.L_x_544:
[----:B------:R-:W-:Y:S05]  /*11330*/  BSYNC B0 ;  /* 0x0000000000007941 */ /* 0x000fea0003800000 */
.L_x_543:
[----:B------:R-:W-:Y:S01]  /*11340*/  MOV R13, R16 ;  /* 0x00000010000d7202 */ /* 0x000fe20000000f00 */
[----:B------:R-:W-:Y:S02]  /*11350*/  IMAD.MOV.U32 R12, RZ, RZ, 0x1 ;  /* 0x00000001ff0c7424 */ /* 0x000fe400078e00ff */
[----:B------:R-:W-:Y:S02]  /*11360*/  IMAD.MOV.U32 R11, RZ, RZ, 0x1f ;  /* 0x0000001fff0b7424 */ /* 0x000fe400078e00ff */
[----:B------:R-:W-:Y:S02]  /*11370*/  IMAD.MOV.U32 R15, RZ, RZ, -0x1 ;  /* 0xffffffffff0f7424 */ /* 0x000fe400078e00ff */
[----:B------:R-:W-:Y:S02]  /*11380*/  IMAD.IADD R5, R19, 0x1, R8 ;  /* 0x0000000113057824 */ /* 0x000fe400078e0208 */
[----:B------:R-:W-:-:S07]  /*11390*/  IMAD.MOV.U32 R0, RZ, RZ, R14 ;  /* 0x000000ffff007224 */ /* 0x000fce00078e000e */
[----:B------:R-:W-:Y:S05]  /*113a0*/  WARPSYNC.COLLECTIVE R15, `(.L_x_545) ;  /* 0x000000000f087348 */ /* 0x000fea0003c00000 */
[----:B------:R0:W1:Y:S02]  /*113b0*/  SHFL.IDX P6, R14, R13, R12, R11 ;  /* 0x0000000c0d0e7389 */ /* 0x00006400000c000b */
[----:B01----:R-:W-:Y:S01]  /*113c0*/  ENDCOLLECTIVE ;  /* 0x000000000000791b */ /* 0x003fe20003800000 */
.L_x_545:
[----:B------:R-:W-:Y:S02]  /*113d0*/  ULDC UR4, c[0x0][0xc3c] ;  /* 0x00030f0000047ab9 */ /* 0x000fe40000000800 */
[----:B------:R-:W-:-:S13]  /*113e0*/  ISETP.GE.OR P1, PT, R5, UR4, !P0 ;  /* 0x0000000405007c0c */ /* 0x000fda000c726670 */
[----:B------:R-:W0:Y:S01]  /*113f0*/  @!P1 LDC.64 R2, c[0x0][0xc80] ;  /* 0x00032000ff029b82 */ /* 0x000e220000000a00 */
[----:B------:R-:W-:Y:S01]  /*11400*/  MOV R11, RZ ;  /* 0x000000ff000b7202 */ /* 0x000fe20000000f00 */
[----:B------:R-:W-:Y:S02]  /*11410*/  IMAD.MOV.U32 R4, RZ, RZ, R14 ;  /* 0x000000ffff047224 */ /* 0x000fe400078e000e */
[----:B0-----:R-:W-:-:S06]  /*11420*/  @!P1 IMAD.WIDE R2, R5, 0x4, R2 ;  /* 0x0000000405029825 */ /* 0x001fcc00078e0202 */
[----:B------:R-:W2:Y:S01]  /*11430*/  @!P1 LDG.E R2, desc[UR50][R2.64] ;  /* 0x0000003202029981 */ /* 0x000ea2000c1e1900 */
[----:B------:R-:W-:Y:S01]  /*11440*/  IMAD.MOV.U32 R5, RZ, RZ, RZ ;  /* 0x000000ffff057224 */ /* 0x000fe200078e00ff */
[C---:B------:R-:W-:Y:S02]  /*11450*/  ISETP.GE.U32.AND P2, PT, R8.reuse, 0x2, PT ;  /* 0x000000020800780c */ /* 0x040fe40003f46070 */
[C---:B------:R-:W-:Y:S02]  /*11460*/  ISETP.GE.U32.AND P3, PT, R8.reuse, 0x4, PT ;  /* 0x000000040800780c */ /* 0x040fe40003f66070 */
[C---:B------:R-:W-:Y:S02]  /*11470*/  ISETP.GE.U32.AND P4, PT, R8.reuse, 0x8, PT ;  /* 0x000000080800780c */ /* 0x040fe40003f86070 */
[C---:B------:R-:W-:Y:S01]  /*11480*/  ISETP.GE.U32.AND P5, PT, R8.reuse, 0x10, PT ;  /* 0x000000100800780c */ /* 0x040fe20003fa6070 */
[----:B--2---:R-:W-:Y:S01]  /*11490*/  @!P1 IMAD.MOV.U32 R5, RZ, RZ, R2 ;  /* 0x000000ffff059224 */ /* 0x004fe200078e0002 */
[----:B------:R-:W-:-:S03]  /*114a0*/  ISETP.NE.AND P1, PT, R8, RZ, PT ;  /* 0x000000ff0800720c */ /* 0x000fc60003f25270 */
[----:B------:R-:W-:-:S10]  /*114b0*/  IMAD.MOV.U32 R13, RZ, RZ, R5 ;  /* 0x000000ffff0d7224 */ /* 0x000fd400078e0005 */
[----:B------:R-:W-:Y:S05]  /*114c0*/  WARPSYNC.COLLECTIVE R15, `(.L_x_546) ;  /* 0x000000000f087348 */ /* 0x000fea0003c00000 */
[----:B------:R0:W1:Y:S02]  /*114d0*/  SHFL.UP P6, R14, R13, R12, R11 ;  /* 0x0400000c0d0e7389 */ /* 0x00006400000c000b */
[----:B01----:R-:W-:Y:S01]  /*114e0*/  ENDCOLLECTIVE ;  /* 0x000000000000791b */ /* 0x003fe20003800000 */
.L_x_546:
[----:B------:R-:W-:Y:S01]  /*114f0*/  IMAD.MOV.U32 R12, RZ, RZ, 0x2 ;  /* 0x00000002ff0c7424 */ /* 0x000fe200078e00ff */
[----:B------:R-:W-:-:S05]  /*11500*/  SEL R6, R14, RZ, P1 ;  /* 0x000000ff0e067207 */ /* 0x000fca0000800000 */
[----:B------:R-:W-:-:S04]  /*11510*/  IMAD.IADD R6, R5, 0x1, R6 ;  /* 0x0000000105067824 */ /* 0x000fc800078e0206 */
[----:B------:R-:W-:-:S07]  /*11520*/  IMAD.MOV.U32 R13, RZ, RZ, R6 ;  /* 0x000000ffff0d7224 */ /* 0x000fce00078e0006 */
[----:B------:R-:W-:Y:S05]  /*11530*/  WARPSYNC.COLLECTIVE R15, `(.L_x_547) ;  /* 0x000000000f087348 */ /* 0x000fea0003c00000 */
[----:B------:R0:W1:Y:S02]  /*11540*/  SHFL.UP P6, R14, R13, R12, R11 ;  /* 0x0400000c0d0e7389 */ /* 0x00006400000c000b */
[----:B01----:R-:W-:Y:S01]  /*11550*/  ENDCOLLECTIVE ;  /* 0x000000000000791b */ /* 0x003fe20003800000 */
.L_x_547:
[----:B------:R-:W-:Y:S01]  /*11560*/  IMAD.MOV.U32 R12, RZ, RZ, 0x4 ;  /* 0x00000004ff0c7424 */ /* 0x000fe200078e00ff */
[----:B------:R-:W-:-:S05]  /*11570*/  SEL R7, R14, RZ, P2 ;  /* 0x000000ff0e077207 */ /* 0x000fca0001000000 */
[----:B------:R-:W-:-:S04]  /*11580*/  IMAD.IADD R7, R6, 0x1, R7 ;  /* 0x0000000106077824 */ /* 0x000fc800078e0207 */
[----:B------:R-:W-:-:S07]  /*11590*/  IMAD.MOV.U32 R13, RZ, RZ, R7 ;  /* 0x000000ffff0d7224 */ /* 0x000fce00078e0007 */
[----:B------:R-:W-:Y:S05]  /*115a0*/  WARPSYNC.COLLECTIVE R15, `(.L_x_548) ;  /* 0x000000000f087348 */ /* 0x000fea0003c00000 */
[----:B------:R0:W1:Y:S02]  /*115b0*/  SHFL.UP P6, R14, R13, R12, R11 ;  /* 0x0400000c0d0e7389 */ /* 0x00006400000c000b */
[----:B01----:R-:W-:Y:S01]  /*115c0*/  ENDCOLLECTIVE ;  /* 0x000000000000791b */ /* 0x003fe20003800000 */
.L_x_548:
[----:B------:R-:W-:Y:S02]  /*115d0*/  MOV R12, 0x8 ;  /* 0x00000008000c7802 */ /* 0x000fe40000000f00 */
[----:B------:R-:W-:-:S05]  /*115e0*/  SEL R2, R14, RZ, P3 ;  /* 0x000000ff0e027207 */ /* 0x000fca0001800000 */
[----:B------:R-:W-:-:S04]  /*115f0*/  IMAD.IADD R2, R7, 0x1, R2 ;  /* 0x0000000107027824 */ /* 0x000fc800078e0202 */
[----:B------:R-:W-:-:S07]  /*11600*/  IMAD.MOV.U32 R13, RZ, RZ, R2 ;  /* 0x000000ffff0d7224 */ /* 0x000fce00078e0002 */
[----:B------:R-:W-:Y:S05]  /*11610*/  WARPSYNC.COLLECTIVE R15, `(.L_x_549) ;  /* 0x000000000f087348 */ /* 0x000fea0003c00000 */
[----:B------:R0:W1:Y:S02]  /*11620*/  SHFL.UP P6, R14, R13, R12, R11 ;  /* 0x0400000c0d0e7389 */ /* 0x00006400000c000b */
[----:B01----:R-:W-:Y:S01]  /*11630*/  ENDCOLLECTIVE ;  /* 0x000000000000791b */ /* 0x003fe20003800000 */
.L_x_549:
[----:B------:R-:W-:Y:S01]  /*11640*/  IMAD.MOV.U32 R12, RZ, RZ, 0x10 ;  /* 0x00000010ff0c7424 */ /* 0x000fe200078e00ff */
[----:B------:R-:W-:-:S05]  /*11650*/  SEL R3, R14, RZ, P4 ;  /* 0x000000ff0e037207 */ /* 0x000fca0002000000 */
[----:B------:R-:W-:-:S04]  /*11660*/  IMAD.IADD R3, R2, 0x1, R3 ;  /* 0x0000000102037824 */ /* 0x000fc800078e0203 */
[----:B------:R-:W-:-:S07]  /*11670*/  IMAD.MOV.U32 R13, RZ, RZ, R3 ;  /* 0x000000ffff0d7224 */ /* 0x000fce00078e0003 */
[----:B------:R-:W-:Y:S05]  /*11680*/  WARPSYNC.COLLECTIVE R15, `(.L_x_550) ;  /* 0x000000000f087348 */ /* 0x000fea0003c00000 */
[----:B------:R0:W1:Y:S02]  /*11690*/  SHFL.UP P6, R14, R13, R12, R11 ;  /* 0x0400000c0d0e7389 */ /* 0x00006400000c000b */
[----:B01----:R-:W-:Y:S01]  /*116a0*/  ENDCOLLECTIVE ;  /* 0x000000000000791b */ /* 0x003fe20003800000 */
.L_x_550:
[----:B------:R-:W-:Y:S02]  /*116b0*/  IMAD.MOV.U32 R12, RZ, RZ, 0x1f ;  /* 0x0000001fff0c7424 */ /* 0x000fe400078e00ff */
[----:B------:R-:W-:Y:S01]  /*116c0*/  IMAD.MOV.U32 R11, RZ, RZ, 0x1f ;  /* 0x0000001fff0b7424 */ /* 0x000fe200078e00ff */
[----:B------:R-:W-:-:S05]  /*116d0*/  SEL R2, R14, RZ, P5 ;  /* 0x000000ff0e027207 */ /* 0x000fca0002800000 */
[----:B------:R-:W-:-:S04]  /*116e0*/  IMAD.IADD R2, R3, 0x1, R2 ;  /* 0x0000000103027824 */ /* 0x000fc800078e0202 */
[----:B------:R-:W-:-:S07]  /*116f0*/  IMAD.MOV.U32 R13, RZ, RZ, R2 ;  /* 0x000000ffff0d7224 */ /* 0x000fce00078e0002 */
[----:B------:R-:W-:Y:S05]  /*11700*/  WARPSYNC.COLLECTIVE R15, `(.L_x_551) ;  /* 0x000000000f087348 */ /* 0x000fea0003c00000 */
[----:B------:R0:W1:Y:S02]  /*11710*/  SHFL.IDX P6, R14, R13, R12, R11 ;  /* 0x0000000c0d0e7389 */ /* 0x00006400000c000b */
[----:B01----:R-:W-:Y:S01]  /*11720*/  ENDCOLLECTIVE ;  /* 0x000000000000791b */ /* 0x003fe20003800000 */
.L_x_551:
[----:B------:R-:W-:Y:S05]  /*11730*/  BRA `(.L_x_552) ;  /* 0xffffffcc00487947 */ /* 0x000fea000383ffff */
.L_x_464:
[----:B------:R-:W-:Y:S01]  /*11740*/  BSSY B0, `(.L_x_553) ;  /* 0x0000008000007945 */ /* 0x000fe20003800000 */
[----:B-----5:R-:W-:Y:S01]  /*11750*/  IMAD.MOV.U32 R13, RZ, RZ, R5 ;  /* 0x000000ffff0d7224 */ /* 0x020fe200078e0005 */
[----:B------:R-:W-:Y:S01]  /*11760*/  MOV R12, 0x1 ;  /* 0x00000001000c7802 */ /* 0x000fe20000000f00 */
[----:B------:R-:W-:Y:S02]  /*11770*/  IMAD.MOV.U32 R11, RZ, RZ, RZ ;  /* 0x000000ffff0b7224 */ /* 0x000fe400078e00ff */
[----:B------:R-:W-:-:S07]  /*11780*/  IMAD.MOV.U32 R15, RZ, RZ, -0x1 ;  /* 0xffffffffff0f7424 */ /* 0x000fce00078e00ff */
[----:B01----:R-:W-:Y:S05]  /*11790*/  WARPSYNC.COLLECTIVE R15, `(.L_x_554) ;  /* 0x000000000f087348 */ /* 0x003fea0003c00000 */
[----:B------:R2:W3:Y:S02]  /*117a0*/  SHFL.UP P6, R14, R13, R12, R11 ;  /* 0x0400000c0d0e7389 */ /* 0x0004e400000c000b */
[----:B0123--:R-:W-:Y:S01]  /*117b0*/  ENDCOLLECTIVE ;  /* 0x000000000000791b */ /* 0x00ffe20003800000 */
.L_x_554:
[----:B------:R-:W-:Y:S05]  /*117c0*/  BSYNC B0 ;  /* 0x0000000000007941 */ /* 0x000fea0003800000 */
.L_x_553:
[----:B------:R-:W-:Y:S01]  /*117d0*/  SEL R14, R14, RZ, P1 ;  /* 0x000000ff0e0e7207 */ /* 0x000fe20000800000 */
[----:B------:R-:W-:Y:S02]  /*117e0*/  IMAD.MOV.U32 R12, RZ, RZ, 0x2 ;  /* 0x00000002ff0c7424 */ /* 0x000fe400078e00ff */
[----:B------:R-:W-:Y:S02]  /*117f0*/  IMAD.MOV.U32 R11, RZ, RZ, RZ ;  /* 0x000000ffff0b7224 */ /* 0x000fe400078e00ff */
[----:B------:R-:W-:Y:S02]  /*11800*/  IMAD.IADD R13, R5, 0x1, R14 ;  /* 0x00000001050d7824 */ /* 0x000fe400078e020e */
[----:B------:R-:W-:-:S07]  /*11810*/  IMAD.MOV.U32 R15, RZ, RZ, -0x1 ;  /* 0xffffffffff0f7424 */ /* 0x000fce00078e00ff */
[----:B------:R-:W-:Y:S05]  /*11820*/  WARPSYNC.COLLECTIVE R15, `(.L_x_555) ;  /* 0x000000000f087348 */ /* 0x000fea0003c00000 */
[----:B------:R0:W1:Y:S02]  /*11830*/  SHFL.UP P6, R14, R13, R12, R11 ;  /* 0x0400000c0d0e7389 */ /* 0x00006400000c000b */
[----:B01----:R-:W-:Y:S01]  /*11840*/  ENDCOLLECTIVE ;  /* 0x000000000000791b */ /* 0x003fe20003800000 */
.L_x_555:
[----:B------:R-:W-:Y:S02]  /*11850*/  MOV R12, 0x4 ;  /* 0x00000004000c7802 */ /* 0x000fe40000000f00 */
[----:B------:R-:W-:-:S05]  /*11860*/  SEL R2, R14, RZ, P2 ;  /* 0x000000ff0e027207 */ /* 0x000fca0001000000 */
[----:B------:R-:W-:-:S04]  /*11870*/  IMAD.IADD R2, R13, 0x1, R2 ;  /* 0x000000010d027824 */ /* 0x000fc800078e0202 */
[----:B------:R-:W-:-:S07]  /*11880*/  IMAD.MOV.U32 R13, RZ, RZ, R2 ;  /* 0x000000ffff0d7224 */ /* 0x000fce00078e0002 */
[----:B------:R-:W-:Y:S05]  /*11890*/  WARPSYNC.COLLECTIVE R15, `(.L_x_556) ;  /* 0x000000000f087348 */ /* 0x000fea0003c00000 */
[----:B------:R0:W1:Y:S02]  /*118a0*/  SHFL.UP P6, R14, R13, R12, R11 ;  /* 0x0400000c0d0e7389 */ /* 0x00006400000c000b */
[----:B01----:R-:W-:Y:S01]  /*118b0*/  ENDCOLLECTIVE ;  /* 0x000000000000791b */ /* 0x003fe20003800000 */
.L_x_556:
[----:B------:R-:W-:Y:S01]  /*118c0*/  IMAD.MOV.U32 R12, RZ, RZ, 0x8 ;  /* 0x00000008ff0c7424 */ /* 0x000fe200078e00ff */
[----:B------:R-:W-:-:S05]  /*118d0*/  SEL R3, R14, RZ, P3 ;  /* 0x000000ff0e037207 */ /* 0x000fca0001800000 */
[----:B------:R-:W-:-:S04]  /*118e0*/  IMAD.IADD R3, R2, 0x1, R3 ;  /* 0x0000000102037824 */ /* 0x000fc800078e0203 */
[----:B------:R-:W-:-:S07]  /*118f0*/  IMAD.MOV.U32 R13, RZ, RZ, R3 ;  /* 0x000000ffff0d7224 */ /* 0x000fce00078e0003 */
[----:B------:R-:W-:Y:S05]  /*11900*/  WARPSYNC.COLLECTIVE R15, `(.L_x_557) ;  /* 0x000000000f087348 */ /* 0x000fea0003c00000 */
[----:B------:R0:W1:Y:S02]  /*11910*/  SHFL.UP P6, R14, R13, R12, R11 ;  /* 0x0400000c0d0e7389 */ /* 0x00006400000c000b */
[----:B01----:R-:W-:Y:S01]  /*11920*/  ENDCOLLECTIVE ;  /* 0x000000000000791b */ /* 0x003fe20003800000 */
.L_x_557:
[----:B------:R-:W-:Y:S01]  /*11930*/  IMAD.MOV.U32 R12, RZ, RZ, 0x10 ;  /* 0x00000010ff0c7424 */ /* 0x000fe200078e00ff */
[----:B------:R-:W-:-:S05]  /*11940*/  SEL R4, R14, RZ, P4 ;  /* 0x000000ff0e047207 */ /* 0x000fca0002000000 */
[----:B------:R-:W-:-:S04]  /*11950*/  IMAD.IADD R4, R3, 0x1, R4 ;  /* 0x0000000103047824 */ /* 0x000fc800078e0204 */
[----:B------:R-:W-:-:S07]  /*11960*/  IMAD.MOV.U32 R13, RZ, RZ, R4 ;  /* 0x000000ffff0d7224 */ /* 0x000fce00078e0004 */
[----:B------:R-:W-:Y:S05]  /*11970*/  WARPSYNC.COLLECTIVE R15, `(.L_x_558) ;  /* 0x000000000f087348 */ /* 0x000fea0003c00000 */
[----:B------:R0:W1:Y:S02]  /*11980*/  SHFL.UP P6, R14, R13, R12, R11 ;  /* 0x0400000c0d0e7389 */ /* 0x00006400000c000b */
[----:B01----:R-:W-:Y:S01]  /*11990*/  ENDCOLLECTIVE ;  /* 0x000000000000791b */ /* 0x003fe20003800000 */
.L_x_558:
[----:B------:R-:W-:Y:S01]  /*119a0*/  MOV R12, 0x1f ;  /* 0x0000001f000c7802 */ /* 0x000fe20000000f00 */
[----:B------:R-:W-:Y:S01]  /*119b0*/  IMAD.MOV.U32 R11, RZ, RZ, 0x1f ;  /* 0x0000001fff0b7424 */ /* 0x000fe200078e00ff */
[----:B------:R-:W-:-:S05]  /*119c0*/  SEL R3, R14, RZ, P5 ;  /* 0x000000ff0e037207 */ /* 0x000fca0002800000 */
[----:B------:R-:W-:-:S04]  /*119d0*/  IMAD.IADD R2, R4, 0x1, R3 ;  /* 0x0000000104027824 */ /* 0x000fc800078e0203 */
[----:B------:R-:W-:-:S07]  /*119e0*/  IMAD.MOV.U32 R13, RZ, RZ, R2 ;  /* 0x000000ffff0d7224 */ /* 0x000fce00078e0002 */
[----:B------:R-:W-:Y:S05]  /*119f0*/  WARPSYNC.COLLECTIVE R15, `(.L_x_559) ;  /* 0x000000000f087348 */ /* 0x000fea0003c00000 */
[----:B------:R0:W1:Y:S02]  /*11a00*/  SHFL.IDX P6, R14, R13, R12, R11 ;  /* 0x0000000c0d0e7389 */ /* 0x00006400000c000b */
[----:B01----:R-:W-:Y:S01]  /*11a10*/  ENDCOLLECTIVE ;  /* 0x000000000000791b */ /* 0x003fe20003800000 */
.L_x_559:
[----:B------:R-:W-:Y:S05]  /*11a20*/  BRA `(.L_x_560) ;  /* 0xffffffcc00287947 */ /* 0x000fea000383ffff */
.L_x_466:
[----:B------:R-:W-:Y:S01]  /*11a30*/  BSSY B0, `(.L_x_561) ;  /* 0x0000006000007945 */ /* 0x000fe20003800000 */
[----:B------:R-:W-:Y:S01]  /*11a40*/  PLOP3.LUT P6, PT, P6, PT, PT, 0x8, 0x0 ;  /* 0x000000000000781c */ /* 0x000fe200037ce170 */
[----:B------:R-:W-:-:S12]  /*11a50*/  IMAD.MOV.U32 R15, RZ, RZ, -0x1 ;  /* 0xffffffffff0f7424 */ /* 0x000fd800078e00ff */
[----:B01----:R-:W-:Y:S05]  /*11a60*/  WARPSYNC.COLLECTIVE R15, `(.L_x_562) ;  /* 0x000000000f087348 */ /* 0x003fea0003c00000 */
[----:B------:R-:W-:Y:S01]  /*11a70*/  VOTE.ANY R14, PT, P6 ;  /* 0x00000000000e7806 */ /* 0x000fe200030e0100 */
[----:B01----:R-:W-:Y:S06]  /*11a80*/  ENDCOLLECTIVE ;  /* 0x000000000000791b */ /* 0x003fec0003800000 */
.L_x_562:
[----:B------:R-:W-:Y:S05]  /*11a90*/  BSYNC B0 ;  /* 0x0000000000007941 */ /* 0x000fea0003800000 */
.L_x_561:
[----:B------:R-:W-:Y:S02]  /*11aa0*/  IMAD.MOV.U32 R3, RZ, RZ, R14 ;  /* 0x000000ffff037224 */ /* 0x000fe400078e000e */
[----:B------:R-:W-:Y:S02]  /*11ab0*/  IMAD.MOV.U32 R13, RZ, RZ, R5 ;  /* 0x000000ffff0d7224 */ /* 0x000fe400078e0005 */
[----:B------:R-:W0:Y:S01]  /*11ac0*/  POPC R4, R3 ;  /* 0x0000000300047309 */ /* 0x000e220000000000 */
[----:B------:R-:W-:Y:S02]  /*11ad0*/  IMAD.MOV.U32 R11, RZ, RZ, 0x1f ;  /* 0x0000001fff0b7424 */ /* 0x000fe400078e00ff */
[----:B------:R-:W-:Y:S02]  /*11ae0*/  IMAD.MOV.U32 R15, RZ, RZ, -0x1 ;  /* 0xffffffffff0f7424 */ /* 0x000fe400078e00ff */
[----:B0-----:R-:W-:-:S07]  /*11af0*/  IMAD.MOV.U32 R12, RZ, RZ, R4 ;  /* 0x000000ffff0c7224 */ /* 0x001fce00078e0004 */
[----:B------:R-:W-:Y:S05]  /*11b00*/  WARPSYNC.COLLECTIVE R15, `(.L_x_563) ;  /* 0x000000000f087348 */ /* 0x000fea0003c00000 */
[----:B------:R0:W1:Y:S02]  /*11b10*/  SHFL.IDX P6, R14, R13, R12, R11 ;  /* 0x0000000c0d0e7389 */ /* 0x00006400000c000b */
[----:B01----:R-:W-:Y:S01]  /*11b20*/  ENDCOLLECTIVE ;  /* 0x000000000000791b */ /* 0x003fe20003800000 */
.L_x_563:
[----:B------:R-:W-:Y:S01]  /*11b30*/  IMAD.MOV.U32 R5, RZ, RZ, R14 ;  /* 0x000000ffff057224 */ /* 0x000fe200078e000e */
[----:B------:R-:W-:Y:S06]  /*11b40*/  BRA `(.L_x_564) ;  /* 0xffffffcc00187947 */ /* 0x000fec000383ffff */
.L_x_468:
[----:B------:R-:W-:Y:S01]  /*11b50*/  BSSY B0, `(.L_x_565) ;  /* 0x0000007000007945 */ /* 0x000fe20003800000 */
[----:B------:R-:W-:Y:S01]  /*11b60*/  MOV R13, R2 ;  /* 0x00000002000d7202 */ /* 0x000fe20000000f00 */
[----:B------:R-:W-:Y:S02]  /*11b70*/  IMAD.MOV.U32 R11, RZ, RZ, 0x1f ;  /* 0x0000001fff0b7424 */ /* 0x000fe400078e00ff */
[----:B------:R-:W-:-:S07]  /*11b80*/  IMAD.MOV.U32 R15, RZ, RZ, -0x1 ;  /* 0xffffffffff0f7424 */ /* 0x000fce00078e00ff */
[----:B0123--:R-:W-:Y:S05]  /*11b90*/  WARPSYNC.COLLECTIVE R15, `(.L_x_566) ;  /* 0x000000000f087348 */ /* 0x00ffea0003c00000 */
[----:B------:R4:W0:Y:S02]  /*11ba0*/  SHFL.IDX P6, R14, R13, R12, R11 ;  /* 0x0000000c0d0e7389 */ /* 0x00082400000c000b */
[----:B01234-:R-:W-:Y:S01]  /*11bb0*/  ENDCOLLECTIVE ;  /* 0x000000000000791b */ /* 0x01ffe20003800000 */
.L_x_566:
[----:B------:R-:W-:Y:S05]  /*11bc0*/  BSYNC B0 ;  /* 0x0000000000007941 */ /* 0x000fea0003800000 */
.L_x_565:
[----:B------:R-:W-:Y:S05]  /*11bd0*/  BRA `(.L_x_467) ;  /* 0xffffffcc00107947 */ /* 0x000fea000383ffff */
.L_x_472:
[----:B0-----:R0:W1:Y:S02]  /*11be0*/  SYNCS.PHASECHK.TRANS64.TRYWAIT P0, [R5+URZ+0x28c20], R0 ;  /* 0x028c2000050075a7 */ /* 0x001064000800017f */
[----:B-1----:R-:W-:Y:S05]  /*11bf0*/  @!P0 NANOSLEEP.SYNCS 0x989680 ;  /* 0x009896800000895d */ /* 0x002fea0003900000 */
[----:B------:R-:W1:Y:S02]  /*11c00*/  @!P0 SYNCS.PHASECHK.TRANS64 P0, [R5+URZ+0x28c20], R0 ;  /* 0x028c2000050085a7 */ /* 0x000e64000800007f */
[----:B-1----:R-:W-:Y:S05]  /*11c10*/  @!P0 BRA `(.L_x_472) ;  /* 0xfffffffc00f08947 */ /* 0x002fea000383ffff */
[----:B------:R-:W-:Y:S05]  /*11c20*/  BRA `(.L_x_567) ;  /* 0xffffffcc00fc7947 */ /* 0x000fea000383ffff */
.L_x_473:
[----:B------:R-:W1:Y:S01]  /*11c30*/  S2R R2, SR_TID.X ;  /* 0x0000000000027919 */ /* 0x000e620000002100 */
[----:B------:R-:W-:Y:S01]  /*11c40*/  BSSY B0, `(.L_x_568) ;  /* 0x000000a000007945 */ /* 0x000fe20003800000 */
[----:B------:R-:W-:Y:S02]  /*11c50*/  IMAD.MOV.U32 R12, RZ, RZ, RZ ;  /* 0x000000ffff0c7224 */ /* 0x000fe400078e00ff */
[----:B------:R-:W-:Y:S02]  /*11c60*/  IMAD.MOV.U32 R11, RZ, RZ, 0x1f ;  /* 0x0000001fff0b7424 */ /* 0x000fe400078e00ff */
[----:B------:R-:W-:Y:S01]  /*11c70*/  IMAD.MOV.U32 R15, RZ, RZ, -0x1 ;  /* 0xffffffffff0f7424 */ /* 0x000fe200078e00ff */
[----:B-1----:R-:W-:-:S04]  /*11c80*/  SHF.R.U32.HI R2, RZ, 0x5, R2 ;  /* 0x00000005ff027819 */ /* 0x002fc80000011602 */
[----:B------:R-:W-:-:S05]  /*11c90*/  LOP3.LUT R2, R2, 0x3, RZ, 0xc0, !PT ;  /* 0x0000000302027812 */ /* 0x000fca00078ec0ff */
[----:B------:R-:W-:-:S07]  /*11ca0*/  IMAD.MOV.U32 R13, RZ, RZ, R2 ;  /* 0x000000ffff0d7224 */ /* 0x000fce00078e0002 */
[----:B0-234-:R-:W-:Y:S05]  /*11cb0*/  WARPSYNC.COLLECTIVE R15, `(.L_x_569) ;  /* 0x000000000f087348 */ /* 0x01dfea0003c00000 */
[----:B------:R1:W0:Y:S02]  /*11cc0*/  SHFL.IDX P6, R14, R13, R12, R11 ;  /* 0x0000000c0d0e7389 */ /* 0x00022400000c000b */
[----:B01234-:R-:W-:Y:S01]  /*11cd0*/  ENDCOLLECTIVE ;  /* 0x000000000000791b */ /* 0x01ffe20003800000 */
.L_x_569:
[----:B------:R-:W-:Y:S05]  /*11ce0*/  BSYNC B0 ;  /* 0x0000000000007941 */ /* 0x000fea0003800000 */
.L_x_568:
[----:B------:R-:W-:Y:S05]  /*11cf0*/  BRA `(.L_x_570) ;  /* 0xffffffcc00e47947 */ /* 0x000fea000383ffff */
.L_x_476:
[----:B------:R-:W-:Y:S01]  /*11d00*/  BSSY B1, `(.L_x_571) ;  /* 0x0000006000017945 */ /* 0x000fe20003800000 */
[----:B------:R-:W-:-:S07]  /*11d10*/  IMAD.MOV.U32 R15, RZ, RZ, -0x1 ;  /* 0xffffffffff0f7424 */ /* 0x000fce00078e00ff */
[----:B0-234-:R-:W-:Y:S05]  /*11d20*/  WARPSYNC.COLLECTIVE R15, `(.L_x_572) ;  /* 0x000000000f0c7348 */ /* 0x01dfea0003c00000 */
[----:B------:R-:W-:Y:S02]  /*11d30*/  ELECT P6, UR62, PT ;  /* 0x00000000003e782f */ /* 0x000fe400038c0000 */
[----:B------:R-:W-:Y:S01]  /*11d40*/  MOV R14, UR62 ;  /* 0x0000003e000e7c02 */ /* 0x000fe20008000f00 */
[----:B0-234-:R-:W-:Y:S10]  /*11d50*/  ENDCOLLECTIVE ;  /* 0x000000000000791b */ /* 0x01dff40003800000 */
.L_x_572:
[----:B------:R-:W-:Y:S05]  /*11d60*/  BSYNC B1 ;  /* 0x0000000000017941 */ /* 0x000fea0003800000 */
.L_x_571:
[----:B------:R-:W-:Y:S05]  /*11d70*/  BRA `(.L_x_573) ;  /* 0xffffffcc00dc7947 */ /* 0x000fea000383ffff */
.L_x_478:
[----:B0-----:R0:W1:Y:S02]  /*11d80*/  SYNCS.PHASECHK.TRANS64.TRYWAIT P1, [R3+URZ+0x28c40], R2 ;  /* 0x028c4002030075a7 */ /* 0x001064000802017f */
[----:B-1----:R-:W-:Y:S05]  /*11d90*/  @!P1 NANOSLEEP.SYNCS 0x989680 ;  /* 0x009896800000995d */ /* 0x002fea0003900000 */
[----:B------:R-:W1:Y:S02]  /*11da0*/  @!P1 SYNCS.PHASECHK.TRANS64 P1, [R3+URZ+0x28c40], R2 ;  /* 0x028c4002030095a7 */ /* 0x000e64000802007f */
[----:B-1----:R-:W-:Y:S05]  /*11db0*/  @!P1 BRA `(.L_x_478) ;  /* 0xfffffffc00f09947 */ /* 0x002fea000383ffff */
[----:B------:R-:W-:Y:S05]  /*11dc0*/  BRA `(.L_x_574) ;  /* 0xffffffcc00fc7947 */ /* 0x000fea000383ffff */
.L_x_480:
[----:B-1----:R1:W0:Y:S02]  /*11dd0*/  SYNCS.PHASECHK.TRANS64.TRYWAIT P1, [R5+URZ+0x28c40], R0 ;  /* 0x028c4000050075a7 */ /* 0x002224000802017f */
[----:B0-----:R-:W-:Y:S05]  /*11de0*/  @!P1 NANOSLEEP.SYNCS 0x989680 ;  /* 0x009896800000995d */ /* 0x001fea0003900000 */
[----:B------:R-:W0:Y:S02]  /*11df0*/  @!P1 SYNCS.PHASECHK.TRANS64 P1, [R5+URZ+0x28c40], R0 ;  /* 0x028c4000050095a7 */ /* 0x000e24000802007f */
[----:B0-----:R-:W-:Y:S05]  /*11e00*/  @!P1 BRA `(.L_x_480) ;  /* 0xfffffffc00f09947 */ /* 0x001fea000383ffff */
[----:B------:R-:W-:Y:S05]  /*11e10*/  BRA `(.L_x_575) ;  /* 0xffffffd000087947 */ /* 0x000fea000383ffff */
.L_x_482:
[----:B------:R0:W0:Y:S02]  /*11e20*/  SYNCS.PHASECHK.TRANS64.TRYWAIT P1, [R3+URZ+0x28c60], R2 ;  /* 0x028c6002030075a7 */ /* 0x000024000802017f */
[----:B0-----:R-:W-:Y:S05]  /*11e30*/  @!P1 NANOSLEEP.SYNCS 0x989680 ;  /* 0x009896800000995d */ /* 0x001fea0003900000 */
[----:B------:R-:W0:Y:S02]  /*11e40*/  @!P1 SYNCS.PHASECHK.TRANS64 P1, [R3+URZ+0x28c60], R2 ;  /* 0x028c6002030095a7 */ /* 0x000e24000802007f */
[----:B0-----:R-:W-:Y:S05]  /*11e50*/  @!P1 BRA `(.L_x_482) ;  /* 0xfffffffc00f09947 */ /* 0x001fea000383ffff */
[----:B------:R-:W-:Y:S05]  /*11e60*/  BRA `(.L_x_576) ;  /* 0xffffffd000047947 */ /* 0x000fea000383ffff */
.L_x_577:
        /* <DEDUP_REMOVED lines=9> */
.L_x_5635:


//--------------------- .text._ZN7cutlass13device_kernelIN5flash11enable_sm90INS1_16FlashAttnFwdSm90INS1_25CollectiveMainloopFwdSm90ILi2EN4cute5tupleIJNS5_1CILi1EEES8_S8_EEENS6_IJNS7_ILi64EEESA_SA_EEELi512ENS_10bfloat16_tEfNS_4arch4Sm90ELb0ELb0ELb0ELb1ELb1ELb1ELb0ELb0ELb0ELb1ELb0ELb0EEENS1_21CollectiveEpilogueFwdINS6_IJSA_NS7_ILi512EEESA_EEES9_SC_SE_Li256ELb1ELb1ELb0ELb0EEENS1_36VarlenDynamicPersistentTileSchedulerILi64ELi64ELi256ELi128ELb0ELb1ELb1ELb0ELb1ELb1EEEEEEEEEvNT_6ParamsE --------------------------
	.section	.text._ZN7cutlass13device_kernelIN5flash11enable_sm90INS1_16FlashAttnFwdSm90INS1_25CollectiveMainloopFwdSm90ILi2EN4cute5tupleIJNS5_1CILi1EEES8_S8_EEENS6_IJNS7_ILi64EEESA_SA_EEELi512ENS_10bfloat16_tEfNS_4arch4Sm90ELb0ELb0ELb0ELb1ELb1ELb1ELb0ELb0ELb0ELb1ELb0ELb0EEENS1_21CollectiveEpilogueFwdINS6_IJSA_NS7_ILi512EEESA_EEES9_SC_SE_Li256ELb1ELb1ELb0ELb0EEENS1_36VarlenDynamicPersistentTileSchedulerILi64ELi64ELi256ELi128ELb0ELb1ELb1ELb0ELb1ELb1EEEEEEEEEvNT_6ParamsE,"ax",@progbits
	.align	128
.text._ZN7cutlass13device_kernelIN5flash11enable_sm90INS1_16FlashAttnFwdSm90INS1_25CollectiveMainloopFwdSm90ILi2EN4cute5tupleIJNS5_1CILi1EEES8_S8_EEENS6_IJNS7_ILi64EEESA_SA_EEELi512ENS_10bfloat16_tEfNS_4arch4Sm90ELb0ELb0ELb0ELb1ELb1ELb1ELb0ELb0ELb0ELb1ELb0ELb0EEENS1_21CollectiveEpilogueFwdINS6_IJSA_NS7_ILi512EEESA_EEES9_SC_SE_Li256ELb1ELb1ELb0ELb0EEENS1_36VarlenDynamicPersistentTileSchedulerILi64ELi64ELi256ELi128ELb0ELb1ELb1ELb0ELb1ELb1EEEEEEEEEvNT_6ParamsE:
        .type           _ZN7cutlass13device_kernelIN5flash11enable_sm90INS1_16FlashAttnFwdSm90INS1_25CollectiveMainloopFwdSm90ILi2EN4cute5tupleIJNS5_1CILi1EEES8_S8_EEENS6_IJNS7_ILi64EEESA_SA_EEELi512ENS_10bfloat16_tEfNS_4arch4Sm90ELb0ELb0ELb0ELb1ELb1ELb1ELb0ELb0ELb0ELb1ELb0ELb0EEENS1_21CollectiveEpilogueFwdINS6_IJSA_NS7_ILi512EEESA_EEES9_SC_SE_Li256ELb1ELb1ELb0ELb0EEENS1_36VarlenDynamicPersistentTileSchedulerILi64ELi64ELi256ELi128ELb0ELb1ELb1ELb0ELb1ELb1EEEEEEEEEvNT_6ParamsE,@function
        .size           _ZN7cutlass13device_kernelIN5flash11enable_sm90INS1_16FlashAttnFwdSm90INS1_25CollectiveMainloopFwdSm90ILi2EN4cute5tupleIJNS5_1CILi1EEES8_S8_EEENS6_IJNS7_ILi64EEESA_SA_EEELi512ENS_10bfloat16_tEfNS_4arch4Sm90ELb0ELb0ELb0ELb1ELb1ELb1ELb0ELb0ELb0ELb1ELb0ELb0EEENS1_21CollectiveEpilogueFwdINS6_IJSA_NS7_ILi512EEESA_EEES9_SC_SE_Li256ELb1ELb1ELb0ELb0EEENS1_36VarlenDynamicPersistentTileSchedulerILi64ELi64ELi256ELi128ELb0ELb1ELb1ELb0ELb1ELb1EEEEEEEEEvNT_6ParamsE,(.L_x_5636 - _ZN7cutlass13device_kernelIN5flash11enable_sm90INS1_16FlashAttnFwdSm90INS1_25CollectiveMainloopFwdSm90ILi2EN4cute5tupleIJNS5_1CILi1EEES8_S8_EEENS6_IJNS7_ILi64EEESA_SA_EEELi512ENS_10bfloat16_tEfNS_4arch4Sm90ELb0ELb0ELb0ELb1ELb1ELb1ELb0ELb0ELb0ELb1ELb0ELb0EEENS1_21CollectiveEpilogueFwdINS6_IJSA_NS7_ILi512EEESA_EEES9_SC_SE_Li256ELb1ELb1ELb0ELb0EEENS1_36VarlenDynamicPersistentTileSchedulerILi64ELi64ELi256ELi128ELb0ELb1ELb1ELb0ELb1ELb1EEEEEEEEEvNT_6ParamsE)
        .other          _ZN7cutlass13device_kernelIN5flash11enable_sm90INS1_16FlashAttnFwdSm90INS1_25CollectiveMainloopFwdSm90ILi2EN4cute5tupleIJNS5_1CILi1EEES8_S8_EEENS6_IJNS7_ILi64EEESA_SA_EEELi512ENS_10bfloat16_tEfNS_4arch4Sm90ELb0ELb0ELb0ELb1ELb1ELb1ELb0ELb0ELb0ELb1ELb0ELb0EEENS1_21CollectiveEpilogueFwdINS6_IJSA_NS7_ILi512EEESA_EEES9_SC_SE_Li256ELb1ELb1ELb0ELb0EEENS1_36VarlenDynamicPersistentTileSchedulerILi64ELi64ELi256ELi128ELb0ELb1ELb1ELb0ELb1ELb1EEEEEEEEEvNT_6ParamsE,@"STO_CUDA_ENTRY STV_DEFAULT"
_ZN7cutlass13device_kernelIN5flash11enable_sm90INS1_16FlashAttnFwdSm90INS1_25CollectiveMainloopFwdSm90ILi2EN4cute5tupleIJNS5_1CILi1EEES8_S8_EEENS6_IJNS7_ILi64EEESA_SA_EEELi512ENS_10bfloat16_tEfNS_4arch4Sm90ELb0ELb0ELb0ELb1ELb1ELb1ELb0ELb0ELb0ELb1ELb0ELb0EEENS1_21CollectiveEpilogueFwdINS6_IJSA_NS7_ILi512EEESA_EEES9_SC_SE_Li256ELb1ELb1ELb0ELb0EEENS1_36VarlenDynamicPersistentTileSchedulerILi64ELi64ELi256ELi128ELb0ELb1ELb1ELb0ELb1ELb1EEEEEEEEEvNT_6ParamsE:
[----:B------:R-:W0:Y:S02]  /*0000*/  LDC R1, c[0x0][0x28] ;  /* 0x00000a00ff017b82 */ /* 0x000e240000000800 */
[----:B0-----:R-:W-:Y:S01]  /*0010*/  VIADD R1, R1, 0xffffffa0 ;  /* 0xffffffa001017836 */ /* 0x001fe20000000000 */
[----:B------:R-:W0:Y:S01]  /*0020*/  S2R R0, SR_TID.X ;  /* 0x0000000000007919 */ /* 0x000e220000002100 */
[----:B------:R-:W-:Y:S01]  /*0030*/  ELECT P0, URZ, PT ;  /* 0x00000000003f782f */ /* 0x000fe20003800000 */
[----:B------:R-:W-:Y:S01]  /*0040*/  BSSY B0, `(.L_x_578) ;  /* 0x000000d000007945 */ /* 0x000fe20003800000 */
[----:B0-----:R-:W-:-:S05]  /*0050*/  SHF.R.U32.HI R2, RZ, 0x5, R0 ;  /* 0x00000005ff027819 */ /* 0x001fca0000011600 */
[----:B------:R-:W0:Y:S02]  /*0060*/  SHFL.IDX PT, R3, R2, RZ, 0x1f ;  /* 0x00001fff02037589 */ /* 0x000e2400000e0000 */
[----:B0-----:R-:W-:-:S13]  /*0070*/  ISETP.EQ.AND P0, PT, R3, RZ, P0 ;  /* 0x000000ff0300720c */ /* 0x001fda0000702270 */
[----:B------:R-:W-:Y:S05]  /*0080*/  @!P0 BRA `(.L_x_579) ;  /* 0x0000000000208947 */ /* 0x000fea0003800000 */
[----:B------:R-:W-:Y:S02]  /*0090*/  ULDC.64 UR4, c[0x0][0x198] ;  /* 0x0000660000047ab9 */ /* 0x000fe40000000a00 */
[----:B------:R-:W-:Y:S02]  /*00a0*/  UIADD3 UR6, UP0, UR4, 0x570, URZ ;  /* 0x0000057004067890 */ /* 0x000fe4000ff1e03f */
[----:B------:R-:W-:Y:S02]  /*00b0*/  UIADD3 UR4, UP1, UR4, 0x670, URZ ;  /* 0x0000067004047890 */ /* 0x000fe4000ff3e03f */
[----:B------:R-:W-:Y:S02]  /*00c0*/  UIADD3.X UR7, URZ, UR5, URZ, UP0, !UPT ;  /* 0x000000053f077290 */ /* 0x000fe400087fe43f */
[----:B------:R-:W-:-:S07]  /*00d0*/  UIADD3.X UR5, URZ, UR5, URZ, UP1, !UPT ;  /* 0x000000053f057290 */ /* 0x000fce0008ffe43f */
[----:B------:R0:W-:Y:S02]  /*00e0*/  UTMACCTL.PF [UR6] ;  /* 0x00000000060079b9 */ /* 0x0001e40008040000 */
[----:B------:R0:W-:Y:S02]  /*00f0*/  UTMACCTL.PF [UR4] ;  /* 0x00000000040079b9 */ /* 0x0001e40008040000 */
[----:B0-----:R-:W-:Y:S01]  /*0100*/  NOP ;  /* 0x0000000000007918 */ /* 0x001fe20000000000 */
.L_x_579:
[----:B------:R-:W-:Y:S05]  /*0110*/  BSYNC B0 ;  /* 0x0000000000007941 */ /* 0x000fea0003800000 */
.L_x_578:
[----:B------:R-:W-:Y:S01]  /*0120*/  SHF.R.U32.HI R4, RZ, 0x7, R0 ;  /* 0x00000007ff047819 */ /* 0x000fe20000011600 */
[----:B------:R-:W-:Y:S01]  /*0130*/  VOTEU.ANY UP0, P0 ;  /* 0x00000000003f7886 */ /* 0x000fe20000000100 */
[----:B------:R-:W0:Y:S01]  /*0140*/  SHFL.IDX PT, R3, R2, RZ, 0x1f ;  /* 0x00001fff02037589 */ /* 0x000e2200000e0000 */
[----:B------:R-:W-:Y:S01]  /*0150*/  UMOV UR4, 0x80 ;  /* 0x0000008000047882 */ /* 0x000fe20000000000 */
[----:B------:R-:W-:Y:S01]  /*0160*/  UMOV UR7, 0x100 ;  /* 0x0000010000077882 */ /* 0x000fe20000000000 */
[----:B------:R-:W-:Y:S01]  /*0170*/  VOTEU.ANY UP1, P0 ;  /* 0x00000000003f7886 */ /* 0x000fe20000020100 */
[----:B------:R-:W1:Y:S01]  /*0180*/  SHFL.IDX PT, R4, R4, RZ, 0x1f ;  /* 0x00001fff04047589 */ /* 0x000e6200000e0000 */
[----:B------:R-:W2:Y:S01]  /*0190*/  @UP0 S2UR UR8, SR_CgaCtaId ;  /* 0x00000000000809c3 */ /* 0x000ea20000008800 */
[----:B------:R-:W-:Y:S01]  /*01a0*/  @UP0 UMOV UR6, 0x400 ;  /* 0x0000040000060882 */ /* 0x000fe20000000000 */
[----:B------:R-:W-:-:S04]  /*01b0*/  @UP0 UIADD3 UR4, -UR4, 0x100000, URZ ;  /* 0x0010000004040890 */ /* 0x000fc8000fffe13f */
[----:B------:R-:W-:Y:S02]  /*01c0*/  @UP0 USHF.L.U32 UR5, UR4, 0xb, URZ ;  /* 0x0000000b04050899 */ /* 0x000fe4000800063f */
[----:B------:R-:W-:Y:S01]  /*01d0*/  @UP0 USHF.L.U32 UR4, UR4, 0x1, URZ ;  /* 0x0000000104040899 */ /* 0x000fe2000800063f */
[----:B0-----:R-:W-:Y:S01]  /*01e0*/  ISETP.NE.AND P1, PT, R3, RZ, PT ;  /* 0x000000ff0300720c */ /* 0x001fe20003f25270 */
[----:B-1----:R0:W-:Y:S01]  /*01f0*/  STL [R1+0x50], R4 ;  /* 0x0000500401007387 */ /* 0x0021e20000100800 */
[----:B--2---:R-:W-:Y:S02]  /*0200*/  @UP0 ULEA UR8, UR8, UR6, 0x18 ;  /* 0x0000000608080291 */ /* 0x004fe4000f8ec03f */
[----:B------:R-:W-:-:S04]  /*0210*/  @UP0 UIADD3 UR6, -UR7, 0x100000, URZ ;  /* 0x0010000007060890 */ /* 0x000fc8000fffe13f */
[----:B------:R-:W-:Y:S02]  /*0220*/  @UP0 USHF.L.U32 UR7, UR6, 0xb, URZ ;  /* 0x0000000b06070899 */ /* 0x000fe4000800063f */
[----:B------:R-:W-:Y:S01]  /*0230*/  @UP0 USHF.L.U32 UR6, UR6, 0x1, URZ ;  /* 0x0000000106060899 */ /* 0x000fe2000800063f */
[----:B------:R-:W-:Y:S01]  /*0240*/  VOTEU.ANY UP0, P0 ;  /* 0x00000000003f7886 */ /* 0x000fe20000000100 */
[----:B------:R-:W1:Y:S04]  /*0250*/  FENCE.VIEW.ASYNC.S ;  /* 0x00000000000073c6 */ /* 0x000e680000000000 */
[----:B-1----:R0:W1:Y:S06]  /*0260*/  @UP0 SYNCS.EXCH.64 URZ, [UR8+0x28c00], UR4 ;  /* 0x028c0004083f05b2 */ /* 0x00206c0008000100 */
[----:B------:R0:W2:Y:S02]  /*0270*/  @UP1 SYNCS.EXCH.64 URZ, [UR8+0x28c20], UR6 ;  /* 0x028c2006083f15b2 */ /* 0x0000a40008000100 */
        /* <DEDUP_REMOVED lines=10> */
[----:B0-----:R0:W3:Y:S01]  /*0320*/  SYNCS.EXCH.64 URZ, [UR6+0x28c30], UR4 ;  /* 0x028c3004063f75b2 */ /* 0x0010e20008000100 */
[----:B------:R0:W4:Y:S01]  /*0330*/  SYNCS.EXCH.64 URZ, [UR6+0x28c40], UR4 ;  /* 0x028c4004063f75b2 */ /* 0x0001220008000100 */
[----:B------:R0:W0:Y:S01]  /*0340*/  SYNCS.EXCH.64 URZ, [UR6+0x28c38], UR4 ;  /* 0x028c3804063f75b2 */ /* 0x0000220008000100 */
[----:B------:R0:W0:Y:S01]  /*0350*/  SYNCS.EXCH.64 URZ, [UR6+0x28c48], UR4 ;  /* 0x028c4804063f75b2 */ /* 0x0000220008000100 */
[----:B------:R-:W-:Y:S01]  /*0360*/  NOP ;  /* 0x0000000000007918 */ /* 0x000fe20000000000 */
.L_x_580:
        /* <DEDUP_REMOVED lines=22> */
.L_x_581:
        /* <DEDUP_REMOVED lines=18> */
.L_x_582:
        /* <DEDUP_REMOVED lines=22> */
.L_x_583:
        /* <DEDUP_REMOVED lines=22> */
.L_x_584:
[----:B------:R-:W-:Y:S01]  /*08b0*/  ISETP.NE.AND P0, PT, R4, RZ, PT ;  /* 0x000000ff0400720c */ /* 0x000fe20003f05270 */
[----:B------:R-:W-:Y:S01]  /*08c0*/  IMAD.MOV.U32 R37, RZ, RZ, 0x1 ;  /* 0x00000001ff257424 */ /* 0x000fe200078e00ff */
[----:B------:R-:W-:Y:S01]  /*08d0*/  NOP ;  /* 0x0000000000007918 */ /* 0x000fe20000000000 */
[----:B------:R-:W-:Y:S01]  /*08e0*/  ULDC.64 UR40, c[0x0][0x208] ;  /* 0x0000820000287ab9 */ /* 0x000fe20000000a00 */
[----:B------:R-:W-:Y:S02]  /*08f0*/  BSSY B9, `(.L_x_585) ;  /* 0x0001650000097945 */ /* 0x000fe40003800000 */
[----:B------:R-:W-:Y:S01]  /*0900*/  SEL R37, R37, 0x2, !P0 ;  /* 0x0000000225257807 */ /* 0x000fe20004000000 */
[----:B01234-:R-:W-:Y:S06]  /*0910*/  BAR.SYNC.DEFER_BLOCKING 0x0 ;  /* 0x0000000000007b1d */ /* 0x01ffec0000010000 */
[----:B------:R-:W-:Y:S05]  /*0920*/  @!P0 BRA `(.L_x_586) ;  /* 0x000000f400308947 */ /* 0x000fea0003800000 */
.L_x_587:
[----:B------:R-:W-:-:S08]  /*0930*/  NOP ;  /* 0x0000000000007918 */ /* 0x000fd00000000000 */
[----:B------:R-:W0:Y:S02]  /*0940*/  USETMAXREG.TRY_ALLOC.CTAPOOL UP0, 0xe8 ;  /* 0x000000e8000079c8 */ /* 0x000e240008000600 */
[----:B0-----:R-:W-:-:S13]  /*0950*/  PLOP3.LUT P0, PT, PT, PT, UP0, 0x80, 0x0 ;  /* 0x000000000000781c */ /* 0x001fda0003f0f008 */
[----:B------:R-:W-:Y:S05]  /*0960*/  @!P0 BRA `(.L_x_587) ;  /* 0xfffffffc00f08947 */ /* 0x000fea000383ffff */
[----:B------:R-:W-:Y:S01]  /*0970*/  SHF.R.U32.HI R2, RZ, 0x7, R0 ;  /* 0x00000007ff027819 */ /* 0x000fe20000011600 */
[----:B------:R-:W0:Y:S03]  /*0980*/  S2UR UR4, SR_CgaCtaId ;  /* 0x00000000000479c3 */ /* 0x000e260000008800 */
[----:B------:R-:W-:Y:S02]  /*0990*/  ISETP.NE.AND P0, PT, R2, 0x1, PT ;  /* 0x000000010200780c */ /* 0x000fe40003f05270 */
[----:B------:R-:W-:-:S11]  /*09a0*/  MOV R2, 0x400 ;  /* 0x0000040000027802 */ /* 0x000fd60000000f00 */
[----:B------:R-:W-:Y:S06]  /*09b0*/  @!P0 BAR.ARV 0x8, 0x100 ;  /* 0x0204000000008b1d */ /* 0x000fec0000002000 */
[----:B------:R-:W-:Y:S01]  /*09c0*/  ISETP.GE.U32.AND P0, PT, R0, 0x100, PT ;  /* 0x000001000000780c */ /* 0x000fe20003f06070 */
[----:B0-----:R-:W-:Y:S01]  /*09d0*/  IMAD.U32 R193, RZ, RZ, UR4 ;  /* 0x00000004ffc17e24 */ /* 0x001fe2000f8e00ff */
[----:B------:R-:W-:-:S04]  /*09e0*/  ULDC UR4, c[0x0][0xc3c] ;  /* 0x00030f0000047ab9 */ /* 0x000fc80000000800 */
[----:B------:R-:W-:-:S07]  /*09f0*/  LEA R2, R193, R2, 0x18 ;  /* 0x00000002c1027211 */ /* 0x000fce00078ec0ff */
[----:B------:R-:W-:Y:S08]  /*0a00*/  @P0 BAR.ARV 0xf, 0x100 ;  /* 0x03c4000000000b1d */ /* 0x000ff00000002000 */
[----:B------:R-:W-:Y:S06]  /*0a10*/  BAR.SYNC.DEFER_BLOCKING 0x5, 0x180 ;  /* 0x0146000000007b1d */ /* 0x000fec0000010000 */
[----:B------:R-:W0:Y:S02]  /*0a20*/  LDS.128 R24, [R2+0x28cd0] ;  /* 0x028cd00002187984 */ /* 0x000e240000000c00 */
[----:B------:R-:W-:Y:S06]  /*0a30*/  BAR.ARV 0x4, 0x180 ;  /* 0x0106000000007b1d */ /* 0x000fec0000002000 */
[----:B0-----:R-:W-:-:S13]  /*0a40*/  ISETP.GE.AND P0, PT, R27, UR4, PT ;  /* 0x000000041b007c0c */ /* 0x001fda000bf06270 */
[----:B------:R-:W-:Y:S05]  /*0a50*/  @P0 BRA `(.L_x_588) ;  /* 0x0000016000e40947 */ /* 0x000fea0003800000 */
[----:B------:R-:W-:Y:S01]  /*0a60*/  VIADD R19, R0, 0xffffff80 ;  /* 0xffffff8000137836 */ /* 0x000fe20000000000 */
[----:B------:R-:W-:Y:S01]  /*0a70*/  LOP3.LUT R185, R37, 0x1, RZ, 0xfc, !PT ;  /* 0x0000000125b97812 */ /* 0x000fe200078efcff */
[----:B------:R-:W-:Y:S01]  /*0a80*/  IMAD.MOV.U32 R219, RZ, RZ, 0x40 ;  /* 0x00000040ffdb7424 */ /* 0x000fe200078e00ff */
[----:B------:R-:W-:Y:S01]  /*0a90*/  CS2R R22, SRZ ;  /* 0x0000000000167805 */ /* 0x000fe2000001ff00 */
[----:B------:R-:W-:Y:S01]  /*0aa0*/  IMAD.MOV.U32 R192, RZ, RZ, RZ ;  /* 0x000000ffffc07224 */ /* 0x000fe200078e00ff */
[----:B------:R-:W-:Y:S01]  /*0ab0*/  SHF.R.S32.HI R0, RZ, 0x1f, R19 ;  /* 0x0000001fff007819 */ /* 0x000fe20000011413 */
[----:B------:R-:W-:-:S03]  /*0ac0*/  IMAD.MOV.U32 R18, RZ, RZ, RZ ;  /* 0x000000ffff127224 */ /* 0x000fc600078e00ff */
[CC--:B------:R-:W-:Y:S02]  /*0ad0*/  LEA.HI R3, R0.reuse, R19.reuse, RZ, 0x7 ;  /* 0x0000001300037211 */ /* 0x0c0fe400078f38ff */
[-C--:B------:R-:W-:Y:S02]  /*0ae0*/  LEA.HI R6, R0, R19.reuse, RZ, 0x4 ;  /* 0x0000001300067211 */ /* 0x080fe400078f20ff */
[----:B------:R-:W-:Y:S02]  /*0af0*/  LOP3.LUT R4, R3, 0xffffff80, RZ, 0xc0, !PT ;  /* 0xffffff8003047812 */ /* 0x000fe400078ec0ff */
[----:B------:R-:W-:Y:S02]  /*0b00*/  LOP3.LUT R5, R6, 0xfffffff0, RZ, 0xc0, !PT ;  /* 0xfffffff006057812 */ /* 0x000fe400078ec0ff */
[----:B------:R-:W-:Y:S01]  /*0b10*/  LEA.HI R7, R0, R19, RZ, 0x5 ;  /* 0x0000001300077211 */ /* 0x000fe200078f28ff */
[C---:B------:R-:W-:Y:S01]  /*0b20*/  IMAD.IADD R4, R19.reuse, 0x1, -R4 ;  /* 0x0000000113047824 */ /* 0x040fe200078e0a04 */
[----:B------:R-:W-:Y:S01]  /*0b30*/  SHF.R.S32.HI R11, RZ, 0x4, R6 ;  /* 0x00000004ff0b7819 */ /* 0x000fe20000011406 */
[----:B------:R-:W-:Y:S01]  /*0b40*/  IMAD.IADD R9, R19, 0x1, -R5 ;  /* 0x0000000113097824 */ /* 0x000fe200078e0a05 */
[----:B------:R-:W-:-:S02]  /*0b50*/  SHF.R.S32.HI R213, RZ, 0x5, R7 ;  /* 0x00000005ffd57819 */ /* 0x000fc40000011407 */
[----:B------:R-:W-:Y:S02]  /*0b60*/  SHF.R.S32.HI R5, RZ, 0x1f, R4 ;  /* 0x0000001fff057819 */ /* 0x000fe40000011404 */
[----:B------:R-:W-:Y:S02]  /*0b70*/  SHF.R.S32.HI R12, RZ, 0x1f, R7 ;  /* 0x0000001fff0c7819 */ /* 0x000fe40000011407 */
[----:B------:R-:W-:Y:S02]  /*0b80*/  SHF.R.S32.HI R8, RZ, 0x1f, R9 ;  /* 0x0000001fff087819 */ /* 0x000fe40000011409 */
[----:B------:R-:W-:Y:S02]  /*0b90*/  LEA.HI R7, R6, R11, RZ, 0x1 ;  /* 0x0000000b06077211 */ /* 0x000fe400078f08ff */
[----:B------:R-:W-:Y:S02]  /*0ba0*/  LEA.HI R6, R5, R4, RZ, 0x2 ;  /* 0x0000000405067211 */ /* 0x000fe400078f10ff */
[----:B------:R-:W-:-:S02]  /*0bb0*/  LEA.HI R13, R12, R213, RZ, 0x2 ;  /* 0x000000d50c0d7211 */ /* 0x000fc400078f10ff */
[----:B------:R-:W-:Y:S02]  /*0bc0*/  LEA.HI R10, R8, R9, RZ, 0x3 ;  /* 0x00000009080a7211 */ /* 0x000fe400078f18ff */
[----:B------:R-:W-:Y:S02]  /*0bd0*/  LOP3.LUT R14, R7, 0x1ffffffe, RZ, 0xc0, !PT ;  /* 0x1ffffffe070e7812 */ /* 0x000fe400078ec0ff */
[--C-:B------:R-:W-:Y:S02]  /*0be0*/  SHF.R.S32.HI R7, RZ, 0x2, R6.reuse ;  /* 0x00000002ff077819 */ /* 0x100fe40000011406 */
[----:B------:R-:W-:Y:S01]  /*0bf0*/  SHF.R.S32.HI R8, RZ, 0x1f, R6 ;  /* 0x0000001fff087819 */ /* 0x000fe20000011406 */
[----:B------:R-:W-:Y:S01]  /*0c00*/  IMAD.IADD R14, R11, 0x1, -R14 ;  /* 0x000000010b0e7824 */ /* 0x000fe200078e0a0e */
[----:B------:R-:W-:Y:S02]  /*0c10*/  SHF.R.S32.HI R15, RZ, 0x7, R3 ;  /* 0x00000007ff0f7819 */ /* 0x000fe40000011403 */
[----:B------:R-:W-:Y:S01]  /*0c20*/  LOP3.LUT R16, R13, 0x3ffffc, RZ, 0xc0, !PT ;  /* 0x003ffffc0d107812 */ /* 0x000fe200078ec0ff */
[----:B------:R-:W-:Y:S01]  /*0c30*/  IMAD.SHL.U32 R14, R14, 0x8, RZ ;  /* 0x000000080e0e7824 */ /* 0x000fe200078e00ff */
[----:B------:R-:W-:Y:S01]  /*0c40*/  LEA.HI R8, R8, R7, RZ, 0x3 ;  /* 0x0000000708087211 */ /* 0x000fe200078f18ff */
[----:B------:R-:W-:Y:S01]  /*0c50*/  IMAD R13, R15, 0x100, R9 ;  /* 0x000001000f0d7824 */ /* 0x000fe200078e0209 */
[----:B------:R-:W-:Y:S01]  /*0c60*/  LOP3.LUT R12, R10, 0xfffffff8, RZ, 0xc0, !PT ;  /* 0xfffffff80a0c7812 */ /* 0x000fe200078ec0ff */
[----:B------:R-:W-:Y:S01]  /*0c70*/  IMAD.IADD R16, R213, 0x1, -R16 ;  /* 0x00000001d5107824 */ /* 0x000fe200078e0a10 */
[----:B------:R-:W-:Y:S01]  /*0c80*/  LOP3.LUT R8, R8, 0xfffffff8, RZ, 0xc0, !PT ;  /* 0xfffffff808087812 */ /* 0x000fe200078ec0ff */
[----:B------:R-:W-:Y:S01]  /*0c90*/  IMAD.SHL.U32 R10, R10, 0x40, RZ ;  /* 0x000000400a0a7824 */ /* 0x000fe200078e00ff */
[----:B------:R-:W-:Y:S01]  /*0ca0*/  LEA.HI R5, R5, R4, RZ, 0x5 ;  /* 0x0000000405057211 */ /* 0x000fe200078f28ff */
[----:B------:R-:W-:Y:S01]  /*0cb0*/  IMAD R13, R16, 0x10, R13 ;  /* 0x00000010100d7824 */ /* 0x000fe200078e020d */
[----:B------:R-:W-:Y:S01]  /*0cc0*/  LEA.HI R3, R3, R15, RZ, 0x1 ;  /* 0x0000000f03037211 */ /* 0x000fe200078f08ff */
[----:B------:R-:W-:Y:S01]  /*0cd0*/  IMAD.IADD R8, R7, 0x1, -R8 ;  /* 0x0000000107087824 */ /* 0x000fe200078e0a08 */
[----:B------:R-:W-:Y:S01]  /*0ce0*/  SHF.R.S32.HI R5, RZ, 0x5, R5 ;  /* 0x00000005ff057819 */ /* 0x000fe20000011405 */
[----:B------:R-:W-:Y:S01]  /*0cf0*/  IMAD.U32 R7, R13, 0x40, R14 ;  /* 0x000000400d077824 */ /* 0x000fe200078e000e */
[----:B------:R-:W-:Y:S01]  /*0d00*/  LOP3.LUT R10, R10, 0x7ffffe00, RZ, 0xc0, !PT ;  /* 0x7ffffe000a0a7812 */ /* 0x000fe200078ec0ff */
[----:B------:R-:W-:Y:S01]  /*0d10*/  IMAD.IADD R12, R9, 0x1, -R12 ;  /* 0x00000001090c7824 */ /* 0x000fe200078e0a0c */
[----:B------:R-:W-:Y:S01]  /*0d20*/  LOP3.LUT R3, R3, 0xfffffe, RZ, 0xc0, !PT ;  /* 0x00fffffe03037812 */ /* 0x000fe200078ec0ff */
[----:B------:R-:W-:Y:S01]  /*0d30*/  IMAD R198, R5, 0x10, R8 ;  /* 0x0000001005c67824 */ /* 0x000fe200078e0208 */
[----:B------:R0:W-:Y:S01]  /*0d40*/  STL [R1+0x5c], R7 ;  /* 0x00005c0701007387 */ /* 0x0001e20000100800 */
[C---:B------:R-:W-:Y:S01]  /*0d50*/  IMAD.SHL.U32 R9, R12.reuse, 0x40, RZ ;  /* 0x000000400c097824 */ /* 0x040fe200078e00ff */
[----:B------:R-:W-:Y:S01]  /*0d60*/  R2P PR, R12, 0x6 ;  /* 0x000000060c007804 */ /* 0x000fe20000000000 */
[----:B------:R-:W-:Y:S01]  /*0d70*/  IMAD R10, R213, 0x400, R10 ;  /* 0x00000400d50a7824 */ /* 0x000fe200078e020a */
[----:B------:R-:W-:Y:S01]  /*0d80*/  STL [R1+0x34], RZ ;  /* 0x000034ff01007387 */ /* 0x000fe20000100800 */
[----:B------:R-:W-:Y:S01]  /*0d90*/  IMAD.IADD R3, R15, 0x1, -R3 ;  /* 0x000000010f037824 */ /* 0x000fe200078e0a03 */
[----:B------:R-:W-:-:S02]  /*0da0*/  LOP3.LUT R9, R9, 0x1c0, RZ, 0xc0, !PT ;  /* 0x000001c009097812 */ /* 0x000fc400078ec0ff */
[----:B------:R-:W-:Y:S01]  /*0db0*/  SEL R219, R219, 0xffffffc0, !P2 ;  /* 0xffffffc0dbdb7807 */ /* 0x000fe20005000000 */
[----:B------:R-:W-:Y:S01]  /*0dc0*/  IMAD.SHL.U32 R216, R3, 0x100, RZ ;  /* 0x0000010003d87824 */ /* 0x000fe200078e00ff */
[----:B0-----:R-:W-:Y:S02]  /*0dd0*/  LOP3.LUT R7, R6, 0x7ffffffc, RZ, 0xc0, !PT ;  /* 0x7ffffffc06077812 */ /* 0x001fe400078ec0ff */
[----:B------:R-:W-:Y:S02]  /*0de0*/  LOP3.LUT R14, R9, 0x8, R14, 0xf8, !PT ;  /* 0x00000008090e7812 */ /* 0x000fe400078ef80e */
[----:B------:R-:W-:Y:S01]  /*0df0*/  SHF.R.U32.HI R9, RZ, 0x3, R9 ;  /* 0x00000003ff097819 */ /* 0x000fe20000011609 */
[----:B------:R-:W-:Y:S01]  /*0e00*/  IMAD.IADD R7, R4, 0x1, -R7 ;  /* 0x0000000104077824 */ /* 0x000fe200078e0a07 */
[CC--:B------:R-:W-:Y:S02]  /*0e10*/  LEA.HI R4, R0.reuse, R19.reuse, RZ, 0x3 ;  /* 0x0000001300047211 */ /* 0x0c0fe400078f18ff */
[----:B------:R-:W-:Y:S01]  /*0e20*/  LEA.HI R0, R0, R19, RZ, 0x2 ;  /* 0x0000001300007211 */ /* 0x000fe200078f10ff */
[----:B------:R-:W-:Y:S01]  /*0e30*/  IMAD.SHL.U32 R214, R7, 0x2, RZ ;  /* 0x0000000207d67824 */ /* 0x000fe200078e00ff */
[----:B------:R-:W-:-:S02]  /*0e40*/  SHF.R.S32.HI R5, RZ, 0x3, R4 ;  /* 0x00000003ff057819 */ /* 0x000fc40000011404 */
[----:B------:R-:W-:Y:S02]  /*0e50*/  LOP3.LUT R4, R4, 0xfffffff8, RZ, 0xc0, !PT ;  /* 0xfffffff804047812 */ /* 0x000fe400078ec0ff */
[----:B------:R-:W-:Y:S02]  /*0e60*/  LOP3.LUT R9, R14, R9, RZ, 0x3c, !PT ;  /* 0x000000090e097212 */ /* 0x000fe400078e3cff */
[----:B------:R-:W-:Y:S01]  /*0e70*/  SHF.R.S32.HI R184, RZ, 0x2, R0 ;  /* 0x00000002ffb87819 */ /* 0x000fe20000011400 */
[----:B------:R-:W-:Y:S01]  /*0e80*/  IMAD.IADD R11, R19, 0x1, -R4 ;  /* 0x00000001130b7824 */ /* 0x000fe200078e0a04 */
[----:B------:R-:W-:Y:S01]  /*0e90*/  SHF.R.S32.HI R5, RZ, 0x1f, R0 ;  /* 0x0000001fff057819 */ /* 0x000fe20000011400 */
[----:B------:R-:W-:Y:S01]  /*0ea0*/  IMAD.IADD R9, R10, 0x1, R9 ;  /* 0x000000010a097824 */ /* 0x000fe200078e0209 */
[----:B------:R-:W-:Y:S01]  /*0eb0*/  LOP3.LUT R0, R0, 0xfffffffc, RZ, 0xc0, !PT ;  /* 0xfffffffc00007812 */ /* 0x000fe200078ec0ff */
[----:B------:R-:W-:Y:S01]  /*0ec0*/  IMAD.SHL.U32 R196, R11, 0x8, RZ ;  /* 0x000000080bc47824 */ /* 0x000fe200078e00ff */
[----:B------:R-:W-:Y:S01]  /*0ed0*/  LEA.HI R5, R5, R184, RZ, 0x3 ;  /* 0x000000b805057211 */ /* 0x000fe200078f18ff */
[----:B------:R-:W-:-:S02]  /*0ee0*/  VIADD R10, R184, 0x20 ;  /* 0x00000020b80a7836 */ /* 0x000fc40000000000 */
[----:B------:R-:W-:Y:S01]  /*0ef0*/  IMAD.IADD R8, R19, 0x1, -R0 ;  /* 0x0000000113087824 */ /* 0x000fe200078e0a00 */
[C---:B------:R-:W-:Y:S01]  /*0f00*/  IADD3 R24, R196.reuse, 0xc0, RZ ;  /* 0x000000c0c4187810 */ /* 0x040fe20007ffe0ff */
[C---:B------:R-:W-:Y:S01]  /*0f10*/  VIADD R29, R196.reuse, 0x40 ;  /* 0x00000040c41d7836 */ /* 0x040fe20000000000 */
[----:B------:R-:W-:Y:S01]  /*0f20*/  SHF.R.S32.HI R6, RZ, 0x1f, R10 ;  /* 0x0000001fff067819 */ /* 0x000fe2000001140a */
[----:B------:R-:W-:Y:S01]  /*0f30*/  VIADD R28, R196, 0x80 ;  /* 0x00000080c41c7836 */ /* 0x000fe20000000000 */
[----:B------:R-:W-:Y:S01]  /*0f40*/  LEA.HI R0, R8, R8, RZ, 0x1 ;  /* 0x0000000808007211 */ /* 0x000fe200078f08ff */
[----:B------:R-:W-:Y:S01]  /*0f50*/  VIADD R21, R196, 0x100 ;  /* 0x00000100c4157836 */ /* 0x000fe20000000000 */
[----:B------:R-:W-:Y:S01]  /*0f60*/  SHF.R.S32.HI R30, RZ, 0x1f, R29 ;  /* 0x0000001fff1e7819 */ /* 0x000fe2000001141d */
[----:B------:R-:W-:Y:S01]  /*0f70*/  IMAD.SHL.U32 R4, R10, 0x40, RZ ;  /* 0x000000400a047824 */ /* 0x000fe200078e00ff */
[----:B------:R-:W-:Y:S01]  /*0f80*/  SHF.R.S32.HI R29, RZ, 0x1f, R28 ;  /* 0x0000001fff1d7819 */ /* 0x000fe2000001141c */
[----:B------:R-:W-:Y:S01]  /*0f90*/  IMAD.SHL.U32 R186, R8, 0x4, RZ ;  /* 0x0000000408ba7824 */ /* 0x000fe200078e00ff */
[----:B------:R-:W-:Y:S01]  /*0fa0*/  LOP3.LUT R0, R0, 0x1ffffffe, RZ, 0xc0, !PT ;  /* 0x1ffffffe00007812 */ /* 0x000fe200078ec0ff */
[----:B------:R-:W-:Y:S01]  /*0fb0*/  VIADD R20, R196, 0x140 ;  /* 0x00000140c4147836 */ /* 0x000fe20000000000 */
[----:B------:R-:W-:Y:S01]  /*0fc0*/  LEA.HI R6, R6, R10, RZ, 0x3 ;  /* 0x0000000a06067211 */ /* 0x000fe200078f18ff */
[----:B------:R-:W-:Y:S01]  /*0fd0*/  IMAD.SHL.U32 R16, R8, 0x8, RZ ;  /* 0x0000000808107824 */ /* 0x000fe200078e00ff */
[----:B------:R-:W-:Y:S01]  /*0fe0*/  SHF.R.S32.HI R28, RZ, 0x1f, R24 ;  /* 0x0000001fff1c7819 */ /* 0x000fe20000011418 */
[C---:B------:R-:W-:Y:S01]  /*0ff0*/  VIADD R15, R196.reuse, 0x180 ;  /* 0x00000180c40f7836 */ /* 0x040fe20000000000 */
[----:B------:R-:W-:Y:S01]  /*1000*/  SHF.R.S32.HI R24, RZ, 0x1f, R21 ;  /* 0x0000001fff187819 */ /* 0x000fe20000011415 */
[----:B------:R-:W-:Y:S01]  /*1010*/  VIADD R14, R196, 0x1c0 ;  /* 0x000001c0c40e7836 */ /* 0x000fe20000000000 */
[----:B------:R-:W-:Y:S01]  /*1020*/  LOP3.LUT R5, R5, 0xfffffff8, RZ, 0xc0, !PT ;  /* 0xfffffff805057812 */ /* 0x000fe200078ec0ff */
[----:B------:R-:W-:Y:S01]  /*1030*/  VIADD R197, R186, 0x10 ;  /* 0x00000010bac57836 */ /* 0x000fe20000000000 */
[----:B------:R-:W-:Y:S01]  /*1040*/  LOP3.LUT R4, R4, 0x1c0, RZ, 0xc0, !PT ;  /* 0x000001c004047812 */ /* 0x000fe200078ec0ff */
[C---:B------:R-:W-:Y:S01]  /*1050*/  VIADD R201, R16.reuse, 0x160 ;  /* 0x0000016010c97836 */ /* 0x040fe20000000000 */
[----:B------:R-:W-:Y:S01]  /*1060*/  SHF.R.S32.HI R21, RZ, 0x1f, R20 ;  /* 0x0000001fff157819 */ /* 0x000fe20000011414 */
[----:B------:R-:W-:Y:S01]  /*1070*/  VIADD R200, R16, 0x180 ;  /* 0x0000018010c87836 */ /* 0x000fe20000000000 */
[----:B------:R-:W-:Y:S01]  /*1080*/  SHF.R.S32.HI R20, RZ, 0x1f, R15 ;  /* 0x0000001fff147819 */ /* 0x000fe2000001140f */
[----:B------:R-:W-:Y:S01]  /*1090*/  IMAD.IADD R3, R8, 0x1, -R0 ;  /* 0x0000000108037824 */ /* 0x000fe200078e0a00 */
[----:B------:R-:W-:Y:S01]  /*10a0*/  SHF.R.S32.HI R15, RZ, 0x1f, R14 ;  /* 0x0000001fff0f7819 */ /* 0x000fe2000001140e */
[----:B------:R-:W-:Y:S01]  /*10b0*/  IMAD.SHL.U32 R6, R6, 0x40, RZ ;  /* 0x0000004006067824 */ /* 0x000fe200078e00ff */
[----:B------:R-:W-:Y:S01]  /*10c0*/  LOP3.LUT R0, R4, 0x38, R16, 0xf8, !PT ;  /* 0x0000003804007812 */ /* 0x000fe200078ef810 */
[----:B------:R-:W-:Y:S01]  /*10d0*/  IMAD.SHL.U32 R14, R197, 0x2, RZ ;  /* 0x00000002c50e7824 */ /* 0x000fe200078e00ff */
[----:B------:R-:W-:Y:S01]  /*10e0*/  SHF.R.U32.HI R13, RZ, 0x3, R4 ;  /* 0x00000003ff0d7819 */ /* 0x000fe20000011604 */
[----:B------:R-:W-:Y:S01]  /*10f0*/  IMAD.IADD R194, R184, 0x1, -R5 ;  /* 0x00000001b8c27824 */ /* 0x000fe200078e0a05 */
[----:B------:R-:W-:Y:S01]  /*1100*/  SHF.R.S32.HI R4, RZ, 0x1f, R201 ;  /* 0x0000001fff047819 */ /* 0x000fe200000114c9 */
[C---:B------:R-:W-:Y:S01]  /*1110*/  VIADD R199, R16.reuse, 0x1a0 ;  /* 0x000001a010c77836 */ /* 0x040fe20000000000 */
[----:B------:R-:W-:Y:S01]  /*1120*/  SHF.R.S32.HI R5, RZ, 0x1f, R200 ;  /* 0x0000001fff057819 */ /* 0x000fe200000114c8 */
[----:B------:R-:W-:Y:S01]  /*1130*/  VIADD R212, R16, 0x1c0 ;  /* 0x000001c010d47836 */ /* 0x000fe20000000000 */
[----:B------:R-:W-:Y:S01]  /*1140*/  LOP3.LUT R6, R6, 0xfffffe00, RZ, 0xc0, !PT ;  /* 0xfffffe0006067812 */ /* 0x000fe200078ec0ff */
[----:B------:R-:W-:Y:S01]  /*1150*/  VIADD R211, R16, 0x1e0 ;  /* 0x000001e010d37836 */ /* 0x000fe20000000000 */
[----:B------:R0:W-:Y:S01]  /*1160*/  STL [R1+0x48], R14 ;  /* 0x0000480e01007387 */ /* 0x0001e20000100800 */
[----:B------:R-:W-:Y:S01]  /*1170*/  SHF.R.S32.HI R8, RZ, 0x1f, R199 ;  /* 0x0000001fff087819 */ /* 0x000fe200000114c7 */
[----:B------:R-:W-:Y:S01]  /*1180*/  IMAD R217, R9, 0x2, R2 ;  /* 0x0000000209d97824 */ /* 0x000fe200078e0202 */
[----:B------:R-:W-:Y:S01]  /*1190*/  SHF.L.U64.HI R5, R200, 0x1, R5 ;  /* 0x00000001c8057819 */ /* 0x000fe20000010205 */
[----:B------:R-:W-:Y:S01]  /*11a0*/  STL [R1+0x54], R6 ;  /* 0x0000540601007387 */ /* 0x000fe20000100800 */
[----:B------:R-:W-:Y:S01]  /*11b0*/  SHF.R.S32.HI R11, RZ, 0x1f, R212 ;  /* 0x0000001fff0b7819 */ /* 0x000fe200000114d4 */
[C---:B------:R-:W-:Y:S01]  /*11c0*/  VIADD R210, R16.reuse, 0x40 ;  /* 0x0000004010d27836 */ /* 0x040fe20000000000 */
[----:B------:R-:W-:Y:S01]  /*11d0*/  SHF.R.S32.HI R10, RZ, 0x1f, R211 ;  /* 0x0000001fff0a7819 */ /* 0x000fe200000114d3 */
[C---:B------:R-:W-:Y:S01]  /*11e0*/  VIADD R209, R16.reuse, 0x60 ;  /* 0x0000006010d17836 */ /* 0x040fe20000000000 */
[----:B------:R-:W-:Y:S01]  /*11f0*/  SHF.R.S32.HI R12, RZ, 0x1f, R197 ;  /* 0x0000001fff0c7819 */ /* 0x000fe200000114c5 */
[C---:B------:R-:W-:Y:S01]  /*1200*/  VIADD R208, R16.reuse, 0x80 ;  /* 0x0000008010d07836 */ /* 0x040fe20000000000 */
[----:B0-----:R-:W-:Y:S01]  /*1210*/  SHF.L.U64.HI R14, R201, 0x1, R4 ;  /* 0x00000001c90e7819 */ /* 0x001fe20000010204 */
[C---:B------:R-:W-:Y:S01]  /*1220*/  VIADD R207, R16.reuse, 0xa0 ;  /* 0x000000a010cf7836 */ /* 0x040fe20000000000 */
[----:B------:R-:W-:Y:S01]  /*1230*/  SHF.L.U64.HI R4, R199, 0x1, R8 ;  /* 0x00000001c7047819 */ /* 0x000fe20000010208 */
[----:B------:R-:W-:Y:S01]  /*1240*/  VIADD R206, R16, 0xc0 ;  /* 0x000000c010ce7836 */ /* 0x000fe20000000000 */
[----:B------:R-:W-:Y:S01]  /*1250*/  SHF.L.U64.HI R8, R212, 0x1, R11 ;  /* 0x00000001d4087819 */ /* 0x000fe2000001020b */
[----:B------:R-:W-:Y:S01]  /*1260*/  STL [R1], R14 ;  /* 0x0000000e01007387 */ /* 0x000fe20000100800 */
[C---:B------:R-:W-:Y:S01]  /*1270*/  VIADD R205, R16.reuse, 0xe0 ;  /* 0x000000e010cd7836 */ /* 0x040fe20000000000 */
[----:B------:R-:W-:Y:S01]  /*1280*/  SHF.R.S32.HI R221, RZ, 0x1f, R210 ;  /* 0x0000001fffdd7819 */ /* 0x000fe200000114d2 */
[C---:B------:R-:W-:Y:S01]  /*1290*/  VIADD R204, R16.reuse, 0x100 ;  /* 0x0000010010cc7836 */ /* 0x040fe20000000000 */
[----:B------:R0:W-:Y:S01]  /*12a0*/  STL [R1+0x4], R5 ;  /* 0x0000040501007387 */ /* 0x0001e20000100800 */
[C---:B------:R-:W-:Y:S01]  /*12b0*/  VIADD R203, R16.reuse, 0x120 ;  /* 0x0000012010cb7836 */ /* 0x040fe20000000000 */
[----:B------:R-:W-:Y:S01]  /*12c0*/  SHF.R.S32.HI R222, RZ, 0x1f, R209 ;  /* 0x0000001fffde7819 */ /* 0x000fe200000114d1 */
[C---:B------:R-:W-:Y:S01]  /*12d0*/  VIADD R202, R16.reuse, 0x140 ;  /* 0x0000014010ca7836 */ /* 0x040fe20000000000 */
[----:B------:R1:W-:Y:S01]  /*12e0*/  STL [R1+0x8], R4 ;  /* 0x0000080401007387 */ /* 0x0003e20000100800 */
[C---:B------:R-:W-:Y:S01]  /*12f0*/  VIADD R220, R217.reuse, 0x26800 ;  /* 0x00026800d9dc7836 */ /* 0x040fe20000000000 */
[----:B------:R-:W-:Y:S01]  /*1300*/  SHF.R.S32.HI R223, RZ, 0x1f, R208 ;  /* 0x0000001fffdf7819 */ /* 0x000fe200000114d0 */
[----:B------:R-:W-:Y:S01]  /*1310*/  VIADD R19, R16, 0x20 ;  /* 0x0000002010137836 */ /* 0x000fe20000000000 */
[----:B------:R-:W-:Y:S01]  /*1320*/  STL [R1+0xc], R8 ;  /* 0x00000c0801007387 */ /* 0x000fe20000100800 */
[----:B------:R-:W-:Y:S01]  /*1330*/  VIADD R218, R217, 0x26820 ;  /* 0x00026820d9da7836 */ /* 0x000fe20000000000 */
[----:B0-----:R-:W-:Y:S01]  /*1340*/  SHF.L.U64.HI R5, R211, 0x1, R10 ;  /* 0x00000001d3057819 */ /* 0x001fe2000001020a */
[C---:B------:R-:W-:Y:S01]  /*1350*/  @P1 VIADD R218, R220.reuse, 0xffffffe0 ;  /* 0xffffffe0dcda1836 */ /* 0x040fe20000000000 */
[----:B------:R-:W-:Y:S01]  /*1360*/  SHF.R.S32.HI R224, RZ, 0x1f, R207 ;  /* 0x0000001fffe07819 */ /* 0x000fe200000114cf */
[----:B------:R-:W-:Y:S01]  /*1370*/  IMAD.IADD R220, R220, 0x1, R219 ;  /* 0x00000001dcdc7824 */ /* 0x000fe200078e02db */
[----:B-1----:R-:W-:Y:S01]  /*1380*/  SHF.L.U64.HI R4, R197, 0x1, R12 ;  /* 0x00000001c5047819 */ /* 0x002fe2000001020c */
[----:B------:R0:W-:Y:S01]  /*1390*/  STL [R1+0x10], R5 ;  /* 0x0000100501007387 */ /* 0x0001e20000100800 */
[----:B------:R-:W-:Y:S01]  /*13a0*/  SHF.R.S32.HI R225, RZ, 0x1f, R206 ;  /* 0x0000001fffe17819 */ /* 0x000fe200000114ce */
[----:B------:R-:W-:Y:S01]  /*13b0*/  IMAD.IADD R219, R219, 0x1, R218 ;  /* 0x00000001dbdb7824 */ /* 0x000fe200078e02da */
[----:B------:R-:W-:Y:S01]  /*13c0*/  SHF.R.S32.HI R226, RZ, 0x1f, R205 ;  /* 0x0000001fffe27819 */ /* 0x000fe200000114cd */
[----:B------:R1:W-:Y:S01]  /*13d0*/  STL [R1+0x44], R4 ;  /* 0x0000440401007387 */ /* 0x0003e20000100800 */
[----:B------:R-:W-:-:S02]  /*13e0*/  SHF.R.S32.HI R227, RZ, 0x1f, R204 ;  /* 0x0000001fffe37819 */ /* 0x000fc400000114cc */
[----:B------:R-:W-:Y:S02]  /*13f0*/  SHF.R.S32.HI R228, RZ, 0x1f, R203 ;  /* 0x0000001fffe47819 */ /* 0x000fe400000114cb */
[----:B------:R-:W-:Y:S02]  /*1400*/  SHF.R.S32.HI R229, RZ, 0x1f, R202 ;  /* 0x0000001fffe57819 */ /* 0x000fe400000114ca */
[----:B0-----:R-:W-:Y:S01]  /*1410*/  LOP3.LUT R5, R6, R0, R13, 0xf6, !PT ;  /* 0x0000000006057212 */ /* 0x001fe200078ef60d */
[----:B------:R-:W-:Y:S01]  /*1420*/  IMAD R0, R3, 0x8, R198 ;  /* 0x0000000803007824 */ /* 0x000fe200078e02c6 */
[----:B------:R-:W-:Y:S02]  /*1430*/  SHF.R.S32.HI R17, RZ, 0x1f, R16 ;  /* 0x0000001fff117819 */ /* 0x000fe40000011410 */
[----:B------:R-:W-:Y:S01]  /*1440*/  SHF.R.S32.HI R195, RZ, 0x1f, R19 ;  /* 0x0000001fffc37819 */ /* 0x000fe20000011413 */
[----:B-1----:R-:W-:Y:S01]  /*1450*/  IMAD R4, R5, 0x2, R2 ;  /* 0x0000000205047824 */ /* 0x002fe200078e0202 */
[----:B------:R-:W-:-:S02]  /*1460*/  SHF.L.U64.HI R221, R210, 0x1, R221 ;  /* 0x00000001d2dd7819 */ /* 0x000fc400000102dd */
[----:B------:R-:W-:Y:S02]  /*1470*/  SHF.L.U64.HI R222, R209, 0x1, R222 ;  /* 0x00000001d1de7819 */ /* 0x000fe400000102de */
[----:B------:R0:W-:Y:S01]  /*1480*/  STL [R1+0x4c], R4 ;  /* 0x00004c0401007387 */ /* 0x0001e20000100800 */
[----:B------:R-:W-:Y:S02]  /*1490*/  SHF.L.U64.HI R223, R208, 0x1, R223 ;  /* 0x00000001d0df7819 */ /* 0x000fe400000102df */
[----:B------:R-:W-:Y:S01]  /*14a0*/  SHF.L.U64.HI R224, R207, 0x1, R224 ;  /* 0x00000001cfe07819 */ /* 0x000fe200000102e0 */
[----:B------:R0:W-:Y:S01]  /*14b0*/  STL [R1+0x58], R0 ;  /* 0x0000580001007387 */ /* 0x0001e20000100800 */
[----:B------:R-:W-:Y:S02]  /*14c0*/  SHF.L.U64.HI R225, R206, 0x1, R225 ;  /* 0x00000001cee17819 */ /* 0x000fe400000102e1 */
[----:B------:R-:W-:Y:S02]  /*14d0*/  SHF.L.U64.HI R226, R205, 0x1, R226 ;  /* 0x00000001cde27819 */ /* 0x000fe400000102e2 */
[----:B------:R-:W-:-:S02]  /*14e0*/  SHF.L.U64.HI R227, R204, 0x1, R227 ;  /* 0x00000001cce37819 */ /* 0x000fc400000102e3 */
[----:B------:R-:W-:Y:S02]  /*14f0*/  SHF.L.U64.HI R228, R203, 0x1, R228 ;  /* 0x00000001cbe47819 */ /* 0x000fe400000102e4 */
[----:B------:R-:W-:-:S07]  /*1500*/  SHF.L.U64.HI R229, R202, 0x1, R229 ;  /* 0x00000001cae57819 */ /* 0x000fce00000102e5 */
.L_x_716:
[----:B0-2-4-:R-:W0:Y:S01]  /*1510*/  LDC.64 R4, c[0x0][0xc88] ;  /* 0x00032200ff047b82 */ /* 0x015e220000000a00 */
[----:B------:R-:W-:Y:S01]  /*1520*/  ULDC.64 UR4, c[0x0][0xa28] ;  /* 0x00028a0000047ab9 */ /* 0x000fe20000000a00 */
[----:B------:R-:W-:Y:S01]  /*1530*/  ULDC.64 UR8, c[0x0][0xa18] ;  /* 0x0002860000087ab9 */ /* 0x000fe20000000a00 */
[----:B------:R-:W-:Y:S01]  /*1540*/  ULDC.64 UR6, c[0x0][0xa08] ;  /* 0x0002820000067ab9 */ /* 0x000fe20000000a00 */
[----:B0-----:R-:W-:-:S05]  /*1550*/  IMAD.WIDE R4, R27, 0x4, R4 ;  /* 0x000000041b047825 */ /* 0x001fca00078e0204 */
[----:B------:R-:W2:Y:S01]  /*1560*/  LDG.E R0, desc[UR40][R4.64] ;  /* 0x0000002804007981 */ /* 0x000ea2000c1e1900 */
[----:B------:R-:W-:Y:S01]  /*1570*/  ISETP.NE.U32.AND P2, PT, RZ, UR4, PT ;  /* 0x00000004ff007c0c */ /* 0x000fe2000bf45070 */
[----:B------:R-:W-:Y:S01]  /*1580*/  IMAD.MOV.U32 R29, RZ, RZ, RZ ;  /* 0x000000ffff1d7224 */ /* 0x000fe200078e00ff */
[----:B------:R-:W-:Y:S02]  /*1590*/  ISETP.NE.U32.AND P1, PT, RZ, UR8, PT ;  /* 0x00000008ff007c0c */ /* 0x000fe4000bf25070 */
[----:B------:R-:W-:Y:S02]  /*15a0*/  ISETP.NE.AND.EX P2, PT, RZ, UR5, PT, P2 ;  /* 0x00000005ff007c0c */ /* 0x000fe4000bf45320 */
[----:B------:R-:W-:Y:S02]  /*15b0*/  ISETP.NE.AND.EX P1, PT, RZ, UR9, PT, P1 ;  /* 0x00000009ff007c0c */ /* 0x000fe4000bf25310 */
[----:B------:R-:W-:-:S04]  /*15c0*/  ISETP.NE.U32.AND P0, PT, RZ, UR6, PT ;  /* 0x00000006ff007c0c */ /* 0x000fc8000bf05070 */
[----:B------:R-:W-:Y:S02]  /*15d0*/  ISETP.NE.AND.EX P0, PT, RZ, UR7, PT, P0 ;  /* 0x00000007ff007c0c */ /* 0x000fe4000bf05300 */
[----:B--2---:R-:W-:Y:S01]  /*15e0*/  SHF.R.S32.HI R3, RZ, 0x1f, R0 ;  /* 0x0000001fff037819 */ /* 0x004fe20000011400 */
[----:B------:R-:W-:Y:S02]  /*15f0*/  STL [R1+0x20], R0 ;  /* 0x0000200001007387 */ /* 0x000fe40000100800 */
[C---:B------:R-:W-:Y:S01]  /*1600*/  @P2 LEA R4, P3, R0.reuse, UR4, 0x2 ;  /* 0x0000000400042c11 */ /* 0x040fe2000f8610ff */
[C---:B------:R-:W-:Y:S01]  /*1610*/  IMAD.SHL.U32 R31, R0.reuse, 0x4, RZ ;  /* 0x00000004001f7824 */ /* 0x040fe200078e00ff */
[C-C-:B------:R-:W-:Y:S01]  /*1620*/  SHF.L.U64.HI R30, R0.reuse, 0x2, R3.reuse ;  /* 0x00000002001e7819 */ /* 0x140fe20000010203 */
[----:B------:R0:W-:Y:S01]  /*1630*/  STL [R1+0x40], R3 ;  /* 0x0000400301007387 */ /* 0x0001e20000100800 */
[----:B------:R-:W-:Y:S01]  /*1640*/  @P2 LEA.HI.X R5, R0, UR5, R3, 0x2, P3 ;  /* 0x0000000500052c11 */ /* 0x000fe200098f1403 */
[----:B------:R-:W-:Y:S01]  /*1650*/  ULDC UR4, c[0x0][0x288] ;  /* 0x0000a20000047ab9 */ /* 0x000fe20000000800 */
[----:B------:R-:W-:Y:S01]  /*1660*/  IADD3 R8, P4, R31, UR6, RZ ;  /* 0x000000061f087c10 */ /* 0x000fe2000ff9e0ff */
[----:B-1----:R1:W-:Y:S01]  /*1670*/  STL [R1+0x18], R31 ;  /* 0x0000181f01007387 */ /* 0x0023e20000100800 */
[----:B0-----:R-:W-:-:S02]  /*1680*/  IMAD.MOV.U32 R3, RZ, RZ, RZ ;  /* 0x000000ffff037224 */ /* 0x001fc400078e00ff */
[----:B------:R-:W-:Y:S01]  /*1690*/  IADD3.X R9, R30, UR7, RZ, P4, !PT ;  /* 0x000000071e097c10 */ /* 0x000fe2000a7fe4ff */
[----:B------:R-:W-:Y:S01]  /*16a0*/  IMAD.U32 R27, RZ, RZ, UR4 ;  /* 0x00000004ff1b7e24 */ /* 0x000fe2000f8e00ff */
[----:B------:R1:W-:Y:S01]  /*16b0*/  STL [R1+0x1c], R30 ;  /* 0x00001c1e01007387 */ /* 0x0003e20000100800 */
[----:B------:R-:W-:-:S03]  /*16c0*/  ULDC.64 UR4, c[0x0][0x418] ;  /* 0x0001060000047ab9 */ /* 0x000fc60000000a00 */
[----:B------:R1:W5:Y:S01]  /*16d0*/  @P2 LDG.E R3, desc[UR40][R4.64] ;  /* 0x0000002804032981 */ /* 0x000362000c1e1900 */
[----:B------:R-:W-:-:S03]  /*16e0*/  @P1 IADD3 R6, P2, R31, UR8, RZ ;  /* 0x000000081f061c10 */ /* 0x000fc6000ff5e0ff */
[----:B------:R1:W5:Y:S01]  /*16f0*/  @P0 LDG.E R29, desc[UR40][R8.64] ;  /* 0x00000028081d0981 */ /* 0x000362000c1e1900 */
[----:B---3--:R-:W-:-:S03]  /*1700*/  @P1 IADD3.X R7, R30, UR9, RZ, P2, !PT ;  /* 0x000000091e071c10 */ /* 0x008fc600097fe4ff */
[----:B------:R1:W-:Y:S01]  /*1710*/  STL [R1+0x38], R25 ;  /* 0x0000381901007387 */ /* 0x0003e20000100800 */
[----:B------:R-:W-:Y:S01]  /*1720*/  UISETP.NE.U32.AND UP0, UPT, UR4, URZ, UPT ;  /* 0x0000003f0400728c */ /* 0x000fe2000bf05070 */
[----:B------:R-:W-:Y:S02]  /*1730*/  ULDC.64 UR8, c[0x0][0xa20] ;  /* 0x0002880000087ab9 */ /* 0x000fe40000000a00 */
[----:B------:R1:W5:Y:S01]  /*1740*/  @P1 LDG.E R27, desc[UR40][R6.64] ;  /* 0x00000028061b1981 */ /* 0x000362000c1e1900 */
[----:B------:R-:W-:Y:S01]  /*1750*/  UISETP.NE.AND.EX UP0, UPT, UR5, URZ, UPT, UP0 ;  /* 0x0000003f0500728c */ /* 0x000fe2000bf05300 */
[----:B------:R-:W-:Y:S01]  /*1760*/  ISETP.NE.U32.AND P2, PT, RZ, UR8, PT ;  /* 0x00000008ff007c0c */ /* 0x000fe2000bf45070 */
[----:B------:R-:W-:Y:S01]  /*1770*/  ULDC UR4, c[0x0][0x424] ;  /* 0x0001090000047ab9 */ /* 0x000fe20000000800 */
[----:B------:R1:W-:Y:S01]  /*1780*/  STL [R1+0x14], R26 ;  /* 0x0000141a01007387 */ /* 0x0003e20000100800 */
[----:B------:R-:W-:Y:S01]  /*1790*/  USEL UR4, UR4, 0x1, UP0 ;  /* 0x0000000104047887 */ /* 0x000fe20008000000 */
[----:B------:R-:W-:Y:S01]  /*17a0*/  ISETP.NE.AND.EX P2, PT, RZ, UR9, PT, P2 ;  /* 0x00000009ff007c0c */ /* 0x000fe2000bf45320 */
[----:B------:R-:W-:Y:S01]  /*17b0*/  ULDC UR5, c[0x0][0x2f0] ;  /* 0x0000bc0000057ab9 */ /* 0x000fe20000000800 */
[----:B------:R-:W-:Y:S01]  /*17c0*/  IMAD.MOV.U32 R41, RZ, RZ, R0 ;  /* 0x000000ffff297224 */ /* 0x000fe200078e0000 */
[----:B------:R-:W-:-:S03]  /*17d0*/  UIMAD UR4, UR4, UR5, URZ ;  /* 0x00000005040472a4 */ /* 0x000fc6000f8e023f */
[----:B------:R-:W-:Y:S01]  /*17e0*/  ULDC UR5, c[0x0][0x348] ;  /* 0x0000d20000057ab9 */ /* 0x000fe20000000800 */
[----:B------:R-:W-:Y:S08]  /*17f0*/  @P1 BRA `(.L_x_589) ;  /* 0x0000000000241947 */ /* 0x000ff00003800000 */
[----:B------:R-:W-:Y:S02]  /*1800*/  ULDC.64 UR6, c[0x0][0xa00] ;  /* 0x0002800000067ab9 */ /* 0x000fe40000000a00 */
[----:B------:R-:W-:-:S04]  /*1810*/  ISETP.NE.U32.AND P1, PT, RZ, UR6, PT ;  /* 0x00000006ff007c0c */ /* 0x000fc8000bf25070 */
[----:B------:R-:W-:-:S13]  /*1820*/  ISETP.NE.AND.EX P1, PT, RZ, UR7, PT, P1 ;  /* 0x00000007ff007c0c */ /* 0x000fda000bf25310 */
[----:B------:R-:W-:Y:S05]  /*1830*/  @!P1 BRA `(.L_x_589) ;  /* 0x0000000000149947 */ /* 0x000fea0003800000 */
[----:B-1----:R-:W0:Y:S02]  /*1840*/  LDC.64 R4, c[0x0][0xa00] ;  /* 0x00028000ff047b82 */ /* 0x002e240000000a00 */
[----:B0-----:R-:W-:-:S05]  /*1850*/  IMAD.WIDE R4, R41, 0x4, R4 ;  /* 0x0000000429047825 */ /* 0x001fca00078e0204 */
[----:B-----5:R-:W2:Y:S04]  /*1860*/  LDG.E R27, desc[UR40][R4.64] ;  /* 0x00000028041b7981 */ /* 0x020ea8000c1e1900 */
[----:B------:R-:W2:Y:S02]  /*1870*/  LDG.E R0, desc[UR40][R4.64+0x4] ;  /* 0x0000042804007981 */ /* 0x000ea4000c1e1900 */
[----:B--2---:R-:W-:-:S07]  /*1880*/  IMAD.IADD R27, R0, 0x1, -R27 ;  /* 0x00000001001b7824 */ /* 0x004fce00078e0a1b */
.L_x_589:
[----:B------:R-:W-:Y:S02]  /*1890*/  IMAD.U32 R40, RZ, RZ, UR5 ;  /* 0x00000005ff287e24 */ /* 0x000fe4000f8e00ff */
[----:B------:R-:W-:Y:S01]  /*18a0*/  IMAD.U32 R28, RZ, RZ, UR4 ;  /* 0x00000004ff1c7e24 */ /* 0x000fe2000f8e00ff */
[----:B------:R-:W-:Y:S06]  /*18b0*/  @!P2 BRA `(.L_x_590) ;  /* 0x000000000010a947 */ /* 0x000fec0003800000 */
[----:B-1----:R-:W-:-:S04]  /*18c0*/  IADD3 R4, P0, R31, UR8, RZ ;  /* 0x000000081f047c10 */ /* 0x002fc8000ff1e0ff */
[----:B------:R-:W-:-:S05]  /*18d0*/  IADD3.X R5, R30, UR9, RZ, P0, !PT ;  /* 0x000000091e057c10 */ /* 0x000fca00087fe4ff */
[----:B------:R0:W5:Y:S01]  /*18e0*/  LDG.E R28, desc[UR40][R4.64] ;  /* 0x00000028041c7981 */ /* 0x000162000c1e1900 */
[----:B------:R-:W-:Y:S05]  /*18f0*/  BRA `(.L_x_591) ;  /* 0x0000000000107947 */ /* 0x000fea0003800000 */
.L_x_590:
[----:B------:R-:W-:Y:S05]  /*1900*/  @!P0 BRA `(.L_x_591) ;  /* 0x00000000000c8947 */ /* 0x000fea0003800000 */
[----:B-1----:R-:W2:Y:S04]  /*1910*/  LDG.E R5, desc[UR40][R8.64] ;  /* 0x0000002808057981 */ /* 0x002ea8000c1e1900 */
[----:B------:R-:W2:Y:S02]  /*1920*/  LDG.E R28, desc[UR40][R8.64+0x4] ;  /* 0x00000428081c7981 */ /* 0x000ea4000c1e1900 */
[----:B--2---:R-:W-:-:S07]  /*1930*/  IMAD.IADD R28, R28, 0x1, -R5 ;  /* 0x000000011c1c7824 */ /* 0x004fce00078e0a05 */
.L_x_591:
[----:B------:R-:W-:Y:S02]  /*1940*/  ULDC.64 UR4, c[0x0][0xa10] ;  /* 0x0002840000047ab9 */ /* 0x000fe40000000a00 */
[----:B------:R-:W-:-:S04]  /*1950*/  ISETP.NE.U32.AND P0, PT, RZ, UR4, PT ;  /* 0x00000004ff007c0c */ /* 0x000fc8000bf05070 */
[----:B------:R-:W-:Y:S01]  /*1960*/  ISETP.NE.AND.EX P0, PT, RZ, UR5, PT, P0 ;  /* 0x00000005ff007c0c */ /* 0x000fe2000bf05300 */
[----:B-----5:R-:W-:Y:S01]  /*1970*/  IMAD.IADD R11, R28, 0x1, -R3 ;  /* 0x000000011c0b7824 */ /* 0x020fe200078e0a03 */
[----:B------:R-:W-:-:S11]  /*1980*/  ULDC.64 UR4, c[0x0][0xa30] ;  /* 0x00028c0000047ab9 */ /* 0x000fd60000000a00 */
[----:B01----:R-:W0:Y:S02]  /*1990*/  @P0 LDC.64 R4, c[0x0][0xa10] ;  /* 0x00028400ff040b82 */ /* 0x003e240000000a00 */
[----:B0-----:R-:W-:-:S05]  /*19a0*/  @P0 IMAD.WIDE R4, R41, 0x4, R4 ;  /* 0x0000000429040825 */ /* 0x001fca00078e0204 */
[----:B------:R-:W2:Y:S04]  /*19b0*/  @P0 LDG.E R0, desc[UR40][R4.64] ;  /* 0x0000002804000981 */ /* 0x000ea8000c1e1900 */
[----:B------:R-:W2:Y:S01]  /*19c0*/  @P0 LDG.E R9, desc[UR40][R4.64+0x4] ;  /* 0x0000042804090981 */ /* 0x000ea2000c1e1900 */
[----:B------:R-:W-:Y:S01]  /*19d0*/  IMAD.MOV R39, RZ, RZ, -R11 ;  /* 0x000000ffff277224 */ /* 0x000fe200078e0a0b */
[----:B------:R-:W-:Y:S01]  /*19e0*/  ISETP.NE.U32.AND P1, PT, RZ, UR4, PT ;  /* 0x00000004ff007c0c */ /* 0x000fe2000bf25070 */
[----:B------:R-:W-:-:S03]  /*19f0*/  IMAD.MOV.U32 R24, RZ, RZ, R28 ;  /* 0x000000ffff187224 */ /* 0x000fc600078e001c */
[----:B------:R-:W-:Y:S02]  /*1a00*/  VIMNMX R39, RZ, R39, !PT ;  /* 0x00000027ff277248 */ /* 0x000fe40007fe0100 */
[----:B------:R-:W-:-:S13]  /*1a10*/  ISETP.NE.AND.EX P1, PT, RZ, UR5, PT, P1 ;  /* 0x00000005ff007c0c */ /* 0x000fda000bf25310 */
[----:B------:R-:W-:-:S04]  /*1a20*/  @P1 IADD3 R6, P2, R31, UR4, RZ ;  /* 0x000000041f061c10 */ /* 0x000fc8000ff5e0ff */
[----:B------:R-:W-:-:S05]  /*1a30*/  @P1 IADD3.X R7, R30, UR5, RZ, P2, !PT ;  /* 0x000000051e071c10 */ /* 0x000fca00097fe4ff */
[----:B------:R0:W5:Y:S01]  /*1a40*/  @P1 LDG.E R24, desc[UR40][R6.64] ;  /* 0x0000002806181981 */ /* 0x000162000c1e1900 */
[----:B--2---:R-:W-:-:S04]  /*1a50*/  @P0 IMAD.IADD R40, R9, 0x1, -R0 ;  /* 0x0000000109280824 */ /* 0x004fc800078e0a00 */
[----:B------:R-:W-:-:S04]  /*1a60*/  IMAD.IADD R168, R11, 0x1, R40 ;  /* 0x000000010ba87824 */ /* 0x000fc800078e0228 */
[----:B------:R-:W-:-:S05]  /*1a70*/  VIADD R0, R168, 0x3f ;  /* 0x0000003fa8007836 */ /* 0x000fca0000000000 */
[----:B------:R-:W-:-:S04]  /*1a80*/  SHF.R.S32.HI R3, RZ, 0x1f, R0 ;  /* 0x0000001fff037819 */ /* 0x000fc80000011400 */
[----:B------:R-:W-:-:S04]  /*1a90*/  LEA.HI R3, R3, R0, RZ, 0x6 ;  /* 0x0000000003037211 */ /* 0x000fc800078f30ff */
[----:B------:R-:W-:Y:S02]  /*1aa0*/  LOP3.LUT R5, R3, 0xffffffc0, RZ, 0xc0, !PT ;  /* 0xffffffc003057812 */ /* 0x000fe400078ec0ff */
[----:B------:R-:W-:Y:S02]  /*1ab0*/  SHF.R.S32.HI R215, RZ, 0x6, R3 ;  /* 0x00000006ffd77819 */ /* 0x000fe40000011403 */
[----:B------:R-:W-:-:S04]  /*1ac0*/  VIADDMNMX R0, R5, -R11, R40, PT ;  /* 0x8000000b05007246 */ /* 0x000fc80003800128 */
[----:B------:R-:W-:Y:S02]  /*1ad0*/  ISETP.GT.AND P0, PT, R0, R39, PT ;  /* 0x000000270000720c */ /* 0x000fe40003f04270 */
[----:B------:R-:W-:-:S05]  /*1ae0*/  SHF.R.U32.HI R39, RZ, 0x6, R39 ;  /* 0x00000006ff277819 */ /* 0x000fca0000011627 */
[----:B------:R-:W-:-:S06]  /*1af0*/  IMAD.MOV.U32 R38, RZ, RZ, R39 ;  /* 0x000000ffff267224 */ /* 0x000fcc00078e0027 */
[----:B------:R-:W-:-:S05]  /*1b00*/  @P0 VIADD R0, R0, 0x3f ;  /* 0x0000003f00000836 */ /* 0x000fca0000000000 */
[----:B------:R-:W-:-:S04]  /*1b10*/  @P0 SHF.R.S32.HI R5, RZ, 0x1f, R0 ;  /* 0x0000001fff050819 */ /* 0x000fc80000011400 */
[----:B------:R-:W-:-:S04]  /*1b20*/  @P0 LEA.HI R5, R5, R0, RZ, 0x6 ;  /* 0x0000000005050211 */ /* 0x000fc800078f30ff */
[----:B------:R-:W-:Y:S02]  /*1b30*/  @P0 SHF.R.S32.HI R38, RZ, 0x6, R5 ;  /* 0x00000006ff260819 */ /* 0x000fe40000011405 */
[----:B------:R-:W-:Y:S02]  /*1b40*/  PLOP3.LUT P0, PT, PT, PT, PT, 0x80, 0x0 ;  /* 0x000000000000781c */ /* 0x000fe40003f0f070 */
[----:B------:R-:W-:-:S13]  /*1b50*/  ISETP.GT.AND P1, PT, R38, R39, PT ;  /* 0x000000272600720c */ /* 0x000fda0003f24270 */
[----:B0-----:R-:W-:Y:S05]  /*1b60*/  @!P1 BRA `(.L_x_592) ;  /* 0x0000002c008c9947 */ /* 0x001fea0003800000 */
[----:B------:R-:W-:Y:S01]  /*1b70*/  VIADD R0, R2, 0x22400 ;  /* 0x0002240002007836 */ /* 0x000fe20000000000 */
[----:B------:R-:W-:Y:S04]  /*1b80*/  BSSY B6, `(.L_x_593) ;  /* 0x0000013000067945 */ /* 0x000fe80003800000 */
[----:B------:R-:W-:-:S13]  /*1b90*/  LOP3.LUT P0, RZ, R0, 0x3ff, RZ, 0xc0, !PT ;  /* 0x000003ff00ff7812 */ /* 0x000fda000780c0ff */
        /* <DEDUP_REMOVED lines=17> */
.L_x_594:
[----:B------:R-:W-:Y:S05]  /*1cb0*/  BSYNC B6 ;  /* 0x0000000000067941 */ /* 0x000fea0003800000 */
.L_x_593:
        /* <DEDUP_REMOVED lines=12> */
[----:B------:R-:W-:Y:S01]  /*1d80*/  MOV R7, UR7 ;  /* 0x0000000700077c02 */ /* 0x000fe20008000f00 */
[----:B------:R-:W-:Y:S02]  /*1d90*/  IMAD.U32 R10, RZ, RZ, UR4 ;  /* 0x00000004ff0a7e24 */ /* 0x000fe4000f8e00ff */
[----:B------:R-:W-:-:S02]  /*1da0*/  IMAD.U32 R11, RZ, RZ, UR5 ;  /* 0x00000005ff0b7e24 */ /* 0x000fc4000f8e00ff */
[----:B------:R-:W-:Y:S02]  /*1db0*/  IMAD.MOV.U32 R8, RZ, RZ, 0x70 ;  /* 0x00000070ff087424 */ /* 0x000fe400078e00ff */
[----:B------:R-:W-:Y:S02]  /*1dc0*/  IMAD.MOV.U32 R12, RZ, RZ, 0x1 ;  /* 0x00000001ff0c7424 */ /* 0x000fe400078e00ff */
[----:B0-----:R-:W-:-:S07]  /*1dd0*/  IMAD.MOV.U32 R13, RZ, RZ, RZ ;  /* 0x000000ffff0d7224 */ /* 0x001fce00078e00ff */
[----:B------:R-:W-:-:S07]  /*1de0*/  LEPC R20, `(.L_x_596) ;  /* 0x000000001014794e */ /* 0x000fce0000000000 */
[----:B-1---5:R-:W-:Y:S05]  /*1df0*/  CALL.ABS.NOINC R14 ;  /* 0x000000000e007343 */ /* 0x022fea0003c00000 */
.L_x_596:
[----:B------:R-:W-:Y:S05]  /*1e00*/  BSYNC B6 ;  /* 0x0000000000067941 */ /* 0x000fea0003800000 */
.L_x_595:
[----:B------:R-:W-:Y:S01]  /*1e10*/  ULDC.64 UR4, c[0x0][0x9f8] ;  /* 0x00027e0000047ab9 */ /* 0x000fe20000000a00 */
[----:B------:R-:W0:Y:S01]  /*1e20*/  LDC.64 R4, c[0x0][0x3f8] ;  /* 0x0000fe00ff047b82 */ /* 0x000e220000000a00 */
[----:B------:R-:W-:-:S04]  /*1e30*/  ISETP.NE.U32.AND P0, PT, RZ, UR4, PT ;  /* 0x00000004ff007c0c */ /* 0x000fc8000bf05070 */
[----:B------:R-:W-:-:S03]  /*1e40*/  ISETP.NE.AND.EX P0, PT, RZ, UR5, PT, P0 ;  /* 0x00000005ff007c0c */ /* 0x000fc6000bf05300 */
[----:B------:R-:W1:Y:S08]  /*1e50*/  LDC.64 R46, c[0x0][0x408] ;  /* 0x00010200ff2e7b82 */ /* 0x000e700000000a00 */
[----:B------:R-:W2:Y:S02]  /*1e60*/  LDC R51, c[0x0][0x3f4] ;  /* 0x0000fd00ff337b82 */ /* 0x000ea40000000800 */
[----:B------:R-:W-:Y:S01]  /*1e70*/  @P0 IADD3 R6, P1, R31, UR4, RZ ;  /* 0x000000041f060c10 */ /* 0x000fe2000ff3e0ff */
[----:B------:R-:W3:Y:S01]  /*1e80*/  S2R R12, SR_TID.X ;  /* 0x00000000000c7919 */ /* 0x000ee20000002100 */
[----:B------:R-:W-:-:S02]  /*1e90*/  SHF.R.S32.HI R3, RZ, 0x1f, R184 ;  /* 0x0000001fff037819 */ /* 0x000fc400000114b8 */
[----:B------:R-:W-:Y:S01]  /*1ea0*/  SHF.R.S32.HI R187, RZ, 0x1f, R186 ;  /* 0x0000001fffbb7819 */ /* 0x000fe200000114ba */
[----:B------:R-:W-:Y:S01]  /*1eb0*/  IMAD.SHL.U32 R44, R194, 0x40, RZ ;  /* 0x00000040c22c7824 */ /* 0x000fe200078e00ff */
[----:B------:R-:W-:Y:S01]  /*1ec0*/  @P0 IADD3.X R7, R30, UR5, RZ, P1, !PT ;  /* 0x000000051e070c10 */ /* 0x000fe20008ffe4ff */
[-C--:B0-----:R-:W-:Y:S01]  /*1ed0*/  IMAD.WIDE.U32 R32, R184, R4.reuse, R16 ;  /* 0x00000004b8207225 */ /* 0x081fe200078e0010 */
[----:B------:R-:W-:Y:S01]  /*1ee0*/  SHF.L.U64.HI R42, R4, 0x6, R5 ;  /* 0x00000006042a7819 */ /* 0x000fe20000010205 */
[----:B------:R-:W-:Y:S02]  /*1ef0*/  ULDC UR4, c[0x0][0x2f4] ;  /* 0x0000bd0000047ab9 */ /* 0x000fe40000000800 */
[----:B------:R0:W4:Y:S01]  /*1f00*/  @P0 LDG.E R41, desc[UR40][R6.64] ;  /* 0x0000002806290981 */ /* 0x000122000c1e1900 */
[C---:B------:R-:W-:Y:S01]  /*1f10*/  IMAD R0, R3.reuse, R4, RZ ;  /* 0x0000000403007224 */ /* 0x040fe200078e02ff */
[----:B------:R-:W-:Y:S01]  /*1f20*/  LOP3.LUT R44, R44, 0x1c0, RZ, 0xc0, !PT ;  /* 0x000001c02c2c7812 */ /* 0x000fe200078ec0ff */
[----:B-1----:R-:W-:Y:S01]  /*1f30*/  IMAD R3, R3, R46, RZ ;  /* 0x0000002e03037224 */ /* 0x002fe200078e02ff */
[----:B------:R-:W1:Y:S01]  /*1f40*/  S2R R30, SR_TID.X ;  /* 0x00000000001e7919 */ /* 0x000e620000002100 */
[----:B------:R-:W-:Y:S01]  /*1f50*/  IMAD R9, R184, R5, R0 ;  /* 0x00000005b8097224 */ /* 0x000fe200078e0200 */
[----:B------:R-:W-:Y:S01]  /*1f60*/  SHF.L.U64.HI R45, R46, 0x6, R47 ;  /* 0x000000062e2d7819 */ /* 0x000fe2000001022f */
[----:B------:R-:W-:Y:S01]  /*1f70*/  IMAD.WIDE.U32 R20, R184, R4, R186 ;  /* 0x00000004b8147225 */ /* 0x000fe200078e00ba */
[----:B------:R-:W-:-:S02]  /*1f80*/  SHF.R.S32.HI R48, RZ, 0x1f, R26 ;  /* 0x0000001fff307819 */ /* 0x000fc4000001141a */
[----:B0----5:R-:W-:Y:S01]  /*1f90*/  SHF.R.S32.HI R7, RZ, 0x1f, R24 ;  /* 0x0000001fff077819 */ /* 0x021fe20000011418 */
[----:B------:R-:W-:Y:S01]  /*1fa0*/  IMAD R11, R184, R47, R3 ;  /* 0x0000002fb80b7224 */ /* 0x000fe200078e0203 */
[C---:B--2---:R-:W-:Y:S01]  /*1fb0*/  ISETP.GE.AND P3, PT, R16.reuse, R51, PT ;  /* 0x000000331000720c */ /* 0x044fe20003f66270 */
[----:B------:R-:W-:Y:S01]  /*1fc0*/  IMAD.IADD R21, R21, 0x1, R9 ;  /* 0x0000000115157824 */ /* 0x000fe200078e0209 */
[C---:B------:R-:W-:Y:S01]  /*1fd0*/  ISETP.GE.AND P2, PT, R16.reuse, UR4, PT ;  /* 0x0000000410007c0c */ /* 0x040fe2000bf46270 */
[----:B------:R-:W-:Y:S01]  /*1fe0*/  IMAD R8, R7, R4, RZ ;  /* 0x0000000407087224 */ /* 0x000fe200078e02ff */
[----:B------:R-:W-:Y:S01]  /*1ff0*/  SEL R3, R51, RZ, P3 ;  /* 0x000000ff33037207 */ /* 0x000fe20001800000 */
[----:B------:R-:W-:Y:S01]  /*2000*/  IMAD.IADD R33, R9, 0x1, R33 ;  /* 0x0000000109217824 */ /* 0x000fe200078e0221 */
[----:B------:R-:W-:Y:S01]  /*2010*/  ISETP.GE.AND P1, PT, R19, UR4, PT ;  /* 0x0000000413007c0c */ /* 0x000fe2000bf26270 */
[----:B------:R-:W-:Y:S02]  /*2020*/  IMAD R7, R7, R46, RZ ;  /* 0x0000002e07077224 */ /* 0x000fe400078e02ff */
[----:B------:R-:W-:Y:S01]  /*2030*/  IMAD.IADD R3, R16, 0x1, R3 ;  /* 0x0000000110037824 */ /* 0x000fe200078e0203 */
[----:B---3--:R-:W-:Y:S01]  /*2040*/  SHF.R.U32.HI R12, RZ, 0x7, R12 ;  /* 0x00000007ff0c7819 */ /* 0x008fe2000001160c */
[----:B------:R-:W-:-:S03]  /*2050*/  IMAD.WIDE.U32 R20, R24, R4, R20 ;  /* 0x0000000418147225 */ /* 0x000fc600078e0014 */
[----:B------:R-:W-:Y:S01]  /*2060*/  SHF.R.S32.HI R6, RZ, 0x1f, R3 ;  /* 0x0000001fff067819 */ /* 0x000fe20000011403 */
[----:B------:R-:W-:-:S03]  /*2070*/  IMAD.WIDE.U32 R32, R24, R4, R32 ;  /* 0x0000000418207225 */ /* 0x000fc600078e0020 */
[----:B------:R-:W-:Y:S01]  /*2080*/  LEA.HI R3, R6, R3, RZ, 0x3 ;  /* 0x0000000306037211 */ /* 0x000fe200078f18ff */
[----:B------:R-:W-:Y:S01]  /*2090*/  IMAD.SHL.U32 R43, R4, 0x40, RZ ;  /* 0x00000040042b7824 */ /* 0x000fe200078e00ff */
[----:B------:R-:W-:Y:S01]  /*20a0*/  LOP3.LUT R4, R44, 0x18, R16, 0xf8, !PT ;  /* 0x000000182c047812 */ /* 0x000fe200078ef810 */
[----:B------:R-:W-:Y:S01]  /*20b0*/  IMAD R7, R24, R47, R7 ;  /* 0x0000002f18077224 */ /* 0x000fe200078e0207 */
[----:B------:R-:W-:Y:S01]  /*20c0*/  SHF.R.U32.HI R47, RZ, 0x3, R44 ;  /* 0x00000003ff2f7819 */ /* 0x000fe2000001162c */
[-C--:B------:R-:W-:Y:S01]  /*20d0*/  IMAD.WIDE.U32 R34, R184, R46.reuse, R186 ;  /* 0x0000002eb8227225 */ /* 0x080fe200078e00ba */
[----:B------:R-:W-:Y:S02]  /*20e0*/  LOP3.LUT R58, R3, 0xfffffff8, RZ, 0xc0, !PT ;  /* 0xfffffff8033a7812 */ /* 0x000fe400078ec0ff */
[----:B------:R-:W-:Y:S01]  /*20f0*/  LOP3.LUT R4, R4, R47, RZ, 0x3c, !PT ;  /* 0x0000002f04047212 */ /* 0x000fe200078e3cff */
[----:B-1----:R-:W-:Y:S01]  /*2100*/  VIADD R30, R30, 0xffffff80 ;  /* 0xffffff801e1e7836 */ /* 0x002fe20000000000 */
[----:B------:R-:W-:Y:S01]  /*2110*/  SHF.R.S32.HI R61, RZ, 0x1f, R58 ;  /* 0x0000001fff3d7819 */ /* 0x000fe2000001143a */
[----:B------:R-:W-:-:S03]  /*2120*/  IMAD.WIDE.U32 R36, R184, R46, R16 ;  /* 0x0000002eb8247225 */ /* 0x000fc600078e0010 */
[----:B------:R-:W-:Y:S01]  /*2130*/  SHF.R.S32.HI R10, RZ, 0x1f, R30 ;  /* 0x0000001fff0a7819 */ /* 0x000fe2000001141e */
[----:B------:R-:W-:Y:S01]  /*2140*/  IMAD R52, R213, 0x200, R4 ;  /* 0x00000200d5347824 */ /* 0x000fe200078e0204 */
[----:B------:R-:W-:Y:S01]  /*2150*/  LOP3.LUT R4, R44, 0x38, R3, 0xf8, !PT ;  /* 0x000000382c047812 */ /* 0x000fe200078ef803 */
[----:B------:R-:W-:Y:S01]  /*2160*/  IMAD.IADD R35, R35, 0x1, R11 ;  /* 0x0000000123237824 */ /* 0x000fe200078e020b */
[----:B------:R-:W-:Y:S01]  /*2170*/  LEA.HI R10, R10, R30, RZ, 0x2 ;  /* 0x0000001e0a0a7211 */ /* 0x000fe200078f10ff */
[----:B------:R-:W-:Y:S01]  /*2180*/  IMAD.IADD R37, R11, 0x1, R37 ;  /* 0x000000010b257824 */ /* 0x000fe200078e0225 */
[----:B------:R-:W-:Y:S01]  /*2190*/  LOP3.LUT R4, R4, R47, RZ, 0x3c, !PT ;  /* 0x0000002f04047212 */ /* 0x000fe200078e3cff */
[----:B------:R-:W-:Y:S01]  /*21a0*/  IMAD R9, R24, R5, R8 ;  /* 0x0000000518097224 */ /* 0x000fe200078e0208 */
[----:B------:R-:W-:Y:S01]  /*21b0*/  LOP3.LUT R10, R10, 0xfffffffc, RZ, 0xc0, !PT ;  /* 0xfffffffc0a0a7812 */ /* 0x000fe200078ec0ff */
[----:B------:R-:W-:-:S04]  /*21c0*/  IMAD.WIDE.U32 R34, R24, R46, R34 ;  /* 0x0000002e18227225 */ /* 0x000fc800078e0022 */
[----:B------:R-:W-:-:S04]  /*21d0*/  IMAD.WIDE.U32 R36, R24, R46, R36 ;  /* 0x0000002e18247225 */ /* 0x000fc800078e0024 */
[----:B------:R-:W-:Y:S02]  /*21e0*/  IMAD.IADD R10, R30, 0x1, -R10 ;  /* 0x000000011e0a7824 */ /* 0x000fe400078e0a0a */
[----:B------:R-:W-:Y:S02]  /*21f0*/  IMAD.IADD R0, R29, 0x1, R28 ;  /* 0x000000011d007824 */ /* 0x000fe400078e021c */
[----:B------:R-:W-:Y:S02]  /*2200*/  IMAD.SHL.U32 R46, R46, 0x40, RZ ;  /* 0x000000402e2e7824 */ /* 0x000fe400078e00ff */
[----:B------:R-:W-:Y:S02]  /*2210*/  VIADD R49, R12, 0x8 ;  /* 0x000000080c317836 */ /* 0x000fe40000000000 */
[----:B------:R-:W-:Y:S02]  /*2220*/  IMAD R50, R10, 0x40, R184 ;  /* 0x000000400a327824 */ /* 0x000fe400078e02b8 */
[----:B------:R-:W-:-:S02]  /*2230*/  IMAD.SHL.U32 R51, R51, 0x2, RZ ;  /* 0x0000000233337824 */ /* 0x000fc400078e00ff */
[----:B------:R-:W-:Y:S02]  /*2240*/  IMAD.IADD R53, R21, 0x1, R9 ;  /* 0x0000000115357824 */ /* 0x000fe400078e0209 */
[----:B------:R-:W-:Y:S02]  /*2250*/  IMAD.IADD R54, R9, 0x1, R33 ;  /* 0x0000000109367824 */ /* 0x000fe400078e0221 */
[----:B------:R-:W-:Y:S02]  /*2260*/  IMAD.IADD R55, R35, 0x1, R7 ;  /* 0x0000000123377824 */ /* 0x000fe400078e0207 */
[----:B------:R-:W-:Y:S02]  /*2270*/  IMAD.IADD R59, R7, 0x1, R37 ;  /* 0x00000001073b7824 */ /* 0x000fe400078e0225 */
[----:B------:R-:W-:Y:S01]  /*2280*/  IMAD R62, R213, 0x200, R4 ;  /* 0x00000200d53e7824 */ /* 0x000fe200078e0204 */
[----:B----4-:R-:W-:-:S07]  /*2290*/  SHF.R.S32.HI R60, RZ, 0x1f, R41 ;  /* 0x0000001fff3c7819 */ /* 0x010fce0000011429 */
.L_x_629:
[----:B0-----:R-:W0:Y:S01]  /*22a0*/  LDC R65, c[0x0][0x430] ;  /* 0x00010c00ff417b82 */ /* 0x001e220000000800 */
[----:B------:R-:W-:Y:S02]  /*22b0*/  VIADD R38, R38, 0xffffffff ;  /* 0xffffffff26267836 */ /* 0x000fe40000000000 */
[----:B------:R-:W-:Y:S02]  /*22c0*/  IMAD.MOV.U32 R64, RZ, RZ, RZ ;  /* 0x000000ffff407224 */ /* 0x000fe400078e00ff */
[----:B------:R-:W-:-:S03]  /*22d0*/  IMAD R5, R38, 0x40, R50 ;  /* 0x0000004026057824 */ /* 0x000fc600078e0232 */
[----:B-1----:R-:W1:Y:S01]  /*22e0*/  LDC R73, c[0x0][0x3f4] ;  /* 0x0000fd00ff497b82 */ /* 0x002e620000000800 */
[----:B------:R-:W-:Y:S01]  /*22f0*/  IMAD.IADD R12, R0, 0x1, R5 ;  /* 0x00000001000c7824 */ /* 0x000fe200078e0205 */
[----:B------:R-:W-:-:S03]  /*2300*/  ISETP.GE.AND P0, PT, R5, R40, PT ;  /* 0x000000280500720c */ /* 0x000fc60003f06270 */
[----:B------:R-:W-:Y:S01]  /*2310*/  IMAD.MOV.U32 R8, RZ, RZ, R12 ;  /* 0x000000ffff087224 */ /* 0x000fe200078e000c */
[----:B------:R-:W-:Y:S02]  /*2320*/  ISETP.GT.OR P0, PT, R50, 0x3f, P0 ;  /* 0x0000003f3200780c */ /* 0x000fe40000704670 */
[----:B0-----:R-:W-:-:S11]  /*2330*/  ISETP.NE.AND P4, PT, R65, 0x1, PT ;  /* 0x000000014100780c */ /* 0x001fd60003f85270 */
[----:B------:R-:W0:Y:S08]  /*2340*/  @!P0 LDC.64 R6, c[0x0][0x428] ;  /* 0x00010a00ff068b82 */ /* 0x000e300000000a00 */
[----:B------:R-:W2:Y:S08]  /*2350*/  @!P0 LDC.64 R4, c[0x0][0x418] ;  /* 0x00010600ff048b82 */ /* 0x000eb00000000a00 */
[----:B---3--:R-:W3:Y:S08]  /*2360*/  @P4 LDC R9, c[0x0][0x434] ;  /* 0x00010d00ff094b82 */ /* 0x008ef00000000800 */
[----:B------:R-:W4:Y:S01]  /*2370*/  @P4 LDC R10, c[0x0][0x438] ;  /* 0x00010e00ff0a4b82 */ /* 0x000f220000000800 */
[----:B---3--:R-:W-:-:S05]  /*2380*/  @P4 IMAD.HI.U32 R9, R12, R9, RZ ;  /* 0x000000090c094227 */ /* 0x008fca00078e00ff */
[----:B----4-:R-:W-:Y:S01]  /*2390*/  @P4 SHF.R.U32.HI R8, RZ, R10, R9 ;  /* 0x0000000aff084219 */ /* 0x010fe20000011609 */
[----:B0-----:R-:W-:-:S03]  /*23a0*/  @!P0 IMAD R10, R60, R6, RZ ;  /* 0x000000063c0a8224 */ /* 0x001fc600078e02ff */
[----:B------:R-:W-:Y:S01]  /*23b0*/  @!P0 SHF.R.S32.HI R9, RZ, 0x1f, R8 ;  /* 0x0000001fff098819 */ /* 0x000fe20000011408 */
[C---:B------:R-:W-:Y:S02]  /*23c0*/  @!P0 IMAD R11, R41.reuse, R7, R10 ;  /* 0x00000007290b8224 */ /* 0x040fe400078e020a */
[----:B------:R-:W-:-:S04]  /*23d0*/  @!P0 IMAD.WIDE.U32 R6, R41, R6, R8 ;  /* 0x0000000629068225 */ /* 0x000fc800078e0008 */
[----:B------:R-:W-:Y:S01]  /*23e0*/  @!P0 IMAD.IADD R7, R7, 0x1, R11 ;  /* 0x0000000107078824 */ /* 0x000fe200078e020b */
[----:B--2---:R-:W-:-:S04]  /*23f0*/  @!P0 LEA R4, P4, R6, R4, 0x2 ;  /* 0x0000000406048211 */ /* 0x004fc800078810ff */
[----:B------:R-:W-:-:S05]  /*2400*/  @!P0 LEA.HI.X R5, R6, R5, R7, 0x2, P4 ;  /* 0x0000000506058211 */ /* 0x000fca00020f1407 */
[----:B------:R0:W5:Y:S01]  /*2410*/  @!P0 LDG.E R64, desc[UR40][R4.64] ;  /* 0x0000002804408981 */ /* 0x000162000c1e1900 */
[----:B-1----:R-:W-:Y:S01]  /*2420*/  ISETP.GE.AND P0, PT, R73, 0x1, PT ;  /* 0x000000014900780c */ /* 0x002fe20003f06270 */
[----:B------:R-:W-:Y:S01]  /*2430*/  IMAD.SHL.U32 R71, R22, 0x1000, RZ ;  /* 0x0000100016477824 */ /* 0x000fe200078e00ff */
[----:B------:R-:W-:Y:S05]  /*2440*/  YIELD ;  /* 0x0000000000007946 */ /* 0x000fea0003800000 */
[----:B------:R-:W-:Y:S01]  /*2450*/  IMAD.MOV R6, RZ, RZ, -R8 ;  /* 0x000000ffff067224 */ /* 0x000fe200078e0a08 */
[----:B------:R-:W-:Y:S01]  /*2460*/  BSSY B0, `(.L_x_597) ;  /* 0x00001b8000007945 */ /* 0x000fe20003800000 */
[----:B------:R-:W-:Y:S01]  /*2470*/  IMAD.IADD R75, R52, 0x1, R71 ;  /* 0x00000001344b7824 */ /* 0x000fe200078e0247 */
[----:B------:R-:W-:Y:S01]  /*2480*/  ISETP.GT.AND P4, PT, R38, R39, PT ;  /* 0x000000272600720c */ /* 0x000fe20003f84270 */
[----:B------:R-:W-:-:S02]  /*2490*/  IMAD R65, R65, R6, R12 ;  /* 0x0000000641417224 */ /* 0x000fc400078e020c */
[----:B------:R-:W-:Y:S01]  /*24a0*/  IMAD R75, R75, 0x2, R2 ;  /* 0x000000024b4b7824 */ /* 0x000fe200078e0202 */
[----:B0-----:R-:W-:Y:S09]  /*24b0*/  @!P0 BRA `(.L_x_598) ;  /* 0x0000001400f08947 */ /* 0x001ff20003800000 */
[----:B------:R-:W-:Y:S01]  /*24c0*/  SHF.R.S32.HI R67, RZ, 0x1f, R65 ;  /* 0x0000001fff437819 */ /* 0x000fe20000011441 */
[----:B------:R-:W-:Y:S01]  /*24d0*/  ULDC.64 UR4, c[0x0][0x300] ;  /* 0x0000c00000047ab9 */ /* 0x000fe20000000a00 */
[----:B-----5:R-:W-:Y:S01]  /*24e0*/  SHF.R.S32.HI R66, RZ, 0x1f, R64 ;  /* 0x0000001fff427819 */ /* 0x020fe20000011440 */
[----:B------:R-:W-:Y:S01]  /*24f0*/  IMAD.WIDE.U32 R4, R65, UR4, RZ ;  /* 0x0000000441047c25 */ /* 0x000fe2000f8e00ff */
[----:B------:R-:W-:Y:S01]  /*2500*/  ULDC.U8 UR6, c[0x0][0x410] ;  /* 0x0001040000067ab9 */ /* 0x000fe20000000000 */
[----:B------:R-:W-:Y:S02]  /*2510*/  SHF.R.S32.HI R11, RZ, 0x1f, R38 ;  /* 0x0000001fff0b7819 */ /* 0x000fe40000011426 */
[----:B------:R-:W-:Y:S01]  /*2520*/  IMAD R6, R67, UR4, RZ ;  /* 0x0000000443067c24 */ /* 0x000fe2000f8e02ff */
[----:B------:R-:W-:Y:S01]  /*2530*/  ISETP.NE.AND P0, PT, RZ, UR6, PT ;  /* 0x00000006ff007c0c */ /* 0x000fe2000bf05270 */
[----:B------:R-:W-:Y:S02]  /*2540*/  IMAD R8, R42, R38, RZ ;  /* 0x000000262a087224 */ /* 0x000fe400078e02ff */
[----:B------:R-:W-:Y:S01]  /*2550*/  IMAD R7, R65, UR5, R6 ;  /* 0x0000000541077c24 */ /* 0x000fe2000f8e0206 */
[----:B------:R-:W-:-:S02]  /*2560*/  ULDC.64 UR4, c[0x0][0x310] ;  /* 0x0000c40000047ab9 */ /* 0x000fc40000000a00 */
[----:B------:R-:W-:Y:S02]  /*2570*/  IMAD R9, R66, UR4, RZ ;  /* 0x0000000442097c24 */ /* 0x000fe4000f8e02ff */
[----:B------:R-:W-:Y:S02]  /*2580*/  IMAD.IADD R5, R5, 0x1, R7 ;  /* 0x0000000105057824 */ /* 0x000fe400078e0207 */
[C---:B------:R-:W-:Y:S02]  /*2590*/  IMAD R9, R64.reuse, UR5, R9 ;  /* 0x0000000540097c24 */ /* 0x040fe4000f8e0209 */
[----:B------:R-:W-:Y:S01]  /*25a0*/  IMAD.WIDE.U32 R4, R64, UR4, R4 ;  /* 0x0000000440047c25 */ /* 0x000fe2000f8e0004 */
[----:B------:R-:W-:-:S03]  /*25b0*/  ULDC.64 UR4, c[0x0][0x308] ;  /* 0x0000c20000047ab9 */ /* 0x000fc60000000a00 */
[----:B------:R-:W-:Y:S02]  /*25c0*/  IMAD R7, R48, UR4, RZ ;  /* 0x0000000430077c24 */ /* 0x000fe4000f8e02ff */
[----:B------:R-:W-:Y:S02]  /*25d0*/  IMAD.IADD R5, R5, 0x1, R9 ;  /* 0x0000000105057824 */ /* 0x000fe400078e0209 */
[C---:B------:R-:W-:Y:S02]  /*25e0*/  IMAD R69, R26.reuse, UR5, R7 ;  /* 0x000000051a457c24 */ /* 0x040fe4000f8e0207 */
[----:B------:R-:W-:Y:S01]  /*25f0*/  IMAD.WIDE.U32 R6, R26, UR4, R4 ;  /* 0x000000041a067c25 */ /* 0x000fe2000f8e0004 */
[----:B------:R-:W-:-:S03]  /*2600*/  ULDC.64 UR4, c[0x0][0x2e8] ;  /* 0x0000ba0000047ab9 */ /* 0x000fc60000000a00 */
[----:B------:R-:W-:Y:S01]  /*2610*/  IMAD.IADD R69, R7, 0x1, R69 ;  /* 0x0000000107457824 */ /* 0x000fe200078e0245 */
[----:B------:R-:W-:Y:S01]  /*2620*/  LEA R70, P5, R6, UR4, 0x1 ;  /* 0x0000000406467c11 */ /* 0x000fe2000f8a08ff */
[----:B------:R-:W-:-:S03]  /*2630*/  IMAD.WIDE.U32 R4, R43, R38, RZ ;  /* 0x000000262b047225 */ /* 0x000fc600078e00ff */
[----:B------:R-:W-:Y:S01]  /*2640*/  LEA.HI.X R69, R6, UR5, R69, 0x1, P5 ;  /* 0x0000000506457c11 */ /* 0x000fe2000a8f0c45 */
[----:B------:R-:W-:-:S04]  /*2650*/  IMAD R9, R11, R43, R8 ;  /* 0x0000002b0b097224 */ /* 0x000fc800078e0208 */
[----:B------:R-:W-:Y:S01]  /*2660*/  IMAD.IADD R10, R5, 0x1, R9 ;  /* 0x00000001050a7824 */ /* 0x000fe200078e0209 */
[----:B------:R-:W-:Y:S06]  /*2670*/  @!P0 BRA `(.L_x_599) ;  /* 0x0000000800cc8947 */ /* 0x000fec0003800000 */
[----:B------:R-:W-:Y:S01]  /*2680*/  IMAD R68, R38, -0x40, R40 ;  /* 0xffffffc026447824 */ /* 0x000fe200078e0228 */
[----:B------:R-:W-:Y:S01]  /*2690*/  BSSY B1, `(.L_x_600) ;  /* 0x000001e000017945 */ /* 0x000fe20003800000 */
[----:B------:R-:W-:Y:S02]  /*26a0*/  CS2R R8, SRZ ;  /* 0x0000000000087805 */ /* 0x000fe4000001ff00 */
[----:B------:R-:W-:Y:S02]  /*26b0*/  CS2R R30, SRZ ;  /* 0x00000000001e7805 */ /* 0x000fe4000001ff00 */
[----:B------:R-:W-:Y:S02]  /*26c0*/  CS2R R28, SRZ ;  /* 0x00000000001c7805 */ /* 0x000fe4000001ff00 */
[----:B------:R-:W-:Y:S02]  /*26d0*/  VIMNMX R68, R68, 0x40, PT ;  /* 0x0000004044447848 */ /* 0x000fe40003fe0100 */
[----:B------:R-:W-:-:S02]  /*26e0*/  CS2R R56, SRZ ;  /* 0x0000000000387805 */ /* 0x000fc4000001ff00 */
[----:B------:R-:W-:-:S13]  /*26f0*/  ISETP.GE.AND P0, PT, R184, R68, PT ;  /* 0x00000044b800720c */ /* 0x000fda0003f06270 */
[----:B------:R-:W-:Y:S05]  /*2700*/  @P0 BRA `(.L_x_601) ;  /* 0x0000000000580947 */ /* 0x000fea0003800000 */
[----:B------:R-:W-:Y:S01]  /*2710*/  IMAD.MOV.U32 R6, RZ, RZ, R34 ;  /* 0x000000ffff067224 */ /* 0x000fe200078e0022 */
[----:B------:R-:W-:Y:S01]  /*2720*/  ULDC.64 UR4, c[0x0][0x3e8] ;  /* 0x0000fa0000047ab9 */ /* 0x000fe20000000a00 */
[----:B------:R-:W-:Y:S01]  /*2730*/  IMAD.MOV.U32 R7, RZ, RZ, R55 ;  /* 0x000000ffff077224 */ /* 0x000fe200078e0037 */
[----:B------:R-:W-:Y:S01]  /*2740*/  ULDC.64 UR6, c[0x0][0x400] ;  /* 0x0001000000067ab9 */ /* 0x000fe20000000a00 */
[----:B------:R-:W-:Y:S01]  /*2750*/  IMAD R5, R45, R38, RZ ;  /* 0x000000262d057224 */ /* 0x000fe200078e02ff */
[----:B------:R-:W-:Y:S01]  /*2760*/  CS2R R28, SRZ ;  /* 0x00000000001c7805 */ /* 0x000fe2000001ff00 */
[----:B------:R-:W-:Y:S01]  /*2770*/  IMAD.WIDE.U32 R8, R38, R46, R6 ;  /* 0x0000002e26087225 */ /* 0x000fe200078e0006 */
[----:B------:R-:W-:-:S03]  /*2780*/  IADD3 R7, P5, R20, R4, RZ ;  /* 0x0000000414077210 */ /* 0x000fc60007fbe0ff */
[----:B------:R-:W-:Y:S01]  /*2790*/  IMAD R5, R11, R46, R5 ;  /* 0x0000002e0b057224 */ /* 0x000fe200078e0205 */
[----:B------:R-:W-:Y:S01]  /*27a0*/  LEA R4, P6, R8, UR6, 0x1 ;  /* 0x0000000608047c11 */ /* 0x000fe2000f8c08ff */
[----:B------:R-:W-:Y:S01]  /*27b0*/  IMAD.X R10, R10, 0x1, R53, P5 ;  /* 0x000000010a0a7824 */ /* 0x000fe200028e0635 */
[----:B------:R-:W-:Y:S01]  /*27c0*/  LEA R6, P5, R7, UR4, 0x1 ;  /* 0x0000000407067c11 */ /* 0x000fe2000f8a08ff */
[----:B------:R-:W-:-:S03]  /*27d0*/  IMAD.IADD R5, R9, 0x1, R5 ;  /* 0x0000000109057824 */ /* 0x000fc600078e0205 */
[----:B------:R-:W-:Y:S02]  /*27e0*/  LEA.HI.X R7, R7, UR5, R10, 0x1, P5 ;  /* 0x0000000507077c11 */ /* 0x000fe4000a8f0c0a */
[----:B------:R-:W-:Y:S02]  /*27f0*/  LEA.HI.X R5, R8, UR7, R5, 0x1, P6 ;  /* 0x0000000708057c11 */ /* 0x000fe4000b0f0c05 */
[----:B------:R-:W-:Y:S02]  /*2800*/  CS2R R8, SRZ ;  /* 0x0000000000087805 */ /* 0x000fe4000001ff00 */
[-C--:B------:R-:W-:Y:S02]  /*2810*/  ISETP.GE.AND P6, PT, R186, R73.reuse, PT ;  /* 0x00000049ba00720c */ /* 0x080fe40003fc6270 */
[----:B------:R-:W-:-:S11]  /*2820*/  ISETP.GE.AND P5, PT, R197, R73, PT ;  /* 0x00000049c500720c */ /* 0x000fd60003fa6270 */
[----:B------:R0:W5:Y:S04]  /*2830*/  @!P6 LDG.E.64 R30, desc[UR40][R6.64] ;  /* 0x00000028061ee981 */ /* 0x000168000c1e1b00 */
[----:B------:R0:W5:Y:S04]  /*2840*/  @!P5 LDG.E.64 R8, desc[UR40][R6.64+0x20] ;  /* 0x000020280608d981 */ /* 0x000168000c1e1b00 */
[----:B------:R0:W5:Y:S04]  /*2850*/  @!P6 LDG.E.64 R56, desc[UR40][R4.64] ;  /* 0x000000280438e981 */ /* 0x000168000c1e1b00 */
[----:B------:R0:W5:Y:S02]  /*2860*/  @!P5 LDG.E.64 R28, desc[UR40][R4.64+0x20] ;  /* 0x00002028041cd981 */ /* 0x000164000c1e1b00 */
.L_x_601:
[----:B------:R-:W-:Y:S05]  /*2870*/  BSYNC B1 ;  /* 0x0000000000017941 */ /* 0x000fea0003800000 */
.L_x_600:
[----:B------:R-:W-:Y:S01]  /*2880*/  ISETP.NE.AND P5, PT, R185, 0x3, PT ;  /* 0x00000003b900780c */ /* 0x000fe20003fa5270 */
[----:B0----5:R-:W-:Y:S02]  /*2890*/  IMAD.MOV.U32 R4, RZ, RZ, R8 ;  /* 0x000000ffff047224 */ /* 0x021fe400078e0008 */
[----:B------:R-:W-:Y:S02]  /*28a0*/  IMAD.MOV.U32 R5, RZ, RZ, R9 ;  /* 0x000000ffff057224 */ /* 0x000fe400078e0009 */
[----:B------:R-:W-:Y:S02]  /*28b0*/  IMAD.MOV.U32 R6, RZ, RZ, R30 ;  /* 0x000000ffff067224 */ /* 0x000fe400078e001e */
[----:B------:R-:W-:Y:S01]  /*28c0*/  IMAD.MOV.U32 R7, RZ, RZ, R31 ;  /* 0x000000ffff077224 */ /* 0x000fe200078e001f */
[----:B------:R-:W-:Y:S01]  /*28d0*/  PRMT R80, R5, 0x5410, R4 ;  /* 0x0000541005507816 */ /* 0x000fe20000000004 */
[----:B------:R-:W-:Y:S01]  /*28e0*/  IMAD.MOV.U32 R4, RZ, RZ, R28 ;  /* 0x000000ffff047224 */ /* 0x000fe200078e001c */
[----:B------:R-:W-:Y:S01]  /*28f0*/  PRMT R77, R6, 0x7610, R77 ;  /* 0x00007610064d7816 */ /* 0x000fe2000000004d */
[----:B------:R-:W-:Y:S01]  /*2900*/  IMAD.MOV.U32 R6, RZ, RZ, R56 ;  /* 0x000000ffff067224 */ /* 0x000fe200078e0038 */
[----:B------:R-:W-:Y:S01]  /*2910*/  PRMT R78, R7, 0x7610, R78 ;  /* 0x00007610074e7816 */ /* 0x000fe2000000004e */
[----:B------:R-:W-:Y:S01]  /*2920*/  IMAD.MOV.U32 R7, RZ, RZ, R57 ;  /* 0x000000ffff077224 */ /* 0x000fe200078e0039 */
[----:B------:R-:W-:-:S02]  /*2930*/  MOV R5, R29 ;  /* 0x0000001d00057202 */ /* 0x000fc40000000f00 */
[----:B------:R-:W-:Y:S02]  /*2940*/  PRMT R81, R81, 0x5410, R4 ;  /* 0x0000541051517816 */ /* 0x000fe40000000004 */
[----:B------:R-:W-:Y:S02]  /*2950*/  PRMT R82, R82, 0x5410, R5 ;  /* 0x0000541052527816 */ /* 0x000fe40000000005 */
[----:B------:R-:W-:Y:S02]  /*2960*/  PRMT R77, R77, 0x5410, R6 ;  /* 0x000054104d4d7816 */ /* 0x000fe40000000006 */
[----:B------:R-:W-:Y:S01]  /*2970*/  PRMT R78, R78, 0x5410, R7 ;  /* 0x000054104e4e7816 */ /* 0x000fe20000000007 */
[----:B------:R-:W-:Y:S06]  /*2980*/  @!P5 BRA `(.L_x_602) ;  /* 0x000000000004d947 */ /* 0x000fec0003800000 */
[----:B------:R-:W-:Y:S01]  /*2990*/  BPT.TRAP 0x1 ;  /* 0x000000040000795c */ /* 0x000fe20000300000 */
.L_x_602:
[----:B------:R-:W-:Y:S01]  /*29a0*/  IMAD R63, R22, 0x8, R2 ;  /* 0x00000008163f7824 */ /* 0x000fe200078e0202 */
[----:B------:R-:W-:Y:S01]  /*29b0*/  SHF.L.U32 R74, R192, 0x1f, RZ ;  /* 0x0000001fc04a7819 */ /* 0x000fe200000006ff */
[----:B------:R-:W-:Y:S03]  /*29c0*/  BSSY B1, `(.L_x_603) ;  /* 0x0000003000017945 */ /* 0x000fe60003800000 */
[----:B------:R-:W0:Y:S02]  /*29d0*/  SYNCS.PHASECHK.TRANS64.TRYWAIT P6, [R63+URZ+0x28c90], R74 ;  /* 0x028c904a3f0075a7 */ /* 0x000e2400080c017f */
[----:B0-----:R-:W-:Y:S05]  /*29e0*/  @!P6 BRA `(.L_x_604) ;  /* 0x000001440008e947 */ /* 0x001fea0003800000 */
.L_x_845:
[----:B------:R-:W-:Y:S05]  /*29f0*/  BSYNC B1 ;  /* 0x0000000000017941 */ /* 0x000fea0003800000 */
.L_x_603:
[----:B------:R-:W-:-:S03]  /*2a00*/  UMOV UR4, 0xffffffff ;  /* 0xffffffff00047882 */ /* 0x000fc60000000000 */
[----:B------:R-:W-:Y:S05]  /*2a10*/  BRA.DIV UR4, `(.L_x_605) ;  /* 0x0000014604107947 */ /* 0x000fea000b800000 */
[----:B------:R1:W2:Y:S04]  /*2a20*/  SHFL.IDX PT, R72, R69, RZ, 0x1c1f ;  /* 0x001c1fff45487589 */ /* 0x0002a800000e0000 */
[----:B------:R1:W3:Y:S02]  /*2a30*/  SHFL.IDX PT, R14, R70, RZ, 0x1c1f ;  /* 0x001c1fff460e7589 */ /* 0x0002e400000e0000 */
.L_x_849:
[----:B------:R-:W-:Y:S05]  /*2a40*/  @P0 BRA `(.L_x_606) ;  /* 0x0000001400640947 */ /* 0x000fea0003800000 */
[----:B------:R-:W-:Y:S04]  /*2a50*/  BSSY B1, `(.L_x_607) ;  /* 0x0000038000017945 */ /* 0x000fe80003800000 */
[----:B------:R-:W-:Y:S05]  /*2a60*/  @P2 BRA `(.L_x_608) ;  /* 0x0000000000d82947 */ /* 0x000fea0003800000 */
[----:B------:R4:W0:Y:S01]  /*2a70*/  LDS.128 R4, [R75+0x22400] ;  /* 0x022400004b047984 */ /* 0x0008220000000c00 */
[----:B------:R-:W-:Y:S01]  /*2a80*/  ISETP.GE.AND P6, PT, R186, R73, PT ;  /* 0x00000049ba00720c */ /* 0x000fe20003fc6270 */
[----:B------:R-:W-:Y:S01]  /*2a90*/  BSSY B2, `(.L_x_609) ;  /* 0x0000032000027945 */ /* 0x000fe20003800000 */
[----:B---3--:R-:W-:-:S04]  /*2aa0*/  LEA R10, P0, R16, R14, 0x1 ;  /* 0x0000000e100a7211 */ /* 0x008fc800078008ff */
[----:B--2---:R-:W-:-:S07]  /*2ab0*/  LEA.HI.X R11, R16, R72, R17, 0x1, P0 ;  /* 0x00000048100b7211 */ /* 0x004fce00000f0c11 */
[----:B----4-:R-:W-:Y:S05]  /*2ac0*/  @P6 BRA `(.L_x_610) ;  /* 0x0000000000b86947 */ /* 0x010fea0003800000 */
[----:B------:R-:W-:Y:S01]  /*2ad0*/  SHF.R.U64 R75, R30, 0x10, R31 ;  /* 0x000000101e4b7819 */ /* 0x000fe2000000121f */
[----:B0-----:R-:W-:Y:S01]  /*2ae0*/  IMAD.U32 R15, R7, 0x10000, RZ ;  /* 0x00010000070f7824 */ /* 0x001fe200078e00ff */
[--C-:B-1----:R-:W-:Y:S01]  /*2af0*/  SHF.R.U64 R70, R56, 0x10, R57.reuse ;  /* 0x0000001038467819 */ /* 0x102fe20000001239 */
[----:B------:R-:W-:Y:S01]  /*2b00*/  IMAD.U32 R12, R6, 0x10000, RZ ;  /* 0x00010000060c7824 */ /* 0x000fe200078e00ff */
[----:B------:R-:W-:Y:S02]  /*2b10*/  SHF.R.U32.HI R76, RZ, 0x10, R57 ;  /* 0x00000010ff4c7819 */ /* 0x000fe40000011639 */
[----:B------:R-:W-:Y:S02]  /*2b20*/  SHF.R.U32.HI R69, RZ, 0x10, R31 ;  /* 0x00000010ff457819 */ /* 0x000fe4000001161f */
[C---:B------:R-:W-:Y:S02]  /*2b30*/  PRMT R31, R77.reuse, 0x5410, R75 ;  /* 0x000054104d1f7816 */ /* 0x040fe4000000004b */
[----:B------:R-:W-:-:S02]  /*2b40*/  PRMT R70, R77, 0x5432, R70 ;  /* 0x000054324d467816 */ /* 0x000fc40000000046 */
[C---:B------:R-:W-:Y:S02]  /*2b50*/  PRMT R76, R78.reuse, 0x5432, R76 ;  /* 0x000054324e4c7816 */ /* 0x040fe4000000004c */
[----:B------:R-:W-:Y:S02]  /*2b60*/  PRMT R57, R78, 0x5410, R69 ;  /* 0x000054104e397816 */ /* 0x000fe40000000045 */
[----:B------:R-:W-:Y:S01]  /*2b70*/  LOP3.LUT R30, R7, 0xffff0000, RZ, 0xc0, !PT ;  /* 0xffff0000071e7812 */ /* 0x000fe200078ec0ff */
[----:B------:R-:W-:Y:S01]  /*2b80*/  IMAD.U32 R77, R76, 0x10000, RZ ;  /* 0x000100004c4d7824 */ /* 0x000fe200078e00ff */
[----:B------:R-:W-:Y:S01]  /*2b90*/  LOP3.LUT R7, R5, 0xffff0000, RZ, 0xc0, !PT ;  /* 0xffff000005077812 */ /* 0x000fe200078ec0ff */
[----:B------:R-:W-:Y:S01]  /*2ba0*/  IMAD.U32 R69, R57, 0x10000, RZ ;  /* 0x0001000039457824 */ /* 0x000fe200078e00ff */
[C---:B------:R-:W-:Y:S01]  /*2bb0*/  LOP3.LUT R75, R70.reuse, 0xffff0000, RZ, 0xc0, !PT ;  /* 0xffff0000464b7812 */ /* 0x040fe200078ec0ff */
[----:B------:R-:W-:Y:S01]  /*2bc0*/  IMAD.U32 R70, R70, 0x10000, RZ ;  /* 0x0001000046467824 */ /* 0x000fe200078e00ff */
[C---:B------:R-:W-:Y:S01]  /*2bd0*/  LOP3.LUT R56, R31.reuse, 0xffff0000, RZ, 0xc0, !PT ;  /* 0xffff00001f387812 */ /* 0x040fe200078ec0ff */
[----:B------:R-:W-:Y:S01]  /*2be0*/  IMAD.U32 R31, R31, 0x10000, RZ ;  /* 0x000100001f1f7824 */ /* 0x000fe200078e00ff */
[----:B------:R-:W-:Y:S01]  /*2bf0*/  LOP3.LUT R13, R6, 0xffff0000, RZ, 0xc0, !PT ;  /* 0xffff0000060d7812 */ /* 0x000fe200078ec0ff */
[----:B------:R-:W-:Y:S01]  /*2c00*/  FMUL.FTZ R79, R7, R75 ;  /* 0x0000004b074f7220 */ /* 0x000fe20000410000 */
[----:B------:R-:W-:-:S02]  /*2c10*/  IMAD.U32 R6, R5, 0x10000, RZ ;  /* 0x0001000005067824 */ /* 0x000fc400078e00ff */
[-C--:B------:R-:W-:Y:S01]  /*2c20*/  FMUL.FTZ R78, R7, R56.reuse ;  /* 0x00000038074e7220 */ /* 0x080fe20000410000 */
[----:B------:R-:W-:Y:S01]  /*2c30*/  LOP3.LUT R76, R76, 0xffff0000, RZ, 0xc0, !PT ;  /* 0xffff00004c4c7812 */ /* 0x000fe200078ec0ff */
[C---:B------:R-:W-:Y:S01]  /*2c40*/  FMUL.FTZ R7, R13.reuse, R77 ;  /* 0x0000004d0d077220 */ /* 0x040fe20000410000 */
[-C--:B------:R-:W-:Y:S01]  /*2c50*/  FMUL.FTZ R13, R13, R69.reuse ;  /* 0x000000450d0d7220 */ /* 0x080fe20000410000 */
[----:B------:R-:W-:Y:S01]  /*2c60*/  LOP3.LUT R57, R57, 0xffff0000, RZ, 0xc0, !PT ;  /* 0xffff000039397812 */ /* 0x000fe200078ec0ff */
[----:B------:R-:W-:Y:S02]  /*2c70*/  IMAD.U32 R5, R4, 0x10000, RZ ;  /* 0x0001000004057824 */ /* 0x000fe400078e00ff */
[----:B------:R-:W-:Y:S01]  /*2c80*/  FFMA.FTZ R69, R12, R69, -R7 ;  /* 0x000000450c457223 */ /* 0x000fe20000010807 */
[----:B------:R-:W-:Y:S01]  /*2c90*/  LOP3.LUT R4, R4, 0xffff0000, RZ, 0xc0, !PT ;  /* 0xffff000004047812 */ /* 0x000fe200078ec0ff */
[----:B------:R-:W-:Y:S01]  /*2ca0*/  FFMA.FTZ R79, R6, R56, -R79 ;  /* 0x00000038064f7223 */ /* 0x000fe2000001084f */
[----:B------:R-:W-:Y:S01]  /*2cb0*/  FFMA.FTZ R12, R12, R77, R13 ;  /* 0x0000004d0c0c7223 */ /* 0x000fe2000001000d */
[C---:B------:R-:W-:Y:S01]  /*2cc0*/  FMUL.FTZ R56, R30.reuse, R76 ;  /* 0x0000004c1e387220 */ /* 0x040fe20000410000 */
[----:B------:R-:W-:Y:S01]  /*2cd0*/  FMUL.FTZ R13, R30, R57 ;  /* 0x000000391e0d7220 */ /* 0x000fe20000410000 */
[----:B------:R-:W-:Y:S01]  /*2ce0*/  FFMA.FTZ R78, R6, R75, R78 ;  /* 0x0000004b064e7223 */ /* 0x000fe2000001004e */
[C---:B------:R-:W-:Y:S01]  /*2cf0*/  FMUL.FTZ R6, R4.reuse, R70 ;  /* 0x0000004604067220 */ /* 0x040fe20000410000 */
[----:B------:R-:W-:Y:S01]  /*2d00*/  FMUL.FTZ R7, R4, R31 ;  /* 0x0000001f04077220 */ /* 0x000fe20000410000 */
[C---:B------:R-:W-:Y:S01]  /*2d10*/  FFMA.FTZ R56, R15.reuse, R57, -R56 ;  /* 0x000000390f387223 */ /* 0x040fe20000010838 */
[----:B------:R-:W-:Y:S01]  /*2d20*/  FFMA.FTZ R13, R15, R76, R13 ;  /* 0x0000004c0f0d7223 */ /* 0x000fe2000001000d */
[C---:B------:R-:W-:Y:S01]  /*2d30*/  FFMA.FTZ R6, R5.reuse, R31, -R6 ;  /* 0x0000001f05067223 */ /* 0x040fe20000010806 */
[----:B------:R-:W-:Y:S01]  /*2d40*/  FFMA.FTZ R7, R5, R70, R7 ;  /* 0x0000004605077223 */ /* 0x000fe20000010007 */
[----:B------:R-:W-:-:S02]  /*2d50*/  F2FP.BF16.F32.PACK_AB R12, R12, R69 ;  /* 0x000000450c0c723e */ /* 0x000fc400000010ff */
[----:B------:R-:W-:Y:S02]  /*2d60*/  F2FP.BF16.F32.PACK_AB R13, R13, R56 ;  /* 0x000000380d0d723e */ /* 0x000fe400000010ff */
[----:B------:R-:W-:Y:S01]  /*2d70*/  F2FP.BF16.F32.PACK_AB R4, R7, R6 ;  /* 0x000000060704723e */ /* 0x000fe200000010ff */
[----:B------:R-:W-:Y:S01]  /*2d80*/  IMAD.MOV.U32 R6, RZ, RZ, R12 ;  /* 0x000000ffff067224 */ /* 0x000fe200078e000c */
[----:B------:R-:W-:Y:S01]  /*2d90*/  F2FP.BF16.F32.PACK_AB R5, R78, R79 ;  /* 0x0000004f4e05723e */ /* 0x000fe200000010ff */
[----:B------:R-:W-:-:S07]  /*2da0*/  IMAD.MOV.U32 R7, RZ, RZ, R13 ;  /* 0x000000ffff077224 */ /* 0x000fce00078e000d */
.L_x_610:
[----:B------:R-:W-:Y:S05]  /*2db0*/  BSYNC B2 ;  /* 0x0000000000027941 */ /* 0x000fea0003800000 */
.L_x_609:
[----:B0-----:R4:W-:Y:S02]  /*2dc0*/  ST.E.128 desc[UR40][R10.64], R4 ;  /* 0x000000040a007985 */ /* 0x0019e4000c101d28 */
.L_x_608:
[----:B------:R-:W-:Y:S05]  /*2dd0*/  BSYNC B1 ;  /* 0x0000000000017941 */ /* 0x000fea0003800000 */
.L_x_607:
[----:B------:R-:W-:Y:S05]  /*2de0*/  @P1 BRA `(.L_x_606) ;  /* 0x00000010007c1947 */ /* 0x000fea0003800000 */
[----:B----4-:R-:W-:Y:S01]  /*2df0*/  IMAD.MOV.U32 R4, RZ, RZ, 0x20 ;  /* 0x00000020ff047424 */ /* 0x010fe200078e00ff */
[----:B------:R-:W-:Y:S01]  /*2e00*/  LOP3.LUT P0, RZ, R194, 0x4, RZ, 0xc0, !PT ;  /* 0x00000004c2ff7812 */ /* 0x000fe2000780c0ff */
[----:B------:R-:W-:Y:S01]  /*2e10*/  BSSY B1, `(.L_x_611) ;  /* 0x0000037000017945 */ /* 0x000fe20003800000 */
[----:B------:R-:W-:Y:S02]  /*2e20*/  ISETP.GE.AND P6, PT, R197, R73, PT ;  /* 0x00000049c500720c */ /* 0x000fe40003fc6270 */
[----:B------:R-:W-:Y:S02]  /*2e30*/  SEL R4, R4, 0xffffffe0, !P0 ;  /* 0xffffffe004047807 */ /* 0x000fe40004000000 */
[C---:B---3--:R-:W-:Y:S02]  /*2e40*/  LEA R10, P0, R19.reuse, R14, 0x1 ;  /* 0x0000000e130a7211 */ /* 0x048fe400078008ff */
[----:B------:R-:W-:Y:S02]  /*2e50*/  IADD3 R71, R4, R52, R71 ;  /* 0x0000003404477210 */ /* 0x000fe40007ffe047 */
[----:B--2---:R-:W-:-:S03]  /*2e60*/  LEA.HI.X R11, R19, R72, R195, 0x1, P0 ;  /* 0x00000048130b7211 */ /* 0x004fc600000f0cc3 */
[----:B------:R-:W-:-:S06]  /*2e70*/  IMAD R4, R71, 0x2, R2 ;  /* 0x0000000247047824 */ /* 0x000fcc00078e0202 */
[----:B------:R-:W2:Y:S01]  /*2e80*/  LDS.128 R4, [R4+0x22400] ;  /* 0x0224000004047984 */ /* 0x000ea20000000c00 */
[----:B------:R-:W-:Y:S05]  /*2e90*/  @P6 BRA `(.L_x_612) ;  /* 0x0000000000b86947 */ /* 0x000fea0003800000 */
[----:B------:R-:W-:Y:S01]  /*2ea0*/  SHF.R.U64 R14, R8, 0x10, R9 ;  /* 0x00000010080e7819 */ /* 0x000fe20000001209 */
[----:B--2---:R-:W-:Y:S01]  /*2eb0*/  IMAD.U32 R12, R7, 0x10000, RZ ;  /* 0x00010000070c7824 */ /* 0x004fe200078e00ff */
[--C-:B------:R-:W-:Y:S01]  /*2ec0*/  SHF.R.U64 R30, R28, 0x10, R29.reuse ;  /* 0x000000101c1e7819 */ /* 0x100fe2000000121d */
[----:B------:R-:W-:Y:S01]  /*2ed0*/  IMAD.U32 R8, R6, 0x10000, RZ ;  /* 0x0001000006087824 */ /* 0x000fe200078e00ff */
[----:B------:R-:W-:Y:S02]  /*2ee0*/  SHF.R.U32.HI R56, RZ, 0x10, R29 ;  /* 0x00000010ff387819 */ /* 0x000fe4000001161d */
[----:B------:R-:W-:Y:S02]  /*2ef0*/  SHF.R.U32.HI R15, RZ, 0x10, R9 ;  /* 0x00000010ff0f7819 */ /* 0x000fe40000011609 */
[----:B------:R-:W-:Y:S02]  /*2f00*/  PRMT R14, R80, 0x5432, R14 ;  /* 0x00005432500e7816 */ /* 0x000fe4000000000e */
[----:B------:R-:W-:-:S02]  /*2f10*/  PRMT R30, R81, 0x5432, R30 ;  /* 0x00005432511e7816 */ /* 0x000fc4000000001e */
[----:B------:R-:W-:Y:S02]  /*2f20*/  PRMT R56, R82, 0x5432, R56 ;  /* 0x0000543252387816 */ /* 0x000fe40000000038 */
        /* <DEDUP_REMOVED lines=10> */
[C---:B-1----:R-:W-:Y:S01]  /*2fd0*/  FMUL.FTZ R69, R7.reuse, R31 ;  /* 0x0000001f07457220 */ /* 0x042fe20000410000 */
[----:B------:R-:W-:Y:S01]  /*2fe0*/  LOP3.LUT R56, R56, 0xffff0000, RZ, 0xc0, !PT ;  /* 0xffff000038387812 */ /* 0x000fe200078ec0ff */
[----:B------:R-:W-:Y:S01]  /*2ff0*/  FMUL.FTZ R70, R7, R15 ;  /* 0x0000000f07467220 */ /* 0x000fe20000410000 */
[----:B------:R-:W-:Y:S01]  /*3000*/  LOP3.LUT R28, R28, 0xffff0000, RZ, 0xc0, !PT ;  /* 0xffff00001c1c7812 */ /* 0x000fe200078ec0ff */
[C---:B------:R-:W-:Y:S01]  /*3010*/  FMUL.FTZ R7, R9.reuse, R57 ;  /* 0x0000003909077220 */ /* 0x040fe20000410000 */
[----:B------:R-:W-:Y:S01]  /*3020*/  FMUL.FTZ R9, R9, R29 ;  /* 0x0000001d09097220 */ /* 0x000fe20000410000 */
[----:B------:R-:W-:-:S02]  /*3030*/  IMAD.U32 R6, R5, 0x10000, RZ ;  /* 0x0001000005067824 */ /* 0x000fc400078e00ff */
[----:B------:R-:W-:Y:S01]  /*3040*/  FFMA.FTZ R29, R8, R29, -R7 ;  /* 0x0000001d081d7223 */ /* 0x000fe20000010807 */
[----:B------:R-:W-:Y:S02]  /*3050*/  IMAD.U32 R5, R4, 0x10000, RZ ;  /* 0x0001000004057824 */ /* 0x000fe400078e00ff */
[----:B------:R-:W-:Y:S01]  /*3060*/  FFMA.FTZ R8, R8, R57, R9 ;  /* 0x0000003908087223 */ /* 0x000fe20000010009 */
[----:B------:R-:W-:Y:S01]  /*3070*/  LOP3.LUT R4, R4, 0xffff0000, RZ, 0xc0, !PT ;  /* 0xffff000004047812 */ /* 0x000fe200078ec0ff */
[C---:B------:R-:W-:Y:S01]  /*3080*/  FMUL.FTZ R9, R13.reuse, R56 ;  /* 0x000000380d097220 */ /* 0x040fe20000410000 */
[-C--:B------:R-:W-:Y:S01]  /*3090*/  FMUL.FTZ R13, R13, R28.reuse ;  /* 0x0000001c0d0d7220 */ /* 0x080fe20000410000 */
[C---:B------:R-:W-:Y:S01]  /*30a0*/  FFMA.FTZ R69, R6.reuse, R15, -R69 ;  /* 0x0000000f06457223 */ /* 0x040fe20000010845 */
[----:B------:R-:W-:Y:S01]  /*30b0*/  FFMA.FTZ R70, R6, R31, R70 ;  /* 0x0000001f06467223 */ /* 0x000fe20000010046 */
[----:B------:R-:W-:Y:S01]  /*30c0*/  FFMA.FTZ R9, R12, R28, -R9 ;  /* 0x0000001c0c097223 */ /* 0x000fe20000010809 */
[C---:B------:R-:W-:Y:S01]  /*30d0*/  FMUL.FTZ R6, R4.reuse, R30 ;  /* 0x0000001e04067220 */ /* 0x040fe20000410000 */
[----:B------:R-:W-:Y:S01]  /*30e0*/  FMUL.FTZ R7, R4, R14 ;  /* 0x0000000e04077220 */ /* 0x000fe20000410000 */
[----:B------:R-:W-:Y:S01]  /*30f0*/  FFMA.FTZ R12, R12, R56, R13 ;  /* 0x000000380c0c7223 */ /* 0x000fe2000001000d */
[----:B------:R-:W-:Y:S01]  /*3100*/  F2FP.BF16.F32.PACK_AB R8, R8, R29 ;  /* 0x0000001d0808723e */ /* 0x000fe200000010ff */
[C---:B------:R-:W-:Y:S01]  /*3110*/  FFMA.FTZ R6, R5.reuse, R14, -R6 ;  /* 0x0000000e05067223 */ /* 0x040fe20000010806 */
[----:B------:R-:W-:Y:S01]  /*3120*/  FFMA.FTZ R7, R5, R30, R7 ;  /* 0x0000001e05077223 */ /* 0x000fe20000010007 */
[----:B------:R-:W-:-:S02]  /*3130*/  F2FP.BF16.F32.PACK_AB R5, R70, R69 ;  /* 0x000000454605723e */ /* 0x000fc400000010ff */
[----:B------:R-:W-:Y:S02]  /*3140*/  F2FP.BF16.F32.PACK_AB R9, R12, R9 ;  /* 0x000000090c09723e */ /* 0x000fe400000010ff */
[----:B------:R-:W-:Y:S01]  /*3150*/  F2FP.BF16.F32.PACK_AB R4, R7, R6 ;  /* 0x000000060704723e */ /* 0x000fe200000010ff */
[----:B------:R-:W-:Y:S02]  /*3160*/  IMAD.MOV.U32 R6, RZ, RZ, R8 ;  /* 0x000000ffff067224 */ /* 0x000fe400078e0008 */
[----:B------:R-:W-:-:S07]  /*3170*/  IMAD.MOV.U32 R7, RZ, RZ, R9 ;  /* 0x000000ffff077224 */ /* 0x000fce00078e0009 */
.L_x_612:
[----:B------:R-:W-:Y:S05]  /*3180*/  BSYNC B1 ;  /* 0x0000000000017941 */ /* 0x000fea0003800000 */
.L_x_611:
[----:B--2---:R2:W-:Y:S01]  /*3190*/  ST.E.128 desc[UR40][R10.64], R4 ;  /* 0x000000040a007985 */ /* 0x0045e2000c101d28 */
[----:B------:R-:W-:Y:S05]  /*31a0*/  BRA `(.L_x_606) ;  /* 0x0000000c008c7947 */ /* 0x000fea0003800000 */
.L_x_599:
[----:B------:R-:W-:Y:S01]  /*31b0*/  IMAD R68, R38, -0x40, R40 ;  /* 0xffffffc026447824 */ /* 0x000fe200078e0228 */
[----:B------:R-:W-:-:S04]  /*31c0*/  ISETP.GE.AND P0, PT, R16, R73, PT ;  /* 0x000000491000720c */ /* 0x000fc80003f06270 */
[----:B------:R-:W-:-:S04]  /*31d0*/  VIMNMX R68, R68, 0x40, PT ;  /* 0x0000004044447848 */ /* 0x000fc80003fe0100 */
[----:B------:R-:W-:-:S13]  /*31e0*/  ISETP.GE.OR P5, PT, R184, R68, P0 ;  /* 0x00000044b800720c */ /* 0x000fda00007a6670 */
[----:B------:R-:W0:Y:S01]  /*31f0*/  @!P5 LDC.64 R12, c[0x0][0x3e8] ;  /* 0x0000fa00ff0cdb82 */ /* 0x000e220000000a00 */
[----:B------:R-:W-:Y:S01]  /*3200*/  @!P5 IADD3 R6, P6, R32, R4, RZ ;  /* 0x000000042006d210 */ /* 0x000fe20007fde0ff */
[----:B------:R-:W-:Y:S02]  /*3210*/  @!P5 IMAD R4, R45, R38, RZ ;  /* 0x000000262d04d224 */ /* 0x000fe400078e02ff */
[----:B------:R-:W-:Y:S02]  /*3220*/  @!P5 IMAD.MOV.U32 R5, RZ, RZ, R59 ;  /* 0x000000ffff05d224 */ /* 0x000fe400078e003b */
[----:B------:R-:W-:Y:S02]  /*3230*/  @!P5 IMAD R15, R11, R46, R4 ;  /* 0x0000002e0b0fd224 */ /* 0x000fe400078e0204 */
[----:B------:R-:W1:Y:S01]  /*3240*/  @!P5 LDC.64 R8, c[0x0][0x400] ;  /* 0x00010000ff08db82 */ /* 0x000e620000000a00 */
[----:B------:R-:W-:Y:S02]  /*3250*/  @!P5 IMAD.X R7, R10, 0x1, R54, P6 ;  /* 0x000000010a07d824 */ /* 0x000fe400030e0636 */
[----:B------:R-:W-:-:S04]  /*3260*/  @!P5 IMAD.MOV.U32 R4, RZ, RZ, R36 ;  /* 0x000000ffff04d224 */ /* 0x000fc800078e0024 */
[----:B------:R-:W-:Y:S01]  /*3270*/  @!P5 IMAD.WIDE.U32 R10, R38, R46, R4 ;  /* 0x0000002e260ad225 */ /* 0x000fe200078e0004 */
[----:B------:R-:W-:-:S03]  /*3280*/  CS2R R4, SRZ ;  /* 0x0000000000047805 */ /* 0x000fc6000001ff00 */
[----:B------:R-:W-:Y:S01]  /*3290*/  @!P5 IMAD.IADD R11, R15, 0x1, R11 ;  /* 0x000000010f0bd824 */ /* 0x000fe200078e020b */
[----:B0-----:R-:W-:-:S04]  /*32a0*/  @!P5 LEA R12, P6, R6, R12, 0x1 ;  /* 0x0000000c060cd211 */ /* 0x001fc800078c08ff */
[----:B------:R-:W-:Y:S02]  /*32b0*/  @!P5 LEA.HI.X R13, R6, R13, R7, 0x1, P6 ;  /* 0x0000000d060dd211 */ /* 0x000fe400030f0c07 */
[----:B------:R-:W-:Y:S02]  /*32c0*/  CS2R R6, SRZ ;  /* 0x0000000000067805 */ /* 0x000fe4000001ff00 */
[C---:B-1----:R-:W-:Y:S02]  /*32d0*/  @!P5 LEA R8, P6, R10.reuse, R8, 0x1 ;  /* 0x000000080a08d211 */ /* 0x042fe400078c08ff */
[----:B------:R-:W-:Y:S02]  /*32e0*/  CS2R R30, SRZ ;  /* 0x00000000001e7805 */ /* 0x000fe4000001ff00 */
[----:B------:R-:W-:Y:S01]  /*32f0*/  CS2R R28, SRZ ;  /* 0x00000000001c7805 */ /* 0x000fe2000001ff00 */
[----:B------:R-:W2:Y:S01]  /*3300*/  @!P5 LDG.E.128 R4, desc[UR40][R12.64] ;  /* 0x000000280c04d981 */ /* 0x000ea2000c1e1d00 */
[----:B------:R-:W-:-:S05]  /*3310*/  @!P5 LEA.HI.X R9, R10, R9, R11, 0x1, P6 ;  /* 0x000000090a09d211 */ /* 0x000fca00030f0c0b */
[----:B------:R-:W3:Y:S01]  /*3320*/  @!P5 LDG.E.128 R28, desc[UR40][R8.64] ;  /* 0x00000028081cd981 */ /* 0x000ee2000c1e1d00 */
[----:B------:R-:W-:Y:S01]  /*3330*/  ISETP.NE.AND P5, PT, R185, 0x3, PT ;  /* 0x00000003b900780c */ /* 0x000fe20003fa5270 */
[----:B--2---:R-:W-:Y:S02]  /*3340*/  IMAD.MOV.U32 R10, RZ, RZ, R6 ;  /* 0x000000ffff0a7224 */ /* 0x004fe400078e0006 */
[----:B------:R-:W-:Y:S02]  /*3350*/  IMAD.MOV.U32 R11, RZ, RZ, R7 ;  /* 0x000000ffff0b7224 */ /* 0x000fe400078e0007 */
[----:B------:R-:W-:Y:S02]  /*3360*/  IMAD.MOV.U32 R14, RZ, RZ, R4 ;  /* 0x000000ffff0e7224 */ /* 0x000fe400078e0004 */
[----:B------:R-:W-:Y:S02]  /*3370*/  IMAD.MOV.U32 R15, RZ, RZ, R5 ;  /* 0x000000ffff0f7224 */ /* 0x000fe400078e0005 */
[----:B---3--:R-:W-:Y:S01]  /*3380*/  IMAD.MOV.U32 R8, RZ, RZ, R31 ;  /* 0x000000ffff087224 */ /* 0x008fe200078e001f */
[----:B------:R-:W-:Y:S01]  /*3390*/  PRMT R81, R14, 0x5410, R10 ;  /* 0x000054100e517816 */ /* 0x000fe2000000000a */
[----:B------:R-:W-:Y:S01]  /*33a0*/  IMAD.MOV.U32 R10, RZ, RZ, R30 ;  /* 0x000000ffff0a7224 */ /* 0x000fe200078e001e */
[----:B------:R-:W-:Y:S01]  /*33b0*/  PRMT R85, R15, 0x5410, R11 ;  /* 0x000054100f557816 */ /* 0x000fe2000000000b */
[----:B------:R-:W-:-:S02]  /*33c0*/  IMAD.MOV.U32 R9, RZ, RZ, R28 ;  /* 0x000000ffff097224 */ /* 0x000fc400078e001c */
[----:B------:R-:W-:Y:S01]  /*33d0*/  IMAD.MOV.U32 R11, RZ, RZ, R29 ;  /* 0x000000ffff0b7224 */ /* 0x000fe200078e001d */
[----:B------:R-:W-:-:S04]  /*33e0*/  PRMT R84, R8, 0x5410, R10 ;  /* 0x0000541008547816 */ /* 0x000fc8000000000a */
[----:B------:R-:W-:Y:S01]  /*33f0*/  PRMT R77, R9, 0x5410, R11 ;  /* 0x00005410094d7816 */ /* 0x000fe2000000000b */
[----:B------:R-:W-:Y:S06]  /*3400*/  @!P5 BRA `(.L_x_613) ;  /* 0x000000000004d947 */ /* 0x000fec0003800000 */
[----:B------:R-:W-:Y:S01]  /*3410*/  BPT.TRAP 0x1 ;  /* 0x000000040000795c */ /* 0x000fe20000300000 */
.L_x_613:
[----:B------:R-:W-:Y:S01]  /*3420*/  IMAD R63, R22, 0x8, R2 ;  /* 0x00000008163f7824 */ /* 0x000fe200078e0202 */
[----:B------:R-:W-:Y:S01]  /*3430*/  SHF.L.U32 R74, R192, 0x1f, RZ ;  /* 0x0000001fc04a7819 */ /* 0x000fe200000006ff */
[----:B------:R-:W-:Y:S03]  /*3440*/  BSSY B1, `(.L_x_614) ;  /* 0x0000003000017945 */ /* 0x000fe60003800000 */
[----:B------:R-:W0:Y:S02]  /*3450*/  SYNCS.PHASECHK.TRANS64.TRYWAIT P6, [R63+URZ+0x28c90], R74 ;  /* 0x028c904a3f0075a7 */ /* 0x000e2400080c017f */
[----:B0-----:R-:W-:Y:S05]  /*3460*/  @!P6 BRA `(.L_x_615) ;  /* 0x0000013800c4e947 */ /* 0x001fea0003800000 */
.L_x_850:
[----:B------:R-:W-:Y:S05]  /*3470*/  BSYNC B1 ;  /* 0x0000000000017941 */ /* 0x000fea0003800000 */
.L_x_614:
[----:B------:R-:W-:-:S03]  /*3480*/  UMOV UR4, 0xffffffff ;  /* 0xffffffff00047882 */ /* 0x000fc60000000000 */
[----:B------:R-:W-:Y:S05]  /*3490*/  BRA.DIV UR4, `(.L_x_616) ;  /* 0x0000013a04cc7947 */ /* 0x000fea000b800000 */
[----:B------:R-:W1:Y:S04]  /*34a0*/  SHFL.IDX PT, R69, R69, RZ, 0x1c1f ;  /* 0x001c1fff45457589 */ /* 0x000e6800000e0000 */
[----:B------:R-:W2:Y:S02]  /*34b0*/  SHFL.IDX PT, R70, R70, RZ, 0x1c1f ;  /* 0x001c1fff46467589 */ /* 0x000ea400000e0000 */
.L_x_854:
[----:B------:R-:W-:-:S13]  /*34c0*/  ISETP.GE.OR P6, PT, R184, R68, P2 ;  /* 0x00000044b800720c */ /* 0x000fda00017c6670 */
[----:B------:R-:W-:Y:S05]  /*34d0*/  @P6 BRA `(.L_x_606) ;  /* 0x0000000800c06947 */ /* 0x000fea0003800000 */
[----:B------:R-:W3:Y:S01]  /*34e0*/  LDC R72, c[0x0][0x2f4] ;  /* 0x0000bd00ff487b82 */ /* 0x000ee20000000800 */
[C---:B--2---:R-:W-:Y:S01]  /*34f0*/  LEA R56, P6, R58.reuse, R70, 0x1 ;  /* 0x000000463a387211 */ /* 0x044fe200078c08ff */
[----:B------:R-:W-:Y:S03]  /*3500*/  BSSY B1, `(.L_x_617) ;  /* 0x000006f000017945 */ /* 0x000fe60003800000 */
[----:B-1----:R-:W-:Y:S01]  /*3510*/  LEA.HI.X R57, R58, R69, R61, 0x1, P6 ;  /* 0x000000453a397211 */ /* 0x002fe200030f0c3d */
[----:B---3--:R-:W-:-:S05]  /*3520*/  IMAD.IADD R8, R72, 0x1, -R51 ;  /* 0x0000000148087824 */ /* 0x008fca00078e0a33 */
[----:B------:R-:W-:-:S04]  /*3530*/  SEL R8, R51, R8, !P3 ;  /* 0x0000000833087207 */ /* 0x000fc80005800000 */
[----:B------:R-:W-:-:S04]  /*3540*/  SHF.R.S32.HI R9, RZ, 0x1f, R8 ;  /* 0x0000001fff097819 */ /* 0x000fc80000011408 */
[----:B------:R-:W-:-:S04]  /*3550*/  LEA.HI R9, R9, R8, RZ, 0x4 ;  /* 0x0000000809097211 */ /* 0x000fc800078f20ff */
[----:B------:R-:W-:Y:S01]  /*3560*/  SHF.R.S32.HI R8, RZ, 0x4, R9 ;  /* 0x00000004ff087819 */ /* 0x000fe20000011409 */
[----:B------:R-:W-:-:S03]  /*3570*/  IMAD.IADD R9, R62, 0x1, R71 ;  /* 0x000000013e097824 */ /* 0x000fc600078e0247 */
[----:B------:R-:W-:Y:S01]  /*3580*/  LEA.HI.SX32 R8, R3, R8, 0x1d ;  /* 0x0000000803087211 */ /* 0x000fe200078feaff */
[----:B------:R-:W-:-:S04]  /*3590*/  IMAD R9, R9, 0x2, R2 ;  /* 0x0000000209097824 */ /* 0x000fc800078e0202 */
[----:B------:R-:W-:-:S05]  /*35a0*/  IMAD.SHL.U32 R73, R8, 0x8, RZ ;  /* 0x0000000808497824 */ /* 0x000fca00078e00ff */
[----:B------:R-:W-:-:S04]  /*35b0*/  LOP3.LUT R8, R44, 0x38, R73, 0xf8, !PT ;  /* 0x000000382c087812 */ /* 0x000fc800078ef849 */
[----:B------:R-:W-:-:S05]  /*35c0*/  LOP3.LUT R8, R8, R47, RZ, 0x3c, !PT ;  /* 0x0000002f08087212 */ /* 0x000fca00078e3cff */
[----:B------:R-:W-:-:S04]  /*35d0*/  IMAD R8, R213, 0x200, R8 ;  /* 0x00000200d5087824 */ /* 0x000fc800078e0208 */
[----:B------:R-:W-:Y:S02]  /*35e0*/  IMAD.IADD R71, R71, 0x1, R8 ;  /* 0x0000000147477824 */ /* 0x000fe400078e0208 */
[----:B------:R-:W1:Y:S02]  /*35f0*/  LDS.128 R8, [R9+0x22400] ;  /* 0x0224000009087984 */ /* 0x000e640000000c00 */
[----:B------:R-:W-:-:S05]  /*3600*/  IMAD R71, R71, 0x2, R2 ;  /* 0x0000000247477824 */ /* 0x000fca00078e0202 */
[----:B------:R2:W3:Y:S01]  /*3610*/  LDS.128 R12, [R71+0x22400] ;  /* 0x02240000470c7984 */ /* 0x0004e20000000c00 */
[----:B------:R-:W-:Y:S05]  /*3620*/  @P0 BRA `(.L_x_618) ;  /* 0x0000000400700947 */ /* 0x000fea0003800000 */
[----:B------:R-:W-:Y:S02]  /*3630*/  SHF.R.U32.HI R75, RZ, 0x10, R5 ;  /* 0x00000010ff4b7819 */ /* 0x000fe40000011605 */
[----:B------:R-:W-:Y:S02]  /*3640*/  SHF.R.U32.HI R80, RZ, 0x10, R29 ;  /* 0x00000010ff507819 */ /* 0x000fe4000001161d */
[----:B--2---:R-:W-:Y:S01]  /*3650*/  SHF.R.U64 R71, R4, 0x10, R5 ;  /* 0x0000001004477819 */ /* 0x004fe20000001205 */
[----:B-1----:R-:W-:Y:S01]  /*3660*/  IMAD.U32 R5, R8, 0x10000, RZ ;  /* 0x0001000008057824 */ /* 0x002fe200078e00ff */
[----:B------:R-:W-:Y:S01]  /*3670*/  SHF.R.U64 R76, R6, 0x10, R7 ;  /* 0x00000010064c7819 */ /* 0x000fe20000001207 */
[----:B------:R-:W-:Y:S01]  /*3680*/  IMAD.U32 R6, R9, 0x10000, RZ ;  /* 0x0001000009067824 */ /* 0x000fe200078e00ff */
[----:B------:R-:W-:Y:S01]  /*3690*/  SHF.R.U64 R79, R28, 0x10, R29 ;  /* 0x000000101c4f7819 */ /* 0x000fe2000000121d */
[----:B---3--:R-:W-:Y:S01]  /*36a0*/  IMAD.U32 R28, R13, 0x10000, RZ ;  /* 0x000100000d1c7824 */ /* 0x008fe200078e00ff */
[----:B------:R-:W-:Y:S01]  /*36b0*/  PRMT R75, R85, 0x5410, R75 ;  /* 0x00005410554b7816 */ /* 0x000fe2000000004b */
[----:B------:R-:W-:Y:S01]  /*36c0*/  IMAD.U32 R4, R10, 0x10000, RZ ;  /* 0x000100000a047824 */ /* 0x000fe200078e00ff */
[----:B------:R-:W-:-:S02]  /*36d0*/  PRMT R80, R77, 0x5432, R80 ;  /* 0x000054324d507816 */ /* 0x000fc40000000050 */
[----:B------:R-:W-:Y:S02]  /*36e0*/  SHF.R.U32.HI R78, RZ, 0x10, R7 ;  /* 0x00000010ff4e7819 */ /* 0x000fe40000011607 */
[----:B------:R-:W-:Y:S02]  /*36f0*/  SHF.R.U32.HI R83, RZ, 0x10, R31 ;  /* 0x00000010ff537819 */ /* 0x000fe4000001161f */
[C---:B------:R-:W-:Y:S02]  /*3700*/  PRMT R71, R81.reuse, 0x5410, R71 ;  /* 0x0000541051477816 */ /* 0x040fe40000000047 */
[----:B------:R-:W-:Y:S01]  /*3710*/  PRMT R76, R81, 0x5432, R76 ;  /* 0x00005432514c7816 */ /* 0x000fe2000000004c */
[----:B------:R-:W-:Y:S01]  /*3720*/  IMAD.U32 R81, R80, 0x10000, RZ ;  /* 0x0001000050517824 */ /* 0x000fe200078e00ff */
[----:B------:R-:W-:Y:S01]  /*3730*/  PRMT R79, R77, 0x5410, R79 ;  /* 0x000054104d4f7816 */ /* 0x000fe2000000004f */
[----:B------:R-:W-:Y:S01]  /*3740*/  IMAD.U32 R77, R75, 0x10000, RZ ;  /* 0x000100004b4d7824 */ /* 0x000fe200078e00ff */
[----:B------:R-:W-:Y:S01]  /*3750*/  SHF.R.U64 R82, R30, 0x10, R31 ;  /* 0x000000101e527819 */ /* 0x000fe2000000121f */
[----:B------:R-:W-:Y:S01]  /*3760*/  IMAD.U32 R30, R15, 0x10000, RZ ;  /* 0x000100000f1e7824 */ /* 0x000fe200078e00ff */
[----:B------:R-:W-:Y:S01]  /*3770*/  LOP3.LUT R29, R13, 0xffff0000, RZ, 0xc0, !PT ;  /* 0xffff00000d1d7812 */ /* 0x000fe200078ec0ff */
[----:B------:R-:W-:Y:S01]  /*3780*/  FMUL.FTZ R87, R28, R77 ;  /* 0x0000004d1c577220 */ /* 0x000fe20000410000 */
[----:B------:R-:W-:-:S02]  /*3790*/  LOP3.LUT R80, R80, 0xffff0000, RZ, 0xc0, !PT ;  /* 0xffff000050507812 */ /* 0x000fc400078ec0ff */
[----:B------:R-:W-:Y:S01]  /*37a0*/  PRMT R78, R85, 0x5432, R78 ;  /* 0x00005432554e7816 */ /* 0x000fe2000000004e */
[-C--:B------:R-:W-:Y:S01]  /*37b0*/  FMUL.FTZ R85, R28, R81.reuse ;  /* 0x000000511c557220 */ /* 0x080fe20000410000 */
[----:B------:R-:W-:Y:S01]  /*37c0*/  PRMT R83, R84, 0x5410, R83 ;  /* 0x0000541054537816 */ /* 0x000fe20000000053 */
[C---:B------:R-:W-:Y:S01]  /*37d0*/  FFMA.FTZ R87, R6.reuse, R81, R87 ;  /* 0x0000005106577223 */ /* 0x040fe20000010057 */
[----:B------:R-:W-:Y:S01]  /*37e0*/  LOP3.LUT R7, R9, 0xffff0000, RZ, 0xc0, !PT ;  /* 0xffff000009077812 */ /* 0x000fe200078ec0ff */
[----:B------:R-:W-:Y:S01]  /*37f0*/  FFMA.FTZ R85, R6, R77, -R85 ;  /* 0x0000004d06557223 */ /* 0x000fe20000010855 */
[----:B------:R-:W-:Y:S01]  /*3800*/  PRMT R82, R84, 0x5432, R82 ;  /* 0x0000543254527816 */ /* 0x000fe20000000052 */
[----:B------:R-:W-:Y:S01]  /*3810*/  FMUL.FTZ R84, R29, R80 ;  /* 0x000000501d547220 */ /* 0x000fe20000410000 */
[----:B------:R-:W-:Y:S01]  /*3820*/  LOP3.LUT R28, R75, 0xffff0000, RZ, 0xc0, !PT ;  /* 0xffff00004b1c7812 */ /* 0x000fe200078ec0ff */
[----:B------:R-:W-:Y:S01]  /*3830*/  IMAD.U32 R75, R83, 0x10000, RZ ;  /* 0x00010000534b7824 */ /* 0x000fe200078e00ff */
[----:B------:R-:W-:Y:S01]  /*3840*/  LOP3.LUT R31, R15, 0xffff0000, RZ, 0xc0, !PT ;  /* 0xffff00000f1f7812 */ /* 0x000fe200078ec0ff */
[C---:B------:R-:W-:Y:S01]  /*3850*/  IMAD.U32 R6, R78.reuse, 0x10000, RZ ;  /* 0x000100004e067824 */ /* 0x040fe200078e00ff */
[----:B------:R-:W-:Y:S01]  /*3860*/  LOP3.LUT R78, R78, 0xffff0000, RZ, 0xc0, !PT ;  /* 0xffff00004e4e7812 */ /* 0x000fe200078ec0ff */
[-C--:B------:R-:W-:Y:S01]  /*3870*/  FMUL.FTZ R88, R29, R28.reuse ;  /* 0x0000001c1d587220 */ /* 0x080fe20000410000 */
[----:B------:R-:W-:Y:S01]  /*3880*/  FFMA.FTZ R86, R7, R28, -R84 ;  /* 0x0000001c07567223 */ /* 0x000fe20000010854 */
[CC--:B------:R-:W-:Y:S01]  /*3890*/  FMUL.FTZ R28, R30.reuse, R75.reuse ;  /* 0x0000004b1e1c7220 */ /* 0x0c0fe20000410000 */
[----:B------:R-:W-:Y:S01]  /*38a0*/  IMAD.U32 R9, R11, 0x10000, RZ ;  /* 0x000100000b097824 */ /* 0x000fe200078e00ff */
[----:B------:R-:W-:Y:S01]  /*38b0*/  LOP3.LUT R84, R83, 0xffff0000, RZ, 0xc0, !PT ;  /* 0xffff000053547812 */ /* 0x000fe200078ec0ff */
[-C--:B------:R-:W-:Y:S01]  /*38c0*/  FMUL.FTZ R30, R30, R6.reuse ;  /* 0x000000061e1e7220 */ /* 0x080fe20000410000 */
[----:B------:R-:W-:Y:S01]  /*38d0*/  LOP3.LUT R11, R11, 0xffff0000, RZ, 0xc0, !PT ;  /* 0xffff00000b0b7812 */ /* 0x000fe200078ec0ff */
[C---:B------:R-:W-:Y:S01]  /*38e0*/  FFMA.FTZ R77, R9.reuse, R6, -R28 ;  /* 0x00000006094d7223 */ /* 0x040fe2000001081c */
[C---:B------:R-:W-:Y:S01]  /*38f0*/  SHF.L.U32 R13, R12.reuse, 0x10, RZ ;  /* 0x000000100c0d7819 */ /* 0x040fe200000006ff */
[----:B------:R-:W-:Y:S01]  /*3900*/  FFMA.FTZ R75, R9, R75, R30 ;  /* 0x0000004b094b7223 */ /* 0x000fe2000001001e */
[----:B------:R-:W-:Y:S01]  /*3910*/  FMUL.FTZ R30, R31, R84 ;  /* 0x000000541f1e7220 */ /* 0x000fe20000410000 */
[----:B------:R-:W-:Y:S01]  /*3920*/  IMAD.U32 R28, R79, 0x10000, RZ ;  /* 0x000100004f1c7824 */ /* 0x000fe200078e00ff */
[----:B------:R-:W-:Y:S01]  /*3930*/  LOP3.LUT R12, R12, 0xffff0000, RZ, 0xc0, !PT ;  /* 0xffff00000c0c7812 */ /* 0x000fe200078ec0ff */
[----:B------:R-:W-:Y:S01]  /*3940*/  FFMA.FTZ R88, R7, R80, R88 ;  /* 0x0000005007587223 */ /* 0x000fe20000010058 */
[----:B------:R-:W-:Y:S01]  /*3950*/  LOP3.LUT R79, R79, 0xffff0000, RZ, 0xc0, !PT ;  /* 0xffff00004f4f7812 */ /* 0x000fe200078ec0ff */
[----:B------:R-:W-:-:S02]  /*3960*/  IMAD.U32 R6, R71, 0x10000, RZ ;  /* 0x0001000047067824 */ /* 0x000fc400078e00ff */
[-C--:B------:R-:W-:Y:S01]  /*3970*/  FMUL.FTZ R80, R31, R78.reuse ;  /* 0x0000004e1f507220 */ /* 0x080fe20000410000 */
[----:B------:R-:W-:Y:S01]  /*3980*/  FFMA.FTZ R78, R11, R78, -R30 ;  /* 0x0000004e0b4e7223 */ /* 0x000fe2000001081e */
[----:B------:R-:W-:Y:S01]  /*3990*/  LOP3.LUT R71, R71, 0xffff0000, RZ, 0xc0, !PT ;  /* 0xffff000047477812 */ /* 0x000fe200078ec0ff */
[C---:B------:R-:W-:Y:S01]  /*39a0*/  FMUL.FTZ R30, R13.reuse, R28 ;  /* 0x0000001c0d1e7220 */ /* 0x040fe20000410000 */
[----:B------:R-:W-:Y:S01]  /*39b0*/  LOP3.LUT R8, R8, 0xffff0000, RZ, 0xc0, !PT ;  /* 0xffff000008087812 */ /* 0x000fe200078ec0ff */
[----:B------:R-:W-:Y:S01]  /*39c0*/  FMUL.FTZ R13, R13, R6 ;  /* 0x000000060d0d7220 */ /* 0x000fe20000410000 */
[----:B------:R-:W-:Y:S01]  /*39d0*/  FMUL.FTZ R7, R12, R79 ;  /* 0x0000004f0c077220 */ /* 0x000fe20000410000 */
[----:B------:R-:W-:Y:S01]  /*39e0*/  FFMA.FTZ R80, R11, R84, R80 ;  /* 0x000000540b507223 */ /* 0x000fe20000010050 */
[----:B------:R-:W-:Y:S02]  /*39f0*/  IMAD.U32 R15, R14, 0x10000, RZ ;  /* 0x000100000e0f7824 */ /* 0x000fe400078e00ff */
[C---:B------:R-:W-:Y:S01]  /*3a00*/  FFMA.FTZ R30, R5.reuse, R6, -R30 ;  /* 0x00000006051e7223 */ /* 0x040fe2000001081e */
[-C--:B------:R-:W-:Y:S01]  /*3a10*/  FMUL.FTZ R11, R12, R71.reuse ;  /* 0x000000470c0b7220 */ /* 0x080fe20000410000 */
[----:B------:R-:W-:Y:S01]  /*3a20*/  LOP3.LUT R14, R14, 0xffff0000, RZ, 0xc0, !PT ;  /* 0xffff00000e0e7812 */ /* 0x000fe200078ec0ff */
[----:B------:R-:W-:Y:S01]  /*3a30*/  FFMA.FTZ R13, R5, R28, R13 ;  /* 0x0000001c050d7223 */ /* 0x000fe2000001000d */
[----:B------:R-:W-:Y:S01]  /*3a40*/  FFMA.FTZ R71, R8, R71, -R7 ;  /* 0x0000004708477223 */ /* 0x000fe20000010807 */
[C---:B------:R-:W-:Y:S01]  /*3a50*/  IMAD.U32 R6, R82.reuse, 0x10000, RZ ;  /* 0x0001000052067824 */ /* 0x040fe200078e00ff */
[----:B------:R-:W-:Y:S01]  /*3a60*/  LOP3.LUT R9, R82, 0xffff0000, RZ, 0xc0, !PT ;  /* 0xffff000052097812 */ /* 0x000fe200078ec0ff */
[C---:B------:R-:W-:Y:S01]  /*3a70*/  IMAD.U32 R5, R76.reuse, 0x10000, RZ ;  /* 0x000100004c057824 */ /* 0x040fe200078e00ff */
[----:B------:R-:W-:Y:S01]  /*3a80*/  LOP3.LUT R7, R76, 0xffff0000, RZ, 0xc0, !PT ;  /* 0xffff00004c077812 */ /* 0x000fe200078ec0ff */
[----:B------:R-:W-:Y:S01]  /*3a90*/  FFMA.FTZ R8, R8, R79, R11 ;  /* 0x0000004f08087223 */ /* 0x000fe2000001000b */
[CC--:B------:R-:W-:Y:S01]  /*3aa0*/  FMUL.FTZ R11, R15.reuse, R6.reuse ;  /* 0x000000060f0b7220 */ /* 0x0c0fe20000410000 */
[----:B------:R-:W-:Y:S01]  /*3ab0*/  LOP3.LUT R10, R10, 0xffff0000, RZ, 0xc0, !PT ;  /* 0xffff00000a0a7812 */ /* 0x000fe200078ec0ff */
[----:B------:R-:W-:Y:S01]  /*3ac0*/  FMUL.FTZ R15, R15, R5 ;  /* 0x000000050f0f7220 */ /* 0x000fe20000410000 */
        /* <DEDUP_REMOVED lines=8> */
[----:B------:R-:W-:Y:S02]  /*3b50*/  F2FP.BF16.F32.PACK_AB R75, R80, R75 ;  /* 0x0000004b504b723e */ /* 0x000fe400000010ff */
[----:B------:R-:W-:Y:S02]  /*3b60*/  F2FP.BF16.F32.PACK_AB R30, R71, R30 ;  /* 0x0000001e471e723e */ /* 0x000fe400000010ff */
[----:B------:R-:W-:Y:S01]  /*3b70*/  F2FP.BF16.F32.PACK_AB R12, R8, R13 ;  /* 0x0000000d080c723e */ /* 0x000fe200000010ff */
[----:B------:R-:W-:Y:S01]  /*3b80*/  IMAD.MOV.U32 R13, RZ, RZ, R87 ;  /* 0x000000ffff0d7224 */ /* 0x000fe200078e0057 */
[----:B------:R-:W-:Y:S01]  /*3b90*/  F2FP.BF16.F32.PACK_AB R10, R4, R11 ;  /* 0x0000000b040a723e */ /* 0x000fe200000010ff */
[----:B------:R-:W-:Y:S01]  /*3ba0*/  IMAD.MOV.U32 R8, RZ, RZ, R30 ;  /* 0x000000ffff087224 */ /* 0x000fe200078e001e */
[----:B------:R-:W-:Y:S01]  /*3bb0*/  F2FP.BF16.F32.PACK_AB R14, R14, R15 ;  /* 0x0000000f0e0e723e */ /* 0x000fe200000010ff */
[----:B------:R-:W-:Y:S01]  /*3bc0*/  IMAD.MOV.U32 R11, RZ, RZ, R77 ;  /* 0x000000ffff0b7224 */ /* 0x000fe200078e004d */
[----:B------:R-:W-:Y:S01]  /*3bd0*/  F2FP.BF16.F32.PACK_AB R9, R86, R85 ;  /* 0x000000555609723e */ /* 0x000fe200000010ff */
[----:B------:R-:W-:-:S07]  /*3be0*/  IMAD.MOV.U32 R15, RZ, RZ, R75 ;  /* 0x000000ffff0f7224 */ /* 0x000fce00078e004b */
.L_x_618:
[----:B------:R-:W-:Y:S05]  /*3bf0*/  BSYNC B1 ;  /* 0x0000000000017941 */ /* 0x000fea0003800000 */
.L_x_617:
[----:B-1----:R1:W-:Y:S01]  /*3c00*/  ST.E.128 desc[UR40][R56.64], R8 ;  /* 0x0000000838007985 */ /* 0x0023e2000c101d28 */
[----:B------:R-:W-:Y:S01]  /*3c10*/  ISETP.GE.AND P0, PT, R73, R72, PT ;  /* 0x000000484900720c */ /* 0x000fe20003f06270 */
[----:B------:R-:W-:Y:S02]  /*3c20*/  IMAD.MOV.U32 R4, RZ, RZ, R70 ;  /* 0x000000ffff047224 */ /* 0x000fe400078e0046 */
[----:B------:R-:W-:-:S10]  /*3c30*/  IMAD.MOV.U32 R5, RZ, RZ, R69 ;  /* 0x000000ffff057224 */ /* 0x000fd400078e0045 */
[----:B------:R-:W-:Y:S05]  /*3c40*/  @P0 BRA `(.L_x_606) ;  /* 0x0000000000e40947 */ /* 0x000fea0003800000 */
[----:B------:R-:W-:-:S05]  /*3c50*/  IMAD.WIDE R4, R73, 0x2, R4 ;  /* 0x0000000249047825 */ /* 0x000fca00078e0204 */
[----:B---3--:R3:W-:Y:S01]  /*3c60*/  ST.E.128 desc[UR40][R4.64], R12 ;  /* 0x0000000c04007985 */ /* 0x0087e2000c101d28 */
[----:B------:R-:W-:Y:S05]  /*3c70*/  BRA `(.L_x_606) ;  /* 0x0000000000d87947 */ /* 0x000fea0003800000 */
.L_x_598:
[----:B------:R-:W-:-:S13]  /*3c80*/  ISETP.NE.AND P5, PT, R185, 0x3, PT ;  /* 0x00000003b900780c */ /* 0x000fda0003fa5270 */
[----:B------:R-:W-:Y:S05]  /*3c90*/  @!P5 BRA `(.L_x_619) ;  /* 0x000000000004d947 */ /* 0x000fea0003800000 */
[----:B------:R-:W-:Y:S01]  /*3ca0*/  BPT.TRAP 0x1 ;  /* 0x000000040000795c */ /* 0x000fe20000300000 */
.L_x_619:
[----:B------:R-:W-:Y:S01]  /*3cb0*/  IMAD R63, R22, 0x8, R2 ;  /* 0x00000008163f7824 */ /* 0x000fe200078e0202 */
[----:B------:R-:W-:Y:S01]  /*3cc0*/  SHF.L.U32 R74, R192, 0x1f, RZ ;  /* 0x0000001fc04a7819 */ /* 0x000fe200000006ff */
[----:B------:R-:W-:Y:S01]  /*3cd0*/  BSSY B1, `(.L_x_620) ;  /* 0x0000004000017945 */ /* 0x000fe20003800000 */
[----:B------:R-:W-:Y:S02]  /*3ce0*/  SHF.R.S32.HI R67, RZ, 0x1f, R65 ;  /* 0x0000001fff437819 */ /* 0x000fe40000011441 */
[----:B------:R-:W0:Y:S02]  /*3cf0*/  SYNCS.PHASECHK.TRANS64.TRYWAIT P0, [R63+URZ+0x28c90], R74 ;  /* 0x028c904a3f0075a7 */ /* 0x000e24000800017f */
[----:B0-----:R-:W-:Y:S05]  /*3d00*/  @!P0 BRA `(.L_x_621) ;  /* 0x0000013000fc8947 */ /* 0x001fea0003800000 */
.L_x_855:
[----:B------:R-:W-:Y:S05]  /*3d10*/  BSYNC B1 ;  /* 0x0000000000017941 */ /* 0x000fea0003800000 */
.L_x_620:
[----:B------:R-:W-:Y:S01]  /*3d20*/  ULDC.64 UR4, c[0x0][0x300] ;  /* 0x0000c00000047ab9 */ /* 0x000fe20000000a00 */
[----:B-----5:R-:W-:Y:S01]  /*3d30*/  SHF.R.S32.HI R66, RZ, 0x1f, R64 ;  /* 0x0000001fff427819 */ /* 0x020fe20000011440 */
[----:B------:R-:W-:Y:S02]  /*3d40*/  IMAD R6, R67, UR4, RZ ;  /* 0x0000000443067c24 */ /* 0x000fe4000f8e02ff */
[----:B------:R-:W-:-:S04]  /*3d50*/  IMAD.WIDE.U32 R4, R65, UR4, RZ ;  /* 0x0000000441047c25 */ /* 0x000fc8000f8e00ff */
[----:B------:R-:W-:Y:S01]  /*3d60*/  IMAD R7, R65, UR5, R6 ;  /* 0x0000000541077c24 */ /* 0x000fe2000f8e0206 */
[----:B------:R-:W-:Y:S01]  /*3d70*/  ULDC.64 UR4, c[0x0][0x310] ;  /* 0x0000c40000047ab9 */ /* 0x000fe20000000a00 */
[----:B------:R-:W-:Y:S02]  /*3d80*/  IMAD R68, R38, -0x40, R40 ;  /* 0xffffffc026447824 */ /* 0x000fe400078e0228 */
[----:B------:R-:W-:Y:S02]  /*3d90*/  IMAD R9, R66, UR4, RZ ;  /* 0x0000000442097c24 */ /* 0x000fe4000f8e02ff */
[----:B------:R-:W-:Y:S01]  /*3da0*/  IMAD.IADD R5, R5, 0x1, R7 ;  /* 0x0000000105057824 */ /* 0x000fe200078e0207 */
[----:B------:R-:W-:Y:S01]  /*3db0*/  VIMNMX R68, R68, 0x40, PT ;  /* 0x0000004044447848 */ /* 0x000fe20003fe0100 */
[C---:B------:R-:W-:Y:S02]  /*3dc0*/  IMAD R9, R64.reuse, UR5, R9 ;  /* 0x0000000540097c24 */ /* 0x040fe4000f8e0209 */
[----:B------:R-:W-:Y:S01]  /*3dd0*/  IMAD.WIDE.U32 R4, R64, UR4, R4 ;  /* 0x0000000440047c25 */ /* 0x000fe2000f8e0004 */
[----:B------:R-:W-:Y:S01]  /*3de0*/  ULDC.64 UR4, c[0x0][0x308] ;  /* 0x0000c20000047ab9 */ /* 0x000fe20000000a00 */
[----:B------:R-:W-:-:S02]  /*3df0*/  ISETP.GT.AND P0, PT, R68, R184, PT ;  /* 0x000000b84400720c */ /* 0x000fc40003f04270 */
        /* <DEDUP_REMOVED lines=10> */
[----:B------:R1:W2:Y:S04]  /*3ea0*/  SHFL.IDX PT, R10, R13, RZ, 0x1c1f ;  /* 0x001c1fff0d0a7589 */ /* 0x0002a800000e0000 */
[----:B------:R1:W3:Y:S02]  /*3eb0*/  SHFL.IDX PT, R14, R6, RZ, 0x1c1f ;  /* 0x001c1fff060e7589 */ /* 0x0002e400000e0000 */
.L_x_859:
[----:B------:R-:W-:Y:S05]  /*3ec0*/  @!P0 BRA `(.L_x_606) ;  /* 0x0000000000448947 */ /* 0x000fea0003800000 */
[----:B------:R-:W-:Y:S02]  /*3ed0*/  ULDC UR4, c[0x0][0x2f4] ;  /* 0x0000bd0000047ab9 */ /* 0x000fe40000000800 */
[----:B------:R-:W-:-:S13]  /*3ee0*/  ISETP.GE.AND P0, PT, R16, UR4, PT ;  /* 0x0000000410007c0c */ /* 0x000fda000bf06270 */
[----:B-1----:R-:W1:Y:S01]  /*3ef0*/  @!P0 LDS.128 R4, [R75+0x22400] ;  /* 0x022400004b048984 */ /* 0x002e620000000c00 */
[----:B---3--:R-:W-:-:S04]  /*3f00*/  @!P0 LEA R8, P6, R16, R14, 0x1 ;  /* 0x0000000e10088211 */ /* 0x008fc800078c08ff */
[----:B--2---:R-:W-:-:S05]  /*3f10*/  @!P0 LEA.HI.X R9, R16, R10, R17, 0x1, P6 ;  /* 0x0000000a10098211 */ /* 0x004fca00030f0c11 */
[----:B-1----:R4:W-:Y:S01]  /*3f20*/  @!P0 ST.E.128 desc[UR40][R8.64], R4 ;  /* 0x0000000408008985 */ /* 0x0029e2000c101d28 */
[----:B------:R-:W-:-:S13]  /*3f30*/  ISETP.GE.AND P0, PT, R19, UR4, PT ;  /* 0x0000000413007c0c */ /* 0x000fda000bf06270 */
[----:B------:R-:W-:Y:S05]  /*3f40*/  @P0 BRA `(.L_x_606) ;  /* 0x0000000000240947 */ /* 0x000fea0003800000 */
[----:B------:R-:W-:Y:S01]  /*3f50*/  LOP3.LUT P0, RZ, R194, 0x4, RZ, 0xc0, !PT ;  /* 0x00000004c2ff7812 */ /* 0x000fe2000780c0ff */
[----:B----4-:R-:W-:-:S12]  /*3f60*/  VIADD R4, R52, 0x20 ;  /* 0x0000002034047836 */ /* 0x010fd80000000000 */
[----:B------:R-:W-:Y:S01]  /*3f70*/  @P0 VIADD R4, R52, 0xffffffe0 ;  /* 0xffffffe034040836 */ /* 0x000fe20000000000 */
[----:B------:R-:W-:-:S03]  /*3f80*/  LEA R8, P0, R19, R14, 0x1 ;  /* 0x0000000e13087211 */ /* 0x000fc600078008ff */
[----:B------:R-:W-:Y:S01]  /*3f90*/  IMAD.IADD R71, R71, 0x1, R4 ;  /* 0x0000000147477824 */ /* 0x000fe200078e0204 */
[----:B------:R-:W-:-:S03]  /*3fa0*/  LEA.HI.X R9, R19, R10, R195, 0x1, P0 ;  /* 0x0000000a13097211 */ /* 0x000fc600000f0cc3 */
[----:B------:R-:W-:-:S06]  /*3fb0*/  IMAD R4, R71, 0x2, R2 ;  /* 0x0000000247047824 */ /* 0x000fcc00078e0202 */
[----:B------:R-:W1:Y:S04]  /*3fc0*/  LDS.128 R4, [R4+0x22400] ;  /* 0x0224000004047984 */ /* 0x000e680000000c00 */
[----:B-1----:R1:W-:Y:S02]  /*3fd0*/  ST.E.128 desc[UR40][R8.64], R4 ;  /* 0x0000000408007985 */ /* 0x0023e4000c101d28 */
.L_x_606:
[----:B------:R-:W-:Y:S05]  /*3fe0*/  BSYNC B0 ;  /* 0x0000000000007941 */ /* 0x000fea0003800000 */
.L_x_597:
[----:B-1234-:R-:W1:Y:S01]  /*3ff0*/  S2R R4, SR_TID.X ;  /* 0x0000000000047919 */ /* 0x01ee620000002100 */
[----:B------:R-:W-:Y:S01]  /*4000*/  @!PT LDS RZ, [RZ] ;  /* 0x00000000fffff984 */ /* 0x000fe20000000800 */
[----:B------:R-:W-:Y:S01]  /*4010*/  @!PT LDS RZ, [RZ] ;  /* 0x00000000fffff984 */ /* 0x000fe20000000800 */
[----:B------:R-:W-:Y:S01]  /*4020*/  @!PT LDS RZ, [RZ] ;  /* 0x00000000fffff984 */ /* 0x000fe20000000800 */
[----:B------:R-:W-:Y:S01]  /*4030*/  @!PT LDS RZ, [RZ] ;  /* 0x00000000fffff984 */ /* 0x000fe20000000800 */
[----:B------:R2:W-:Y:S06]  /*4040*/  MEMBAR.ALL.CTA ;  /* 0x0000000000007992 */ /* 0x0005ec0000008000 */
[----:B--2---:R-:W2:Y:S01]  /*4050*/  FENCE.VIEW.ASYNC.S ;  /* 0x00000000000073c6 */ /* 0x004ea20000000000 */
[----:B------:R-:W-:Y:S05]  /*4060*/  WARPSYNC.ALL ;  /* 0x0000000000007948 */ /* 0x000fea0003800000 */
[----:B------:R-:W-:Y:S01]  /*4070*/  BSSY B0, `(.L_x_623) ;  /* 0x0000009000007945 */ /* 0x000fe20003800000 */
[----:B-1----:R-:W-:Y:S01]  /*4080*/  LOP3.LUT R4, R4, 0x7f, RZ, 0xc0, !PT ;  /* 0x0000007f04047812 */ /* 0x002fe200078ec0ff */
[----:B--2---:R1:W-:Y:S03]  /*4090*/  BAR.SYNC.DEFER_BLOCKING R49, 0x80 ;  /* 0x000200310000751d */ /* 0x0043e60000010000 */
[----:B------:R-:W-:-:S13]  /*40a0*/  ISETP.NE.AND P0, PT, R4, RZ, PT ;  /* 0x000000ff0400720c */ /* 0x000fda0003f05270 */
[----:B------:R-:W-:-:S05]  /*40b0*/  @!P0 VIADD R4, R63, 0x28ca0 ;  /* 0x00028ca03f048836 */ /* 0x000fca0000000000 */
[----:B------:R-:W-:-:S04]  /*40c0*/  @!P0 PRMT R4, RZ, 0x654, R4 ;  /* 0x00000654ff048816 */ /* 0x000fc80000000004 */
[----:B------:R1:W-:Y:S01]  /*40d0*/  @!P0 SYNCS.ARRIVE.TRANS64.RED.A1T0 RZ, [R4+URZ], RZ ;  /* 0x000000ff04ff89a7 */ /* 0x0003e2000810043f */
[----:B------:R-:W-:Y:S05]  /*40e0*/  @!P5 BRA `(.L_x_624) ;  /* 0x000000000004d947 */ /* 0x000fea0003800000 */
[----:B------:R-:W-:Y:S01]  /*40f0*/  BPT.TRAP 0x1 ;  /* 0x000000040000795c */ /* 0x000fe20000300000 */
.L_x_624:
[----:B------:R-:W-:Y:S05]  /*4100*/  BSYNC B0 ;  /* 0x0000000000007941 */ /* 0x000fea0003800000 */
.L_x_623:
[----:B------:R-:W2:Y:S01]  /*4110*/  SYNCS.PHASECHK.TRANS64.TRYWAIT P5, [R63+URZ+0x28cb0], R74 ;  /* 0x028cb04a3f0075a7 */ /* 0x000ea200080a017f */
[----:B------:R-:W-:Y:S04]  /*4120*/  BSSY B0, `(.L_x_625) ;  /* 0x0000002000007945 */ /* 0x000fe80003800000 */
[----:B--2---:R-:W-:Y:S05]  /*4130*/  @!P5 BRA `(.L_x_626) ;  /* 0x000001300048d947 */ /* 0x004fea0003800000 */
.L_x_860:
[----:B------:R-:W-:Y:S05]  /*4140*/  BSYNC B0 ;  /* 0x0000000000007941 */ /* 0x000fea0003800000 */
.L_x_625:
[----:B------:R-:W-:Y:S01]  /*4150*/  ULDC.64 UR4, c[0x0][0x328] ;  /* 0x0000ca0000047ab9 */ /* 0x000fe20000000a00 */
[----:B------:R-:W-:Y:S01]  /*4160*/  BSSY B0, `(.L_x_627) ;  /* 0x0000072000007945 */ /* 0x000fe20003800000 */
[----:B------:R-:W-:Y:S02]  /*4170*/  IMAD R6, R67, UR4, RZ ;  /* 0x0000000443067c24 */ /* 0x000fe4000f8e02ff */
[----:B-1----:R-:W-:-:S04]  /*4180*/  IMAD.WIDE.U32 R4, R65, UR4, RZ ;  /* 0x0000000441047c25 */ /* 0x002fc8000f8e00ff */
[----:B------:R-:W-:Y:S01]  /*4190*/  IMAD R65, R65, UR5, R6 ;  /* 0x0000000541417c24 */ /* 0x000fe2000f8e0206 */
[----:B------:R-:W-:Y:S02]  /*41a0*/  ULDC.64 UR4, c[0x0][0x338] ;  /* 0x0000ce0000047ab9 */ /* 0x000fe40000000a00 */
        /* <DEDUP_REMOVED lines=11> */
[----:B------:R-:W-:-:S04]  /*4260*/  LEA R11, P5, R4, UR4, 0x1 ;  /* 0x00000004040b7c11 */ /* 0x000fc8000f8a08ff */
[----:B------:R-:W-:Y:S02]  /*4270*/  LEA.HI.X R10, R4, UR5, R5, 0x1, P5 ;  /* 0x00000005040a7c11 */ /* 0x000fe4000a8f0c05 */
[----:B------:R-:W-:Y:S01]  /*4280*/  ISETP.GT.AND P5, PT, R68, R184, PT ;  /* 0x000000b84400720c */ /* 0x000fe20003fa4270 */
[----:B------:R-:W1:Y:S04]  /*4290*/  SHFL.IDX PT, R11, R11, RZ, 0x1c1f ;  /* 0x001c1fff0b0b7589 */ /* 0x000e6800000e0000 */
[----:B------:R-:W3:Y:S08]  /*42a0*/  SHFL.IDX PT, R10, R10, RZ, 0x1c1f ;  /* 0x001c1fff0a0a7589 */ /* 0x000ef000000e0000 */
[----:B------:R-:W-:Y:S05]  /*42b0*/  @!P5 BRA `(.L_x_628) ;  /* 0x000000040070d947 */ /* 0x000fea0003800000 */
[----:B------:R-:W-:Y:S01]  /*42c0*/  ULDC UR4, c[0x0][0x320] ;  /* 0x0000c80000047ab9 */ /* 0x000fe20000000800 */
[----:B------:R-:W4:Y:S01]  /*42d0*/  LDL R30, [R1] ;  /* 0x00000000011e7983 */ /* 0x000f220000100800 */
[----:B------:R-:W-:Y:S01]  /*42e0*/  ISETP.GE.AND P6, PT, R16, UR4, PT ;  /* 0x0000000410007c0c */ /* 0x000fe2000bfc6270 */
[----:B------:R-:W-:Y:S02]  /*42f0*/  IMAD R9, R22, 0x8000, R52 ;  /* 0x0000800016097824 */ /* 0x000fe400078e0234 */
[----:B------:R-:W5:Y:S02]  /*4300*/  LDL R29, [R1+0x4] ;  /* 0x00000400011d7983 */ /* 0x000f640000100800 */
[C---:B------:R-:W-:Y:S02]  /*4310*/  IMAD R12, R9.reuse, 0x2, R2 ;  /* 0x00000002090c7824 */ /* 0x040fe400078e0202 */
[----:B------:R-:W2:Y:S04]  /*4320*/  LDL R28, [R1+0x8] ;  /* 0x00000800011c7983 */ /* 0x000ea80000100800 */
[----:B------:R-:W2:Y:S04]  /*4330*/  LDL R15, [R1+0xc] ;  /* 0x00000c00010f7983 */ /* 0x000ea80000100800 */
[----:B------:R-:W0:Y:S01]  /*4340*/  @!P6 LDS.128 R4, [R12+0x400] ;  /* 0x000400000c04e984 */ /* 0x000e220000000c00 */
[----:B------:R-:W-:Y:S01]  /*4350*/  LOP3.LUT P5, RZ, R194, 0x4, RZ, 0xc0, !PT ;  /* 0x00000004c2ff7812 */ /* 0x000fe200078ac0ff */
[----:B------:R-:W-:-:S02]  /*4360*/  VIADD R13, R9, 0x20 ;  /* 0x00000020090d7836 */ /* 0x000fc40000000000 */
[----:B------:R-:W2:Y:S10]  /*4370*/  LDL R14, [R1+0x10] ;  /* 0x00001000010e7983 */ /* 0x000eb40000100800 */
[----:B------:R-:W-:Y:S01]  /*4380*/  @P5 VIADD R13, R9, 0xffffffe0 ;  /* 0xffffffe0090d5836 */ /* 0x000fe20000000000 */
[----:B-1----:R-:W-:-:S03]  /*4390*/  @!P6 LEA R8, P5, R16, R11, 0x1 ;  /* 0x0000000b1008e211 */ /* 0x002fc600078a08ff */
[----:B------:R-:W-:Y:S01]  /*43a0*/  IMAD R13, R13, 0x2, R2 ;  /* 0x000000020d0d7824 */ /* 0x000fe200078e0202 */
[----:B---3--:R-:W-:Y:S02]  /*43b0*/  @!P6 LEA.HI.X R9, R16, R10, R17, 0x1, P5 ;  /* 0x0000000a1009e211 */ /* 0x008fe400028f0c11 */
[----:B------:R-:W-:-:S03]  /*43c0*/  ISETP.GE.AND P5, PT, R19, UR4, PT ;  /* 0x0000000413007c0c */ /* 0x000fc6000bfa6270 */
[----:B0-----:R0:W-:Y:S10]  /*43d0*/  @!P6 ST.E.128 desc[UR40][R8.64], R4 ;  /* 0x000000040800e985 */ /* 0x0011f4000c101d28 */
[----:B------:R-:W1:Y:S01]  /*43e0*/  @!P5 LDS.128 R4, [R13+0x400] ;  /* 0x000400000d04d984 */ /* 0x000e620000000c00 */
[----:B0-----:R-:W-:-:S04]  /*43f0*/  @!P5 LEA R8, P6, R19, R11, 0x1 ;  /* 0x0000000b1308d211 */ /* 0x001fc800078c08ff */
[----:B------:R-:W-:Y:S02]  /*4400*/  @!P5 LEA.HI.X R9, R19, R10, R195, 0x1, P6 ;  /* 0x0000000a1309d211 */ /* 0x000fe400030f0cc3 */
[----:B------:R-:W-:-:S03]  /*4410*/  ISETP.GE.AND P6, PT, R210, UR4, PT ;  /* 0x00000004d2007c0c */ /* 0x000fc6000bfc6270 */
[----:B-1----:R0:W-:Y:S10]  /*4420*/  @!P5 ST.E.128 desc[UR40][R8.64], R4 ;  /* 0x000000040800d985 */ /* 0x0021f4000c101d28 */
[----:B------:R-:W1:Y:S01]  /*4430*/  @!P6 LDS.128 R4, [R12+0x2400] ;  /* 0x002400000c04e984 */ /* 0x000e620000000c00 */
[----:B0-----:R-:W-:-:S05]  /*4440*/  @!P6 LEA R8, P5, R210, R11, 0x1 ;  /* 0x0000000bd208e211 */ /* 0x001fca00078a08ff */
[----:B------:R-:W-:Y:S01]  /*4450*/  @!P6 IMAD.X R9, R10, 0x1, R221, P5 ;  /* 0x000000010a09e824 */ /* 0x000fe200028e06dd */
[----:B------:R-:W-:-:S04]  /*4460*/  ISETP.GE.AND P5, PT, R209, UR4, PT ;  /* 0x00000004d1007c0c */ /* 0x000fc8000bfa6270 */
[----:B-1----:R0:W-:Y:S09]  /*4470*/  @!P6 ST.E.128 desc[UR40][R8.64], R4 ;  /* 0x000000040800e985 */ /* 0x0021f2000c101d28 */
        /* <DEDUP_REMOVED lines=42> */
[----:B----4-:R-:W-:Y:S01]  /*4720*/  @!P5 IMAD.X R9, R10, 0x1, R30, P6 ;  /* 0x000000010a09d824 */ /* 0x010fe200030e061e */
[----:B------:R-:W-:-:S04]  /*4730*/  ISETP.GE.AND P6, PT, R200, UR4, PT ;  /* 0x00000004c8007c0c */ /* 0x000fc8000bfc6270 */
[----:B-1----:R0:W-:Y:S09]  /*4740*/  @!P5 ST.E.128 desc[UR40][R8.64], R4 ;  /* 0x000000040800d985 */ /* 0x0021f2000c101d28 */
[----:B------:R-:W1:Y:S01]  /*4750*/  @!P6 LDS.128 R4, [R12+0xc400] ;  /* 0x00c400000c04e984 */ /* 0x000e620000000c00 */
[----:B0-----:R-:W-:-:S05]  /*4760*/  @!P6 LEA R8, P5, R200, R11, 0x1 ;  /* 0x0000000bc808e211 */ /* 0x001fca00078a08ff */
[----:B-----5:R-:W-:Y:S01]  /*4770*/  @!P6 IMAD.X R9, R10, 0x1, R29, P5 ;  /* 0x000000010a09e824 */ /* 0x020fe200028e061d */
[----:B------:R-:W-:-:S04]  /*4780*/  ISETP.GE.AND P5, PT, R199, UR4, PT ;  /* 0x00000004c7007c0c */ /* 0x000fc8000bfa6270 */
[----:B-1----:R0:W-:Y:S09]  /*4790*/  @!P6 ST.E.128 desc[UR40][R8.64], R4 ;  /* 0x000000040800e985 */ /* 0x0021f2000c101d28 */
[----:B------:R-:W1:Y:S01]  /*47a0*/  @!P5 LDS.128 R4, [R13+0xc400] ;  /* 0x00c400000d04d984 */ /* 0x000e620000000c00 */
[----:B0-----:R-:W-:-:S05]  /*47b0*/  @!P5 LEA R8, P6, R199, R11, 0x1 ;  /* 0x0000000bc708d211 */ /* 0x001fca00078c08ff */
[----:B--2---:R-:W-:Y:S01]  /*47c0*/  @!P5 IMAD.X R9, R10, 0x1, R28, P6 ;  /* 0x000000010a09d824 */ /* 0x004fe200030e061c */
        /* <DEDUP_REMOVED lines=8> */
[----:B0-----:R-:W-:-:S04]  /*4850*/  @!P5 LEA R8, P6, R211, R11, 0x1 ;  /* 0x0000000bd308d211 */ /* 0x001fc800078c08ff */
[----:B------:R-:W-:-:S05]  /*4860*/  @!P5 IADD3.X R9, R10, R14, RZ, P6, !PT ;  /* 0x0000000e0a09d210 */ /* 0x000fca00037fe4ff */
[----:B-1----:R4:W-:Y:S04]  /*4870*/  @!P5 ST.E.128 desc[UR40][R8.64], R4 ;  /* 0x000000040800d985 */ /* 0x0029e8000c101d28 */
.L_x_628:
[----:B------:R-:W-:Y:S05]  /*4880*/  BSYNC B0 ;  /* 0x0000000000007941 */ /* 0x000fea0003800000 */
.L_x_627:
[----:B------:R-:W-:Y:S01]  /*4890*/  @!PT LDS RZ, [RZ] ;  /* 0x00000000fffff984 */ /* 0x000fe20000000800 */
[----:B------:R-:W-:Y:S01]  /*48a0*/  @!PT LDS RZ, [RZ] ;  /* 0x00000000fffff984 */ /* 0x000fe20000000800 */
[----:B------:R-:W-:Y:S01]  /*48b0*/  @!PT LDS RZ, [RZ] ;  /* 0x00000000fffff984 */ /* 0x000fe20000000800 */
[----:B------:R-:W-:Y:S01]  /*48c0*/  @!PT LDS RZ, [RZ] ;  /* 0x00000000fffff984 */ /* 0x000fe20000000800 */
[----:B------:R5:W-:Y:S06]  /*48d0*/  MEMBAR.ALL.CTA ;  /* 0x0000000000007992 */ /* 0x000bec0000008000 */
[----:B-----5:R-:W5:Y:S01]  /*48e0*/  FENCE.VIEW.ASYNC.S ;  /* 0x00000000000073c6 */ /* 0x020f620000000000 */
[----:B------:R-:W-:Y:S02]  /*48f0*/  VIADD R22, R22, 0x1 ;  /* 0x0000000116167836 */ /* 0x000fe40000000000 */
[----:B0-2---:R-:W-:Y:S01]  /*4900*/  @!P0 VIADD R63, R63, 0x28cc0 ;  /* 0x00028cc03f3f8836 */ /* 0x005fe20000000000 */
[----:B-----5:R0:W-:Y:S02]  /*4910*/  BAR.SYNC.DEFER_BLOCKING R49, 0x80 ;  /* 0x000200310000751d */ /* 0x0201e40000010000 */
[----:B------:R-:W-:-:S02]  /*4920*/  ISETP.NE.AND P5, PT, R22, 0x2, PT ;  /* 0x000000021600780c */ /* 0x000fc40003fa5270 */
[----:B------:R-:W-:Y:S02]  /*4930*/  @!P0 PRMT R63, RZ, 0x654, R63 ;  /* 0x00000654ff3f8816 */ /* 0x000fe4000000003f */
[----:B----4-:R-:W-:Y:S02]  /*4940*/  SEL R5, RZ, 0x1, P5 ;  /* 0x00000001ff057807 */ /* 0x010fe40002800000 */
[----:B------:R-:W-:Y:S02]  /*4950*/  SEL R22, R22, RZ, P5 ;  /* 0x000000ff16167207 */ /* 0x000fe40002800000 */
[----:B------:R-:W-:Y:S01]  /*4960*/  LOP3.LUT R192, R192, R5, RZ, 0x3c, !PT ;  /* 0x00000005c0c07212 */ /* 0x000fe200078e3cff */
[----:B------:R0:W-:Y:S01]  /*4970*/  @!P0 SYNCS.ARRIVE.TRANS64.RED.A1T0 RZ, [R63+URZ], RZ ;  /* 0x000000ff3fff89a7 */ /* 0x0001e2000810043f */
[----:B------:R-:W-:Y:S01]  /*4980*/  PLOP3.LUT P0, PT, PT, PT, PT, 0x8, 0x0 ;  /* 0x000000000000781c */ /* 0x000fe20003f0e170 */
[----:B------:R-:W-:-:S12]  /*4990*/  @P4 BRA `(.L_x_629) ;  /* 0xffffffd800404947 */ /* 0x000fd8000383ffff */
.L_x_592:
[----:B------:R-:W2:Y:S01]  /*49a0*/  LDL R4, [R1+0x50] ;  /* 0x0000500001047983 */ /* 0x000ea20000100800 */
[----:B------:R-:W-:Y:S01]  /*49b0*/  BSSY B0, `(.L_x_630) ;  /* 0x0000047000007945 */ /* 0x000fe20003800000 */
[----:B------:R-:W-:Y:S01]  /*49c0*/  IMAD.MOV.U32 R0, RZ, RZ, RZ ;  /* 0x000000ffff007224 */ /* 0x000fe200078e00ff */
        /* <DEDUP_REMOVED lines=27> */
[----:B------:R-:W-:Y:S01]  /*4b80*/  IMAD.MOV.U32 R99, RZ, RZ, RZ ;  /* 0x000000ffff637224 */ /* 0x000fe200078e00ff */
[----:B------:R-:W-:Y:S01]  /*4b90*/  CS2R R40, SRZ ;  /* 0x0000000000287805 */ /* 0x000fe2000001ff00 */
[----:B------:R-:W-:Y:S01]  /*4ba0*/  IMAD.MOV.U32 R96, RZ, RZ, RZ ;  /* 0x000000ffff607224 */ /* 0x000fe200078e00ff */
[----:B------:R-:W-:-:S02]  /*4bb0*/  CS2R R94, SRZ ;  /* 0x00000000005e7805 */ /* 0x000fc4000001ff00 */
[----:B------:R-:W-:Y:S01]  /*4bc0*/  CS2R R92, SRZ ;  /* 0x00000000005c7805 */ /* 0x000fe2000001ff00 */
[----:B------:R-:W-:Y:S01]  /*4bd0*/  IMAD.MOV.U32 R91, RZ, RZ, RZ ;  /* 0x000000ffff5b7224 */ /* 0x000fe200078e00ff */
[----:B------:R-:W-:Y:S01]  /*4be0*/  CS2R R88, SRZ ;  /* 0x0000000000587805 */ /* 0x000fe2000001ff00 */
[----:B------:R-:W-:Y:S01]  /*4bf0*/  IMAD.MOV.U32 R37, RZ, RZ, RZ ;  /* 0x000000ffff257224 */ /* 0x000fe200078e00ff */
        /* <DEDUP_REMOVED lines=8> */
[----:B------:R-:W-:Y:S02]  /*4c80*/  CS2R R28, SRZ ;  /* 0x00000000001c7805 */ /* 0x000fe4000001ff00 */
[----:B------:R-:W-:Y:S01]  /*4c90*/  CS2R R72, SRZ ;  /* 0x0000000000487805 */ /* 0x000fe2000001ff00 */
[----:B------:R-:W-:Y:S01]  /*4ca0*/  IMAD.MOV.U32 R71, RZ, RZ, RZ ;  /* 0x000000ffff477224 */ /* 0x000fe200078e00ff */
[----:B------:R-:W-:Y:S01]  /*4cb0*/  CS2R R68, SRZ ;  /* 0x0000000000447805 */ /* 0x000fe2000001ff00 */
[----:B------:R-:W-:Y:S01]  /*4cc0*/  IMAD.MOV.U32 R15, RZ, RZ, RZ ;  /* 0x000000ffff0f7224 */ /* 0x000fe200078e00ff */
[----:B------:R-:W-:Y:S01]  /*4cd0*/  CS2R R12, SRZ ;  /* 0x00000000000c7805 */ /* 0x000fe2000001ff00 */
[----:B------:R-:W-:Y:S01]  /*4ce0*/  IMAD.MOV.U32 R67, RZ, RZ, RZ ;  /* 0x000000ffff437224 */ /* 0x000fe200078e00ff */
[----:B------:R-:W-:-:S02]  /*4cf0*/  CS2R R64, SRZ ;  /* 0x0000000000407805 */ /* 0x000fc4000001ff00 */
[----:B0-----:R-:W-:Y:S01]  /*4d00*/  CS2R R62, SRZ ;  /* 0x00000000003e7805 */ /* 0x001fe2000001ff00 */
[----:B------:R-:W-:Y:S01]  /*4d10*/  IMAD.MOV.U32 R155, RZ, RZ, RZ ;  /* 0x000000ffff9b7224 */ /* 0x000fe200078e00ff */
[----:B------:R-:W-:Y:S02]  /*4d20*/  CS2R R156, SRZ ;  /* 0x00000000009c7805 */ /* 0x000fe4000001ff00 */
[----:B------:R-:W-:Y:S02]  /*4d30*/  CS2R R58, SRZ ;  /* 0x00000000003a7805 */ /* 0x000fe4000001ff00 */
[----:B------:R-:W-:Y:S02]  /*4d40*/  CS2R R158, SRZ ;  /* 0x00000000009e7805 */ /* 0x000fe4000001ff00 */
[----:B------:R-:W-:Y:S02]  /*4d50*/  CS2R R54, SRZ ;  /* 0x0000000000367805 */ /* 0x000fe4000001ff00 */
[----:B------:R-:W-:-:S02]  /*4d60*/  CS2R R160, SRZ ;  /* 0x0000000000a07805 */ /* 0x000fc4000001ff00 */
[----:B------:R-:W-:Y:S01]  /*4d70*/  CS2R R50, SRZ ;  /* 0x0000000000327805 */ /* 0x000fe2000001ff00 */
[----:B------:R-:W-:Y:S01]  /*4d80*/  IMAD.MOV.U32 R162, RZ, RZ, RZ ;  /* 0x000000ffffa27224 */ /* 0x000fe200078e00ff */
[----:B------:R-:W-:Y:S02]  /*4d90*/  CS2R R46, SRZ ;  /* 0x00000000002e7805 */ /* 0x000fe4000001ff00 */
[----:B------:R-:W-:Y:S01]  /*4da0*/  CS2R R42, SRZ ;  /* 0x00000000002a7805 */ /* 0x000fe2000001ff00 */
[----:B------:R-:W-:Y:S02]  /*4db0*/  IMAD.MOV.U32 R153, RZ, RZ, RZ ;  /* 0x000000ffff997224 */ /* 0x000fe400078e00ff */
[----:B------:R-:W-:Y:S02]  /*4dc0*/  IMAD.MOV.U32 R39, RZ, RZ, RZ ;  /* 0x000000ffff277224 */ /* 0x000fe400078e00ff */
[----:B-1----:R-:W-:Y:S01]  /*4dd0*/  IMAD.MOV.U32 R11, RZ, RZ, RZ ;  /* 0x000000ffff0b7224 */ /* 0x002fe200078e00ff */
[----:B--2---:R-:W-:Y:S01]  /*4de0*/  ISETP.NE.AND P1, PT, R4, 0x1, PT ;  /* 0x000000010400780c */ /* 0x004fe20003f25270 */
[----:B------:R-:W-:-:S12]  /*4df0*/  @P0 BRA `(.L_x_631) ;  /* 0x0000000000080947 */ /* 0x000fd80003800000 */
[----:B------:R-:W0:Y:S02]  /*4e00*/  FENCE.VIEW.ASYNC.G ;  /* 0x00000000000073c6 */ /* 0x000e240000000100 */
[----:B0-----:R-:W-:Y:S06]  /*4e10*/  BAR.ARV 0xc, 0x180 ;  /* 0x0306000000007b1d */ /* 0x001fec0000002000 */
.L_x_631:
[----:B------:R-:W-:Y:S05]  /*4e20*/  BSYNC B0 ;  /* 0x0000000000007941 */ /* 0x000fea0003800000 */
.L_x_630:
[----:B------:R-:W-:Y:S01]  /*4e30*/  BSSY B7, `(.L_x_632) ;  /* 0x00007cc000077945 */ /* 0x000fe20003800000 */
[----:B------:R-:W-:Y:S01]  /*4e40*/  IMAD.MOV.U32 R14, RZ, RZ, RZ ;  /* 0x000000ffff0e7224 */ /* 0x000fe200078e00ff */
[----:B------:R-:W-:Y:S01]  /*4e50*/  CS2R R8, SRZ ;  /* 0x0000000000087805 */ /* 0x000fe2000001ff00 */
[----:B------:R-:W-:Y:S01]  /*4e60*/  IMAD.MOV.U32 R36, RZ, RZ, RZ ;  /* 0x000000ffff247224 */ /* 0x000fe200078e00ff */
[----:B------:R-:W-:Y:S01]  /*4e70*/  CS2R R6, SRZ ;  /* 0x0000000000067805 */ /* 0x000fe2000001ff00 */
[----:B------:R-:W-:Y:S02]  /*4e80*/  IMAD.MOV.U32 R35, RZ, RZ, RZ ;  /* 0x000000ffff237224 */ /* 0x000fe400078e00ff */
[----:B---3--:R-:W-:Y:S02]  /*4e90*/  IMAD.MOV.U32 R10, RZ, RZ, RZ ;  /* 0x000000ffff0a7224 */ /* 0x008fe400078e00ff */
[----:B------:R-:W-:Y:S02]  /*4ea0*/  IMAD.MOV.U32 R32, RZ, RZ, RZ ;  /* 0x000000ffff207224 */ /* 0x000fe400078e00ff */
[----:B------:R-:W-:-:S02]  /*4eb0*/  IMAD.MOV.U32 R31, RZ, RZ, RZ ;  /* 0x000000ffff1f7224 */ /* 0x000fc400078e00ff */
[----:B------:R-:W-:Y:S02]  /*4ec0*/  IMAD.MOV.U32 R152, RZ, RZ, RZ ;  /* 0x000000ffff987224 */ /* 0x000fe400078e00ff */
[----:B------:R-:W-:Y:S02]  /*4ed0*/  IMAD.MOV.U32 R154, RZ, RZ, RZ ;  /* 0x000000ffff9a7224 */ /* 0x000fe400078e00ff */
[----:B------:R-:W-:Y:S02]  /*4ee0*/  IMAD.MOV.U32 R3, RZ, RZ, RZ ;  /* 0x000000ffff037224 */ /* 0x000fe400078e00ff */
[----:B------:R-:W-:Y:S01]  /*4ef0*/  IMAD.MOV.U32 R5, RZ, RZ, RZ ;  /* 0x000000ffff057224 */ /* 0x000fe200078e00ff */
[----:B------:R-:W-:Y:S06]  /*4f00*/  @!P1 BRA `(.L_x_633) ;  /* 0x0000001800b89947 */ /* 0x000fec0003800000 */
[----:B------:R-:W-:Y:S02]  /*4f10*/  ISETP.GE.AND P1, PT, R168, 0x1, PT ;  /* 0x00000001a800780c */ /* 0x000fe40003f26270 */
[----:B------:R-:W-:-:S11]  /*4f20*/  PLOP3.LUT P0, PT, PT, PT, PT, 0x80, 0x0 ;  /* 0x000000000000781c */ /* 0x000fd60003f0f070 */
[----:B------:R-:W-:Y:S05]  /*4f30*/  @!P1 BRA `(.L_x_634) ;  /* 0x0000007800ec9947 */ /* 0x000fea0003800000 */
[----:B------:R-:W0:Y:S01]  /*4f40*/  S2R R26, SR_TID.X ;  /* 0x00000000001a7919 */ /* 0x000e220000002100 */
[----:B------:R-:W-:Y:S01]  /*4f50*/  ISETP.NE.AND P0, PT, R185, 0x3, PT ;  /* 0x00000003b900780c */ /* 0x000fe20003f05270 */
[----:B0-----:R-:W-:-:S05]  /*4f60*/  VIADD R26, R26, 0xffffff80 ;  /* 0xffffff801a1a7836 */ /* 0x001fca0000000000 */
[----:B------:R-:W-:-:S04]  /*4f70*/  SHF.R.S32.HI R4, RZ, 0x1f, R26 ;  /* 0x0000001fff047819 */ /* 0x000fc8000001141a */
[----:B------:R-:W-:-:S04]  /*4f80*/  LEA.HI R4, R4, R26, RZ, 0x7 ;  /* 0x0000001a04047211 */ /* 0x000fc800078f38ff */
[----:B------:R-:W-:-:S05]  /*4f90*/  SHF.R.S32.HI R4, RZ, 0x7, R4 ;  /* 0x00000007ff047819 */ /* 0x000fca0000011404 */
[----:B------:R-:W0:Y:S02]  /*4fa0*/  SHFL.IDX PT, R0, R4, RZ, 0x1f ;  /* 0x00001fff04007589 */ /* 0x000e2400000e0000 */
[----:B0-----:R-:W-:-:S04]  /*4fb0*/  LEA.HI R3, R0, R0, RZ, 0x1 ;  /* 0x0000000000037211 */ /* 0x001fc800078f08ff */
[----:B------:R-:W-:-:S05]  /*4fc0*/  LOP3.LUT R3, R3, 0x1fffe, RZ, 0xc0, !PT ;  /* 0x0001fffe03037812 */ /* 0x000fca00078ec0ff */
[----:B------:R-:W-:-:S04]  /*4fd0*/  IMAD.IADD R3, R0, 0x1, -R3 ;  /* 0x0000000100037824 */ /* 0x000fc800078e0a03 */
[----:B------:R-:W-:-:S04]  /*4fe0*/  IMAD R3, R3, 0x8000, R2 ;  /* 0x0000800003037824 */ /* 0x000fc800078e0202 */
[----:B------:R-:W-:-:S05]  /*4ff0*/  VIADD R3, R3, 0x400 ;  /* 0x0000040003037836 */ /* 0x000fca0000000000 */
[----:B------:R-:W-:-:S04]  /*5000*/  SHF.R.U32.HI R3, RZ, 0x4, R3 ;  /* 0x00000004ff037819 */ /* 0x000fc80000011603 */
[----:B------:R-:W-:-:S04]  /*5010*/  LOP3.LUT R0, R3, 0x3fff, RZ, 0xc0, !PT ;  /* 0x00003fff03007812 */ /* 0x000fc800078ec0ff */
[----:B------:R-:W-:Y:S01]  /*5020*/  LOP3.LUT R0, R0, 0x2000000, RZ, 0xfc, !PT ;  /* 0x0200000000007812 */ /* 0x000fe200078efcff */
[----:B------:R-:W-:Y:S06]  /*5030*/  @!P0 BRA `(.L_x_635) ;  /* 0x0000000000048947 */ /* 0x000fec0003800000 */
[----:B------:R-:W-:Y:S01]  /*5040*/  BPT.TRAP 0x1 ;  /* 0x000000040000795c */ /* 0x000fe20000300000 */
.L_x_635:
[----:B------:R-:W-:Y:S01]  /*5050*/  IMAD R3, R18, 0x8, R2 ;  /* 0x0000000812037824 */ /* 0x000fe200078e0202 */
[----:B------:R-:W-:Y:S01]  /*5060*/  SHF.L.U32 R6, R23, 0x1f, RZ ;  /* 0x0000001f17067819 */ /* 0x000fe200000006ff */
[----:B------:R-:W-:Y:S01]  /*5070*/  VIADD R4, R2, 0x26800 ;  /* 0x0002680002047836 */ /* 0x000fe20000000000 */
[----:B------:R-:W-:Y:S02]  /*5080*/  BSSY B0, `(.L_x_636) ;  /* 0x0000008000007945 */ /* 0x000fe40003800000 */
[----:B------:R-:W0:Y:S02]  /*5090*/  SYNCS.PHASECHK.TRANS64.TRYWAIT P1, [R3+URZ+0x28c50], R6 ;  /* 0x028c5006030075a7 */ /* 0x000e24000802017f */
[----:B------:R-:W-:Y:S01]  /*50a0*/  SHF.R.U32.HI R5, RZ, 0x4, R4 ;  /* 0x00000004ff057819 */ /* 0x000fe20000011604 */
[----:B------:R-:W-:-:S03]  /*50b0*/  IMAD R4, R18, 0x1000, R0 ;  /* 0x0000100012047824 */ /* 0x000fc600078e0200 */
[----:B------:R-:W-:-:S04]  /*50c0*/  LOP3.LUT R5, R5, 0x3fff, RZ, 0xc0, !PT ;  /* 0x00003fff05057812 */ /* 0x000fc800078ec0ff */
[----:B------:R-:W-:Y:S01]  /*50d0*/  LOP3.LUT R10, R5, 0x10000, RZ, 0xfc, !PT ;  /* 0x00010000050a7812 */ /* 0x000fe200078efcff */
[----:B------:R-:W-:Y:S01]  /*50e0*/  IMAD.MOV.U32 R5, RZ, RZ, 0x40000040 ;  /* 0x40000040ff057424 */ /* 0x000fe200078e00ff */
[----:B0-----:R-:W-:Y:S06]  /*50f0*/  @!P1 BRA `(.L_x_637) ;  /* 0x00000120006c9947 */ /* 0x001fec0003800000 */
.L_x_861:
[----:B------:R-:W-:Y:S05]  /*5100*/  BSYNC B0 ;  /* 0x0000000000007941 */ /* 0x000fea0003800000 */
.L_x_636:
[----:B------:R-:W-:Y:S01]  /*5110*/  BAR.SYNC.DEFER_BLOCKING 0xe, 0x100 ;  /* 0x0384000000007b1d */ /* 0x000fe20000010000 */
[----:B------:R-:W-:Y:S01]  /*5120*/  IMAD.MOV.U32 R11, RZ, RZ, 0x40000040 ;  /* 0x40000040ff0b7424 */ /* 0x000fe200078e00ff */
[C---:B------:R-:W-:Y:S01]  /*5130*/  R2UR UR6, R4.reuse ;  /* 0x00000000040672ca */ /* 0x040fe200000e0000 */
[----:B0-----:R-:W-:Y:S01]  /*5140*/  VIADD R6, R4, 0x80 ;  /* 0x0000008004067836 */ /* 0x001fe20000000000 */
[----:B------:R-:W-:Y:S01]  /*5150*/  R2UR UR7, R5 ;  /* 0x00000000050772ca */ /* 0x000fe200000e0000 */
[----:B------:R-:W-:Y:S01]  /*5160*/  IMAD.MOV.U32 R7, RZ, RZ, 0x40000040 ;  /* 0x40000040ff077424 */ /* 0x000fe200078e00ff */
[C---:B------:R-:W-:Y:S01]  /*5170*/  R2UR UR4, R10.reuse ;  /* 0x000000000a0472ca */ /* 0x040fe200000e0000 */
[----:B------:R-:W-:Y:S01]  /*5180*/  VIADD R8, R10, 0x2 ;  /* 0x000000020a087836 */ /* 0x000fe20000000000 */
[----:B------:R-:W-:Y:S01]  /*5190*/  R2UR UR5, R11 ;  /* 0x000000000b0572ca */ /* 0x000fe200000e0000 */
[----:B------:R-:W-:Y:S02]  /*51a0*/  IMAD.MOV.U32 R9, RZ, RZ, 0x40000040 ;  /* 0x40000040ff097424 */ /* 0x000fe400078e00ff */
[----:B------:R-:W-:-:S05]  /*51b0*/  IMAD.MOV.U32 R5, RZ, RZ, 0x40000040 ;  /* 0x40000040ff057424 */ /* 0x000fca00078e00ff */
[----:B------:R-:W-:Y:S02]  /*51c0*/  R2UR UR15, R5 ;  /* 0x00000000050f72ca */ /* 0x000fe400000e0000 */
[----:B------:R-:W-:-:S04]  /*51d0*/  MOV R5, 0x40000040 ;  /* 0x4000004000057802 */ /* 0x000fc80000000f00 */
[----:B------:R-:W-:Y:S01]  /*51e0*/  R2UR UR13, R5 ;  /* 0x00000000050d72ca */ /* 0x000fe200000e0000 */
[----:B-----5:R-:W-:-:S06]  /*51f0*/  WARPGROUP.ARRIVE ;  /* 0x00000000000079c5 */ /* 0x020fcc0000000000 */
[----:B------:R-:W-:Y:S01]  /*5200*/  HGMMA.64x256x16.F32.BF16 R24, gdesc[UR4].tnspB, RZ, !UPT, gsb0 ;  /* 0x43e00000041879f0 */ /* 0x000fe2000c0018ff */
[----:B------:R-:W-:Y:S01]  /*5210*/  R2UR UR6, R6 ;  /* 0x00000000060672ca */ /* 0x000fe200000e0000 */
[----:B------:R-:W-:Y:S01]  /*5220*/  VIADD R6, R4, 0x100 ;  /* 0x0000010004067836 */ /* 0x000fe20000000000 */
[----:B------:R-:W-:Y:S01]  /*5230*/  R2UR UR7, R7 ;  /* 0x00000000070772ca */ /* 0x000fe200000e0000 */
[----:B------:R-:W-:Y:S01]  /*5240*/  IMAD.MOV.U32 R7, RZ, RZ, 0x40000040 ;  /* 0x40000040ff077424 */ /* 0x000fe200078e00ff */
[----:B------:R-:W-:Y:S01]  /*5250*/  R2UR UR4, R8 ;  /* 0x00000000080472ca */ /* 0x000fe200000e0000 */
[----:B------:R-:W-:Y:S01]  /*5260*/  VIADD R4, R4, 0x180 ;  /* 0x0000018004047836 */ /* 0x000fe20000000000 */
[----:B------:R-:W-:Y:S02]  /*5270*/  R2UR UR5, R9 ;  /* 0x00000000090572ca */ /* 0x000fe400000e0000 */
[----:B------:R-:W-:Y:S01]  /*5280*/  R2UR UR10, R6 ;  /* 0x00000000060a72ca */ /* 0x000fe200000e0000 */
[----:B------:R-:W-:Y:S01]  /*5290*/  VIADD R6, R10, 0x4 ;  /* 0x000000040a067836 */ /* 0x000fe20000000000 */
[----:B------:R-:W-:Y:S01]  /*52a0*/  R2UR UR11, R7 ;  /* 0x00000000070b72ca */ /* 0x000fe200000e0000 */
[----:B------:R-:W-:Y:S01]  /*52b0*/  IMAD.MOV.U32 R7, RZ, RZ, 0x40000040 ;  /* 0x40000040ff077424 */ /* 0x000fe200078e00ff */
[----:B------:R-:W-:Y:S01]  /*52c0*/  R2UR UR14, R4 ;  /* 0x00000000040e72ca */ /* 0x000fe200000e0000 */
[----:B------:R-:W-:Y:S01]  /*52d0*/  VIADD R4, R10, 0x6 ;  /* 0x000000060a047836 */ /* 0x000fe20000000000 */
[----:B------:R-:W-:-:S02]  /*52e0*/  R2UR UR8, R6 ;  /* 0x00000000060872ca */ /* 0x000fc400000e0000 */
[----:B------:R-:W-:Y:S02]  /*52f0*/  R2UR UR9, R7 ;  /* 0x00000000070972ca */ /* 0x000fe400000e0000 */
[----:B------:R-:W-:Y:S01]  /*5300*/  R2UR UR12, R4 ;  /* 0x00000000040c72ca */ /* 0x000fe200000e0000 */
[----:B------:R-:W-:Y:S02]  /*5310*/  WARPGROUP.DEPBAR.LE gsb0, 0x0 ;  /* 0x00008000000079c5 */ /* 0x000fe40000010000 */
        /* <DEDUP_REMOVED lines=14> */
.L_x_638:
[----:B------:R-:W-:Y:S01]  /*5400*/  ISETP.GE.AND P1, PT, R168, 0x41, PT ;  /* 0x00000041a800780c */ /* 0x000fe20003f26270 */
[----:B------:R-:W-:Y:S01]  /*5410*/  VIADD R10, R3, 0x28c60 ;  /* 0x00028c60030a7836 */ /* 0x000fe20000000000 */
[----:B------:R-:W-:Y:S04]  /*5420*/  BSSY B0, `(.L_x_639) ;  /* 0x00000cd000007945 */ /* 0x000fe80003800000 */
[----:B------:R-:W-:-:S04]  /*5430*/  PRMT R10, R193, 0x654, R10 ;  /* 0x00000654c10a7816 */ /* 0x000fc8000000000a */
[----:B------:R0:W-:Y:S03]  /*5440*/  SYNCS.ARRIVE.TRANS64.RED.A1T0 RZ, [R10+URZ], RZ ;  /* 0x000000ff0aff79a7 */ /* 0x0001e6000810043f */
[----:B------:R-:W-:Y:S05]  /*5450*/  @!P1 BRA `(.L_x_640) ;  /* 0x0000000c00249947 */ /* 0x000fea0003800000 */
[----:B------:R-:W-:-:S07]  /*5460*/  VIADD R215, R215, 0xfffffffe ;  /* 0xfffffffed7d77836 */ /* 0x000fce0000000000 */
.L_x_647:
[----:B------:R-:W-:Y:S01]  /*5470*/  BAR.SYNC.DEFER_BLOCKING 0xe, 0x100 ;  /* 0x0384000000007b1d */ /* 0x000fe20000010000 */
[C---:B------:R-:W-:Y:S01]  /*5480*/  IMAD R3, R18.reuse, 0x40, R198 ;  /* 0x0000004012037824 */ /* 0x040fe200078e02c6 */
[----:B------:R-:W-:Y:S01]  /*5490*/  ISETP.GT.AND P2, PT, R215, RZ, PT ;  /* 0x000000ffd700720c */ /* 0x000fe20003f44270 */
[----:B------:R-:W-:Y:S02]  /*54a0*/  VIADD R18, R18, 0x1 ;  /* 0x0000000112127836 */ /* 0x000fe40000000000 */
[----:B------:R-:W-:Y:S02]  /*54b0*/  IMAD R3, R3, 0x4, R2 ;  /* 0x0000000403037824 */ /* 0x000fe400078e0202 */
[----:B------:R-:W-:Y:S01]  /*54c0*/  VIADD R215, R215, 0xffffffff ;  /* 0xffffffffd7d77836 */ /* 0x000fe20000000000 */
[----:B------:R-:W-:-:S04]  /*54d0*/  ISETP.NE.AND P1, PT, R18, 0x2, PT ;  /* 0x000000021200780c */ /* 0x000fc80003f25270 */
[----:B------:R-:W-:Y:S01]  /*54e0*/  SEL R18, R18, RZ, P1 ;  /* 0x000000ff12127207 */ /* 0x000fe20000800000 */
[----:B01----:R-:W0:Y:S04]  /*54f0*/  LDS R10, [R3+0x28800] ;  /* 0x02880000030a7984 */ /* 0x003e280000000800 */
        /* <DEDUP_REMOVED lines=65> */
[----:B------:R-:W-:Y:S01]  /*5910*/  SEL R10, RZ, 0x1, P1 ;  /* 0x00000001ff0a7807 */ /* 0x000fe20000800000 */
        /* <DEDUP_REMOVED lines=64> */
[----:B------:R-:W-:Y:S01]  /*5d20*/  LOP3.LUT R23, R23, R10, RZ, 0x3c, !PT ;  /* 0x0000000a17177212 */ /* 0x000fe200078e3cff */
[----:B------:R-:W-:Y:S06]  /*5d30*/  @!P0 BRA `(.L_x_641) ;  /* 0x0000000000048947 */ /* 0x000fec0003800000 */
[----:B------:R-:W-:Y:S01]  /*5d40*/  BPT.TRAP 0x1 ;  /* 0x000000040000795c */ /* 0x000fe20000300000 */
.L_x_641:
[----:B------:R-:W-:Y:S01]  /*5d50*/  IMAD R3, R18, 0x8, R2 ;  /* 0x0000000812037824 */ /* 0x000fe200078e0202 */
[----:B------:R-:W-:-:S04]  /*5d60*/  SHF.L.U32 R10, R23, 0x1f, RZ ;  /* 0x0000001f170a7819 */ /* 0x000fc800000006ff */
[----:B------:R0:W1:Y:S01]  /*5d70*/  SYNCS.PHASECHK.TRANS64.TRYWAIT P1, [R3+URZ+0x28c50], R10 ;  /* 0x028c500a030075a7 */ /* 0x000062000802017f */
[----:B------:R-:W-:Y:S05]  /*5d80*/  @!P0 BRA `(.L_x_642) ;  /* 0x0000000000048947 */ /* 0x000fea0003800000 */
[----:B------:R-:W-:Y:S01]  /*5d90*/  BPT.TRAP 0x1 ;  /* 0x000000040000795c */ /* 0x000fe20000300000 */
.L_x_642:
[----:B------:R-:W-:Y:S04]  /*5da0*/  BSSY B1, `(.L_x_643) ;  /* 0x0000004000017945 */ /* 0x000fe80003800000 */
[----:B-1----:R-:W-:Y:S05]  /*5db0*/  @P1 BRA `(.L_x_644) ;  /* 0x0000000000081947 */ /* 0x002fea0003800000 */
[----:B------:R-:W1:Y:S02]  /*5dc0*/  SYNCS.PHASECHK.TRANS64.TRYWAIT P1, [R3+URZ+0x28c50], R10 ;  /* 0x028c500a030075a7 */ /* 0x000e64000802017f */
[----:B-1----:R-:W-:Y:S05]  /*5dd0*/  @!P1 BRA `(.L_x_645) ;  /* 0x0000011400489947 */ /* 0x002fea0003800000 */
.L_x_644:
[----:B------:R-:W-:Y:S05]  /*5de0*/  BSYNC B1 ;  /* 0x0000000000017941 */ /* 0x000fea0003800000 */
.L_x_643:
[----:B01----:R-:W-:Y:S01]  /*5df0*/  IMAD R10, R18, 0x1000, R0 ;  /* 0x00001000120a7824 */ /* 0x003fe200078e0200 */
[----:B------:R-:W-:Y:S01]  /*5e00*/  WARPGROUP.ARRIVE ;  /* 0x00000000000079c5 */ /* 0x000fe20000000000 */
[----:B------:R-:W-:Y:S01]  /*5e10*/  IMAD.MOV.U32 R11, RZ, RZ, 0x40000040 ;  /* 0x40000040ff0b7424 */ /* 0x000fe200078e00ff */
[----:B------:R-:W-:Y:S01]  /*5e20*/  R2UR UR8, R8 ;  /* 0x00000000080872ca */ /* 0x000fe200000e0000 */
[C---:B------:R-:W-:Y:S01]  /*5e30*/  VIADD R12, R10.reuse, 0x80 ;  /* 0x000000800a0c7836 */ /* 0x040fe20000000000 */
[----:B------:R-:W-:Y:S01]  /*5e40*/  R2UR UR6, R10 ;  /* 0x000000000a0672ca */ /* 0x000fe200000e0000 */
[----:B------:R-:W-:Y:S01]  /*5e50*/  IMAD.MOV.U32 R13, RZ, RZ, 0x40000040 ;  /* 0x40000040ff0d7424 */ /* 0x000fe200078e00ff */
[C---:B------:R-:W-:Y:S02]  /*5e60*/  R2UR UR7, R11.reuse ;  /* 0x000000000b0772ca */ /* 0x040fe400000e0000 */
[----:B------:R-:W-:Y:S01]  /*5e70*/  R2UR UR10, R12 ;  /* 0x000000000c0a72ca */ /* 0x000fe200000e0000 */
[C---:B------:R-:W-:Y:S01]  /*5e80*/  VIADD R12, R10.reuse, 0x100 ;  /* 0x000001000a0c7836 */ /* 0x040fe20000000000 */
[----:B------:R-:W-:Y:S01]  /*5e90*/  R2UR UR5, R11 ;  /* 0x000000000b0572ca */ /* 0x000fe200000e0000 */
[----:B------:R-:W-:Y:S01]  /*5ea0*/  VIADD R10, R10, 0x180 ;  /* 0x000001800a0a7836 */ /* 0x000fe20000000000 */
[----:B------:R-:W-:-:S02]  /*5eb0*/  R2UR UR11, R13 ;  /* 0x000000000d0b72ca */ /* 0x000fc400000e0000 */
[----:B------:R-:W-:Y:S02]  /*5ec0*/  R2UR UR9, R9 ;  /* 0x00000000090972ca */ /* 0x000fe400000e0000 */
[----:B------:R-:W-:Y:S01]  /*5ed0*/  R2UR UR18, R10 ;  /* 0x000000000a1272ca */ /* 0x000fe200000e0000 */
[----:B------:R-:W-:Y:S01]  /*5ee0*/  VIADD R10, R2, 0x26800 ;  /* 0x00026800020a7836 */ /* 0x000fe20000000000 */
[----:B------:R-:W-:Y:S02]  /*5ef0*/  R2UR UR14, R12 ;  /* 0x000000000c0e72ca */ /* 0x000fe400000e0000 */
[----:B------:R-:W-:Y:S02]  /*5f00*/  R2UR UR15, R13 ;  /* 0x000000000d0f72ca */ /* 0x000fe400000e0000 */
[----:B------:R-:W-:Y:S02]  /*5f10*/  SHF.R.U32.HI R10, RZ, 0x4, R10 ;  /* 0x00000004ff0a7819 */ /* 0x000fe4000001160a */
[----:B------:R-:W-:-:S02]  /*5f20*/  R2UR UR12, R6 ;  /* 0x00000000060c72ca */ /* 0x000fc400000e0000 */
[----:B------:R-:W-:Y:S02]  /*5f30*/  LOP3.LUT R10, R10, 0x3fff, RZ, 0xc0, !PT ;  /* 0x00003fff0a0a7812 */ /* 0x000fe400078ec0ff */
[----:B------:R-:W-:Y:S02]  /*5f40*/  R2UR UR13, R7 ;  /* 0x00000000070d72ca */ /* 0x000fe400000e0000 */
[----:B------:R-:W-:Y:S02]  /*5f50*/  LOP3.LUT R10, R10, 0x10000, RZ, 0xfc, !PT ;  /* 0x000100000a0a7812 */ /* 0x000fe400078efcff */
[----:B------:R-:W-:Y:S02]  /*5f60*/  R2UR UR19, R11 ;  /* 0x000000000b1372ca */ /* 0x000fe400000e0000 */
[----:B------:R-:W-:Y:S02]  /*5f70*/  R2UR UR4, R10 ;  /* 0x000000000a0472ca */ /* 0x000fe400000e0000 */
[----:B------:R-:W-:-:S02]  /*5f80*/  R2UR UR16, R4 ;  /* 0x00000000041072ca */ /* 0x000fc400000e0000 */
[----:B------:R-:W-:-:S09]  /*5f90*/  R2UR UR17, R5 ;  /* 0x00000000051172ca */ /* 0x000fd200000e0000 */
        /* <DEDUP_REMOVED lines=17> */
.L_x_646:
[----:B------:R-:W-:-:S05]  /*60b0*/  VIADD R10, R3, 0x28c60 ;  /* 0x00028c60030a7836 */ /* 0x000fca0000000000 */
[----:B------:R-:W-:-:S04]  /*60c0*/  PRMT R10, R193, 0x654, R10 ;  /* 0x00000654c10a7816 */ /* 0x000fc8000000000a */
[----:B------:R1:W-:Y:S01]  /*60d0*/  SYNCS.ARRIVE.TRANS64.RED.A1T0 RZ, [R10+URZ], RZ ;  /* 0x000000ff0aff79a7 */ /* 0x0003e2000810043f */
[----:B------:R-:W-:Y:S05]  /*60e0*/  @P2 BRA `(.L_x_647) ;  /* 0xfffffff000e02947 */ /* 0x000fea000383ffff */
.L_x_640:
[----:B------:R-:W-:Y:S05]  /*60f0*/  BSYNC B0 ;  /* 0x0000000000007941 */ /* 0x000fea0003800000 */
.L_x_639:
[----:B------:R-:W-:Y:S01]  /*6100*/  BAR.SYNC.DEFER_BLOCKING 0xe, 0x100 ;  /* 0x0384000000007b1d */ /* 0x000fe20000010000 */
[C---:B------:R-:W-:Y:S01]  /*6110*/  IMAD R3, R18.reuse, 0x40, R198 ;  /* 0x0000004012037824 */ /* 0x040fe200078e02c6 */
[----:B------:R-:W-:Y:S01]  /*6120*/  PLOP3.LUT P0, PT, PT, PT, PT, 0x8, 0x0 ;  /* 0x000000000000781c */ /* 0x000fe20003f0e170 */
[----:B------:R-:W-:Y:S02]  /*6130*/  VIADD R18, R18, 0x1 ;  /* 0x0000000112127836 */ /* 0x000fe40000000000 */
[----:B------:R-:W-:Y:S02]  /*6140*/  IMAD R3, R3, 0x4, R2 ;  /* 0x0000000403037824 */ /* 0x000fe400078e0202 */
[----:B------:R-:W-:Y:S01]  /*6150*/  IMAD.MOV.U32 R21, RZ, RZ, RZ ;  /* 0x000000ffff157224 */ /* 0x000fe200078e00ff */
[----:B------:R-:W-:-:S04]  /*6160*/  ISETP.NE.AND P1, PT, R18, 0x2, PT ;  /* 0x000000021200780c */ /* 0x000fc80003f25270 */
[----:B------:R-:W-:Y:S01]  /*6170*/  SEL R18, R18, RZ, P1 ;  /* 0x000000ff12127207 */ /* 0x000fe20000800000 */
[----:B------:R-:W2:Y:S04]  /*6180*/  LDS R2, [R3+0x28800] ;  /* 0x0288000003027984 */ /* 0x000ea80000000800 */
[----:B------:R-:W3:Y:S01]  /*6190*/  LDS R0, [R3+0x28820] ;  /* 0x0288200003007984 */ /* 0x000ee20000000800 */
[-C--:B--2---:R-:W-:Y:S01]  /*61a0*/  FMUL.FTZ R152, R29, R2.reuse ;  /* 0x000000021d987220 */ /* 0x084fe20000410000 */
[-C--:B01----:R-:W-:Y:S01]  /*61b0*/  FMUL.FTZ R10, R33, R2.reuse ;  /* 0x00000002210a7220 */ /* 0x083fe20000410000 */
[-C--:B------:R-:W-:Y:S01]  /*61c0*/  FMUL.FTZ R14, R37, R2.reuse ;  /* 0x00000002250e7220 */ /* 0x080fe20000410000 */
[----:B------:R-:W-:Y:S01]  /*61d0*/  FMUL.FTZ R20, R41, R2 ;  /* 0x0000000229147220 */ /* 0x000fe20000410000 */
[-C--:B---3--:R-:W-:Y:S01]  /*61e0*/  FMUL.FTZ R5, R26, R0.reuse ;  /* 0x000000001a057220 */ /* 0x088fe20000410000 */
        /* <DEDUP_REMOVED lines=64> */
[-C--:B------:R-:W-:Y:S01]  /*65f0*/  FMUL.FTZ R154, R28, R2.reuse ;  /* 0x000000021c9a7220 */ /* 0x080fe20000410000 */
[-C--:B------:R-:W-:Y:S01]  /*6600*/  FMUL.FTZ R153, R40, R2.reuse ;  /* 0x0000000228997220 */ /* 0x080fe20000410000 */
[----:B------:R-:W-:Y:S01]  /*6610*/  FMUL.FTZ R8, R24, R2 ;  /* 0x0000000218087220 */ /* 0x000fe20000410000 */
[----:B------:R-:W-:Y:S01]  /*6620*/  LOP3.LUT R23, R23, R0, RZ, 0x3c, !PT ;  /* 0x0000000017177212 */ /* 0x000fe200078e3cff */
        /* <DEDUP_REMOVED lines=60> */
.L_x_633:
[----:B------:R-:W-:Y:S02]  /*69f0*/  ISETP.GE.AND P1, PT, R168, 0x1, PT ;  /* 0x00000001a800780c */ /* 0x000fe40003f26270 */
[----:B------:R-:W-:-:S11]  /*6a00*/  PLOP3.LUT P0, PT, PT, PT, PT, 0x80, 0x0 ;  /* 0x000000000000781c */ /* 0x000fd60003f0f070 */
[----:B------:R-:W-:Y:S05]  /*6a10*/  @!P1 BRA `(.L_x_634) ;  /* 0x0000006000349947 */ /* 0x000fea0003800000 */
[----:B------:R-:W0:Y:S01]  /*6a20*/  S2R R26, SR_TID.X ;  /* 0x00000000001a7919 */ /* 0x000e220000002100 */
[----:B------:R-:W-:Y:S01]  /*6a30*/  BSSY B6, `(.L_x_648) ;  /* 0x0000020000067945 */ /* 0x000fe20003800000 */
[----:B0-----:R-:W-:-:S05]  /*6a40*/  VIADD R26, R26, 0xffffff80 ;  /* 0xffffff801a1a7836 */ /* 0x001fca0000000000 */
[----:B------:R-:W-:-:S04]  /*6a50*/  SHF.R.S32.HI R4, RZ, 0x1f, R26 ;  /* 0x0000001fff047819 */ /* 0x000fc8000001141a */
[----:B------:R-:W-:-:S04]  /*6a60*/  LEA.HI R4, R4, R26, RZ, 0x7 ;  /* 0x0000001a04047211 */ /* 0x000fc800078f38ff */
[----:B------:R-:W-:-:S05]  /*6a70*/  SHF.R.S32.HI R4, RZ, 0x7, R4 ;  /* 0x00000007ff047819 */ /* 0x000fca0000011404 */
[----:B------:R-:W0:Y:S02]  /*6a80*/  SHFL.IDX PT, R0, R4, RZ, 0x1f ;  /* 0x00001fff04007589 */ /* 0x000e2400000e0000 */
[----:B0-----:R-:W-:-:S04]  /*6a90*/  LEA.HI R3, R0, R0, RZ, 0x1 ;  /* 0x0000000000037211 */ /* 0x001fc800078f08ff */
[----:B------:R-:W-:-:S05]  /*6aa0*/  LOP3.LUT R3, R3, 0x1fffe, RZ, 0xc0, !PT ;  /* 0x0001fffe03037812 */ /* 0x000fca00078ec0ff */
[----:B------:R-:W-:Y:S02]  /*6ab0*/  IMAD.IADD R3, R0, 0x1, -R3 ;  /* 0x0000000100037824 */ /* 0x000fe400078e0a03 */
[----:B------:R-:W-:Y:S02]  /*6ac0*/  VIADD R0, R2, 0x26800 ;  /* 0x0002680002007836 */ /* 0x000fe40000000000 */
[----:B------:R-:W-:-:S03]  /*6ad0*/  IMAD R3, R3, 0x8000, R2 ;  /* 0x0000800003037824 */ /* 0x000fc600078e0202 */
[----:B------:R-:W-:Y:S01]  /*6ae0*/  LOP3.LUT P0, RZ, R0, 0x3ff, RZ, 0xc0, !PT ;  /* 0x000003ff00ff7812 */ /* 0x000fe2000780c0ff */
[----:B------:R-:W-:-:S05]  /*6af0*/  VIADD R3, R3, 0x400 ;  /* 0x0000040003037836 */ /* 0x000fca0000000000 */
[----:B------:R-:W-:-:S04]  /*6b00*/  SHF.R.U32.HI R3, RZ, 0x4, R3 ;  /* 0x00000004ff037819 */ /* 0x000fc80000011603 */
[----:B------:R-:W-:-:S03]  /*6b10*/  LOP3.LUT R56, R3, 0x3fff, RZ, 0xc0, !PT ;  /* 0x00003fff03387812 */ /* 0x000fc600078ec0ff */
        /* <DEDUP_REMOVED lines=17> */
.L_x_649:
[----:B------:R-:W-:Y:S05]  /*6c30*/  BSYNC B6 ;  /* 0x0000000000067941 */ /* 0x000fea0003800000 */
.L_x_648:
[----:B------:R-:W-:Y:S02]  /*6c40*/  ULDC UR4, c[0x0][0x3f4] ;  /* 0x0000fd0000047ab9 */ /* 0x000fe40000000800 */
[----:B------:R-:W-:-:S13]  /*6c50*/  ISETP.LT.AND P0, PT, RZ, UR4, PT ;  /* 0x00000004ff007c0c */ /* 0x000fda000bf01270 */
[----:B------:R-:W-:Y:S05]  /*6c60*/  @P0 BRA `(.L_x_650) ;  /* 0x0000000000400947 */ /* 0x000fea0003800000 */
[----:B------:R-:W2:Y:S02]  /*6c70*/  LDL R20, [R1+0x34] ;  /* 0x0000340001147983 */ /* 0x000ea40000100800 */
[----:B--2---:R-:W-:-:S04]  /*6c80*/  LEA.HI R0, R20, R20, RZ, 0x1 ;  /* 0x0000001414007211 */ /* 0x004fc800078f08ff */
[----:B------:R-:W-:-:S05]  /*6c90*/  LOP3.LUT R0, R0, 0xfffffffe, RZ, 0xc0, !PT ;  /* 0xfffffffe00007812 */ /* 0x000fca00078ec0ff */
[----:B------:R-:W-:-:S05]  /*6ca0*/  IMAD.IADD R0, R20, 0x1, -R0 ;  /* 0x0000000114007824 */ /* 0x000fca00078e0a00 */
[----:B------:R-:W-:-:S04]  /*6cb0*/  SHF.L.U32 R3, R0, 0x1f, RZ ;  /* 0x0000001f00037819 */ /* 0x000fc800000006ff */
[----:B------:R0:W1:Y:S03]  /*6cc0*/  SYNCS.PHASECHK.TRANS64.TRYWAIT P0, [R2+URZ+0x28c00], R3 ;  /* 0x028c0003020075a7 */ /* 0x000066000800017f */
[----:B-1----:R-:W-:Y:S05]  /*6cd0*/  @!P0 NANOSLEEP.SYNCS 0x989680 ;  /* 0x009896800000895d */ /* 0x002fea0003900000 */
[----:B------:R-:W1:Y:S01]  /*6ce0*/  @!P0 SYNCS.PHASECHK.TRANS64 P0, [R2+URZ+0x28c00], R3 ;  /* 0x028c0003020085a7 */ /* 0x000e62000800007f */
[----:B------:R-:W-:Y:S04]  /*6cf0*/  BSSY B0, `(.L_x_651) ;  /* 0x0000006000007945 */ /* 0x000fe80003800000 */
[----:B-1----:R-:W-:Y:S05]  /*6d00*/  @P0 BRA `(.L_x_652) ;  /* 0x0000000000100947 */ /* 0x002fea0003800000 */
.L_x_653:
[----:B-1----:R1:W2:Y:S02]  /*6d10*/  SYNCS.PHASECHK.TRANS64.TRYWAIT P0, [R2+URZ+0x28c00], R3 ;  /* 0x028c0003020075a7 */ /* 0x0022a4000800017f */
[----:B--2---:R-:W-:Y:S05]  /*6d20*/  @!P0 NANOSLEEP.SYNCS 0x989680 ;  /* 0x009896800000895d */ /* 0x004fea0003900000 */
[----:B------:R-:W2:Y:S02]  /*6d30*/  @!P0 SYNCS.PHASECHK.TRANS64 P0, [R2+URZ+0x28c00], R3 ;  /* 0x028c0003020085a7 */ /* 0x000ea4000800007f */
[----:B--2---:R-:W-:Y:S05]  /*6d40*/  @!P0 BRA `(.L_x_653) ;  /* 0xfffffffc00f08947 */ /* 0x004fea000383ffff */
.L_x_652:
[----:B------:R-:W-:Y:S05]  /*6d50*/  BSYNC B0 ;  /* 0x0000000000007941 */ /* 0x000fea0003800000 */
.L_x_651:
[----:B------:R-:W-:Y:S05]  /*6d60*/  BRA `(.L_x_654) ;  /* 0x0000002000c07947 */ /* 0x000fea0003800000 */
.L_x_650:
[----:B-----5:R-:W-:Y:S01]  /*6d70*/  SHF.R.S32.HI R0, RZ, 0x1f, R24 ;  /* 0x0000001fff007819 */ /* 0x020fe20000011418 */
[----:B------:R-:W-:Y:S01]  /*6d80*/  VIADD R4, R2, 0x20400 ;  /* 0x0002040002047836 */ /* 0x000fe20000000000 */
[----:B------:R-:W-:Y:S01]  /*6d90*/  ULDC.64 UR4, c[0x0][0x3f8] ;  /* 0x0000fe0000047ab9 */ /* 0x000fe20000000a00 */
[----:B------:R-:W-:Y:S01]  /*6da0*/  ULDC.64 UR6, c[0x0][0x408] ;  /* 0x0001020000067ab9 */ /* 0x000fe20000000a00 */
[----:B------:R-:W-:Y:S01]  /*6db0*/  BSSY B6, `(.L_x_655) ;  /* 0x0000021000067945 */ /* 0x000fe20003800000 */
[----:B------:R-:W-:Y:S01]  /*6dc0*/  IMAD R3, R0, UR4, RZ ;  /* 0x0000000400037c24 */ /* 0x000fe2000f8e02ff */
[----:B------:R-:W-:Y:S01]  /*6dd0*/  LOP3.LUT P0, RZ, R4, 0x3ff, RZ, 0xc0, !PT ;  /* 0x000003ff04ff7812 */ /* 0x000fe2000780c0ff */
[----:B------:R-:W-:Y:S02]  /*6de0*/  IMAD R9, R0, UR6, RZ ;  /* 0x0000000600097c24 */ /* 0x000fe4000f8e02ff */
[----:B------:R-:W-:-:S04]  /*6df0*/  IMAD.WIDE.U32 R4, R24, UR4, RZ ;  /* 0x0000000418047c25 */ /* 0x000fc8000f8e00ff */
[C---:B------:R-:W-:Y:S01]  /*6e00*/  IMAD R3, R24.reuse, UR5, R3 ;  /* 0x0000000518037c24 */ /* 0x040fe2000f8e0203 */
[----:B------:R-:W-:Y:S01]  /*6e10*/  ULDC.64 UR4, c[0x0][0x3e8] ;  /* 0x0000fa0000047ab9 */ /* 0x000fe20000000a00 */
[----:B------:R-:W-:-:S04]  /*6e20*/  IMAD.WIDE.U32 R6, R24, UR6, RZ ;  /* 0x0000000618067c25 */ /* 0x000fc8000f8e00ff */
[----:B------:R-:W-:Y:S01]  /*6e30*/  IMAD R9, R24, UR7, R9 ;  /* 0x0000000718097c24 */ /* 0x000fe2000f8e0209 */
[----:B------:R-:W-:Y:S01]  /*6e40*/  ULDC.64 UR6, c[0x0][0x400] ;  /* 0x0001000000067ab9 */ /* 0x000fe20000000a00 */
[----:B------:R-:W-:Y:S01]  /*6e50*/  IMAD.IADD R3, R3, 0x1, R5 ;  /* 0x0000000103037824 */ /* 0x000fe200078e0205 */
[----:B------:R-:W-:Y:S01]  /*6e60*/  LEA R24, P1, R4, UR4, 0x1 ;  /* 0x0000000404187c11 */ /* 0x000fe2000f8208ff */
[----:B------:R-:W-:Y:S01]  /*6e70*/  IMAD.IADD R29, R9, 0x1, R7 ;  /* 0x00000001091d7824 */ /* 0x000fe200078e0207 */
[----:B------:R-:W-:Y:S02]  /*6e80*/  LEA R28, P2, R6, UR6, 0x1 ;  /* 0x00000006061c7c11 */ /* 0x000fe4000f8408ff */
[----:B------:R-:W-:Y:S02]  /*6e90*/  LEA.HI.X R26, R4, UR5, R3, 0x1, P1 ;  /* 0x00000005041a7c11 */ /* 0x000fe400088f0c03 */
[----:B------:R-:W-:Y:S01]  /*6ea0*/  LEA.HI.X R29, R6, UR7, R29, 0x1, P2 ;  /* 0x00000007061d7c11 */ /* 0x000fe200090f0c1d */
[----:B------:R-:W-:Y:S08]  /*6eb0*/  @!P0 BRA `(.L_x_656) ;  /* 0x0000000000408947 */ /* 0x000ff00003800000 */
        /* <DEDUP_REMOVED lines=16> */
.L_x_656:
[----:B------:R-:W-:Y:S05]  /*6fc0*/  BSYNC B6 ;  /* 0x0000000000067941 */ /* 0x000fea0003800000 */
.L_x_655:
[----:B------:R-:W-:Y:S01]  /*6fd0*/  ULDC.U8 UR4, c[0x0][0x410] ;  /* 0x0001040000047ab9 */ /* 0x000fe20000000000 */
[----:B------:R-:W-:Y:S01]  /*6fe0*/  BSSY B0, `(.L_x_657) ;  /* 0x0000200000007945 */ /* 0x000fe20003800000 */
[----:B------:R-:W-:Y:S01]  /*6ff0*/  ISETP.NE.AND P0, PT, RZ, UR4, PT ;  /* 0x00000004ff007c0c */ /* 0x000fe2000bf05270 */
[----:B------:R-:W-:-:S12]  /*7000*/  IMAD R4, R25, 0x40, R184 ;  /* 0x0000004019047824 */ /* 0x000fd800078e02b8 */
[----:B------:R-:W-:Y:S05]  /*7010*/  @!P0 BRA `(.L_x_658) ;  /* 0x0000001000088947 */ /* 0x000fea0003800000 */
[----:B------:R-:W-:-:S03]  /*7020*/  UMOV UR4, 0xffffffff ;  /* 0xffffffff00047882 */ /* 0x000fc60000000000 */
[----:B------:R-:W-:Y:S05]  /*7030*/  BRA.DIV UR4, `(.L_x_659) ;  /* 0x0000010204c47947 */ /* 0x000fea000b800000 */
[----:B------:R0:W1:Y:S04]  /*7040*/  SHFL.IDX PT, R3, R26, RZ, 0x1c1f ;  /* 0x001c1fff1a037589 */ /* 0x00006800000e0000 */
[----:B------:R0:W2:Y:S04]  /*7050*/  SHFL.IDX PT, R0, R24, RZ, 0x1c1f ;  /* 0x001c1fff18007589 */ /* 0x0000a800000e0000 */
[----:B------:R0:W3:Y:S04]  /*7060*/  SHFL.IDX PT, R5, R29, RZ, 0x1c1f ;  /* 0x001c1fff1d057589 */ /* 0x0000e800000e0000 */
[----:B------:R0:W4:Y:S02]  /*7070*/  SHFL.IDX PT, R14, R28, RZ, 0x1c1f ;  /* 0x001c1fff1c0e7589 */ /* 0x00012400000e0000 */
.L_x_867:
[----:B------:R-:W5:Y:S01]  /*7080*/  LDL R7, [R1+0x34] ;  /* 0x0000340001077983 */ /* 0x000f620000100800 */
[----:B------:R-:W-:Y:S01]  /*7090*/  ULDC UR4, c[0x0][0x448] ;  /* 0x0001120000047ab9 */ /* 0x000fe20000000800 */
[----:B------:R-:W-:Y:S01]  /*70a0*/  BSSY B1, `(.L_x_660) ;  /* 0x0000024000017945 */ /* 0x000fe20003800000 */
[----:B0-----:R-:W-:Y:S01]  /*70b0*/  IMAD R24, R27, UR4, RZ ;  /* 0x000000041b187c24 */ /* 0x001fe2000f8e02ff */
[----:B------:R-:W-:Y:S02]  /*70c0*/  CS2R R8, SRZ ;  /* 0x0000000000087805 */ /* 0x000fe4000001ff00 */
[----:B------:R-:W-:Y:S02]  /*70d0*/  CS2R R10, SRZ ;  /* 0x00000000000a7805 */ /* 0x000fe4000001ff00 */
[----:B------:R-:W-:Y:S02]  /*70e0*/  CS2R R12, SRZ ;  /* 0x00000000000c7805 */ /* 0x000fe4000001ff00 */
[----:B------:R-:W-:-:S02]  /*70f0*/  ISETP.GE.AND P0, PT, R4, R24, PT ;  /* 0x000000180400720c */ /* 0x000fc40003f06270 */
[----:B------:R-:W-:-:S04]  /*7100*/  SHF.L.U32 R4, R194, 0x6, RZ ;  /* 0x00000006c2047819 */ /* 0x000fc800000006ff */
[----:B------:R-:W-:Y:S02]  /*7110*/  LOP3.LUT R31, R4, 0x1c0, RZ, 0xc0, !PT ;  /* 0x000001c0041f7812 */ /* 0x000fe400078ec0ff */
[----:B-----5:R-:W-:-:S04]  /*7120*/  LEA.HI R6, R7, R7, RZ, 0x1 ;  /* 0x0000000707067211 */ /* 0x020fc800078f08ff */
[----:B------:R-:W-:-:S05]  /*7130*/  LOP3.LUT R6, R6, 0xfffffffe, RZ, 0xc0, !PT ;  /* 0xfffffffe06067812 */ /* 0x000fca00078ec0ff */
[----:B------:R-:W-:Y:S01]  /*7140*/  IMAD.IADD R29, R7, 0x1, -R6 ;  /* 0x00000001071d7824 */ /* 0x000fe200078e0a06 */
[----:B------:R-:W-:-:S04]  /*7150*/  CS2R R6, SRZ ;  /* 0x0000000000067805 */ /* 0x000fc8000001ff00 */
[----:B------:R-:W-:Y:S01]  /*7160*/  SHF.L.U32 R29, R29, 0x1f, RZ ;  /* 0x0000001f1d1d7819 */ /* 0x000fe200000006ff */
[----:B------:R-:W-:Y:S06]  /*7170*/  @P0 BRA `(.L_x_661) ;  /* 0x0000000000580947 */ /* 0x000fec0003800000 */
[----:B------:R-:W4:Y:S01]  /*7180*/  LDL R30, [R1+0x48] ;  /* 0x00004800011e7983 */ /* 0x000f220000100800 */
[----:B------:R-:W-:-:S03]  /*7190*/  ULDC UR4, c[0x0][0x3f4] ;  /* 0x0000fd0000047ab9 */ /* 0x000fc60000000800 */
[----:B------:R-:W4:Y:S01]  /*71a0*/  LDL R28, [R1+0x44] ;  /* 0x00004400011c7983 */ /* 0x000f220000100800 */
[----:B------:R-:W-:Y:S01]  /*71b0*/  ISETP.GE.AND P3, PT, R197, UR4, PT ;  /* 0x00000004c5007c0c */ /* 0x000fe2000bf66270 */
[----:B--2---:R-:W-:Y:S01]  /*71c0*/  IMAD.MOV.U32 R6, RZ, RZ, R0 ;  /* 0x000000ffff067224 */ /* 0x004fe200078e0000 */
[----:B------:R-:W-:Y:S01]  /*71d0*/  ISETP.GE.AND P2, PT, R186, UR4, PT ;  /* 0x00000004ba007c0c */ /* 0x000fe2000bf46270 */
[----:B-1----:R-:W-:Y:S01]  /*71e0*/  IMAD.MOV.U32 R7, RZ, RZ, R3 ;  /* 0x000000ffff077224 */ /* 0x002fe200078e0003 */
[----:B------:R-:W-:Y:S01]  /*71f0*/  CS2R R10, SRZ ;  /* 0x00000000000a7805 */ /* 0x000fe2000001ff00 */
[----:B---3--:R-:W-:Y:S01]  /*7200*/  IMAD.MOV.U32 R15, RZ, RZ, R5 ;  /* 0x000000ffff0f7224 */ /* 0x008fe200078e0005 */
[----:B------:R-:W-:Y:S02]  /*7210*/  CS2R R8, SRZ ;  /* 0x0000000000087805 */ /* 0x000fe4000001ff00 */
[----:B------:R-:W-:-:S07]  /*7220*/  CS2R R12, SRZ ;  /* 0x00000000000c7805 */ /* 0x000fce000001ff00 */
[----:B------:R-:W-:Y:S01]  /*7230*/  @!P2 IMAD.WIDE R20, R186, 0x2, R6 ;  /* 0x00000002ba14a825 */ /* 0x000fe200078e0206 */
[----:B------:R-:W-:-:S04]  /*7240*/  CS2R R6, SRZ ;  /* 0x0000000000067805 */ /* 0x000fc8000001ff00 */
[----:B------:R0:W5:Y:S01]  /*7250*/  @!P2 LD.E.64 R10, desc[UR40][R20.64] ;  /* 0x00000028140aa980 */ /* 0x000162000c101b00 */
[-C--:B----4-:R-:W-:Y:S02]  /*7260*/  @!P3 IADD3 R26, P0, R0, R30.reuse, RZ ;  /* 0x0000001e001ab210 */ /* 0x090fe40007f1e0ff */
[----:B------:R-:W-:Y:S01]  /*7270*/  @!P3 IADD3 R4, P1, R14, R30, RZ ;  /* 0x0000001e0e04b210 */ /* 0x000fe20007f3e0ff */
[----:B------:R-:W-:-:S04]  /*7280*/  @!P2 IMAD.WIDE R14, R186, 0x2, R14 ;  /* 0x00000002ba0ea825 */ /* 0x000fc800078e020e */
[--C-:B------:R-:W-:Y:S01]  /*7290*/  @!P3 IMAD.X R27, R3, 0x1, R28.reuse, P0 ;  /* 0x00000001031bb824 */ /* 0x100fe200000e061c */
[----:B------:R0:W5:Y:S01]  /*72a0*/  @!P2 LD.E.64 R8, desc[UR40][R14.64] ;  /* 0x000000280e08a980 */ /* 0x000162000c101b00 */
[----:B------:R-:W-:-:S03]  /*72b0*/  @!P3 IMAD.X R5, R5, 0x1, R28, P1 ;  /* 0x000000010505b824 */ /* 0x000fc600008e061c */
[----:B------:R0:W5:Y:S04]  /*72c0*/  @!P3 LD.E.64 R12, desc[UR40][R26.64] ;  /* 0x000000281a0cb980 */ /* 0x000168000c101b00 */
[----:B------:R0:W5:Y:S02]  /*72d0*/  @!P3 LD.E.64 R6, desc[UR40][R4.64] ;  /* 0x000000280406b980 */ /* 0x000164000c101b00 */
.L_x_661:
[----:B------:R-:W-:Y:S05]  /*72e0*/  BSYNC B1 ;  /* 0x0000000000017941 */ /* 0x000fea0003800000 */
.L_x_660:
[----:B------:R-:W3:Y:S01]  /*72f0*/  SYNCS.PHASECHK.TRANS64.TRYWAIT P0, [R2+URZ+0x28c00], R29 ;  /* 0x028c001d020075a7 */ /* 0x000ee2000800017f */
[----:B-1----:R-:W-:Y:S01]  /*7300*/  LOP3.LUT R3, R31, 0x18, R16, 0xf8, !PT ;  /* 0x000000181f037812 */ /* 0x002fe200078ef810 */
[----:B--2---:R-:W-:Y:S01]  /*7310*/  IMAD R0, R25, -0x40, R24 ;  /* 0xffffffc019007824 */ /* 0x004fe200078e0218 */
[----:B0-----:R-:W-:Y:S01]  /*7320*/  SHF.R.U32.HI R4, RZ, 0x3, R31 ;  /* 0x00000003ff047819 */ /* 0x001fe2000001161f */
[----:B----45:R-:W-:Y:S01]  /*7330*/  IMAD.MOV.U32 R14, RZ, RZ, R12 ;  /* 0x000000ffff0e7224 */ /* 0x030fe200078e000c */
[----:B------:R-:W-:Y:S01]  /*7340*/  SHF.R.U32.HI R25, RZ, 0x10, R11 ;  /* 0x00000010ff197819 */ /* 0x000fe2000001160b */
[----:B------:R-:W-:Y:S01]  /*7350*/  IMAD.MOV.U32 R15, RZ, RZ, R13 ;  /* 0x000000ffff0f7224 */ /* 0x000fe200078e000d */
[----:B------:R-:W-:Y:S01]  /*7360*/  LOP3.LUT R28, R3, R4, RZ, 0x3c, !PT ;  /* 0x00000004031c7212 */ /* 0x000fe200078e3cff */
[----:B------:R-:W-:Y:S01]  /*7370*/  IMAD.MOV.U32 R3, RZ, RZ, R10 ;  /* 0x000000ffff037224 */ /* 0x000fe200078e000a */
[--C-:B------:R-:W-:Y:S01]  /*7380*/  SHF.R.U64 R10, R10, 0x10, R11.reuse ;  /* 0x000000100a0a7819 */ /* 0x100fe2000000120b */
[----:B------:R-:W-:Y:S01]  /*7390*/  IMAD.MOV.U32 R4, RZ, RZ, R11 ;  /* 0x000000ffff047224 */ /* 0x000fe200078e000b */
[--C-:B------:R-:W-:Y:S01]  /*73a0*/  SHF.R.U64 R24, R8, 0x10, R9.reuse ;  /* 0x0000001008187819 */ /* 0x100fe20000001209 */
[--C-:B------:R-:W-:Y:S01]  /*73b0*/  IMAD.MOV.U32 R11, RZ, RZ, R9.reuse ;  /* 0x000000ffff0b7224 */ /* 0x100fe200078e0009 */
[----:B------:R-:W-:Y:S01]  /*73c0*/  SHF.R.U32.HI R20, RZ, 0x10, R9 ;  /* 0x00000010ff147819 */ /* 0x000fe20000011609 */
[----:B------:R-:W-:Y:S01]  /*73d0*/  IMAD R9, R213, 0x200, R28 ;  /* 0x00000200d5097824 */ /* 0x000fe200078e021c */
[----:B------:R-:W-:Y:S01]  /*73e0*/  PRMT R31, R3, 0x5410, R10 ;  /* 0x00005410031f7816 */ /* 0x000fe2000000000a */
[----:B---3--:R-:W-:Y:S01]  /*73f0*/  IMAD.MOV.U32 R5, RZ, RZ, R8 ;  /* 0x000000ffff057224 */ /* 0x008fe200078e0008 */
[--C-:B------:R-:W-:Y:S01]  /*7400*/  SHF.R.U64 R21, R12, 0x10, R13.reuse ;  /* 0x000000100c157819 */ /* 0x100fe2000000120d */
[----:B------:R-:W-:Y:S01]  /*7410*/  IMAD R10, R9, 0x2, R2 ;  /* 0x00000002090a7824 */ /* 0x000fe200078e0202 */
[----:B------:R-:W-:Y:S01]  /*7420*/  SHF.R.U32.HI R26, RZ, 0x10, R13 ;  /* 0x00000010ff1a7819 */ /* 0x000fe2000001160d */
[----:B------:R-:W-:Y:S01]  /*7430*/  BSSY B1, `(.L_x_662) ;  /* 0x000000f000017945 */ /* 0x000fe20003800000 */
[----:B------:R-:W-:Y:S01]  /*7440*/  VIMNMX R35, R0, 0x40, PT ;  /* 0x0000004000237848 */ /* 0x000fe20003fe0100 */
[--C-:B------:R-:W-:Y:S01]  /*7450*/  IMAD.MOV.U32 R12, RZ, RZ, R7.reuse ;  /* 0x000000ffff0c7224 */ /* 0x100fe200078e0007 */
[----:B------:R-:W-:Y:S01]  /*7460*/  SHF.R.U64 R13, R6, 0x10, R7 ;  /* 0x00000010060d7819 */ /* 0x000fe20000001207 */
[----:B------:R-:W-:Y:S01]  /*7470*/  IMAD.MOV.U32 R8, RZ, RZ, R6 ;  /* 0x000000ffff087224 */ /* 0x000fe200078e0006 */
[----:B------:R-:W-:Y:S01]  /*7480*/  PRMT R32, R4, 0x5410, R25 ;  /* 0x0000541004207816 */ /* 0x000fe20000000019 */
[C---:B------:R-:W-:Y:S01]  /*7490*/  VIADD R4, R10.reuse, 0x20400 ;  /* 0x000204000a047836 */ /* 0x040fe20000000000 */
[----:B------:R-:W-:Y:S01]  /*74a0*/  SHF.R.U32.HI R7, RZ, 0x10, R7 ;  /* 0x00000010ff077819 */ /* 0x000fe20000011607 */
[----:B------:R-:W-:Y:S01]  /*74b0*/  VIADD R0, R10, 0x20440 ;  /* 0x000204400a007836 */ /* 0x000fe20000000000 */
[----:B------:R-:W-:-:S02]  /*74c0*/  LOP3.LUT P2, RZ, R194, 0x4, RZ, 0xc0, !PT ;  /* 0x00000004c2ff7812 */ /* 0x000fc4000784c0ff */
[----:B------:R-:W-:Y:S02]  /*74d0*/  ISETP.GE.AND P1, PT, R184, R35, PT ;  /* 0x00000023b800720c */ /* 0x000fe40003f26270 */
[----:B------:R-:W-:Y:S02]  /*74e0*/  PRMT R9, R14, 0x5410, R21 ;  /* 0x000054100e097816 */ /* 0x000fe40000000015 */
[----:B------:R-:W-:Y:S02]  /*74f0*/  PRMT R3, R15, 0x5410, R26 ;  /* 0x000054100f037816 */ /* 0x000fe4000000001a */
[----:B------:R-:W-:Y:S01]  /*7500*/  PRMT R33, R5, 0x5410, R24 ;  /* 0x0000541005217816 */ /* 0x000fe20000000018 */
[----:B------:R-:W-:Y:S06]  /*7510*/  @!P0 BRA `(.L_x_663) ;  /* 0x000000fc00fc8947 */ /* 0x000fec0003800000 */
.L_x_868:
[----:B------:R-:W-:Y:S05]  /*7520*/  BSYNC B1 ;  /* 0x0000000000017941 */ /* 0x000fea0003800000 */
.L_x_662:
[----:B------:R-:W-:Y:S01]  /*7530*/  BSSY B1, `(.L_x_664) ;  /* 0x0000059000017945 */ /* 0x000fe20003800000 */
[----:B------:R-:W-:Y:S01]  /*7540*/  PRMT R34, R11, 0x5410, R20 ;  /* 0x000054100b227816 */ /* 0x000fe20000000014 */
[----:B------:R-:W-:Y:S01]  /*7550*/  @P2 VIADD R0, R4, 0xffffffc0 ;  /* 0xffffffc004002836 */ /* 0x000fe20000000000 */
[----:B------:R-:W-:Y:S02]  /*7560*/  PRMT R11, R8, 0x5410, R13 ;  /* 0x00005410080b7816 */ /* 0x000fe4000000000d */
[----:B------:R-:W-:Y:S01]  /*7570*/  PRMT R8, R12, 0x5410, R7 ;  /* 0x000054100c087816 */ /* 0x000fe20000000007 */
[----:B------:R-:W-:Y:S06]  /*7580*/  @P1 BRA `(.L_x_665) ;  /* 0x00000004004c1947 */ /* 0x000fec0003800000 */
[----:B------:R-:W1:Y:S01]  /*7590*/  LDC R4, c[0x0][0x3f4] ;  /* 0x0000fd00ff047b82 */ /* 0x000e620000000800 */
[----:B------:R-:W-:Y:S01]  /*75a0*/  BSSY B2, `(.L_x_666) ;  /* 0x000002a000027945 */ /* 0x000fe20003800000 */
[-C--:B-1----:R-:W-:Y:S02]  /*75b0*/  ISETP.GE.AND P0, PT, R186, R4.reuse, PT ;  /* 0x00000004ba00720c */ /* 0x082fe40003f06270 */
[----:B------:R-:W-:-:S11]  /*75c0*/  ISETP.GE.AND P1, PT, R197, R4, PT ;  /* 0x00000004c500720c */ /* 0x000fd60003f26270 */
[----:B------:R-:W-:Y:S05]  /*75d0*/  @P0 BRA `(.L_x_667) ;  /* 0x0000000000980947 */ /* 0x000fea0003800000 */
[----:B------:R-:W1:Y:S01]  /*75e0*/  LDS.128 R4, [R10+0x20400] ;  /* 0x020400000a047984 */ /* 0x000e620000000c00 */
[C---:B------:R-:W-:Y:S01]  /*75f0*/  IMAD.U32 R25, R33.reuse, 0x10000, RZ ;  /* 0x0001000021197824 */ /* 0x040fe200078e00ff */
[----:B------:R-:W-:Y:S01]  /*7600*/  LOP3.LUT R24, R33, 0xffff0000, RZ, 0xc0, !PT ;  /* 0xffff000021187812 */ /* 0x000fe200078ec0ff */
[C---:B------:R-:W-:Y:S01]  /*7610*/  IMAD.U32 R21, R31.reuse, 0x10000, RZ ;  /* 0x000100001f157824 */ /* 0x040fe200078e00ff */
[----:B------:R-:W-:Y:S01]  /*7620*/  LOP3.LUT R20, R31, 0xffff0000, RZ, 0xc0, !PT ;  /* 0xffff00001f147812 */ /* 0x000fe200078ec0ff */
[C---:B-1----:R-:W-:Y:S01]  /*7630*/  IMAD.U32 R12, R4.reuse, 0x10000, RZ ;  /* 0x00010000040c7824 */ /* 0x042fe200078e00ff */
[----:B------:R-:W-:Y:S01]  /*7640*/  LOP3.LUT R4, R4, 0xffff0000, RZ, 0xc0, !PT ;  /* 0xffff000004047812 */ /* 0x000fe200078ec0ff */
[C---:B------:R-:W-:Y:S01]  /*7650*/  IMAD.U32 R13, R5.reuse, 0x10000, RZ ;  /* 0x00010000050d7824 */ /* 0x040fe200078e00ff */
[----:B------:R-:W-:Y:S01]  /*7660*/  LOP3.LUT R5, R5, 0xffff0000, RZ, 0xc0, !PT ;  /* 0xffff000005057812 */ /* 0x000fe200078ec0ff */
[C---:B------:R-:W-:Y:S01]  /*7670*/  IMAD.U32 R14, R6.reuse, 0x10000, RZ ;  /* 0x00010000060e7824 */ /* 0x040fe200078e00ff */
[----:B------:R-:W-:Y:S01]  /*7680*/  LOP3.LUT R6, R6, 0xffff0000, RZ, 0xc0, !PT ;  /* 0xffff000006067812 */ /* 0x000fe200078ec0ff */
[C---:B------:R-:W-:Y:S01]  /*7690*/  FMUL.FTZ R27, R4.reuse, R25 ;  /* 0x00000019041b7220 */ /* 0x040fe20000410000 */
[----:B------:R-:W-:Y:S01]  /*76a0*/  FMUL.FTZ R4, R4, R21 ;  /* 0x0000001504047220 */ /* 0x000fe20000410000 */
[----:B------:R-:W-:-:S02]  /*76b0*/  IMAD.U32 R15, R7, 0x10000, RZ ;  /* 0x00010000070f7824 */ /* 0x000fc400078e00ff */
[----:B------:R-:W-:Y:S01]  /*76c0*/  FMUL.FTZ R28, R5, R24 ;  /* 0x00000018051c7220 */ /* 0x000fe20000410000 */
[C---:B------:R-:W-:Y:S01]  /*76d0*/  FFMA.FTZ R27, R12.reuse, R21, -R27 ;  /* 0x000000150c1b7223 */ /* 0x040fe2000001081b */
[----:B------:R-:W-:Y:S01]  /*76e0*/  FFMA.FTZ R26, R12, R25, R4 ;  /* 0x000000190c1a7223 */ /* 0x000fe20000010004 */
[----:B------:R-:W-:Y:S01]  /*76f0*/  LOP3.LUT R7, R7, 0xffff0000, RZ, 0xc0, !PT ;  /* 0xffff000007077812 */ /* 0x000fe200078ec0ff */
[-C--:B------:R-:W-:Y:S01]  /*7700*/  FMUL.FTZ R30, R5, R20.reuse ;  /* 0x00000014051e7220 */ /* 0x080fe20000410000 */
[C---:B------:R-:W-:Y:S01]  /*7710*/  LOP3.LUT R12, R34.reuse, 0xffff0000, RZ, 0xc0, !PT ;  /* 0xffff0000220c7812 */ /* 0x040fe200078ec0ff */
[----:B------:R-:W-:Y:S01]  /*7720*/  IMAD.U32 R21, R34, 0x10000, RZ ;  /* 0x0001000022157824 */ /* 0x000fe200078e00ff */
[C---:B------:R-:W-:Y:S01]  /*7730*/  LOP3.LUT R4, R32.reuse, 0xffff0000, RZ, 0xc0, !PT ;  /* 0xffff000020047812 */ /* 0x040fe200078ec0ff */
[----:B------:R-:W-:Y:S02]  /*7740*/  IMAD.U32 R5, R32, 0x10000, RZ ;  /* 0x0001000020057824 */ /* 0x000fe400078e00ff */
[C---:B------:R-:W-:Y:S01]  /*7750*/  FFMA.FTZ R28, R13.reuse, R20, -R28 ;  /* 0x000000140d1c7223 */ /* 0x040fe2000001081c */
[----:B------:R-:W-:Y:S01]  /*7760*/  FFMA.FTZ R13, R13, R24, R30 ;  /* 0x000000180d0d7223 */ /* 0x000fe2000001001e */
[C---:B------:R-:W-:Y:S01]  /*7770*/  FMUL.FTZ R25, R6.reuse, R21 ;  /* 0x0000001506197220 */ /* 0x040fe20000410000 */
[-C--:B------:R-:W-:Y:S01]  /*7780*/  FMUL.FTZ R20, R6, R5.reuse ;  /* 0x0000000506147220 */ /* 0x080fe20000410000 */
[C---:B------:R-:W-:Y:S01]  /*7790*/  FMUL.FTZ R24, R7.reuse, R12 ;  /* 0x0000000c07187220 */ /* 0x040fe20000410000 */
[-C--:B0-----:R-:W-:Y:S01]  /*77a0*/  FMUL.FTZ R29, R7, R4.reuse ;  /* 0x00000004071d7220 */ /* 0x081fe20000410000 */
[C---:B------:R-:W-:Y:S01]  /*77b0*/  FFMA.FTZ R6, R14.reuse, R5, -R25 ;  /* 0x000000050e067223 */ /* 0x040fe20000010819 */
[----:B------:R-:W-:Y:S01]  /*77c0*/  FFMA.FTZ R21, R14, R21, R20 ;  /* 0x000000150e157223 */ /* 0x000fe20000010014 */
[C---:B------:R-:W-:Y:S01]  /*77d0*/  FFMA.FTZ R7, R15.reuse, R4, -R24 ;  /* 0x000000040f077223 */ /* 0x040fe20000010818 */
[----:B------:R-:W-:Y:S01]  /*77e0*/  FFMA.FTZ R12, R15, R12, R29 ;  /* 0x0000000c0f0c7223 */ /* 0x000fe2000001001d */
[----:B------:R-:W-:-:S02]  /*77f0*/  F2FP.BF16.F32.PACK_AB R4, R26, R27 ;  /* 0x0000001b1a04723e */ /* 0x000fc400000010ff */
[----:B------:R-:W-:Y:S02]  /*7800*/  F2FP.BF16.F32.PACK_AB R5, R13, R28 ;  /* 0x0000001c0d05723e */ /* 0x000fe400000010ff */
[----:B------:R-:W-:Y:S02]  /*7810*/  F2FP.BF16.F32.PACK_AB R6, R21, R6 ;  /* 0x000000061506723e */ /* 0x000fe400000010ff */
[----:B------:R-:W-:-:S05]  /*7820*/  F2FP.BF16.F32.PACK_AB R7, R12, R7 ;  /* 0x000000070c07723e */ /* 0x000fca00000010ff */
[----:B------:R1:W-:Y:S02]  /*7830*/  STS.128 [R10+0x20400], R4 ;  /* 0x020400040a007388 */ /* 0x0003e40000000c00 */
.L_x_667:
[----:B------:R-:W-:Y:S05]  /*7840*/  BSYNC B2 ;  /* 0x0000000000027941 */ /* 0x000fea0003800000 */
.L_x_666:
[----:B------:R-:W-:Y:S05]  /*7850*/  @P1 BRA `(.L_x_665) ;  /* 0x0000000000981947 */ /* 0x000fea0003800000 */
[----:B-1----:R-:W1:Y:S01]  /*7860*/  LDS.128 R4, [R0] ;  /* 0x0000000000047984 */ /* 0x002e620000000c00 */
        /* <DEDUP_REMOVED lines=36> */
[----:B------:R2:W-:Y:S02]  /*7ab0*/  STS.128 [R0], R4 ;  /* 0x0000000400007388 */ /* 0x0005e40000000c00 */
.L_x_665:
[----:B------:R-:W-:Y:S05]  /*7ac0*/  BSYNC B1 ;  /* 0x0000000000017941 */ /* 0x000fea0003800000 */
.L_x_664:
[----:B-12---:R-:W-:-:S05]  /*7ad0*/  VIADD R4, R184, 0x20 ;  /* 0x00000020b8047836 */ /* 0x006fca0000000000 */
[----:B------:R-:W-:-:S13]  /*7ae0*/  ISETP.GE.AND P0, PT, R4, R35, PT ;  /* 0x000000230400720c */ /* 0x000fda0003f06270 */
[----:B------:R-:W-:Y:S05]  /*7af0*/  @P0 BRA `(.L_x_668) ;  /* 0x0000001400380947 */ /* 0x000fea0003800000 */
        /* <DEDUP_REMOVED lines=10> */
[C---:B------:R-:W-:Y:S01]  /*7ba0*/  IMAD.U32 R28, R34.reuse, 0x10000, RZ ;  /* 0x00010000221c7824 */ /* 0x040fe200078e00ff */
[----:B0-----:R-:W-:Y:S02]  /*7bb0*/  LOP3.LUT R29, R34, 0xffff0000, RZ, 0xc0, !PT ;  /* 0xffff0000221d7812 */ /* 0x001fe400078ec0ff */
[----:B------:R-:W-:Y:S01]  /*7bc0*/  LOP3.LUT R27, R32, 0xffff0000, RZ, 0xc0, !PT ;  /* 0xffff0000201b7812 */ /* 0x000fe200078ec0ff */
[C---:B-1----:R-:W-:Y:S01]  /*7bd0*/  IMAD.U32 R12, R4.reuse, 0x10000, RZ ;  /* 0x00010000040c7824 */ /* 0x042fe200078e00ff */
[----:B------:R-:W-:Y:S01]  /*7be0*/  LOP3.LUT R4, R4, 0xffff0000, RZ, 0xc0, !PT ;  /* 0xffff000004047812 */ /* 0x000fe200078ec0ff */
[C---:B------:R-:W-:Y:S01]  /*7bf0*/  IMAD.U32 R13, R5.reuse, 0x10000, RZ ;  /* 0x00010000050d7824 */ /* 0x040fe200078e00ff */
[----:B------:R-:W-:Y:S01]  /*7c00*/  LOP3.LUT R5, R5, 0xffff0000, RZ, 0xc0, !PT ;  /* 0xffff000005057812 */ /* 0x000fe200078ec0ff */
[C---:B------:R-:W-:Y:S01]  /*7c10*/  IMAD.U32 R14, R6.reuse, 0x10000, RZ ;  /* 0x00010000060e7824 */ /* 0x040fe200078e00ff */
[----:B------:R-:W-:Y:S01]  /*7c20*/  LOP3.LUT R6, R6, 0xffff0000, RZ, 0xc0, !PT ;  /* 0xffff000006067812 */ /* 0x000fe200078ec0ff */
[-C--:B------:R-:W-:Y:S01]  /*7c30*/  FMUL.FTZ R21, R26, R4.reuse ;  /* 0x000000041a157220 */ /* 0x080fe20000410000 */
[C---:B------:R-:W-:Y:S01]  /*7c40*/  FMUL.FTZ R25, R24.reuse, R4 ;  /* 0x0000000418197220 */ /* 0x040fe20000410000 */
[C---:B------:R-:W-:Y:S01]  /*7c50*/  IMAD.U32 R15, R7.reuse, 0x10000, RZ ;  /* 0x00010000070f7824 */ /* 0x040fe200078e00ff */
[----:B------:R-:W-:Y:S01]  /*7c60*/  LOP3.LUT R7, R7, 0xffff0000, RZ, 0xc0, !PT ;  /* 0xffff000007077812 */ /* 0x000fe200078ec0ff */
[-C--:B------:R-:W-:Y:S01]  /*7c70*/  FFMA.FTZ R4, R24, R12.reuse, -R21 ;  /* 0x0000000c18047223 */ /* 0x080fe20000010815 */
[----:B------:R-:W-:Y:S01]  /*7c80*/  FFMA.FTZ R25, R26, R12, R25 ;  /* 0x0000000c1a197223 */ /* 0x000fe20000010019 */
[-C--:B------:R-:W-:Y:S01]  /*7c90*/  FMUL.FTZ R20, R33, R5.reuse ;  /* 0x0000000521147220 */ /* 0x080fe20000410000 */
[----:B------:R-:W-:Y:S01]  /*7ca0*/  FMUL.FTZ R12, R31, R5 ;  /* 0x000000051f0c7220 */ /* 0x000fe20000410000 */
[----:B------:R-:W-:-:S02]  /*7cb0*/  IMAD.U32 R26, R32, 0x10000, RZ ;  /* 0x00010000201a7824 */ /* 0x000fc400078e00ff */
[----:B------:R-:W-:Y:S01]  /*7cc0*/  FMUL.FTZ R24, R27, R7 ;  /* 0x000000071b187220 */ /* 0x000fe20000410000 */
[-C--:B------:R-:W-:Y:S01]  /*7cd0*/  FFMA.FTZ R5, R31, R13.reuse, -R20 ;  /* 0x0000000d1f057223 */ /* 0x080fe20000010814 */
[----:B------:R-:W-:Y:S01]  /*7ce0*/  FFMA.FTZ R12, R33, R13, R12 ;  /* 0x0000000d210c7223 */ /* 0x000fe2000001000c */
[-C--:B------:R-:W-:Y:S01]  /*7cf0*/  FMUL.FTZ R13, R28, R6.reuse ;  /* 0x000000061c0d7220 */ /* 0x080fe20000410000 */
[C---:B------:R-:W-:Y:S01]  /*7d00*/  FMUL.FTZ R21, R26.reuse, R6 ;  /* 0x000000061a157220 */ /* 0x040fe20000410000 */
[C---:B------:R-:W-:Y:S01]  /*7d10*/  FMUL.FTZ R20, R29.reuse, R7 ;  /* 0x000000071d147220 */ /* 0x040fe20000410000 */
[-C--:B------:R-:W-:Y:S01]  /*7d20*/  FFMA.FTZ R24, R29, R15.reuse, R24 ;  /* 0x0000000f1d187223 */ /* 0x080fe20000010018 */
[-C--:B------:R-:W-:Y:S01]  /*7d30*/  FFMA.FTZ R6, R26, R14.reuse, -R13 ;  /* 0x0000000e1a067223 */ /* 0x080fe2000001080d */
[----:B------:R-:W-:Y:S01]  /*7d40*/  FFMA.FTZ R21, R28, R14, R21 ;  /* 0x0000000e1c157223 */ /* 0x000fe20000010015 */
[----:B------:R-:W-:Y:S01]  /*7d50*/  FFMA.FTZ R7, R27, R15, -R20 ;  /* 0x0000000f1b077223 */ /* 0x000fe20000010814 */
[----:B------:R-:W-:-:S02]  /*7d60*/  F2FP.BF16.F32.PACK_AB R4, R25, R4 ;  /* 0x000000041904723e */ /* 0x000fc400000010ff */
[----:B------:R-:W-:Y:S02]  /*7d70*/  F2FP.BF16.F32.PACK_AB R5, R12, R5 ;  /* 0x000000050c05723e */ /* 0x000fe400000010ff */
[----:B------:R-:W-:Y:S02]  /*7d80*/  F2FP.BF16.F32.PACK_AB R6, R21, R6 ;  /* 0x000000061506723e */ /* 0x000fe400000010ff */
[----:B------:R-:W-:-:S05]  /*7d90*/  F2FP.BF16.F32.PACK_AB R7, R24, R7 ;  /* 0x000000071807723e */ /* 0x000fca00000010ff */
[----:B------:R1:W-:Y:S02]  /*7da0*/  STS.128 [R10+0x21400], R4 ;  /* 0x021400040a007388 */ /* 0x0003e40000000c00 */
.L_x_670:
[----:B------:R-:W-:Y:S05]  /*7db0*/  BSYNC B1 ;  /* 0x0000000000017941 */ /* 0x000fea0003800000 */
.L_x_669:
[----:B------:R-:W-:Y:S05]  /*7dc0*/  @P1 BRA `(.L_x_668) ;  /* 0x0000001000841947 */ /* 0x000fea0003800000 */
[----:B-1----:R-:W1:Y:S01]  /*7dd0*/  LDS.128 R4, [R0+0x1000] ;  /* 0x0010000000047984 */ /* 0x002e620000000c00 */
[C---:B------:R-:W-:Y:S01]  /*7de0*/  IMAD.U32 R24, R11.reuse, 0x10000, RZ ;  /* 0x000100000b187824 */ /* 0x040fe200078e00ff */
[----:B------:R-:W-:Y:S01]  /*7df0*/  LOP3.LUT R26, R11, 0xffff0000, RZ, 0xc0, !PT ;  /* 0xffff00000b1a7812 */ /* 0x000fe200078ec0ff */
        /* <DEDUP_REMOVED lines=8> */
[----:B------:R-:W-:Y:S01]  /*7e80*/  IMAD.U32 R11, R7, 0x10000, RZ ;  /* 0x00010000070b7824 */ /* 0x000fe200078e00ff */
[----:B------:R-:W-:Y:S01]  /*7e90*/  SHF.L.U32 R9, R6, 0x10, RZ ;  /* 0x0000001006097819 */ /* 0x000fe200000006ff */
[-C--:B------:R-:W-:Y:S01]  /*7ea0*/  FMUL.FTZ R13, R24, R4.reuse ;  /* 0x00000004180d7220 */ /* 0x080fe20000410000 */
[----:B------:R-:W-:Y:S01]  /*7eb0*/  FMUL.FTZ R15, R14, R4 ;  /* 0x000000040e0f7220 */ /* 0x000fe20000410000 */
[-C--:B------:R-:W-:Y:S01]  /*7ec0*/  FMUL.FTZ R21, R26, R5.reuse ;  /* 0x000000051a157220 */ /* 0x080fe20000410000 */
[----:B------:R-:W-:Y:S01]  /*7ed0*/  LOP3.LUT R6, R6, 0xffff0000, RZ, 0xc0, !PT ;  /* 0xffff000006067812 */ /* 0x000fe200078ec0ff */
[----:B------:R-:W-:Y:S01]  /*7ee0*/  FFMA.FTZ R4, R14, R10, -R13 ;  /* 0x0000000a0e047223 */ /* 0x000fe2000001080d */
[C---:B------:R-:W-:Y:S01]  /*7ef0*/  FMUL.FTZ R13, R20.reuse, R5 ;  /* 0x00000005140d7220 */ /* 0x040fe20000410000 */
[----:B------:R-:W-:Y:S01]  /*7f00*/  FFMA.FTZ R5, R20, R12, -R21 ;  /* 0x0000000c14057223 */ /* 0x000fe20000010815 */
[----:B------:R-:W-:Y:S01]  /*7f10*/  IMAD.U32 R21, R3, 0x10000, RZ ;  /* 0x0001000003157824 */ /* 0x000fe200078e00ff */
[----:B------:R-:W-:Y:S01]  /*7f20*/  LOP3.LUT R7, R7, 0xffff0000, RZ, 0xc0, !PT ;  /* 0xffff000007077812 */ /* 0x000fe200078ec0ff */
[----:B------:R-:W-:Y:S01]  /*7f30*/  FFMA.FTZ R15, R24, R10, R15 ;  /* 0x0000000a180f7223 */ /* 0x000fe2000001000f */
[----:B------:R-:W-:Y:S01]  /*7f40*/  LOP3.LUT R3, R3, 0xffff0000, RZ, 0xc0, !PT ;  /* 0xffff000003037812 */ /* 0x000fe200078ec0ff */
[-C--:B------:R-:W-:Y:S01]  /*7f50*/  FMUL.FTZ R8, R25, R6.reuse ;  /* 0x0000000619087220 */ /* 0x080fe20000410000 */
[----:B------:R-:W-:Y:S01]  /*7f60*/  FMUL.FTZ R10, R21, R6 ;  /* 0x00000006150a7220 */ /* 0x000fe20000410000 */
[-C--:B------:R-:W-:Y:S01]  /*7f70*/  FMUL.FTZ R14, R27, R7.reuse ;  /* 0x000000071b0e7220 */ /* 0x080fe20000410000 */
[----:B------:R-:W-:Y:S01]  /*7f80*/  FFMA.FTZ R12, R26, R12, R13 ;  /* 0x0000000c1a0c7223 */ /* 0x000fe2000001000d */
[----:B------:R-:W-:Y:S01]  /*7f90*/  FMUL.FTZ R20, R3, R7 ;  /* 0x0000000703147220 */ /* 0x000fe20000410000 */
[-C--:B------:R-:W-:Y:S01]  /*7fa0*/  FFMA.FTZ R6, R21, R9.reuse, -R8 ;  /* 0x0000000915067223 */ /* 0x080fe20000010808 */
[----:B------:R-:W-:Y:S01]  /*7fb0*/  FFMA.FTZ R9, R25, R9, R10 ;  /* 0x0000000919097223 */ /* 0x000fe2000001000a */
[-C--:B------:R-:W-:Y:S01]  /*7fc0*/  FFMA.FTZ R7, R3, R11.reuse, -R14 ;  /* 0x0000000b03077223 */ /* 0x080fe2000001080e */
[----:B------:R-:W-:Y:S01]  /*7fd0*/  FFMA.FTZ R20, R27, R11, R20 ;  /* 0x0000000b1b147223 */ /* 0x000fe20000010014 */
[----:B------:R-:W-:-:S02]  /*7fe0*/  F2FP.BF16.F32.PACK_AB R4, R15, R4 ;  /* 0x000000040f04723e */ /* 0x000fc400000010ff */
[----:B------:R-:W-:Y:S02]  /*7ff0*/  F2FP.BF16.F32.PACK_AB R5, R12, R5 ;  /* 0x000000050c05723e */ /* 0x000fe400000010ff */
[----:B------:R-:W-:Y:S02]  /*8000*/  F2FP.BF16.F32.PACK_AB R6, R9, R6 ;  /* 0x000000060906723e */ /* 0x000fe400000010ff */
[----:B------:R-:W-:-:S05]  /*8010*/  F2FP.BF16.F32.PACK_AB R7, R20, R7 ;  /* 0x000000071407723e */ /* 0x000fca00000010ff */
[----:B------:R3:W-:Y:S01]  /*8020*/  STS.128 [R0+0x1000], R4 ;  /* 0x0010000400007388 */ /* 0x0007e20000000c00 */
[----:B------:R-:W-:Y:S05]  /*8030*/  BRA `(.L_x_668) ;  /* 0x0000000c00e87947 */ /* 0x000fea0003800000 */
.L_x_658:
[----:B------:R-:W-:-:S03]  /*8040*/  UMOV UR4, 0xffffffff ;  /* 0xffffffff00047882 */ /* 0x000fc60000000000 */
[----:B------:R-:W-:Y:S05]  /*8050*/  BRA.DIV UR4, `(.L_x_671) ;  /* 0x000000f604407947 */ /* 0x000fea000b800000 */
[----:B------:R0:W1:Y:S04]  /*8060*/  SHFL.IDX PT, R0, R26, RZ, 0x1c1f ;  /* 0x001c1fff1a007589 */ /* 0x00006800000e0000 */
[----:B------:R0:W2:Y:S04]  /*8070*/  SHFL.IDX PT, R3, R24, RZ, 0x1c1f ;  /* 0x001c1fff18037589 */ /* 0x0000a800000e0000 */
[----:B------:R0:W3:Y:S04]  /*8080*/  SHFL.IDX PT, R20, R29, RZ, 0x1c1f ;  /* 0x001c1fff1d147589 */ /* 0x0000e800000e0000 */
[----:B------:R0:W4:Y:S02]  /*8090*/  SHFL.IDX PT, R14, R28, RZ, 0x1c1f ;  /* 0x001c1fff1c0e7589 */ /* 0x00012400000e0000 */
.L_x_874:
[----:B------:R-:W5:Y:S01]  /*80a0*/  LDL R6, [R1+0x34] ;  /* 0x0000340001067983 */ /* 0x000f620000100800 */
[----:B------:R-:W-:Y:S01]  /*80b0*/  ULDC UR4, c[0x0][0x448] ;  /* 0x0001120000047ab9 */ /* 0x000fe20000000800 */
[----:B------:R-:W1:Y:S01]  /*80c0*/  LDC R21, c[0x0][0x3f4] ;  /* 0x0000fd00ff157b82 */ /* 0x000e620000000800 */
[----:B0-----:R-:W-:Y:S01]  /*80d0*/  IMAD R24, R27, UR4, RZ ;  /* 0x000000041b187c24 */ /* 0x001fe2000f8e02ff */
[----:B------:R-:W-:Y:S01]  /*80e0*/  BSSY B1, `(.L_x_672) ;  /* 0x0000017000017945 */ /* 0x000fe20003800000 */
[----:B------:R-:W-:Y:S02]  /*80f0*/  CS2R R10, SRZ ;  /* 0x00000000000a7805 */ /* 0x000fe4000001ff00 */
[----:B------:R-:W-:Y:S02]  /*8100*/  CS2R R8, SRZ ;  /* 0x0000000000087805 */ /* 0x000fe4000001ff00 */
[----:B------:R-:W-:Y:S02]  /*8110*/  ISETP.GE.AND P0, PT, R4, R24, PT ;  /* 0x000000180400720c */ /* 0x000fe40003f06270 */
[----:B-----5:R-:W-:-:S04]  /*8120*/  LEA.HI R5, R6, R6, RZ, 0x1 ;  /* 0x0000000606057211 */ /* 0x020fc800078f08ff */
[----:B------:R-:W-:-:S05]  /*8130*/  LOP3.LUT R5, R5, 0xfffffffe, RZ, 0xc0, !PT ;  /* 0xfffffffe05057812 */ /* 0x000fca00078ec0ff */
[----:B------:R-:W-:Y:S01]  /*8140*/  IMAD.IADD R27, R6, 0x1, -R5 ;  /* 0x00000001061b7824 */ /* 0x000fe200078e0a05 */
[----:B------:R-:W-:Y:S02]  /*8150*/  CS2R R6, SRZ ;  /* 0x0000000000067805 */ /* 0x000fe4000001ff00 */
[----:B------:R-:W-:Y:S02]  /*8160*/  CS2R R4, SRZ ;  /* 0x0000000000047805 */ /* 0x000fe4000001ff00 */
[----:B------:R-:W-:Y:S01]  /*8170*/  SHF.L.U32 R27, R27, 0x1f, RZ ;  /* 0x0000001f1b1b7819 */ /* 0x000fe200000006ff */
[----:B-1----:R-:W-:Y:S06]  /*8180*/  @P0 BRA `(.L_x_673) ;  /* 0x0000000000300947 */ /* 0x002fec0003800000 */
[----:B------:R-:W-:Y:S01]  /*8190*/  ULDC UR4, c[0x0][0x3f4] ;  /* 0x0000fd0000047ab9 */ /* 0x000fe20000000800 */
[C---:B------:R-:W-:Y:S01]  /*81a0*/  IMAD.SHL.U32 R15, R16.reuse, 0x2, RZ ;  /* 0x00000002100f7824 */ /* 0x040fe200078e00ff */
[C---:B------:R-:W-:Y:S02]  /*81b0*/  ISETP.GE.AND P2, PT, R16.reuse, UR4, PT ;  /* 0x0000000410007c0c */ /* 0x040fe4000bf46270 */
[----:B------:R-:W-:Y:S02]  /*81c0*/  SHF.L.U64.HI R7, R16, 0x1, R17 ;  /* 0x0000000110077819 */ /* 0x000fe40000010211 */
[-C--:B--2---:R-:W-:Y:S02]  /*81d0*/  IADD3 R12, P0, R3, R15.reuse, RZ ;  /* 0x0000000f030c7210 */ /* 0x084fe40007f1e0ff */
[----:B----4-:R-:W-:-:S03]  /*81e0*/  IADD3 R14, P1, R14, R15, RZ ;  /* 0x0000000f0e0e7210 */ /* 0x010fc60007f3e0ff */
[--C-:B------:R-:W-:Y:S02]  /*81f0*/  IMAD.X R13, R0, 0x1, R7.reuse, P0 ;  /* 0x00000001000d7824 */ /* 0x100fe400000e0607 */
[----:B---3--:R-:W-:Y:S01]  /*8200*/  IMAD.X R15, R20, 0x1, R7, P1 ;  /* 0x00000001140f7824 */ /* 0x008fe200008e0607 */
[----:B------:R-:W-:Y:S01]  /*8210*/  CS2R R6, SRZ ;  /* 0x0000000000067805 */ /* 0x000fe2000001ff00 */
[----:B------:R-:W-:Y:S06]  /*8220*/  @P2 BRA `(.L_x_673) ;  /* 0x0000000000082947 */ /* 0x000fec0003800000 */
[----:B------:R0:W5:Y:S04]  /*8230*/  LD.E.128 R8, desc[UR40][R12.64] ;  /* 0x000000280c087980 */ /* 0x000168000c101d00 */
[----:B------:R0:W5:Y:S02]  /*8240*/  LD.E.128 R4, desc[UR40][R14.64] ;  /* 0x000000280e047980 */ /* 0x000164000c101d00 */
.L_x_673:
[----:B------:R-:W-:Y:S05]  /*8250*/  BSYNC B1 ;  /* 0x0000000000017941 */ /* 0x000fea0003800000 */
.L_x_672:
[----:B------:R-:W1:Y:S01]  /*8260*/  SYNCS.PHASECHK.TRANS64.TRYWAIT P1, [R2+URZ+0x28c00], R27 ;  /* 0x028c001b020075a7 */ /* 0x000e62000802017f */
[----:B------:R-:W-:Y:S01]  /*8270*/  IMAD R0, R25, -0x40, R24 ;  /* 0xffffffc019007824 */ /* 0x000fe200078e0218 */
[--C-:B-----5:R-:W-:Y:S01]  /*8280*/  SHF.R.U64 R29, R8, 0x10, R9.reuse ;  /* 0x00000010081d7819 */ /* 0x120fe20000001209 */
[----:B---3--:R-:W-:Y:S01]  /*8290*/  IMAD.MOV.U32 R20, RZ, RZ, R8 ;  /* 0x000000ffff147224 */ /* 0x008fe200078e0008 */
[--C-:B------:R-:W-:Y:S01]  /*82a0*/  SHF.R.U32.HI R26, RZ, 0x10, R9.reuse ;  /* 0x00000010ff1a7819 */ /* 0x100fe20000011609 */
[----:B0-----:R-:W-:Y:S01]  /*82b0*/  IMAD.MOV.U32 R15, RZ, RZ, R9 ;  /* 0x000000ffff0f7224 */ /* 0x001fe200078e0009 */
[--C-:B------:R-:W-:Y:S01]  /*82c0*/  SHF.R.U64 R8, R10, 0x10, R11.reuse ;  /* 0x000000100a087819 */ /* 0x100fe2000000120b */
[--C-:B----4-:R-:W-:Y:S01]  /*82d0*/  IMAD.MOV.U32 R14, RZ, RZ, R11.reuse ;  /* 0x000000ffff0e7224 */ /* 0x110fe200078e000b */
[----:B------:R-:W-:Y:S01]  /*82e0*/  SHF.R.U32.HI R25, RZ, 0x10, R11 ;  /* 0x00000010ff197819 */ /* 0x000fe2000001160b */
[----:B--2---:R-:W-:Y:S01]  /*82f0*/  IMAD.MOV.U32 R3, RZ, RZ, R10 ;  /* 0x000000ffff037224 */ /* 0x004fe200078e000a */
[----:B------:R-:W-:Y:S01]  /*8300*/  VIMNMX R31, R0, 0x40, PT ;  /* 0x00000040001f7848 */ /* 0x000fe20003fe0100 */
[----:B------:R-:W-:Y:S01]  /*8310*/  IMAD.MOV.U32 R24, RZ, RZ, R4 ;  /* 0x000000ffff187224 */ /* 0x000fe200078e0004 */
[--C-:B------:R-:W-:Y:S01]  /*8320*/  SHF.R.U64 R11, R4, 0x10, R5.reuse ;  /* 0x00000010040b7819 */ /* 0x100fe20000001205 */
[--C-:B------:R-:W-:Y:S01]  /*8330*/  IMAD.MOV.U32 R12, RZ, RZ, R5.reuse ;  /* 0x000000ffff0c7224 */ /* 0x100fe200078e0005 */
[----:B------:R-:W-:Y:S01]  /*8340*/  SHF.R.U32.HI R9, RZ, 0x10, R5 ;  /* 0x00000010ff097819 */ /* 0x000fe20000011605 */
[----:B------:R-:W-:Y:S01]  /*8350*/  IMAD.MOV.U32 R13, RZ, RZ, R6 ;  /* 0x000000ffff0d7224 */ /* 0x000fe200078e0006 */
[----:B------:R-:W-:Y:S01]  /*8360*/  ISETP.GE.AND P0, PT, R16, R21, PT ;  /* 0x000000151000720c */ /* 0x000fe20003f06270 */
[--C-:B------:R-:W-:Y:S01]  /*8370*/  IMAD.MOV.U32 R0, RZ, RZ, R7.reuse ;  /* 0x000000ffff007224 */ /* 0x100fe200078e0007 */
[--C-:B------:R-:W-:Y:S01]  /*8380*/  SHF.R.U64 R4, R6, 0x10, R7.reuse ;  /* 0x0000001006047819 */ /* 0x100fe20000001207 */
[C---:B------:R-:W-:Y:S01]  /*8390*/  VIADD R28, R184.reuse, 0x20 ;  /* 0x00000020b81c7836 */ /* 0x040fe20000000000 */
[----:B------:R-:W-:Y:S01]  /*83a0*/  SHF.R.U32.HI R5, RZ, 0x10, R7 ;  /* 0x00000010ff057819 */ /* 0x000fe20000011607 */
[----:B------:R-:W-:Y:S01]  /*83b0*/  BSSY B1, `(.L_x_674) ;  /* 0x000000c000017945 */ /* 0x000fe20003800000 */
[----:B------:R-:W-:-:S02]  /*83c0*/  ISETP.GE.OR P2, PT, R184, R31, P0 ;  /* 0x0000001fb800720c */ /* 0x000fc40000746670 */
[----:B------:R-:W-:Y:S02]  /*83d0*/  PRMT R20, R20, 0x5410, R29 ;  /* 0x0000541014147816 */ /* 0x000fe4000000001d */
[----:B------:R-:W-:Y:S02]  /*83e0*/  ISETP.GE.OR P0, PT, R28, R31, P0 ;  /* 0x0000001f1c00720c */ /* 0x000fe40000706670 */
[----:B------:R-:W-:Y:S02]  /*83f0*/  PRMT R15, R15, 0x5410, R26 ;  /* 0x000054100f0f7816 */ /* 0x000fe4000000001a */
[----:B------:R-:W-:Y:S02]  /*8400*/  PRMT R3, R3, 0x5410, R8 ;  /* 0x0000541003037816 */ /* 0x000fe40000000008 */
[----:B------:R-:W-:Y:S02]  /*8410*/  PRMT R14, R14, 0x5410, R25 ;  /* 0x000054100e0e7816 */ /* 0x000fe40000000019 */
[----:B------:R-:W-:-:S02]  /*8420*/  PRMT R24, R24, 0x5410, R11 ;  /* 0x0000541018187816 */ /* 0x000fc4000000000b */
[----:B------:R-:W-:Y:S02]  /*8430*/  PRMT R12, R12, 0x5410, R9 ;  /* 0x000054100c0c7816 */ /* 0x000fe40000000009 */
[----:B------:R-:W-:Y:S02]  /*8440*/  PRMT R13, R13, 0x5410, R4 ;  /* 0x000054100d0d7816 */ /* 0x000fe40000000004 */
[----:B------:R-:W-:Y:S01]  /*8450*/  PRMT R0, R0, 0x5410, R5 ;  /* 0x0000541000007816 */ /* 0x000fe20000000005 */
[----:B-1----:R-:W-:Y:S06]  /*8460*/  @!P1 BRA `(.L_x_675) ;  /* 0x000000f000ac9947 */ /* 0x002fec0003800000 */
.L_x_875:
[----:B------:R-:W-:Y:S05]  /*8470*/  BSYNC B1 ;  /* 0x0000000000017941 */ /* 0x000fea0003800000 */
.L_x_674:
[----:B------:R-:W-:Y:S04]  /*8480*/  BSSY B1, `(.L_x_676) ;  /* 0x000005a000017945 */ /* 0x000fe80003800000 */
[----:B------:R-:W-:Y:S05]  /*8490*/  @P2 BRA `(.L_x_677) ;  /* 0x0000000400602947 */ /* 0x000fea0003800000 */
[----:B------:R-:W-:Y:S01]  /*84a0*/  IMAD.SHL.U32 R4, R194, 0x40, RZ ;  /* 0x00000040c2047824 */ /* 0x000fe200078e00ff */
[----:B------:R-:W-:Y:S01]  /*84b0*/  LOP3.LUT R33, R24, 0xffff0000, RZ, 0xc0, !PT ;  /* 0xffff000018217812 */ /* 0x000fe200078ec0ff */
[----:B------:R-:W-:Y:S02]  /*84c0*/  IMAD.IADD R5, R16, 0x1, R21 ;  /* 0x0000000110057824 */ /* 0x000fe400078e0215 */
[----:B------:R-:W-:Y:S01]  /*84d0*/  IMAD.U32 R36, R24, 0x10000, RZ ;  /* 0x0001000018247824 */ /* 0x000fe200078e00ff */
[----:B------:R-:W-:Y:S01]  /*84e0*/  LOP3.LUT R6, R4, 0x1c0, RZ, 0xc0, !PT ;  /* 0x000001c004067812 */ /* 0x000fe200078ec0ff */
[----:B------:R-:W-:-:S03]  /*84f0*/  IMAD.U32 R34, R20, 0x10000, RZ ;  /* 0x0001000014227824 */ /* 0x000fc600078e00ff */
[C---:B------:R-:W-:Y:S02]  /*8500*/  LOP3.LUT R4, R6.reuse, 0x38, R16, 0xf8, !PT ;  /* 0x0000003806047812 */ /* 0x040fe400078ef810 */
[----:B------:R-:W-:Y:S02]  /*8510*/  SHF.R.U32.HI R7, RZ, 0x3, R6 ;  /* 0x00000003ff077819 */ /* 0x000fe40000011606 */
[----:B------:R-:W-:Y:S02]  /*8520*/  LOP3.LUT R6, R6, 0x38, R5, 0xf8, !PT ;  /* 0x0000003806067812 */ /* 0x000fe400078ef805 */
[-C--:B------:R-:W-:Y:S02]  /*8530*/  LOP3.LUT R4, R4, R7.reuse, RZ, 0x3c, !PT ;  /* 0x0000000704047212 */ /* 0x080fe400078e3cff */
[----:B------:R-:W-:-:S03]  /*8540*/  LOP3.LUT R6, R6, R7, RZ, 0x3c, !PT ;  /* 0x0000000706067212 */ /* 0x000fc600078e3cff */
[C---:B------:R-:W-:Y:S02]  /*8550*/  IMAD R5, R213.reuse, 0x200, R4 ;  /* 0x00000200d5057824 */ /* 0x040fe400078e0204 */
[----:B------:R-:W-:Y:S02]  /*8560*/  IMAD R9, R213, 0x200, R6 ;  /* 0x00000200d5097824 */ /* 0x000fe400078e0206 */
[--C-:B------:R-:W-:Y:S02]  /*8570*/  IMAD R42, R5, 0x2, R2.reuse ;  /* 0x00000002052a7824 */ /* 0x100fe400078e0202 */
[----:B------:R-:W-:-:S03]  /*8580*/  IMAD R44, R9, 0x2, R2 ;  /* 0x00000002092c7824 */ /* 0x000fc600078e0202 */
[----:B------:R-:W1:Y:S04]  /*8590*/  LDS.128 R4, [R42+0x20400] ;  /* 0x020400002a047984 */ /* 0x000e680000000c00 */
[----:B------:R-:W2:Y:S01]  /*85a0*/  LDS.128 R8, [R44+0x20400] ;  /* 0x020400002c087984 */ /* 0x000ea20000000c00 */
[C---:B-1----:R-:W-:Y:S01]  /*85b0*/  IMAD.U32 R25, R4.reuse, 0x10000, RZ ;  /* 0x0001000004197824 */ /* 0x042fe200078e00ff */
[----:B------:R-:W-:Y:S01]  /*85c0*/  LOP3.LUT R4, R4, 0xffff0000, RZ, 0xc0, !PT ;  /* 0xffff000004047812 */ /* 0x000fe200078ec0ff */
[C---:B0-----:R-:W-:Y:S01]  /*85d0*/  IMAD.U32 R27, R6.reuse, 0x10000, RZ ;  /* 0x00010000061b7824 */ /* 0x041fe200078e00ff */
[----:B------:R-:W-:Y:S01]  /*85e0*/  LOP3.LUT R6, R6, 0xffff0000, RZ, 0xc0, !PT ;  /* 0xffff000006067812 */ /* 0x000fe200078ec0ff */
[C---:B--2---:R-:W-:Y:S01]  /*85f0*/  IMAD.U32 R29, R8.reuse, 0x10000, RZ ;  /* 0x00010000081d7824 */ /* 0x044fe200078e00ff */
[----:B------:R-:W-:Y:S01]  /*8600*/  LOP3.LUT R8, R8, 0xffff0000, RZ, 0xc0, !PT ;  /* 0xffff000008087812 */ /* 0x000fe200078ec0ff */
[C---:B------:R-:W-:Y:S01]  /*8610*/  IMAD.U32 R31, R10.reuse, 0x10000, RZ ;  /* 0x000100000a1f7824 */ /* 0x040fe200078e00ff */
[----:B------:R-:W-:Y:S01]  /*8620*/  LOP3.LUT R10, R10, 0xffff0000, RZ, 0xc0, !PT ;  /* 0xffff00000a0a7812 */ /* 0x000fe200078ec0ff */
[C---:B------:R-:W-:Y:S01]  /*8630*/  FMUL.FTZ R38, R29.reuse, R36 ;  /* 0x000000241d267220 */ /* 0x040fe20000410000 */
[-C--:B------:R-:W-:Y:S01]  /*8640*/  FMUL.FTZ R40, R29, R34.reuse ;  /* 0x000000221d287220 */ /* 0x080fe20000410000 */
[----:B------:R-:W-:Y:S01]  /*8650*/  LOP3.LUT R29, R20, 0xffff0000, RZ, 0xc0, !PT ;  /* 0xffff0000141d7812 */ /* 0x000fe200078ec0ff */
[----:B------:R-:W-:Y:S01]  /*8660*/  FMUL.FTZ R35, R8, R33 ;  /* 0x0000002108237220 */ /* 0x000fe20000410000 */
[----:B------:R-:W-:Y:S01]  /*8670*/  FFMA.FTZ R37, R25, R34, -R38 ;  /* 0x0000002219257223 */ /* 0x000fe20000010826 */
[----:B------:R-:W-:-:S02]  /*8680*/  IMAD.U32 R38, R13, 0x10000, RZ ;  /* 0x000100000d267824 */ /* 0x000fc400078e00ff */
[----:B------:R-:W-:Y:S01]  /*8690*/  FFMA.FTZ R40, R25, R36, R40 ;  /* 0x0000002419287223 */ /* 0x000fe20000010028 */
[----:B------:R-:W-:Y:S02]  /*86a0*/  IMAD.U32 R34, R3, 0x10000, RZ ;  /* 0x0001000003227824 */ /* 0x000fe400078e00ff */
[-C--:B------:R-:W-:Y:S01]  /*86b0*/  FMUL.FTZ R25, R8, R29.reuse ;  /* 0x0000001d08197220 */ /* 0x080fe20000410000 */
[----:B------:R-:W-:Y:S01]  /*86c0*/  FFMA.FTZ R36, R4, R29, -R35 ;  /* 0x0000001d04247223 */ /* 0x000fe20000010823 */
[----:B------:R-:W-:Y:S01]  /*86d0*/  FMUL.FTZ R8, R31, R38 ;  /* 0x000000261f087220 */ /* 0x000fe20000410000 */
[----:B------:R-:W-:Y:S01]  /*86e0*/  LOP3.LUT R35, R13, 0xffff0000, RZ, 0xc0, !PT ;  /* 0xffff00000d237812 */ /* 0x000fe200078ec0ff */
[-C--:B------:R-:W-:Y:S01]  /*86f0*/  FMUL.FTZ R31, R31, R34.reuse ;  /* 0x000000221f1f7220 */ /* 0x080fe20000410000 */
[----:B------:R-:W-:Y:S01]  /*8700*/  LOP3.LUT R29, R3, 0xffff0000, RZ, 0xc0, !PT ;  /* 0xffff0000031d7812 */ /* 0x000fe200078ec0ff */
[----:B------:R-:W-:Y:S01]  /*8710*/  FFMA.FTZ R34, R27, R34, -R8 ;  /* 0x000000221b227223 */ /* 0x000fe20000010808 */
[----:B------:R-:W-:-:S02]  /*8720*/  IMAD.U32 R30, R9, 0x10000, RZ ;  /* 0x00010000091e7824 */ /* 0x000fc400078e00ff */
[----:B------:R-:W-:Y:S01]  /*8730*/  FFMA.FTZ R38, R27, R38, R31 ;  /* 0x000000261b267223 */ /* 0x000fe2000001001f */
[----:B------:R-:W-:Y:S01]  /*8740*/  FMUL.FTZ R27, R10, R35 ;  /* 0x000000230a1b7220 */ /* 0x000fe20000410000 */
[----:B------:R-:W-:Y:S02]  /*8750*/  IMAD.U32 R31, R12, 0x10000, RZ ;  /* 0x000100000c1f7824 */ /* 0x000fe400078e00ff */
[----:B------:R-:W-:Y:S01]  /*8760*/  FFMA.FTZ R33, R4, R33, R25 ;  /* 0x0000002104217223 */ /* 0x000fe20000010019 */
[----:B------:R-:W-:Y:S02]  /*8770*/  IMAD.U32 R26, R5, 0x10000, RZ ;  /* 0x00010000051a7824 */ /* 0x000fe400078e00ff */
[-C--:B------:R-:W-:Y:S01]  /*8780*/  FMUL.FTZ R43, R10, R29.reuse ;  /* 0x0000001d0a2b7220 */ /* 0x080fe20000410000 */
[----:B------:R-:W-:Y:S02]  /*8790*/  IMAD.U32 R25, R15, 0x10000, RZ ;  /* 0x000100000f197824 */ /* 0x000fe400078e00ff */
[----:B------:R-:W-:Y:S01]  /*87a0*/  FFMA.FTZ R41, R6, R29, -R27 ;  /* 0x0000001d06297223 */ /* 0x000fe2000001081b */
[----:B------:R-:W-:Y:S01]  /*87b0*/  FMUL.FTZ R39, R30, R31 ;  /* 0x0000001f1e277220 */ /* 0x000fe20000410000 */
[----:B------:R-:W-:-:S02]  /*87c0*/  IMAD.U32 R32, R11, 0x10000, RZ ;  /* 0x000100000b207824 */ /* 0x000fc400078e00ff */
[----:B------:R-:W-:Y:S01]  /*87d0*/  FMUL.FTZ R30, R30, R25 ;  /* 0x000000191e1e7220 */ /* 0x000fe20000410000 */
[----:B------:R-:W-:Y:S02]  /*87e0*/  IMAD.U32 R29, R0, 0x10000, RZ ;  /* 0x00010000001d7824 */ /* 0x000fe400078e00ff */
[----:B------:R-:W-:Y:S01]  /*87f0*/  FFMA.FTZ R43, R6, R35, R43 ;  /* 0x00000023062b7223 */ /* 0x000fe2000001002b */
[----:B------:R-:W-:Y:S02]  /*8800*/  IMAD.U32 R27, R14, 0x10000, RZ ;  /* 0x000100000e1b7824 */ /* 0x000fe400078e00ff */
[----:B------:R-:W-:Y:S01]  /*8810*/  FFMA.FTZ R39, R26, R25, -R39 ;  /* 0x000000191a277223 */ /* 0x000fe20000010827 */
[----:B------:R-:W-:Y:S01]  /*8820*/  IMAD.U32 R28, R7, 0x10000, RZ ;  /* 0x00010000071c7824 */ /* 0x000fe200078e00ff */
[----:B------:R-:W-:Y:S01]  /*8830*/  LOP3.LUT R9, R9, 0xffff0000, RZ, 0xc0, !PT ;  /* 0xffff000009097812 */ /* 0x000fe200078ec0ff */
[C---:B------:R-:W-:Y:S01]  /*8840*/  FMUL.FTZ R35, R32.reuse, R29 ;  /* 0x0000001d20237220 */ /* 0x040fe20000410000 */
[----:B------:R-:W-:Y:S01]  /*8850*/  LOP3.LUT R11, R11, 0xffff0000, RZ, 0xc0, !PT ;  /* 0xffff00000b0b7812 */ /* 0x000fe200078ec0ff */
[----:B------:R-:W-:Y:S01]  /*8860*/  FMUL.FTZ R25, R32, R27 ;  /* 0x0000001b20197220 */ /* 0x000fe20000410000 */
[----:B------:R-:W-:Y:S01]  /*8870*/  LOP3.LUT R8, R12, 0xffff0000, RZ, 0xc0, !PT ;  /* 0xffff00000c087812 */ /* 0x000fe200078ec0ff */
[----:B------:R-:W-:Y:S01]  /*8880*/  FFMA.FTZ R30, R26, R31, R30 ;  /* 0x0000001f1a1e7223 */ /* 0x000fe2000001001e */
[----:B------:R-:W-:Y:S01]  /*8890*/  LOP3.LUT R10, R0, 0xffff0000, RZ, 0xc0, !PT ;  /* 0xffff0000000a7812 */ /* 0x000fe200078ec0ff */
[C---:B------:R-:W-:Y:S01]  /*88a0*/  FFMA.FTZ R35, R28.reuse, R27, -R35 ;  /* 0x0000001b1c237223 */ /* 0x040fe20000010823 */
[----:B------:R-:W-:Y:S01]  /*88b0*/  LOP3.LUT R4, R15, 0xffff0000, RZ, 0xc0, !PT ;  /* 0xffff00000f047812 */ /* 0x000fe200078ec0ff */
[----:B------:R-:W-:Y:S01]  /*88c0*/  FFMA.FTZ R25, R28, R29, R25 ;  /* 0x0000001d1c197223 */ /* 0x000fe20000010019 */
[----:B------:R-:W-:Y:S01]  /*88d0*/  LOP3.LUT R6, R14, 0xffff0000, RZ, 0xc0, !PT ;  /* 0xffff00000e067812 */ /* 0x000fe200078ec0ff */
[----:B------:R-:W-:Y:S01]  /*88e0*/  FMUL.FTZ R26, R9, R8 ;  /* 0x00000008091a7220 */ /* 0x000fe20000410000 */
[----:B------:R-:W-:Y:S01]  /*88f0*/  LOP3.LUT R5, R5, 0xffff0000, RZ, 0xc0, !PT ;  /* 0xffff000005057812 */ /* 0x000fe200078ec0ff */
[----:B------:R-:W-:Y:S01]  /*8900*/  FMUL.FTZ R28, R11, R10 ;  /* 0x0000000a0b1c7220 */ /* 0x000fe20000410000 */
[----:B------:R-:W-:Y:S01]  /*8910*/  LOP3.LUT R7, R7, 0xffff0000, RZ, 0xc0, !PT ;  /* 0xffff000007077812 */ /* 0x000fe200078ec0ff */
[----:B------:R-:W-:Y:S01]  /*8920*/  FMUL.FTZ R9, R9, R4 ;  /* 0x0000000409097220 */ /* 0x000fe20000410000 */
[----:B------:R-:W-:Y:S01]  /*8930*/  FMUL.FTZ R11, R11, R6 ;  /* 0x000000060b0b7220 */ /* 0x000fe20000410000 */
[----:B------:R-:W-:Y:S01]  /*8940*/  FFMA.FTZ R26, R5, R4, -R26 ;  /* 0x00000004051a7223 */ /* 0x000fe2000001081a */
[----:B------:R-:W-:Y:S01]  /*8950*/  F2FP.BF16.F32.PACK_AB R4, R36, R37 ;  /* 0x000000252404723e */ /* 0x000fe200000010ff */
[----:B------:R-:W-:Y:S01]  /*8960*/  FFMA.FTZ R28, R7, R6, -R28 ;  /* 0x00000006071c7223 */ /* 0x000fe2000001081c */
[----:B------:R-:W-:Y:S01]  /*8970*/  FFMA.FTZ R9, R5, R8, R9 ;  /* 0x0000000805097223 */ /* 0x000fe20000010009 */
[----:B------:R-:W-:Y:S01]  /*8980*/  FFMA.FTZ R32, R7, R10, R11 ;  /* 0x0000000a07207223 */ /* 0x000fe2000001000b */
[----:B------:R-:W-:-:S02]  /*8990*/  F2FP.BF16.F32.PACK_AB R6, R41, R34 ;  /* 0x000000222906723e */ /* 0x000fc400000010ff */
[----:B------:R-:W-:Y:S02]  /*89a0*/  F2FP.BF16.F32.PACK_AB R5, R26, R39 ;  /* 0x000000271a05723e */ /* 0x000fe400000010ff */
[----:B------:R-:W-:Y:S02]  /*89b0*/  F2FP.BF16.F32.PACK_AB R7, R28, R35 ;  /* 0x000000231c07723e */ /* 0x000fe400000010ff */
[----:B------:R-:W-:Y:S02]  /*89c0*/  F2FP.BF16.F32.PACK_AB R8, R33, R40 ;  /* 0x000000282108723e */ /* 0x000fe400000010ff */
[----:B------:R-:W-:Y:S01]  /*89d0*/  F2FP.BF16.F32.PACK_AB R10, R43, R38 ;  /* 0x000000262b0a723e */ /* 0x000fe200000010ff */
[----:B------:R1:W-:Y:S01]  /*89e0*/  STS.128 [R42+0x20400], R4 ;  /* 0x020400042a007388 */ /* 0x0003e20000000c00 */
[----:B------:R-:W-:Y:S02]  /*89f0*/  F2FP.BF16.F32.PACK_AB R9, R9, R30 ;  /* 0x0000001e0909723e */ /* 0x000fe400000010ff */
[----:B------:R-:W-:-:S05]  /*8a00*/  F2FP.BF16.F32.PACK_AB R11, R32, R25 ;  /* 0x00000019200b723e */ /* 0x000fca00000010ff */
[----:B------:R1:W-:Y:S02]  /*8a10*/  STS.128 [R44+0x20400], R8 ;  /* 0x020400082c007388 */ /* 0x0003e40000000c00 */
.L_x_677:
[----:B------:R-:W-:Y:S05]  /*8a20*/  BSYNC B1 ;  /* 0x0000000000017941 */ /* 0x000fea0003800000 */
.L_x_676:
[----:B------:R-:W-:Y:S05]  /*8a30*/  @P0 BRA `(.L_x_668) ;  /* 0x0000000400680947 */ /* 0x000fea0003800000 */
[----:B-1----:R-:W2:Y:S01]  /*8a40*/  LDL R5, [R1+0x54] ;  /* 0x0000540001057983 */ /* 0x002ea20000100800 */
[C---:B------:R-:W-:Y:S02]  /*8a50*/  VIADD R6, R184.reuse, 0x20 ;  /* 0x00000020b8067836 */ /* 0x040fe40000000000 */
[----:B------:R-:W-:Y:S01]  /*8a60*/  VIADD R7, R184, 0x20 ;  /* 0x00000020b8077836 */ /* 0x000fe20000000000 */
[----:B------:R-:W3:Y:S01]  /*8a70*/  LDL R42, [R1+0x4c] ;  /* 0x00004c00012a7983 */ /* 0x000ee20000100800 */
[----:B------:R-:W-:Y:S02]  /*8a80*/  IMAD.SHL.U32 R6, R6, 0x40, RZ ;  /* 0x0000004006067824 */ /* 0x000fe400078e00ff */
[----:B------:R-:W-:Y:S02]  /*8a90*/  IMAD.SHL.U32 R7, R7, 0x40, RZ ;  /* 0x0000004007077824 */ /* 0x000fe400078e00ff */
[----:B------:R-:W-:Y:S01]  /*8aa0*/  IMAD.IADD R4, R16, 0x1, R21 ;  /* 0x0000000110047824 */ /* 0x000fe200078e0215 */
[----:B------:R-:W-:-:S02]  /*8ab0*/  LOP3.LUT R6, R6, 0x1c0, RZ, 0xc0, !PT ;  /* 0x000001c006067812 */ /* 0x000fc400078ec0ff */
[----:B------:R-:W-:Y:S02]  /*8ac0*/  LOP3.LUT R7, R7, 0x1c0, RZ, 0xc0, !PT ;  /* 0x000001c007077812 */ /* 0x000fe400078ec0ff */
[----:B------:R-:W-:Y:S02]  /*8ad0*/  SHF.R.U32.HI R6, RZ, 0x3, R6 ;  /* 0x00000003ff067819 */ /* 0x000fe40000011606 */
[----:B------:R-:W-:-:S04]  /*8ae0*/  LOP3.LUT R4, R7, 0x38, R4, 0xf8, !PT ;  /* 0x0000003807047812 */ /* 0x000fc800078ef804 */
[----:B------:R-:W-:Y:S01]  /*8af0*/  LOP3.LUT R4, R4, R6, RZ, 0x3c, !PT ;  /* 0x0000000604047212 */ /* 0x000fe200078e3cff */
[----:B------:R-:W-:Y:S02]  /*8b00*/  IMAD.U32 R35, R24, 0x10000, RZ ;  /* 0x0001000018237824 */ /* 0x000fe400078e00ff */
[----:B------:R-:W-:Y:S01]  /*8b10*/  IMAD.U32 R33, R20, 0x10000, RZ ;  /* 0x0001000014217824 */ /* 0x000fe200078e00ff */
[----:B------:R-:W-:Y:S01]  /*8b20*/  LOP3.LUT R38, R24, 0xffff0000, RZ, 0xc0, !PT ;  /* 0xffff000018267812 */ /* 0x000fe200078ec0ff */
[----:B------:R-:W-:Y:S01]  /*8b30*/  IMAD.U32 R40, R12, 0x10000, RZ ;  /* 0x000100000c287824 */ /* 0x000fe200078e00ff */
[----:B------:R-:W-:Y:S01]  /*8b40*/  LOP3.LUT R20, R20, 0xffff0000, RZ, 0xc0, !PT ;  /* 0xffff000014147812 */ /* 0x000fe200078ec0ff */
[----:B------:R-:W-:Y:S02]  /*8b50*/  IMAD.U32 R36, R15, 0x10000, RZ ;  /* 0x000100000f247824 */ /* 0x000fe400078e00ff */
[----:B------:R-:W-:Y:S02]  /*8b60*/  IMAD.U32 R37, R3, 0x10000, RZ ;  /* 0x0001000003257824 */ /* 0x000fe400078e00ff */
[----:B------:R-:W-:Y:S01]  /*8b70*/  IMAD.U32 R39, R13, 0x10000, RZ ;  /* 0x000100000d277824 */ /* 0x000fe200078e00ff */
[----:B------:R-:W-:-:S02]  /*8b80*/  LOP3.LUT R41, R0, 0xffff0000, RZ, 0xc0, !PT ;  /* 0xffff000000297812 */ /* 0x000fc400078ec0ff */
[----:B------:R-:W-:Y:S01]  /*8b90*/  LOP3.LUT R15, R15, 0xffff0000, RZ, 0xc0, !PT ;  /* 0xffff00000f0f7812 */ /* 0x000fe200078ec0ff */
[----:B--2---:R-:W-:-:S04]  /*8ba0*/  IMAD.IADD R9, R5, 0x1, R4 ;  /* 0x0000000105097824 */ /* 0x004fc800078e0204 */
[----:B------:R-:W-:Y:S01]  /*8bb0*/  IMAD R21, R9, 0x2, R2 ;  /* 0x0000000209157824 */ /* 0x000fe200078e0202 */
[----:B---3--:R-:W1:Y:S04]  /*8bc0*/  LDS.128 R4, [R42+0x20400] ;  /* 0x020400002a047984 */ /* 0x008e680000000c00 */
[----:B------:R-:W2:Y:S01]  /*8bd0*/  LDS.128 R8, [R21+0x20400] ;  /* 0x0204000015087984 */ /* 0x000ea20000000c00 */
[----:B-1----:R-:W-:Y:S02]  /*8be0*/  IMAD.U32 R25, R4, 0x10000, RZ ;  /* 0x0001000004197824 */ /* 0x002fe400078e00ff */
[C---:B--2---:R-:W-:Y:S01]  /*8bf0*/  IMAD.U32 R29, R8.reuse, 0x10000, RZ ;  /* 0x00010000081d7824 */ /* 0x044fe200078e00ff */
[----:B------:R-:W-:Y:S01]  /*8c00*/  LOP3.LUT R8, R8, 0xffff0000, RZ, 0xc0, !PT ;  /* 0xffff000008087812 */ /* 0x000fe200078ec0ff */
[----:B------:R-:W-:-:S02]  /*8c10*/  IMAD.U32 R30, R9, 0x10000, RZ ;  /* 0x00010000091e7824 */ /* 0x000fc400078e00ff */
[-C--:B------:R-:W-:Y:S01]  /*8c20*/  FMUL.FTZ R34, R35, R29.reuse ;  /* 0x0000001d23227220 */ /* 0x080fe20000410000 */
[----:B------:R-:W-:Y:S01]  /*8c30*/  FMUL.FTZ R24, R33, R29 ;  /* 0x0000001d21187220 */ /* 0x000fe20000410000 */
[----:B------:R-:W-:Y:S01]  /*8c40*/  LOP3.LUT R4, R4, 0xffff0000, RZ, 0xc0, !PT ;  /* 0xffff000004047812 */ /* 0x000fe200078ec0ff */
[----:B------:R-:W-:Y:S02]  /*8c50*/  IMAD.U32 R26, R5, 0x10000, RZ ;  /* 0x00010000051a7824 */ /* 0x000fe400078e00ff */
[-C--:B------:R-:W-:Y:S01]  /*8c60*/  FFMA.FTZ R34, R33, R25.reuse, -R34 ;  /* 0x0000001921227223 */ /* 0x080fe20000010822 */
[----:B------:R-:W-:Y:S01]  /*8c70*/  FFMA.FTZ R24, R35, R25, R24 ;  /* 0x0000001923187223 */ /* 0x000fe20000010018 */
[----:B------:R-:W-:Y:S01]  /*8c80*/  FMUL.FTZ R29, R38, R8 ;  /* 0x00000008261d7220 */ /* 0x000fe20000410000 */
[-C--:B------:R-:W-:Y:S01]  /*8c90*/  FMUL.FTZ R33, R40, R30.reuse ;  /* 0x0000001e28217220 */ /* 0x080fe20000410000 */
[----:B------:R-:W-:Y:S01]  /*8ca0*/  FMUL.FTZ R35, R36, R30 ;  /* 0x0000001e24237220 */ /* 0x000fe20000410000 */
[----:B------:R-:W-:-:S02]  /*8cb0*/  IMAD.U32 R31, R10, 0x10000, RZ ;  /* 0x000100000a1f7824 */ /* 0x000fc400078e00ff */
[C---:B------:R-:W-:Y:S01]  /*8cc0*/  FMUL.FTZ R25, R20.reuse, R8 ;  /* 0x0000000814197220 */ /* 0x040fe20000410000 */
[----:B------:R-:W-:Y:S01]  /*8cd0*/  FFMA.FTZ R29, R20, R4, -R29 ;  /* 0x00000004141d7223 */ /* 0x000fe2000001081d */
[-C--:B------:R-:W-:Y:S01]  /*8ce0*/  FFMA.FTZ R33, R36, R26.reuse, -R33 ;  /* 0x0000001a24217223 */ /* 0x080fe20000010821 */
[----:B------:R-:W-:Y:S01]  /*8cf0*/  FFMA.FTZ R35, R40, R26, R35 ;  /* 0x0000001a28237223 */ /* 0x000fe20000010023 */
[----:B0-----:R-:W-:Y:S01]  /*8d00*/  IMAD.U32 R27, R6, 0x10000, RZ ;  /* 0x00010000061b7824 */ /* 0x001fe200078e00ff */
[----:B------:R-:W-:Y:S01]  /*8d10*/  LOP3.LUT R10, R10, 0xffff0000, RZ, 0xc0, !PT ;  /* 0xffff00000a0a7812 */ /* 0x000fe200078ec0ff */
[----:B------:R-:W-:Y:S01]  /*8d20*/  FFMA.FTZ R25, R38, R4, R25 ;  /* 0x0000000426197223 */ /* 0x000fe20000010019 */
[----:B------:R-:W-:Y:S01]  /*8d30*/  LOP3.LUT R20, R3, 0xffff0000, RZ, 0xc0, !PT ;  /* 0xffff000003147812 */ /* 0x000fe200078ec0ff */
[-C--:B------:R-:W-:Y:S01]  /*8d40*/  FMUL.FTZ R8, R37, R31.reuse ;  /* 0x0000001f25087220 */ /* 0x080fe20000410000 */
[----:B------:R-:W-:Y:S01]  /*8d50*/  LOP3.LUT R26, R13, 0xffff0000, RZ, 0xc0, !PT ;  /* 0xffff00000d1a7812 */ /* 0x000fe200078ec0ff */
[----:B------:R-:W-:Y:S01]  /*8d60*/  FMUL.FTZ R4, R39, R31 ;  /* 0x0000001f27047220 */ /* 0x000fe20000410000 */
[----:B------:R-:W-:-:S02]  /*8d70*/  IMAD.U32 R32, R11, 0x10000, RZ ;  /* 0x000100000b207824 */ /* 0x000fc400078e00ff */
[----:B------:R-:W-:Y:S01]  /*8d80*/  IMAD.U32 R30, R0, 0x10000, RZ ;  /* 0x00010000001e7824 */ /* 0x000fe200078e00ff */
[----:B------:R-:W-:Y:S01]  /*8d90*/  LOP3.LUT R6, R6, 0xffff0000, RZ, 0xc0, !PT ;  /* 0xffff000006067812 */ /* 0x000fe200078ec0ff */
[-C--:B------:R-:W-:Y:S01]  /*8da0*/  FFMA.FTZ R8, R39, R27.reuse, R8 ;  /* 0x0000001b27087223 */ /* 0x080fe20000010008 */
[----:B------:R-:W-:Y:S01]  /*8db0*/  SHF.L.U32 R28, R7, 0x10, RZ ;  /* 0x00000010071c7819 */ /* 0x000fe200000006ff */
[----:B------:R-:W-:Y:S01]  /*8dc0*/  FFMA.FTZ R3, R37, R27, -R4 ;  /* 0x0000001b25037223 */ /* 0x000fe20000010804 */
[----:B------:R-:W-:Y:S01]  /*8dd0*/  LOP3.LUT R9, R9, 0xffff0000, RZ, 0xc0, !PT ;  /* 0xffff000009097812 */ /* 0x000fe200078ec0ff */
[-C--:B------:R-:W-:Y:S01]  /*8de0*/  FMUL.FTZ R13, R26, R10.reuse ;  /* 0x0000000a1a0d7220 */ /* 0x080fe20000410000 */
[----:B------:R-:W-:Y:S01]  /*8df0*/  LOP3.LUT R11, R11, 0xffff0000, RZ, 0xc0, !PT ;  /* 0xffff00000b0b7812 */ /* 0x000fe200078ec0ff */
[----:B------:R-:W-:Y:S01]  /*8e00*/  FMUL.FTZ R31, R20, R10 ;  /* 0x0000000a141f7220 */ /* 0x000fe20000410000 */
[----:B------:R-:W-:Y:S01]  /*8e10*/  LOP3.LUT R39, R12, 0xffff0000, RZ, 0xc0, !PT ;  /* 0xffff00000c277812 */ /* 0x000fe200078ec0ff */
[----:B------:R-:W-:-:S02]  /*8e20*/  IMAD.U32 R4, R14, 0x10000, RZ ;  /* 0x000100000e047824 */ /* 0x000fc400078e00ff */
[----:B------:R-:W-:Y:S01]  /*8e30*/  FMUL.FTZ R27, R30, R32 ;  /* 0x000000201e1b7220 */ /* 0x000fe20000410000 */
[----:B------:R-:W-:Y:S01]  /*8e40*/  LOP3.LUT R37, R14, 0xffff0000, RZ, 0xc0, !PT ;  /* 0xffff00000e257812 */ /* 0x000fe200078ec0ff */
[-C--:B------:R-:W-:Y:S01]  /*8e50*/  FFMA.FTZ R10, R20, R6.reuse, -R13 ;  /* 0x00000006140a7223 */ /* 0x080fe2000001080d */
[----:B------:R-:W-:Y:S01]  /*8e60*/  LOP3.LUT R5, R5, 0xffff0000, RZ, 0xc0, !PT ;  /* 0xffff000005057812 */ /* 0x000fe200078ec0ff */
[----:B------:R-:W-:Y:S01]  /*8e70*/  FFMA.FTZ R31, R26, R6, R31 ;  /* 0x000000061a1f7223 */ /* 0x000fe2000001001f */
[----:B------:R-:W-:Y:S01]  /*8e80*/  LOP3.LUT R7, R7, 0xffff0000, RZ, 0xc0, !PT ;  /* 0xffff000007077812 */ /* 0x000fe200078ec0ff */
[C---:B------:R-:W-:Y:S01]  /*8e90*/  FMUL.FTZ R13, R4.reuse, R32 ;  /* 0x00000020040d7220 */ /* 0x040fe20000410000 */
[-C--:B------:R-:W-:Y:S01]  /*8ea0*/  FFMA.FTZ R27, R4, R28.reuse, -R27 ;  /* 0x0000001c041b7223 */ /* 0x080fe2000001081b */
[----:B------:R-:W-:Y:S01]  /*8eb0*/  FMUL.FTZ R0, R39, R9 ;  /* 0x0000000927007220 */ /* 0x000fe20000410000 */
[----:B------:R-:W-:Y:S01]  /*8ec0*/  FMUL.FTZ R6, R41, R11 ;  /* 0x0000000b29067220 */ /* 0x000fe20000410000 */
[----:B------:R-:W-:Y:S01]  /*8ed0*/  FMUL.FTZ R4, R15, R9 ;  /* 0x000000090f047220 */ /* 0x000fe20000410000 */
[----:B------:R-:W-:Y:S01]  /*8ee0*/  FMUL.FTZ R20, R37, R11 ;  /* 0x0000000b25147220 */ /* 0x000fe20000410000 */
[----:B------:R-:W-:Y:S01]  /*8ef0*/  FFMA.FTZ R0, R15, R5, -R0 ;  /* 0x000000050f007223 */ /* 0x000fe20000010800 */
[----:B------:R-:W-:Y:S01]  /*8f00*/  FFMA.FTZ R14, R37, R7, -R6 ;  /* 0x00000007250e7223 */ /* 0x000fe20000010806 */
[----:B------:R-:W-:Y:S01]  /*8f10*/  FFMA.FTZ R13, R30, R28, R13 ;  /* 0x0000001c1e0d7223 */ /* 0x000fe2000001000d */
[----:B------:R-:W-:Y:S01]  /*8f20*/  FFMA.FTZ R12, R39, R5, R4 ;  /* 0x00000005270c7223 */ /* 0x000fe20000010004 */
[----:B------:R-:W-:Y:S01]  /*8f30*/  FFMA.FTZ R20, R41, R7, R20 ;  /* 0x0000000729147223 */ /* 0x000fe20000010014 */
[----:B------:R-:W-:-:S02]  /*8f40*/  F2FP.BF16.F32.PACK_AB R6, R10, R3 ;  /* 0x000000030a06723e */ /* 0x000fc400000010ff */
[----:B------:R-:W-:Y:S02]  /*8f50*/  F2FP.BF16.F32.PACK_AB R4, R29, R34 ;  /* 0x000000221d04723e */ /* 0x000fe400000010ff */
[----:B------:R-:W-:Y:S02]  /*8f60*/  F2FP.BF16.F32.PACK_AB R10, R31, R8 ;  /* 0x000000081f0a723e */ /* 0x000fe400000010ff */
[----:B------:R-:W-:Y:S02]  /*8f70*/  F2FP.BF16.F32.PACK_AB R5, R0, R33 ;  /* 0x000000210005723e */ /* 0x000fe400000010ff */
[----:B------:R-:W-:Y:S02]  /*8f80*/  F2FP.BF16.F32.PACK_AB R7, R14, R27 ;  /* 0x0000001b0e07723e */ /* 0x000fe400000010ff */
[----:B------:R-:W-:Y:S02]  /*8f90*/  F2FP.BF16.F32.PACK_AB R8, R25, R24 ;  /* 0x000000181908723e */ /* 0x000fe400000010ff */
[----:B------:R-:W-:-:S02]  /*8fa0*/  F2FP.BF16.F32.PACK_AB R9, R12, R35 ;  /* 0x000000230c09723e */ /* 0x000fc400000010ff */
[----:B------:R-:W-:Y:S01]  /*8fb0*/  F2FP.BF16.F32.PACK_AB R11, R20, R13 ;  /* 0x0000000d140b723e */ /* 0x000fe200000010ff */
[----:B------:R2:W-:Y:S04]  /*8fc0*/  STS.128 [R42+0x20400], R4 ;  /* 0x020400042a007388 */ /* 0x0005e80000000c00 */
[----:B------:R2:W-:Y:S02]  /*8fd0*/  STS.128 [R21+0x20400], R8 ;  /* 0x0204000815007388 */ /* 0x0005e40000000c00 */
.L_x_668:
[----:B------:R-:W-:Y:S05]  /*8fe0*/  BSYNC B0 ;  /* 0x0000000000007941 */ /* 0x000fea0003800000 */
.L_x_657:
[----:B------:R-:W-:Y:S01]  /*8ff0*/  @!PT LDS RZ, [RZ] ;  /* 0x00000000fffff984 */ /* 0x000fe20000000800 */
[----:B------:R-:W-:Y:S01]  /*9000*/  @!PT LDS RZ, [RZ] ;  /* 0x00000000fffff984 */ /* 0x000fe20000000800 */
[----:B------:R-:W-:Y:S01]  /*9010*/  @!PT LDS RZ, [RZ] ;  /* 0x00000000fffff984 */ /* 0x000fe20000000800 */
[----:B------:R-:W-:Y:S01]  /*9020*/  @!PT LDS RZ, [RZ] ;  /* 0x00000000fffff984 */ /* 0x000fe20000000800 */
[----:B------:R4:W-:Y:S06]  /*9030*/  MEMBAR.ALL.CTA ;  /* 0x0000000000007992 */ /* 0x0009ec0000008000 */
[----:B----4-:R-:W4:Y:S01]  /*9040*/  FENCE.VIEW.ASYNC.S ;  /* 0x00000000000073c6 */ /* 0x010f220000000000 */
[----:B------:R-:W-:Y:S05]  /*9050*/  WARPSYNC.ALL ;  /* 0x0000000000007948 */ /* 0x000fea0003800000 */
[----:B----4-:R-:W-:Y:S06]  /*9060*/  BAR.SYNC.DEFER_BLOCKING 0xd, 0x80 ;  /* 0x0342000000007b1d */ /* 0x010fec0000010000 */
.L_x_654:
[----:B------:R-:W-:-:S13]  /*9070*/  ISETP.NE.AND P0, PT, R185, 0x3, PT ;  /* 0x00000003b900780c */ /* 0x000fda0003f05270 */
[----:B------:R-:W-:Y:S05]  /*9080*/  @!P0 BRA `(.L_x_678) ;  /* 0x0000000000048947 */ /* 0x000fea0003800000 */
[----:B------:R-:W-:Y:S01]  /*9090*/  BPT.TRAP 0x1 ;  /* 0x000000040000795c */ /* 0x000fe20000300000 */
.L_x_678:
[----:B------:R-:W-:Y:S01]  /*90a0*/  IMAD R14, R18, 0x8, R2 ;  /* 0x00000008120e7824 */ /* 0x000fe200078e0202 */
[----:B------:R-:W-:-:S04]  /*90b0*/  SHF.L.U32 R15, R23, 0x1f, RZ ;  /* 0x0000001f170f7819 */ /* 0x000fc800000006ff */
[----:B------:R4:W0:Y:S01]  /*90c0*/  SYNCS.PHASECHK.TRANS64.TRYWAIT P1, [R14+URZ+0x28c30], R15 ;  /* 0x028c300f0e0075a7 */ /* 0x000822000802017f */
[----:B------:R-:W-:Y:S05]  /*90d0*/  @!P0 BRA `(.L_x_679) ;  /* 0x0000000000048947 */ /* 0x000fea0003800000 */
[----:B------:R-:W-:Y:S01]  /*90e0*/  BPT.TRAP 0x1 ;  /* 0x000000040000795c */ /* 0x000fe20000300000 */
.L_x_679:
[C---:B---3--:R-:W-:Y:S02]  /*90f0*/  VIADD R0, R2.reuse, 0x22400 ;  /* 0x0002240002007836 */ /* 0x048fe40000000000 */
[----:B01----:R-:W-:-:S03]  /*9100*/  VIADD R3, R2, 0x20400 ;  /* 0x0002040002037836 */ /* 0x003fc60000000000 */
[----:B------:R-:W-:Y:S02]  /*9110*/  SHF.R.U32.HI R0, RZ, 0x4, R0 ;  /* 0x00000004ff007819 */ /* 0x000fe40000011600 */
[----:B------:R-:W-:Y:S02]  /*9120*/  SHF.R.U32.HI R3, RZ, 0x4, R3 ;  /* 0x00000004ff037819 */ /* 0x000fe40000011603 */
[----:B------:R-:W-:Y:S02]  /*9130*/  LOP3.LUT R0, R0, 0x3fff, RZ, 0xc0, !PT ;  /* 0x00003fff00007812 */ /* 0x000fe400078ec0ff */
[----:B------:R-:W-:Y:S02]  /*9140*/  LOP3.LUT R3, R3, 0x3fff, RZ, 0xc0, !PT ;  /* 0x00003fff03037812 */ /* 0x000fe400078ec0ff */
[----:B------:R-:W-:Y:S01]  /*9150*/  LOP3.LUT R13, R0, 0x10000, RZ, 0xfc, !PT ;  /* 0x00010000000d7812 */ /* 0x000fe200078efcff */
[----:B------:R-:W-:Y:S06]  /*9160*/  @P1 BRA `(.L_x_680) ;  /* 0x0000000000081947 */ /* 0x000fec0003800000 */
[----:B------:R-:W0:Y:S02]  /*9170*/  SYNCS.PHASECHK.TRANS64.TRYWAIT P1, [R14+URZ+0x28c30], R15 ;  /* 0x028c300f0e0075a7 */ /* 0x000e24000802017f */
[----:B0-----:R-:W-:Y:S05]  /*9180*/  @!P1 BRA `(.L_x_681) ;  /* 0x000000e400789947 */ /* 0x001fea0003800000 */
.L_x_680:
[----:B--2---:R-:W-:Y:S01]  /*9190*/  IMAD R10, R18, 0x200, R13 ;  /* 0x00000200120a7824 */ /* 0x004fe200078e020d */
[----:B------:R-:W-:Y:S01]  /*91a0*/  LOP3.LUT R4, R3, 0x10000, RZ, 0xfc, !PT ;  /* 0x0001000003047812 */ /* 0x000fe200078efcff */
[----:B------:R-:W-:Y:S01]  /*91b0*/  IMAD.MOV.U32 R5, RZ, RZ, 0x40000040 ;  /* 0x40000040ff057424 */ /* 0x000fe200078e00ff */
[----:B------:R-:W-:Y:S05]  /*91c0*/  WARPSYNC.ALL ;  /* 0x0000000000007948 */ /* 0x000fea0003800000 */
[----:B------:R-:W-:Y:S01]  /*91d0*/  IMAD.MOV.U32 R11, RZ, RZ, 0x40000040 ;  /* 0x40000040ff0b7424 */ /* 0x000fe200078e00ff */
[C---:B------:R-:W-:Y:S01]  /*91e0*/  R2UR UR4, R4.reuse ;  /* 0x00000000040472ca */ /* 0x040fe200000e0000 */
[----:B-----5:R-:W-:Y:S01]  /*91f0*/  WARPGROUP.ARRIVE ;  /* 0x00000000000079c5 */ /* 0x020fe20000000000 */
[----:B------:R-:W-:Y:S01]  /*9200*/  R2UR UR5, R5 ;  /* 0x00000000050572ca */ /* 0x000fe200000e0000 */
[----:B------:R-:W-:Y:S01]  /*9210*/  VIADD R8, R4, 0x2 ;  /* 0x0000000204087836 */ /* 0x000fe20000000000 */
[C---:B------:R-:W-:Y:S01]  /*9220*/  R2UR UR6, R10.reuse ;  /* 0x000000000a0672ca */ /* 0x040fe200000e0000 */
[----:B------:R-:W-:Y:S01]  /*9230*/  VIADD R6, R10, 0x2 ;  /* 0x000000020a067836 */ /* 0x000fe20000000000 */
[----:B------:R-:W-:Y:S01]  /*9240*/  R2UR UR7, R11 ;  /* 0x000000000b0772ca */ /* 0x000fe200000e0000 */
[----:B------:R-:W-:-:S02]  /*9250*/  IMAD.MOV.U32 R9, RZ, RZ, 0x40000040 ;  /* 0x40000040ff097424 */ /* 0x000fc400078e00ff */
[----:B------:R-:W-:Y:S02]  /*9260*/  IMAD.MOV.U32 R7, RZ, RZ, 0x40000040 ;  /* 0x40000040ff077424 */ /* 0x000fe400078e00ff */
[C---:B------:R-:W-:Y:S02]  /*9270*/  VIADD R20, R10.reuse, 0x4 ;  /* 0x000000040a147836 */ /* 0x040fe40000000000 */
[----:B------:R-:W-:Y:S02]  /*9280*/  IMAD.MOV.U32 R21, RZ, RZ, 0x40000040 ;  /* 0x40000040ff157424 */ /* 0x000fe400078e00ff */
[----:B------:R-:W-:Y:S02]  /*9290*/  VIADD R10, R10, 0x6 ;  /* 0x000000060a0a7836 */ /* 0x000fe40000000000 */
[----:B------:R-:W-:Y:S02]  /*92a0*/  IMAD.MOV.U32 R5, RZ, RZ, 0x40000040 ;  /* 0x40000040ff057424 */ /* 0x000fe400078e00ff */
[----:B------:R-:W-:Y:S01]  /*92b0*/  HGMMA.64x64x16.F32.BF16 R24, gdesc[UR4], RZ, !UPT, gsb0 ;  /* 0x00e00000041879f0 */ /* 0x000fe2000c0018ff */
[----:B------:R-:W-:Y:S01]  /*92c0*/  R2UR UR4, R8 ;  /* 0x00000000080472ca */ /* 0x000fe200000e0000 */
[----:B------:R-:W-:Y:S01]  /*92d0*/  IMAD.MOV.U32 R11, RZ, RZ, 0x40000040 ;  /* 0x40000040ff0b7424 */ /* 0x000fe200078e00ff */
[----:B------:R-:W-:-:S02]  /*92e0*/  R2UR UR5, R9 ;  /* 0x00000000090572ca */ /* 0x000fc400000e0000 */
[----:B------:R-:W-:Y:S01]  /*92f0*/  R2UR UR6, R6 ;  /* 0x00000000060672ca */ /* 0x000fe200000e0000 */
[C---:B------:R-:W-:Y:S01]  /*9300*/  VIADD R6, R4.reuse, 0x4 ;  /* 0x0000000404067836 */ /* 0x040fe20000000000 */
[----:B------:R-:W-:Y:S01]  /*9310*/  R2UR UR7, R7 ;  /* 0x00000000070772ca */ /* 0x000fe200000e0000 */
[----:B------:R-:W-:Y:S02]  /*9320*/  IMAD.MOV.U32 R7, RZ, RZ, 0x40000040 ;  /* 0x40000040ff077424 */ /* 0x000fe400078e00ff */
[----:B------:R-:W-:Y:S01]  /*9330*/  VIADD R4, R4, 0x6 ;  /* 0x0000000604047836 */ /* 0x000fe20000000000 */
[----:B------:R-:W-:Y:S02]  /*9340*/  WARPGROUP.DEPBAR.LE gsb0, 0x0 ;  /* 0x00008000000079c5 */ /* 0x000fe40000010000 */
[----:B------:R-:W-:-:S07]  /*9350*/  WARPGROUP.ARRIVE ;  /* 0x00000000000079c5 */ /* 0x000fce0000000000 */
[----:B------:R-:W-:Y:S01]  /*9360*/  HGMMA.64x64x16.F32.BF16 R24, gdesc[UR4], R24, gsb0 ;  /* 0x00e00000041879f0 */ /* 0x000fe20008001818 */
[----:B------:R-:W-:Y:S02]  /*9370*/  R2UR UR4, R6 ;  /* 0x00000000060472ca */ /* 0x000fe400000e0000 */
[----:B------:R-:W-:Y:S02]  /*9380*/  R2UR UR5, R7 ;  /* 0x00000000070572ca */ /* 0x000fe400000e0000 */
[----:B------:R-:W-:Y:S02]  /*9390*/  R2UR UR6, R20 ;  /* 0x00000000140672ca */ /* 0x000fe400000e0000 */
[----:B------:R-:W-:Y:S01]  /*93a0*/  R2UR UR7, R21 ;  /* 0x00000000150772ca */ /* 0x000fe200000e0000 */
[----:B------:R-:W-:Y:S02]  /*93b0*/  WARPGROUP.DEPBAR.LE gsb0, 0x0 ;  /* 0x00008000000079c5 */ /* 0x000fe40000010000 */
[----:B------:R-:W-:-:S10]  /*93c0*/  WARPGROUP.ARRIVE ;  /* 0x00000000000079c5 */ /* 0x000fd40000000000 */
[----:B------:R-:W-:Y:S01]  /*93d0*/  HGMMA.64x64x16.F32.BF16 R24, gdesc[UR4], R24, gsb0 ;  /* 0x00e00000041879f0 */ /* 0x000fe20008001818 */
[----:B------:R-:W-:Y:S02]  /*93e0*/  R2UR UR4, R4 ;  /* 0x00000000040472ca */ /* 0x000fe400000e0000 */
[----:B------:R-:W-:Y:S02]  /*93f0*/  R2UR UR5, R5 ;  /* 0x00000000050572ca */ /* 0x000fe400000e0000 */
[----:B------:R-:W-:Y:S02]  /*9400*/  R2UR UR6, R10 ;  /* 0x000000000a0672ca */ /* 0x000fe400000e0000 */
[----:B------:R-:W-:Y:S01]  /*9410*/  R2UR UR7, R11 ;  /* 0x000000000b0772ca */ /* 0x000fe200000e0000 */
[----:B------:R-:W-:Y:S02]  /*9420*/  WARPGROUP.DEPBAR.LE gsb0, 0x0 ;  /* 0x00008000000079c5 */ /* 0x000fe40000010000 */
[----:B------:R-:W-:-:S10]  /*9430*/  WARPGROUP.ARRIVE ;  /* 0x00000000000079c5 */ /* 0x000fd40000000000 */
[----:B------:R-:W-:Y:S03]  /*9440*/  HGMMA.64x64x16.F32.BF16 R24, gdesc[UR4], R24, gsb0 ;  /* 0x00e00000041879f0 */ /* 0x000fe60008001818 */
[----:B------:R-:W-:Y:S02]  /*9450*/  WARPGROUP.DEPBAR.LE gsb0, 0x0 ;  /* 0x00008000000079c5 */ /* 0x000fe40000010000 */
[----:B------:R-:W-:Y:S05]  /*9460*/  @!P0 BRA `(.L_x_682) ;  /* 0x0000000000048947 */ /* 0x000fea0003800000 */
[----:B------:R-:W-:Y:S01]  /*9470*/  BPT.TRAP 0x1 ;  /* 0x000000040000795c */ /* 0x000fe20000300000 */
.L_x_682:
[----:B------:R-:W-:Y:S01]  /*9480*/  IMAD R3, R215, -0x40, R168 ;  /* 0xffffffc0d7037824 */ /* 0x000fe200078e02a8 */
[----:B------:R-:W-:-:S04]  /*9490*/  ULDC UR4, c[0x0][0x988] ;  /* 0x0002620000047ab9 */ /* 0x000fc80000000800 */
[----:B------:R-:W-:-:S04]  /*94a0*/  IADD3 R3, -R214, 0x40, R3 ;  /* 0x00000040d6037810 */ /* 0x000fc80007ffe103 */
[C---:B------:R-:W-:Y:S02]  /*94b0*/  ISETP.GT.AND P5, PT, R3.reuse, RZ, PT ;  /* 0x000000ff0300720c */ /* 0x040fe40003fa4270 */
[C---:B------:R-:W-:Y:S02]  /*94c0*/  ISETP.GT.AND P4, PT, R3.reuse, 0x1, PT ;  /* 0x000000010300780c */ /* 0x040fe40003f84270 */
[----:B------:R-:W-:Y:S02]  /*94d0*/  ISETP.GT.AND P3, PT, R3, 0x8, PT ;  /* 0x000000080300780c */ /* 0x000fe40003f64270 */
[----:B------:R-:W-:Y:S02]  /*94e0*/  FSEL R24, R24, -INF , P5 ;  /* 0xff80000018187808 */ /* 0x000fe40002800000 */
[----:B------:R-:W-:Y:S02]  /*94f0*/  FSEL R25, R25, -INF , P4 ;  /* 0xff80000019197808 */ /* 0x000fe40002000000 */
[----:B------:R-:W-:-:S02]  /*9500*/  ISETP.GT.AND P2, PT, R3, 0x9, PT ;  /* 0x000000090300780c */ /* 0x000fc40003f44270 */
[----:B------:R-:W-:Y:S02]  /*9510*/  FSEL R28, R28, -INF , P3 ;  /* 0xff8000001c1c7808 */ /* 0x000fe40001800000 */
[----:B------:R-:W-:Y:S02]  /*9520*/  FMNMX.FTZ R11, R24, R25, !PT ;  /* 0x00000019180b7209 */ /* 0x000fe40007810000 */
[----:B------:R-:W-:Y:S02]  /*9530*/  ISETP.GT.AND P1, PT, R3, 0x10, PT ;  /* 0x000000100300780c */ /* 0x000fe40003f24270 */
[----:B------:R-:W-:Y:S02]  /*9540*/  FSEL R20, R29, -INF , P2 ;  /* 0xff8000001d147808 */ /* 0x000fe40001000000 */
        /* <DEDUP_REMOVED lines=9> */
[C---:B------:R-:W-:Y:S02]  /*95e0*/  ISETP.GT.AND P4, PT, R3.reuse, 0x19, PT ;  /* 0x000000190300780c */ /* 0x040fe40003f84270 */
        /* <DEDUP_REMOVED lines=38> */
[----:B------:R-:W-:Y:S02]  /*9850*/  FMNMX.FTZ R3, R30, R3, !PT ;  /* 0x000000031e037209 */ /* 0x000fe40007810000 */
[----:B------:R-:W-:Y:S01]  /*9860*/  FSEL R46, R46, -INF , P1 ;  /* 0xff8000002e2e7808 */ /* 0x000fe20000800000 */
[----:B------:R-:W1:Y:S01]  /*9870*/  SHFL.BFLY PT, R0, R21, 0x2, 0x1f ;  /* 0x0c401f0015007f89 */ /* 0x000e6200000e0000 */
        /* <DEDUP_REMOVED lines=8> */
[----:B------:R-:W-:-:S02]  /*9900*/  FSEL R74, R55, -INF , P2 ;  /* 0xff800000374a7808 */ /* 0x000fc40001000000 */
[----:B------:R-:W-:-:S04]  /*9910*/  FMNMX.FTZ R11, R40, R11, !PT ;  /* 0x0000000b280b7209 */ /* 0x000fc80007810000 */
[----:B------:R-:W-:Y:S02]  /*9920*/  FMNMX.FTZ R11, R42, R11, !PT ;  /* 0x0000000b2a0b7209 */ /* 0x000fe40007810000 */
[----:B-1----:R-:W-:Y:S02]  /*9930*/  FMNMX.FTZ R29, R21, R0, !PT ;  /* 0x00000000151d7209 */ /* 0x002fe40007810000 */
[----:B------:R-:W-:-:S03]  /*9940*/  FMNMX.FTZ R11, R44, R11, !PT ;  /* 0x0000000b2c0b7209 */ /* 0x000fc60007810000 */
[----:B------:R-:W1:Y:S01]  /*9950*/  SHFL.BFLY PT, R0, R29, 0x1, 0x1f ;  /* 0x0c201f001d007f89 */ /* 0x000e6200000e0000 */
[----:B------:R-:W-:-:S04]  /*9960*/  FMNMX.FTZ R11, R46, R11, !PT ;  /* 0x0000000b2e0b7209 */ /* 0x000fc80007810000 */
[----:B------:R-:W-:-:S04]  /*9970*/  FMNMX.FTZ R11, R48, R11, !PT ;  /* 0x0000000b300b7209 */ /* 0x000fc80007810000 */
[----:B------:R-:W-:Y:S02]  /*9980*/  FMNMX.FTZ R11, R50, R11, !PT ;  /* 0x0000000b320b7209 */ /* 0x000fe40007810000 */
[----:B-1----:R-:W-:-:S04]  /*9990*/  FMNMX.FTZ R0, R29, R0, !PT ;  /* 0x000000001d007209 */ /* 0x002fc80007810000 */
[C---:B------:R-:W-:Y:S01]  /*99a0*/  FSETP.NEU.FTZ.AND P1, PT, R0.reuse, -INF , PT ;  /* 0xff8000000000780b */ /* 0x040fe20003f3d000 */
[----:B------:R-:W-:-:S05]  /*99b0*/  FMUL.FTZ R21, R0, R3 ;  /* 0x0000000300157220 */ /* 0x000fca0000410000 */
[----:B------:R-:W-:-:S05]  /*99c0*/  FSEL R29, R21, RZ, P1 ;  /* 0x000000ff151d7208 */ /* 0x000fca0000800000 */
[-CC-:B------:R-:W-:Y:S01]  /*99d0*/  FFMA.FTZ R21, R24, R3.reuse, -R29.reuse ;  /* 0x0000000318157223 */ /* 0x180fe2000001081d */
[----:B------:R-:W-:Y:S01]  /*99e0*/  FSEL R24, R51, -INF , P4 ;  /* 0xff80000033187808 */ /* 0x000fe20002000000 */
[-CC-:B------:R-:W-:Y:S01]  /*99f0*/  FFMA.FTZ R31, R20, R3.reuse, -R29.reuse ;  /* 0x00000003141f7223 */ /* 0x180fe2000001081d */
[--C-:B------:R-:W-:Y:S01]  /*9a00*/  FFMA.FTZ R25, R25, R3, -R29.reuse ;  /* 0x0000000319197223 */ /* 0x100fe2000001081d */
[----:B------:R-:W-:Y:S01]  /*9a10*/  MUFU.EX2 R152, R21 ;  /* 0x0000001500987308 */ /* 0x000fe20000000800 */
[----:B------:R-:W-:Y:S01]  /*9a20*/  FMNMX.FTZ R11, R24, R11, !PT ;  /* 0x0000000b180b7209 */ /* 0x000fe20007810000 */
[-CC-:B------:R-:W-:Y:S01]  /*9a30*/  FFMA.FTZ R28, R28, R3.reuse, -R29.reuse ;  /* 0x000000031c1c7223 */ /* 0x180fe2000001081d */
[-CC-:B------:R-:W-:Y:S01]  /*9a40*/  FFMA.FTZ R32, R32, R3.reuse, -R29.reuse ;  /* 0x0000000320207223 */ /* 0x180fe2000001081d */
[--C-:B------:R-:W-:Y:S01]  /*9a50*/  FFMA.FTZ R58, R58, R3, -R29.reuse ;  /* 0x000000033a3a7223 */ /* 0x100fe2000001081d */
[----:B------:R-:W-:Y:S01]  /*9a60*/  FMNMX.FTZ R11, R54, R11, !PT ;  /* 0x0000000b360b7209 */ /* 0x000fe20007810000 */
[-CC-:B------:R-:W-:Y:S01]  /*9a70*/  FFMA.FTZ R36, R36, R3.reuse, -R29.reuse ;  /* 0x0000000324247223 */ /* 0x180fe2000001081d */
[--C-:B------:R-:W-:Y:S01]  /*9a80*/  FFMA.FTZ R60, R60, R3, -R29.reuse ;  /* 0x000000033c3c7223 */ /* 0x100fe2000001081d */
[----:B------:R-:W1:Y:S01]  /*9a90*/  MUFU.EX2 R25, R25 ;  /* 0x0000001900197308 */ /* 0x000e620000000800 */
[----:B------:R-:W-:Y:S01]  /*9aa0*/  FMNMX.FTZ R11, R74, R11, !PT ;  /* 0x0000000b4a0b7209 */ /* 0x000fe20007810000 */
[-CC-:B------:R-:W-:Y:S01]  /*9ab0*/  FFMA.FTZ R62, R62, R3.reuse, -R29.reuse ;  /* 0x000000033e3e7223 */ /* 0x180fe2000001081d */
[-CC-:B------:R-:W-:Y:S01]  /*9ac0*/  FFMA.FTZ R64, R64, R3.reuse, -R29.reuse ;  /* 0x0000000340407223 */ /* 0x180fe2000001081d */
[-CC-:B------:R-:W-:Y:S01]  /*9ad0*/  FFMA.FTZ R66, R66, R3.reuse, -R29.reuse ;  /* 0x0000000342427223 */ /* 0x180fe2000001081d */
[-CC-:B------:R-:W-:Y:S01]  /*9ae0*/  FFMA.FTZ R68, R68, R3.reuse, -R29.reuse ;  /* 0x0000000344447223 */ /* 0x180fe2000001081d */
[----:B------:R-:W2:Y:S01]  /*9af0*/  SHFL.BFLY PT, R20, R11, 0x2, 0x1f ;  /* 0x0c401f000b147f89 */ /* 0x000ea200000e0000 */
[-CC-:B------:R-:W-:Y:S01]  /*9b00*/  FFMA.FTZ R70, R70, R3.reuse, -R29.reuse ;  /* 0x0000000346467223 */ /* 0x180fe2000001081d */
[----:B------:R-:W-:Y:S01]  /*9b10*/  MUFU.EX2 R28, R28 ;  /* 0x0000001c001c7308 */ /* 0x000fe20000000800 */
[-CC-:B------:R-:W-:Y:S01]  /*9b20*/  FFMA.FTZ R72, R72, R3.reuse, -R29.reuse ;  /* 0x0000000348487223 */ /* 0x180fe2000001081d */
[-CC-:B------:R-:W-:Y:S01]  /*9b30*/  FFMA.FTZ R52, R52, R3.reuse, -R29.reuse ;  /* 0x0000000334347223 */ /* 0x180fe2000001081d */
[----:B------:R-:W-:-:S05]  /*9b40*/  FFMA.FTZ R29, R76, R3, -R29 ;  /* 0x000000034c1d7223 */ /* 0x000fca000001081d */
[----:B------:R-:W3:Y:S01]  /*9b50*/  MUFU.EX2 R31, R31 ;  /* 0x0000001f001f7308 */ /* 0x000ee20000000800 */
[----:B-1----:R-:W-:Y:S01]  /*9b60*/  FADD.FTZ R43, R152, R25 ;  /* 0x00000019982b7221 */ /* 0x002fe20000010000 */
[----:B------:R-:W-:-:S06]  /*9b70*/  F2FP.BF16.F32.PACK_AB R152, R25, R152 ;  /* 0x000000981998723e */ /* 0x000fcc00000010ff */
[----:B------:R-:W-:Y:S01]  /*9b80*/  MUFU.EX2 R32, R32 ;  /* 0x0000002000207308 */ /* 0x000fe20000000800 */
[----:B--2---:R-:W-:-:S07]  /*9b90*/  FMNMX.FTZ R21, R11, R20, !PT ;  /* 0x000000140b157209 */ /* 0x004fce0007810000 */
[----:B------:R-:W1:Y:S01]  /*9ba0*/  MUFU.EX2 R33, R58 ;  /* 0x0000003a00217308 */ /* 0x000e620000000800 */
[----:B---3--:R-:W-:Y:S01]  /*9bb0*/  F2FP.BF16.F32.PACK_AB R154, R31, R28 ;  /* 0x0000001c1f9a723e */ /* 0x008fe200000010ff */
[----:B------:R-:W2:Y:S06]  /*9bc0*/  SHFL.BFLY PT, R20, R21, 0x1, 0x1f ;  /* 0x0c201f0015147f89 */ /* 0x000eac00000e0000 */
[----:B------:R-:W-:Y:S08]  /*9bd0*/  MUFU.EX2 R36, R36 ;  /* 0x0000002400247308 */ /* 0x000ff00000000800 */
[----:B------:R-:W3:Y:S01]  /*9be0*/  MUFU.EX2 R35, R60 ;  /* 0x0000003c00237308 */ /* 0x000ee20000000800 */
[----:B-1----:R-:W-:-:S07]  /*9bf0*/  F2FP.BF16.F32.PACK_AB R156, R33, R32 ;  /* 0x00000020219c723e */ /* 0x002fce00000010ff */
[----:B------:R-:W-:Y:S01]  /*9c00*/  MUFU.EX2 R62, R62 ;  /* 0x0000003e003e7308 */ /* 0x000fe20000000800 */
[----:B--2---:R-:W-:-:S04]  /*9c10*/  FMNMX.FTZ R20, R21, R20, !PT ;  /* 0x0000001415147209 */ /* 0x004fc80007810000 */
[C---:B------:R-:W-:Y:S01]  /*9c20*/  FSETP.NEU.FTZ.AND P1, PT, R20.reuse, -INF , PT ;  /* 0xff8000001400780b */ /* 0x040fe20003f3d000 */
[----:B------:R-:W-:Y:S02]  /*9c30*/  FMUL.FTZ R39, R20, R3 ;  /* 0x0000000314277220 */ /* 0x000fe40000410000 */
[----:B------:R-:W1:Y:S01]  /*9c40*/  MUFU.EX2 R11, R64 ;  /* 0x00000040000b7308 */ /* 0x000e620000000800 */
[----:B---3--:R-:W-:Y:S02]  /*9c50*/  F2FP.BF16.F32.PACK_AB R158, R35, R36 ;  /* 0x00000024239e723e */ /* 0x008fe400000010ff */
[----:B------:R-:W-:-:S05]  /*9c60*/  FSEL R39, R39, RZ, P1 ;  /* 0x000000ff27277208 */ /* 0x000fca0000800000 */
[----:B------:R-:W-:Y:S01]  /*9c70*/  MUFU.EX2 R66, R66 ;  /* 0x0000004200427308 */ /* 0x000fe20000000800 */
[-CC-:B------:R-:W-:Y:S01]  /*9c80*/  FFMA.FTZ R26, R26, R3.reuse, -R39.reuse ;  /* 0x000000031a1a7223 */ /* 0x180fe20000010827 */
[-CC-:B------:R-:W-:Y:S01]  /*9c90*/  FFMA.FTZ R27, R27, R3.reuse, -R39.reuse ;  /* 0x000000031b1b7223 */ /* 0x180fe20000010827 */
[-CC-:B------:R-:W-:Y:S01]  /*9ca0*/  FFMA.FTZ R30, R30, R3.reuse, -R39.reuse ;  /* 0x000000031e1e7223 */ /* 0x180fe20000010827 */
[-CC-:B------:R-:W-:Y:S01]  /*9cb0*/  FFMA.FTZ R10, R10, R3.reuse, -R39.reuse ;  /* 0x000000030a0a7223 */ /* 0x180fe20000010827 */
[-CC-:B------:R-:W-:Y:S01]  /*9cc0*/  FFMA.FTZ R34, R34, R3.reuse, -R39.reuse ;  /* 0x0000000322227223 */ /* 0x180fe20000010827 */
[-CC-:B------:R-:W-:Y:S01]  /*9cd0*/  FFMA.FTZ R12, R12, R3.reuse, -R39.reuse ;  /* 0x000000030c0c7223 */ /* 0x180fe20000010827 */
[-CC-:B------:R-:W-:Y:S01]  /*9ce0*/  FFMA.FTZ R38, R38, R3.reuse, -R39.reuse ;  /* 0x0000000326267223 */ /* 0x180fe20000010827 */
        /* <DEDUP_REMOVED lines=8> */
[----:B------:R-:W2:Y:S01]  /*9d70*/  MUFU.EX2 R27, R27 ;  /* 0x0000001b001b7308 */ /* 0x000ea20000000800 */
[-CC-:B------:R-:W-:Y:S01]  /*9d80*/  FFMA.FTZ R54, R54, R3.reuse, -R39.reuse ;  /* 0x0000000336367223 */ /* 0x180fe20000010827 */
[----:B------:R-:W-:Y:S01]  /*9d90*/  FFMA.FTZ R39, R74, R3, -R39 ;  /* 0x000000034a277223 */ /* 0x000fe20000010827 */
[----:B-1----:R-:W-:-:S05]  /*9da0*/  F2FP.BF16.F32.PACK_AB R160, R11, R62 ;  /* 0x0000003e0ba0723e */ /* 0x002fca00000010ff */
[----:B------:R-:W1:Y:S08]  /*9db0*/  MUFU.EX2 R30, R30 ;  /* 0x0000001e001e7308 */ /* 0x000e700000000800 */
[----:B------:R3:W5:Y:S01]  /*9dc0*/  MUFU.EX2 R155, R10 ;  /* 0x0000000a009b7308 */ /* 0x0007620000000800 */
[----:B--2---:R-:W-:-:S07]  /*9dd0*/  F2FP.BF16.F32.PACK_AB R153, R27, R26 ;  /* 0x0000001a1b99723e */ /* 0x004fce00000010ff */
[----:B------:R-:W2:Y:S01]  /*9de0*/  MUFU.EX2 R34, R34 ;  /* 0x0000002200227308 */ /* 0x000ea20000000800 */
[----:B---3--:R-:W-:-:S05]  /*9df0*/  VIADD R10, R14, 0x28c40 ;  /* 0x00028c400e0a7836 */ /* 0x008fca0000000000 */
[----:B------:R-:W-:Y:S02]  /*9e00*/  PRMT R10, R193, 0x654, R10 ;  /* 0x00000654c10a7816 */ /* 0x000fe4000000000a */
[----:B------:R3:W0:Y:S02]  /*9e10*/  MUFU.EX2 R157, R12 ;  /* 0x0000000c009d7308 */ /* 0x0006240000000800 */
[----:B------:R2:W-:Y:S06]  /*9e20*/  SYNCS.ARRIVE.TRANS64.RED.A1T0 RZ, [R10+URZ], RZ ;  /* 0x000000ff0aff79a7 */ /* 0x0005ec000810043f */
[----:B------:R-:W4:Y:S01]  /*9e30*/  MUFU.EX2 R38, R38 ;  /* 0x0000002600267308 */ /* 0x000f220000000800 */
[----:B---3--:R-:W-:Y:S01]  /*9e40*/  FADD.FTZ R12, R28, R43 ;  /* 0x0000002b1c0c7221 */ /* 0x008fe20000010000 */
[----:B------:R-:W-:-:S03]  /*9e50*/  FADD.FTZ R43, R26, R27 ;  /* 0x0000001b1a2b7221 */ /* 0x000fc60000010000 */
[----:B------:R-:W-:Y:S01]  /*9e60*/  FADD.FTZ R45, R31, R12 ;  /* 0x0000000c1f2d7221 */ /* 0x000fe20000010000 */
[----:B-1----:R-:W-:Y:S02]  /*9e70*/  FADD.FTZ R12, R30, R43 ;  /* 0x0000002b1e0c7221 */ /* 0x002fe40000010000 */
[----:B------:R1:W3:Y:S08]  /*9e80*/  MUFU.EX2 R159, R40 ;  /* 0x00000028009f7308 */ /* 0x0002f00000000800 */
[----:B------:R-:W3:Y:S01]  /*9e90*/  MUFU.EX2 R42, R42 ;  /* 0x0000002a002a7308 */ /* 0x000ee20000000800 */
[----:B-1----:R-:W-:Y:S01]  /*9ea0*/  FADD.FTZ R40, R32, R45 ;  /* 0x0000002d20287221 */ /* 0x002fe20000010000 */
[C---:B-----5:R-:W-:Y:S01]  /*9eb0*/  FADD.FTZ R45, R155.reuse, R12 ;  /* 0x0000000c9b2d7221 */ /* 0x060fe20000010000 */
[----:B------:R-:W-:Y:S01]  /*9ec0*/  F2FP.BF16.F32.PACK_AB R155, R155, R30 ;  /* 0x0000001e9b9b723e */ /* 0x000fe200000010ff */
[----:B------:R-:W-:Y:S01]  /*9ed0*/  BAR.SYNC.DEFER_BLOCKING 0xf, 0x100 ;  /* 0x03c4000000007b1d */ /* 0x000fe20000010000 */
[----:B------:R-:W-:Y:S01]  /*9ee0*/  FADD.FTZ R47, R33, R40 ;  /* 0x00000028212f7221 */ /* 0x000fe20000010000 */
[----:B--2---:R-:W-:-:S03]  /*9ef0*/  FADD.FTZ R10, R34, R45 ;  /* 0x0000002d220a7221 */ /* 0x004fc60000010000 */
[----:B------:R-:W-:Y:S01]  /*9f00*/  FADD.FTZ R12, R36, R47 ;  /* 0x0000002f240c7221 */ /* 0x000fe20000010000 */
[----:B------:R-:W1:Y:S01]  /*9f10*/  MUFU.EX2 R161, R44 ;  /* 0x0000002c00a17308 */ /* 0x000e620000000800 */
[C---:B0-----:R-:W-:Y:S01]  /*9f20*/  FADD.FTZ R25, R157.reuse, R10 ;  /* 0x0000000a9d197221 */ /* 0x041fe20000010000 */
[----:B------:R-:W-:Y:S01]  /*9f30*/  F2FP.BF16.F32.PACK_AB R157, R157, R34 ;  /* 0x000000229d9d723e */ /* 0x000fe200000010ff */
[----:B------:R-:W-:Y:S02]  /*9f40*/  FADD.FTZ R45, R35, R12 ;  /* 0x0000000c232d7221 */ /* 0x000fe40000010000 */
[----:B----4-:R-:W-:Y:S02]  /*9f50*/  FADD.FTZ R10, R38, R25 ;  /* 0x00000019260a7221 */ /* 0x010fe40000010000 */
[----:B------:R-:W-:Y:S01]  /*9f60*/  FADD.FTZ R12, R62, R45 ;  /* 0x0000002d3e0c7221 */ /* 0x000fe20000010000 */
[----:B------:R-:W0:Y:S01]  /*9f70*/  MUFU.EX2 R46, R46 ;  /* 0x0000002e002e7308 */ /* 0x000e220000000800 */
[C---:B---3--:R-:W-:Y:S01]  /*9f80*/  FADD.FTZ R25, R159.reuse, R10 ;  /* 0x0000000a9f197221 */ /* 0x048fe20000010000 */
[----:B------:R-:W-:Y:S01]  /*9f90*/  F2FP.BF16.F32.PACK_AB R159, R159, R38 ;  /* 0x000000269f9f723e */ /* 0x000fe200000010ff */
[----:B------:R-:W-:-:S02]  /*9fa0*/  FADD.FTZ R31, R11, R12 ;  /* 0x0000000c0b1f7221 */ /* 0x000fc40000010000 */
[----:B------:R-:W-:-:S03]  /*9fb0*/  FADD.FTZ R10, R42, R25 ;  /* 0x000000192a0a7221 */ /* 0x000fc60000010000 */
[----:B------:R-:W2:Y:S01]  /*9fc0*/  MUFU.EX2 R37, R68 ;  /* 0x0000004400257308 */ /* 0x000ea20000000800 */
[C---:B-1----:R-:W-:Y:S01]  /*9fd0*/  FADD.FTZ R11, R161.reuse, R10 ;  /* 0x0000000aa10b7221 */ /* 0x042fe20000010000 */
[----:B------:R-:W-:Y:S01]  /*9fe0*/  FADD.FTZ R10, R66, R31 ;  /* 0x0000001f420a7221 */ /* 0x000fe20000010000 */
[----:B------:R-:W-:Y:S01]  /*9ff0*/  F2FP.BF16.F32.PACK_AB R161, R161, R42 ;  /* 0x0000002aa1a1723e */ /* 0x000fe200000010ff */
[----:B------:R1:W-:Y:S04]  /*a000*/  STSM.16.M88.4 [R217+0x26800], R152 ;  /* 0x02680098d9007844 */ /* 0x0003e80000000200 */
[----:B------:R-:W3:Y:S01]  /*a010*/  MUFU.EX2 R41, R48 ;  /* 0x0000003000297308 */ /* 0x000ee20000000800 */
[----:B0-----:R-:W-:Y:S01]  /*a020*/  FADD.FTZ R12, R46, R11 ;  /* 0x0000000b2e0c7221 */ /* 0x001fe20000010000 */
[----:B------:R1:W-:Y:S06]  /*a030*/  STSM.16.M88.4 [R218], R156 ;  /* 0x0000009cda007844 */ /* 0x0003ec0000000200 */
[----:B------:R-:W-:Y:S01]  /*a040*/  MUFU.EX2 R70, R70 ;  /* 0x0000004600467308 */ /* 0x000fe20000000800 */
[C---:B--2---:R-:W-:Y:S01]  /*a050*/  F2FP.BF16.F32.PACK_AB R162, R37.reuse, R66 ;  /* 0x0000004225a2723e */ /* 0x044fe200000010ff */
[----:B------:R-:W-:-:S06]  /*a060*/  FADD.FTZ R37, R37, R10 ;  /* 0x0000000a25257221 */ /* 0x000fcc0000010000 */
[----:B------:R-:W0:Y:S01]  /*a070*/  MUFU.EX2 R21, R72 ;  /* 0x0000004800157308 */ /* 0x000e220000000800 */
[C---:B---3--:R-:W-:Y:S01]  /*a080*/  F2FP.BF16.F32.PACK_AB R163, R41.reuse, R46 ;  /* 0x0000002e29a3723e */ /* 0x048fe200000010ff */
[----:B------:R-:W-:-:S04]  /*a090*/  FADD.FTZ R41, R41, R12 ;  /* 0x0000000c29297221 */ /* 0x000fc80000010000 */
[----:B------:R1:W-:Y:S02]  /*a0a0*/  STSM.16.M88.4 [R220], R160 ;  /* 0x000000a0dc007844 */ /* 0x0003e40000000200 */
        /* <DEDUP_REMOVED lines=9> */
[----:B------:R-:W-:Y:S02]  /*a140*/  FADD.FTZ R43, R43, R50 ;  /* 0x000000322b2b7221 */ /* 0x000fe40000010000 */
[----:B------:R-:W-:Y:S01]  /*a150*/  MUFU.EX2 R54, R54 ;  /* 0x0000003600367308 */ /* 0x000fe20000000800 */
[----:B0-----:R-:W-:-:S07]  /*a160*/  FADD.FTZ R10, R52, R21 ;  /* 0x00000015340a7221 */ /* 0x001fce0000010000 */
[----:B------:R-:W0:Y:S01]  /*a170*/  MUFU.EX2 R39, R39 ;  /* 0x0000002700277308 */ /* 0x000e220000000800 */
[C---:B---3--:R-:W-:Y:S01]  /*a180*/  F2FP.BF16.F32.PACK_AB R166, R29.reuse, R52 ;  /* 0x000000341da6723e */ /* 0x048fe200000010ff */
[----:B------:R-:W-:Y:S01]  /*a190*/  FADD.FTZ R10, R29, R10 ;  /* 0x0000000a1d0a7221 */ /* 0x000fe20000010000 */
[----:B0-----:R-:W-:Y:S01]  /*a1a0*/  F2FP.BF16.F32.PACK_AB R167, R39, R54 ;  /* 0x0000003627a7723e */ /* 0x001fe200000010ff */
[----:B------:R-:W-:-:S04]  /*a1b0*/  FADD.FTZ R54, R54, R43 ;  /* 0x0000002b36367221 */ /* 0x000fc80000010000 */
[----:B------:R1:W-:Y:S01]  /*a1c0*/  STSM.16.M88.4 [R219], R164 ;  /* 0x000000a4db007844 */ /* 0x0003e20000000200 */
[----:B------:R-:W-:Y:S01]  /*a1d0*/  FADD.FTZ R11, R39, R54 ;  /* 0x00000036270b7221 */ /* 0x000fe20000010000 */
[----:B------:R-:W-:Y:S06]  /*a1e0*/  @!P0 BRA `(.L_x_683) ;  /* 0x0000000000048947 */ /* 0x000fec0003800000 */
[----:B------:R-:W-:Y:S01]  /*a1f0*/  BPT.TRAP 0x1 ;  /* 0x000000040000795c */ /* 0x000fe20000300000 */
.L_x_683:
[----:B------:R0:W2:Y:S01]  /*a200*/  SYNCS.PHASECHK.TRANS64.TRYWAIT P1, [R14+URZ+0x28c50], R15 ;  /* 0x028c500f0e0075a7 */ /* 0x0000a2000802017f */
[----:B------:R-:W-:Y:S05]  /*a210*/  @!P0 BRA `(.L_x_684) ;  /* 0x0000000000048947 */ /* 0x000fea0003800000 */
[----:B------:R-:W-:Y:S01]  /*a220*/  BPT.TRAP 0x1 ;  /* 0x000000040000795c */ /* 0x000fe20000300000 */
.L_x_684:
[----:B------:R-:W-:Y:S01]  /*a230*/  LOP3.LUT R12, R56, 0x2000000, RZ, 0xfc, !PT ;  /* 0x02000000380c7812 */ /* 0x000fe200078efcff */
[----:B------:R-:W-:Y:S01]  /*a240*/  ULDC UR36, c[0x0][0x988] ;  /* 0x0002620000247ab9 */ /* 0x000fe20000000800 */
[----:B------:R-:W-:Y:S01]  /*a250*/  BSSY B0, `(.L_x_685) ;  /* 0x0000006000007945 */ /* 0x000fe20003800000 */
[----:B------:R-:W-:Y:S02]  /*a260*/  IMAD.MOV.U32 R25, RZ, RZ, 0x40000040 ;  /* 0x40000040ff197424 */ /* 0x000fe400078e00ff */
[----:B------:R-:W-:Y:S01]  /*a270*/  IMAD R24, R18, 0x1000, R12 ;  /* 0x0000100012187824 */ /* 0x000fe200078e020c */
[----:B--2---:R-:W-:Y:S06]  /*a280*/  @P1 BRA `(.L_x_686) ;  /* 0x0000000000081947 */ /* 0x004fec0003800000 */
[----:B------:R-:W2:Y:S02]  /*a290*/  SYNCS.PHASECHK.TRANS64.TRYWAIT P1, [R14+URZ+0x28c50], R15 ;  /* 0x028c500f0e0075a7 */ /* 0x000ea4000802017f */
[----:B--2---:R-:W-:Y:S05]  /*a2a0*/  @!P1 BRA `(.L_x_687) ;  /* 0x000000d400449947 */ /* 0x004fea0003800000 */
.L_x_686:
[----:B------:R-:W-:Y:S05]  /*a2b0*/  BSYNC B0 ;  /* 0x0000000000007941 */ /* 0x000fea0003800000 */
.L_x_685:
[C---:B------:R-:W-:Y:S01]  /*a2c0*/  R2UR UR6, R24.reuse ;  /* 0x00000000180672ca */ /* 0x040fe200000e0000 */
[C---:B------:R-:W-:Y:S01]  /*a2d0*/  VIADD R26, R24.reuse, 0x80 ;  /* 0x00000080181a7836 */ /* 0x040fe20000000000 */
[----:B------:R-:W-:Y:S01]  /*a2e0*/  R2UR UR7, R25 ;  /* 0x00000000190772ca */ /* 0x000fe200000e0000 */
[C---:B------:R-:W-:Y:S02]  /*a2f0*/  VIADD R28, R24.reuse, 0x100 ;  /* 0x00000100181c7836 */ /* 0x040fe40000000000 */
[----:B------:R-:W-:Y:S01]  /*a300*/  VIADD R24, R24, 0x180 ;  /* 0x0000018018187836 */ /* 0x000fe20000000000 */
[----:B------:R-:W-:Y:S01]  /*a310*/  R2UR UR10, R26 ;  /* 0x000000001a0a72ca */ /* 0x000fe200000e0000 */
[----:B------:R-:W-:Y:S01]  /*a320*/  IMAD.MOV.U32 R27, RZ, RZ, 0x40000040 ;  /* 0x40000040ff1b7424 */ /* 0x000fe200078e00ff */
[----:B------:R-:W-:Y:S01]  /*a330*/  R2UR UR14, R28 ;  /* 0x000000001c0e72ca */ /* 0x000fe200000e0000 */
[----:B------:R-:W-:Y:S01]  /*a340*/  IMAD.MOV.U32 R29, RZ, RZ, 0x40000040 ;  /* 0x40000040ff1d7424 */ /* 0x000fe200078e00ff */
[----:B------:R-:W-:Y:S01]  /*a350*/  R2UR UR18, R24 ;  /* 0x00000000181272ca */ /* 0x000fe200000e0000 */
[----:B------:R-:W-:Y:S01]  /*a360*/  IMAD.MOV.U32 R25, RZ, RZ, 0x40000040 ;  /* 0x40000040ff197424 */ /* 0x000fe200078e00ff */
[----:B------:R-:W-:-:S02]  /*a370*/  R2UR UR11, R27 ;  /* 0x000000001b0b72ca */ /* 0x000fc400000e0000 */
[----:B------:R-:W-:Y:S02]  /*a380*/  R2UR UR15, R29 ;  /* 0x000000001d0f72ca */ /* 0x000fe400000e0000 */
[----:B------:R-:W-:Y:S02]  /*a390*/  R2UR UR19, R25 ;  /* 0x00000000191372ca */ /* 0x000fe400000e0000 */
[----:B------:R-:W-:-:S06]  /*a3a0*/  WARPGROUP.ARRIVE ;  /* 0x00000000000079c5 */ /* 0x000fcc0000000000 */
[----:B------:R-:W-:Y:S03]  /*a3b0*/  HGMMA.64x256x16.F32.BF16 R24, R152, gdesc[UR4].tnspB, RZ, !UPT, gsb0 ;  /* 0x43e0000498187df0 */ /* 0x000fe6000c0018ff */
[----:B------:R-:W-:Y:S02]  /*a3c0*/  WARPGROUP.DEPBAR.LE gsb0, 0x0 ;  /* 0x00008000000079c5 */ /* 0x000fe40000010000 */
[----:B------:R-:W-:-:S15]  /*a3d0*/  WARPGROUP.ARRIVE ;  /* 0x00000000000079c5 */ /* 0x000fde0000000000 */
[----:B------:R-:W-:-:S08]  /*a3e0*/  NOP ;  /* 0x0000000000007918 */ /* 0x000fd00000000000 */
[----:B------:R-:W-:Y:S03]  /*a3f0*/  HGMMA.64x256x16.F32.BF16 R24, R156, gdesc[UR8].tnspB, R24, gsb0 ;  /* 0x43e000089c187df0 */ /* 0x000fe60008001818 */
        /* <DEDUP_REMOVED lines=14> */
[----:B---3--:R-:W3:Y:S02]  /*a4e0*/  FENCE.VIEW.ASYNC.S ;  /* 0x00000000000073c6 */ /* 0x008ee40000000000 */
[----:B---3--:R-:W-:Y:S01]  /*a4f0*/  NOP ;  /* 0x0000000000007918 */ /* 0x008fe20000000000 */
[----:B------:R-:W-:Y:S06]  /*a500*/  BAR.ARV 0xe, 0x100 ;  /* 0x0384000000007b1d */ /* 0x000fec0000002000 */
[----:B------:R-:W-:Y:S05]  /*a510*/  @!P0 BRA `(.L_x_688) ;  /* 0x0000000000048947 */ /* 0x000fea0003800000 */
[----:B------:R-:W-:Y:S01]  /*a520*/  BPT.TRAP 0x1 ;  /* 0x000000040000795c */ /* 0x000fe20000300000 */
.L_x_688:
[----:B------:R-:W-:Y:S01]  /*a530*/  ISETP.GE.AND P1, PT, R168, 0x41, PT ;  /* 0x00000041a800780c */ /* 0x000fe20003f26270 */
[----:B0-2---:R-:W-:Y:S01]  /*a540*/  VIADD R14, R14, 0x28c60 ;  /* 0x00028c600e0e7836 */ /* 0x005fe20000000000 */
[----:B------:R-:W-:Y:S04]  /*a550*/  BSSY B0, `(.L_x_689) ;  /* 0x00001af000007945 */ /* 0x000fe80003800000 */
[----:B------:R-:W-:-:S04]  /*a560*/  PRMT R14, R193, 0x654, R14 ;  /* 0x00000654c10e7816 */ /* 0x000fc8000000000e */
[----:B------:R0:W-:Y:S03]  /*a570*/  SYNCS.ARRIVE.TRANS64.RED.A1T0 RZ, [R14+URZ], RZ ;  /* 0x000000ff0eff79a7 */ /* 0x0001e6000810043f */
[----:B------:R-:W-:Y:S05]  /*a580*/  @!P1 BRA `(.L_x_690) ;  /* 0x0000001800ac9947 */ /* 0x000fea0003800000 */
[----:B------:R-:W-:Y:S02]  /*a590*/  VIADD R215, R215, 0xfffffffe ;  /* 0xfffffffed7d77836 */ /* 0x000fe40000000000 */
[----:B------:R-:W-:Y:S02]  /*a5a0*/  IMAD.MOV.U32 R15, RZ, RZ, R20 ;  /* 0x000000ffff0f7224 */ /* 0x000fe400078e0014 */
[----:B------:R-:W-:Y:S02]  /*a5b0*/  IMAD.MOV.U32 R188, RZ, RZ, R0 ;  /* 0x000000ffffbc7224 */ /* 0x000fe400078e0000 */
[----:B------:R-:W-:-:S07]  /*a5c0*/  IMAD.MOV.U32 R189, RZ, RZ, R18 ;  /* 0x000000ffffbd7224 */ /* 0x000fce00078e0012 */
.L_x_703:
[----:B------:R-:W-:Y:S02]  /*a5d0*/  VIADD R18, R189, 0x1 ;  /* 0x00000001bd127836 */ /* 0x000fe40000000000 */
[----:B------:R-:W-:Y:S02]  /*a5e0*/  IMAD.MOV.U32 R0, RZ, RZ, R215 ;  /* 0x000000ffff007224 */ /* 0x000fe400078e00d7 */
[----:B------:R-:W-:Y:S01]  /*a5f0*/  VIADD R215, R215, 0xffffffff ;  /* 0xffffffffd7d77836 */ /* 0x000fe20000000000 */
[----:B------:R-:W-:Y:S02]  /*a600*/  ISETP.NE.AND P2, PT, R18, 0x2, PT ;  /* 0x000000021200780c */ /* 0x000fe40003f45270 */
[----:B------:R-:W-:Y:S02]  /*a610*/  ISETP.GT.AND P1, PT, R0, RZ, PT ;  /* 0x000000ff0000720c */ /* 0x000fe40003f24270 */
[----:B------:R-:W-:Y:S02]  /*a620*/  SEL R0, RZ, 0x1, P2 ;  /* 0x00000001ff007807 */ /* 0x000fe40001000000 */
[----:B------:R-:W-:-:S02]  /*a630*/  SEL R18, R18, RZ, P2 ;  /* 0x000000ff12127207 */ /* 0x000fc40001000000 */
[----:B------:R-:W-:Y:S01]  /*a640*/  LOP3.LUT R23, R23, R0, RZ, 0x3c, !PT ;  /* 0x0000000017177212 */ /* 0x000fe200078e3cff */
[----:B--2---:R-:W-:Y:S06]  /*a650*/  @!P0 BRA `(.L_x_691) ;  /* 0x0000000000048947 */ /* 0x004fec0003800000 */
[----:B------:R-:W-:Y:S01]  /*a660*/  BPT.TRAP 0x1 ;  /* 0x000000040000795c */ /* 0x000fe20000300000 */
.L_x_691:
[----:B------:R-:W-:Y:S02]  /*a670*/  LEA R21, R18, R2, 0x3 ;  /* 0x0000000212157211 */ /* 0x000fe400078e18ff */
[----:B0-----:R-:W-:-:S04]  /*a680*/  SHF.L.U32 R14, R23, 0x1f, RZ ;  /* 0x0000001f170e7819 */ /* 0x001fc800000006ff */
[----:B------:R0:W2:Y:S01]  /*a690*/  SYNCS.PHASECHK.TRANS64.TRYWAIT P2, [R21+URZ+0x28c30], R14 ;  /* 0x028c300e150075a7 */ /* 0x0000a2000804017f */
[----:B------:R-:W-:Y:S05]  /*a6a0*/  @!P0 BRA `(.L_x_692) ;  /* 0x0000000000048947 */ /* 0x000fea0003800000 */
[----:B------:R-:W-:Y:S01]  /*a6b0*/  BPT.TRAP 0x1 ;  /* 0x000000040000795c */ /* 0x000fe20000300000 */
.L_x_692:
[----:B------:R-:W-:Y:S01]  /*a6c0*/  VIADD R0, R2, 0x20400 ;  /* 0x0002040002007836 */ /* 0x000fe20000000000 */
[----:B------:R-:W-:Y:S01]  /*a6d0*/  BSSY B1, `(.L_x_693) ;  /* 0x0000009000017945 */ /* 0x000fe20003800000 */
[----:B-1----:R-:W-:Y:S02]  /*a6e0*/  IMAD R156, R18, 0x200, R13 ;  /* 0x00000200129c7824 */ /* 0x002fe400078e020d */
[----:B------:R-:W-:Y:S01]  /*a6f0*/  IMAD.MOV.U32 R157, RZ, RZ, 0x40000040 ;  /* 0x40000040ff9d7424 */ /* 0x000fe200078e00ff */
[----:B------:R-:W-:-:S04]  /*a700*/  SHF.R.U32.HI R0, RZ, 0x4, R0 ;  /* 0x00000004ff007819 */ /* 0x000fc80000011600 */
[----:B------:R-:W-:-:S04]  /*a710*/  LOP3.LUT R0, R0, 0x3fff, RZ, 0xc0, !PT ;  /* 0x00003fff00007812 */ /* 0x000fc800078ec0ff */
[----:B------:R-:W-:Y:S01]  /*a720*/  LOP3.LUT R152, R0, 0x10000, RZ, 0xfc, !PT ;  /* 0x0001000000987812 */ /* 0x000fe200078efcff */
[----:B--2---:R-:W-:Y:S06]  /*a730*/  @P2 BRA `(.L_x_694) ;  /* 0x0000000000082947 */ /* 0x004fec0003800000 */
[----:B------:R-:W1:Y:S02]  /*a740*/  SYNCS.PHASECHK.TRANS64.TRYWAIT P2, [R21+URZ+0x28c30], R14 ;  /* 0x028c300e150075a7 */ /* 0x000e64000804017f */
[----:B-1----:R-:W-:Y:S05]  /*a750*/  @!P2 BRA `(.L_x_695) ;  /* 0x000000d0002ca947 */ /* 0x002fea0003800000 */
.L_x_694:
[----:B------:R-:W-:Y:S05]  /*a760*/  BSYNC B1 ;  /* 0x0000000000017941 */ /* 0x000fea0003800000 */
.L_x_693:
[----:B------:R-:W-:Y:S01]  /*a770*/  IMAD.MOV.U32 R153, RZ, RZ, 0x40000040 ;  /* 0x40000040ff997424 */ /* 0x000fe200078e00ff */
[----:B------:R-:W-:Y:S01]  /*a780*/  R2UR UR4, R152 ;  /* 0x00000000980472ca */ /* 0x000fe200000e0000 */
[C---:B------:R-:W-:Y:S01]  /*a790*/  VIADD R154, R156.reuse, 0x2 ;  /* 0x000000029c9a7836 */ /* 0x040fe20000000000 */
[C---:B------:R-:W-:Y:S01]  /*a7a0*/  R2UR UR6, R156.reuse ;  /* 0x000000009c0672ca */ /* 0x040fe200000e0000 */
[C---:B------:R-:W-:Y:S01]  /*a7b0*/  VIADD R152, R156.reuse, 0x4 ;  /* 0x000000049c987836 */ /* 0x040fe20000000000 */
[----:B------:R-:W-:Y:S01]  /*a7c0*/  R2UR UR7, R157 ;  /* 0x000000009d0772ca */ /* 0x000fe200000e0000 */
[----:B------:R-:W-:Y:S01]  /*a7d0*/  VIADD R156, R156, 0x6 ;  /* 0x000000069c9c7836 */ /* 0x000fe20000000000 */
[----:B------:R-:W-:Y:S01]  /*a7e0*/  R2UR UR5, R153 ;  /* 0x00000000990572ca */ /* 0x000fe200000e0000 */
[----:B------:R-:W-:Y:S01]  /*a7f0*/  IMAD.MOV.U32 R155, RZ, RZ, 0x40000040 ;  /* 0x40000040ff9b7424 */ /* 0x000fe200078e00ff */
[----:B------:R-:W-:Y:S01]  /*a800*/  R2UR UR10, R154 ;  /* 0x000000009a0a72ca */ /* 0x000fe200000e0000 */
[----:B------:R-:W-:Y:S01]  /*a810*/  IMAD.MOV.U32 R157, RZ, RZ, 0x40000040 ;  /* 0x40000040ff9d7424 */ /* 0x000fe200078e00ff */
[----:B------:R-:W-:-:S02]  /*a820*/  R2UR UR14, R152 ;  /* 0x00000000980e72ca */ /* 0x000fc400000e0000 */
[----:B------:R-:W-:Y:S02]  /*a830*/  R2UR UR11, R155 ;  /* 0x000000009b0b72ca */ /* 0x000fe400000e0000 */
[----:B------:R-:W-:Y:S02]  /*a840*/  R2UR UR15, R153 ;  /* 0x00000000990f72ca */ /* 0x000fe400000e0000 */
[----:B------:R-:W-:Y:S02]  /*a850*/  R2UR UR18, R156 ;  /* 0x000000009c1272ca */ /* 0x000fe400000e0000 */
[----:B------:R-:W-:Y:S02]  /*a860*/  R2UR UR19, R157 ;  /* 0x000000009d1372ca */ /* 0x000fe400000e0000 */
[----:B------:R-:W-:Y:S01]  /*a870*/  WARPGROUP.ARRIVE ;  /* 0x00000000000079c5 */ /* 0x000fe20000000000 */
[----:B------:R-:W-:Y:S02]  /*a880*/  R2UR UR8, R8 ;  /* 0x00000000080872ca */ /* 0x000fe400000e0000 */
[----:B------:R-:W-:-:S02]  /*a890*/  R2UR UR9, R9 ;  /* 0x00000000090972ca */ /* 0x000fc400000e0000 */
[----:B------:R-:W-:Y:S01]  /*a8a0*/  R2UR UR12, R6 ;  /* 0x00000000060c72ca */ /* 0x000fe200000e0000 */
[----:B------:R-:W-:Y:S01]  /*a8b0*/  HGMMA.64x64x16.F32.BF16 R152, gdesc[UR4], RZ, !UPT, gsb0 ;  /* 0x00e00000049879f0 */ /* 0x000fe2000c0018ff */
[----:B------:R-:W-:Y:S02]  /*a8c0*/  R2UR UR13, R7 ;  /* 0x00000000070d72ca */ /* 0x000fe400000e0000 */
[----:B------:R-:W-:Y:S02]  /*a8d0*/  R2UR UR16, R4 ;  /* 0x00000000041072ca */ /* 0x000fe400000e0000 */
[----:B------:R-:W-:Y:S01]  /*a8e0*/  R2UR UR17, R5 ;  /* 0x00000000051172ca */ /* 0x000fe200000e0000 */
        /* <DEDUP_REMOVED lines=12> */
.L_x_696:
        /* <DEDUP_REMOVED lines=16> */
[----:B------:R-:W2:Y:S02]  /*aab0*/  SHFL.BFLY PT, R3, R0, 0x2, 0x1f ;  /* 0x0c401f0000037f89 */ /* 0x000ea400000e0000 */
[----:B--2---:R-:W-:-:S05]  /*aac0*/  FMNMX.FTZ R0, R0, R3, !PT ;  /* 0x0000000300007209 */ /* 0x004fca0007810000 */
[----:B------:R-:W2:Y:S02]  /*aad0*/  SHFL.BFLY PT, R3, R0, 0x1, 0x1f ;  /* 0x0c201f0000037f89 */ /* 0x000ea400000e0000 */
[----:B--2---:R-:W-:Y:S01]  /*aae0*/  FMNMX.FTZ R0, R0, R3, !PT ;  /* 0x0000000300007209 */ /* 0x004fe20007810000 */
[----:B------:R-:W-:-:S04]  /*aaf0*/  IMAD.U32 R3, RZ, RZ, UR36 ;  /* 0x00000024ff037e24 */ /* 0x000fc8000f8e00ff */
[C---:B------:R-:W-:Y:S01]  /*ab00*/  FMUL.FTZ R20, R0.reuse, R3 ;  /* 0x0000000300147220 */ /* 0x040fe20000410000 */
[----:B------:R-:W-:-:S03]  /*ab10*/  FADD.FTZ R188, -R0, R188 ;  /* 0x000000bc00bc7221 */ /* 0x000fc60000010100 */
        /* <DEDUP_REMOVED lines=16> */
[----:B------:R-:W-:-:S02]  /*ac20*/  IMAD.MOV R20, RZ, RZ, -R216 ;  /* 0x000000ffff147224 */ /* 0x000fc400078e0ad8 */
[----:B------:R-:W-:Y:S01]  /*ac30*/  FMUL.FTZ R188, R188, R3 ;  /* 0x00000003bcbc7220 */ /* 0x000fe20000410000 */
[----:B------:R-:W-:Y:S02]  /*ac40*/  MUFU.EX2 R152, R152 ;  /* 0x0000009800987308 */ /* 0x000fe40000000800 */
[----:B------:R-:W-:Y:S01]  /*ac50*/  ISETP.NE.AND P2, PT, R214, R20, PT ;  /* 0x00000014d600720c */ /* 0x000fe20003f45270 */
[----:B------:R-:W-:-:S05]  /*ac60*/  VIADD R20, R21, 0x28c40 ;  /* 0x00028c4015147836 */ /* 0x000fca0000000000 */
[----:B------:R-:W2:Y:S01]  /*ac70*/  MUFU.EX2 R164, R188 ;  /* 0x000000bc00a47308 */ /* 0x000ea20000000800 */
[----:B------:R-:W-:-:S04]  /*ac80*/  PRMT R20, R193, 0x654, R20 ;  /* 0x00000654c1147816 */ /* 0x000fc80000000014 */
[----:B------:R3:W-:Y:S03]  /*ac90*/  SYNCS.ARRIVE.TRANS64.RED.A1T0 RZ, [R20+URZ], RZ ;  /* 0x000000ff14ff79a7 */ /* 0x0007e6000810043f */
[----:B------:R-:W4:Y:S01]  /*aca0*/  MUFU.EX2 R153, R153 ;  /* 0x0000009900997308 */ /* 0x000f220000000800 */
[----:B---3--:R-:W-:-:S07]  /*acb0*/  FMNMX.FTZ R20, R154, R15, !PT ;  /* 0x0000000f9a147209 */ /* 0x008fce0007810000 */
[----:B------:R-:W3:Y:S01]  /*acc0*/  MUFU.EX2 R156, R156 ;  /* 0x0000009c009c7308 */ /* 0x000ee20000000800 */
[----:B------:R-:W-:Y:S01]  /*acd0*/  FMNMX.FTZ R20, R155, R20, !PT ;  /* 0x000000149b147209 */ /* 0x000fe20007810000 */
[----:B--2---:R-:W-:Y:S01]  /*ace0*/  FFMA.FTZ R10, R164, R10, R152 ;  /* 0x0000000aa40a7223 */ /* 0x004fe20000010098 */
[-C--:B------:R-:W-:Y:S01]  /*acf0*/  FMUL.FTZ R24, R24, R164.reuse ;  /* 0x000000a418187220 */ /* 0x080fe20000410000 */
[----:B------:R-:W-:Y:S01]  /*ad00*/  FMUL.FTZ R25, R25, R164 ;  /* 0x000000a419197220 */ /* 0x000fe20000410000 */
[----:B------:R-:W-:Y:S01]  /*ad10*/  FMNMX.FTZ R20, R158, R20, !PT ;  /* 0x000000149e147209 */ /* 0x000fe20007810000 */
[-C--:B------:R-:W-:Y:S01]  /*ad20*/  FMUL.FTZ R28, R28, R164.reuse ;  /* 0x000000a41c1c7220 */ /* 0x080fe20000410000 */
[----:B------:R-:W-:Y:S01]  /*ad30*/  FMUL.FTZ R29, R29, R164 ;  /* 0x000000a41d1d7220 */ /* 0x000fe20000410000 */
[----:B------:R-:W2:Y:S01]  /*ad40*/  MUFU.EX2 R157, R157 ;  /* 0x0000009d009d7308 */ /* 0x000ea20000000800 */
[----:B------:R-:W-:Y:S01]  /*ad50*/  FMNMX.FTZ R20, R159, R20, !PT ;  /* 0x000000149f147209 */ /* 0x000fe20007810000 */
[C---:B----4-:R-:W-:Y:S01]  /*ad60*/  FADD.FTZ R10, R153.reuse, R10 ;  /* 0x0000000a990a7221 */ /* 0x050fe20000010000 */
[----:B------:R-:W-:Y:S01]  /*ad70*/  F2FP.BF16.F32.PACK_AB R188, R153, R152 ;  /* 0x0000009899bc723e */ /* 0x000fe200000010ff */
[----:B------:R-:W-:Y:S01]  /*ad80*/  FMUL.FTZ R32, R32, R164 ;  /* 0x000000a420207220 */ /* 0x000fe20000410000 */
[----:B------:R-:W-:Y:S01]  /*ad90*/  FMNMX.FTZ R20, R162, R20, !PT ;  /* 0x00000014a2147209 */ /* 0x000fe20007810000 */
[-C--:B------:R-:W-:Y:S01]  /*ada0*/  FMUL.FTZ R33, R33, R164.reuse ;  /* 0x000000a421217220 */ /* 0x080fe20000410000 */
[----:B------:R-:W-:Y:S01]  /*adb0*/  FMUL.FTZ R36, R36, R164 ;  /* 0x000000a424247220 */ /* 0x000fe20000410000 */
[----:B------:R-:W4:Y:S01]  /*adc0*/  MUFU.EX2 R152, R160 ;  /* 0x000000a000987308 */ /* 0x000f220000000800 */
[----:B------:R-:W-:Y:S01]  /*add0*/  FMNMX.FTZ R20, R163, R20, !PT ;  /* 0x00000014a3147209 */ /* 0x000fe20007810000 */
[----:B---3--:R-:W-:Y:S01]  /*ade0*/  FADD.FTZ R10, R156, R10 ;  /* 0x0000000a9c0a7221 */ /* 0x008fe20000010000 */
[-C--:B------:R-:W-:Y:S01]  /*adf0*/  FMUL.FTZ R37, R37, R164.reuse ;  /* 0x000000a425257220 */ /* 0x080fe20000410000 */
[----:B------:R-:W-:Y:S01]  /*ae00*/  FMUL.FTZ R40, R40, R164 ;  /* 0x000000a428287220 */ /* 0x000fe20000410000 */
[----:B------:R-:W-:Y:S01]  /*ae10*/  FMNMX.FTZ R20, R166, R20, !PT ;  /* 0x00000014a6147209 */ /* 0x000fe20007810000 */
[-C--:B------:R-:W-:Y:S01]  /*ae20*/  FMUL.FTZ R41, R41, R164.reuse ;  /* 0x000000a429297220 */ /* 0x080fe20000410000 */
[----:B------:R-:W-:Y:S01]  /*ae30*/  FMUL.FTZ R44, R44, R164 ;  /* 0x000000a42c2c7220 */ /* 0x000fe20000410000 */
[----:B------:R-:W3:Y:S01]  /*ae40*/  MUFU.EX2 R191, R191 ;  /* 0x000000bf00bf7308 */ /* 0x000ee20000000800 */
[----:B------:R-:W-:Y:S01]  /*ae50*/  FMNMX.FTZ R20, R167, R20, !PT ;  /* 0x00000014a7147209 */ /* 0x000fe20007810000 */
[C---:B--2---:R-:W-:Y:S01]  /*ae60*/  FADD.FTZ R10, R157.reuse, R10 ;  /* 0x0000000a9d0a7221 */ /* 0x044fe20000010000 */
[----:B------:R-:W-:Y:S01]  /*ae70*/  F2FP.BF16.F32.PACK_AB R190, R157, R156 ;  /* 0x0000009c9dbe723e */ /* 0x000fe200000010ff */
[----:B------:R-:W-:Y:S01]  /*ae80*/  FMUL.FTZ R45, R45, R164 ;  /* 0x000000a42d2d7220 */ /* 0x000fe20000410000 */
[----:B------:R-:W-:Y:S01]  /*ae90*/  FMNMX.FTZ R20, R170, R20, !PT ;  /* 0x00000014aa147209 */ /* 0x000fe20007810000 */
[-C--:B------:R-:W-:Y:S01]  /*aea0*/  FMUL.FTZ R48, R48, R164.reuse ;  /* 0x000000a430307220 */ /* 0x080fe20000410000 */
[----:B------:R-:W-:Y:S01]  /*aeb0*/  FMUL.FTZ R49, R49, R164 ;  /* 0x000000a431317220 */ /* 0x000fe20000410000 */
[----:B------:R-:W2:Y:S01]  /*aec0*/  MUFU.EX2 R161, R161 ;  /* 0x000000a100a17308 */ /* 0x000ea20000000800 */
[----:B------:R-:W-:Y:S01]  /*aed0*/  FMNMX.FTZ R20, R171, R20, !PT ;  /* 0x00000014ab147209 */ /* 0x000fe20007810000 */
[----:B----4-:R-:W-:Y:S01]  /*aee0*/  FADD.FTZ R10, R152, R10 ;  /* 0x0000000a980a7221 */ /* 0x010fe20000010000 */
[-C--:B------:R-:W-:Y:S01]  /*aef0*/  FMUL.FTZ R52, R52, R164.reuse ;  /* 0x000000a434347220 */ /* 0x080fe20000410000 */
[----:B------:R-:W-:Y:S01]  /*af00*/  FMUL.FTZ R53, R53, R164 ;  /* 0x000000a435357220 */ /* 0x000fe20000410000 */
[----:B------:R-:W-:Y:S01]  /*af10*/  FMNMX.FTZ R20, R174, R20, !PT ;  /* 0x00000014ae147209 */ /* 0x000fe20007810000 */
[-C--:B------:R-:W-:Y:S01]  /*af20*/  FMUL.FTZ R56, R56, R164.reuse ;  /* 0x000000a438387220 */ /* 0x080fe20000410000 */
[----:B------:R-:W-:Y:S01]  /*af30*/  FMUL.FTZ R57, R57, R164 ;  /* 0x000000a439397220 */ /* 0x000fe20000410000 */
[----:B------:R-:W4:Y:S01]  /*af40*/  MUFU.EX2 R165, R165 ;  /* 0x000000a500a57308 */ /* 0x000f220000000800 */
[----:B------:R-:W-:Y:S01]  /*af50*/  FMNMX.FTZ R20, R175, R20, !PT ;  /* 0x00000014af147209 */ /* 0x000fe20007810000 */
[C---:B---3--:R-:W-:Y:S01]  /*af60*/  FADD.FTZ R10, R191.reuse, R10 ;  /* 0x0000000abf0a7221 */ /* 0x048fe20000010000 */
[----:B------:R-:W-:Y:S01]  /*af70*/  F2FP.BF16.F32.PACK_AB R152, R191, R152 ;  /* 0x00000098bf98723e */ /* 0x000fe200000010ff */
[----:B------:R-:W-:Y:S01]  /*af80*/  FMUL.FTZ R60, R60, R164 ;  /* 0x000000a43c3c7220 */ /* 0x000fe20000410000 */
[----:B------:R-:W-:Y:S01]  /*af90*/  FMNMX.FTZ R20, R178, R20, !PT ;  /* 0x00000014b2147209 */ /* 0x000fe20007810000 */
[-C--:B------:R-:W-:Y:S01]  /*afa0*/  FMUL.FTZ R61, R61, R164.reuse ;  /* 0x000000a43d3d7220 */ /* 0x080fe20000410000 */
[----:B------:R-:W-:Y:S01]  /*afb0*/  FMUL.FTZ R64, R64, R164 ;  /* 0x000000a440407220 */ /* 0x000fe20000410000 */
[----:B------:R-:W3:Y:S01]  /*afc0*/  MUFU.EX2 R156, R168 ;  /* 0x000000a8009c7308 */ /* 0x000ee20000000800 */
[----:B------:R-:W-:Y:S01]  /*afd0*/  FMNMX.FTZ R20, R179, R20, !PT ;  /* 0x00000014b3147209 */ /* 0x000fe20007810000 */
[----:B--2---:R-:W-:Y:S01]  /*afe0*/  FADD.FTZ R10, R161, R10 ;  /* 0x0000000aa10a7221 */ /* 0x004fe20000010000 */
[-C--:B------:R-:W-:Y:S01]  /*aff0*/  FMUL.FTZ R65, R65, R164.reuse ;  /* 0x000000a441417220 */ /* 0x080fe20000410000 */
        /* <DEDUP_REMOVED lines=8> */
[-C--:B------:R-:W-:Y:S01]  /*b080*/  FMUL.FTZ R76, R76, R164.reuse ;  /* 0x000000a44c4c7220 */ /* 0x080fe20000410000 */
[-C--:B------:R-:W-:Y:S01]  /*b090*/  FMUL.FTZ R77, R77, R164.reuse ;  /* 0x000000a44d4d7220 */ /* 0x080fe20000410000 */
[----:B------:R-:W4:Y:S01]  /*b0a0*/  SHFL.BFLY PT, R153, R20, 0x2, 0x1f ;  /* 0x0c401f0014997f89 */ /* 0x000f2200000e0000 */
[-C--:B------:R-:W-:Y:S01]  /*b0b0*/  FMUL.FTZ R80, R80, R164.reuse ;  /* 0x000000a450507220 */ /* 0x080fe20000410000 */
[----:B------:R-:W5:Y:S01]  /*b0c0*/  MUFU.EX2 R172, R172 ;  /* 0x000000ac00ac7308 */ /* 0x000f620000000800 */
        /* <DEDUP_REMOVED lines=16> */
[----:B-----5:R-:W-:Y:S01]  /*b1d0*/  FADD.FTZ R10, R172, R10 ;  /* 0x0000000aac0a7221 */ /* 0x020fe20000010000 */
[-C--:B------:R-:W-:Y:S01]  /*b1e0*/  FMUL.FTZ R104, R104, R164.reuse ;  /* 0x000000a468687220 */ /* 0x080fe20000410000 */
[-C--:B------:R-:W-:Y:S01]  /*b1f0*/  FMUL.FTZ R105, R105, R164.reuse ;  /* 0x000000a469697220 */ /* 0x080fe20000410000 */
[-C--:B------:R-:W-:Y:S01]  /*b200*/  FMUL.FTZ R108, R108, R164.reuse ;  /* 0x000000a46c6c7220 */ /* 0x080fe20000410000 */
[-C--:B------:R-:W-:Y:S01]  /*b210*/  FMUL.FTZ R109, R109, R164.reuse ;  /* 0x000000a46d6d7220 */ /* 0x080fe20000410000 */
[----:B----4-:R-:W-:Y:S01]  /*b220*/  FMNMX.FTZ R20, R20, R153, !PT ;  /* 0x0000009914147209 */ /* 0x010fe20007810000 */
[-C--:B------:R-:W-:Y:S01]  /*b230*/  FMUL.FTZ R112, R112, R164.reuse ;  /* 0x000000a470707220 */ /* 0x080fe20000410000 */
[----:B------:R-:W4:Y:S01]  /*b240*/  MUFU.EX2 R177, R177 ;  /* 0x000000b100b17308 */ /* 0x000f220000000800 */
[----:B---3--:R-:W-:Y:S01]  /*b250*/  FADD.FTZ R10, R173, R10 ;  /* 0x0000000aad0a7221 */ /* 0x008fe20000010000 */
[-C--:B------:R-:W-:Y:S01]  /*b260*/  FMUL.FTZ R113, R113, R164.reuse ;  /* 0x000000a471717220 */ /* 0x080fe20000410000 */
[----:B------:R-:W3:Y:S01]  /*b270*/  SHFL.BFLY PT, R153, R20, 0x1, 0x1f ;  /* 0x0c201f0014997f89 */ /* 0x000ee200000e0000 */
[-C--:B------:R-:W-:Y:S01]  /*b280*/  FMUL.FTZ R116, R116, R164.reuse ;  /* 0x000000a474747220 */ /* 0x080fe20000410000 */
[-C--:B------:R-:W-:Y:S01]  /*b290*/  FMUL.FTZ R117, R117, R164.reuse ;  /* 0x000000a475757220 */ /* 0x080fe20000410000 */
[-C--:B------:R-:W-:Y:S01]  /*b2a0*/  FMUL.FTZ R120, R120, R164.reuse ;  /* 0x000000a478787220 */ /* 0x080fe20000410000 */
[-C--:B------:R-:W-:Y:S01]  /*b2b0*/  FMUL.FTZ R121, R121, R164.reuse ;  /* 0x000000a479797220 */ /* 0x080fe20000410000 */
[----:B------:R-:W5:Y:S01]  /*b2c0*/  MUFU.EX2 R180, R180 ;  /* 0x000000b400b47308 */ /* 0x000f620000000800 */
[----:B--2---:R-:W-:Y:S01]  /*b2d0*/  FADD.FTZ R10, R160, R10 ;  /* 0x0000000aa00a7221 */ /* 0x004fe20000010000 */
[-C--:B------:R-:W-:Y:S01]  /*b2e0*/  FMUL.FTZ R124, R124, R164.reuse ;  /* 0x000000a47c7c7220 */ /* 0x080fe20000410000 */
[-C--:B------:R-:W-:Y:S01]  /*b2f0*/  FMUL.FTZ R125, R125, R164.reuse ;  /* 0x000000a47d7d7220 */ /* 0x080fe20000410000 */
[-C--:B------:R-:W-:Y:S01]  /*b300*/  FMUL.FTZ R128, R128, R164.reuse ;  /* 0x000000a480807220 */ /* 0x080fe20000410000 */
[-C--:B------:R-:W-:Y:S01]  /*b310*/  FMUL.FTZ R129, R129, R164.reuse ;  /* 0x000000a481817220 */ /* 0x080fe20000410000 */
[-C--:B------:R-:W-:Y:S01]  /*b320*/  FMUL.FTZ R132, R132, R164.reuse ;  /* 0x000000a484847220 */ /* 0x080fe20000410000 */
[----:B------:R-:W-:Y:S01]  /*b330*/  FMUL.FTZ R133, R133, R164 ;  /* 0x000000a485857220 */ /* 0x000fe20000410000 */
[----:B------:R-:W2:Y:S01]  /*b340*/  MUFU.EX2 R181, R181 ;  /* 0x000000b500b57308 */ /* 0x000ea20000000800 */
[C---:B----4-:R-:W-:Y:S01]  /*b350*/  FADD.FTZ R10, R177.reuse, R10 ;  /* 0x0000000ab10a7221 */ /* 0x050fe20000010000 */
[----:B------:R-:W-:Y:S01]  /*b360*/  F2FP.BF16.F32.PACK_AB R160, R177, R160 ;  /* 0x000000a0b1a0723e */ /* 0x000fe200000010ff */
[-C--:B------:R-:W-:Y:S01]  /*b370*/  FMUL.FTZ R136, R136, R164.reuse ;  /* 0x000000a488887220 */ /* 0x080fe20000410000 */
[-C--:B------:R-:W-:Y:S01]  /*b380*/  FMUL.FTZ R137, R137, R164.reuse ;  /* 0x000000a489897220 */ /* 0x080fe20000410000 */
[-C--:B------:R-:W-:Y:S01]  /*b390*/  FMUL.FTZ R140, R140, R164.reuse ;  /* 0x000000a48c8c7220 */ /* 0x080fe20000410000 */
[-C--:B------:R-:W-:Y:S01]  /*b3a0*/  FMUL.FTZ R141, R141, R164.reuse ;  /* 0x000000a48d8d7220 */ /* 0x080fe20000410000 */
[-C--:B------:R-:W-:Y:S01]  /*b3b0*/  FMUL.FTZ R144, R144, R164.reuse ;  /* 0x000000a490907220 */ /* 0x080fe20000410000 */
[-C--:B------:R-:W-:Y:S01]  /*b3c0*/  FMUL.FTZ R145, R145, R164.reuse ;  /* 0x000000a491917220 */ /* 0x080fe20000410000 */
[----:B-----5:R-:W-:Y:S01]  /*b3d0*/  FADD.FTZ R10, R180, R10 ;  /* 0x0000000ab40a7221 */ /* 0x020fe20000010000 */
[----:B------:R-:W-:Y:S01]  /*b3e0*/  FMUL.FTZ R148, R148, R164 ;  /* 0x000000a494947220 */ /* 0x000fe20000410000 */
[----:B---3--:R-:W-:Y:S01]  /*b3f0*/  FMNMX.FTZ R20, R20, R153, !PT ;  /* 0x0000009914147209 */ /* 0x008fe20007810000 */
[----:B------:R-:W-:-:S02]  /*b400*/  @!P2 IMAD R153, R189, 0x40, R198 ;  /* 0x00000040bd99a824 */ /* 0x000fc400078e02c6 */
[----:B------:R-:W-:Y:S02]  /*b410*/  FMUL.FTZ R149, R149, R164 ;  /* 0x000000a495957220 */ /* 0x000fe40000410000 */
[----:B------:R-:W-:Y:S01]  /*b420*/  FADD.FTZ R15, -R20, R15 ;  /* 0x0000000f140f7221 */ /* 0x000fe20000010100 */
[----:B------:R-:W-:Y:S02]  /*b430*/  @!P2 IMAD R153, R153, 0x4, R2 ;  /* 0x000000049999a824 */ /* 0x000fe400078e0202 */
[----:B--2---:R-:W-:Y:S01]  /*b440*/  FADD.FTZ R10, R181, R10 ;  /* 0x0000000ab50a7221 */ /* 0x004fe20000010000 */
[----:B------:R-:W-:Y:S02]  /*b450*/  FMUL.FTZ R15, R15, R3 ;  /* 0x000000030f0f7220 */ /* 0x000fe40000410000 */
[----:B------:R-:W-:Y:S04]  /*b460*/  @!P2 STS [R153+0x28800], R164 ;  /* 0x028800a49900a388 */ /* 0x000fe80000000800 */
[----:B------:R-:W2:Y:S02]  /*b470*/  MUFU.EX2 R15, R15 ;  /* 0x0000000f000f7308 */ /* 0x000ea40000000800 */
[----:B--2---:R2:W-:Y:S01]  /*b480*/  @!P2 STS [R153+0x28820], R15 ;  /* 0x0288200f9900a388 */ /* 0x0045e20000000800 */
        /* <DEDUP_REMOVED lines=9> */
[----:B--2---:R-:W-:Y:S01]  /*b520*/  FMUL.FTZ R153, R20, R3 ;  /* 0x0000000314997220 */ /* 0x004fe20000410000 */
[-C--:B------:R-:W-:Y:S01]  /*b530*/  FMUL.FTZ R43, R43, R15.reuse ;  /* 0x0000000f2b2b7220 */ /* 0x080fe20000410000 */
[-C--:B------:R-:W-:Y:S01]  /*b540*/  FMUL.FTZ R46, R46, R15.reuse ;  /* 0x0000000f2e2e7220 */ /* 0x080fe20000410000 */
[----:B------:R-:W-:Y:S01]  /*b550*/  FMUL.FTZ R47, R47, R15 ;  /* 0x0000000f2f2f7220 */ /* 0x000fe20000410000 */
        /* <DEDUP_REMOVED lines=8> */
[-CC-:B------:R-:W-:Y:S01]  /*b5e0*/  FFMA.FTZ R163, R167, R3.reuse, -R153.reuse ;  /* 0x00000003a7a37223 */ /* 0x180fe20000010899 */
[-CC-:B------:R-:W-:Y:S01]  /*b5f0*/  FFMA.FTZ R159, R170, R3.reuse, -R153.reuse ;  /* 0x00000003aa9f7223 */ /* 0x180fe20000010899 */
[-CC-:B------:R-:W-:Y:S01]  /*b600*/  FFMA.FTZ R166, R171, R3.reuse, -R153.reuse ;  /* 0x00000003aba67223 */ /* 0x180fe20000010899 */
[-CC-:B------:R-:W-:Y:S01]  /*b610*/  FFMA.FTZ R174, R174, R3.reuse, -R153.reuse ;  /* 0x00000003aeae7223 */ /* 0x180fe20000010899 */
[-CC-:B------:R-:W-:Y:S01]  /*b620*/  FFMA.FTZ R175, R175, R3.reuse, -R153.reuse ;  /* 0x00000003afaf7223 */ /* 0x180fe20000010899 */
[-CC-:B------:R-:W-:Y:S01]  /*b630*/  FFMA.FTZ R178, R178, R3.reuse, -R153.reuse ;  /* 0x00000003b2b27223 */ /* 0x180fe20000010899 */
[----:B------:R-:W3:Y:S01]  /*b640*/  MUFU.EX2 R154, R154 ;  /* 0x0000009a009a7308 */ /* 0x000ee20000000800 */
[-CC-:B------:R-:W-:Y:S01]  /*b650*/  FFMA.FTZ R179, R179, R3.reuse, -R153.reuse ;  /* 0x00000003b3b37223 */ /* 0x180fe20000010899 */
[-CC-:B------:R-:W-:Y:S01]  /*b660*/  FFMA.FTZ R182, R182, R3.reuse, -R153.reuse ;  /* 0x00000003b6b67223 */ /* 0x180fe20000010899 */
[----:B------:R-:W-:Y:S01]  /*b670*/  FFMA.FTZ R183, R183, R3, -R153 ;  /* 0x00000003b7b77223 */ /* 0x000fe20000010899 */
[-C--:B------:R-:W-:Y:S01]  /*b680*/  FMUL.FTZ R50, R50, R15.reuse ;  /* 0x0000000f32327220 */ /* 0x080fe20000410000 */
[-C--:B------:R-:W-:Y:S01]  /*b690*/  FMUL.FTZ R51, R51, R15.reuse ;  /* 0x0000000f33337220 */ /* 0x080fe20000410000 */
[-C--:B------:R-:W-:Y:S01]  /*b6a0*/  FMUL.FTZ R54, R54, R15.reuse ;  /* 0x0000000f36367220 */ /* 0x080fe20000410000 */
[----:B------:R-:W-:Y:S01]  /*b6b0*/  FMUL.FTZ R55, R55, R15 ;  /* 0x0000000f37377220 */ /* 0x000fe20000410000 */
[----:B------:R-:W4:Y:S01]  /*b6c0*/  MUFU.EX2 R191, R191 ;  /* 0x000000bf00bf7308 */ /* 0x000f220000000800 */
[----:B--2---:R-:W-:Y:S01]  /*b6d0*/  FFMA.FTZ R11, R15, R11, R189 ;  /* 0x0000000b0f0b7223 */ /* 0x004fe200000100bd */
[-C--:B------:R-:W-:Y:S01]  /*b6e0*/  FMUL.FTZ R58, R58, R15.reuse ;  /* 0x0000000f3a3a7220 */ /* 0x080fe20000410000 */
[-C--:B------:R-:W-:Y:S01]  /*b6f0*/  FMUL.FTZ R59, R59, R15.reuse ;  /* 0x0000000f3b3b7220 */ /* 0x080fe20000410000 */
[-C--:B------:R-:W-:Y:S01]  /*b700*/  FMUL.FTZ R62, R62, R15.reuse ;  /* 0x0000000f3e3e7220 */ /* 0x080fe20000410000 */
[-C--:B------:R-:W-:Y:S01]  /*b710*/  FMUL.FTZ R63, R63, R15.reuse ;  /* 0x0000000f3f3f7220 */ /* 0x080fe20000410000 */
[-C--:B------:R-:W-:Y:S01]  /*b720*/  FMUL.FTZ R66, R66, R15.reuse ;  /* 0x0000000f42427220 */ /* 0x080fe20000410000 */
[----:B------:R-:W-:Y:S01]  /*b730*/  FMUL.FTZ R67, R67, R15 ;  /* 0x0000000f43437220 */ /* 0x000fe20000410000 */
[----:B------:R-:W2:Y:S01]  /*b740*/  MUFU.EX2 R155, R155 ;  /* 0x0000009b009b7308 */ /* 0x000ea20000000800 */
        /* <DEDUP_REMOVED lines=8> */
[----:B----4-:R-:W-:Y:S01]  /*b7d0*/  FADD.FTZ R153, R191, R153 ;  /* 0x00000099bf997221 */ /* 0x010fe20000010000 */
[-C--:B------:R-:W-:Y:S01]  /*b7e0*/  FMUL.FTZ R79, R79, R15.reuse ;  /* 0x0000000f4f4f7220 */ /* 0x080fe20000410000 */
[-C--:B------:R-:W-:Y:S01]  /*b7f0*/  FMUL.FTZ R82, R82, R15.reuse ;  /* 0x0000000f52527220 */ /* 0x080fe20000410000 */
[-C--:B------:R-:W-:Y:S01]  /*b800*/  FMUL.FTZ R83, R83, R15.reuse ;  /* 0x0000000f53537220 */ /* 0x080fe20000410000 */
[-C--:B------:R-:W-:Y:S01]  /*b810*/  FMUL.FTZ R86, R86, R15.reuse ;  /* 0x0000000f56567220 */ /* 0x080fe20000410000 */
[-C--:B------:R-:W-:Y:S01]  /*b820*/  FMUL.FTZ R87, R87, R15.reuse ;  /* 0x0000000f57577220 */ /* 0x080fe20000410000 */
[----:B------:R-:W-:Y:S01]  /*b830*/  FMUL.FTZ R90, R90, R15 ;  /* 0x0000000f5a5a7220 */ /* 0x000fe20000410000 */
[----:B------:R-:W4:Y:S01]  /*b840*/  MUFU.EX2 R162, R162 ;  /* 0x000000a200a27308 */ /* 0x000f220000000800 */
[C---:B--2---:R-:W-:Y:S01]  /*b850*/  FADD.FTZ R153, R155.reuse, R153 ;  /* 0x000000999b997221 */ /* 0x044fe20000010000 */
[----:B------:R-:W-:Y:S01]  /*b860*/  F2FP.BF16.F32.PACK_AB R191, R155, R191 ;  /* 0x000000bf9bbf723e */ /* 0x000fe200000010ff */
[----:B------:R-:W-:Y:S01]  /*b870*/  BAR.SYNC.DEFER_BLOCKING 0xf, 0x100 ;  /* 0x03c4000000007b1d */ /* 0x000fe20000010000 */
[-C--:B------:R-:W-:Y:S01]  /*b880*/  FMUL.FTZ R91, R91, R15.reuse ;  /* 0x0000000f5b5b7220 */ /* 0x080fe20000410000 */
[-C--:B------:R-:W-:Y:S01]  /*b890*/  FMUL.FTZ R94, R94, R15.reuse ;  /* 0x0000000f5e5e7220 */ /* 0x080fe20000410000 */
[-C--:B------:R-:W-:Y:S01]  /*b8a0*/  FMUL.FTZ R95, R95, R15.reuse ;  /* 0x0000000f5f5f7220 */ /* 0x080fe20000410000 */
[-C--:B------:R-:W-:Y:S01]  /*b8b0*/  FMUL.FTZ R98, R98, R15.reuse ;  /* 0x0000000f62627220 */ /* 0x080fe20000410000 */
[-C--:B------:R-:W-:Y:S01]  /*b8c0*/  FMUL.FTZ R99, R99, R15.reuse ;  /* 0x0000000f63637220 */ /* 0x080fe20000410000 */
[----:B------:R-:W2:Y:S01]  /*b8d0*/  MUFU.EX2 R157, R157 ;  /* 0x0000009d009d7308 */ /* 0x000ea20000000800 */
[----:B---3--:R-:W-:Y:S01]  /*b8e0*/  FADD.FTZ R153, R158, R153 ;  /* 0x000000999e997221 */ /* 0x008fe20000010000 */
[-C--:B------:R-:W-:Y:S01]  /*b8f0*/  FMUL.FTZ R102, R102, R15.reuse ;  /* 0x0000000f66667220 */ /* 0x080fe20000410000 */
        /* <DEDUP_REMOVED lines=12> */
[----:B------:R-:W-:Y:S01]  /*b9c0*/  FMUL.FTZ R122, R122, R15 ;  /* 0x0000000f7a7a7220 */ /* 0x000fe20000410000 */
[----:B------:R-:W4:Y:S01]  /*b9d0*/  MUFU.EX2 R159, R159 ;  /* 0x0000009f009f7308 */ /* 0x000f220000000800 */
[----:B--2---:R-:W-:Y:S01]  /*b9e0*/  FADD.FTZ R155, R157, R154 ;  /* 0x0000009a9d9b7221 */ /* 0x004fe20000010000 */
[----:B------:R-:W-:Y:S01]  /*b9f0*/  F2FP.BF16.F32.PACK_AB R154, R165, R161 ;  /* 0x000000a1a59a723e */ /* 0x000fe200000010ff */
[----:B------:R2:W-:Y:S01]  /*ba00*/  STSM.16.M88.4 [R217+0x26800], R188 ;  /* 0x026800bcd9007844 */ /* 0x0005e20000000200 */
[-C--:B------:R-:W-:Y:S01]  /*ba10*/  FMUL.FTZ R123, R123, R15.reuse ;  /* 0x0000000f7b7b7220 */ /* 0x080fe20000410000 */
[-C--:B------:R-:W-:Y:S01]  /*ba20*/  FMUL.FTZ R126, R126, R15.reuse ;  /* 0x0000000f7e7e7220 */ /* 0x080fe20000410000 */
[-C--:B------:R-:W-:Y:S01]  /*ba30*/  FMUL.FTZ R127, R127, R15.reuse ;  /* 0x0000000f7f7f7220 */ /* 0x080fe20000410000 */
[----:B------:R-:W-:Y:S01]  /*ba40*/  FMUL.FTZ R130, R130, R15 ;  /* 0x0000000f82827220 */ /* 0x000fe20000410000 */
[----:B------:R-:W5:Y:S01]  /*ba50*/  MUFU.EX2 R166, R166 ;  /* 0x000000a600a67308 */ /* 0x000f620000000800 */
[C---:B---3--:R-:W-:Y:S01]  /*ba60*/  FADD.FTZ R158, R163.reuse, R155 ;  /* 0x0000009ba39e7221 */ /* 0x048fe20000010000 */
[----:B------:R-:W-:Y:S01]  /*ba70*/  F2FP.BF16.F32.PACK_AB R155, R163, R157 ;  /* 0x0000009da39b723e */ /* 0x000fe200000010ff */
[-C--:B------:R-:W-:Y:S01]  /*ba80*/  FMUL.FTZ R131, R131, R15.reuse ;  /* 0x0000000f83837220 */ /* 0x080fe20000410000 */
[-C--:B------:R-:W-:Y:S01]  /*ba90*/  FMUL.FTZ R134, R134, R15.reuse ;  /* 0x0000000f86867220 */ /* 0x080fe20000410000 */
[-C--:B------:R-:W-:Y:S01]  /*baa0*/  FMUL.FTZ R135, R135, R15.reuse ;  /* 0x0000000f87877220 */ /* 0x080fe20000410000 */
[-C--:B------:R-:W-:Y:S01]  /*bab0*/  FMUL.FTZ R138, R138, R15.reuse ;  /* 0x0000000f8a8a7220 */ /* 0x080fe20000410000 */
[----:B------:R2:W-:Y:S01]  /*bac0*/  STSM.16.M88.4 [R218], R152 ;  /* 0x00000098da007844 */ /* 0x0005e20000000200 */
        /* <DEDUP_REMOVED lines=9> */
[C---:B-----5:R-:W-:Y:S01]  /*bb60*/  FADD.FTZ R158, R166.reuse, R158 ;  /* 0x0000009ea69e7221 */ /* 0x060fe20000010000 */
[----:B------:R-:W-:Y:S01]  /*bb70*/  F2FP.BF16.F32.PACK_AB R157, R166, R159 ;  /* 0x0000009fa69d723e */ /* 0x000fe200000010ff */
[----:B------:R-:W-:-:S05]  /*bb80*/  FMUL.FTZ R151, R151, R15 ;  /* 0x0000000f97977220 */ /* 0x000fca0000410000 */
[----:B------:R-:W5:Y:S01]  /*bb90*/  MUFU.EX2 R178, R178 ;  /* 0x000000b200b27308 */ /* 0x000f620000000800 */
[----:B---3--:R-:W-:Y:S01]  /*bba0*/  FADD.FTZ R159, R11, R158 ;  /* 0x0000009e0b9f7221 */ /* 0x008fe20000010000 */
[----:B------:R-:W-:-:S06]  /*bbb0*/  F2FP.BF16.F32.PACK_AB R158, R173, R172 ;  /* 0x000000acad9e723e */ /* 0x000fcc00000010ff */
[----:B------:R-:W3:Y:S01]  /*bbc0*/  MUFU.EX2 R161, R179 ;  /* 0x000000b300a17308 */ /* 0x000ee20000000800 */
[C---:B----4-:R-:W-:Y:S01]  /*bbd0*/  FADD.FTZ R162, R175.reuse, R159 ;  /* 0x0000009fafa27221 */ /* 0x050fe20000010000 */
[----:B------:R-:W-:-:S05]  /*bbe0*/  F2FP.BF16.F32.PACK_AB R159, R175, R11 ;  /* 0x0000000baf9f723e */ /* 0x000fca00000010ff */
[----:B------:R2:W-:Y:S01]  /*bbf0*/  STSM.16.M88.4 [R220], R156 ;  /* 0x0000009cdc007844 */ /* 0x0005e20000000200 */
[----:B------:R-:W4:Y:S01]  /*bc00*/  MUFU.EX2 R163, R182 ;  /* 0x000000b600a37308 */ /* 0x000f220000000800 */
[----:B-----5:R-:W-:-:S07]  /*bc10*/  FADD.FTZ R162, R178, R162 ;  /* 0x000000a2b2a27221 */ /* 0x020fce0000010000 */
[----:B------:R-:W5:Y:S01]  /*bc20*/  MUFU.EX2 R183, R183 ;  /* 0x000000b700b77308 */ /* 0x000f620000000800 */
[C---:B---3--:R-:W-:Y:S01]  /*bc30*/  FADD.FTZ R162, R161.reuse, R162 ;  /* 0x000000a2a1a27221 */ /* 0x048fe20000010000 */
[----:B------:R-:W-:-:S03]  /*bc40*/  F2FP.BF16.F32.PACK_AB R161, R161, R178 ;  /* 0x000000b2a1a1723e */ /* 0x000fc600000010ff */
[----:B----4-:R-:W-:Y:S01]  /*bc50*/  FADD.FTZ R11, R163, R162 ;  /* 0x000000a2a30b7221 */ /* 0x010fe20000010000 */
[----:B------:R-:W-:Y:S02]  /*bc60*/  F2FP.BF16.F32.PACK_AB R162, R181, R180 ;  /* 0x000000b4b5a2723e */ /* 0x000fe400000010ff */
[C---:B-----5:R-:W-:Y:S01]  /*bc70*/  F2FP.BF16.F32.PACK_AB R163, R183.reuse, R163 ;  /* 0x000000a3b7a3723e */ /* 0x060fe200000010ff */
[----:B------:R-:W-:-:S04]  /*bc80*/  FADD.FTZ R11, R183, R11 ;  /* 0x0000000bb70b7221 */ /* 0x000fc80000010000 */
[----:B------:R2:W-:Y:S01]  /*bc90*/  STSM.16.M88.4 [R219], R160 ;  /* 0x000000a0db007844 */ /* 0x0005e20000000200 */
[----:B------:R-:W-:Y:S05]  /*bca0*/  @!P0 BRA `(.L_x_697) ;  /* 0x0000000000048947 */ /* 0x000fea0003800000 */
[----:B------:R-:W-:Y:S01]  /*bcb0*/  BPT.TRAP 0x1 ;  /* 0x000000040000795c */ /* 0x000fe20000300000 */
.L_x_697:
[----:B------:R3:W4:Y:S01]  /*bcc0*/  SYNCS.PHASECHK.TRANS64.TRYWAIT P2, [R21+URZ+0x28c50], R14 ;  /* 0x028c500e150075a7 */ /* 0x000722000804017f */
[----:B------:R-:W-:Y:S05]  /*bcd0*/  @!P0 BRA `(.L_x_698) ;  /* 0x0000000000048947 */ /* 0x000fea0003800000 */
[----:B------:R-:W-:Y:S01]  /*bce0*/  BPT.TRAP 0x1 ;  /* 0x000000040000795c */ /* 0x000fe20000300000 */
.L_x_698:
[----:B------:R-:W-:Y:S04]  /*bcf0*/  BSSY B1, `(.L_x_699) ;  /* 0x0000004000017945 */ /* 0x000fe80003800000 */
[----:B----4-:R-:W-:Y:S05]  /*bd00*/  @P2 BRA `(.L_x_700) ;  /* 0x0000000000082947 */ /* 0x010fea0003800000 */
[----:B------:R-:W4:Y:S02]  /*bd10*/  SYNCS.PHASECHK.TRANS64.TRYWAIT P2, [R21+URZ+0x28c50], R14 ;  /* 0x028c500e150075a7 */ /* 0x000f24000804017f */
[----:B----4-:R-:W-:Y:S05]  /*bd20*/  @!P2 BRA `(.L_x_701) ;  /* 0x000000b800cca947 */ /* 0x010fea0003800000 */
.L_x_700:
[----:B------:R-:W-:Y:S05]  /*bd30*/  BSYNC B1 ;  /* 0x0000000000017941 */ /* 0x000fea0003800000 */
.L_x_699:
[----:B01-34-:R-:W-:Y:S01]  /*bd40*/  IMAD R14, R18, 0x1000, R12 ;  /* 0x00001000120e7824 */ /* 0x01bfe200078e020c */
[----:B------:R-:W-:Y:S01]  /*bd50*/  WARPGROUP.ARRIVE ;  /* 0x00000000000079c5 */ /* 0x000fe20000000000 */
[----:B------:R-:W-:Y:S02]  /*bd60*/  IMAD.MOV.U32 R15, RZ, RZ, 0x40000040 ;  /* 0x40000040ff0f7424 */ /* 0x000fe400078e00ff */
[C---:B------:R-:W-:Y:S01]  /*bd70*/  VIADD R164, R14.reuse, 0x80 ;  /* 0x000000800ea47836 */ /* 0x040fe20000000000 */
[----:B------:R-:W-:Y:S01]  /*bd80*/  R2UR UR6, R14 ;  /* 0x000000000e0672ca */ /* 0x000fe200000e0000 */
[----:B------:R-:W-:Y:S01]  /*bd90*/  IMAD.MOV.U32 R165, RZ, RZ, 0x40000040 ;  /* 0x40000040ffa57424 */ /* 0x000fe200078e00ff */
[----:B------:R-:W-:Y:S01]  /*bda0*/  R2UR UR7, R15 ;  /* 0x000000000f0772ca */ /* 0x000fe200000e0000 */
[----:B------:R-:W-:-:S12]  /*bdb0*/  IMAD.MOV.U32 R15, RZ, RZ, 0x40000040 ;  /* 0x40000040ff0f7424 */ /* 0x000fd800078e00ff */
[----:B------:R-:W-:Y:S01]  /*bdc0*/  HGMMA.64x256x16.F32.BF16 R24, R188, gdesc[UR4].tnspB, R24, gsb0 ;  /* 0x43e00004bc187df0 */ /* 0x000fe20008001818 */
[----:B------:R-:W-:Y:S02]  /*bdd0*/  R2UR UR6, R164 ;  /* 0x00000000a40672ca */ /* 0x000fe400000e0000 */
[----:B------:R-:W-:Y:S01]  /*bde0*/  R2UR UR7, R165 ;  /* 0x00000000a50772ca */ /* 0x000fe200000e0000 */
[----:B------:R-:W-:Y:S02]  /*bdf0*/  WARPGROUP.DEPBAR.LE gsb0, 0x0 ;  /* 0x00008000000079c5 */ /* 0x000fe40000010000 */
[----:B------:R-:W-:-:S15]  /*be00*/  WARPGROUP.ARRIVE ;  /* 0x00000000000079c5 */ /* 0x000fde0000000000 */
[----:B------:R-:W-:-:S07]  /*be10*/  NOP ;  /* 0x0000000000007918 */ /* 0x000fce0000000000 */
[----:B------:R-:W-:Y:S03]  /*be20*/  HGMMA.64x256x16.F32.BF16 R24, R152, gdesc[UR4].tnspB, R24, gsb0 ;  /* 0x43e0000498187df0 */ /* 0x000fe60008001818 */
[----:B------:R-:W-:Y:S02]  /*be30*/  WARPGROUP.DEPBAR.LE gsb0, 0x0 ;  /* 0x00008000000079c5 */ /* 0x000fe40000010000 */
[C---:B--2---:R-:W-:Y:S01]  /*be40*/  VIADD R152, R14.reuse, 0x100 ;  /* 0x000001000e987836 */ /* 0x044fe20000000000 */
[----:B------:R-:W-:Y:S01]  /*be50*/  WARPGROUP.ARRIVE ;  /* 0x00000000000079c5 */ /* 0x000fe20000000000 */
[----:B------:R-:W-:Y:S02]  /*be60*/  IMAD.MOV.U32 R153, RZ, RZ, 0x40000040 ;  /* 0x40000040ff997424 */ /* 0x000fe400078e00ff */
[----:B------:R-:W-:Y:S01]  /*be70*/  VIADD R14, R14, 0x180 ;  /* 0x000001800e0e7836 */ /* 0x000fe20000000000 */
[----:B------:R-:W-:-:S02]  /*be80*/  R2UR UR6, R152 ;  /* 0x00000000980672ca */ /* 0x000fc400000e0000 */
[----:B------:R-:W-:-:S15]  /*be90*/  R2UR UR7, R153 ;  /* 0x00000000990772ca */ /* 0x000fde00000e0000 */
[----:B------:R-:W-:-:S01]  /*bea0*/  NOP ;  /* 0x0000000000007918 */ /* 0x000fc20000000000 */
        /* <DEDUP_REMOVED lines=16> */
[----:B------:R-:W-:Y:S05]  /*bfb0*/  @!P0 BRA `(.L_x_702) ;  /* 0x0000000000048947 */ /* 0x000fea0003800000 */
[----:B------:R-:W-:Y:S01]  /*bfc0*/  BPT.TRAP 0x1 ;  /* 0x000000040000795c */ /* 0x000fe20000300000 */
.L_x_702:
[----:B------:R-:W-:Y:S02]  /*bfd0*/  VIADD R21, R21, 0x28c60 ;  /* 0x00028c6015157836 */ /* 0x000fe40000000000 */
[----:B------:R-:W-:Y:S02]  /*bfe0*/  IMAD.MOV.U32 R15, RZ, RZ, R20 ;  /* 0x000000ffff0f7224 */ /* 0x000fe400078e0014 */
[----:B------:R-:W-:Y:S01]  /*bff0*/  IMAD.MOV.U32 R188, RZ, RZ, R0 ;  /* 0x000000ffffbc7224 */ /* 0x000fe200078e0000 */
[----:B------:R-:W-:Y:S01]  /*c000*/  PRMT R21, R193, 0x654, R21 ;  /* 0x00000654c1157816 */ /* 0x000fe20000000015 */
[----:B------:R-:W-:-:S03]  /*c010*/  IMAD.MOV.U32 R189, RZ, RZ, R18 ;  /* 0x000000ffffbd7224 */ /* 0x000fc600078e0012 */
[----:B------:R2:W-:Y:S01]  /*c020*/  SYNCS.ARRIVE.TRANS64.RED.A1T0 RZ, [R21+URZ], RZ ;  /* 0x000000ff15ff79a7 */ /* 0x0005e2000810043f */
[----:B------:R-:W-:Y:S05]  /*c030*/  @P1 BRA `(.L_x_703) ;  /* 0xffffffe400641947 */ /* 0x000fea000383ffff */
.L_x_690:
[----:B------:R-:W-:Y:S05]  /*c040*/  BSYNC B0 ;  /* 0x0000000000007941 */ /* 0x000fea0003800000 */
.L_x_689:
[----:B-1----:R-:W3:Y:S01]  /*c050*/  LDL.LU R163, [R1+0x34] ;  /* 0x0000340001a37983 */ /* 0x002ee20000300800 */
[----:B--2---:R-:W-:-:S03]  /*c060*/  IMAD.MOV.U32 R21, RZ, RZ, -0x800000 ;  /* 0xff800000ff157424 */ /* 0x004fc600078e00ff */
[----:B------:R-:W1:Y:S04]  /*c070*/  SHFL.BFLY PT, R5, R10, 0x2, 0x1f ;  /* 0x0c401f000a057f89 */ /* 0x000e6800000e0000 */
[----:B------:R-:W2:Y:S01]  /*c080*/  SHFL.BFLY PT, R6, R11, 0x2, 0x1f ;  /* 0x0c401f000b067f89 */ /* 0x000ea200000e0000 */
[----:B-1----:R-:W-:Y:S01]  /*c090*/  FADD.FTZ R4, R5, R10 ;  /* 0x0000000a05047221 */ /* 0x002fe20000010000 */
[----:B--2---:R-:W-:-:S04]  /*c0a0*/  FADD.FTZ R6, R6, R11 ;  /* 0x0000000b06067221 */ /* 0x004fc80000010000 */
[----:B------:R-:W1:Y:S04]  /*c0b0*/  SHFL.BFLY PT, R5, R4, 0x1, 0x1f ;  /* 0x0c201f0004057f89 */ /* 0x000e6800000e0000 */
[----:B------:R-:W2:Y:S01]  /*c0c0*/  SHFL.BFLY PT, R7, R6, 0x1, 0x1f ;  /* 0x0c201f0006077f89 */ /* 0x000ea200000e0000 */
[----:B-1----:R-:W-:Y:S01]  /*c0d0*/  FADD.FTZ R5, R4, R5 ;  /* 0x0000000504057221 */ /* 0x002fe20000010000 */
[----:B--2---:R-:W-:Y:S01]  /*c0e0*/  FADD.FTZ R7, R6, R7 ;  /* 0x0000000706077221 */ /* 0x004fe20000010000 */
[----:B------:R-:W-:Y:S08]  /*c0f0*/  BAR.ARV 0x8, 0x100 ;  /* 0x0204000000007b1d */ /* 0x000ff00000002000 */
[----:B------:R-:W-:Y:S01]  /*c100*/  BAR.SYNC.DEFER_BLOCKING 0xf, 0x100 ;  /* 0x03c4000000007b1d */ /* 0x000fe20000010000 */
[----:B------:R-:W-:-:S02]  /*c110*/  FSETP.NE.FTZ.AND P0, PT, R5, RZ, PT ;  /* 0x000000ff0500720b */ /* 0x000fc40003f15000 */
[----:B------:R-:W-:-:S11]  /*c120*/  FSETP.NE.FTZ.AND P1, PT, R7, RZ, PT ;  /* 0x000000ff0700720b */ /* 0x000fd60003f35000 */
[----:B------:R-:W1:Y:S01]  /*c130*/  @P0 MUFU.LG2 R8, R5 ;  /* 0x0000000500080308 */ /* 0x000e620000000c00 */
[C---:B------:R-:W-:Y:S01]  /*c140*/  @P0 FMUL.FTZ R9, R3.reuse, 0.69314718246459960938 ;  /* 0x3f31721803090820 */ /* 0x040fe20000410000 */
[----:B------:R-:W-:-:S06]  /*c150*/  @P1 FMUL.FTZ R4, R3, 0.69314718246459960938 ;  /* 0x3f31721803041820 */ /* 0x000fcc0000410000 */
[----:B------:R-:W2:Y:S01]  /*c160*/  @P1 MUFU.LG2 R10, R7 ;  /* 0x00000007000a1308 */ /* 0x000ea20000000c00 */
[----:B-1----:R-:W-:-:S04]  /*c170*/  @P0 FMUL.FTZ R8, R8, 0.69314718246459960938 ;  /* 0x3f31721808080820 */ /* 0x002fc80000410000 */
[----:B------:R-:W-:Y:S01]  /*c180*/  @P0 FFMA.FTZ R21, R9, R0, R8 ;  /* 0x0000000009150223 */ /* 0x000fe20000010008 */
[----:B------:R-:W-:Y:S02]  /*c190*/  IMAD.MOV.U32 R0, RZ, RZ, -0x800000 ;  /* 0xff800000ff007424 */ /* 0x000fe400078e00ff */
[----:B--2---:R-:W-:-:S04]  /*c1a0*/  @P1 FMUL.FTZ R3, R10, 0.69314718246459960938 ;  /* 0x3f3172180a031820 */ /* 0x004fc80000410000 */
[----:B------:R-:W-:Y:S01]  /*c1b0*/  @P1 FFMA.FTZ R0, R4, R20, R3 ;  /* 0x0000001404001223 */ /* 0x000fe20000010003 */
[----:B------:R-:W-:Y:S02]  /*c1c0*/  IMAD.MOV R3, RZ, RZ, -R216 ;  /* 0x000000ffff037224 */ /* 0x000fe400078e0ad8 */
[----:B------:R-:W-:-:S03]  /*c1d0*/  IMAD.MOV.U32 R4, RZ, RZ, RZ ;  /* 0x000000ffff047224 */ /* 0x000fc600078e00ff */
[----:B------:R-:W-:Y:S01]  /*c1e0*/  ISETP.NE.AND P2, PT, R214, R3, PT ;  /* 0x00000003d600720c */ /* 0x000fe20003f45270 */
[----:B------:R-:W-:Y:S02]  /*c1f0*/  IMAD.MOV.U32 R3, RZ, RZ, RZ ;  /* 0x000000ffff037224 */ /* 0x000fe400078e00ff */
[----:B------:R-:W1:Y:S08]  /*c200*/  @P1 MUFU.RCP R4, R7 ;  /* 0x0000000700041308 */ /* 0x000e700000001000 */
[----:B------:R1:W2:Y:S01]  /*c210*/  @P0 MUFU.RCP R3, R5 ;  /* 0x0000000500030308 */ /* 0x0002a20000001000 */
[----:B------:R-:W-:Y:S01]  /*c220*/  PLOP3.LUT P0, PT, PT, PT, PT, 0x8, 0x0 ;  /* 0x000000000000781c */ /* 0x000fe20003f0e170 */
[----:B------:R-:W-:-:S02]  /*c230*/  @!P2 IMAD R9, R18, 0x40, R198 ;  /* 0x000000401209a824 */ /* 0x000fc400078e02c6 */
[----:B------:R-:W-:Y:S02]  /*c240*/  VIADD R18, R18, 0x1 ;  /* 0x0000000112127836 */ /* 0x000fe40000000000 */
[----:B------:R-:W-:-:S03]  /*c250*/  @!P2 IMAD R9, R9, 0x4, R2 ;  /* 0x000000040909a824 */ /* 0x000fc600078e0202 */
[----:B------:R-:W-:Y:S01]  /*c260*/  ISETP.NE.AND P1, PT, R18, 0x2, PT ;  /* 0x000000021200780c */ /* 0x000fe20003f25270 */
[-C--:B-1----:R-:W-:Y:S01]  /*c270*/  FMUL.FTZ R5, R26, R4.reuse ;  /* 0x000000041a057220 */ /* 0x082fe20000410000 */
[----:B------:R-:W-:Y:S01]  /*c280*/  @!P2 STS [R9+0x28820], R4 ;  /* 0x028820040900a388 */ /* 0x000fe20000000800 */
[-C--:B------:R-:W-:Y:S01]  /*c290*/  FMUL.FTZ R7, R30, R4.reuse ;  /* 0x000000041e077220 */ /* 0x080fe20000410000 */
[----:B------:R-:W-:Y:S01]  /*c2a0*/  SEL R2, RZ, 0x1, P1 ;  /* 0x00000001ff027807 */ /* 0x000fe20000800000 */
[-C--:B------:R-:W-:Y:S01]  /*c2b0*/  FMUL.FTZ R31, R31, R4.reuse ;  /* 0x000000041f1f7220 */ /* 0x080fe20000410000 */
[-C--:B------:R-:W-:Y:S01]  /*c2c0*/  FMUL.FTZ R35, R35, R4.reuse ;  /* 0x0000000423237220 */ /* 0x080fe20000410000 */
[-C--:B------:R-:W-:Y:S01]  /*c2d0*/  FMUL.FTZ R11, R38, R4.reuse ;  /* 0x00000004260b7220 */ /* 0x080fe20000410000 */
        /* <DEDUP_REMOVED lines=124> */
[----:B------:R-:W-:-:S02]  /*caa0*/  LOP3.LUT R23, R23, R2, RZ, 0x3c, !PT ;  /* 0x0000000217177212 */ /* 0x000fc400078e3cff */
[----:B------:R-:W-:Y:S01]  /*cab0*/  SEL R18, R18, RZ, P1 ;  /* 0x000000ff12127207 */ /* 0x000fe20000800000 */
[----:B---3--:R-:W-:-:S05]  /*cac0*/  VIADD R163, R163, 0x1 ;  /* 0x00000001a3a37836 */ /* 0x008fca0000000000 */
[----:B------:R0:W-:Y:S01]  /*cad0*/  STL [R1+0x34], R163 ;  /* 0x000034a301007387 */ /* 0x0001e20000100800 */
[----:B------:R-:W-:Y:S06]  /*cae0*/  BAR.ARV 0xe, 0x100 ;  /* 0x0384000000007b1d */ /* 0x000fec0000002000 */
.L_x_634:
[----:B------:R-:W-:Y:S05]  /*caf0*/  BSYNC B7 ;  /* 0x0000000000077941 */ /* 0x000fea0003800000 */
.L_x_632:
[----:B------:R-:W1:Y:S08]  /*cb00*/  S2UR UR4, SR_CgaCtaId ;  /* 0x00000000000479c3 */ /* 0x000e700000008800 */
[----:B------:R-:W-:Y:S01]  /*cb10*/  BAR.SYNC.DEFER_BLOCKING 0x5, 0x180 ;  /* 0x0146000000007b1d */ /* 0x000fe20000010000 */
[----:B------:R-:W-:-:S05]  /*cb20*/  MOV R2, 0x400 ;  /* 0x0000040000027802 */ /* 0x000fca0000000f00 */
[----:B------:R-:W-:Y:S01]  /*cb30*/  BSSY B0, `(.L_x_704) ;  /* 0x0000327000007945 */ /* 0x000fe20003800000 */
[----:B-1----:R-:W-:-:S05]  /*cb40*/  IMAD.U32 R193, RZ, RZ, UR4 ;  /* 0x00000004ffc17e24 */ /* 0x002fca000f8e00ff */
[----:B------:R-:W-:-:S05]  /*cb50*/  LEA R2, R193, R2, 0x18 ;  /* 0x00000002c1027211 */ /* 0x000fca00078ec0ff */
[----:B-----5:R1:W2:Y:S01]  /*cb60*/  LDS.128 R24, [R2+0x28cd0] ;  /* 0x028cd00002187984 */ /* 0x0202a20000000c00 */
[----:B------:R-:W-:Y:S06]  /*cb70*/  BAR.ARV 0x4, 0x180 ;  /* 0x0106000000007b1d */ /* 0x000fec0000002000 */
[----:B------:R-:W-:Y:S05]  /*cb80*/  @P0 BRA `(.L_x_705) ;  /* 0x0000002000a00947 */ /* 0x000fea0003800000 */
[----:B------:R-:W3:Y:S01]  /*cb90*/  LDL R30, [R1+0x5c] ;  /* 0x00005c00011e7983 */ /* 0x000ee20000100800 */
[----:B------:R-:W-:Y:S01]  /*cba0*/  F2FP.BF16.F32.PACK_AB R5, R3, R5 ;  /* 0x000000050305723e */ /* 0x000fe200000010ff */
[----:B------:R-:W-:Y:S01]  /*cbb0*/  ULDC.64 UR4, c[0x0][0xc00] ;  /* 0x0003000000047ab9 */ /* 0x000fe20000000a00 */
[----:B------:R-:W-:Y:S01]  /*cbc0*/  F2FP.BF16.F32.PACK_AB R4, R6, R8 ;  /* 0x000000080604723e */ /* 0x000fe200000010ff */
[----:B------:R-:W4:Y:S04]  /*cbd0*/  LDL.LU R70, [R1+0x18] ;  /* 0x0000180001467983 */ /* 0x000f280000300800 */
[----:B------:R-:W4:Y:S01]  /*cbe0*/  LDL.LU R66, [R1+0x1c] ;  /* 0x00001c0001427983 */ /* 0x000f220000300800 */
[----:B------:R-:W0:Y:S01]  /*cbf0*/  S2R R49, SR_SWINHI ;  /* 0x0000000000317919 */ /* 0x000e220000002f00 */
[----:B------:R-:W-:-:S02]  /*cc00*/  F2FP.BF16.F32.PACK_AB R7, R31, R7 ;  /* 0x000000071f07723e */ /* 0x000fc400000010ff */
[----:B------:R-:W-:Y:S02]  /*cc10*/  F2FP.BF16.F32.PACK_AB R6, R152, R154 ;  /* 0x0000009a9806723e */ /* 0x000fe400000010ff */
[----:B------:R-:W-:Y:S02]  /*cc20*/  MOV R44, R2 ;  /* 0x00000002002c7202 */ /* 0x000fe40000000f00 */
[----:B0-----:R-:W-:Y:S02]  /*cc30*/  MOV R45, R49 ;  /* 0x00000031002d7202 */ /* 0x001fe40000000f00 */
[----:B------:R-:W-:Y:S02]  /*cc40*/  F2FP.BF16.F32.PACK_AB R11, R39, R11 ;  /* 0x0000000b270b723e */ /* 0x000fe400000010ff */
[----:B------:R-:W-:Y:S02]  /*cc50*/  F2FP.BF16.F32.PACK_AB R8, R10, R32 ;  /* 0x000000200a08723e */ /* 0x000fe400000010ff */
        /* <DEDUP_REMOVED lines=10> */
[----:B------:R-:W-:Y:S01]  /*cd00*/  F2FP.BF16.F32.PACK_AB R41, R99, R41 ;  /* 0x000000296329723e */ /* 0x000fe200000010ff */
[----:B------:R-:W-:Y:S01]  /*cd10*/  BAR.SYNC.DEFER_BLOCKING 0x1, 0x100 ;  /* 0x0044000000007b1d */ /* 0x000fe20000010000 */
[----:B---3--:R-:W-:-:S03]  /*cd20*/  IMAD.WIDE R48, R30, 0x2, R44 ;  /* 0x000000021e307825 */ /* 0x008fc600078e022c */
[----:B------:R-:W-:Y:S01]  /*cd30*/  LOP3.LUT R3, R48, 0x380, RZ, 0xc0, !PT ;  /* 0x0000038030037812 */ /* 0x000fe200078ec0ff */
[----:B------:R-:W-:-:S03]  /*cd40*/  IMAD.MOV.U32 R31, RZ, RZ, R49 ;  /* 0x000000ffff1f7224 */ /* 0x000fc600078e0031 */
[----:B------:R-:W-:-:S04]  /*cd50*/  SHF.R.U64 R3, R3, 0x3, RZ ;  /* 0x0000000303037819 */ /* 0x000fc800000012ff */
[----:B------:R-:W-:Y:S02]  /*cd60*/  LOP3.LUT R30, R3, R48, RZ, 0x3c, !PT ;  /* 0x00000030031e7212 */ /* 0x000fe400078e3cff */
[----:B--2---:R-:W-:Y:S02]  /*cd70*/  IADD3 R24, P0, R48, 0x20, RZ ;  /* 0x0000002030187810 */ /* 0x004fe40007f1e0ff */
[----:B------:R-:W-:-:S05]  /*cd80*/  MOV R30, R30 ;  /* 0x0000001e001e7202 */ /* 0x000fca0000000f00 */
[----:B------:R0:W-:Y:S01]  /*cd90*/  STSM.16.M88.4 [R30], R4 ;  /* 0x000000041e007844 */ /* 0x0001e20000000200 */
[----:B------:R-:W-:Y:S01]  /*cda0*/  LOP3.LUT R3, R24, 0x380, RZ, 0xc0, !PT ;  /* 0x0000038018037812 */ /* 0x000fe200078ec0ff */
[----:B0-----:R-:W-:Y:S01]  /*cdb0*/  IMAD.X R5, RZ, RZ, R49, P0 ;  /* 0x000000ffff057224 */ /* 0x001fe200000e0631 */
[----:B------:R-:W-:-:S04]  /*cdc0*/  IADD3 R7, P0, R48, 0x40, RZ ;  /* 0x0000004030077810 */ /* 0x000fc80007f1e0ff */
[----:B------:R-:W-:-:S04]  /*cdd0*/  LOP3.LUT R6, R7, 0x380, RZ, 0xc0, !PT ;  /* 0x0000038007067812 */ /* 0x000fc800078ec0ff */
[----:B------:R-:W-:Y:S02]  /*cde0*/  SHF.R.U64 R6, R6, 0x3, RZ ;  /* 0x0000000306067819 */ /* 0x000fe400000012ff */
[----:B------:R-:W-:Y:S02]  /*cdf0*/  SHF.R.U64 R3, R3, 0x3, RZ ;  /* 0x0000000303037819 */ /* 0x000fe400000012ff */
[----:B------:R-:W-:Y:S01]  /*ce00*/  LOP3.LUT R6, R6, R7, RZ, 0x3c, !PT ;  /* 0x0000000706067212 */ /* 0x000fe200078e3cff */
[----:B------:R-:W-:Y:S01]  /*ce10*/  IMAD.X R7, RZ, RZ, R49, P0 ;  /* 0x000000ffff077224 */ /* 0x000fe200000e0631 */
[----:B------:R-:W-:Y:S02]  /*ce20*/  LOP3.LUT R4, R3, R24, RZ, 0x3c, !PT ;  /* 0x0000001803047212 */ /* 0x000fe400078e3cff */
[----:B------:R-:W-:Y:S02]  /*ce30*/  IADD3 R53, P6, R48, 0x2040, RZ ;  /* 0x0000204030357810 */ /* 0x000fe40007fde0ff */
[----:B------:R-:W-:-:S02]  /*ce40*/  MOV R3, R6 ;  /* 0x0000000600037202 */ /* 0x000fc40000000f00 */
[----:B------:R-:W-:Y:S02]  /*ce50*/  F2FP.BF16.F32.PACK_AB R7, R47, R46 ;  /* 0x0000002e2f07723e */ /* 0x000fe400000010ff */
[C---:B------:R-:W-:Y:S02]  /*ce60*/  IADD3 R47, P5, R48.reuse, 0x2060, RZ ;  /* 0x00002060302f7810 */ /* 0x040fe40007fbe0ff */
[C---:B------:R-:W-:Y:S02]  /*ce70*/  IADD3 R57, P2, R48.reuse, 0x2020, RZ ;  /* 0x0000202030397810 */ /* 0x040fe40007f5e0ff */
[C---:B------:R-:W-:Y:S02]  /*ce80*/  IADD3 R61, P4, R48.reuse, 0x60, RZ ;  /* 0x00000060303d7810 */ /* 0x040fe40007f9e0ff */
[----:B------:R-:W-:Y:S02]  /*ce90*/  IADD3 R39, P3, R48, 0x2000, RZ ;  /* 0x0000200030277810 */ /* 0x000fe40007f7e0ff */
[----:B------:R-:W-:-:S02]  /*cea0*/  LOP3.LUT R52, R53, 0x380, RZ, 0xc0, !PT ;  /* 0x0000038035347812 */ /* 0x000fc400078ec0ff */
[----:B------:R-:W-:Y:S02]  /*ceb0*/  LOP3.LUT R46, R47, 0x380, RZ, 0xc0, !PT ;  /* 0x000003802f2e7812 */ /* 0x000fe400078ec0ff */
[----:B------:R-:W-:Y:S02]  /*cec0*/  LOP3.LUT R56, R57, 0x380, RZ, 0xc0, !PT ;  /* 0x0000038039387812 */ /* 0x000fe400078ec0ff */
[----:B------:R-:W-:Y:S02]  /*ced0*/  MOV R24, R4 ;  /* 0x0000000400187202 */ /* 0x000fe40000000f00 */
[----:B------:R-:W-:Y:S02]  /*cee0*/  F2FP.BF16.F32.PACK_AB R4, R20, R153 ;  /* 0x000000991404723e */ /* 0x000fe400000010ff */
[----:B------:R-:W-:Y:S02]  /*cef0*/  F2FP.BF16.F32.PACK_AB R5, R43, R42 ;  /* 0x0000002a2b05723e */ /* 0x000fe400000010ff */
[----:B------:R-:W-:-:S02]  /*cf00*/  F2FP.BF16.F32.PACK_AB R6, R12, R28 ;  /* 0x0000001c0c06723e */ /* 0x000fc400000010ff */
[----:B------:R-:W-:Y:S02]  /*cf10*/  LOP3.LUT R60, R61, 0x380, RZ, 0xc0, !PT ;  /* 0x000003803d3c7812 */ /* 0x000fe400078ec0ff */
[----:B------:R-:W-:Y:S02]  /*cf20*/  LOP3.LUT R38, R39, 0x380, RZ, 0xc0, !PT ;  /* 0x0000038027267812 */ /* 0x000fe400078ec0ff */
[----:B------:R-:W-:Y:S02]  /*cf30*/  SHF.R.U64 R52, R52, 0x3, RZ ;  /* 0x0000000334347819 */ /* 0x000fe400000012ff */
[----:B------:R-:W-:Y:S02]  /*cf40*/  SHF.R.U64 R46, R46, 0x3, RZ ;  /* 0x000000032e2e7819 */ /* 0x000fe400000012ff */
[----:B------:R-:W-:Y:S01]  /*cf50*/  SHF.R.U64 R56, R56, 0x3, RZ ;  /* 0x0000000338387819 */ /* 0x000fe200000012ff */
[----:B------:R0:W-:Y:S01]  /*cf60*/  STSM.16.M88.4 [R24], R8 ;  /* 0x0000000818007844 */ /* 0x0001e20000000200 */
[----:B------:R-:W-:-:S02]  /*cf70*/  SHF.R.U64 R60, R60, 0x3, RZ ;  /* 0x000000033c3c7819 */ /* 0x000fc400000012ff */
[----:B------:R-:W-:Y:S01]  /*cf80*/  SHF.R.U64 R38, R38, 0x3, RZ ;  /* 0x0000000326267819 */ /* 0x000fe200000012ff */
[----:B------:R2:W-:Y:S01]  /*cf90*/  STSM.16.M88.4 [R3], R4 ;  /* 0x0000000403007844 */ /* 0x0005e20000000200 */
        /* <DEDUP_REMOVED lines=11> */
[C---:B0-----:R-:W-:Y:S02]  /*d050*/  IADD3 R9, P0, R48.reuse, 0x4020, RZ ;  /* 0x0000402030097810 */ /* 0x041fe40007f1e0ff */
[C---:B------:R-:W-:Y:S02]  /*d060*/  IADD3 R11, P2, R48.reuse, 0x6000, RZ ;  /* 0x00006000300b7810 */ /* 0x040fe40007f5e0ff */
[C---:B--2---:R-:W-:Y:S02]  /*d070*/  IADD3 R6, P6, R48.reuse, 0x6020, RZ ;  /* 0x0000602030067810 */ /* 0x044fe40007fde0ff */
        /* <DEDUP_REMOVED lines=29> */
[----:B------:R-:W-:-:S02]  /*d250*/  LOP3.LUT R30, R30, R31, RZ, 0x3c, !PT ;  /* 0x0000001f1e1e7212 */ /* 0x000fc400078e3cff */
[----:B------:R-:W-:Y:S02]  /*d260*/  IADD3 R48, P1, R48, 0x6060, RZ ;  /* 0x0000606030307810 */ /* 0x000fe40007f3e0ff */
[----:B------:R-:W-:Y:S02]  /*d270*/  MOV R38, R38 ;  /* 0x0000002600267202 */ /* 0x000fe40000000f00 */
[----:B------:R-:W-:Y:S02]  /*d280*/  MOV R39, R46 ;  /* 0x0000002e00277202 */ /* 0x000fe40000000f00 */
[----:B------:R-:W-:Y:S02]  /*d290*/  IADD3.X R31, RZ, R49, RZ, P3, !PT ;  /* 0x00000031ff1f7210 */ /* 0x000fe40001ffe4ff */
[----:B------:R-:W-:Y:S02]  /*d2a0*/  MOV R36, R52 ;  /* 0x0000003400247202 */ /* 0x000fe40000000f00 */
[----:B------:R-:W-:-:S02]  /*d2b0*/  MOV R20, R6 ;  /* 0x0000000600147202 */ /* 0x000fc40000000f00 */
[----:B------:R-:W-:Y:S02]  /*d2c0*/  MOV R46, R4 ;  /* 0x00000004002e7202 */ /* 0x000fe40000000f00 */
[----:B------:R-:W-:Y:S02]  /*d2d0*/  MOV R60, R60 ;  /* 0x0000003c003c7202 */ /* 0x000fe40000000f00 */
[----:B------:R-:W-:Y:S02]  /*d2e0*/  MOV R24, R8 ;  /* 0x0000000800187202 */ /* 0x000fe40000000f00 */
[----:B------:R-:W-:Y:S02]  /*d2f0*/  MOV R53, R10 ;  /* 0x0000000a00357202 */ /* 0x000fe40000000f00 */
[----:B------:R-:W-:Y:S02]  /*d300*/  F2FP.BF16.F32.PACK_AB R4, R160, R162 ;  /* 0x000000a2a004723e */ /* 0x000fe400000010ff */
[----:B------:R-:W-:-:S02]  /*d310*/  F2FP.BF16.F32.PACK_AB R5, R51, R50 ;  /* 0x000000323305723e */ /* 0x000fc400000010ff */
[----:B------:R-:W-:Y:S02]  /*d320*/  F2FP.BF16.F32.PACK_AB R6, R158, R161 ;  /* 0x000000a19e06723e */ /* 0x000fe400000010ff */
[----:B------:R-:W-:Y:S02]  /*d330*/  F2FP.BF16.F32.PACK_AB R7, R55, R54 ;  /* 0x000000363707723e */ /* 0x000fe400000010ff */
[----:B------:R-:W-:Y:S02]  /*d340*/  LOP3.LUT R3, R48, 0x380, RZ, 0xc0, !PT ;  /* 0x0000038030037812 */ /* 0x000fe400078ec0ff */
[----:B------:R-:W-:Y:S02]  /*d350*/  F2FP.BF16.F32.PACK_AB R8, R156, R159 ;  /* 0x0000009f9c08723e */ /* 0x000fe400000010ff */
[----:B------:R-:W-:Y:S02]  /*d360*/  F2FP.BF16.F32.PACK_AB R9, R59, R58 ;  /* 0x0000003a3b09723e */ /* 0x000fe400000010ff */
[----:B------:R-:W-:-:S02]  /*d370*/  F2FP.BF16.F32.PACK_AB R10, R155, R157 ;  /* 0x0000009d9b0a723e */ /* 0x000fc400000010ff */
[----:B------:R-:W-:Y:S02]  /*d380*/  F2FP.BF16.F32.PACK_AB R11, R63, R62 ;  /* 0x0000003e3f0b723e */ /* 0x000fe400000010ff */
[----:B------:R-:W-:Y:S02]  /*d390*/  MOV R56, R56 ;  /* 0x0000003800387202 */ /* 0x000fe40000000f00 */
[----:B------:R-:W-:Y:S02]  /*d3a0*/  MOV R52, R30 ;  /* 0x0000001e00347202 */ /* 0x000fe40000000f00 */
[----:B------:R-:W-:Y:S02]  /*d3b0*/  F2FP.BF16.F32.PACK_AB R12, R65, R64 ;  /* 0x00000040410c723e */ /* 0x000fe400000010ff */
[----:B------:R-:W-:Y:S02]  /*d3c0*/  MOV R47, R34 ;  /* 0x00000022002f7202 */ /* 0x000fe40000000f00 */
[----:B------:R-:W-:-:S02]  /*d3d0*/  F2FP.BF16.F32.PACK_AB R28, R73, R72 ;  /* 0x00000048491c723e */ /* 0x000fc400000010ff */
[----:B------:R-:W-:Y:S02]  /*d3e0*/  F2FP.BF16.F32.PACK_AB R30, R77, R76 ;  /* 0x0000004c4d1e723e */ /* 0x000fe400000010ff */
[----:B------:R-:W-:Y:S01]  /*d3f0*/  F2FP.BF16.F32.PACK_AB R31, R79, R78 ;  /* 0x0000004e4f1f723e */ /* 0x000fe200000010ff */
[----:B------:R-:W-:Y:S01]  /*d400*/  STSM.16.M88.4 [R60], R4 ;  /* 0x000000043c007844 */ /* 0x000fe20000000200 */
[----:B------:R-:W-:Y:S02]  /*d410*/  F2FP.BF16.F32.PACK_AB R34, R85, R84 ;  /* 0x000000545522723e */ /* 0x000fe400000010ff */
[----:B------:R-:W-:Y:S01]  /*d420*/  F2FP.BF16.F32.PACK_AB R35, R87, R86 ;  /* 0x000000565723723e */ /* 0x000fe200000010ff */
[----:B------:R0:W-:Y:S01]  /*d430*/  STSM.16.M88.4 [R38], R8 ;  /* 0x0000000826007844 */ /* 0x0001e20000000200 */
[----:B------:R-:W-:-:S03]  /*d440*/  SHF.R.U64 R3, R3, 0x3, RZ ;  /* 0x0000000303037819 */ /* 0x000fc600000012ff */
[----:B------:R-:W-:Y:S01]  /*d450*/  STSM.16.M88.4 [R56], R12 ;  /* 0x0000000c38007844 */ /* 0x000fe20000000200 */
[----:B------:R-:W-:-:S03]  /*d460*/  LOP3.LUT R48, R3, R48, RZ, 0x3c, !PT ;  /* 0x0000003003307212 */ /* 0x000fc600078e3cff */
[----:B------:R2:W-:Y:S01]  /*d470*/  STSM.16.M88.4 [R36], R28 ;  /* 0x0000001c24007844 */ /* 0x0005e20000000200 */
[----:B------:R-:W-:-:S03]  /*d480*/  MOV R3, R42 ;  /* 0x0000002a00037202 */ /* 0x000fc60000000f00 */
[----:B------:R3:W-:Y:S01]  /*d490*/  STSM.16.M88.4 [R39], R32 ;  /* 0x0000002027007844 */ /* 0x0007e20000000200 */
[----:B------:R-:W-:Y:S02]  /*d4a0*/  F2FP.BF16.F32.PACK_AB R42, R101, R100 ;  /* 0x00000064652a723e */ /* 0x000fe400000010ff */
[----:B------:R-:W-:Y:S02]  /*d4b0*/  F2FP.BF16.F32.PACK_AB R43, R103, R102 ;  /* 0x00000066672b723e */ /* 0x000fe400000010ff */
[----:B0-----:R-:W-:Y:S02]  /*d4c0*/  F2FP.BF16.F32.PACK_AB R38, R93, R92 ;  /* 0x0000005c5d26723e */ /* 0x001fe400000010ff */
[----:B------:R-:W-:Y:S02]  /*d4d0*/  F2FP.BF16.F32.PACK_AB R4, R105, R104 ;  /* 0x000000686904723e */ /* 0x000fe400000010ff */
[----:B------:R-:W-:Y:S02]  /*d4e0*/  F2FP.BF16.F32.PACK_AB R5, R107, R106 ;  /* 0x0000006a6b05723e */ /* 0x000fe400000010ff */
[----:B--2---:R-:W-:-:S02]  /*d4f0*/  F2FP.BF16.F32.PACK_AB R36, R89, R88 ;  /* 0x000000585924723e */ /* 0x004fc400000010ff */
[----:B------:R-:W-:Y:S02]  /*d500*/  F2FP.BF16.F32.PACK_AB R6, R109, R108 ;  /* 0x0000006c6d06723e */ /* 0x000fe400000010ff */
[----:B---3--:R-:W-:Y:S02]  /*d510*/  F2FP.BF16.F32.PACK_AB R39, R95, R94 ;  /* 0x0000005e5f27723e */ /* 0x008fe400000010ff */
[----:B------:R-:W-:Y:S02]  /*d520*/  F2FP.BF16.F32.PACK_AB R7, R111, R110 ;  /* 0x0000006e6f07723e */ /* 0x000fe400000010ff */
[----:B------:R-:W-:Y:S02]  /*d530*/  F2FP.BF16.F32.PACK_AB R8, R113, R112 ;  /* 0x000000707108723e */ /* 0x000fe400000010ff */
[----:B------:R-:W-:Y:S02]  /*d540*/  F2FP.BF16.F32.PACK_AB R9, R115, R114 ;  /* 0x000000727309723e */ /* 0x000fe400000010ff */
[----:B------:R-:W-:-:S02]  /*d550*/  F2FP.BF16.F32.PACK_AB R10, R117, R116 ;  /* 0x00000074750a723e */ /* 0x000fc400000010ff */
[----:B------:R-:W-:Y:S01]  /*d560*/  F2FP.BF16.F32.PACK_AB R11, R119, R118 ;  /* 0x00000076770b723e */ /* 0x000fe200000010ff */
[----:B------:R-:W-:Y:S01]  /*d570*/  STSM.16.M88.4 [R3], R36 ;  /* 0x0000002403007844 */ /* 0x000fe20000000200 */
[----:B------:R-:W-:-:S03]  /*d580*/  IMAD.X R49, RZ, RZ, R49, P1 ;  /* 0x000000ffff317224 */ /* 0x000fc600008e0631 */
[----:B------:R-:W-:Y:S01]  /*d590*/  STSM.16.M88.4 [R24], R40 ;  /* 0x0000002818007844 */ /* 0x000fe20000000200 */
[----:B------:R-:W-:-:S03]  /*d5a0*/  F2FP.BF16.F32.PACK_AB R12, R121, R120 ;  /* 0x00000078790c723e */ /* 0x000fc600000010ff */
[----:B------:R-:W-:Y:S01]  /*d5b0*/  STSM.16.M88.4 [R47], R4 ;  /* 0x000000042f007844 */ /* 0x000fe20000000200 */
[----:B------:R-:W-:Y:S02]  /*d5c0*/  F2FP.BF16.F32.PACK_AB R13, R123, R122 ;  /* 0x0000007a7b0d723e */ /* 0x000fe400000010ff */
[----:B------:R-:W-:Y:S01]  /*d5d0*/  F2FP.BF16.F32.PACK_AB R14, R125, R124 ;  /* 0x0000007c7d0e723e */ /* 0x000fe200000010ff */
[----:B------:R4:W-:Y:S01]  /*d5e0*/  STSM.16.M88.4 [R52], R8 ;  /* 0x0000000834007844 */ /* 0x0009e20000000200 */
[----:B------:R-:W-:Y:S02]  /*d5f0*/  F2FP.BF16.F32.PACK_AB R15, R127, R126 ;  /* 0x0000007e7f0f723e */ /* 0x000fe400000010ff */
[----:B------:R-:W-:Y:S02]  /*d600*/  ISETP.NE.U32.AND P0, PT, RZ, UR4, PT ;  /* 0x00000004ff007c0c */ /* 0x000fe4000bf05070 */
[----:B------:R-:W-:Y:S02]  /*d610*/  F2FP.BF16.F32.PACK_AB R28, R129, R128 ;  /* 0x00000080811c723e */ /* 0x000fe400000010ff */
[----:B------:R-:W-:-:S02]  /*d620*/  F2FP.BF16.F32.PACK_AB R29, R131, R130 ;  /* 0x00000082831d723e */ /* 0x000fc400000010ff */
[----:B------:R-:W-:Y:S02]  /*d630*/  F2FP.BF16.F32.PACK_AB R30, R133, R132 ;  /* 0x00000084851e723e */ /* 0x000fe400000010ff */
[----:B------:R-:W-:Y:S02]  /*d640*/  F2FP.BF16.F32.PACK_AB R31, R135, R134 ;  /* 0x00000086871f723e */ /* 0x000fe400000010ff */
[----:B------:R-:W-:Y:S02]  /*d650*/  F2FP.BF16.F32.PACK_AB R32, R137, R136 ;  /* 0x000000888920723e */ /* 0x000fe400000010ff */
[----:B----4-:R-:W-:Y:S02]  /*d660*/  IADD3 R8, P1, R70, UR4, RZ ;  /* 0x0000000446087c10 */ /* 0x010fe4000ff3e0ff */
[----:B------:R-:W-:Y:S02]  /*d670*/  F2FP.BF16.F32.PACK_AB R33, R139, R138 ;  /* 0x0000008a8b21723e */ /* 0x000fe400000010ff */
[----:B------:R-:W-:-:S02]  /*d680*/  F2FP.BF16.F32.PACK_AB R34, R141, R140 ;  /* 0x0000008c8d22723e */ /* 0x000fc400000010ff */
[----:B------:R-:W-:Y:S02]  /*d690*/  F2FP.BF16.F32.PACK_AB R35, R143, R142 ;  /* 0x0000008e8f23723e */ /* 0x000fe400000010ff */
[----:B------:R-:W-:Y:S02]  /*d6a0*/  MOV R48, R48 ;  /* 0x0000003000307202 */ /* 0x000fe40000000f00 */
[----:B------:R-:W-:Y:S02]  /*d6b0*/  F2FP.BF16.F32.PACK_AB R4, R145, R144 ;  /* 0x000000909104723e */ /* 0x000fe400000010ff */
[----:B------:R-:W-:Y:S02]  /*d6c0*/  F2FP.BF16.F32.PACK_AB R5, R147, R146 ;  /* 0x000000929305723e */ /* 0x000fe400000010ff */
[----:B------:R-:W-:Y:S02]  /*d6d0*/  F2FP.BF16.F32.PACK_AB R6, R149, R148 ;  /* 0x000000949506723e */ /* 0x000fe400000010ff */
[----:B------:R-:W-:Y:S01]  /*d6e0*/  F2FP.BF16.F32.PACK_AB R7, R151, R150 ;  /* 0x000000969707723e */ /* 0x000fe200000010ff */
[----:B------:R-:W-:Y:S01]  /*d6f0*/  STSM.16.M88.4 [R53], R12 ;  /* 0x0000000c35007844 */ /* 0x000fe20000000200 */
[----:B------:R-:W-:-:S02]  /*d700*/  ISETP.NE.AND.EX P0, PT, RZ, UR5, PT, P0 ;  /* 0x00000005ff007c0c */ /* 0x000fc4000bf05300 */
[----:B------:R-:W-:Y:S01]  /*d710*/  IADD3.X R9, R66, UR5, RZ, P1, !PT ;  /* 0x0000000542097c10 */ /* 0x000fe20008ffe4ff */
[----:B------:R-:W-:Y:S01]  /*d720*/  ULDC.64 UR4, c[0x0][0xc08] ;  /* 0x0003020000047ab9 */ /* 0x000fe20000000a00 */
[----:B------:R-:W-:Y:S01]  /*d730*/  STSM.16.M88.4 [R20], R28 ;  /* 0x0000001c14007844 */ /* 0x000fe20000000200 */
[----:B------:R-:W-:-:S03]  /*d740*/  ISETP.NE.U32.AND P6, PT, RZ, UR4, PT ;  /* 0x00000004ff007c0c */ /* 0x000fc6000bfc5070 */
[----:B------:R-:W-:Y:S01]  /*d750*/  STSM.16.M88.4 [R46], R32 ;  /* 0x000000202e007844 */ /* 0x000fe20000000200 */
[----:B------:R-:W-:-:S03]  /*d760*/  ISETP.NE.AND.EX P6, PT, RZ, UR5, PT, P6 ;  /* 0x00000005ff007c0c */ /* 0x000fc6000bfc5360 */
[----:B------:R0:W-:Y:S01]  /*d770*/  STSM.16.M88.4 [R48], R4 ;  /* 0x0000000430007844 */ /* 0x0001e20000000200 */
[----:B------:R-:W-:Y:S01]  /*d780*/  IMAD.MOV.U32 R24, RZ, RZ, RZ ;  /* 0x000000ffff187224 */ /* 0x000fe200078e00ff */
[----:B------:R-:W-:Y:S08]  /*d790*/  BAR.SYNC.DEFER_BLOCKING 0x1, 0x100 ;  /* 0x0044000000007b1d */ /* 0x000ff00000010000 */
[----:B0-----:R-:W-:Y:S01]  /*d7a0*/  @P6 IADD3 R4, P4, R70, UR4, RZ ;  /* 0x0000000446046c10 */ /* 0x001fe2000ff9e0ff */
[----:B------:R-:W-:-:S02]  /*d7b0*/  ULDC UR4, c[0x0][0xa88] ;  /* 0x0002a20000047ab9 */ /* 0x000fc40000000800 */
[----:B------:R-:W-:Y:S01]  /*d7c0*/  IMAD.U32 R3, RZ, RZ, UR4 ;  /* 0x00000004ff037e24 */ /* 0x000fe2000f8e00ff */
[----:B------:R-:W-:Y:S01]  /*d7d0*/  @P6 IADD3.X R5, R66, UR5, RZ, P4, !PT ;  /* 0x0000000542056c10 */ /* 0x000fe2000a7fe4ff */
[----:B------:R0:W5:Y:S04]  /*d7e0*/  @P0 LDG.E R24, desc[UR40][R8.64] ;  /* 0x0000002808180981 */ /* 0x000168000c1e1900 */
[----:B------:R0:W5:Y:S01]  /*d7f0*/  @P6 LDG.E R3, desc[UR40][R4.64] ;  /* 0x0000002804036981 */ /* 0x000162000c1e1900 */
[----:B------:R-:W2:Y:S02]  /*d800*/  S2R R90, SR_TID.X ;  /* 0x00000000005a7919 */ /* 0x000ea40000002100 */
[----:B--2---:R-:W-:-:S05]  /*d810*/  VIADD R90, R90, 0xffffff80 ;  /* 0xffffff805a5a7836 */ /* 0x004fca0000000000 */
[----:B------:R-:W-:-:S04]  /*d820*/  SHF.R.S32.HI R98, RZ, 0x1f, R90 ;  /* 0x0000001fff627819 */ /* 0x000fc8000001145a */
[----:B------:R-:W-:-:S04]  /*d830*/  LEA.HI R98, R98, R90, RZ, 0x3 ;  /* 0x0000005a62627211 */ /* 0x000fc800078f18ff */
[----:B------:R-:W-:-:S05]  /*d840*/  SHF.R.S32.HI R98, RZ, 0x3, R98 ;  /* 0x00000003ff627819 */ /* 0x000fca0000011462 */
[----:B------:R-:W-:-:S04]  /*d850*/  IMAD R15, R98, 0x40, R196 ;  /* 0x00000040620f7824 */ /* 0x000fc800078e02c4 */
[----:B------:R-:W-:-:S03]  /*d860*/  IMAD.WIDE R14, R15, 0x2, R44 ;  /* 0x000000020f0e7825 */ /* 0x000fc600078e022c */
[C---:B------:R-:W-:Y:S02]  /*d870*/  IADD3 R11, P1, R14.reuse, 0x1000, RZ ;  /* 0x000010000e0b7810 */ /* 0x040fe40007f3e0ff */
[C---:B------:R-:W-:Y:S02]  /*d880*/  IADD3 R13, P2, R14.reuse, 0x2000, RZ ;  /* 0x000020000e0d7810 */ /* 0x040fe40007f5e0ff */
[C---:B------:R-:W-:Y:S02]  /*d890*/  IADD3 R29, P3, R14.reuse, 0x3000, RZ ;  /* 0x000030000e1d7810 */ /* 0x040fe40007f7e0ff */
[----:B------:R-:W-:Y:S02]  /*d8a0*/  IADD3 R33, P4, R14, 0x4000, RZ ;  /* 0x000040000e217810 */ /* 0x000fe40007f9e0ff */
        /* <DEDUP_REMOVED lines=8> */
[----:B------:R-:W-:Y:S02]  /*d930*/  IADD3 R37, P5, R14, 0x5000, RZ ;  /* 0x000050000e257810 */ /* 0x000fe40007fbe0ff */
        /* <DEDUP_REMOVED lines=8> */
[----:B------:R-:W-:-:S02]  /*d9c0*/  P2R R6, PR, RZ, 0x20 ;  /* 0x00000020ff067803 */ /* 0x000fc40000000000 */
[C---:B------:R-:W-:Y:S02]  /*d9d0*/  IADD3 R41, P1, R14.reuse, 0x6000, RZ ;  /* 0x000060000e297810 */ /* 0x040fe40007f3e0ff */
[C---:B------:R-:W-:Y:S02]  /*d9e0*/  IADD3 R45, P2, R14.reuse, 0x7000, RZ ;  /* 0x000070000e2d7810 */ /* 0x040fe40007f5e0ff */
[C---:B------:R-:W-:Y:S02]  /*d9f0*/  IADD3 R49, P3, R14.reuse, 0x8000, RZ ;  /* 0x000080000e317810 */ /* 0x040fe40007f7e0ff */
[C---:B------:R-:W-:Y:S02]  /*da00*/  IADD3 R53, P4, R14.reuse, 0x9000, RZ ;  /* 0x000090000e357810 */ /* 0x040fe40007f9e0ff */
[----:B------:R-:W-:Y:S02]  /*da10*/  IADD3 R57, P5, R14, 0xa000, RZ ;  /* 0x0000a0000e397810 */ /* 0x000fe40007fbe0ff */
[----:B------:R-:W-:-:S02]  /*da20*/  LOP3.LUT R36, R37, 0x380, RZ, 0xc0, !PT ;  /* 0x0000038025247812 */ /* 0x000fc400078ec0ff */
[----:B------:R-:W-:Y:S02]  /*da30*/  LOP3.LUT R40, R41, 0x380, RZ, 0xc0, !PT ;  /* 0x0000038029287812 */ /* 0x000fe400078ec0ff */
[----:B------:R-:W-:Y:S02]  /*da40*/  LOP3.LUT R44, R45, 0x380, RZ, 0xc0, !PT ;  /* 0x000003802d2c7812 */ /* 0x000fe400078ec0ff */
[----:B------:R-:W-:Y:S02]  /*da50*/  LOP3.LUT R48, R49, 0x380, RZ, 0xc0, !PT ;  /* 0x0000038031307812 */ /* 0x000fe400078ec0ff */
[----:B------:R-:W-:Y:S02]  /*da60*/  LOP3.LUT R52, R53, 0x380, RZ, 0xc0, !PT ;  /* 0x0000038035347812 */ /* 0x000fe400078ec0ff */
[----:B------:R-:W-:Y:S02]  /*da70*/  LOP3.LUT R56, R57, 0x380, RZ, 0xc0, !PT ;  /* 0x0000038039387812 */ /* 0x000fe400078ec0ff */
[----:B------:R-:W-:-:S02]  /*da80*/  SHF.R.U64 R36, R36, 0x3, RZ ;  /* 0x0000000324247819 */ /* 0x000fc400000012ff */
[----:B------:R-:W-:Y:S02]  /*da90*/  SHF.R.U64 R40, R40, 0x3, RZ ;  /* 0x0000000328287819 */ /* 0x000fe400000012ff */
[----:B------:R-:W-:Y:S02]  /*daa0*/  SHF.R.U64 R44, R44, 0x3, RZ ;  /* 0x000000032c2c7819 */ /* 0x000fe400000012ff */
[----:B------:R-:W-:Y:S02]  /*dab0*/  SHF.R.U64 R48, R48, 0x3, RZ ;  /* 0x0000000330307819 */ /* 0x000fe400000012ff */
[----:B------:R-:W-:Y:S02]  /*dac0*/  SHF.R.U64 R52, R52, 0x3, RZ ;  /* 0x0000000334347819 */ /* 0x000fe400000012ff */
[----:B------:R-:W-:Y:S02]  /*dad0*/  SHF.R.U64 R56, R56, 0x3, RZ ;  /* 0x0000000338387819 */ /* 0x000fe400000012ff */
[----:B------:R-:W-:-:S02]  /*dae0*/  LOP3.LUT R36, R36, R37, RZ, 0x3c, !PT ;  /* 0x0000002524247212 */ /* 0x000fc400078e3cff */
[----:B------:R-:W-:Y:S02]  /*daf0*/  LOP3.LUT R40, R40, R41, RZ, 0x3c, !PT ;  /* 0x0000002928287212 */ /* 0x000fe400078e3cff */
[----:B------:R-:W-:Y:S02]  /*db00*/  LOP3.LUT R44, R44, R45, RZ, 0x3c, !PT ;  /* 0x0000002d2c2c7212 */ /* 0x000fe400078e3cff */
[----:B------:R-:W-:Y:S02]  /*db10*/  LOP3.LUT R48, R48, R49, RZ, 0x3c, !PT ;  /* 0x0000003130307212 */ /* 0x000fe400078e3cff */
[----:B------:R-:W-:Y:S02]  /*db20*/  LOP3.LUT R52, R52, R53, RZ, 0x3c, !PT ;  /* 0x0000003534347212 */ /* 0x000fe400078e3cff */
[----:B------:R-:W-:Y:S01]  /*db30*/  LOP3.LUT R56, R56, R57, RZ, 0x3c, !PT ;  /* 0x0000003938387212 */ /* 0x000fe200078e3cff */
[----:B0-----:R-:W-:Y:S06]  /*db40*/  @P6 BRA `(.L_x_706) ;  /* 0x0000000000106947 */ /* 0x001fec0003800000 */
[----:B------:R-:W-:Y:S05]  /*db50*/  @!P0 BRA `(.L_x_706) ;  /* 0x00000000000c8947 */ /* 0x000fea0003800000 */
[----:B------:R-:W2:Y:S04]  /*db60*/  LDG.E R4, desc[UR40][R8.64] ;  /* 0x0000002808047981 */ /* 0x000ea8000c1e1900 */
[----:B-----5:R-:W2:Y:S02]  /*db70*/  LDG.E R3, desc[UR40][R8.64+0x4] ;  /* 0x0000042808037981 */ /* 0x020ea4000c1e1900 */
[----:B--2---:R-:W-:-:S07]  /*db80*/  IMAD.IADD R3, R3, 0x1, -R4 ;  /* 0x0000000103037824 */ /* 0x004fce00078e0a04 */
.L_x_706:
[----:B------:R-:W2:Y:S01]  /*db90*/  LDL.LU R9, [R1+0x20] ;  /* 0x0000200001097983 */ /* 0x000ea20000300800 */
[----:B------:R-:W-:-:S03]  /*dba0*/  ISETP.NE.AND P6, PT, R6, RZ, PT ;  /* 0x000000ff0600720c */ /* 0x000fc60003fc5270 */
[----:B------:R-:W3:Y:S01]  /*dbb0*/  LDL.LU R8, [R1+0x40] ;  /* 0x0000400001087983 */ /* 0x000ee20000300800 */
[----:B------:R-:W0:Y:S01]  /*dbc0*/  S2R R5, SR_TID.X ;  /* 0x0000000000057919 */ /* 0x000e220000002100 */
[--C-:B------:R-:W-:Y:S02]  /*dbd0*/  IMAD.X R57, RZ, RZ, R15.reuse, P5 ;  /* 0x000000ffff397224 */ /* 0x100fe400028e060f */
[----:B------:R-:W-:Y:S01]  /*dbe0*/  IMAD.X R37, RZ, RZ, R15, P6 ;  /* 0x000000ffff257224 */ /* 0x000fe200030e060f */
[----:B------:R-:W4:Y:S04]  /*dbf0*/  LDL R88, [R1+0x14] ;  /* 0x0000140001587983 */ /* 0x000f280000100800 */
[----:B------:R0:W5:Y:S02]  /*dc00*/  LDL R86, [R1+0x38] ;  /* 0x0000380001567983 */ /* 0x0001640000100800 */
[----:B0-----:R-:W-:-:S05]  /*dc10*/  VIADD R5, R5, 0xffffff80 ;  /* 0xffffff8005057836 */ /* 0x001fca0000000000 */
[----:B------:R-:W-:-:S04]  /*dc20*/  SHF.R.S32.HI R4, RZ, 0x1f, R5 ;  /* 0x0000001fff047819 */ /* 0x000fc80000011405 */
[----:B------:R-:W-:-:S04]  /*dc30*/  LEA.HI R4, R4, R5, RZ, 0x7 ;  /* 0x0000000504047211 */ /* 0x000fc800078f38ff */
[----:B------:R-:W-:-:S06]  /*dc40*/  SHF.R.S32.HI R4, RZ, 0x7, R4 ;  /* 0x00000007ff047819 */ /* 0x000fcc0000011404 */
[----:B------:R-:W0:Y:S01]  /*dc50*/  SHFL.IDX PT, R4, R4, RZ, 0x1f ;  /* 0x00001fff04047589 */ /* 0x000e2200000e0000 */
[--C-:B------:R-:W-:Y:S01]  /*dc60*/  IMAD.X R41, RZ, RZ, R15.reuse, P1 ;  /* 0x000000ffff297224 */ /* 0x100fe200008e060f */
[C---:B------:R-:W-:Y:S01]  /*dc70*/  IADD3 R61, P6, R14.reuse, 0xb000, RZ ;  /* 0x0000b0000e3d7810 */ /* 0x040fe20007fde0ff */
[--C-:B------:R-:W-:Y:S01]  /*dc80*/  IMAD.X R45, RZ, RZ, R15.reuse, P2 ;  /* 0x000000ffff2d7224 */ /* 0x100fe200010e060f */
[C---:B------:R-:W-:Y:S01]  /*dc90*/  IADD3 R65, P1, R14.reuse, 0xc000, RZ ;  /* 0x0000c0000e417810 */ /* 0x040fe20007f3e0ff */
[--C-:B------:R-:W-:Y:S01]  /*dca0*/  IMAD.X R49, RZ, RZ, R15.reuse, P3 ;  /* 0x000000ffff317224 */ /* 0x100fe200018e060f */
[C---:B------:R-:W-:Y:S01]  /*dcb0*/  IADD3 R69, P2, R14.reuse, 0xd000, RZ ;  /* 0x0000d0000e457810 */ /* 0x040fe20007f5e0ff */
[----:B------:R-:W-:Y:S01]  /*dcc0*/  IMAD.X R53, RZ, RZ, R15, P4 ;  /* 0x000000ffff357224 */ /* 0x000fe200020e060f */
[C---:B------:R-:W-:Y:S02]  /*dcd0*/  IADD3 R73, P3, R14.reuse, 0xe000, RZ ;  /* 0x0000e0000e497810 */ /* 0x040fe40007f7e0ff */
[----:B------:R-:W-:-:S02]  /*dce0*/  IADD3 R7, P4, R14, 0xf000, RZ ;  /* 0x0000f0000e077810 */ /* 0x000fc40007f9e0ff */
[----:B------:R-:W-:Y:S02]  /*dcf0*/  LOP3.LUT R60, R61, 0x380, RZ, 0xc0, !PT ;  /* 0x000003803d3c7812 */ /* 0x000fe400078ec0ff */
[----:B------:R-:W-:Y:S02]  /*dd00*/  LOP3.LUT R64, R65, 0x380, RZ, 0xc0, !PT ;  /* 0x0000038041407812 */ /* 0x000fe400078ec0ff */
[----:B------:R-:W-:Y:S02]  /*dd10*/  LOP3.LUT R68, R69, 0x380, RZ, 0xc0, !PT ;  /* 0x0000038045447812 */ /* 0x000fe400078ec0ff */
[----:B------:R-:W-:Y:S02]  /*dd20*/  LOP3.LUT R72, R73, 0x380, RZ, 0xc0, !PT ;  /* 0x0000038049487812 */ /* 0x000fe400078ec0ff */
[----:B0-----:R-:W-:Y:S02]  /*dd30*/  ISETP.NE.AND P5, PT, R4, RZ, PT ;  /* 0x000000ff0400720c */ /* 0x001fe40003fa5270 */
[----:B------:R-:W-:-:S02]  /*dd40*/  LOP3.LUT R5, R14, 0x380, RZ, 0xc0, !PT ;  /* 0x000003800e057812 */ /* 0x000fc400078ec0ff */
[----:B------:R-:W-:Y:S02]  /*dd50*/  LOP3.LUT R6, R7, 0x380, RZ, 0xc0, !PT ;  /* 0x0000038007067812 */ /* 0x000fe400078ec0ff */
[----:B------:R-:W-:Y:S02]  /*dd60*/  SHF.R.U64 R60, R60, 0x3, RZ ;  /* 0x000000033c3c7819 */ /* 0x000fe400000012ff */
[----:B------:R-:W-:Y:S02]  /*dd70*/  SHF.R.U64 R64, R64, 0x3, RZ ;  /* 0x0000000340407819 */ /* 0x000fe400000012ff */
[----:B------:R-:W-:Y:S02]  /*dd80*/  SHF.R.U64 R68, R68, 0x3, RZ ;  /* 0x0000000344447819 */ /* 0x000fe400000012ff */
[----:B------:R-:W-:Y:S02]  /*dd90*/  SHF.R.U64 R72, R72, 0x3, RZ ;  /* 0x0000000348487819 */ /* 0x000fe400000012ff */
[----:B------:R-:W-:-:S02]  /*dda0*/  SHF.R.U64 R5, R5, 0x3, RZ ;  /* 0x0000000305057819 */ /* 0x000fc400000012ff */
[----:B------:R-:W-:Y:S01]  /*ddb0*/  SHF.R.U64 R6, R6, 0x3, RZ ;  /* 0x0000000306067819 */ /* 0x000fe200000012ff */
        /* <DEDUP_REMOVED lines=10> */
[----:B------:R-:W-:Y:S01]  /*de60*/  IMAD.MOV.U32 R5, RZ, RZ, R15 ;  /* 0x000000ffff057224 */ /* 0x000fe200078e000f */
[----:B------:R-:W-:-:S02]  /*de70*/  LOP3.LUT R76, R6, R7, RZ, 0x3c, !PT ;  /* 0x00000007064c7212 */ /* 0x000fc400078e3cff */
[----:B-----5:R-:W-:Y:S02]  /*de80*/  SHF.R.S32.HI R83, RZ, 0x1f, R24 ;  /* 0x0000001fff537819 */ /* 0x020fe40000011418 */
[----:B--2---:R-:W-:Y:S02]  /*de90*/  SEL R81, R9, RZ, !P0 ;  /* 0x000000ff09517207 */ /* 0x004fe40004000000 */
[----:B---3--:R-:W-:Y:S02]  /*dea0*/  SEL R80, R8, RZ, !P0 ;  /* 0x000000ff08507207 */ /* 0x008fe40004000000 */
[----:B----4-:R-:W-:Y:S01]  /*deb0*/  SHF.R.S32.HI R82, RZ, 0x1f, R88 ;  /* 0x0000001fff527819 */ /* 0x010fe20000011458 */
[----:B------:R-:W-:Y:S06]  /*dec0*/  @P5 BRA `(.L_x_707) ;  /* 0x0000000000bc5947 */ /* 0x000fec0003800000 */
[----:B------:R-:W2:Y:S01]  /*ded0*/  LDL R8, [R1+0x58] ;  /* 0x0000580001087983 */ /* 0x000ea20000100800 */
[----:B------:R-:W0:Y:S01]  /*dee0*/  LDC R20, c[0x0][0xbe8] ;  /* 0x0002fa00ff147b82 */ /* 0x000e220000000800 */
[----:B------:R-:W-:Y:S01]  /*def0*/  ULDC.64 UR4, c[0x0][0xb90] ;  /* 0x0002e40000047ab9 */ /* 0x000fe20000000a00 */
[----:B------:R-:W-:Y:S02]  /*df00*/  IMAD.MOV.U32 R6, RZ, RZ, R24 ;  /* 0x000000ffff067224 */ /* 0x000fe400078e0018 */
[----:B------:R-:W-:Y:S02]  /*df10*/  IMAD.MOV.U32 R7, RZ, RZ, R83 ;  /* 0x000000ffff077224 */ /* 0x000fe400078e0053 */
[----:B------:R-:W-:Y:S02]  /*df20*/  IMAD.MOV R35, RZ, RZ, -R216 ;  /* 0x000000ffff237224 */ /* 0x000fe400078e0ad8 */
[----:B------:R-:W-:-:S04]  /*df30*/  IMAD.WIDE.U32 R6, R88, UR4, R6 ;  /* 0x0000000458067c25 */ /* 0x000fc8000f8e0006 */
[----:B------:R-:W-:Y:S01]  /*df40*/  IMAD R34, R86, 0x40, R198 ;  /* 0x0000004056227824 */ /* 0x000fe200078e02c6 */
[----:B0-----:R-:W-:-:S13]  /*df50*/  ISETP.NE.AND P0, PT, R20, 0x1, PT ;  /* 0x000000011400780c */ /* 0x001fda0003f05270 */
[----:B------:R-:W0:Y:S08]  /*df60*/  @P0 LDC R9, c[0x0][0xbec] ;  /* 0x0002fb00ff090b82 */ /* 0x000e300000000800 */
[----:B------:R-:W3:Y:S01]  /*df70*/  @P0 LDC R31, c[0x0][0xbf0] ;  /* 0x0002fc00ff1f0b82 */ /* 0x000ee20000000800 */
[----:B--2---:R-:W-:Y:S02]  /*df80*/  IMAD R14, R86, 0x40, R8 ;  /* 0x00000040560e7824 */ /* 0x004fe400078e0208 */
[----:B------:R-:W-:-:S04]  /*df90*/  IMAD R8, R82, UR4, RZ ;  /* 0x0000000452087c24 */ /* 0x000fc8000f8e02ff */
[----:B------:R-:W-:Y:S01]  /*dfa0*/  IMAD R15, R88, UR5, R8 ;  /* 0x00000005580f7c24 */ /* 0x000fe2000f8e0208 */
[----:B------:R-:W-:Y:S01]  /*dfb0*/  ULDC.64 UR4, c[0x0][0xb98] ;  /* 0x0002e60000047ab9 */ /* 0x000fe20000000a00 */
[----:B0-----:R-:W-:-:S04]  /*dfc0*/  @P0 IMAD.HI.U32 R8, R14, R9, RZ ;  /* 0x000000090e080227 */ /* 0x001fc800078e00ff */
[----:B------:R-:W-:Y:S01]  /*dfd0*/  IMAD.MOV.U32 R9, RZ, RZ, R14 ;  /* 0x000000ffff097224 */ /* 0x000fe200078e000e */
[----:B---3--:R-:W-:Y:S01]  /*dfe0*/  @P0 SHF.R.U32.HI R9, RZ, R31, R8 ;  /* 0x0000001fff090219 */ /* 0x008fe20000011608 */
[----:B------:R-:W-:Y:S02]  /*dff0*/  IMAD.IADD R7, R7, 0x1, R15 ;  /* 0x0000000107077824 */ /* 0x000fe400078e020f */
[----:B------:R-:W-:Y:S01]  /*e000*/  IMAD R8, R80, UR4, RZ ;  /* 0x0000000450087c24 */ /* 0x000fe2000f8e02ff */
[--C-:B------:R-:W-:Y:S01]  /*e010*/  SHF.R.S32.HI R31, RZ, 0x1f, R9.reuse ;  /* 0x0000001fff1f7819 */ /* 0x100fe20000011409 */
[----:B------:R-:W-:Y:S02]  /*e020*/  IMAD.MOV R15, RZ, RZ, -R9 ;  /* 0x000000ffff0f7224 */ /* 0x000fe400078e0a09 */
[----:B------:R-:W-:-:S04]  /*e030*/  IMAD.WIDE.U32 R6, R81, UR4, R6 ;  /* 0x0000000451067c25 */ /* 0x000fc8000f8e0006 */
[----:B------:R-:W-:Y:S01]  /*e040*/  IMAD R15, R20, R15, R14 ;  /* 0x0000000f140f7224 */ /* 0x000fe200078e020e */
[----:B------:R-:W-:Y:S01]  /*e050*/  IADD3 R6, P0, R9, R6, RZ ;  /* 0x0000000609067210 */ /* 0x000fe20007f1e0ff */
[----:B------:R-:W-:Y:S01]  /*e060*/  IMAD R14, R81, UR5, R8 ;  /* 0x00000005510e7c24 */ /* 0x000fe2000f8e0208 */
[----:B------:R-:W-:Y:S02]  /*e070*/  ULDC.64 UR4, c[0x0][0xb88] ;  /* 0x0002e20000047ab9 */ /* 0x000fe40000000a00 */
[----:B------:R-:W-:Y:S02]  /*e080*/  SHF.R.S32.HI R8, RZ, 0x1f, R15 ;  /* 0x0000001fff087819 */ /* 0x000fe4000001140f */
[----:B------:R-:W-:Y:S01]  /*e090*/  IADD3.X R7, R31, R7, R14, P0, !PT ;  /* 0x000000071f077210 */ /* 0x000fe200007fe40e */
[----:B------:R-:W-:Y:S02]  /*e0a0*/  IMAD R31, R3, R20, RZ ;  /* 0x00000014031f7224 */ /* 0x000fe400078e02ff */
[----:B------:R-:W-:-:S02]  /*e0b0*/  IMAD R8, R8, UR4, RZ ;  /* 0x0000000408087c24 */ /* 0x000fc4000f8e02ff */
[----:B------:R-:W-:-:S04]  /*e0c0*/  IMAD.WIDE.U32 R6, R15, UR4, R6 ;  /* 0x000000040f067c25 */ /* 0x000fc8000f8e0006 */
[----:B------:R-:W-:Y:S01]  /*e0d0*/  IMAD R15, R15, UR5, R8 ;  /* 0x000000050f0f7c24 */ /* 0x000fe2000f8e0208 */
[----:B------:R-:W-:Y:S01]  /*e0e0*/  ULDC.64 UR4, c[0x0][0xb50] ;  /* 0x0002d40000047ab9 */ /* 0x000fe20000000a00 */
[----:B------:R-:W-:Y:S02]  /*e0f0*/  VIADD R14, R34, 0x8 ;  /* 0x00000008220e7836 */ /* 0x000fe40000000000 */
[----:B------:R-:W-:Y:S01]  /*e100*/  IMAD.IADD R7, R7, 0x1, R15 ;  /* 0x0000000107077824 */ /* 0x000fe200078e020f */
[----:B------:R-:W-:-:S04]  /*e110*/  LEA R15, P0, R6, UR4, 0x2 ;  /* 0x00000004060f7c11 */ /* 0x000fc8000f8010ff */
[----:B------:R-:W-:Y:S01]  /*e120*/  LEA.HI.X R30, R6, UR5, R7, 0x2, P0 ;  /* 0x00000005061e7c11 */ /* 0x000fe200080f1407 */
[----:B------:R-:W-:Y:S01]  /*e130*/  SHFL.IDX PT, R8, R15, 0x1, 0x1c1f ;  /* 0x003c1f000f087f89 */ /* 0x000fe200000e0000 */
[----:B------:R-:W-:-:S03]  /*e140*/  ISETP.NE.AND P0, PT, R214, R35, PT ;  /* 0x00000023d600720c */ /* 0x000fc60003f05270 */
[----:B------:R-:W-:Y:S01]  /*e150*/  SHFL.IDX PT, R6, R15, RZ, 0x1c1f ;  /* 0x001c1fff0f067589 */ /* 0x000fe200000e0000 */
[-C--:B------:R-:W-:Y:S02]  /*e160*/  ISETP.GE.OR P1, PT, R34, R31.reuse, P0 ;  /* 0x0000001f2200720c */ /* 0x080fe40000726670 */
[----:B------:R-:W-:Y:S01]  /*e170*/  ISETP.GE.OR P0, PT, R14, R31, P0 ;  /* 0x0000001f0e00720c */ /* 0x000fe20000706670 */
[----:B------:R-:W0:Y:S04]  /*e180*/  SHFL.IDX PT, R7, R30, RZ, 0x1c1f ;  /* 0x001c1fff1e077589 */ /* 0x000e2800000e0000 */
[----:B------:R-:W2:Y:S06]  /*e190*/  SHFL.IDX PT, R9, R30, 0x1, 0x1c1f ;  /* 0x003c1f001e097f89 */ /* 0x000eac00000e0000 */
[----:B0-----:R0:W-:Y:S04]  /*e1a0*/  @!P1 ST.E desc[UR40][R6.64], R21 ;  /* 0x0000001506009985 */ /* 0x0011e8000c101928 */
[----:B--2---:R0:W-:Y:S02]  /*e1b0*/  @!P0 ST.E desc[UR40][R8.64], R0 ;  /* 0x0000000008008985 */ /* 0x0041e4000c101928 */
.L_x_707:
[----:B------:R-:W2:Y:S01]  /*e1c0*/  LDC R84, c[0x0][0xbe8] ;  /* 0x0002fa00ff547b82 */ /* 0x000ea20000000800 */
[----:B------:R-:W-:Y:S01]  /*e1d0*/  ULDC.64 UR4, c[0x0][0xaa0] ;  /* 0x0002a80000047ab9 */ /* 0x000fe20000000a00 */
[----:B0-----:R-:W-:Y:S01]  /*e1e0*/  SHF.R.S32.HI R0, RZ, 0x1f, R90 ;  /* 0x0000001fff007819 */ /* 0x001fe2000001145a */
[----:B------:R-:W-:Y:S01]  /*e1f0*/  IMAD R83, R83, UR4, RZ ;  /* 0x0000000453537c24 */ /* 0x000fe2000f8e02ff */
[----:B------:R-:W5:Y:S01]  /*e200*/  LD.E.128 R4, desc[UR40][R4.64] ;  /* 0x0000002804047980 */ /* 0x000f62000c101d00 */
[----:B------:R-:W-:Y:S01]  /*e210*/  IMAD.WIDE.U32 R20, R24, UR4, RZ ;  /* 0x0000000418147c25 */ /* 0x000fe2000f8e00ff */
[----:B------:R-:W-:Y:S02]  /*e220*/  LEA.HI R0, R0, R90, RZ, 0x3 ;  /* 0x0000005a00007211 */ /* 0x000fe400078f18ff */
[----:B------:R-:W0:Y:S01]  /*e230*/  LDC R85, c[0x0][0xac8] ;  /* 0x0002b200ff557b82 */ /* 0x000e220000000800 */
[----:B------:R-:W5:Y:S04]  /*e240*/  LD.E.128 R8, desc[UR40][R10.64] ;  /* 0x000000280a087980 */ /* 0x000f68000c101d00 */
[----:B------:R-:W5:Y:S04]  /*e250*/  LD.E.128 R12, desc[UR40][R12.64] ;  /* 0x000000280c0c7980 */ /* 0x000f68000c101d00 */
[----:B------:R-:W5:Y:S04]  /*e260*/  LD.E.128 R28, desc[UR40][R28.64] ;  /* 0x000000281c1c7980 */ /* 0x000f68000c101d00 */
[----:B------:R-:W5:Y:S01]  /*e270*/  LD.E.128 R32, desc[UR40][R32.64] ;  /* 0x0000002820207980 */ /* 0x000f62000c101d00 */
[----:B--2---:R-:W-:Y:S01]  /*e280*/  ISETP.NE.AND P1, PT, R84, 0x1, PT ;  /* 0x000000015400780c */ /* 0x004fe20003f25270 */
[----:B------:R-:W-:Y:S01]  /*e290*/  IMAD R83, R24, UR5, R83 ;  /* 0x0000000518537c24 */ /* 0x000fe2000f8e0253 */
[----:B------:R-:W-:Y:S01]  /*e2a0*/  ULDC.64 UR4, c[0x0][0xae8] ;  /* 0x0002ba0000047ab9 */ /* 0x000fe20000000a00 */
[----:B------:R-:W-:Y:S01]  /*e2b0*/  LOP3.LUT R0, R0, 0xfffffff8, RZ, 0xc0, !PT ;  /* 0xfffffff800007812 */ /* 0x000fe200078ec0ff */
[----:B------:R-:W-:Y:S01]  /*e2c0*/  IMAD R82, R82, UR4, RZ ;  /* 0x0000000452527c24 */ /* 0x000fe2000f8e02ff */
[----:B------:R-:W5:Y:S04]  /*e2d0*/  LD.E.128 R36, desc[UR40][R36.64] ;  /* 0x0000002824247980 */ /* 0x000f68000c101d00 */
[----:B------:R-:W5:Y:S04]  /*e2e0*/  LD.E.128 R40, desc[UR40][R40.64] ;  /* 0x0000002828287980 */ /* 0x000f68000c101d00 */
[----:B------:R-:W2:Y:S01]  /*e2f0*/  @P1 LDC R87, c[0x0][0xbec] ;  /* 0x0002fb00ff571b82 */ /* 0x000ea20000000800 */
[----:B------:R-:W-:Y:S01]  /*e300*/  IMAD.IADD R21, R21, 0x1, R83 ;  /* 0x0000000115157824 */ /* 0x000fe200078e0253 */
[----:B------:R-:W5:Y:S04]  /*e310*/  LD.E.128 R44, desc[UR40][R44.64] ;  /* 0x000000282c2c7980 */ /* 0x000f68000c101d00 */
[----:B------:R-:W5:Y:S02]  /*e320*/  LD.E.128 R48, desc[UR40][R48.64] ;  /* 0x0000002830307980 */ /* 0x000f64000c101d00 */
[----:B------:R-:W3:Y:S01]  /*e330*/  @P1 LDC R89, c[0x0][0xbf0] ;  /* 0x0002fc00ff591b82 */ /* 0x000ee20000000800 */
[C---:B------:R-:W-:Y:S01]  /*e340*/  IMAD R83, R88.reuse, UR5, R82 ;  /* 0x0000000558537c24 */ /* 0x040fe2000f8e0252 */
[----:B------:R-:W5:Y:S01]  /*e350*/  LD.E.128 R52, desc[UR40][R52.64] ;  /* 0x0000002834347980 */ /* 0x000f62000c101d00 */
[----:B------:R-:W-:Y:S01]  /*e360*/  IMAD.WIDE.U32 R20, R88, UR4, R20 ;  /* 0x0000000458147c25 */ /* 0x000fe2000f8e0014 */
[----:B------:R-:W-:-:S02]  /*e370*/  ULDC.64 UR4, c[0x0][0xaf0] ;  /* 0x0002bc0000047ab9 */ /* 0x000fc40000000a00 */
[----:B------:R-:W5:Y:S01]  /*e380*/  LD.E.128 R56, desc[UR40][R56.64] ;  /* 0x0000002838387980 */ /* 0x000f62000c101d00 */
[----:B------:R-:W-:Y:S02]  /*e390*/  IMAD.IADD R0, R90, 0x1, -R0 ;  /* 0x000000015a007824 */ /* 0x000fe400078e0a00 */
[----:B------:R-:W-:Y:S01]  /*e3a0*/  IMAD R80, R80, UR4, RZ ;  /* 0x0000000450507c24 */ /* 0x000fe2000f8e02ff */
[----:B------:R-:W5:Y:S01]  /*e3b0*/  LD.E.128 R60, desc[UR40][R60.64] ;  /* 0x000000283c3c7980 */ /* 0x000f62000c101d00 */
[----:B------:R-:W-:Y:S02]  /*e3c0*/  IMAD R0, R0, 0x20, R98 ;  /* 0x0000002000007824 */ /* 0x000fe400078e0262 */
[----:B------:R-:W-:Y:S01]  /*e3d0*/  IMAD.IADD R21, R21, 0x1, R83 ;  /* 0x0000000115157824 */ /* 0x000fe200078e0253 */
[----:B------:R-:W5:Y:S01]  /*e3e0*/  LD.E.128 R64, desc[UR40][R64.64] ;  /* 0x0000002840407980 */ /* 0x000f62000c101d00 */
[----:B------:R-:W-:Y:S02]  /*e3f0*/  IMAD R83, R81, UR5, R80 ;  /* 0x0000000551537c24 */ /* 0x000fe4000f8e0250 */
[----:B------:R-:W-:Y:S01]  /*e400*/  IMAD R80, R86, 0x40, R0 ;  /* 0x0000004056507824 */ /* 0x000fe200078e0200 */
[----:B------:R-:W5:Y:S01]  /*e410*/  LD.E.128 R68, desc[UR40][R68.64] ;  /* 0x0000002844447980 */ /* 0x000f62000c101d00 */
[----:B------:R-:W-:-:S02]  /*e420*/  VIADD R101, R196, 0x40 ;  /* 0x00000040c4657836 */ /* 0x000fc40000000000 */
[----:B--2---:R-:W-:Y:S01]  /*e430*/  @P1 IMAD.HI.U32 R0, R80, R87, RZ ;  /* 0x0000005750001227 */ /* 0x004fe200078e00ff */
[----:B------:R-:W5:Y:S02]  /*e440*/  LD.E.128 R72, desc[UR40][R72.64] ;  /* 0x0000002848487980 */ /* 0x000f64000c101d00 */
[-C--:B0-----:R-:W-:Y:S01]  /*e450*/  ISETP.GE.AND P0, PT, R101, R85.reuse, PT ;  /* 0x000000556500720c */ /* 0x081fe20003f06270 */
[C---:B------:R-:W-:Y:S01]  /*e460*/  VIADD R99, R196.reuse, 0x80 ;  /* 0x00000080c4637836 */ /* 0x040fe20000000000 */
[----:B------:R-:W5:Y:S01]  /*e470*/  LD.E.128 R76, desc[UR40][R76.64] ;  /* 0x000000284c4c7980 */ /* 0x000f62000c101d00 */
[----:B------:R-:W-:Y:S01]  /*e480*/  IMAD.WIDE.U32 R20, R81, UR4, R20 ;  /* 0x0000000451147c25 */ /* 0x000fe2000f8e0014 */
[----:B------:R-:W-:Y:S01]  /*e490*/  SEL R24, RZ, 0xffffffff, P0 ;  /* 0xffffffffff187807 */ /* 0x000fe20000000000 */
[----:B------:R-:W-:Y:S01]  /*e4a0*/  ULDC.64 UR4, c[0x0][0xae0] ;  /* 0x0002b80000047ab9 */ /* 0x000fe20000000a00 */
[----:B------:R-:W-:Y:S01]  /*e4b0*/  ISETP.GE.AND P0, PT, R99, R85, PT ;  /* 0x000000556300720c */ /* 0x000fe20003f06270 */
[----:B------:R-:W-:Y:S01]  /*e4c0*/  IMAD.MOV.U32 R81, RZ, RZ, R80 ;  /* 0x000000ffff517224 */ /* 0x000fe200078e0050 */
[----:B---3--:R-:W-:Y:S01]  /*e4d0*/  @P1 SHF.R.U32.HI R81, RZ, R89, R0 ;  /* 0x00000059ff511219 */ /* 0x008fe20000011600 */
[C---:B------:R-:W-:Y:S01]  /*e4e0*/  VIADD R97, R196.reuse, 0xc0 ;  /* 0x000000c0c4617836 */ /* 0x040fe20000000000 */
[CC--:B------:R-:W-:Y:S01]  /*e4f0*/  ISETP.GE.AND P1, PT, R196.reuse, R85.reuse, PT ;  /* 0x00000055c400720c */ /* 0x0c0fe20003f26270 */
[----:B------:R-:W-:Y:S01]  /*e500*/  VIADD R95, R196, 0x100 ;  /* 0x00000100c45f7836 */ /* 0x000fe20000000000 */
[----:B------:R-:W-:Y:S01]  /*e510*/  SHF.L.U32 R87, R24, 0x1, RZ ;  /* 0x0000000118577819 */ /* 0x000fe200000006ff */
[----:B------:R-:W-:Y:S01]  /*e520*/  IMAD.IADD R21, R21, 0x1, R83 ;  /* 0x0000000115157824 */ /* 0x000fe200078e0253 */
[----:B------:R-:W-:Y:S01]  /*e530*/  SEL R0, RZ, 0x1, P1 ;  /* 0x00000001ff007807 */ /* 0x000fe20000800000 */
[--C-:B------:R-:W-:Y:S01]  /*e540*/  IMAD.MOV R83, RZ, RZ, -R81.reuse ;  /* 0x000000ffff537224 */ /* 0x100fe200078e0a51 */
[----:B------:R-:W-:Y:S01]  /*e550*/  SEL R24, RZ, 0xffffffff, P0 ;  /* 0xffffffffff187807 */ /* 0x000fe20000000000 */
[----:B------:R-:W-:Y:S01]  /*e560*/  VIADD R93, R196, 0x140 ;  /* 0x00000140c45d7836 */ /* 0x000fe20000000000 */
[----:B------:R-:W-:Y:S01]  /*e570*/  ISETP.GE.AND P0, PT, R97, R85, PT ;  /* 0x000000556100720c */ /* 0x000fe20003f06270 */
[----:B------:R-:W-:Y:S01]  /*e580*/  IMAD R83, R84, R83, R80 ;  /* 0x0000005354537224 */ /* 0x000fe200078e0250 */
[----:B------:R-:W-:Y:S01]  /*e590*/  LOP3.LUT R0, R87, 0x2, R0, 0xe2, !PT ;  /* 0x0000000257007812 */ /* 0x000fe200078ee200 */
[----:B------:R-:W-:Y:S01]  /*e5a0*/  IMAD.SHL.U32 R87, R24, 0x4, RZ ;  /* 0x0000000418577824 */ /* 0x000fe200078e00ff */
[----:B------:R-:W-:Y:S01]  /*e5b0*/  SEL R24, RZ, 0xffffffff, P0 ;  /* 0xffffffffff187807 */ /* 0x000fe20000000000 */
[----:B------:R-:W-:Y:S01]  /*e5c0*/  @!PT LDS RZ, [RZ] ;  /* 0x00000000fffff984 */ /* 0x000fe20000000800 */
[----:B------:R-:W-:Y:S01]  /*e5d0*/  @!PT LDS RZ, [RZ] ;  /* 0x00000000fffff984 */ /* 0x000fe20000000800 */
[----:B------:R-:W-:Y:S01]  /*e5e0*/  @!PT LDS RZ, [RZ] ;  /* 0x00000000fffff984 */ /* 0x000fe20000000800 */
[----:B------:R-:W-:Y:S01]  /*e5f0*/  @!PT LDS RZ, [RZ] ;  /* 0x00000000fffff984 */ /* 0x000fe20000000800 */
[----:B------:R0:W-:Y:S06]  /*e600*/  MEMBAR.ALL.CTA ;  /* 0x0000000000007992 */ /* 0x0001ec0000008000 */
[----:B0-----:R-:W0:Y:S01]  /*e610*/  FENCE.VIEW.ASYNC.S ;  /* 0x00000000000073c6 */ /* 0x001e220000000000 */
[-C--:B------:R-:W-:Y:S01]  /*e620*/  ISETP.GE.AND P0, PT, R95, R85.reuse, PT ;  /* 0x000000555f00720c */ /* 0x080fe20003f06270 */
[----:B------:R-:W-:Y:S01]  /*e630*/  VIADD R91, R196, 0x180 ;  /* 0x00000180c45b7836 */ /* 0x000fe20000000000 */
[----:B------:R-:W-:Y:S01]  /*e640*/  SHF.R.S32.HI R80, RZ, 0x1f, R81 ;  /* 0x0000001fff507819 */ /* 0x000fe20000011451 */
[----:B------:R-:W-:Y:S01]  /*e650*/  IMAD.WIDE.U32 R20, R81, UR4, R20 ;  /* 0x0000000451147c25 */ /* 0x000fe2000f8e0014 */
[----:B------:R-:W-:Y:S01]  /*e660*/  LOP3.LUT R0, R87, 0x4, R0, 0xe2, !PT ;  /* 0x0000000457007812 */ /* 0x000fe200078ee200 */
[----:B------:R-:W-:Y:S02]  /*e670*/  BSSY B1, `(.L_x_708) ;  /* 0x0000053000017945 */ /* 0x000fe40003800000 */
[----:B------:R-:W-:Y:S01]  /*e680*/  IMAD.SHL.U32 R87, R24, 0x8, RZ ;  /* 0x0000000818577824 */ /* 0x000fe200078e00ff */
[----:B------:R-:W-:Y:S01]  /*e690*/  SEL R24, RZ, 0xffffffff, P0 ;  /* 0xffffffffff187807 */ /* 0x000fe20000000000 */
[----:B------:R-:W-:Y:S01]  /*e6a0*/  IMAD R80, R80, UR4, RZ ;  /* 0x0000000450507c24 */ /* 0x000fe2000f8e02ff */
[-C--:B------:R-:W-:Y:S01]  /*e6b0*/  ISETP.GE.AND P0, PT, R93, R85.reuse, PT ;  /* 0x000000555d00720c */ /* 0x080fe20003f06270 */
[----:B------:R-:W-:Y:S01]  /*e6c0*/  IMAD R88, R3, R84, RZ ;  /* 0x0000005403587224 */ /* 0x000fe200078e02ff */
[----:B------:R-:W-:Y:S01]  /*e6d0*/  LOP3.LUT R0, R87, 0x8, R0, 0xe2, !PT ;  /* 0x0000000857007812 */ /* 0x000fe200078ee200 */
[----:B------:R-:W-:Y:S01]  /*e6e0*/  IMAD.SHL.U32 R89, R24, 0x10, RZ ;  /* 0x0000001018597824 */ /* 0x000fe200078e00ff */
[----:B------:R-:W-:Y:S01]  /*e6f0*/  SEL R24, RZ, 0xffffffff, P0 ;  /* 0xffffffffff187807 */ /* 0x000fe20000000000 */
[----:B------:R-:W-:Y:S01]  /*e700*/  IMAD R87, R81, UR5, R80 ;  /* 0x0000000551577c24 */ /* 0x000fe2000f8e0250 */
[----:B------:R-:W-:Y:S01]  /*e710*/  SHF.R.S32.HI R80, RZ, 0x1f, R83 ;  /* 0x0000001fff507819 */ /* 0x000fe20000011453 */
[----:B------:R-:W-:Y:S01]  /*e720*/  ULDC.64 UR4, c[0x0][0xad8] ;  /* 0x0002b60000047ab9 */ /* 0x000fe20000000a00 */
[----:B------:R-:W-:Y:S01]  /*e730*/  LOP3.LUT R0, R89, 0x10, R0, 0xe2, !PT ;  /* 0x0000001059007812 */ /* 0x000fe200078ee200 */
[----:B------:R-:W-:Y:S01]  /*e740*/  IMAD.SHL.U32 R81, R24, 0x20, RZ ;  /* 0x0000002018517824 */ /* 0x000fe200078e00ff */
[----:B------:R-:W-:Y:S01]  /*e750*/  ISETP.GE.AND P0, PT, R91, R85, PT ;  /* 0x000000555b00720c */ /* 0x000fe20003f06270 */
[----:B------:R-:W-:-:S02]  /*e760*/  IMAD.IADD R21, R21, 0x1, R87 ;  /* 0x0000000115157824 */ /* 0x000fc400078e0257 */
[----:B------:R-:W-:Y:S01]  /*e770*/  IMAD R80, R80, UR4, RZ ;  /* 0x0000000450507c24 */ /* 0x000fe2000f8e02ff */
[----:B------:R-:W-:Y:S01]  /*e780*/  LOP3.LUT R0, R81, 0x20, R0, 0xe2, !PT ;  /* 0x0000002051007812 */ /* 0x000fe200078ee200 */
[----:B------:R-:W-:Y:S01]  /*e790*/  IMAD R87, R86, 0x40, R98 ;  /* 0x0000004056577824 */ /* 0x000fe200078e0262 */
[----:B------:R-:W-:Y:S01]  /*e7a0*/  SEL R3, RZ, 0x40, P0 ;  /* 0x00000040ff037807 */ /* 0x000fe20000000000 */
[C---:B------:R-:W-:Y:S02]  /*e7b0*/  IMAD R81, R83.reuse, UR5, R80 ;  /* 0x0000000553517c24 */ /* 0x040fe4000f8e0250 */
[----:B------:R-:W-:Y:S01]  /*e7c0*/  IMAD.WIDE.U32 R20, R83, UR4, R20 ;  /* 0x0000000453147c25 */ /* 0x000fe2000f8e0014 */
[----:B------:R-:W-:Y:S01]  /*e7d0*/  ISETP.GE.AND P1, PT, R87, R88, PT ;  /* 0x000000585700720c */ /* 0x000fe20003f26270 */
[----:B------:R-:W-:Y:S01]  /*e7e0*/  ULDC.64 UR4, c[0x0][0xa80] ;  /* 0x0002a00000047ab9 */ /* 0x000fe20000000a00 */
[----:B------:R-:W-:Y:S01]  /*e7f0*/  LOP3.LUT R3, R0, R3, RZ, 0xfc, !PT ;  /* 0x0000000300037212 */ /* 0x000fe200078efcff */
[----:B------:R-:W-:Y:S01]  /*e800*/  VIADD R90, R196, 0x1c0 ;  /* 0x000001c0c45a7836 */ /* 0x000fe20000000000 */
[----:B------:R-:W-:Y:S01]  /*e810*/  LEA R84, P2, R20, UR4, 0x1 ;  /* 0x0000000414547c11 */ /* 0x000fe2000f8408ff */
[----:B------:R-:W-:-:S02]  /*e820*/  IMAD.IADD R21, R21, 0x1, R81 ;  /* 0x0000000115157824 */ /* 0x000fc400078e0251 */
[----:B------:R-:W-:Y:S01]  /*e830*/  VIADD R0, R2, 0x28c20 ;  /* 0x00028c2002007836 */ /* 0x000fe20000000000 */
[----:B------:R-:W-:Y:S01]  /*e840*/  ISETP.GE.AND P0, PT, R90, R85, PT ;  /* 0x000000555a00720c */ /* 0x000fe20003f06270 */
[----:B------:R-:W-:Y:S01]  /*e850*/  VIADD R89, R196, 0x1c0 ;  /* 0x000001c0c4597836 */ /* 0x000fe20000000000 */
[----:B------:R-:W-:Y:S01]  /*e860*/  LEA.HI.X R86, R20, UR5, R21, 0x1, P2 ;  /* 0x0000000514567c11 */ /* 0x000fe200090f0c15 */
[C---:B------:R-:W-:Y:S01]  /*e870*/  VIADD R92, R196.reuse, 0x180 ;  /* 0x00000180c45c7836 */ /* 0x040fe20000000000 */
[----:B------:R-:W-:Y:S01]  /*e880*/  PRMT R0, RZ, 0x654, R0 ;  /* 0x00000654ff007816 */ /* 0x000fe20000000000 */
[C---:B------:R-:W-:Y:S01]  /*e890*/  VIADD R94, R196.reuse, 0x140 ;  /* 0x00000140c45e7836 */ /* 0x040fe20000000000 */
[----:B------:R-:W-:Y:S01]  /*e8a0*/  SEL R24, RZ, 0x80, P0 ;  /* 0x00000080ff187807 */ /* 0x000fe20000000000 */
[C---:B------:R-:W-:Y:S01]  /*e8b0*/  VIADD R96, R196.reuse, 0x100 ;  /* 0x00000100c4607836 */ /* 0x040fe20000000000 */
[----:B0-----:R0:W-:Y:S01]  /*e8c0*/  SYNCS.ARRIVE.TRANS64.RED.A1T0 RZ, [R0+URZ], RZ ;  /* 0x000000ff00ff79a7 */ /* 0x0011e2000810043f */
[C---:B------:R-:W-:Y:S01]  /*e8d0*/  VIADD R98, R196.reuse, 0xc0 ;  /* 0x000000c0c4627836 */ /* 0x040fe20000000000 */
[----:B------:R0:W2:Y:S01]  /*e8e0*/  SHFL.IDX PT, R20, R84, RZ, 0x181f ;  /* 0x00181fff54147589 */ /* 0x0000a200000e0000 */
[C---:B------:R-:W-:Y:S01]  /*e8f0*/  VIADD R100, R196.reuse, 0x80 ;  /* 0x00000080c4647836 */ /* 0x040fe20000000000 */
[----:B------:R-:W-:Y:S01]  /*e900*/  LOP3.LUT R24, R3, R24, RZ, 0xfc, !PT ;  /* 0x0000001803187212 */ /* 0x000fe200078efcff */
[----:B------:R-:W-:Y:S01]  /*e910*/  VIADD R102, R196, 0x40 ;  /* 0x00000040c4667836 */ /* 0x000fe20000000000 */
[----:B------:R0:W3:Y:S01]  /*e920*/  SHFL.IDX PT, R21, R86, RZ, 0x181f ;  /* 0x00181fff56157589 */ /* 0x0000e200000e0000 */
[----:B------:R-:W-:-:S02]  /*e930*/  SHF.R.S32.HI R89, RZ, 0x1f, R89 ;  /* 0x0000001fff597819 */ /* 0x000fc40000011459 */
[----:B------:R-:W-:Y:S02]  /*e940*/  SHF.R.S32.HI R92, RZ, 0x1f, R92 ;  /* 0x0000001fff5c7819 */ /* 0x000fe4000001145c */
[----:B------:R-:W-:Y:S02]  /*e950*/  SHF.R.S32.HI R94, RZ, 0x1f, R94 ;  /* 0x0000001fff5e7819 */ /* 0x000fe4000001145e */
[----:B------:R-:W-:Y:S02]  /*e960*/  SHF.R.S32.HI R96, RZ, 0x1f, R96 ;  /* 0x0000001fff607819 */ /* 0x000fe40000011460 */
[----:B------:R-:W-:Y:S02]  /*e970*/  SHF.R.S32.HI R98, RZ, 0x1f, R98 ;  /* 0x0000001fff627819 */ /* 0x000fe40000011462 */
[----:B------:R-:W-:Y:S02]  /*e980*/  SHF.R.S32.HI R100, RZ, 0x1f, R100 ;  /* 0x0000001fff647819 */ /* 0x000fe40000011464 */
[----:B------:R-:W-:Y:S01]  /*e990*/  SHF.R.S32.HI R102, RZ, 0x1f, R102 ;  /* 0x0000001fff667819 */ /* 0x000fe20000011466 */
[----:B0-----:R-:W-:Y:S06]  /*e9a0*/  @P1 BRA `(.L_x_709) ;  /* 0x00000000007c1947 */ /* 0x001fec0003800000 */
[-C--:B------:R-:W-:Y:S02]  /*e9b0*/  ISETP.GE.AND P1, PT, R101, R85.reuse, PT ;  /* 0x000000556500720c */ /* 0x080fe40003f26270 */
[-C--:B------:R-:W-:Y:S02]  /*e9c0*/  ISETP.GE.AND P0, PT, R196, R85.reuse, PT ;  /* 0x00000055c400720c */ /* 0x080fe40003f06270 */
[-C--:B------:R-:W-:Y:S02]  /*e9d0*/  ISETP.GE.AND P5, PT, R99, R85.reuse, PT ;  /* 0x000000556300720c */ /* 0x080fe40003fa6270 */
[----:B------:R-:W-:-:S07]  /*e9e0*/  ISETP.GE.AND P3, PT, R97, R85, PT ;  /* 0x000000556100720c */ /* 0x000fce0003f66270 */
[C---:B--2---:R-:W-:Y:S02]  /*e9f0*/  @!P1 LEA R80, P2, R101.reuse, R20, 0x1 ;  /* 0x0000001465509211 */ /* 0x044fe400078408ff */
[----:B---3--:R-:W-:Y:S02]  /*ea00*/  @!P0 IMAD.WIDE R82, R196, 0x2, R20 ;  /* 0x00000002c4528825 */ /* 0x008fe400078e0214 */
[----:B------:R-:W-:Y:S02]  /*ea10*/  @!P1 LEA.HI.X R81, R101, R21, R102, 0x1, P2 ;  /* 0x0000001565519211 */ /* 0x000fe400010f0c66 */
[----:B------:R-:W-:Y:S01]  /*ea20*/  ISETP.GE.AND P2, PT, R95, R85, PT ;  /* 0x000000555f00720c */ /* 0x000fe20003f46270 */
[----:B-----5:R0:W-:Y:S01]  /*ea30*/  @!P0 ST.E.128 desc[UR40][R82.64], R4 ;  /* 0x0000000452008985 */ /* 0x0201e2000c101d28 */
[----:B------:R-:W-:-:S03]  /*ea40*/  LOP3.LUT P0, RZ, R3, 0x40, RZ, 0xc0, !PT ;  /* 0x0000004003ff7812 */ /* 0x000fc6000780c0ff */
[----:B------:R2:W-:Y:S01]  /*ea50*/  @!P1 ST.E.128 desc[UR40][R80.64], R12 ;  /* 0x0000000c50009985 */ /* 0x0005e2000c101d28 */
[----:B------:R-:W-:Y:S02]  /*ea60*/  ISETP.GE.AND P1, PT, R93, R85, PT ;  /* 0x000000555d00720c */ /* 0x000fe40003f26270 */
[-C--:B0-----:R-:W-:Y:S02]  /*ea70*/  @!P5 LEA R4, P4, R99, R20.reuse, 0x1 ;  /* 0x000000146304d211 */ /* 0x081fe400078808ff */
[-C--:B------:R-:W-:Y:S02]  /*ea80*/  @!P3 LEA R6, P6, R97, R20.reuse, 0x1 ;  /* 0x000000146106b211 */ /* 0x080fe400078c08ff */
[-C--:B------:R-:W-:Y:S02]  /*ea90*/  @!P5 LEA.HI.X R5, R99, R21.reuse, R100, 0x1, P4 ;  /* 0x000000156305d211 */ /* 0x080fe400020f0c64 */
[----:B------:R-:W-:Y:S02]  /*eaa0*/  LOP3.LUT P4, RZ, R24, 0x80, RZ, 0xc0, !PT ;  /* 0x0000008018ff7812 */ /* 0x000fe4000788c0ff */
[----:B------:R-:W-:Y:S01]  /*eab0*/  @!P3 LEA.HI.X R7, R97, R21, R98, 0x1, P6 ;  /* 0x000000156107b211 */ /* 0x000fe200030f0c62 */
[----:B------:R0:W-:Y:S01]  /*eac0*/  @!P5 ST.E.128 desc[UR40][R4.64], R32 ;  /* 0x000000200400d985 */ /* 0x0001e2000c101d28 */
[----:B------:R-:W-:-:S02]  /*ead0*/  @!P2 LEA R82, P5, R95, R20, 0x1 ;  /* 0x000000145f52a211 */ /* 0x000fc400078a08ff */
[-C--:B--2---:R-:W-:Y:S01]  /*eae0*/  @!P1 LEA R12, P6, R93, R20.reuse, 0x1 ;  /* 0x000000145d0c9211 */ /* 0x084fe200078c08ff */
[----:B------:R0:W-:Y:S01]  /*eaf0*/  @!P3 ST.E.128 desc[UR40][R6.64], R40 ;  /* 0x000000280600b985 */ /* 0x0001e2000c101d28 */
[-C--:B------:R-:W-:Y:S02]  /*eb00*/  @P0 LEA R14, P3, R91, R20.reuse, 0x1 ;  /* 0x000000145b0e0211 */ /* 0x080fe400078608ff */
[-C--:B------:R-:W-:Y:S02]  /*eb10*/  @!P2 LEA.HI.X R83, R95, R21.reuse, R96, 0x1, P5 ;  /* 0x000000155f53a211 */ /* 0x080fe400028f0c60 */
[-C--:B------:R-:W-:Y:S02]  /*eb20*/  @!P1 LEA.HI.X R13, R93, R21.reuse, R94, 0x1, P6 ;  /* 0x000000155d0d9211 */ /* 0x080fe400030f0c5e */
[----:B------:R-:W-:Y:S01]  /*eb30*/  @P4 LEA R20, P5, R90, R20, 0x1 ;  /* 0x000000145a144211 */ /* 0x000fe200078a08ff */
[----:B------:R0:W-:Y:S01]  /*eb40*/  @!P2 ST.E.128 desc[UR40][R82.64], R48 ;  /* 0x000000305200a985 */ /* 0x0001e2000c101d28 */
[----:B------:R-:W-:-:S02]  /*eb50*/  @P0 LEA.HI.X R15, R91, R21, R92, 0x1, P3 ;  /* 0x000000155b0f0211 */ /* 0x000fc400018f0c5c */
[----:B------:R-:W-:Y:S01]  /*eb60*/  @P4 LEA.HI.X R21, R90, R21, R89, 0x1, P5 ;  /* 0x000000155a154211 */ /* 0x000fe200028f0c59 */
[----:B------:R0:W-:Y:S04]  /*eb70*/  @!P1 ST.E.128 desc[UR40][R12.64], R56 ;  /* 0x000000380c009985 */ /* 0x0001e8000c101d28 */
[----:B------:R0:W-:Y:S04]  /*eb80*/  @P0 ST.E.128 desc[UR40][R14.64], R64 ;  /* 0x000000400e000985 */ /* 0x0001e8000c101d28 */
[----:B------:R0:W-:Y:S02]  /*eb90*/  @P4 ST.E.128 desc[UR40][R20.64], R72 ;  /* 0x0000004814004985 */ /* 0x0001e4000c101d28 */
.L_x_709:
[----:B------:R-:W-:Y:S05]  /*eba0*/  BSYNC B1 ;  /* 0x0000000000017941 */ /* 0x000fea0003800000 */
.L_x_708:
[----:B------:R-:W-:Y:S01]  /*ebb0*/  VIADD R0, R87, 0x20 ;  /* 0x0000002057007836 */ /* 0x000fe20000000000 */
[----:B0----5:R0:W4:Y:S04]  /*ebc0*/  SHFL.IDX PT, R5, R86, 0x1, 0x181f ;  /* 0x00381f0056057f89 */ /* 0x02112800000e0000 */
[----:B------:R-:W-:Y:S01]  /*ebd0*/  ISETP.GE.AND P0, PT, R0, R88, PT ;  /* 0x000000580000720c */ /* 0x000fe20003f06270 */
[----:B------:R0:W0:-:S12]  /*ebe0*/  SHFL.IDX PT, R4, R84, 0x1, 0x181f ;  /* 0x00381f0054047f89 */ /* 0x00001800000e0000 */
[----:B------:R-:W-:Y:S05]  /*ebf0*/  @P0 BRA `(.L_x_710) ;  /* 0x0000001000680947 */ /* 0x000fea0003800000 */
[-C--:B------:R-:W-:Y:S02]  /*ec00*/  ISETP.GE.AND P5, PT, R101, R85.reuse, PT ;  /* 0x000000556500720c */ /* 0x080fe40003fa6270 */
[-C--:B------:R-:W-:Y:S02]  /*ec10*/  ISETP.GE.AND P6, PT, R196, R85.reuse, PT ;  /* 0x00000055c400720c */ /* 0x080fe40003fc6270 */
[-C--:B------:R-:W-:Y:S02]  /*ec20*/  ISETP.GE.AND P3, PT, R99, R85.reuse, PT ;  /* 0x000000556300720c */ /* 0x080fe40003f66270 */
[-C--:B------:R-:W-:Y:S02]  /*ec30*/  ISETP.GE.AND P2, PT, R97, R85.reuse, PT ;  /* 0x000000556100720c */ /* 0x080fe40003f46270 */
[-C--:B------:R-:W-:Y:S02]  /*ec40*/  ISETP.GE.AND P1, PT, R95, R85.reuse, PT ;  /* 0x000000555f00720c */ /* 0x080fe40003f26270 */
[----:B------:R-:W-:-:S03]  /*ec50*/  ISETP.GE.AND P0, PT, R93, R85, PT ;  /* 0x000000555d00720c */ /* 0x000fc60003f06270 */
[CC--:B0-----:R-:W-:Y:S02]  /*ec60*/  @!P5 LEA R12, P4, R101.reuse, R4.reuse, 0x1 ;  /* 0x00000004650cd211 */ /* 0x0c1fe400078808ff */
[----:B----4-:R-:W-:Y:S02]  /*ec70*/  @!P6 IMAD.WIDE R6, R196, 0x2, R4 ;  /* 0x00000002c406e825 */ /* 0x010fe400078e0204 */
[----:B------:R-:W-:Y:S02]  /*ec80*/  @!P5 LEA.HI.X R13, R101, R5, R102, 0x1, P4 ;  /* 0x00000005650dd211 */ /* 0x000fe400020f0c66 */
[----:B------:R-:W-:Y:S01]  /*ec90*/  LOP3.LUT P4, RZ, R3, 0x40, RZ, 0xc0, !PT ;  /* 0x0000004003ff7812 */ /* 0x000fe2000788c0ff */
[----:B------:R0:W-:Y:S01]  /*eca0*/  @!P6 ST.E.128 desc[UR40][R6.64], R8 ;  /* 0x000000080600e985 */ /* 0x0001e2000c101d28 */
[----:B------:R-:W-:-:S03]  /*ecb0*/  @!P3 LEA R14, P6, R99, R4, 0x1 ;  /* 0x00000004630eb211 */ /* 0x000fc600078c08ff */
[----:B------:R4:W-:Y:S01]  /*ecc0*/  @!P5 ST.E.128 desc[UR40][R12.64], R28 ;  /* 0x0000001c0c00d985 */ /* 0x0009e2000c101d28 */
[-C--:B------:R-:W-:Y:S02]  /*ecd0*/  @!P3 LEA.HI.X R15, R99, R5.reuse, R100, 0x1, P6 ;  /* 0x00000005630fb211 */ /* 0x080fe400030f0c64 */
[-C--:B--2---:R-:W-:Y:S02]  /*ece0*/  @!P2 LEA R20, P5, R97, R4.reuse, 0x1 ;  /* 0x000000046114a211 */ /* 0x084fe400078a08ff */
[-C--:B------:R-:W-:Y:S01]  /*ecf0*/  @!P1 LEA R32, P6, R95, R4.reuse, 0x1 ;  /* 0x000000045f209211 */ /* 0x080fe200078c08ff */
[----:B------:R4:W-:Y:S01]  /*ed00*/  @!P3 ST.E.128 desc[UR40][R14.64], R36 ;  /* 0x000000240e00b985 */ /* 0x0009e2000c101d28 */
[----:B------:R-:W-:Y:S02]  /*ed10*/  @!P0 LEA R34, P3, R93, R4, 0x1 ;  /* 0x000000045d228211 */ /* 0x000fe400078608ff */
[-C--:B---3--:R-:W-:Y:S02]  /*ed20*/  @!P2 LEA.HI.X R21, R97, R5.reuse, R98, 0x1, P5 ;  /* 0x000000056115a211 */ /* 0x088fe400028f0c62 */
[----:B------:R-:W-:-:S02]  /*ed30*/  @!P1 LEA.HI.X R33, R95, R5, R96, 0x1, P6 ;  /* 0x000000055f219211 */ /* 0x000fc400030f0c60 */
[----:B------:R-:W-:Y:S01]  /*ed40*/  @!P0 LEA.HI.X R35, R93, R5, R94, 0x1, P3 ;  /* 0x000000055d238211 */ /* 0x000fe200018f0c5e */
[----:B------:R4:W-:Y:S01]  /*ed50*/  @!P2 ST.E.128 desc[UR40][R20.64], R44 ;  /* 0x0000002c1400a985 */ /* 0x0009e2000c101d28 */
[----:B0-----:R-:W-:-:S03]  /*ed60*/  @P4 LEA R6, P5, R91, R4, 0x1 ;  /* 0x000000045b064211 */ /* 0x001fc600078a08ff */
[----:B------:R4:W-:Y:S01]  /*ed70*/  @!P1 ST.E.128 desc[UR40][R32.64], R52 ;  /* 0x0000003420009985 */ /* 0x0009e2000c101d28 */
[----:B------:R-:W-:-:S03]  /*ed80*/  @P4 LEA.HI.X R7, R91, R5, R92, 0x1, P5 ;  /* 0x000000055b074211 */ /* 0x000fc600028f0c5c */
[----:B------:R4:W-:Y:S01]  /*ed90*/  @!P0 ST.E.128 desc[UR40][R34.64], R60 ;  /* 0x0000003c22008985 */ /* 0x0009e2000c101d28 */
[----:B------:R-:W-:-:S03]  /*eda0*/  LOP3.LUT P0, RZ, R24, 0x80, RZ, 0xc0, !PT ;  /* 0x0000008018ff7812 */ /* 0x000fc6000780c0ff */
[----:B------:R4:W-:Y:S10]  /*edb0*/  @P4 ST.E.128 desc[UR40][R6.64], R68 ;  /* 0x0000004406004985 */ /* 0x0009f4000c101d28 */
[----:B------:R-:W-:Y:S05]  /*edc0*/  @!P0 BRA `(.L_x_710) ;  /* 0x0000000c00f48947 */ /* 0x000fea0003800000 */
[----:B------:R-:W-:-:S04]  /*edd0*/  LEA R4, P0, R90, R4, 0x1 ;  /* 0x000000045a047211 */ /* 0x000fc800078008ff */
[----:B------:R-:W-:-:S05]  /*ede0*/  LEA.HI.X R5, R90, R5, R89, 0x1, P0 ;  /* 0x000000055a057211 */ /* 0x000fca00000f0c59 */
[----:B------:R0:W-:Y:S01]  /*edf0*/  ST.E.128 desc[UR40][R4.64], R76 ;  /* 0x0000004c04007985 */ /* 0x0001e2000c101d28 */
[----:B------:R-:W-:Y:S05]  /*ee00*/  BRA `(.L_x_710) ;  /* 0x0000000c00e47947 */ /* 0x000fea0003800000 */
.L_x_705:
[----:B------:R-:W3:Y:S01]  /*ee10*/  LDL.LU R6, [R1+0x18] ;  /* 0x0000180001067983 */ /* 0x000ee20000300800 */
[----:B------:R-:W-:Y:S01]  /*ee20*/  ULDC.64 UR4, c[0x0][0xc00] ;  /* 0x0003000000047ab9 */ /* 0x000fe20000000a00 */
[----:B------:R-:W-:Y:S01]  /*ee30*/  IMAD.MOV.U32 R3, RZ, RZ, RZ ;  /* 0x000000ffff037224 */ /* 0x000fe200078e00ff */
[----:B------:R-:W4:Y:S01]  /*ee40*/  LDC R29, c[0x0][0xbe8] ;  /* 0x0002fa00ff1d7b82 */ /* 0x000f220000000800 */
[----:B------:R-:W2:Y:S01]  /*ee50*/  LDL.LU R0, [R1+0x1c] ;  /* 0x00001c0001007983 */ /* 0x000ea20000300800 */
[----:B------:R-:W-:-:S04]  /*ee60*/  ISETP.NE.U32.AND P0, PT, RZ, UR4, PT ;  /* 0x00000004ff007c0c */ /* 0x000fc8000bf05070 */
[----:B------:R-:W-:Y:S02]  /*ee70*/  ISETP.NE.AND.EX P0, PT, RZ, UR5, PT, P0 ;  /* 0x00000005ff007c0c */ /* 0x000fe4000bf05300 */
[----:B---3--:R-:W-:-:S04]  /*ee80*/  IADD3 R4, P1, R6, UR4, RZ ;  /* 0x0000000406047c10 */ /* 0x008fc8000ff3e0ff */
[----:B--2---:R-:W-:Y:S01]  /*ee90*/  IADD3.X R5, R0, UR5, RZ, P1, !PT ;  /* 0x0000000500057c10 */ /* 0x004fe20008ffe4ff */
[----:B------:R-:W-:Y:S02]  /*eea0*/  ULDC.64 UR4, c[0x0][0xc08] ;  /* 0x0003020000047ab9 */ /* 0x000fe40000000a00 */
[----:B------:R-:W-:-:S04]  /*eeb0*/  ISETP.NE.U32.AND P1, PT, RZ, UR4, PT ;  /* 0x00000004ff007c0c */ /* 0x000fc8000bf25070 */
[----:B------:R2:W5:Y:S01]  /*eec0*/  @P0 LDG.E R3, desc[UR40][R4.64] ;  /* 0x0000002804030981 */ /* 0x000562000c1e1900 */
[----:B------:R-:W-:Y:S01]  /*eed0*/  ISETP.NE.AND.EX P1, PT, RZ, UR5, PT, P1 ;  /* 0x00000005ff007c0c */ /* 0x000fe2000bf25310 */
[----:B------:R-:W3:-:S12]  /*eee0*/  S2R R24, SR_TID.X ;  /* 0x0000000000187919 */ /* 0x000ed80000002100 */
[----:B------:R-:W-:Y:S01]  /*eef0*/  @P1 IADD3 R6, P2, R6, UR4, RZ ;  /* 0x0000000406061c10 */ /* 0x000fe2000ff5e0ff */
[----:B------:R-:W-:-:S03]  /*ef00*/  ULDC UR4, c[0x0][0xa88] ;  /* 0x0002a20000047ab9 */ /* 0x000fc60000000800 */
[----:B------:R-:W-:Y:S01]  /*ef10*/  @P1 IADD3.X R7, R0, UR5, RZ, P2, !PT ;  /* 0x0000000500071c10 */ /* 0x000fe200097fe4ff */
[----:B------:R-:W-:-:S06]  /*ef20*/  IMAD.U32 R0, RZ, RZ, UR4 ;  /* 0x00000004ff007e24 */ /* 0x000fcc000f8e00ff */
[----:B------:R2:W5:Y:S01]  /*ef30*/  @P1 LDG.E R0, desc[UR40][R6.64] ;  /* 0x0000002806001981 */ /* 0x000562000c1e1900 */
[----:B---3--:R-:W-:-:S05]  /*ef40*/  VIADD R24, R24, 0xffffff80 ;  /* 0xffffff8018187836 */ /* 0x008fca0000000000 */
[----:B------:R-:W-:Y:S01]  /*ef50*/  ISETP.GE.AND P2, PT, R24, 0x40, PT ;  /* 0x000000401800780c */ /* 0x000fe20003f46270 */
[----:B--2-4-:R-:W-:-:S12]  /*ef60*/  @P1 BRA `(.L_x_711) ;  /* 0x0000000000101947 */ /* 0x014fd80003800000 */
[----:B------:R-:W-:Y:S05]  /*ef70*/  @!P0 BRA `(.L_x_711) ;  /* 0x00000000000c8947 */ /* 0x000fea0003800000 */
[----:B------:R-:W2:Y:S04]  /*ef80*/  LDG.E R7, desc[UR40][R4.64] ;  /* 0x0000002804077981 */ /* 0x000ea8000c1e1900 */
[----:B-----5:R-:W2:Y:S02]  /*ef90*/  LDG.E R0, desc[UR40][R4.64+0x4] ;  /* 0x0000042804007981 */ /* 0x020ea4000c1e1900 */
[----:B--2---:R-:W-:-:S07]  /*efa0*/  IMAD.IADD R0, R0, 0x1, -R7 ;  /* 0x0000000100007824 */ /* 0x004fce00078e0a07 */
.L_x_711:
[----:B------:R-:W2:Y:S04]  /*efb0*/  LDL.LU R5, [R1+0x20] ;  /* 0x0000200001057983 */ /* 0x000ea80000300800 */
[----:B------:R-:W3:Y:S04]  /*efc0*/  LDL.LU R4, [R1+0x40] ;  /* 0x0000400001047983 */ /* 0x000ee80000300800 */
[----:B------:R-:W4:Y:S04]  /*efd0*/  LDL R28, [R1+0x14] ;  /* 0x00001400011c7983 */ /* 0x000f280000100800 */
[----:B------:R0:W5:Y:S01]  /*efe0*/  LDL R20, [R1+0x38] ;  /* 0x0000380001147983 */ /* 0x0001620000100800 */
[----:B------:R-:W-:Y:S01]  /*eff0*/  BSSY B1, `(.L_x_712) ;  /* 0x000002e000017945 */ /* 0x000fe20003800000 */
[----:B-----5:R-:W-:-:S02]  /*f000*/  SHF.R.S32.HI R10, RZ, 0x1f, R3 ;  /* 0x0000001fff0a7819 */ /* 0x020fc40000011403 */
[----:B--2---:R-:W-:Y:S02]  /*f010*/  SEL R15, R5, RZ, !P0 ;  /* 0x000000ff050f7207 */ /* 0x004fe40004000000 */
[----:B---3--:R-:W-:Y:S02]  /*f020*/  SEL R14, R4, RZ, !P0 ;  /* 0x000000ff040e7207 */ /* 0x008fe40004000000 */
[----:B----4-:R-:W-:Y:S01]  /*f030*/  SHF.R.S32.HI R13, RZ, 0x1f, R28 ;  /* 0x0000001fff0d7819 */ /* 0x010fe2000001141c */
[----:B0-----:R-:W-:Y:S06]  /*f040*/  @P2 BRA `(.L_x_713) ;  /* 0x0000000000a02947 */ /* 0x001fec0003800000 */
[----:B------:R-:W0:Y:S01]  /*f050*/  S2R R4, SR_TID.X ;  /* 0x0000000000047919 */ /* 0x000e220000002100 */
[----:B------:R-:W2:Y:S02]  /*f060*/  LDC R11, c[0x0][0xbe8] ;  /* 0x0002fa00ff0b7b82 */ /* 0x000ea40000000800 */
[----:B--2---:R-:W-:Y:S02]  /*f070*/  IMAD R5, R0, R11, RZ ;  /* 0x0000000b00057224 */ /* 0x004fe400078e02ff */
[----:B0-----:R-:W-:-:S04]  /*f080*/  IMAD R4, R20, 0x40, R4 ;  /* 0x0000004014047824 */ /* 0x001fc800078e0204 */
[----:B------:R-:W-:-:S05]  /*f090*/  VIADD R12, R4, 0xffffff80 ;  /* 0xffffff80040c7836 */ /* 0x000fca0000000000 */
[----:B------:R-:W-:-:S13]  /*f0a0*/  ISETP.GE.AND P0, PT, R12, R5, PT ;  /* 0x000000050c00720c */ /* 0x000fda0003f06270 */
[----:B------:R-:W-:Y:S05]  /*f0b0*/  @P0 BRA `(.L_x_713) ;  /* 0x0000000000840947 */ /* 0x000fea0003800000 */
[----:B------:R-:W-:Y:S01]  /*f0c0*/  ISETP.NE.AND P0, PT, R11, 0x1, PT ;  /* 0x000000010b00780c */ /* 0x000fe20003f05270 */
[----:B------:R-:W-:Y:S01]  /*f0d0*/  ULDC.64 UR4, c[0x0][0xb90] ;  /* 0x0002e40000047ab9 */ /* 0x000fe20000000a00 */
[----:B------:R-:W-:Y:S02]  /*f0e0*/  IMAD.MOV.U32 R4, RZ, RZ, R3 ;  /* 0x000000ffff047224 */ /* 0x000fe400078e0003 */
[----:B------:R-:W-:Y:S02]  /*f0f0*/  IMAD R8, R13, UR4, RZ ;  /* 0x000000040d087c24 */ /* 0x000fe4000f8e02ff */
[----:B------:R-:W-:Y:S02]  /*f100*/  IMAD.MOV.U32 R5, RZ, RZ, R10 ;  /* 0x000000ffff057224 */ /* 0x000fe400078e000a */
[----:B------:R-:W-:Y:S02]  /*f110*/  IMAD.MOV.U32 R7, RZ, RZ, R12 ;  /* 0x000000ffff077224 */ /* 0x000fe400078e000c */
[----:B------:R-:W-:-:S03]  /*f120*/  IMAD.WIDE.U32 R4, R28, UR4, R4 ;  /* 0x000000041c047c25 */ /* 0x000fc6000f8e0004 */
[----:B------:R-:W0:Y:S08]  /*f130*/  @P0 LDC R9, c[0x0][0xbec] ;  /* 0x0002fb00ff090b82 */ /* 0x000e300000000800 */
[----:B------:R-:W2:Y:S01]  /*f140*/  @P0 LDC R21, c[0x0][0xbf0] ;  /* 0x0002fc00ff150b82 */ /* 0x000ea20000000800 */
[----:B0-----:R-:W-:-:S04]  /*f150*/  @P0 IMAD.HI.U32 R6, R12, R9, RZ ;  /* 0x000000090c060227 */ /* 0x001fc800078e00ff */
[----:B------:R-:W-:Y:S01]  /*f160*/  IMAD R9, R28, UR5, R8 ;  /* 0x000000051c097c24 */ /* 0x000fe2000f8e0208 */
[----:B------:R-:W-:Y:S01]  /*f170*/  ULDC.64 UR4, c[0x0][0xb98] ;  /* 0x0002e60000047ab9 */ /* 0x000fe20000000a00 */
[----:B--2---:R-:W-:Y:S02]  /*f180*/  @P0 SHF.R.U32.HI R7, RZ, R21, R6 ;  /* 0x00000015ff070219 */ /* 0x004fe40000011606 */
[----:B------:R-:W-:Y:S02]  /*f190*/  IMAD.IADD R5, R5, 0x1, R9 ;  /* 0x0000000105057824 */ /* 0x000fe400078e0209 */
[----:B------:R-:W-:Y:S02]  /*f1a0*/  IMAD R6, R14, UR4, RZ ;  /* 0x000000040e067c24 */ /* 0x000fe4000f8e02ff */
[----:B------:R-:W-:Y:S02]  /*f1b0*/  IMAD.MOV R9, RZ, RZ, -R7 ;  /* 0x000000ffff097224 */ /* 0x000fe400078e0a07 */
[----:B------:R-:W-:-:S04]  /*f1c0*/  IMAD.WIDE.U32 R4, R15, UR4, R4 ;  /* 0x000000040f047c25 */ /* 0x000fc8000f8e0004 */
[----:B------:R-:W-:Y:S01]  /*f1d0*/  IMAD R9, R11, R9, R12 ;  /* 0x000000090b097224 */ /* 0x000fe200078e020c */
[----:B------:R-:W-:Y:S01]  /*f1e0*/  SHF.R.S32.HI R11, RZ, 0x1f, R7 ;  /* 0x0000001fff0b7819 */ /* 0x000fe20000011407 */
[----:B------:R-:W-:Y:S01]  /*f1f0*/  IMAD R8, R15, UR5, R6 ;  /* 0x000000050f087c24 */ /* 0x000fe2000f8e0206 */
[----:B------:R-:W-:Y:S01]  /*f200*/  IADD3 R4, P0, R7, R4, RZ ;  /* 0x0000000407047210 */ /* 0x000fe20007f1e0ff */
[----:B------:R-:W-:Y:S01]  /*f210*/  ULDC.64 UR4, c[0x0][0xb88] ;  /* 0x0002e20000047ab9 */ /* 0x000fe20000000a00 */
[----:B------:R-:W-:Y:S02]  /*f220*/  SHF.R.S32.HI R6, RZ, 0x1f, R9 ;  /* 0x0000001fff067819 */ /* 0x000fe40000011409 */
[----:B------:R-:W-:-:S03]  /*f230*/  IADD3.X R5, R11, R5, R8, P0, !PT ;  /* 0x000000050b057210 */ /* 0x000fc600007fe408 */
[----:B------:R-:W-:Y:S02]  /*f240*/  IMAD R6, R6, UR4, RZ ;  /* 0x0000000406067c24 */ /* 0x000fe4000f8e02ff */
[----:B------:R-:W-:-:S04]  /*f250*/  IMAD.WIDE.U32 R4, R9, UR4, R4 ;  /* 0x0000000409047c25 */ /* 0x000fc8000f8e0004 */
[----:B------:R-:W-:Y:S01]  /*f260*/  IMAD R7, R9, UR5, R6 ;  /* 0x0000000509077c24 */ /* 0x000fe2000f8e0206 */
[----:B------:R-:W-:Y:S02]  /*f270*/  ULDC.64 UR4, c[0x0][0xb50] ;  /* 0x0002d40000047ab9 */ /* 0x000fe40000000a00 */
[----:B------:R-:W-:Y:S01]  /*f280*/  LEA R6, P0, R4, UR4, 0x2 ;  /* 0x0000000404067c11 */ /* 0x000fe2000f8010ff */
[----:B------:R-:W-:-:S05]  /*f290*/  IMAD.IADD R5, R5, 0x1, R7 ;  /* 0x0000000105057824 */ /* 0x000fca00078e0207 */
[----:B------:R-:W-:Y:S01]  /*f2a0*/  LEA.HI.X R7, R4, UR5, R5, 0x2, P0 ;  /* 0x0000000504077c11 */ /* 0x000fe200080f1405 */
[----:B------:R-:W-:-:S05]  /*f2b0*/  IMAD.MOV.U32 R5, RZ, RZ, -0x800000 ;  /* 0xff800000ff057424 */ /* 0x000fca00078e00ff */
[----:B------:R0:W-:Y:S02]  /*f2c0*/  STG.E desc[UR40][R6.64], R5 ;  /* 0x0000000506007986 */ /* 0x0001e4000c101928 */
.L_x_713:
[----:B------:R-:W-:Y:S05]  /*f2d0*/  BSYNC B1 ;  /* 0x0000000000017941 */ /* 0x000fea0003800000 */
.L_x_712:
[----:B------:R-:W-:Y:S01]  /*f2e0*/  ISETP.NE.AND P0, PT, R29, 0x1, PT ;  /* 0x000000011d00780c */ /* 0x000fe20003f05270 */
[----:B------:R-:W2:Y:S01]  /*f2f0*/  LDC R21, c[0x0][0xac8] ;  /* 0x0002b200ff157b82 */ /* 0x000ea20000000800 */
[----:B------:R-:W-:Y:S01]  /*f300*/  ULDC.64 UR4, c[0x0][0xaa0] ;  /* 0x0002a80000047ab9 */ /* 0x000fe20000000a00 */
[--C-:B------:R-:W-:Y:S01]  /*f310*/  SHF.R.S32.HI R8, RZ, 0x1f, R24.reuse ;  /* 0x0000001fff087819 */ /* 0x100fe20000011418 */
[----:B0-----:R-:W-:Y:S01]  /*f320*/  IMAD R6, R10, UR4, RZ ;  /* 0x000000040a067c24 */ /* 0x001fe2000f8e02ff */
[----:B------:R-:W-:Y:S01]  /*f330*/  SHF.R.S32.HI R12, RZ, 0x1f, R24 ;  /* 0x0000001fff0c7819 */ /* 0x000fe20000011418 */
[C---:B------:R-:W-:Y:S01]  /*f340*/  IMAD.WIDE.U32 R4, R3.reuse, UR4, RZ ;  /* 0x0000000403047c25 */ /* 0x040fe2000f8e00ff */
[-C--:B------:R-:W-:Y:S01]  /*f350*/  LEA.HI R8, R8, R24.reuse, RZ, 0x3 ;  /* 0x0000001808087211 */ /* 0x080fe200078f18ff */
[----:B------:R-:W-:Y:S01]  /*f360*/  BSSY B1, `(.L_x_714) ;  /* 0x000007f000017945 */ /* 0x000fe20003800000 */
[----:B------:R-:W-:Y:S01]  /*f370*/  LEA.HI R12, R12, R24, RZ, 0x3 ;  /* 0x000000180c0c7211 */ /* 0x000fe200078f18ff */
[----:B------:R-:W-:Y:S01]  /*f380*/  IMAD R3, R3, UR5, R6 ;  /* 0x0000000503037c24 */ /* 0x000fe2000f8e0206 */
[----:B------:R-:W-:Y:S01]  /*f390*/  LOP3.LUT R8, R8, 0xfffffff8, RZ, 0xc0, !PT ;  /* 0xfffffff808087812 */ /* 0x000fe200078ec0ff */
[----:B------:R-:W-:Y:S01]  /*f3a0*/  ULDC.64 UR4, c[0x0][0xae8] ;  /* 0x0002ba0000047ab9 */ /* 0x000fe20000000a00 */
[----:B------:R-:W0:Y:S01]  /*f3b0*/  @P0 LDC R7, c[0x0][0xbec] ;  /* 0x0002fb00ff070b82 */ /* 0x000e220000000800 */
[----:B------:R-:W-:Y:S01]  /*f3c0*/  IMAD.IADD R5, R5, 0x1, R3 ;  /* 0x0000000105057824 */ /* 0x000fe200078e0203 */
[----:B------:R-:W-:Y:S01]  /*f3d0*/  SHF.R.S32.HI R12, RZ, 0x3, R12 ;  /* 0x00000003ff0c7819 */ /* 0x000fe2000001140c */
[----:B------:R-:W-:-:S02]  /*f3e0*/  IMAD R3, R13, UR4, RZ ;  /* 0x000000040d037c24 */ /* 0x000fc4000f8e02ff */
[----:B------:R-:W-:Y:S02]  /*f3f0*/  VIADD R43, R196, 0x40 ;  /* 0x00000040c42b7836 */ /* 0x000fe40000000000 */
[----:B------:R-:W-:Y:S01]  /*f400*/  IMAD.IADD R8, R24, 0x1, -R8 ;  /* 0x0000000118087824 */ /* 0x000fe200078e0a08 */
[----:B------:R-:W3:Y:S01]  /*f410*/  @P0 LDC R9, c[0x0][0xbf0] ;  /* 0x0002fc00ff090b82 */ /* 0x000ee20000000800 */
[C---:B------:R-:W-:Y:S02]  /*f420*/  IMAD R3, R28.reuse, UR5, R3 ;  /* 0x000000051c037c24 */ /* 0x040fe4000f8e0203 */
[----:B------:R-:W-:Y:S01]  /*f430*/  IMAD.WIDE.U32 R4, R28, UR4, R4 ;  /* 0x000000041c047c25 */ /* 0x000fe2000f8e0004 */
[-C--:B--2---:R-:W-:Y:S01]  /*f440*/  ISETP.GE.AND P1, PT, R43, R21.reuse, PT ;  /* 0x000000152b00720c */ /* 0x084fe20003f26270 */
[----:B------:R-:W-:Y:S01]  /*f450*/  ULDC.64 UR4, c[0x0][0xaf0] ;  /* 0x0002bc0000047ab9 */ /* 0x000fe20000000a00 */
[----:B------:R-:W-:Y:S01]  /*f460*/  ISETP.GE.AND P2, PT, R196, R21, PT ;  /* 0x00000015c400720c */ /* 0x000fe20003f46270 */
[----:B------:R-:W-:Y:S01]  /*f470*/  IMAD R6, R8, 0x20, R12 ;  /* 0x0000002008067824 */ /* 0x000fe200078e020c */
[----:B------:R-:W-:Y:S01]  /*f480*/  SEL R10, RZ, 0xffffffff, P1 ;  /* 0xffffffffff0a7807 */ /* 0x000fe20000800000 */
[----:B------:R-:W-:-:S02]  /*f490*/  IMAD.IADD R5, R5, 0x1, R3 ;  /* 0x0000000105057824 */ /* 0x000fc400078e0203 */
[----:B------:R-:W-:Y:S02]  /*f4a0*/  IMAD R3, R14, UR4, RZ ;  /* 0x000000040e037c24 */ /* 0x000fe4000f8e02ff */
[----:B------:R-:W-:Y:S02]  /*f4b0*/  IMAD R8, R20, 0x40, R6 ;  /* 0x0000004014087824 */ /* 0x000fe400078e0206 */
[----:B------:R-:W-:Y:S02]  /*f4c0*/  VIADD R41, R196, 0x80 ;  /* 0x00000080c4297836 */ /* 0x000fe40000000000 */
[C---:B------:R-:W-:Y:S02]  /*f4d0*/  IMAD R3, R15.reuse, UR5, R3 ;  /* 0x000000050f037c24 */ /* 0x040fe4000f8e0203 */
[----:B------:R-:W-:Y:S01]  /*f4e0*/  IMAD.WIDE.U32 R4, R15, UR4, R4 ;  /* 0x000000040f047c25 */ /* 0x000fe2000f8e0004 */
[----:B------:R-:W-:-:S03]  /*f4f0*/  ULDC.64 UR4, c[0x0][0xae0] ;  /* 0x0002b80000047ab9 */ /* 0x000fc60000000a00 */
[----:B0-----:R-:W-:Y:S01]  /*f500*/  @P0 IMAD.HI.U32 R6, R8, R7, RZ ;  /* 0x0000000708060227 */ /* 0x001fe200078e00ff */
[----:B------:R-:W-:Y:S02]  /*f510*/  SEL R7, RZ, 0x1, P2 ;  /* 0x00000001ff077807 */ /* 0x000fe40001000000 */
[----:B------:R-:W-:Y:S01]  /*f520*/  ISETP.GE.AND P2, PT, R41, R21, PT ;  /* 0x000000152900720c */ /* 0x000fe20003f46270 */
[----:B------:R-:W-:Y:S02]  /*f530*/  IMAD.SHL.U32 R10, R10, 0x2, RZ ;  /* 0x000000020a0a7824 */ /* 0x000fe400078e00ff */
[----:B------:R-:W-:Y:S02]  /*f540*/  IMAD.IADD R5, R5, 0x1, R3 ;  /* 0x0000000105057824 */ /* 0x000fe400078e0203 */
[----:B------:R-:W-:Y:S01]  /*f550*/  IMAD.MOV.U32 R3, RZ, RZ, R8 ;  /* 0x000000ffff037224 */ /* 0x000fe200078e0008 */
[----:B---3--:R-:W-:Y:S01]  /*f560*/  @P0 SHF.R.U32.HI R3, RZ, R9, R6 ;  /* 0x00000009ff030219 */ /* 0x008fe20000011606 */
[----:B------:R-:W-:Y:S01]  /*f570*/  VIADD R39, R196, 0xc0 ;  /* 0x000000c0c4277836 */ /* 0x000fe20000000000 */
[----:B------:R-:W-:Y:S01]  /*f580*/  LOP3.LUT R9, R10, 0x2, R7, 0xe2, !PT ;  /* 0x000000020a097812 */ /* 0x000fe200078ee207 */
[----:B------:R-:W-:Y:S01]  /*f590*/  VIADD R37, R196, 0x100 ;  /* 0x00000100c4257836 */ /* 0x000fe20000000000 */
[----:B------:R-:W-:Y:S01]  /*f5a0*/  SEL R10, RZ, 0xffffffff, P2 ;  /* 0xffffffffff0a7807 */ /* 0x000fe20001000000 */
[--C-:B------:R-:W-:Y:S01]  /*f5b0*/  IMAD.MOV R7, RZ, RZ, -R3.reuse ;  /* 0x000000ffff077224 */ /* 0x100fe200078e0a03 */
[----:B------:R-:W-:Y:S01]  /*f5c0*/  ISETP.GE.AND P1, PT, R39, R21, PT ;  /* 0x000000152700720c */ /* 0x000fe20003f26270 */
[----:B------:R-:W-:Y:S01]  /*f5d0*/  IMAD R31, R0, R29, RZ ;  /* 0x0000001d001f7224 */ /* 0x000fe200078e02ff */
[----:B------:R-:W-:Y:S01]  /*f5e0*/  SHF.R.S32.HI R6, RZ, 0x1f, R3 ;  /* 0x0000001fff067819 */ /* 0x000fe20000011403 */
[----:B------:R-:W-:Y:S01]  /*f5f0*/  IMAD.SHL.U32 R10, R10, 0x4, RZ ;  /* 0x000000040a0a7824 */ /* 0x000fe200078e00ff */
[----:B------:R-:W-:Y:S01]  /*f600*/  SEL R11, RZ, 0xffffffff, P1 ;  /* 0xffffffffff0b7807 */ /* 0x000fe20000800000 */
[----:B------:R-:W-:Y:S01]  /*f610*/  IMAD R7, R29, R7, R8 ;  /* 0x000000071d077224 */ /* 0x000fe200078e0208 */
[----:B------:R-:W-:Y:S01]  /*f620*/  ISETP.GE.AND P0, PT, R37, R21, PT ;  /* 0x000000152500720c */ /* 0x000fe20003f06270 */
[----:B------:R-:W-:Y:S01]  /*f630*/  IMAD R6, R6, UR4, RZ ;  /* 0x0000000406067c24 */ /* 0x000fe2000f8e02ff */
[----:B------:R-:W-:Y:S01]  /*f640*/  LOP3.LUT R0, R10, 0x4, R9, 0xe2, !PT ;  /* 0x000000040a007812 */ /* 0x000fe200078ee209 */
[----:B------:R-:W-:Y:S01]  /*f650*/  IMAD.WIDE.U32 R4, R3, UR4, R4 ;  /* 0x0000000403047c25 */ /* 0x000fe2000f8e0004 */
[----:B------:R-:W-:-:S03]  /*f660*/  SHF.L.U32 R11, R11, 0x3, RZ ;  /* 0x000000030b0b7819 */ /* 0x000fc600000006ff */
[----:B------:R-:W-:Y:S01]  /*f670*/  IMAD R9, R3, UR5, R6 ;  /* 0x0000000503097c24 */ /* 0x000fe2000f8e0206 */
[----:B------:R-:W-:Y:S01]  /*f680*/  SEL R6, RZ, 0xffffffff, P0 ;  /* 0xffffffffff067807 */ /* 0x000fe20000000000 */
[----:B------:R-:W-:Y:S01]  /*f690*/  VIADD R35, R196, 0x140 ;  /* 0x00000140c4237836 */ /* 0x000fe20000000000 */
[----:B------:R-:W-:Y:S01]  /*f6a0*/  LOP3.LUT R3, R11, 0x8, R0, 0xe2, !PT ;  /* 0x000000080b037812 */ /* 0x000fe200078ee200 */
[----:B------:R-:W-:Y:S01]  /*f6b0*/  ULDC.64 UR4, c[0x0][0xad8] ;  /* 0x0002b60000047ab9 */ /* 0x000fe20000000a00 */
[----:B------:R-:W-:Y:S01]  /*f6c0*/  SHF.R.S32.HI R0, RZ, 0x1f, R7 ;  /* 0x0000001fff007819 */ /* 0x000fe20000011407 */
[----:B------:R-:W-:Y:S01]  /*f6d0*/  IMAD.SHL.U32 R6, R6, 0x10, RZ ;  /* 0x0000001006067824 */ /* 0x000fe200078e00ff */
[-C--:B------:R-:W-:Y:S01]  /*f6e0*/  ISETP.GE.AND P0, PT, R35, R21.reuse, PT ;  /* 0x000000152300720c */ /* 0x080fe20003f06270 */
[----:B------:R-:W-:Y:S02]  /*f6f0*/  VIADD R33, R196, 0x180 ;  /* 0x00000180c4217836 */ /* 0x000fe40000000000 */
[----:B------:R-:W-:Y:S01]  /*f700*/  IMAD R0, R0, UR4, RZ ;  /* 0x0000000400007c24 */ /* 0x000fe2000f8e02ff */
[----:B------:R-:W-:Y:S01]  /*f710*/  LOP3.LUT R6, R6, 0x10, R3, 0xe2, !PT ;  /* 0x0000001006067812 */ /* 0x000fe200078ee203 */
[----:B------:R-:W-:Y:S01]  /*f720*/  IMAD.IADD R5, R5, 0x1, R9 ;  /* 0x0000000105057824 */ /* 0x000fe200078e0209 */
[----:B------:R-:W-:Y:S01]  /*f730*/  SEL R8, RZ, 0xffffffff, P0 ;  /* 0xffffffffff087807 */ /* 0x000fe20000000000 */
[----:B------:R-:W-:Y:S01]  /*f740*/  IMAD R3, R7, UR5, R0 ;  /* 0x0000000507037c24 */ /* 0x000fe2000f8e0200 */
[----:B------:R-:W-:Y:S01]  /*f750*/  ISETP.GE.AND P0, PT, R33, R21, PT ;  /* 0x000000152100720c */ /* 0x000fe20003f06270 */
[----:B------:R-:W-:-:S02]  /*f760*/  IMAD R0, R20, 0x40, R12 ;  /* 0x0000004014007824 */ /* 0x000fc400078e020c */
[----:B------:R-:W-:Y:S01]  /*f770*/  IMAD.WIDE.U32 R4, R7, UR4, R4 ;  /* 0x0000000407047c25 */ /* 0x000fe2000f8e0004 */
[----:B------:R-:W-:Y:S01]  /*f780*/  SEL R7, RZ, 0x40, P0 ;  /* 0x00000040ff077807 */ /* 0x000fe20000000000 */
[----:B------:R-:W-:Y:S01]  /*f790*/  ULDC.64 UR4, c[0x0][0xa80] ;  /* 0x0002a00000047ab9 */ /* 0x000fe20000000a00 */
[----:B------:R-:W-:Y:S01]  /*f7a0*/  ISETP.GE.AND P0, PT, R0, R31, PT ;  /* 0x0000001f0000720c */ /* 0x000fe20003f06270 */
[----:B------:R-:W-:Y:S01]  /*f7b0*/  IMAD.SHL.U32 R9, R8, 0x20, RZ ;  /* 0x0000002008097824 */ /* 0x000fe200078e00ff */
[----:B------:R-:W-:Y:S01]  /*f7c0*/  LEA R20, P1, R4, UR4, 0x1 ;  /* 0x0000000404147c11 */ /* 0x000fe2000f8208ff */
[C---:B------:R-:W-:Y:S02]  /*f7d0*/  VIADD R30, R196.reuse, 0x1c0 ;  /* 0x000001c0c41e7836 */ /* 0x040fe40000000000 */
[----:B------:R-:W-:Y:S01]  /*f7e0*/  IMAD.IADD R3, R5, 0x1, R3 ;  /* 0x0000000105037824 */ /* 0x000fe200078e0203 */
[----:B------:R-:W-:Y:S01]  /*f7f0*/  LOP3.LUT R6, R9, 0x20, R6, 0xe2, !PT ;  /* 0x0000002009067812 */ /* 0x000fe200078ee206 */
[----:B------:R-:W-:Y:S01]  /*f800*/  VIADD R32, R196, 0x1c0 ;  /* 0x000001c0c4207836 */ /* 0x000fe20000000000 */
[----:B------:R-:W-:Y:S01]  /*f810*/  ISETP.GE.AND P2, PT, R30, R21, PT ;  /* 0x000000151e00720c */ /* 0x000fe20003f46270 */
[----:B------:R-:W-:Y:S01]  /*f820*/  VIADD R34, R196, 0x180 ;  /* 0x00000180c4227836 */ /* 0x000fe20000000000 */
[----:B------:R-:W-:Y:S01]  /*f830*/  LEA.HI.X R3, R4, UR5, R3, 0x1, P1 ;  /* 0x0000000504037c11 */ /* 0x000fe200088f0c03 */
[----:B------:R-:W-:Y:S01]  /*f840*/  VIADD R36, R196, 0x140 ;  /* 0x00000140c4247836 */ /* 0x000fe20000000000 */
[----:B------:R-:W-:Y:S01]  /*f850*/  LOP3.LUT R24, R6, R7, RZ, 0xfc, !PT ;  /* 0x0000000706187212 */ /* 0x000fe200078efcff */
[C---:B------:R-:W-:Y:S01]  /*f860*/  VIADD R38, R196.reuse, 0x100 ;  /* 0x00000100c4267836 */ /* 0x040fe20000000000 */
[----:B------:R-:W-:Y:S01]  /*f870*/  SEL R5, RZ, 0x80, P2 ;  /* 0x00000080ff057807 */ /* 0x000fe20001000000 */
[C---:B------:R-:W-:Y:S01]  /*f880*/  VIADD R40, R196.reuse, 0xc0 ;  /* 0x000000c0c4287836 */ /* 0x040fe20000000000 */
[----:B------:R0:W2:Y:S01]  /*f890*/  SHFL.IDX PT, R6, R20, RZ, 0x181f ;  /* 0x00181fff14067589 */ /* 0x0000a200000e0000 */
[----:B------:R-:W-:Y:S01]  /*f8a0*/  VIADD R42, R196, 0x80 ;  /* 0x00000080c42a7836 */ /* 0x000fe20000000000 */
        /* <DEDUP_REMOVED lines=15> */
[CC--:B--2---:R-:W-:Y:S02]  /*f9a0*/  @!P2 LEA R8, P0, R43.reuse, R6.reuse, 0x1 ;  /* 0x000000062b08a211 */ /* 0x0c4fe400078008ff */
[----:B---3--:R-:W-:Y:S02]  /*f9b0*/  @!P1 IMAD.WIDE R4, R196, 0x2, R6 ;  /* 0x00000002c4049825 */ /* 0x008fe400078e0206 */
[----:B------:R-:W-:Y:S02]  /*f9c0*/  @!P2 LEA.HI.X R9, R43, R7, R44, 0x1, P0 ;  /* 0x000000072b09a211 */ /* 0x000fe400000f0c2c */
[----:B------:R-:W-:Y:S01]  /*f9d0*/  @!P5 LEA R10, P4, R41, R6, 0x1 ;  /* 0x00000006290ad211 */ /* 0x000fe200078808ff */
[----:B------:R-:W-:Y:S01]  /*f9e0*/  @!P1 ST.E.128 desc[UR40][R4.64], RZ ;  /* 0x000000ff04009985 */ /* 0x000fe2000c101d28 */
[-C--:B------:R-:W-:Y:S02]  /*f9f0*/  ISETP.GE.AND P1, PT, R35, R21.reuse, PT ;  /* 0x000000152300720c */ /* 0x080fe40003f26270 */
[----:B------:R-:W-:Y:S01]  /*fa00*/  LOP3.LUT P0, RZ, R24, 0x40, RZ, 0xc0, !PT ;  /* 0x0000004018ff7812 */ /* 0x000fe2000780c0ff */
[----:B------:R0:W-:Y:S01]  /*fa10*/  @!P2 ST.E.128 desc[UR40][R8.64], RZ ;  /* 0x000000ff0800a985 */ /* 0x0001e2000c101d28 */
[----:B------:R-:W-:-:S02]  /*fa20*/  ISETP.GE.AND P2, PT, R37, R21, PT ;  /* 0x000000152500720c */ /* 0x000fc40003f46270 */
[-C--:B------:R-:W-:Y:S02]  /*fa30*/  @!P5 LEA.HI.X R11, R41, R7.reuse, R42, 0x1, P4 ;  /* 0x00000007290bd211 */ /* 0x080fe400020f0c2a */
[----:B------:R-:W-:Y:S02]  /*fa40*/  LOP3.LUT P4, RZ, R28, 0x80, RZ, 0xc0, !PT ;  /* 0x000000801cff7812 */ /* 0x000fe4000788c0ff */
[CC--:B------:R-:W-:Y:S01]  /*fa50*/  @!P3 LEA R12, P6, R39.reuse, R6.reuse, 0x1 ;  /* 0x00000006270cb211 */ /* 0x0c0fe200078c08ff */
[----:B------:R4:W-:Y:S03]  /*fa60*/  @!P5 ST.E.128 desc[UR40][R10.64], RZ ;  /* 0x000000ff0a00d985 */ /* 0x0009e6000c101d28 */
[----:B------:R-:W-:Y:S02]  /*fa70*/  @!P3 LEA.HI.X R13, R39, R7, R40, 0x1, P6 ;  /* 0x00000007270db211 */ /* 0x000fe400030f0c28 */
[----:B0-----:R-:W-:-:S02]  /*fa80*/  @!P1 LEA R8, P6, R35, R6, 0x1 ;  /* 0x0000000623089211 */ /* 0x001fc400078c08ff */
        /* <DEDUP_REMOVED lines=12> */
.L_x_715:
[----:B------:R-:W-:Y:S05]  /*fb50*/  BSYNC B1 ;  /* 0x0000000000017941 */ /* 0x000fea0003800000 */
.L_x_714:
[----:B------:R-:W-:Y:S01]  /*fb60*/  VIADD R0, R0, 0x20 ;  /* 0x0000002000007836 */ /* 0x000fe20000000000 */
[----:B---34-:R0:W3:Y:S04]  /*fb70*/  SHFL.IDX PT, R7, R3, 0x1, 0x181f ;  /* 0x00381f0003077f89 */ /* 0x0180e800000e0000 */
[----:B------:R-:W-:Y:S01]  /*fb80*/  ISETP.GE.AND P0, PT, R0, R31, PT ;  /* 0x0000001f0000720c */ /* 0x000fe20003f06270 */
[----:B--2---:R0:W2:-:S12]  /*fb90*/  SHFL.IDX PT, R6, R20, 0x1, 0x181f ;  /* 0x00381f0014067f89 */ /* 0x00409800000e0000 */
[----:B0-----:R-:W-:Y:S05]  /*fba0*/  @P0 BRA `(.L_x_710) ;  /* 0x00000000007c0947 */ /* 0x001fea0003800000 */
[-C--:B------:R-:W-:Y:S02]  /*fbb0*/  ISETP.GE.AND P6, PT, R196, R21.reuse, PT ;  /* 0x00000015c400720c */ /* 0x080fe40003fc6270 */
[-C--:B------:R-:W-:Y:S02]  /*fbc0*/  ISETP.GE.AND P5, PT, R43, R21.reuse, PT ;  /* 0x000000152b00720c */ /* 0x080fe40003fa6270 */
[-C--:B------:R-:W-:Y:S02]  /*fbd0*/  ISETP.GE.AND P4, PT, R41, R21.reuse, PT ;  /* 0x000000152900720c */ /* 0x080fe40003f86270 */
[-C--:B------:R-:W-:Y:S02]  /*fbe0*/  ISETP.GE.AND P3, PT, R39, R21.reuse, PT ;  /* 0x000000152700720c */ /* 0x080fe40003f66270 */
[-C--:B------:R-:W-:Y:S02]  /*fbf0*/  ISETP.GE.AND P2, PT, R37, R21.reuse, PT ;  /* 0x000000152500720c */ /* 0x080fe40003f46270 */
[----:B------:R-:W-:-:S03]  /*fc00*/  ISETP.GE.AND P1, PT, R35, R21, PT ;  /* 0x000000152300720c */ /* 0x000fc60003f26270 */
[----:B--23--:R-:W-:Y:S02]  /*fc10*/  @!P6 IMAD.WIDE R4, R196, 0x2, R6 ;  /* 0x00000002c404e825 */ /* 0x00cfe400078e0206 */
[----:B------:R-:W-:-:S03]  /*fc20*/  @!P5 LEA R8, P0, R43, R6, 0x1 ;  /* 0x000000062b08d211 */ /* 0x000fc600078008ff */
[----:B------:R0:W-:Y:S01]  /*fc30*/  @!P6 ST.E.128 desc[UR40][R4.64], RZ ;  /* 0x000000ff0400e985 */ /* 0x0001e2000c101d28 */
[-C--:B------:R-:W-:Y:S02]  /*fc40*/  @!P4 LEA R10, P6, R41, R6.reuse, 0x1 ;  /* 0x00000006290ac211 */ /* 0x080fe400078c08ff */
[-C--:B------:R-:W-:Y:S02]  /*fc50*/  @!P5 LEA.HI.X R9, R43, R7.reuse, R44, 0x1, P0 ;  /* 0x000000072b09d211 */ /* 0x080fe400000f0c2c */
[----:B------:R-:W-:Y:S02]  /*fc60*/  LOP3.LUT P0, RZ, R24, 0x40, RZ, 0xc0, !PT ;  /* 0x0000004018ff7812 */ /* 0x000fe4000780c0ff */
[----:B------:R-:W-:Y:S01]  /*fc70*/  @!P4 LEA.HI.X R11, R41, R7, R42, 0x1, P6 ;  /* 0x00000007290bc211 */ /* 0x000fe200030f0c2a */
[----:B------:R2:W-:Y:S01]  /*fc80*/  @!P5 ST.E.128 desc[UR40][R8.64], RZ ;  /* 0x000000ff0800d985 */ /* 0x0005e2000c101d28 */
[----:B------:R-:W-:Y:S02]  /*fc90*/  LOP3.LUT P6, RZ, R28, 0x80, RZ, 0xc0, !PT ;  /* 0x000000801cff7812 */ /* 0x000fe400078cc0ff */
[-C--:B------:R-:W-:Y:S01]  /*fca0*/  @!P3 LEA R12, P5, R39, R6.reuse, 0x1 ;  /* 0x00000006270cb211 */ /* 0x080fe200078a08ff */
[----:B------:R2:W-:Y:S01]  /*fcb0*/  @!P4 ST.E.128 desc[UR40][R10.64], RZ ;  /* 0x000000ff0a00c985 */ /* 0x0005e2000c101d28 */
[----:B------:R-:W-:-:S02]  /*fcc0*/  @!P2 LEA R14, P4, R37, R6, 0x1 ;  /* 0x00000006250ea211 */ /* 0x000fc400078808ff */
[-C--:B------:R-:W-:Y:S02]  /*fcd0*/  @!P3 LEA.HI.X R13, R39, R7.reuse, R40, 0x1, P5 ;  /* 0x00000007270db211 */ /* 0x080fe400028f0c28 */
[-C--:B0-----:R-:W-:Y:S02]  /*fce0*/  @!P1 LEA R4, P5, R35, R6.reuse, 0x1 ;  /* 0x0000000623049211 */ /* 0x081fe400078a08ff */
[-C--:B------:R-:W-:Y:S01]  /*fcf0*/  @!P2 LEA.HI.X R15, R37, R7.reuse, R38, 0x1, P4 ;  /* 0x00000007250fa211 */ /* 0x080fe200020f0c26 */
[----:B------:R2:W-:Y:S01]  /*fd00*/  @!P3 ST.E.128 desc[UR40][R12.64], RZ ;  /* 0x000000ff0c00b985 */ /* 0x0005e2000c101d28 */
[-C--:B------:R-:W-:Y:S02]  /*fd10*/  @P0 LEA R20, P3, R33, R6.reuse, 0x1 ;  /* 0x0000000621140211 */ /* 0x080fe400078608ff */
[----:B------:R-:W-:Y:S01]  /*fd20*/  @P6 LEA R6, P4, R30, R6, 0x1 ;  /* 0x000000061e066211 */ /* 0x000fe200078808ff */
[----:B------:R2:W-:Y:S01]  /*fd30*/  @!P2 ST.E.128 desc[UR40][R14.64], RZ ;  /* 0x000000ff0e00a985 */ /* 0x0005e2000c101d28 */
[----:B------:R-:W-:-:S02]  /*fd40*/  @!P1 LEA.HI.X R5, R35, R7, R36, 0x1, P5 ;  /* 0x0000000723059211 */ /* 0x000fc400028f0c24 */
[-C--:B------:R-:W-:Y:S02]  /*fd50*/  @P0 LEA.HI.X R21, R33, R7.reuse, R34, 0x1, P3 ;  /* 0x0000000721150211 */ /* 0x080fe400018f0c22 */
[----:B------:R-:W-:Y:S01]  /*fd60*/  @P6 LEA.HI.X R7, R30, R7, R32, 0x1, P4 ;  /* 0x000000071e076211 */ /* 0x000fe200020f0c20 */
[----:B------:R2:W-:Y:S04]  /*fd70*/  @!P1 ST.E.128 desc[UR40][R4.64], RZ ;  /* 0x000000ff04009985 */ /* 0x0005e8000c101d28 */
[----:B------:R2:W-:Y:S04]  /*fd80*/  @P0 ST.E.128 desc[UR40][R20.64], RZ ;  /* 0x000000ff14000985 */ /* 0x0005e8000c101d28 */
[----:B------:R2:W-:Y:S02]  /*fd90*/  @P6 ST.E.128 desc[UR40][R6.64], RZ ;  /* 0x000000ff06006985 */ /* 0x0005e4000c101d28 */
.L_x_710:
[----:B------:R-:W-:Y:S05]  /*fda0*/  BSYNC B0 ;  /* 0x0000000000007941 */ /* 0x000fea0003800000 */
.L_x_704:
[----:B------:R-:W-:Y:S02]  /*fdb0*/  ULDC UR4, c[0x0][0xc3c] ;  /* 0x00030f0000047ab9 */ /* 0x000fe40000000800 */
[----:B------:R-:W-:-:S13]  /*fdc0*/  ISETP.GE.AND P0, PT, R27, UR4, PT ;  /* 0x000000041b007c0c */ /* 0x000fda000bf06270 */
[----:B------:R-:W-:Y:S05]  /*fdd0*/  @!P0 BRA `(.L_x_716) ;  /* 0xffffff1400cc8947 */ /* 0x000fea000383ffff */
[----:B------:R-:W-:Y:S05]  /*fde0*/  BRA `(.L_x_588) ;  /* 0x0000007000007947 */ /* 0x000fea0003800000 */
.L_x_586:
[----:B------:R-:W-:-:S08]  /*fdf0*/  NOP ;  /* 0x0000000000007918 */ /* 0x000fd00000000000 */
[----:B------:R-:W0:-:S00]  /*fe00*/  USETMAXREG.DEALLOC.CTAPOOL 0x28 ;  /* 0x00000028000079c8 */ /* 0x000e0000080e0500 */
[----:B0-----:R-:W-:Y:S01]  /*fe10*/  LOP3.LUT R2, R2, 0x3, RZ, 0xc0, !PT ;  /* 0x0000000302027812 */ /* 0x001fe200078ec0ff */
[----:B------:R-:W-:Y:S01]  /*fe20*/  IMAD.MOV.U32 R4, RZ, RZ, RZ ;  /* 0x000000ffff047224 */ /* 0x000fe200078e00ff */
[----:B------:R-:W-:-:S04]  /*fe30*/  LOP3.LUT R22, R22, 0xffffefff, RZ, 0xc0, !PT ;  /* 0xffffefff16167812 */ /* 0x000fc800078ec0ff */
[----:B------:R-:W0:Y:S02]  /*fe40*/  SHFL.IDX PT, R2, R2, RZ, 0x1f ;  /* 0x00001fff02027589 */ /* 0x000e2400000e0000 */
[----:B0-----:R-:W-:-:S13]  /*fe50*/  ISETP.NE.AND P0, PT, R2, RZ, PT ;  /* 0x000000ff0200720c */ /* 0x001fda0003f05270 */
        /* <DEDUP_REMOVED lines=9> */
.L_x_717:
[----:B------:R-:W-:Y:S01]  /*fef0*/  LOP3.LUT R5, R0, 0x1f, RZ, 0xc0, !PT ;  /* 0x0000001f00057812 */ /* 0x000fe200078ec0ff */
[----:B------:R-:W-:Y:S01]  /*ff00*/  ULDC UR4, c[0x0][0xc3c] ;  /* 0x00030f0000047ab9 */ /* 0x000fe20000000800 */
[----:B------:R-:W0:Y:S01]  /*ff10*/  S2UR UR6, SR_CTAID.X ;  /* 0x00000000000679c3 */ /* 0x000e220000002500 */
[----:B------:R-:W-:Y:S01]  /*ff20*/  ULDC UR5, c[0x0][0xc38] ;  /* 0x00030e0000057ab9 */ /* 0x000fe20000000800 */
[----:B------:R-:W-:-:S04]  /*ff30*/  ISETP.NE.AND P0, PT, R5, 0x1f, PT ;  /* 0x0000001f0500780c */ /* 0x000fc80003f05270 */
[----:B------:R-:W-:-:S13]  /*ff40*/  ISETP.GE.OR P1, PT, R5, UR4, !P0 ;  /* 0x0000000405007c0c */ /* 0x000fda000c726670 */
[----:B------:R-:W1:Y:S02]  /*ff50*/  @!P1 LDC.64 R2, c[0x0][0xc80] ;  /* 0x00032000ff029b82 */ /* 0x000e640000000a00 */
[----:B-1----:R-:W-:-:S05]  /*ff60*/  @!P1 IMAD.WIDE.U32 R2, R5, 0x4, R2 ;  /* 0x0000000405029825 */ /* 0x002fca00078e0002 */
        /* <DEDUP_REMOVED lines=8> */
[----:B--2---:R-:W1:Y:S02]  /*fff0*/  SHFL.UP PT, R6, R4, 0x1, RZ ;  /* 0x0420000004067989 */ /* 0x004e6400000e00ff */
[----:B-1----:R-:W-:-:S05]  /*10000*/  SEL R7, R6, RZ, P1 ;  /* 0x000000ff06077207 */ /* 0x002fca0000800000 */
[----:B------:R-:W-:-:S05]  /*10010*/  IMAD.IADD R7, R4, 0x1, R7 ;  /* 0x0000000104077824 */ /* 0x000fca00078e0207 */
[----:B------:R-:W1:Y:S02]  /*10020*/  SHFL.UP PT, R6, R7, 0x2, RZ ;  /* 0x0440000007067989 */ /* 0x000e6400000e00ff */
        /* <DEDUP_REMOVED lines=11> */
[----:B------:R-:W1:Y:S02]  /*100e0*/  SHFL.IDX PT, R6, R7, 0x1f, 0x1f ;  /* 0x03e01f0007067f89 */ /* 0x000e6400000e0000 */
[----:B-1----:R-:W-:-:S04]  /*100f0*/  IMAD R6, R6, UR5, RZ ;  /* 0x0000000506067c24 */ /* 0x002fc8000f8e02ff */
[----:B------:R-:W-:Y:S01]  /*10100*/  IMAD.MOV.U32 R3, RZ, RZ, R6 ;  /* 0x000000ffff037224 */ /* 0x000fe200078e0006 */
[----:B0-----:R-:W-:-:S13]  /*10110*/  ISETP.GT.AND P6, PT, R6, UR6, PT ;  /* 0x0000000606007c0c */ /* 0x001fda000bfc4270 */
[----:B------:R-:W-:Y:S05]  /*10120*/  @P6 BRA `(.L_x_719) ;  /* 0x00000000009c6947 */ /* 0x000fea0003800000 */
[----:B------:R-:W0:Y:S01]  /*10130*/  LDC R10, c[0x0][0xc3c] ;  /* 0x00030f00ff0a7b82 */ /* 0x000e220000000800 */
[----:B------:R-:W-:Y:S01]  /*10140*/  IMAD.MOV.U32 R6, RZ, RZ, R3 ;  /* 0x000000ffff067224 */ /* 0x000fe200078e0003 */
[----:B------:R-:W-:Y:S01]  /*10150*/  UMOV UR4, URZ ;  /* 0x0000003f00047c82 */ /* 0x000fe20008000000 */
[----:B------:R-:W-:Y:S01]  /*10160*/  ULDC UR7, c[0x0][0xc3c] ;  /* 0x00030f0000077ab9 */ /* 0x000fe20000000800 */
[----:B------:R-:W-:-:S05]  /*10170*/  ULDC UR5, c[0x0][0xc38] ;  /* 0x00030e0000057ab9 */ /* 0x000fca0000000800 */
.L_x_723:
[----:B------:R-:W-:Y:S01]  /*10180*/  UIADD3 UR4, UR4, 0x1f, URZ ;  /* 0x0000001f04047890 */ /* 0x000fe2000fffe03f */
[----:B------:R-:W-:-:S05]  /*10190*/  IMAD.U32 R19, RZ, RZ, UR7 ;  /* 0x00000007ff137e24 */ /* 0x000fca000f8e00ff */
        /* <DEDUP_REMOVED lines=10> */
.L_x_722:
[----:B------:R-:W-:Y:S05]  /*10240*/  BSYNC B0 ;  /* 0x0000000000007941 */ /* 0x000fea0003800000 */
.L_x_721:
        /* <DEDUP_REMOVED lines=21> */
.L_x_719:
        /* <DEDUP_REMOVED lines=15> */
.L_x_724:
[----:B---3--:R-:W-:Y:S01]  /*10490*/  IMAD R16, R16, UR5, R9 ;  /* 0x0000000510107c24 */ /* 0x008fe2000f8e0209 */
[----:B0-----:R-:W-:Y:S01]  /*104a0*/  IABS R2, R4 ;  /* 0x0000000400027213 */ /* 0x001fe20000000000 */
[----:B-12---:R-:W-:Y:S02]  /*104b0*/  IMAD.MOV R7, RZ, RZ, -R3 ;  /* 0x000000ffff077224 */ /* 0x006fe400078e0a03 */
[----:B------:R-:W-:Y:S01]  /*104c0*/  VIADD R19, R19, UR4 ;  /* 0x0000000413137c36 */ /* 0x000fe20008000000 */
[----:B------:R-:W-:Y:S01]  /*104d0*/  IADD3 R9, -R16, UR6, RZ ;  /* 0x0000000610097c10 */ /* 0x000fe2000fffe1ff */
[----:B------:R-:W-:Y:S02]  /*104e0*/  IMAD.MOV R8, RZ, RZ, -R2 ;  /* 0x000000ffff087224 */ /* 0x000fe400078e0a02 */
[----:B------:R-:W-:Y:S01]  /*104f0*/  IMAD R7, R7, R10, RZ ;  /* 0x0000000a07077224 */ /* 0x000fe200078e02ff */
[----:B------:R-:W-:Y:S01]  /*10500*/  IABS R6, R9 ;  /* 0x0000000900067213 */ /* 0x000fe20000000000 */
[----:B------:R-:W-:-:S04]  /*10510*/  IMAD.MOV.U32 R2, RZ, RZ, RZ ;  /* 0x000000ffff027224 */ /* 0x000fc800078e00ff */
[----:B------:R-:W-:-:S04]  /*10520*/  IMAD.HI.U32 R2, R3, R7, R2 ;  /* 0x0000000703027227 */ /* 0x000fc800078e0002 */
[----:B------:R-:W-:Y:S02]  /*10530*/  IMAD.MOV.U32 R3, RZ, RZ, R6 ;  /* 0x000000ffff037224 */ /* 0x000fe400078e0006 */
        /* <DEDUP_REMOVED lines=12> */
[----:B------:R-:W-:-:S04]  /*10600*/  @!P1 LOP3.LUT R2, RZ, R4, RZ, 0x33, !PT ;  /* 0x00000004ff029212 */ /* 0x000fc800078e33ff */
[----:B------:R-:W-:Y:S01]  /*10610*/  IADD3 R17, -R2, RZ, RZ ;  /* 0x000000ff02117210 */ /* 0x000fe20007ffe1ff */
[----:B------:R-:W-:-:S04]  /*10620*/  IMAD.MOV.U32 R18, RZ, RZ, R2 ;  /* 0x000000ffff127224 */ /* 0x000fc800078e0002 */
[----:B------:R-:W-:Y:S01]  /*10630*/  IMAD R17, R4, R17, R9 ;  /* 0x0000001104117224 */ /* 0x000fe200078e0209 */
[----:B------:R-:W-:Y:S06]  /*10640*/  BRA `(.L_x_725) ;  /* 0x00000000000c7947 */ /* 0x000fec0003800000 */
.L_x_720:
[----:B------:R-:W-:Y:S02]  /*10650*/  IMAD.MOV.U32 R17, RZ, RZ, RZ ;  /* 0x000000ffff117224 */ /* 0x000fe400078e00ff */
[----:B------:R-:W-:Y:S02]  /*10660*/  IMAD.U32 R16, RZ, RZ, UR6 ;  /* 0x00000006ff107e24 */ /* 0x000fe4000f8e00ff */
[----:B------:R-:W-:-:S07]  /*10670*/  IMAD.MOV.U32 R18, RZ, RZ, RZ ;  /* 0x000000ffff127224 */ /* 0x000fce00078e00ff */
.L_x_725:
[----:B------:R-:W-:-:S13]  /*10680*/  ISETP.NE.AND P0, PT, R5, RZ, PT ;  /* 0x000000ff0500720c */ /* 0x000fda0003f05270 */
[----:B------:R-:W0:Y:S01]  /*10690*/  @!P0 S2R R3, SR_CgaCtaId ;  /* 0x0000000000038919 */ /* 0x000e220000008800 */
[----:B------:R-:W-:-:S04]  /*106a0*/  @!P0 MOV R2, 0x400 ;  /* 0x0000040000028802 */ /* 0x000fc80000000f00 */
[----:B0-----:R-:W-:-:S05]  /*106b0*/  @!P0 LEA R2, R3, R2, 0x18 ;  /* 0x0000000203028211 */ /* 0x001fca00078ec0ff */
[----:B------:R1:W-:Y:S01]  /*106c0*/  @!P0 STS.128 [R2+0x28cd0], R16 ;  /* 0x028cd01002008388 */ /* 0x0003e20000000c00 */
[----:B------:R-:W-:Y:S06]  /*106d0*/  BAR.ARV 0x5, 0x180 ;  /* 0x0146000000007b1d */ /* 0x000fec0000002000 */
.L_x_718:
[----:B------:R2:W-:Y:S01]  /*106e0*/  STL [R1+0x1c], RZ ;  /* 0x00001cff01007387 */ /* 0x0005e20000100800 */
[----:B------:R-:W-:Y:S01]  /*106f0*/  ULDC UR4, c[0x0][0xc3c] ;  /* 0x00030f0000047ab9 */ /* 0x000fe20000000800 */
[----:B------:R-:W-:Y:S01]  /*10700*/  IMAD.MOV.U32 R26, RZ, RZ, 0x1 ;  /* 0x00000001ff1a7424 */ /* 0x000fe200078e00ff */
[----:B0-----:R-:W-:Y:S01]  /*10710*/  ISETP.GE.AND P0, PT, R19, UR4, PT ;  /* 0x0000000413007c0c */ /* 0x001fe2000bf06270 */
[----:B------:R-:W-:-:S12]  /*10720*/  IMAD.MOV.U32 R25, RZ, RZ, RZ ;  /* 0x000000ffff197224 */ /* 0x000fd800078e00ff */
[----:B--2---:R-:W-:Y:S05]  /*10730*/  @P0 BRA `(.L_x_726) ;  /* 0x0000006000d40947 */ /* 0x004fea0003800000 */
[----:B------:R-:W0:Y:S01]  /*10740*/  S2UR UR5, SR_CgaCtaId ;  /* 0x00000000000579c3 */ /* 0x000e220000008800 */
[C---:B-1----:R-:W-:Y:S01]  /*10750*/  IMAD.SHL.U32 R2, R0.reuse, 0x8, RZ ;  /* 0x0000000800027824 */ /* 0x042fe200078e00ff */
[----:B------:R-:W-:Y:S01]  /*10760*/  LOP3.LUT R5, R0, 0x7f, RZ, 0xc0, !PT ;  /* 0x0000007f00057812 */ /* 0x000fe200078ec0ff */
[----:B------:R-:W-:Y:S01]  /*10770*/  UMOV UR4, 0x400 ;  /* 0x0000040000047882 */ /* 0x000fe20000000000 */
[----:B------:R1:W-:Y:S01]  /*10780*/  STL [R1+0x1c], RZ ;  /* 0x00001cff01007387 */ /* 0x0003e20000100800 */
[----:B------:R-:W-:Y:S01]  /*10790*/  BSSY B8, `(.L_x_726) ;  /* 0x000062f000087945 */ /* 0x000fe20003800000 */
[C---:B------:R-:W-:Y:S01]  /*107a0*/  LOP3.LUT R3, R2.reuse, 0x1f8, RZ, 0xc0, !PT ;  /* 0x000001f802037812 */ /* 0x040fe200078ec0ff */
[----:B------:R-:W-:Y:S01]  /*107b0*/  IMAD.SHL.U32 R35, R5, 0x8, RZ ;  /* 0x0000000805237824 */ /* 0x000fe200078e00ff */
[----:B------:R-:W-:Y:S01]  /*107c0*/  LOP3.LUT R2, R2, 0x38, RZ, 0xc0, !PT ;  /* 0x0000003802027812 */ /* 0x000fe200078ec0ff */
[----:B------:R-:W-:Y:S01]  /*107d0*/  IMAD.MOV.U32 R26, RZ, RZ, 0x1 ;  /* 0x00000001ff1a7424 */ /* 0x000fe200078e00ff */
[----:B------:R-:W-:Y:S01]  /*107e0*/  LOP3.LUT R4, R3, 0x38, R0, 0x78, !PT ;  /* 0x0000003803047812 */ /* 0x000fe200078e7800 */
[----:B------:R-:W-:Y:S01]  /*107f0*/  IMAD.SHL.U32 R0, R0, 0x10, RZ ;  /* 0x0000001000007824 */ /* 0x000fe200078e00ff */
[----:B------:R-:W-:-:S02]  /*10800*/  SHF.R.U32.HI R3, RZ, 0x3, R5 ;  /* 0x00000003ff037819 */ /* 0x000fc40000011605 */
[----:B------:R-:W-:Y:S02]  /*10810*/  CS2R R24, SRZ ;  /* 0x0000000000187805 */ /* 0x000fe4000001ff00 */
[----:B------:R-:W-:Y:S01]  /*10820*/  LOP3.LUT R35, R4, 0x200, R35, 0xf8, !PT ;  /* 0x0000020004237812 */ /* 0x000fe200078ef823 */
[----:B------:R-:W-:Y:S01]  /*10830*/  IMAD.MOV.U32 R28, RZ, RZ, 0x1 ;  /* 0x00000001ff1c7424 */ /* 0x000fe200078e00ff */
[----:B------:R-:W-:Y:S01]  /*10840*/  LOP3.LUT R0, R3, 0x70, R0, 0xf8, !PT ;  /* 0x0000007003007812 */ /* 0x000fe200078ef800 */
[----:B------:R-:W-:Y:S01]  /*10850*/  ULDC.64 UR38, c[0x0][0x198] ;  /* 0x0000660000267ab9 */ /* 0x000fe20000000a00 */
[C---:B------:R-:W-:Y:S01]  /*10860*/  LOP3.LUT R0, R2.reuse, 0xc0, RZ, 0xfc, !PT ;  /* 0x000000c002007812 */ /* 0x040fe200078efcff */
[----:B------:R-:W-:Y:S01]  /*10870*/  ULDC UR36, c[0x0][0xc] ;  /* 0x0000030000247ab9 */ /* 0x000fe20000000800 */
[C---:B------:R-:W-:Y:S02]  /*10880*/  LOP3.LUT R0, R2.reuse, 0x140, RZ, 0xfc, !PT ;  /* 0x0000014002007812 */ /* 0x040fe400078efcff */
[----:B------:R-:W-:Y:S01]  /*10890*/  LOP3.LUT R3, R2, 0x40, RZ, 0xfc, !PT ;  /* 0x0000004002037812 */ /* 0x000fe200078efcff */
[----:B0-----:R-:W-:Y:S01]  /*108a0*/  ULEA UR4, UR5, UR4, 0x18 ;  /* 0x0000000405047291 */ /* 0x001fe2000f8ec03f */
[----:B------:R-:W-:-:S02]  /*108b0*/  LOP3.LUT R4, R37, 0x2, RZ, 0xfc, !PT ;  /* 0x0000000225047812 */ /* 0x000fc400078efcff */
[C---:B------:R-:W-:Y:S02]  /*108c0*/  LOP3.LUT R3, R2.reuse, 0x100, RZ, 0xfc, !PT ;  /* 0x0000010002037812 */ /* 0x040fe400078efcff */
[C---:B------:R-:W-:Y:S01]  /*108d0*/  LOP3.LUT R4, R2.reuse, 0x80, RZ, 0xfc, !PT ;  /* 0x0000008002047812 */ /* 0x040fe200078efcff */
[----:B------:R-:W-:Y:S01]  /*108e0*/  IMAD.U32 R23, RZ, RZ, UR4 ;  /* 0x00000004ff177e24 */ /* 0x000fe2000f8e00ff */
[C---:B------:R-:W-:Y:S02]  /*108f0*/  LOP3.LUT R3, R2.reuse, 0x180, RZ, 0xfc, !PT ;  /* 0x0000018002037812 */ /* 0x040fe400078efcff */
[----:B------:R-:W-:Y:S01]  /*10900*/  LOP3.LUT R2, R2, 0x1c0, RZ, 0xfc, !PT ;  /* 0x000001c002027812 */ /* 0x000fe200078efcff */
[----:B------:R-:W-:-:S05]  /*10910*/  IMAD R0, R35, 0x2, R23 ;  /* 0x0000000223007824 */ /* 0x000fca00078e0217 */
[----:B------:R1:W-:Y:S02]  /*10920*/  STL [R1+0x34], R0 ;  /* 0x0000340001007387 */ /* 0x0003e40000100800 */
.L_x_833:
[----:B0-----:R-:W0:Y:S02]  /*10930*/  LDC.64 R32, c[0x0][0xc88] ;  /* 0x00032200ff207b82 */ /* 0x001e240000000a00 */
[----:B0-----:R-:W-:-:S06]  /*10940*/  IMAD.WIDE R32, R19, 0x4, R32 ;  /* 0x0000000413207825 */ /* 0x001fcc00078e0220 */
[----:B-1----:R0:W1:Y:S01]  /*10950*/  LDG.E R32, desc[UR40][R32.64] ;  /* 0x0000002820207981 */ /* 0x002062000c1e1900 */
[----:B------:R-:W-:Y:S05]  /*10960*/  YIELD ;  /* 0x0000000000007946 */ /* 0x000fea0003800000 */
[----:B------:R-:W-:Y:S01]  /*10970*/  ULDC.64 UR4, c[0x0][0xa28] ;  /* 0x00028a0000047ab9 */ /* 0x000fe20000000a00 */
[----:B--23--:R-:W-:Y:S01]  /*10980*/  IMAD.MOV.U32 R6, RZ, RZ, RZ ;  /* 0x000000ffff067224 */ /* 0x00cfe200078e00ff */
[----:B------:R-:W-:Y:S01]  /*10990*/  ISETP.NE.U32.AND P0, PT, RZ, UR4, PT ;  /* 0x00000004ff007c0c */ /* 0x000fe2000bf05070 */
[----:B------:R-:W-:Y:S01]  /*109a0*/  ULDC.64 UR8, c[0x0][0xa18] ;  /* 0x0002860000087ab9 */ /* 0x000fe20000000a00 */
[----:B0-----:R-:W-:Y:S01]  /*109b0*/  IMAD.MOV.U32 R33, RZ, RZ, RZ ;  /* 0x000000ffff217224 */ /* 0x001fe200078e00ff */
[----:B------:R-:W-:Y:S01]  /*109c0*/  ULDC.64 UR6, c[0x0][0xa10] ;  /* 0x0002840000067ab9 */ /* 0x000fe20000000a00 */
[----:B------:R-:W-:-:S02]  /*109d0*/  ISETP.NE.AND.EX P0, PT, RZ, UR5, PT, P0 ;  /* 0x00000005ff007c0c */ /* 0x000fc4000bf05300 */
[----:B-1----:R-:W-:-:S11]  /*109e0*/  SHF.R.S32.HI R0, RZ, 0x1f, R32 ;  /* 0x0000001fff007819 */ /* 0x002fd60000011420 */
[C---:B------:R-:W-:Y:S01]  /*109f0*/  @P0 LEA R2, P1, R32.reuse, UR4, 0x2 ;  /* 0x0000000420020c11 */ /* 0x040fe2000f8210ff */
[C---:B------:R-:W-:Y:S01]  /*10a00*/  IMAD.SHL.U32 R27, R32.reuse, 0x4, RZ ;  /* 0x00000004201b7824 */ /* 0x040fe200078e00ff */
[C-C-:B------:R-:W-:Y:S01]  /*10a10*/  SHF.L.U64.HI R29, R32.reuse, 0x2, R0.reuse ;  /* 0x00000002201d7819 */ /* 0x140fe20000010200 */
[----:B------:R0:W-:Y:S01]  /*10a20*/  STL [R1+0x14], R0 ;  /* 0x0000140001007387 */ /* 0x0001e20000100800 */
[----:B------:R-:W-:Y:S01]  /*10a30*/  @P0 LEA.HI.X R3, R32, UR5, R0, 0x2, P1 ;  /* 0x0000000520030c11 */ /* 0x000fe200088f1400 */
[----:B------:R-:W-:-:S04]  /*10a40*/  ULDC.64 UR4, c[0x0][0xa00] ;  /* 0x0002800000047ab9 */ /* 0x000fc80000000a00 */
[----:B------:R1:W5:Y:S01]  /*10a50*/  @P0 LDG.E R33, desc[UR40][R2.64] ;  /* 0x0000002802210981 */ /* 0x000362000c1e1900 */
[----:B------:R-:W-:Y:S02]  /*10a60*/  ISETP.NE.U32.AND P0, PT, RZ, UR4, PT ;  /* 0x00000004ff007c0c */ /* 0x000fe4000bf05070 */
[----:B------:R-:W-:Y:S01]  /*10a70*/  ISETP.NE.U32.AND P2, PT, RZ, UR8, PT ;  /* 0x00000008ff007c0c */ /* 0x000fe2000bf45070 */
[----:B0-----:R-:W-:Y:S01]  /*10a80*/  IMAD.MOV.U32 R0, RZ, RZ, RZ ;  /* 0x000000ffff007224 */ /* 0x001fe200078e00ff */
[----:B------:R-:W-:Y:S02]  /*10a90*/  ISETP.NE.AND.EX P0, PT, RZ, UR5, PT, P0 ;  /* 0x00000005ff007c0c */ /* 0x000fe4000bf05300 */
[----:B------:R-:W-:Y:S02]  /*10aa0*/  ISETP.NE.AND.EX P2, PT, RZ, UR9, PT, P2 ;  /* 0x00000009ff007c0c */ /* 0x000fe4000bf45320 */
[----:B------:R-:W-:Y:S02]  /*10ab0*/  ISETP.NE.U32.AND P1, PT, RZ, UR6, PT ;  /* 0x00000006ff007c0c */ /* 0x000fe4000bf25070 */
[----:B-1----:R-:W-:-:S02]  /*10ac0*/  IADD3 R2, P3, R27, UR4, RZ ;  /* 0x000000041b027c10 */ /* 0x002fc4000ff7e0ff */
[----:B------:R-:W-:Y:S02]  /*10ad0*/  ISETP.NE.AND.EX P1, PT, RZ, UR7, PT, P1 ;  /* 0x00000007ff007c0c */ /* 0x000fe4000bf25310 */
[----:B------:R-:W-:Y:S02]  /*10ae0*/  IADD3.X R3, R29, UR5, RZ, P3, !PT ;  /* 0x000000051d037c10 */ /* 0x000fe40009ffe4ff */
[----:B------:R-:W-:-:S03]  /*10af0*/  IADD3 R4, P4, R27, UR6, RZ ;  /* 0x000000061b047c10 */ /* 0x000fc6000ff9e0ff */
[----:B------:R-:W2:Y:S01]  /*10b00*/  @P0 LDG.E R6, desc[UR40][R2.64] ;  /* 0x0000002802060981 */ /* 0x000ea2000c1e1900 */
[----:B------:R-:W-:Y:S01]  /*10b10*/  ULDC UR4, c[0x0][0x288] ;  /* 0x0000a20000047ab9 */ /* 0x000fe20000000800 */
[----:B------:R-:W-:Y:S01]  /*10b20*/  IADD3.X R5, R29, UR7, RZ, P4, !PT ;  /* 0x000000071d057c10 */ /* 0x000fe2000a7fe4ff */
[----:B------:R-:W-:Y:S01]  /*10b30*/  IMAD.U32 R8, RZ, RZ, UR4 ;  /* 0x00000004ff087e24 */ /* 0x000fe2000f8e00ff */
[----:B------:R-:W-:-:S03]  /*10b40*/  ULDC.64 UR4, c[0x0][0x418] ;  /* 0x0001060000047ab9 */ /* 0x000fc60000000a00 */
[----:B------:R-:W5:Y:S04]  /*10b50*/  @P1 LDG.E R0, desc[UR40][R4.64] ;  /* 0x0000002804001981 */ /* 0x000f68000c1e1900 */
[----:B--2---:R0:W-:Y:S02]  /*10b60*/  STL [R1+0xc], R6 ;  /* 0x00000c0601007387 */ /* 0x0041e40000100800 */
[----:B0-----:R-:W-:-:S04]  /*10b70*/  @P2 IADD3 R6, P3, R27, UR8, RZ ;  /* 0x000000081b062c10 */ /* 0x001fc8000ff7e0ff */
[----:B------:R-:W-:-:S05]  /*10b80*/  @P2 IADD3.X R7, R29, UR9, RZ, P3, !PT ;  /* 0x000000091d072c10 */ /* 0x000fca0009ffe4ff */
[----:B------:R0:W2:Y:S01]  /*10b90*/  @P2 LDG.E R8, desc[UR40][R6.64] ;  /* 0x0000002806082981 */ /* 0x0000a2000c1e1900 */
[----:B------:R-:W-:-:S03]  /*10ba0*/  UISETP.NE.U32.AND UP0, UPT, UR4, URZ, UPT ;  /* 0x0000003f0400728c */ /* 0x000fc6000bf05070 */
[----:B------:R-:W-:Y:S01]  /*10bb0*/  ULDC UR4, c[0x0][0x424] ;  /* 0x0001090000047ab9 */ /* 0x000fe20000000800 */
[----:B------:R-:W-:-:S03]  /*10bc0*/  UISETP.NE.AND.EX UP0, UPT, UR5, URZ, UPT, UP0 ;  /* 0x0000003f0500728c */ /* 0x000fc6000bf05300 */
[----:B------:R-:W-:Y:S01]  /*10bd0*/  ULDC UR5, c[0x0][0x2f0] ;  /* 0x0000bc0000057ab9 */ /* 0x000fe20000000800 */
[----:B------:R-:W-:-:S04]  /*10be0*/  USEL UR4, UR4, 0x1, UP0 ;  /* 0x0000000104047887 */ /* 0x000fc80008000000 */
[----:B------:R-:W-:-:S03]  /*10bf0*/  UIMAD UR4, UR4, UR5, URZ ;  /* 0x00000005040472a4 */ /* 0x000fc6000f8e023f */
[----:B------:R-:W-:Y:S02]  /*10c00*/  ULDC UR5, c[0x0][0x348] ;  /* 0x0000d20000057ab9 */ /* 0x000fe40000000800 */
[----:B0-----:R-:W-:Y:S02]  /*10c10*/  IMAD.U32 R6, RZ, RZ, UR5 ;  /* 0x00000005ff067e24 */ /* 0x001fe4000f8e00ff */
[----:B------:R-:W-:Y:S01]  /*10c20*/  IMAD.U32 R7, RZ, RZ, UR4 ;  /* 0x00000004ff077e24 */ /* 0x000fe2000f8e00ff */
[----:B--2---:R0:W-:Y:S01]  /*10c30*/  STL [R1+0x18], R8 ;  /* 0x0000180801007387 */ /* 0x0041e20000100800 */
[----:B------:R-:W-:Y:S05]  /*10c40*/  @P2 BRA `(.L_x_727) ;  /* 0x0000000000142947 */ /* 0x000fea0003800000 */
[----:B------:R-:W-:Y:S05]  /*10c50*/  @!P0 BRA `(.L_x_727) ;  /* 0x0000000000108947 */ /* 0x000fea0003800000 */
[----:B0-----:R-:W2:Y:S04]  /*10c60*/  LDG.E R8, desc[UR40][R2.64] ;  /* 0x0000002802087981 */ /* 0x001ea8000c1e1900 */
[----:B------:R-:W2:Y:S02]  /*10c70*/  LDG.E R2, desc[UR40][R2.64+0x4] ;  /* 0x0000042802027981 */ /* 0x000ea4000c1e1900 */
[----:B--2---:R-:W-:-:S05]  /*10c80*/  IMAD.IADD R2, R2, 0x1, -R8 ;  /* 0x0000000102027824 */ /* 0x004fca00078e0a08 */
[----:B------:R1:W-:Y:S02]  /*10c90*/  STL [R1+0x18], R2 ;  /* 0x0000180201007387 */ /* 0x0003e40000100800 */
.L_x_727:
[----:B------:R-:W-:Y:S01]  /*10ca0*/  ULDC.64 UR4, c[0x0][0xa20] ;  /* 0x0002880000047ab9 */ /* 0x000fe20000000a00 */
[----:B------:R-:W-:Y:S01]  /*10cb0*/  IMAD.MOV.U32 R30, RZ, RZ, R32 ;  /* 0x000000ffff1e7224 */ /* 0x000fe200078e0020 */
[----:B------:R-:W-:-:S04]  /*10cc0*/  ISETP.NE.U32.AND P0, PT, RZ, UR4, PT ;  /* 0x00000004ff007c0c */ /* 0x000fc8000bf05070 */
[----:B------:R-:W-:-:S13]  /*10cd0*/  ISETP.NE.AND.EX P0, PT, RZ, UR5, PT, P0 ;  /* 0x00000005ff007c0c */ /* 0x000fda000bf05300 */
[----:B------:R-:W-:Y:S05]  /*10ce0*/  @!P0 BRA `(.L_x_728) ;  /* 0x0000000000108947 */ /* 0x000fea0003800000 */
[----:B-1----:R-:W-:-:S04]  /*10cf0*/  IADD3 R2, P0, R27, UR4, RZ ;  /* 0x000000041b027c10 */ /* 0x002fc8000ff1e0ff */
[----:B------:R-:W-:-:S05]  /*10d00*/  IADD3.X R3, R29, UR5, RZ, P0, !PT ;  /* 0x000000051d037c10 */ /* 0x000fca00087fe4ff */
[----:B------:R1:W5:Y:S01]  /*10d10*/  LDG.E R7, desc[UR40][R2.64] ;  /* 0x0000002802077981 */ /* 0x000362000c1e1900 */
[----:B------:R-:W-:Y:S05]  /*10d20*/  BRA `(.L_x_729) ;  /* 0x0000000000247947 */ /* 0x000fea0003800000 */
.L_x_728:
[----:B------:R-:W-:Y:S02]  /*10d30*/  ULDC.64 UR4, c[0x0][0xa08] ;  /* 0x0002820000047ab9 */ /* 0x000fe40000000a00 */
[----:B------:R-:W-:-:S04]  /*10d40*/  ISETP.NE.U32.AND P0, PT, RZ, UR4, PT ;  /* 0x00000004ff007c0c */ /* 0x000fc8000bf05070 */
[----:B------:R-:W-:-:S13]  /*10d50*/  ISETP.NE.AND.EX P0, PT, RZ, UR5, PT, P0 ;  /* 0x00000005ff007c0c */ /* 0x000fda000bf05300 */
[----:B------:R-:W-:Y:S05]  /*10d60*/  @!P0 BRA `(.L_x_729) ;  /* 0x0000000000148947 */ /* 0x000fea0003800000 */
[----:B-1----:R-:W1:Y:S02]  /*10d70*/  LDC.64 R2, c[0x0][0xa08] ;  /* 0x00028200ff027b82 */ /* 0x002e640000000a00 */
[----:B-1----:R-:W-:-:S05]  /*10d80*/  IMAD.WIDE R2, R30, 0x4, R2 ;  /* 0x000000041e027825 */ /* 0x002fca00078e0202 */
[----:B------:R-:W2:Y:S04]  /*10d90*/  LDG.E R7, desc[UR40][R2.64] ;  /* 0x0000002802077981 */ /* 0x000ea8000c1e1900 */
[----:B------:R-:W2:Y:S02]  /*10da0*/  LDG.E R2, desc[UR40][R2.64+0x4] ;  /* 0x0000042802027981 */ /* 0x000ea4000c1e1900 */
[----:B--2---:R-:W-:-:S07]  /*10db0*/  IMAD.IADD R7, R2, 0x1, -R7 ;  /* 0x0000000102077824 */ /* 0x004fce00078e0a07 */
.L_x_729:
[----:B-1----:R-:W2:Y:S04]  /*10dc0*/  @P1 LDG.E R2, desc[UR40][R4.64] ;  /* 0x0000002804021981 */ /* 0x002ea8000c1e1900 */
[----:B------:R-:W2:Y:S01]  /*10dd0*/  @P1 LDG.E R4, desc[UR40][R4.64+0x4] ;  /* 0x0000042804041981 */ /* 0x000ea2000c1e1900 */
[----:B-----5:R-:W-:Y:S01]  /*10de0*/  IMAD.IADD R7, R7, 0x1, -R33 ;  /* 0x0000000107077824 */ /* 0x020fe200078e0a21 */
[----:B------:R-:W-:Y:S01]  /*10df0*/  BSSY B0, `(.L_x_730) ;  /* 0x00001ae000007945 */ /* 0x000fe20003800000 */
[----:B--2---:R-:W-:-:S04]  /*10e00*/  @P1 IMAD.IADD R6, R4, 0x1, -R2 ;  /* 0x0000000104061824 */ /* 0x004fc800078e0a02 */
[----:B------:R-:W-:-:S04]  /*10e10*/  IMAD.IADD R3, R7, 0x1, R6 ;  /* 0x0000000107037824 */ /* 0x000fc800078e0206 */
[----:B------:R-:W-:Y:S01]  /*10e20*/  VIADD R2, R3, 0x3f ;  /* 0x0000003f03027836 */ /* 0x000fe20000000000 */
[----:B------:R1:W-:Y:S04]  /*10e30*/  STL [R1+0x4], R3 ;  /* 0x0000040301007387 */ /* 0x0003e80000100800 */
[----:B-1----:R-:W-:-:S04]  /*10e40*/  SHF.R.S32.HI R3, RZ, 0x1f, R2 ;  /* 0x0000001fff037819 */ /* 0x002fc80000011402 */
[----:B------:R-:W-:Y:S01]  /*10e50*/  LEA.HI R4, R3, R2, RZ, 0x6 ;  /* 0x0000000203047211 */ /* 0x000fe200078f30ff */
[----:B------:R-:W-:-:S03]  /*10e60*/  IMAD.MOV R2, RZ, RZ, -R7 ;  /* 0x000000ffff027224 */ /* 0x000fc600078e0a07 */
[----:B------:R-:W-:Y:S01]  /*10e70*/  LOP3.LUT R31, R4, 0xffffffc0, RZ, 0xc0, !PT ;  /* 0xffffffc0041f7812 */ /* 0x000fe200078ec0ff */
[----:B------:R1:W-:Y:S01]  /*10e80*/  STL [R1+0x3c], R4 ;  /* 0x00003c0401007387 */ /* 0x0003e20000100800 */
[----:B------:R-:W-:Y:S02]  /*10e90*/  VIMNMX R5, RZ, R2, !PT ;  /* 0x00000002ff057248 */ /* 0x000fe40007fe0100 */
[----:B------:R-:W-:-:S04]  /*10ea0*/  VIADDMNMX R6, R31, -R7, R6, PT ;  /* 0x800000071f067246 */ /* 0x000fc80003800106 */
[----:B------:R-:W-:Y:S02]  /*10eb0*/  ISETP.GT.AND P0, PT, R6, R5, PT ;  /* 0x000000050600720c */ /* 0x000fe40003f04270 */
[----:B------:R-:W-:-:S11]  /*10ec0*/  SHF.R.U32.HI R5, RZ, 0x6, R5 ;  /* 0x00000006ff057819 */ /* 0x000fd60000011605 */
[----:B------:R-:W-:-:S05]  /*10ed0*/  @P0 VIADD R2, R6, 0x3f ;  /* 0x0000003f06020836 */ /* 0x000fca0000000000 */
[----:B------:R-:W-:-:S04]  /*10ee0*/  @P0 SHF.R.S32.HI R3, RZ, 0x1f, R2 ;  /* 0x0000001fff030819 */ /* 0x000fc80000011402 */
[----:B------:R-:W-:Y:S01]  /*10ef0*/  @P0 LEA.HI R3, R3, R2, RZ, 0x6 ;  /* 0x0000000203030211 */ /* 0x000fe200078f30ff */
[----:B------:R-:W-:-:S03]  /*10f00*/  IMAD.MOV.U32 R2, RZ, RZ, R5 ;  /* 0x000000ffff027224 */ /* 0x000fc600078e0005 */
[----:B------:R-:W-:Y:S02]  /*10f10*/  @P0 SHF.R.S32.HI R2, RZ, 0x6, R3 ;  /* 0x00000006ff020819 */ /* 0x000fe40000011403 */
[----:B------:R-:W-:Y:S02]  /*10f20*/  PLOP3.LUT P0, PT, PT, PT, PT, 0x80, 0x0 ;  /* 0x000000000000781c */ /* 0x000fe40003f0f070 */
[----:B------:R-:W-:-:S13]  /*10f30*/  ISETP.GT.AND P2, PT, R2, R5, PT ;  /* 0x000000050200720c */ /* 0x000fda0003f44270 */
[----:B-1----:R-:W-:Y:S05]  /*10f40*/  @!P2 BRA `(.L_x_731) ;  /* 0x000000180060a947 */ /* 0x002fea0003800000 */
[----:B------:R-:W-:Y:S01]  /*10f50*/  UMOV UR4, 0xffffffff ;  /* 0xffffffff00047882 */ /* 0x000fe20000000000 */
[----:B------:R-:W-:Y:S02]  /*10f60*/  SEL R4, R30, RZ, !P1 ;  /* 0x000000ff1e047207 */ /* 0x000fe40004800000 */
[----:B------:R-:W-:Y:S05]  /*10f70*/  BRA.DIV UR4, `(.L_x_732) ;  /* 0x0000006a044c7947 */ /* 0x000fea000b800000 */
[----:B------:R-:W1:Y:S02]  /*10f80*/  S2R R3, SR_TID.X ;  /* 0x0000000000037919 */ /* 0x000e640000002100 */
[----:B-1----:R-:W-:-:S04]  /*10f90*/  SHF.R.U32.HI R3, RZ, 0x5, R3 ;  /* 0x00000005ff037819 */ /* 0x002fc80000011603 */
[----:B------:R-:W-:-:S05]  /*10fa0*/  LOP3.LUT R3, R3, 0x3, RZ, 0xc0, !PT ;  /* 0x0000000303037812 */ /* 0x000fca00078ec0ff */
[----:B------:R1:W2:Y:S02]  /*10fb0*/  SHFL.IDX PT, R14, R3, RZ, 0x1f ;  /* 0x00001fff030e7589 */ /* 0x0002a400000e0000 */
.L_x_878:
[----:B--2---:R-:W-:Y:S02]  /*10fc0*/  ISETP.NE.AND P0, PT, R14, RZ, PT ;  /* 0x000000ff0e00720c */ /* 0x004fe40003f05270 */
[----:B------:R-:W-:-:S11]  /*10fd0*/  PLOP3.LUT P6, PT, PT, PT, PT, 0x8, 0x0 ;  /* 0x000000000000781c */ /* 0x000fd60003fce170 */
[----:B------:R-:W-:Y:S05]  /*10fe0*/  @P0 BRA `(.L_x_733) ;  /* 0x00000000000c0947 */ /* 0x000fea0003800000 */
[----:B------:R-:W-:-:S03]  /*10ff0*/  UMOV UR4, 0xffffffff ;  /* 0xffffffff00047882 */ /* 0x000fc60000000000 */
[----:B------:R-:W-:Y:S05]  /*11000*/  BRA.DIV UR4, `(.L_x_734) ;  /* 0x0000006a045c7947 */ /* 0x000fea000b800000 */
[----:B------:R-:W-:-:S13]  /*11010*/  ELECT P6, URZ, PT ;  /* 0x00000000003f782f */ /* 0x000fda00038c0000 */
.L_x_733:
[----:B-1----:R-:W2:Y:S01]  /*11020*/  LDL R3, [R1+0x1c] ;  /* 0x00001c0001037983 */ /* 0x002ea20000100800 */
[----:B------:R-:W-:Y:S01]  /*11030*/  BSSY B1, `(.L_x_735) ;  /* 0x0000008000017945 */ /* 0x000fe20003800000 */
[----:B--2---:R-:W-:-:S05]  /*11040*/  VIADD R3, R3, 0x1 ;  /* 0x0000000103037836 */ /* 0x004fca0000000000 */
[----:B------:R-:W-:-:S04]  /*11050*/  LEA.HI R6, R3, R3, RZ, 0x1 ;  /* 0x0000000303067211 */ /* 0x000fc800078f08ff */
[----:B------:R-:W-:-:S05]  /*11060*/  LOP3.LUT R6, R6, 0xfffffffe, RZ, 0xc0, !PT ;  /* 0xfffffffe06067812 */ /* 0x000fca00078ec0ff */
[----:B------:R-:W-:-:S05]  /*11070*/  IMAD.IADD R3, R3, 0x1, -R6 ;  /* 0x0000000103037824 */ /* 0x000fca00078e0a06 */
[----:B------:R-:W-:-:S04]  /*11080*/  SHF.L.U32 R3, R3, 0x1f, RZ ;  /* 0x0000001f03037819 */ /* 0x000fc800000006ff */
[----:B------:R-:W1:Y:S02]  /*11090*/  SYNCS.PHASECHK.TRANS64.TRYWAIT P0, [R23+URZ+0x28c20], R3 ;  /* 0x028c2003170075a7 */ /* 0x000e64000800017f */
[----:B-1----:R-:W-:Y:S05]  /*110a0*/  @!P0 BRA `(.L_x_736) ;  /* 0x0000006800548947 */ /* 0x002fea0003800000 */
.L_x_881:
[----:B------:R-:W-:Y:S05]  /*110b0*/  BSYNC B1 ;  /* 0x0000000000017941 */ /* 0x000fea0003800000 */
.L_x_735:
[----:B------:R-:W-:Y:S04]  /*110c0*/  BSSY B1, `(.L_x_737) ;  /* 0x00000b7000017945 */ /* 0x000fe80003800000 */
[----:B------:R-:W-:Y:S05]  /*110d0*/  @!P6 BRA `(.L_x_738) ;  /* 0x0000000800d4e947 */ /* 0x000fea0003800000 */
[----:B-1----:R-:W-:Y:S01]  /*110e0*/  IMAD R3, R24, 0x8, R23 ;  /* 0x0000000818037824 */ /* 0x002fe200078e0217 */
[----:B------:R-:W-:Y:S01]  /*110f0*/  SHF.L.U32 R6, R28, 0x1f, RZ ;  /* 0x0000001f1c067819 */ /* 0x000fe200000006ff */
[----:B------:R-:W1:Y:S01]  /*11100*/  S2R R7, SR_TID.X ;  /* 0x0000000000077919 */ /* 0x000e620000002100 */
[----:B------:R-:W-:Y:S02]  /*11110*/  BSSY B2, `(.L_x_739) ;  /* 0x0000005000027945 */ /* 0x000fe40003800000 */
[----:B------:R-:W2:Y:S01]  /*11120*/  SYNCS.PHASECHK.TRANS64.TRYWAIT P0, [R3+URZ+0x28ca0], R6 ;  /* 0x028ca006030075a7 */ /* 0x000ea2000800017f */
[----:B-1----:R-:W-:-:S04]  /*11130*/  LOP3.LUT R7, R7, 0x7f, RZ, 0xc0, !PT ;  /* 0x0000007f07077812 */ /* 0x002fc800078ec0ff */
[----:B------:R-:W-:Y:S01]  /*11140*/  ISETP.NE.AND P1, PT, R7, RZ, PT ;  /* 0x000000ff0700720c */ /* 0x000fe20003f25270 */
[----:B--2---:R-:W-:-:S12]  /*11150*/  @!P0 BRA `(.L_x_740) ;  /* 0x00000068003c8947 */ /* 0x004fd80003800000 */
.L_x_882:
[----:B------:R-:W-:Y:S05]  /*11160*/  BSYNC B2 ;  /* 0x0000000000027941 */ /* 0x000fea0003800000 */
.L_x_739:
[----:B------:R-:W-:Y:S04]  /*11170*/  BSSY B2, `(.L_x_741) ;  /* 0x0000009000027945 */ /* 0x000fe80003800000 */
[----:B------:R-:W-:Y:S05]  /*11180*/  @P1 BRA `(.L_x_742) ;  /* 0x00000000001c1947 */ /* 0x000fea0003800000 */
[----:B0-----:R-:W0:Y:S01]  /*11190*/  S2R R8, SR_TID.X ;  /* 0x0000000000087919 */ /* 0x001e220000002100 */
[----:B------:R-:W-:-:S04]  /*111a0*/  IMAD.MOV.U32 R7, RZ, RZ, 0x2000 ;  /* 0x00002000ff077424 */ /* 0x000fc800078e00ff */
[----:B------:R2:W-:Y:S01]  /*111b0*/  SYNCS.ARRIVE.TRANS64 RZ, [R3+URZ+0x28c90], R7 ;  /* 0x028c900703ff79a7 */ /* 0x0005e2000800003f */
[----:B0-----:R-:W-:-:S04]  /*111c0*/  LOP3.LUT R8, R8, 0x1f, RZ, 0xc0, !PT ;  /* 0x0000001f08087812 */ /* 0x001fc800078ec0ff */
[----:B------:R-:W-:-:S13]  /*111d0*/  ISETP.NE.AND P0, PT, R8, RZ, PT ;  /* 0x000000ff0800720c */ /* 0x000fda0003f05270 */
[----:B--2---:R-:W-:Y:S05]  /*111e0*/  @!P0 BRA `(.L_x_742) ;  /* 0x0000000000048947 */ /* 0x004fea0003800000 */
[----:B------:R-:W-:Y:S01]  /*111f0*/  BPT.TRAP 0x1 ;  /* 0x000000040000795c */ /* 0x000fe20000300000 */
.L_x_742:
[----:B------:R-:W-:Y:S05]  /*11200*/  BSYNC B2 ;  /* 0x0000000000027941 */ /* 0x000fea0003800000 */
.L_x_741:
[----:B------:R-:W-:Y:S01]  /*11210*/  IMAD.MOV.U32 R12, RZ, RZ, RZ ;  /* 0x000000ffff0c7224 */ /* 0x000fe200078e00ff */
[----:B------:R-:W-:Y:S01]  /*11220*/  UIADD3 UR4, UP0, UR38, 0x570, URZ ;  /* 0x0000057026047890 */ /* 0x000fe2000ff1e03f */
[----:B------:R-:W-:Y:S01]  /*11230*/  IMAD R7, R2, 0x40, R0 ;  /* 0x0000004002077824 */ /* 0x000fe200078e0200 */
[----:B------:R-:W-:Y:S01]  /*11240*/  PLOP3.LUT P0, PT, PT, PT, PT, 0x80, 0x0 ;  /* 0x000000000000781c */ /* 0x000fe20003f0f070 */
[----:B0-----:R-:W-:Y:S01]  /*11250*/  IMAD R8, R24, 0x2000, R23 ;  /* 0x0000200018087824 */ /* 0x001fe200078e0217 */
[----:B------:R-:W-:Y:S01]  /*11260*/  R2UR UR10, R12 ;  /* 0x000000000c0a72ca */ /* 0x000fe200000e0000 */
[----:B------:R-:W-:Y:S01]  /*11270*/  VIADD R7, R7, 0xffffffc0 ;  /* 0xffffffc007077836 */ /* 0x000fe20000000000 */
[----:B------:R-:W-:Y:S01]  /*11280*/  UIADD3.X UR5, URZ, UR39, URZ, UP0, !UPT ;  /* 0x000000273f057290 */ /* 0x000fe200087fe43f */
[----:B------:R-:W-:Y:S01]  /*11290*/  VIADD R8, R8, 0x22400 ;  /* 0x0002240008087836 */ /* 0x000fe20000000000 */
[----:B------:R-:W-:Y:S01]  /*112a0*/  UMOV UR6, 0x0 ;  /* 0x0000000000067882 */ /* 0x000fe20000000000 */
[----:B------:R-:W-:Y:S01]  /*112b0*/  VIADD R9, R3, 0x28c90 ;  /* 0x00028c9003097836 */ /* 0x000fe20000000000 */
[----:B------:R-:W-:-:S09]  /*112c0*/  UMOV UR7, 0x12f00000 ;  /* 0x12f0000000077882 */ /* 0x000fd20000000000 */
.L_x_743:
[----:B------:R-:W-:-:S13]  /*112d0*/  @P0 ELECT P2, URZ, PT ;  /* 0x00000000003f082f */ /* 0x000fda0003840000 */
[----:B------:R-:W-:Y:S02]  /*112e0*/  @P2 R2UR UR13, R4 ;  /* 0x00000000040d22ca */ /* 0x000fe400000e0000 */
[----:B------:R-:W-:Y:S02]  /*112f0*/  @P2 R2UR UR12, R18 ;  /* 0x00000000120c22ca */ /* 0x000fe400000e0000 */
[----:B------:R-:W-:Y:S02]  /*11300*/  @P2 R2UR UR11, R7 ;  /* 0x00000000070b22ca */ /* 0x000fe400000e0000 */
[----:B------:R-:W-:Y:S02]  /*11310*/  @P2 R2UR UR9, R9 ;  /* 0x00000000090922ca */ /* 0x000fe400000e0000 */
[----:B------:R-:W-:Y:S02]  /*11320*/  @P2 R2UR UR8, R8 ;  /* 0x00000000080822ca */ /* 0x000fe400000e0000 */
[----:B------:R-:W-:-:S02]  /*11330*/  @P2 PLOP3.LUT P0, PT, P2, PT, PT, 0x8, 0x0 ;  /* 0x000000000000281c */ /* 0x000fc4000170e170 */
[----:B------:R-:W-:-:S09]  /*11340*/  PLOP3.LUT P2, PT, PT, PT, PT, 0x8, 0x0 ;  /* 0x000000000000781c */ /* 0x000fd20003f4e170 */
[----:B------:R0:W-:Y:S02]  /*11350*/  UTMALDG.4D [UR8], [UR4], desc[UR6] ;  /* 0x00000608040075b4 */ /* 0x0001e40008019000 */
[----:B0-----:R-:W-:Y:S05]  /*11360*/  @P0 BRA.U.ANY `(.L_x_743) ;  /* 0xfffffffd00d80947 */ /* 0x001fea000393ffff */
[----:B------:R-:W0:Y:S01]  /*11370*/  SYNCS.PHASECHK.TRANS64.TRYWAIT P0, [R3+URZ+0x28cc0], R6 ;  /* 0x028cc006030075a7 */ /* 0x000e22000800017f */
[----:B------:R-:W-:Y:S04]  /*11380*/  BSSY B2, `(.L_x_744) ;  /* 0x0000002000027945 */ /* 0x000fe80003800000 */
[----:B0-----:R-:W-:Y:S05]  /*11390*/  @!P0 BRA `(.L_x_745) ;  /* 0x0000006400c08947 */ /* 0x001fea0003800000 */
.L_x_883:
[----:B------:R-:W-:Y:S05]  /*113a0*/  BSYNC B2 ;  /* 0x0000000000027941 */ /* 0x000fea0003800000 */
.L_x_744:
[----:B------:R-:W-:Y:S01]  /*113b0*/  BSSY B2, `(.L_x_746) ;  /* 0x000000b000027945 */ /* 0x000fe20003800000 */
[----:B------:R-:W-:Y:S02]  /*113c0*/  IMAD.MOV.U32 R10, RZ, RZ, 0x0 ;  /* 0x00000000ff0a7424 */ /* 0x000fe400078e00ff */
[----:B------:R-:W-:Y:S01]  /*113d0*/  IMAD.MOV.U32 R11, RZ, RZ, 0x12f00000 ;  /* 0x12f00000ff0b7424 */ /* 0x000fe200078e00ff */
[----:B------:R-:W-:Y:S06]  /*113e0*/  @P1 BRA `(.L_x_747) ;  /* 0x00000000001c1947 */ /* 0x000fec0003800000 */
[----:B------:R-:W2:Y:S01]  /*113f0*/  S2R R8, SR_TID.X ;  /* 0x0000000000087919 */ /* 0x000ea20000002100 */
[----:B01----:R-:W-:-:S04]  /*11400*/  IMAD.MOV.U32 R6, RZ, RZ, 0x10000 ;  /* 0x00010000ff067424 */ /* 0x003fc800078e00ff */
[----:B------:R3:W-:Y:S01]  /*11410*/  SYNCS.ARRIVE.TRANS64 RZ, [R3+URZ+0x28cb0], R6 ;  /* 0x028cb00603ff79a7 */ /* 0x0007e2000800003f */
[----:B--2---:R-:W-:-:S04]  /*11420*/  LOP3.LUT R8, R8, 0x1f, RZ, 0xc0, !PT ;  /* 0x0000001f08087812 */ /* 0x004fc800078ec0ff */
[----:B------:R-:W-:-:S13]  /*11430*/  ISETP.NE.AND P0, PT, R8, RZ, PT ;  /* 0x000000ff0800720c */ /* 0x000fda0003f05270 */
[----:B---3--:R-:W-:Y:S05]  /*11440*/  @!P0 BRA `(.L_x_747) ;  /* 0x0000000000048947 */ /* 0x008fea0003800000 */
[----:B------:R-:W-:Y:S01]  /*11450*/  BPT.TRAP 0x1 ;  /* 0x000000040000795c */ /* 0x000fe20000300000 */
.L_x_747:
[----:B------:R-:W-:Y:S05]  /*11460*/  BSYNC B2 ;  /* 0x0000000000027941 */ /* 0x000fea0003800000 */
.L_x_746:
[----:B------:R-:W-:Y:S01]  /*11470*/  R2UR UR10, R12 ;  /* 0x000000000c0a72ca */ /* 0x000fe200000e0000 */
[----:B01----:R-:W-:Y:S01]  /*11480*/  IMAD R6, R24, 0x10000, R23 ;  /* 0x0001000018067824 */ /* 0x003fe200078e0217 */
[----:B------:R-:W-:Y:S01]  /*11490*/  R2UR UR6, R10 ;  /* 0x000000000a0672ca */ /* 0x000fe200000e0000 */
[----:B------:R-:W-:Y:S01]  /*114a0*/  UIADD3 UR4, UP0, UR38, 0x670, URZ ;  /* 0x0000067026047890 */ /* 0x000fe2000ff1e03f */
[----:B------:R-:W-:Y:S01]  /*114b0*/  R2UR UR7, R11 ;  /* 0x000000000b0772ca */ /* 0x000fe200000e0000 */
[----:B------:R-:W-:Y:S01]  /*114c0*/  VIADD R3, R3, 0x28cb0 ;  /* 0x00028cb003037836 */ /* 0x000fe20000000000 */
[----:B------:R-:W-:Y:S01]  /*114d0*/  PLOP3.LUT P0, PT, PT, PT, PT, 0x80, 0x0 ;  /* 0x000000000000781c */ /* 0x000fe20003f0f070 */
[----:B------:R-:W-:Y:S01]  /*114e0*/  VIADD R8, R6, 0x400 ;  /* 0x0000040006087836 */ /* 0x000fe20000000000 */
[----:B------:R-:W-:-:S12]  /*114f0*/  UIADD3.X UR5, URZ, UR39, URZ, UP0, !UPT ;  /* 0x000000273f057290 */ /* 0x000fd800087fe43f */
.L_x_748:
        /* <DEDUP_REMOVED lines=10> */
[----:B------:R-:W-:Y:S01]  /*115a0*/  R2UR UR6, R10 ;  /* 0x000000000a0672ca */ /* 0x000fe200000e0000 */
[----:B------:R-:W-:Y:S01]  /*115b0*/  UMOV UR10, 0x40 ;  /* 0x00000040000a7882 */ /* 0x000fe20000000000 */
[----:B------:R-:W-:Y:S02]  /*115c0*/  R2UR UR7, R11 ;  /* 0x000000000b0772ca */ /* 0x000fe400000e0000 */
[----:B------:R-:W-:Y:S02]  /*115d0*/  PLOP3.LUT P0, PT, PT, PT, PT, 0x80, 0x0 ;  /* 0x000000000000781c */ /* 0x000fe40003f0f070 */
[----:B------:R-:W-:-:S11]  /*115e0*/  IADD3 R8, R6, 0x2400, RZ ;  /* 0x0000240006087810 */ /* 0x000fd60007ffe0ff */
.L_x_749:
        /* <DEDUP_REMOVED lines=11> */
[----:B------:R-:W-:Y:S01]  /*116a0*/  VIADD R8, R6, 0x4400 ;  /* 0x0000440006087836 */ /* 0x000fe20000000000 */
[----:B------:R-:W-:Y:S01]  /*116b0*/  R2UR UR7, R11 ;  /* 0x000000000b0772ca */ /* 0x000fe200000e0000 */
[----:B------:R-:W-:Y:S01]  /*116c0*/  UMOV UR10, 0x80 ;  /* 0x00000080000a7882 */ /* 0x000fe20000000000 */
[----:B------:R-:W-:-:S13]  /*116d0*/  PLOP3.LUT P0, PT, PT, PT, PT, 0x80, 0x0 ;  /* 0x000000000000781c */ /* 0x000fda0003f0f070 */
.L_x_750:
        /* <DEDUP_REMOVED lines=15> */
.L_x_751:
        /* <DEDUP_REMOVED lines=15> */
.L_x_752:
        /* <DEDUP_REMOVED lines=15> */
.L_x_753:
        /* <DEDUP_REMOVED lines=15> */
.L_x_754:
        /* <DEDUP_REMOVED lines=15> */
.L_x_755:
        /* <DEDUP_REMOVED lines=9> */
[----:B--2---:R-:W-:Y:S05]  /*11c20*/  @P0 BRA.U.ANY `(.L_x_755) ;  /* 0xfffffffd00d80947 */ /* 0x004fea000393ffff */
.L_x_738:
[----:B------:R-:W-:Y:S05]  /*11c30*/  BSYNC B1 ;  /* 0x0000000000017941 */ /* 0x000fea0003800000 */
.L_x_737:
[----:B------:R-:W-:Y:S01]  /*11c40*/  VIADD R9, R2, 0xfffffffe ;  /* 0xfffffffe02097836 */ /* 0x000fe20000000000 */
[----:B------:R-:W-:Y:S01]  /*11c50*/  PLOP3.LUT P0, PT, PT, PT, PT, 0x8, 0x0 ;  /* 0x000000000000781c */ /* 0x000fe20003f0e170 */
[----:B------:R-:W-:-:S03]  /*11c60*/  VIADD R24, R24, 0x1 ;  /* 0x0000000118187836 */ /* 0x000fc60000000000 */
[----:B------:R-:W-:Y:S02]  /*11c70*/  ISETP.GE.AND P2, PT, R9, R5, PT ;  /* 0x000000050900720c */ /* 0x000fe40003f46270 */
[----:B------:R-:W-:-:S04]  /*11c80*/  ISETP.NE.AND P1, PT, R24, 0x2, PT ;  /* 0x000000021800780c */ /* 0x000fc80003f25270 */
[----:B------:R-:W-:Y:S02]  /*11c90*/  SEL R2, RZ, 0x1, P1 ;  /* 0x00000001ff027807 */ /* 0x000fe40000800000 */
[----:B------:R-:W-:Y:S02]  /*11ca0*/  SEL R24, R24, RZ, P1 ;  /* 0x000000ff18187207 */ /* 0x000fe40000800000 */
[----:B------:R-:W-:-:S03]  /*11cb0*/  LOP3.LUT R28, R28, R2, RZ, 0x3c, !PT ;  /* 0x000000021c1c7212 */ /* 0x000fc600078e3cff */
[----:B------:R-:W-:Y:S05]  /*11cc0*/  @!P2 BRA `(.L_x_731) ;  /* 0x0000000c0000a947 */ /* 0x000fea0003800000 */
.L_x_775:
[----:B------:R-:W-:Y:S05]  /*11cd0*/  YIELD ;  /* 0x0000000000007946 */ /* 0x000fea0003800000 */
[----:B------:R-:W-:Y:S04]  /*11ce0*/  BSSY B1, `(.L_x_756) ;  /* 0x00000b6000017945 */ /* 0x000fe80003800000 */
[----:B------:R-:W-:Y:S05]  /*11cf0*/  @!P6 BRA `(.L_x_757) ;  /* 0x0000000800d0e947 */ /* 0x000fea0003800000 */
[----:B------:R-:W-:Y:S01]  /*11d00*/  IMAD R6, R24, 0x8, R23 ;  /* 0x0000000818067824 */ /* 0x000fe200078e0217 */
[----:B------:R-:W-:Y:S01]  /*11d10*/  SHF.L.U32 R2, R28, 0x1f, RZ ;  /* 0x0000001f1c027819 */ /* 0x000fe200000006ff */
[----:B-1----:R-:W1:Y:S01]  /*11d20*/  S2R R3, SR_TID.X ;  /* 0x0000000000037919 */ /* 0x002e620000002100 */
[----:B------:R-:W-:Y:S02]  /*11d30*/  BSSY B2, `(.L_x_758) ;  /* 0x0000005000027945 */ /* 0x000fe40003800000 */
[----:B------:R-:W2:Y:S01]  /*11d40*/  SYNCS.PHASECHK.TRANS64.TRYWAIT P1, [R6+URZ+0x28ca0], R2 ;  /* 0x028ca002060075a7 */ /* 0x000ea2000802017f */
[----:B-1----:R-:W-:-:S04]  /*11d50*/  LOP3.LUT R3, R3, 0x7f, RZ, 0xc0, !PT ;  /* 0x0000007f03037812 */ /* 0x002fc800078ec0ff */
[----:B------:R-:W-:Y:S01]  /*11d60*/  ISETP.NE.AND P2, PT, R3, RZ, PT ;  /* 0x000000ff0300720c */ /* 0x000fe20003f45270 */
[----:B--2---:R-:W-:-:S12]  /*11d70*/  @!P1 BRA `(.L_x_759) ;  /* 0x0000005c005c9947 */ /* 0x004fd80003800000 */
.L_x_884:
[----:B------:R-:W-:Y:S05]  /*11d80*/  BSYNC B2 ;  /* 0x0000000000027941 */ /* 0x000fea0003800000 */
.L_x_758:
[----:B------:R-:W-:Y:S04]  /*11d90*/  BSSY B2, `(.L_x_760) ;  /* 0x0000009000027945 */ /* 0x000fe80003800000 */
[----:B------:R-:W-:Y:S05]  /*11da0*/  @P2 BRA `(.L_x_761) ;  /* 0x00000000001c2947 */ /* 0x000fea0003800000 */
[----:B------:R-:W2:Y:S01]  /*11db0*/  S2R R7, SR_TID.X ;  /* 0x0000000000077919 */ /* 0x000ea20000002100 */
[----:B------:R-:W-:-:S04]  /*11dc0*/  IMAD.MOV.U32 R3, RZ, RZ, 0x2000 ;  /* 0x00002000ff037424 */ /* 0x000fc800078e00ff */
[----:B------:R3:W-:Y:S01]  /*11dd0*/  SYNCS.ARRIVE.TRANS64 RZ, [R6+URZ+0x28c90], R3 ;  /* 0x028c900306ff79a7 */ /* 0x0007e2000800003f */
[----:B--2---:R-:W-:-:S04]  /*11de0*/  LOP3.LUT R7, R7, 0x1f, RZ, 0xc0, !PT ;  /* 0x0000001f07077812 */ /* 0x004fc800078ec0ff */
[----:B------:R-:W-:-:S13]  /*11df0*/  ISETP.NE.AND P1, PT, R7, RZ, PT ;  /* 0x000000ff0700720c */ /* 0x000fda0003f25270 */
[----:B---3--:R-:W-:Y:S05]  /*11e00*/  @!P1 BRA `(.L_x_761) ;  /* 0x0000000000049947 */ /* 0x008fea0003800000 */
[----:B------:R-:W-:Y:S01]  /*11e10*/  BPT.TRAP 0x1 ;  /* 0x000000040000795c */ /* 0x000fe20000300000 */
.L_x_761:
[----:B------:R-:W-:Y:S05]  /*11e20*/  BSYNC B2 ;  /* 0x0000000000027941 */ /* 0x000fea0003800000 */
.L_x_760:
        /* <DEDUP_REMOVED lines=10> */
[----:B------:R-:W-:-:S10]  /*11ed0*/  UMOV UR7, 0x12f00000 ;  /* 0x12f0000000077882 */ /* 0x000fd40000000000 */
.L_x_762:
        /* <DEDUP_REMOVED lines=13> */
.L_x_885:
[----:B------:R-:W-:Y:S05]  /*11fb0*/  BSYNC B2 ;  /* 0x0000000000027941 */ /* 0x000fea0003800000 */
.L_x_763:
[----:B------:R-:W-:Y:S01]  /*11fc0*/  BSSY B2, `(.L_x_765) ;  /* 0x000000b000027945 */ /* 0x000fe20003800000 */
[----:B01----:R-:W-:Y:S02]  /*11fd0*/  IMAD.MOV.U32 R2, RZ, RZ, 0x0 ;  /* 0x00000000ff027424 */ /* 0x003fe400078e00ff */
[----:B------:R-:W-:Y:S01]  /*11fe0*/  IMAD.MOV.U32 R3, RZ, RZ, 0x12f00000 ;  /* 0x12f00000ff037424 */ /* 0x000fe200078e00ff */
[----:B------:R-:W-:Y:S06]  /*11ff0*/  @P2 BRA `(.L_x_766) ;  /* 0x00000000001c2947 */ /* 0x000fec0003800000 */
[----:B------:R-:W0:Y:S01]  /*12000*/  S2R R11, SR_TID.X ;  /* 0x00000000000b7919 */ /* 0x000e220000002100 */
[----:B------:R-:W-:-:S04]  /*12010*/  IMAD.MOV.U32 R7, RZ, RZ, 0x10000 ;  /* 0x00010000ff077424 */ /* 0x000fc800078e00ff */
[----:B------:R1:W-:Y:S01]  /*12020*/  SYNCS.ARRIVE.TRANS64 RZ, [R6+URZ+0x28cb0], R7 ;  /* 0x028cb00706ff79a7 */ /* 0x0003e2000800003f */
[----:B0-----:R-:W-:-:S04]  /*12030*/  LOP3.LUT R11, R11, 0x1f, RZ, 0xc0, !PT ;  /* 0x0000001f0b0b7812 */ /* 0x001fc800078ec0ff */
[----:B------:R-:W-:-:S13]  /*12040*/  ISETP.NE.AND P1, PT, R11, RZ, PT ;  /* 0x000000ff0b00720c */ /* 0x000fda0003f25270 */
[----:B-1----:R-:W-:Y:S05]  /*12050*/  @!P1 BRA `(.L_x_766) ;  /* 0x0000000000049947 */ /* 0x002fea0003800000 */
[----:B------:R-:W-:Y:S01]  /*12060*/  BPT.TRAP 0x1 ;  /* 0x000000040000795c */ /* 0x000fe20000300000 */
.L_x_766:
[----:B------:R-:W-:Y:S05]  /*12070*/  BSYNC B2 ;  /* 0x0000000000027941 */ /* 0x000fea0003800000 */
.L_x_765:
[----:B------:R-:W-:Y:S01]  /*12080*/  R2UR UR6, R2 ;  /* 0x00000000020672ca */ /* 0x000fe200000e0000 */
[----:B------:R-:W-:Y:S01]  /*12090*/  IMAD R7, R24, 0x10000, R23 ;  /* 0x0001000018077824 */ /* 0x000fe200078e0217 */
[----:B------:R-:W-:Y:S01]  /*120a0*/  R2UR UR7, R3 ;  /* 0x00000000030772ca */ /* 0x000fe200000e0000 */
[----:B------:R-:W-:Y:S01]  /*120b0*/  UIADD3 UR4, UP0, UR38, 0x670, URZ ;  /* 0x0000067026047890 */ /* 0x000fe2000ff1e03f */
[----:B------:R-:W-:Y:S01]  /*120c0*/  R2UR UR10, R10 ;  /* 0x000000000a0a72ca */ /* 0x000fe200000e0000 */
[----:B------:R-:W-:Y:S01]  /*120d0*/  VIADD R6, R6, 0x28cb0 ;  /* 0x00028cb006067836 */ /* 0x000fe20000000000 */
[----:B------:R-:W-:Y:S01]  /*120e0*/  PLOP3.LUT P1, PT, PT, PT, PT, 0x80, 0x0 ;  /* 0x000000000000781c */ /* 0x000fe20003f2f070 */
[----:B------:R-:W-:Y:S01]  /*120f0*/  VIADD R10, R7, 0x400 ;  /* 0x00000400070a7836 */ /* 0x000fe20000000000 */
[----:B------:R-:W-:-:S12]  /*12100*/  UIADD3.X UR5, URZ, UR39, URZ, UP0, !UPT ;  /* 0x000000273f057290 */ /* 0x000fd800087fe43f */
.L_x_767:
        /* <DEDUP_REMOVED lines=15> */
.L_x_768:
        /* <DEDUP_REMOVED lines=15> */
.L_x_769:
        /* <DEDUP_REMOVED lines=15> */
.L_x_770:
        /* <DEDUP_REMOVED lines=15> */
.L_x_771:
        /* <DEDUP_REMOVED lines=15> */
.L_x_772:
        /* <DEDUP_REMOVED lines=15> */
.L_x_773:
        /* <DEDUP_REMOVED lines=15> */
.L_x_774:
        /* <DEDUP_REMOVED lines=10> */
.L_x_757:
[----:B------:R-:W-:Y:S05]  /*12840*/  BSYNC B1 ;  /* 0x0000000000017941 */ /* 0x000fea0003800000 */
.L_x_756:
[C---:B------:R-:W-:Y:S01]  /*12850*/  ISETP.GT.AND P2, PT, R9.reuse, R5, PT ;  /* 0x000000050900720c */ /* 0x040fe20003f44270 */
[----:B------:R-:W-:Y:S02]  /*12860*/  VIADD R24, R24, 0x1 ;  /* 0x0000000118187836 */ /* 0x000fe40000000000 */
[----:B------:R-:W-:-:S03]  /*12870*/  VIADD R9, R9, 0xffffffff ;  /* 0xffffffff09097836 */ /* 0x000fc60000000000 */
[----:B------:R-:W-:-:S04]  /*12880*/  ISETP.NE.AND P1, PT, R24, 0x2, PT ;  /* 0x000000021800780c */ /* 0x000fc80003f25270 */
[----:B------:R-:W-:Y:S02]  /*12890*/  SEL R2, RZ, 0x1, P1 ;  /* 0x00000001ff027807 */ /* 0x000fe40000800000 */
[----:B------:R-:W-:Y:S02]  /*128a0*/  SEL R24, R24, RZ, P1 ;  /* 0x000000ff18187207 */ /* 0x000fe40000800000 */
[----:B------:R-:W-:Y:S01]  /*128b0*/  LOP3.LUT R28, R28, R2, RZ, 0x3c, !PT ;  /* 0x000000021c1c7212 */ /* 0x000fe200078e3cff */
[----:B------:R-:W-:Y:S06]  /*128c0*/  @P2 BRA `(.L_x_775) ;  /* 0xfffffff400002947 */ /* 0x000fec000383ffff */
.L_x_731:
[----:B------:R-:W-:Y:S05]  /*128d0*/  BSYNC B0 ;  /* 0x0000000000007941 */ /* 0x000fea0003800000 */
.L_x_730:
[----:B------:R-:W2:Y:S01]  /*128e0*/  LDL R2, [R1+0x4] ;  /* 0x0000040001027983 */ /* 0x000ea20000100800 */
[----:B------:R-:W-:Y:S05]  /*128f0*/  @!P0 WARPSYNC.ALL ;  /* 0x0000000000008948 */ /* 0x000fea0003800000 */
[----:B------:R-:W-:Y:S06]  /*12900*/  @!P0 BAR.SYNC.DEFER_BLOCKING 0xc, 0x180 ;  /* 0x0306000000008b1d */ /* 0x000fec0000010000 */
[----:B------:R-:W-:Y:S01]  /*12910*/  BSSY B7, `(.L_x_776) ;  /* 0x0000378000077945 */ /* 0x000fe20003800000 */
[----:B--2---:R-:W-:-:S13]  /*12920*/  ISETP.GT.AND P0, PT, R2, RZ, PT ;  /* 0x000000ff0200720c */ /* 0x004fda0003f04270 */
[----:B------:R-:W-:Y:S05]  /*12930*/  @P0 BRA `(.L_x_777) ;  /* 0x0000000000440947 */ /* 0x000fea0003800000 */
[----:B------:R-:W2:Y:S02]  /*12940*/  S2R R2, SR_TID.X ;  /* 0x0000000000027919 */ /* 0x000ea40000002100 */
[----:B--2---:R-:W-:-:S04]  /*12950*/  LOP3.LUT R2, R2, 0x7f, RZ, 0xc0, !PT ;  /* 0x0000007f02027812 */ /* 0x004fc800078ec0ff */
[----:B------:R-:W-:-:S13]  /*12960*/  ISETP.NE.AND P0, PT, R2, RZ, PT ;  /* 0x000000ff0200720c */ /* 0x000fda0003f05270 */
[----:B------:R-:W-:Y:S05]  /*12970*/  @P0 BRA `(.L_x_778) ;  /* 0x0000003400c40947 */ /* 0x000fea0003800000 */
[----:B------:R-:W2:Y:S01]  /*12980*/  S2R R5, SR_LANEID ;  /* 0x0000000000057919 */ /* 0x000ea20000000000 */
[----:B------:R-:W-:Y:S01]  /*12990*/  VOTEU.ANY UR4, UPT, PT ;  /* 0x0000000000047886 */ /* 0x000fe200038e0100 */
[----:B-1----:R-:W1:Y:S01]  /*129a0*/  LDC.64 R2, c[0x0][0xc60] ;  /* 0x00031800ff027b82 */ /* 0x002e620000000a00 */
[----:B------:R-:W2:Y:S02]  /*129b0*/  FLO.U32 R0, UR4 ;  /* 0x0000000400007d00 */ /* 0x000ea400080e0000 */
[----:B--2---:R-:W-:-:S06]  /*129c0*/  ISETP.EQ.U32.AND P0, PT, R0, R5, PT ;  /* 0x000000050000720c */ /* 0x004fcc0003f02070 */
[----:B------:R-:W1:Y:S07]  /*129d0*/  POPC R5, UR4 ;  /* 0x0000000400057d09 */ /* 0x000e6e0008000000 */
[----:B-1----:R-:W2:Y:S01]  /*129e0*/  @P0 ATOMG.E.ADD.STRONG.GPU PT, R3, desc[UR40][R2.64], R5 ;  /* 0x00000005020309a8 */ /* 0x002ea200081ee1e8 */
[----:B------:R-:W1:Y:S02]  /*129f0*/  S2R R4, SR_LTMASK ;  /* 0x0000000000047919 */ /* 0x000e640000003900 */
[----:B-1----:R-:W-:-:S04]  /*12a00*/  LOP3.LUT R4, R4, UR4, RZ, 0xc0, !PT ;  /* 0x0000000404047c12 */ /* 0x002fc8000f8ec0ff */
[----:B------:R-:W1:Y:S01]  /*12a10*/  POPC R7, R4 ;  /* 0x0000000400077309 */ /* 0x000e620000000000 */
[----:B--2---:R-:W1:Y:S02]  /*12a20*/  SHFL.IDX PT, R0, R3, R0, 0x1f ;  /* 0x00001f0003007589 */ /* 0x004e6400000e0000 */
[----:B-1----:R-:W-:Y:S01]  /*12a30*/  IADD3 R16, R0, UR36, R7 ;  /* 0x0000002400107c10 */ /* 0x002fe2000fffe007 */
[----:B------:R-:W-:Y:S06]  /*12a40*/  BRA `(.L_x_778) ;  /* 0x0000003400907947 */ /* 0x000fec0003800000 */
.L_x_777:
        /* <DEDUP_REMOVED lines=8> */
[----:B------:R-:W-:Y:S02]  /*12ad0*/  IMAD.U32 R4, RZ, RZ, UR6 ;  /* 0x00000006ff047e24 */ /* 0x000fe4000f8e00ff */
[----:B-1----:R-:W1:Y:S01]  /*12ae0*/  LDC.64 R2, c[0x4][R2] ;  /* 0x0100000002027b82 */ /* 0x002e620000000a00 */
[----:B------:R-:W-:Y:S02]  /*12af0*/  IMAD.U32 R5, RZ, RZ, UR7 ;  /* 0x00000007ff057e24 */ /* 0x000fe4000f8e00ff */
[----:B------:R-:W-:Y:S02]  /*12b00*/  IMAD.U32 R6, RZ, RZ, UR8 ;  /* 0x00000008ff067e24 */ /* 0x000fe4000f8e00ff */
[----:B------:R-:W-:-:S02]  /*12b10*/  IMAD.U32 R7, RZ, RZ, UR9 ;  /* 0x00000009ff077e24 */ /* 0x000fc4000f8e00ff */
[----:B------:R-:W-:Y:S02]  /*12b20*/  IMAD.U32 R10, RZ, RZ, UR4 ;  /* 0x00000004ff0a7e24 */ /* 0x000fe4000f8e00ff */
[----:B------:R-:W-:Y:S02]  /*12b30*/  IMAD.U32 R11, RZ, RZ, UR5 ;  /* 0x00000005ff0b7e24 */ /* 0x000fe4000f8e00ff */
[----:B0-----:R-:W-:Y:S02]  /*12b40*/  IMAD.MOV.U32 R8, RZ, RZ, 0x70 ;  /* 0x00000070ff087424 */ /* 0x001fe400078e00ff */
[----:B------:R-:W-:Y:S02]  /*12b50*/  IMAD.MOV.U32 R12, RZ, RZ, 0x1 ;  /* 0x00000001ff0c7424 */ /* 0x000fe400078e00ff */
[----:B------:R-:W-:-:S07]  /*12b60*/  IMAD.MOV.U32 R13, RZ, RZ, RZ ;  /* 0x000000ffff0d7224 */ /* 0x000fce00078e00ff */
[----:B------:R-:W-:-:S07]  /*12b70*/  LEPC R20, `(.L_x_780) ;  /* 0x000000001014794e */ /* 0x000fce0000000000 */
[----:B-1----:R-:W-:Y:S05]  /*12b80*/  CALL.ABS.NOINC R2 ;  /* 0x0000000002007343 */ /* 0x002fea0003c00000 */
.L_x_780:
[----:B------:R-:W-:Y:S05]  /*12b90*/  BSYNC B6 ;  /* 0x0000000000067941 */ /* 0x000fea0003800000 */
.L_x_779:
        /* <DEDUP_REMOVED lines=8> */
[----:B-1----:R1:W2:Y:S01]  /*12c20*/  LDC.64 R2, c[0x4][R34] ;  /* 0x0100000022027b82 */ /* 0x0022a20000000a00 */
[----:B------:R-:W-:Y:S01]  /*12c30*/  IMAD.U32 R4, RZ, RZ, UR6 ;  /* 0x00000006ff047e24 */ /* 0x000fe2000f8e00ff */
[----:B0-----:R-:W-:Y:S01]  /*12c40*/  MOV R8, 0x70 ;  /* 0x0000007000087802 */ /* 0x001fe20000000f00 */
[----:B------:R-:W-:Y:S02]  /*12c50*/  IMAD.U32 R5, RZ, RZ, UR7 ;  /* 0x00000007ff057e24 */ /* 0x000fe4000f8e00ff */
[----:B------:R-:W-:Y:S02]  /*12c60*/  IMAD.U32 R6, RZ, RZ, UR8 ;  /* 0x00000008ff067e24 */ /* 0x000fe4000f8e00ff */
[----:B------:R-:W-:-:S02]  /*12c70*/  IMAD.U32 R7, RZ, RZ, UR9 ;  /* 0x00000009ff077e24 */ /* 0x000fc4000f8e00ff */
[----:B------:R-:W-:Y:S02]  /*12c80*/  IMAD.U32 R10, RZ, RZ, UR4 ;  /* 0x00000004ff0a7e24 */ /* 0x000fe4000f8e00ff */
[----:B------:R-:W-:Y:S02]  /*12c90*/  IMAD.U32 R11, RZ, RZ, UR5 ;  /* 0x00000005ff0b7e24 */ /* 0x000fe4000f8e00ff */
[----:B------:R-:W-:Y:S02]  /*12ca0*/  IMAD.MOV.U32 R12, RZ, RZ, 0x1 ;  /* 0x00000001ff0c7424 */ /* 0x000fe400078e00ff */
[----:B-1----:R-:W-:-:S07]  /*12cb0*/  IMAD.MOV.U32 R13, RZ, RZ, RZ ;  /* 0x000000ffff0d7224 */ /* 0x002fce00078e00ff */
[----:B------:R-:W-:-:S07]  /*12cc0*/  LEPC R20, `(.L_x_783) ;  /* 0x000000001014794e */ /* 0x000fce0000000000 */
[----:B--2---:R-:W-:Y:S05]  /*12cd0*/  CALL.ABS.NOINC R2 ;  /* 0x0000000002007343 */ /* 0x004fea0003c00000 */
.L_x_783:
        /* <DEDUP_REMOVED lines=15> */
.L_x_782:
[----:B------:R-:W-:Y:S05]  /*12dd0*/  BSYNC B6 ;  /* 0x0000000000067941 */ /* 0x000fea0003800000 */
.L_x_781:
[----:B------:R-:W2:Y:S01]  /*12de0*/  LDL R34, [R1+0x4] ;  /* 0x0000040001227983 */ /* 0x000ea20000100800 */
[----:B------:R-:W-:Y:S01]  /*12df0*/  ULDC.64 UR4, c[0x0][0x9f8] ;  /* 0x00027e0000047ab9 */ /* 0x000fe20000000a00 */
[----:B------:R-:W3:Y:S01]  /*12e00*/  LDC R10, c[0x0][0x430] ;  /* 0x00010c00ff0a7b82 */ /* 0x000ee20000000800 */
[----:B------:R-:W-:Y:S01]  /*12e10*/  ISETP.NE.U32.AND P0, PT, RZ, UR4, PT ;  /* 0x00000004ff007c0c */ /* 0x000fe2000bf05070 */
[----:B------:R-:W4:Y:S03]  /*12e20*/  S2R R20, SR_TID.X ;  /* 0x0000000000147919 */ /* 0x000f260000002100 */
[----:B------:R-:W-:-:S13]  /*12e30*/  ISETP.NE.AND.EX P0, PT, RZ, UR5, PT, P0 ;  /* 0x00000005ff007c0c */ /* 0x000fda000bf05300 */
[----:B------:R-:W-:Y:S01]  /*12e40*/  @P0 IADD3 R2, P1, R27, UR4, RZ ;  /* 0x000000041b020c10 */ /* 0x000fe2000ff3e0ff */
[----:B------:R-:W0:Y:S01]  /*12e50*/  S2R R11, SR_TID.X ;  /* 0x00000000000b7919 */ /* 0x000e220000002100 */
[----:B------:R-:W-:Y:S02]  /*12e60*/  ULDC UR4, c[0x0][0x320] ;  /* 0x0000c80000047ab9 */ /* 0x000fe40000000800 */
[----:B-1----:R-:W-:-:S05]  /*12e70*/  @P0 IADD3.X R3, R29, UR5, RZ, P1, !PT ;  /* 0x000000051d030c10 */ /* 0x002fca0008ffe4ff */
[----:B------:R1:W2:Y:S01]  /*12e80*/  @P0 LDG.E R30, desc[UR40][R2.64] ;  /* 0x00000028021e0981 */ /* 0x0002a2000c1e1900 */
[----:B----4-:R-:W-:-:S04]  /*12e90*/  LOP3.LUT R20, R20, 0x7f, RZ, 0xc0, !PT ;  /* 0x0000007f14147812 */ /* 0x010fc800078ec0ff */
[----:B------:R-:W-:Y:S02]  /*12ea0*/  SHF.R.U32.HI R21, RZ, 0x3, R20 ;  /* 0x00000003ff157819 */ /* 0x000fe40000011614 */
[----:B------:R-:W4:Y:S02]  /*12eb0*/  S2R R20, SR_TID.X ;  /* 0x0000000000147919 */ /* 0x000f240000002100 */
[----:B----4-:R-:W-:-:S05]  /*12ec0*/  IMAD.SHL.U32 R20, R20, 0x10, RZ ;  /* 0x0000001014147824 */ /* 0x010fca00078e00ff */
[----:B------:R-:W-:Y:S02]  /*12ed0*/  LOP3.LUT R20, R21, 0x70, R20, 0xf8, !PT ;  /* 0x0000007015147812 */ /* 0x000fe400078ef814 */
[----:B------:R-:W4:Y:S01]  /*12ee0*/  S2R R21, SR_TID.X ;  /* 0x0000000000157919 */ /* 0x000f220000002100 */
[----:B---3--:R-:W-:Y:S01]  /*12ef0*/  ISETP.NE.AND P1, PT, R10, 0x1, PT ;  /* 0x000000010a00780c */ /* 0x008fe20003f25270 */
[----:B------:R-:W-:-:S12]  /*12f00*/  VIADD R31, R31, 0xffffffc0 ;  /* 0xffffffc01f1f7836 */ /* 0x000fd80000000000 */
[----:B------:R-:W3:Y:S08]  /*12f10*/  @P1 LDC R0, c[0x0][0x434] ;  /* 0x00010d00ff001b82 */ /* 0x000ef00000000800 */
[----:B-1----:R-:W1:Y:S01]  /*12f20*/  @P1 LDC R2, c[0x0][0x438] ;  /* 0x00010e00ff021b82 */ /* 0x002e620000000800 */
[----:B----4-:R-:W-:-:S05]  /*12f30*/  IMAD.SHL.U32 R21, R21, 0x8, RZ ;  /* 0x0000000815157824 */ /* 0x010fca00078e00ff */
[----:B------:R-:W-:-:S04]  /*12f40*/  LOP3.LUT R21, R21, 0x38, RZ, 0xc0, !PT ;  /* 0x0000003815157812 */ /* 0x000fc800078ec0ff */
[----:B------:R-:W-:-:S04]  /*12f50*/  LOP3.LUT R21, R21, 0x40, RZ, 0xfc, !PT ;  /* 0x0000004015157812 */ /* 0x000fc800078efcff */
[----:B------:R-:W-:Y:S02]  /*12f60*/  ISETP.GE.AND P2, PT, R21, UR4, PT ;  /* 0x0000000415007c0c */ /* 0x000fe4000bf46270 */
[----:B------:R-:W4:Y:S01]  /*12f70*/  S2R R21, SR_TID.X ;  /* 0x0000000000157919 */ /* 0x000f220000002100 */
[----:B------:R-:W-:Y:S02]  /*12f80*/  IMAD.IADD R3, R20, 0x1, R31 ;  /* 0x0000000114037824 */ /* 0x000fe400078e021f */
[----:B0-----:R-:W-:Y:S02]  /*12f90*/  IMAD.SHL.U32 R11, R11, 0x8, RZ ;  /* 0x000000080b0b7824 */ /* 0x001fe400078e00ff */
[----:B------:R-:W-:-:S03]  /*12fa0*/  IMAD.IADD R8, R3, 0x1, R33 ;  /* 0x0000000103087824 */ /* 0x000fc600078e0221 */
[----:B------:R-:W-:Y:S02]  /*12fb0*/  LOP3.LUT R11, R11, 0x38, RZ, 0xc0, !PT ;  /* 0x000000380b0b7812 */ /* 0x000fe400078ec0ff */
[----:B------:R-:W-:-:S04]  /*12fc0*/  LOP3.LUT R22, R22, 0xffffffbf, RZ, 0xc0, !PT ;  /* 0xffffffbf16167812 */ /* 0x000fc800078ec0ff */
[----:B------:R-:W-:-:S04]  /*12fd0*/  @P2 LOP3.LUT R22, R22, 0x40, RZ, 0xfc, !PT ;  /* 0x0000004016162812 */ /* 0x000fc800078efcff */
[----:B------:R-:W-:Y:S01]  /*12fe0*/  LOP3.LUT R22, R22, 0xffffff7f, RZ, 0xc0, !PT ;  /* 0xffffff7f16167812 */ /* 0x000fe200078ec0ff */
[----:B----4-:R-:W-:-:S05]  /*12ff0*/  IMAD.SHL.U32 R21, R21, 0x8, RZ ;  /* 0x0000000815157824 */ /* 0x010fca00078e00ff */
[----:B------:R-:W-:Y:S02]  /*13000*/  LOP3.LUT R21, R21, 0x38, RZ, 0xc0, !PT ;  /* 0x0000003815157812 */ /* 0x000fe400078ec0ff */
[----:B------:R-:W-:-:S05]  /*13010*/  SEL R9, RZ, 0xffffffff, P2 ;  /* 0xffffffffff097807 */ /* 0x000fca0001000000 */
[----:B------:R-:W-:Y:S02]  /*13020*/  IMAD.SHL.U32 R9, R9, 0x2, RZ ;  /* 0x0000000209097824 */ /* 0x000fe400078e00ff */
[----:B------:R-:W-:Y:S01]  /*13030*/  IMAD.MOV.U32 R36, RZ, RZ, RZ ;  /* 0x000000ffff247224 */ /* 0x000fe200078e00ff */
[----:B------:R-:W-:Y:S02]  /*13040*/  LOP3.LUT R13, R11, 0x1c0, RZ, 0xfc, !PT ;  /* 0x000001c00b0d7812 */ /* 0x000fe400078efcff */
[----:B--2---:R-:W-:Y:S01]  /*13050*/  ISETP.GE.AND P0, PT, R3, R34, PT ;  /* 0x000000220300720c */ /* 0x004fe20003f06270 */
[----:B---3--:R-:W-:-:S04]  /*13060*/  @P1 IMAD.HI.U32 R3, R8, R0, RZ ;  /* 0x0000000008031227 */ /* 0x008fc800078e00ff */
[----:B------:R-:W-:Y:S01]  /*13070*/  IMAD.MOV.U32 R0, RZ, RZ, R8 ;  /* 0x000000ffff007224 */ /* 0x000fe200078e0008 */
[----:B-1----:R-:W-:Y:S02]  /*13080*/  @P1 SHF.R.U32.HI R0, RZ, R2, R3 ;  /* 0x00000002ff001219 */ /* 0x002fe40000011603 */
[----:B------:R-:W-:Y:S02]  /*13090*/  ISETP.GE.AND P1, PT, R11, UR4, PT ;  /* 0x000000040b007c0c */ /* 0x000fe4000bf26270 */
[----:B------:R-:W-:Y:S02]  /*130a0*/  ISETP.GT.U32.OR P0, PT, R20, 0x3f, P0 ;  /* 0x0000003f1400780c */ /* 0x000fe40000704470 */
[C---:B------:R-:W-:Y:S02]  /*130b0*/  LOP3.LUT R34, R21.reuse, 0x80, RZ, 0xfc, !PT ;  /* 0x0000008015227812 */ /* 0x040fe400078efcff */
[----:B------:R-:W-:Y:S02]  /*130c0*/  LOP3.LUT R21, R21, 0xc0, RZ, 0xfc, !PT ;  /* 0x000000c015157812 */ /* 0x000fe400078efcff */
[----:B------:R-:W-:-:S05]  /*130d0*/  SEL R4, RZ, 0x1, P1 ;  /* 0x00000001ff047807 */ /* 0x000fca0000800000 */
[----:B------:R-:W-:Y:S02]  /*130e0*/  @P1 LOP3.LUT R22, R22, 0x80, RZ, 0xfc, !PT ;  /* 0x0000008016161812 */ /* 0x000fe400078efcff */
[----:B------:R-:W-:Y:S01]  /*130f0*/  ISETP.GE.AND P1, PT, R21, UR4, PT ;  /* 0x0000000415007c0c */ /* 0x000fe2000bf26270 */
[----:B------:R-:W0:Y:S01]  /*13100*/  @!P0 LDC.64 R2, c[0x0][0x428] ;  /* 0x00010a00ff028b82 */ /* 0x000e220000000a00 */
[----:B------:R-:W1:Y:S01]  /*13110*/  S2R R21, SR_TID.X ;  /* 0x0000000000157919 */ /* 0x000e620000002100 */
[----:B------:R-:W-:Y:S02]  /*13120*/  LOP3.LUT R9, R9, 0x2, R4, 0xe2, !PT ;  /* 0x0000000209097812 */ /* 0x000fe400078ee204 */
[----:B------:R-:W-:-:S04]  /*13130*/  ISETP.GE.AND P2, PT, R34, UR4, PT ;  /* 0x0000000422007c0c */ /* 0x000fc8000bf46270 */
[----:B------:R-:W2:Y:S01]  /*13140*/  @!P0 LDC.64 R4, c[0x0][0x418] ;  /* 0x00010600ff048b82 */ /* 0x000ea20000000a00 */
[----:B------:R-:W-:Y:S02]  /*13150*/  SEL R6, RZ, 0x4, P2 ;  /* 0x00000004ff067807 */ /* 0x000fe40001000000 */
[----:B------:R-:W-:Y:S02]  /*13160*/  SEL R7, RZ, 0x8, P1 ;  /* 0x00000008ff077807 */ /* 0x000fe40000800000 */
[----:B------:R-:W-:Y:S02]  /*13170*/  SHF.R.S32.HI R34, RZ, 0x1f, R30 ;  /* 0x0000001fff227819 */ /* 0x000fe4000001141e */
[----:B------:R-:W-:Y:S01]  /*13180*/  LOP3.LUT R9, R7, R9, R6, 0xfe, !PT ;  /* 0x0000000907097212 */ /* 0x000fe200078efe06 */
[--C-:B------:R-:W-:Y:S01]  /*13190*/  @!P0 IMAD.MOV.U32 R6, RZ, RZ, R0.reuse ;  /* 0x000000ffff068224 */ /* 0x100fe200078e0000 */
[----:B------:R-:W-:Y:S02]  /*131a0*/  @!P0 SHF.R.S32.HI R7, RZ, 0x1f, R0 ;  /* 0x0000001fff078819 */ /* 0x000fe40000011400 */
[----:B------:R-:W-:-:S04]  /*131b0*/  LOP3.LUT R22, R22, 0xffffffdf, RZ, 0xc0, !PT ;  /* 0xffffffdf16167812 */ /* 0x000fc800078ec0ff */
[----:B------:R-:W-:Y:S01]  /*131c0*/  @P2 LOP3.LUT R22, R22, 0x20, RZ, 0xfc, !PT ;  /* 0x0000002016162812 */ /* 0x000fe200078efcff */
[----:B0-----:R-:W-:-:S04]  /*131d0*/  @!P0 IMAD.WIDE.U32 R6, R30, R2, R6 ;  /* 0x000000021e068225 */ /* 0x001fc800078e0006 */
[----:B------:R-:W-:Y:S01]  /*131e0*/  @!P0 IMAD R2, R34, R2, RZ ;  /* 0x0000000222028224 */ /* 0x000fe200078e02ff */
[----:B------:R-:W-:-:S03]  /*131f0*/  LOP3.LUT R22, R22, 0xffffffef, RZ, 0xc0, !PT ;  /* 0xffffffef16167812 */ /* 0x000fc600078ec0ff */
[----:B------:R-:W-:Y:S02]  /*13200*/  @!P0 IMAD R3, R30, R3, R2 ;  /* 0x000000031e038224 */ /* 0x000fe400078e0202 */
[----:B-1----:R-:W-:Y:S01]  /*13210*/  IMAD.SHL.U32 R21, R21, 0x8, RZ ;  /* 0x0000000815157824 */ /* 0x002fe200078e00ff */
[----:B------:R-:W-:Y:S01]  /*13220*/  @P1 LOP3.LUT R22, R22, 0x10, RZ, 0xfc, !PT ;  /* 0x0000001016161812 */ /* 0x000fe200078efcff */
[----:B------:R-:W-:Y:S01]  /*13230*/  @!P0 IMAD.IADD R3, R7, 0x1, R3 ;  /* 0x0000000107038824 */ /* 0x000fe200078e0203 */
[C---:B--2---:R-:W-:Y:S02]  /*13240*/  @!P0 LEA R4, P1, R6.reuse, R4, 0x2 ;  /* 0x0000000406048211 */ /* 0x044fe400078210ff */
[----:B------:R-:W-:Y:S02]  /*13250*/  LOP3.LUT R21, R21, 0x38, RZ, 0xc0, !PT ;  /* 0x0000003815157812 */ /* 0x000fe400078ec0ff */
[----:B------:R-:W-:Y:S02]  /*13260*/  @!P0 LEA.HI.X R5, R6, R5, R3, 0x2, P1 ;  /* 0x0000000506058211 */ /* 0x000fe400008f1403 */
[----:B------:R-:W-:-:S03]  /*13270*/  LOP3.LUT R12, R21, 0x180, RZ, 0xfc, !PT ;  /* 0x00000180150c7812 */ /* 0x000fc600078efcff */
[----:B------:R0:W5:Y:S01]  /*13280*/  @!P0 LDG.E R36, desc[UR40][R4.64] ;  /* 0x0000002804248981 */ /* 0x000162000c1e1900 */
[----:B------:R-:W-:Y:S02]  /*13290*/  ISETP.GE.AND P0, PT, R12, UR4, PT ;  /* 0x000000040c007c0c */ /* 0x000fe4000bf06270 */
[C---:B------:R-:W-:Y:S02]  /*132a0*/  LOP3.LUT R12, R11.reuse, 0x100, RZ, 0xfc, !PT ;  /* 0x000001000b0c7812 */ /* 0x040fe400078efcff */
[----:B------:R-:W-:Y:S02]  /*132b0*/  LOP3.LUT R11, R11, 0x140, RZ, 0xfc, !PT ;  /* 0x000001400b0b7812 */ /* 0x000fe400078efcff */
[----:B------:R-:W-:Y:S02]  /*132c0*/  ISETP.GE.AND P3, PT, R12, UR4, PT ;  /* 0x000000040c007c0c */ /* 0x000fe4000bf66270 */
[----:B------:R-:W-:Y:S02]  /*132d0*/  ISETP.GE.AND P2, PT, R11, UR4, PT ;  /* 0x000000040b007c0c */ /* 0x000fe4000bf46270 */
[----:B0-----:R-:W-:-:S02]  /*132e0*/  SEL R4, RZ, 0x10, P3 ;  /* 0x00000010ff047807 */ /* 0x001fc40001800000 */
[----:B------:R-:W-:Y:S01]  /*132f0*/  SEL R5, RZ, 0x20, P2 ;  /* 0x00000020ff057807 */ /* 0x000fe20001000000 */
[----:B------:R-:W-:Y:S01]  /*13300*/  IMAD.MOV R0, RZ, RZ, -R0 ;  /* 0x000000ffff007224 */ /* 0x000fe200078e0a00 */
[----:B------:R-:W-:Y:S02]  /*13310*/  SEL R3, RZ, 0x40, P0 ;  /* 0x00000040ff037807 */ /* 0x000fe40000000000 */
[----:B------:R-:W-:Y:S01]  /*13320*/  LOP3.LUT R4, R5, R9, R4, 0xfe, !PT ;  /* 0x0000000905047212 */ /* 0x000fe200078efe04 */
[----:B------:R-:W-:-:S03]  /*13330*/  IMAD R0, R10, R0, R8 ;  /* 0x000000000a007224 */ /* 0x000fc600078e0208 */
[----:B------:R-:W-:-:S05]  /*13340*/  LOP3.LUT R3, R4, R3, RZ, 0xfc, !PT ;  /* 0x0000000304037212 */ /* 0x000fca00078efcff */
[----:B------:R0:W-:Y:S04]  /*13350*/  STL [R1+0x38], R3 ;  /* 0x0000380301007387 */ /* 0x0001e80000100800 */
[----:B------:R0:W-:Y:S01]  /*13360*/  STL [R1], R0 ;  /* 0x0000000001007387 */ /* 0x0001e20000100800 */
[----:B------:R-:W-:Y:S02]  /*13370*/  LOP3.LUT R22, R22, 0xfffffff7, RZ, 0xc0, !PT ;  /* 0xfffffff716167812 */ /* 0x000fe400078ec0ff */
[----:B------:R-:W-:Y:S02]  /*13380*/  ISETP.GE.AND P0, PT, R13, UR4, PT ;  /* 0x000000040d007c0c */ /* 0x000fe4000bf06270 */
[----:B------:R-:W-:Y:S01]  /*13390*/  @P3 LOP3.LUT R22, R22, 0x8, RZ, 0xfc, !PT ;  /* 0x0000000816163812 */ /* 0x000fe200078efcff */
[----:B------:R-:W-:-:S03]  /*133a0*/  UMOV UR4, 0xffffffff ;  /* 0xffffffff00047882 */ /* 0x000fc60000000000 */
[----:B------:R-:W-:Y:S02]  /*133b0*/  LOP3.LUT R22, R22, 0xfffffffb, RZ, 0xc0, !PT ;  /* 0xfffffffb16167812 */ /* 0x000fe400078ec0ff */
[----:B------:R-:W-:Y:S02]  /*133c0*/  SEL R2, RZ, 0x80, P0 ;  /* 0x00000080ff027807 */ /* 0x000fe40000000000 */
[----:B------:R-:W-:Y:S01]  /*133d0*/  @P2 LOP3.LUT R22, R22, 0x4, RZ, 0xfc, !PT ;  /* 0x0000000416162812 */ /* 0x000fe200078efcff */
[----:B0-----:R-:W-:Y:S06]  /*133e0*/  BRA.DIV UR4, `(.L_x_784) ;  /* 0x0000004604e87947 */ /* 0x001fec000b800000 */
.L_x_888:
[----:B------:R-:W-:Y:S02]  /*133f0*/  LOP3.LUT R2, R3, R2, RZ, 0xfc, !PT ;  /* 0x0000000203027212 */ /* 0x000fe400078efcff */
[----:B------:R-:W-:Y:S02]  /*13400*/  LOP3.LUT R0, R37, 0x2, RZ, 0xfc, !PT ;  /* 0x0000000225007812 */ /* 0x000fe400078efcff */
[----:B------:R-:W-:Y:S01]  /*13410*/  ISETP.GT.U32.AND P1, PT, R20, 0x3f, PT ;  /* 0x0000003f1400780c */ /* 0x000fe20003f24070 */
[----:B------:R0:W-:Y:S01]  /*13420*/  STL [R1+0x10], R2 ;  /* 0x0000100201007387 */ /* 0x0001e20000100800 */
[----:B------:R-:W-:Y:S02]  /*13430*/  ISETP.NE.AND P0, PT, R0, 0x3, PT ;  /* 0x000000030000780c */ /* 0x000fe40003f05270 */
[----:B------:R-:W-:Y:S02]  /*13440*/  LOP3.LUT R22, R22, 0xfffffeff, RZ, 0xc0, !PT ;  /* 0xfffffeff16167812 */ /* 0x000fe400078ec0ff */
[----:B------:R-:W-:-:S02]  /*13450*/  SHF.R.S32.HI R29, RZ, 0x1f, R18 ;  /* 0x0000001fff1d7819 */ /* 0x000fc40000011412 */
[----:B------:R-:W-:-:S05]  /*13460*/  LOP3.LUT R22, R22, 0xfffffffe, RZ, 0xc0, !PT ;  /* 0xfffffffe16167812 */ /* 0x000fca00078ec0ff */
[----:B------:R-:W-:-:S04]  /*13470*/  @P1 LOP3.LUT R22, R22, 0x1, RZ, 0xfc, !PT ;  /* 0x0000000116161812 */ /* 0x000fc800078efcff */
[----:B------:R-:W-:Y:S01]  /*13480*/  @P0 LOP3.LUT R22, R22, 0x100, RZ, 0xfc, !PT ;  /* 0x0000010016160812 */ /* 0x000fe200078efcff */
[----:B0-----:R-:W-:Y:S06]  /*13490*/  @!P0 BRA `(.L_x_785) ;  /* 0x0000000000048947 */ /* 0x001fec0003800000 */
[----:B------:R-:W-:Y:S01]  /*134a0*/  BPT.TRAP 0x1 ;  /* 0x000000040000795c */ /* 0x000fe20000300000 */
.L_x_785:
[----:B------:R-:W-:Y:S01]  /*134b0*/  IMAD R27, R25, 0x8, R23 ;  /* 0x00000008191b7824 */ /* 0x000fe200078e0217 */
[----:B------:R-:W-:Y:S01]  /*134c0*/  SHF.L.U32 R0, R26, 0x1f, RZ ;  /* 0x0000001f1a007819 */ /* 0x000fe200000006ff */
[----:B------:R-:W-:Y:S03]  /*134d0*/  BSSY B0, `(.L_x_786) ;  /* 0x0000003000007945 */ /* 0x000fe60003800000 */
[----:B------:R-:W0:Y:S02]  /*134e0*/  SYNCS.PHASECHK.TRANS64.TRYWAIT P0, [R27+URZ+0x28c40], R0 ;  /* 0x028c40001b0075a7 */ /* 0x000e24000800017f */
[----:B0-----:R-:W-:Y:S05]  /*134f0*/  @!P0 BRA `(.L_x_787) ;  /* 0x0000004400d88947 */ /* 0x001fea0003800000 */
.L_x_889:
[----:B------:R-:W-:Y:S05]  /*13500*/  BSYNC B0 ;  /* 0x0000000000007941 */ /* 0x000fea0003800000 */
.L_x_786:
[----:B------:R-:W0:Y:S01]  /*13510*/  LDL R2, [R1] ;  /* 0x0000000001027983 */ /* 0x000e220000100800 */
[----:B------:R-:W-:-:S03]  /*13520*/  ULDC.64 UR4, c[0x0][0x300] ;  /* 0x0000c00000047ab9 */ /* 0x000fc60000000a00 */
[----:B------:R-:W2:Y:S01]  /*13530*/  LDL R6, [R1+0x4] ;  /* 0x0000040001067983 */ /* 0x000ea20000100800 */
[----:B-----5:R-:W-:Y:S02]  /*13540*/  SHF.R.S32.HI R4, RZ, 0x1f, R36 ;  /* 0x0000001fff047819 */ /* 0x020fe40000011424 */
[----:B------:R-:W-:Y:S01]  /*13550*/  LOP3.LUT R22, R22, 0xfffffffd, RZ, 0xc0, !PT ;  /* 0xfffffffd16167812 */ /* 0x000fe200078ec0ff */
[----:B------:R-:W1:Y:S02]  /*13560*/  S2R R7, SR_TID.X ;  /* 0x0000000000077919 */ /* 0x000e640000002100 */
        /* <DEDUP_REMOVED lines=11> */
[----:B-1----:R-:W0:Y:S01]  /*13620*/  S2R R4, SR_TID.X ;  /* 0x0000000000047919 */ /* 0x002e220000002100 */
[----:B------:R-:W-:-:S04]  /*13630*/  IMAD.WIDE.U32 R2, R36, UR4, R2 ;  /* 0x0000000424027c25 */ /* 0x000fc8000f8e0002 */
[----:B------:R-:W-:Y:S01]  /*13640*/  IMAD R0, R36, UR5, R0 ;  /* 0x0000000524007c24 */ /* 0x000fe2000f8e0200 */
[----:B------:R-:W-:-:S03]  /*13650*/  ULDC.64 UR4, c[0x0][0x308] ;  /* 0x0000c20000047ab9 */ /* 0x000fc60000000a00 */
[----:B------:R-:W-:Y:S02]  /*13660*/  IMAD.IADD R3, R3, 0x1, R0 ;  /* 0x0000000103037824 */ /* 0x000fe400078e0200 */
[----:B------:R-:W-:Y:S02]  /*13670*/  IMAD R0, R29, UR4, RZ ;  /* 0x000000041d007c24 */ /* 0x000fe4000f8e02ff */
[----:B------:R-:W-:-:S04]  /*13680*/  IMAD.WIDE.U32 R2, R18, UR4, R2 ;  /* 0x0000000412027c25 */ /* 0x000fc8000f8e0002 */
[----:B------:R-:W-:Y:S01]  /*13690*/  IMAD R0, R18, UR5, R0 ;  /* 0x0000000512007c24 */ /* 0x000fe2000f8e0200 */
[----:B------:R-:W-:Y:S01]  /*136a0*/  ULDC.64 UR4, c[0x0][0x2e8] ;  /* 0x0000ba0000047ab9 */ /* 0x000fe20000000a00 */
[----:B0-----:R-:W-:-:S04]  /*136b0*/  LOP3.LUT R4, R4, 0x7f, RZ, 0xc0, !PT ;  /* 0x0000007f04047812 */ /* 0x001fc800078ec0ff */
[----:B------:R-:W-:Y:S01]  /*136c0*/  SHF.R.U32.HI R5, RZ, 0x3, R4 ;  /* 0x00000003ff057819 */ /* 0x000fe20000011604 */
[----:B------:R-:W-:Y:S01]  /*136d0*/  IMAD.IADD R4, R3, 0x1, R0 ;  /* 0x0000000103047824 */ /* 0x000fe200078e0200 */
[C---:B------:R-:W-:Y:S01]  /*136e0*/  LEA R0, P0, R2.reuse, UR4, 0x1 ;  /* 0x0000000402007c11 */ /* 0x040fe2000f8008ff */
[----:B------:R-:W-:Y:S01]  /*136f0*/  ULDC UR4, c[0x0][0x2f4] ;  /* 0x0000bd0000047ab9 */ /* 0x000fe20000000800 */
[----:B--2---:R-:W-:Y:S01]  /*13700*/  IADD3 R31, -R5, R6, -R31 ;  /* 0x00000006051f7210 */ /* 0x004fe20007ffe91f */
[----:B------:R-:W-:Y:S01]  /*13710*/  IMAD R5, R25, 0x1000, R35 ;  /* 0x0000100019057824 */ /* 0x000fe200078e0223 */
[----:B------:R-:W-:Y:S02]  /*13720*/  ISETP.GE.AND P2, PT, R7, UR4, PT ;  /* 0x0000000407007c0c */ /* 0x000fe4000bf46270 */
[----:B------:R-:W-:Y:S01]  /*13730*/  LEA.HI.X R4, R2, UR5, R4, 0x1, P0 ;  /* 0x0000000502047c11 */ /* 0x000fe200080f0c04 */
[----:B------:R-:W-:Y:S01]  /*13740*/  UMOV UR5, 0xffffffff ;  /* 0xffffffff00057882 */ /* 0x000fe20000000000 */
[----:B------:R-:W-:-:S09]  /*13750*/  ISETP.GE.AND P0, PT, R31, 0x1, PT ;  /* 0x000000011f00780c */ /* 0x000fd20003f06270 */
        /* <DEDUP_REMOVED lines=24> */
[----:B------:R-:W-:Y:S01]  /*138e0*/  @P0 IMAD R6, R5, 0x2, R23 ;  /* 0x0000000205060824 */ /* 0x000fe200078e0217 */
        /* <DEDUP_REMOVED lines=9> */
.L_x_899:
[----:B------:R-:W-:-:S13]  /*13980*/  ISETP.GE.AND P0, PT, R31, 0x31, PT ;  /* 0x000000311f00780c */ /* 0x000fda0003f06270 */
[----:B01----:R-:W-:Y:S01]  /*13990*/  @P0 LEA R2, P1, R7, R0, 0x1 ;  /* 0x0000000007020211 */ /* 0x003fe200078208ff */
        /* <DEDUP_REMOVED lines=8> */
.L_x_789:
        /* <DEDUP_REMOVED lines=11> */
.L_x_790:
[----:B------:R1:W5:Y:S01]  /*13ad0*/  LDL.LU R0, [R1+0x14] ;  /* 0x0000140001007983 */ /* 0x0003620000300800 */
[----:B------:R1:W-:Y:S03]  /*13ae0*/  SYNCS.ARRIVE.TRANS64.A1T0 RZ, [R27+URZ+0x28c30], RZ ;  /* 0x028c30ff1bff79a7 */ /* 0x0003e6000810003f */
[----:B------:R1:W5:Y:S04]  /*13af0*/  LDL.LU R4, [R1+0xc] ;  /* 0x00000c0001047983 */ /* 0x0003680000300800 */
[----:B0-----:R1:W5:Y:S02]  /*13b00*/  LDL R3, [R1+0x10] ;  /* 0x0000100001037983 */ /* 0x0013640000100800 */
[----:B------:R-:W-:Y:S05]  /*13b10*/  WARPSYNC.ALL ;  /* 0x0000000000007948 */ /* 0x000fea0003800000 */
[----:B------:R-:W-:Y:S01]  /*13b20*/  ULDC.64 UR4, c[0x0][0xa00] ;  /* 0x0002800000047ab9 */ /* 0x000fe20000000a00 */
[----:B------:R-:W-:Y:S01]  /*13b30*/  BSSY B6, `(.L_x_791) ;  /* 0x0000025000067945 */ /* 0x000fe20003800000 */
[----:B------:R-:W-:Y:S01]  /*13b40*/  BAR.SYNC.DEFER_BLOCKING 0x8, 0x100 ;  /* 0x0204000000007b1d */ /* 0x000fe20000010000 */
[----:B------:R-:W-:-:S04]  /*13b50*/  ISETP.NE.U32.AND P0, PT, RZ, UR4, PT ;  /* 0x00000004ff007c0c */ /* 0x000fc8000bf05070 */
[----:B------:R-:W-:Y:S01]  /*13b60*/  ISETP.NE.AND.EX P0, PT, RZ, UR5, PT, P0 ;  /* 0x00000005ff007c0c */ /* 0x000fe2000bf05300 */
[----:B------:R-:W-:-:S03]  /*13b70*/  ULDC.64 UR4, c[0x0][0x298] ;  /* 0x0000a60000047ab9 */ /* 0x000fc60000000a00 */
[----:B------:R-:W-:-:S05]  /*13b80*/  SEL R5, R32, RZ, !P0 ;  /* 0x000000ff20057207 */ /* 0x000fca0004000000 */
[----:B------:R0:W-:Y:S01]  /*13b90*/  STL [R1+0x28], R5 ;  /* 0x0000280501007387 */ /* 0x0001e20000100800 */
[----:B-----5:R-:W-:Y:S02]  /*13ba0*/  SEL R2, R0, RZ, !P0 ;  /* 0x000000ff00027207 */ /* 0x020fe40004000000 */
[----:B------:R-:W-:-:S03]  /*13bb0*/  SHF.R.S32.HI R0, RZ, 0x1f, R4 ;  /* 0x0000001fff007819 */ /* 0x000fc60000011404 */
[----:B------:R2:W-:Y:S01]  /*13bc0*/  STL [R1+0x14], R2 ;  /* 0x0000140201007387 */ /* 0x0005e20000100800 */
[----:B------:R-:W-:Y:S01]  /*13bd0*/  PRMT R32, R3, 0x8880, RZ ;  /* 0x0000888003207816 */ /* 0x000fe200000000ff */
[----:B------:R-:W-:-:S03]  /*13be0*/  IMAD R0, R0, UR4, RZ ;  /* 0x0000000400007c24 */ /* 0x000fc6000f8e02ff */
[----:B------:R-:W-:Y:S01]  /*13bf0*/  PRMT R32, R32, 0x7710, RZ ;  /* 0x0000771020207816 */ /* 0x000fe200000000ff */
[C---:B------:R-:W-:Y:S02]  /*13c00*/  IMAD R0, R4.reuse, UR5, R0 ;  /* 0x0000000504007c24 */ /* 0x040fe4000f8e0200 */
[----:B0-----:R-:W-:-:S04]  /*13c10*/  IMAD.WIDE.U32 R4, R4, UR4, RZ ;  /* 0x0000000404047c25 */ /* 0x001fc8000f8e00ff */
[----:B------:R-:W-:Y:S01]  /*13c20*/  IMAD.IADD R0, R5, 0x1, R0 ;  /* 0x0000000105007824 */ /* 0x000fe200078e0200 */
[----:B------:R0:W-:Y:S01]  /*13c30*/  STL.64 [R1+0x20], R4 ;  /* 0x0000200401007387 */ /* 0x0001e20000100a00 */
[----:B--2---:R-:W-:-:S03]  /*13c40*/  VIADD R2, R23, 0x20400 ;  /* 0x0002040017027836 */ /* 0x004fc60000000000 */
[----:B------:R0:W-:Y:S02]  /*13c50*/  STL [R1+0xc], R0 ;  /* 0x00000c0001007387 */ /* 0x0001e40000100800 */
[----:B------:R-:W-:-:S13]  /*13c60*/  LOP3.LUT P0, RZ, R2, 0x3ff, RZ, 0xc0, !PT ;  /* 0x000003ff02ff7812 */ /* 0x000fda000780c0ff */
[----:B0-----:R-:W-:Y:S05]  /*13c70*/  @!P0 BRA `(.L_x_792) ;  /* 0x0000000000408947 */ /* 0x001fea0003800000 */
[----:B------:R-:W-:Y:S01]  /*13c80*/  MOV R2, 0x0 ;  /* 0x0000000000027802 */ /* 0x000fe20000000f00 */
        /* <DEDUP_REMOVED lines=15> */
.L_x_792:
[----:B------:R-:W-:Y:S05]  /*13d80*/  BSYNC B6 ;  /* 0x0000000000067941 */ /* 0x000fea0003800000 */
.L_x_791:
[----:B------:R-:W2:Y:S01]  /*13d90*/  LDL.LU R0, [R1+0xc] ;  /* 0x00000c0001007983 */ /* 0x000ea20000300800 */
[----:B------:R-:W-:Y:S01]  /*13da0*/  ULDC.64 UR4, c[0x0][0x2d8] ;  /* 0x0000b60000047ab9 */ /* 0x000fe20000000a00 */
[----:B------:R-:W0:Y:S02]  /*13db0*/  LDC R7, c[0x0][0x448] ;  /* 0x00011200ff077b82 */ /* 0x000e240000000800 */
[----:B------:R-:W2:Y:S04]  /*13dc0*/  LDL.LU.64 R2, [R1+0x20] ;  /* 0x0000200001027983 */ /* 0x000ea80000300a00 */
[----:B------:R-:W3:Y:S04]  /*13dd0*/  LDL.LU R20, [R1+0x14] ;  /* 0x0000140001147983 */ /* 0x000ee80000300800 */
[----:B------:R-:W4:Y:S04]  /*13de0*/  LDL.LU R21, [R1+0x28] ;  /* 0x0000280001157983 */ /* 0x000f280000300800 */
[----:B------:R0:W5:Y:S02]  /*13df0*/  LDL R8, [R1+0x34] ;  /* 0x0000340001087983 */ /* 0x0001640000100800 */
[----:B0-----:R-:W-:-:S13]  /*13e00*/  ISETP.NE.AND P0, PT, R7, 0x1, PT ;  /* 0x000000010700780c */ /* 0x001fda0003f05270 */
[----:B------:R-:W0:Y:S08]  /*13e10*/  @P0 LDC R5, c[0x0][0x44c] ;  /* 0x00011300ff050b82 */ /* 0x000e300000000800 */
[----:B------:R-:W1:Y:S01]  /*13e20*/  @P0 LDC R6, c[0x0][0x450] ;  /* 0x00011400ff060b82 */ /* 0x000e620000000800 */
[----:B--2---:R-:W-:Y:S02]  /*13e30*/  IMAD.MOV.U32 R3, RZ, RZ, R0 ;  /* 0x000000ffff037224 */ /* 0x004fe400078e0000 */
[----:B------:R-:W-:-:S02]  /*13e40*/  IMAD R0, R29, UR4, RZ ;  /* 0x000000041d007c24 */ /* 0x000fc4000f8e02ff */
[----:B------:R-:W-:-:S04]  /*13e50*/  IMAD.WIDE.U32 R2, R18, UR4, R2 ;  /* 0x0000000412027c25 */ /* 0x000fc8000f8e0002 */
[----:B------:R-:W-:Y:S01]  /*13e60*/  IMAD R0, R18, UR5, R0 ;  /* 0x0000000512007c24 */ /* 0x000fe2000f8e0200 */
[----:B------:R-:W-:-:S03]  /*13e70*/  ULDC.64 UR4, c[0x0][0x2e0] ;  /* 0x0000b80000047ab9 */ /* 0x000fc60000000a00 */
[----:B------:R-:W-:Y:S02]  /*13e80*/  IMAD.IADD R3, R3, 0x1, R0 ;  /* 0x0000000103037824 */ /* 0x000fe400078e0200 */
[----:B---3--:R-:W-:Y:S02]  /*13e90*/  IMAD R0, R20, UR4, RZ ;  /* 0x0000000414007c24 */ /* 0x008fe4000f8e02ff */
[----:B------:R-:W2:Y:S01]  /*13ea0*/  S2R R20, SR_TID.X ;  /* 0x0000000000147919 */ /* 0x000ea20000002100 */
[----:B----4-:R-:W-:-:S04]  /*13eb0*/  IMAD.WIDE.U32 R2, R21, UR4, R2 ;  /* 0x0000000415027c25 */ /* 0x010fc8000f8e0002 */
[----:B------:R-:W-:Y:S01]  /*13ec0*/  IMAD R0, R21, UR5, R0 ;  /* 0x0000000515007c24 */ /* 0x000fe2000f8e0200 */
[----:B------:R-:W3:Y:S01]  /*13ed0*/  S2R R9, SR_TID.X ;  /* 0x0000000000097919 */ /* 0x000ee20000002100 */
[----:B------:R-:W-:Y:S02]  /*13ee0*/  ULDC.64 UR4, c[0x0][0x2d0] ;  /* 0x0000b40000047ab9 */ /* 0x000fe40000000a00 */
[----:B------:R-:W-:Y:S01]  /*13ef0*/  IMAD.IADD R3, R3, 0x1, R0 ;  /* 0x0000000103037824 */ /* 0x000fe200078e0200 */
[----:B--2---:R-:W-:-:S04]  /*13f00*/  LOP3.LUT R20, R20, 0x7f, RZ, 0xc0, !PT ;  /* 0x0000007f14147812 */ /* 0x004fc800078ec0ff */
[----:B------:R-:W-:Y:S02]  /*13f10*/  SHF.R.U32.HI R21, RZ, 0x3, R20 ;  /* 0x00000003ff157819 */ /* 0x000fe40000011614 */
[----:B------:R-:W2:Y:S02]  /*13f20*/  S2R R20, SR_TID.X ;  /* 0x0000000000147919 */ /* 0x000ea40000002100 */
[----:B--2---:R-:W-:-:S05]  /*13f30*/  IMAD.SHL.U32 R20, R20, 0x10, RZ ;  /* 0x0000001014147824 */ /* 0x004fca00078e00ff */
[----:B------:R-:W-:-:S05]  /*13f40*/  LOP3.LUT R20, R21, 0x70, R20, 0xf8, !PT ;  /* 0x0000007015147812 */ /* 0x000fca00078ef814 */
[----:B------:R-:W-:Y:S02]  /*13f50*/  IMAD R0, R17, 0x40, R20 ;  /* 0x0000004011007824 */ /* 0x000fe400078e0214 */
[----:B------:R2:W5:Y:S02]  /*13f60*/  LDL R20, [R1+0x18] ;  /* 0x0000180001147983 */ /* 0x0005640000100800 */
[----:B0-----:R-:W-:-:S04]  /*13f70*/  @P0 IMAD.HI.U32 R5, R0, R5, RZ ;  /* 0x0000000500050227 */ /* 0x001fc800078e00ff */
[----:B------:R-:W-:Y:S01]  /*13f80*/  IMAD.MOV.U32 R4, RZ, RZ, R0 ;  /* 0x000000ffff047224 */ /* 0x000fe200078e0000 */
[----:B-1----:R-:W-:Y:S01]  /*13f90*/  @P0 SHF.R.U32.HI R4, RZ, R6, R5 ;  /* 0x00000006ff040219 */ /* 0x002fe20000011605 */
[----:B------:R-:W0:Y:S04]  /*13fa0*/  S2R R21, SR_TID.X ;  /* 0x0000000000157919 */ /* 0x000e280000002100 */
        /* <DEDUP_REMOVED lines=12> */
[----:B------:R-:W-:Y:S01]  /*14070*/  ULDC.64 UR4, c[0x0][0x280] ;  /* 0x0000a00000047ab9 */ /* 0x000fe20000000a00 */
[----:B---3--:R-:W-:Y:S01]  /*14080*/  IMAD.SHL.U32 R9, R9, 0x8, RZ ;  /* 0x0000000809097824 */ /* 0x008fe200078e00ff */
[C---:B------:R-:W-:Y:S01]  /*14090*/  LEA R0, P0, R2.reuse, UR4, 0x1 ;  /* 0x0000000402007c11 */ /* 0x040fe2000f8008ff */
[----:B------:R-:W-:Y:S01]  /*140a0*/  IMAD.IADD R3, R3, 0x1, R4 ;  /* 0x0000000103037824 */ /* 0x000fe200078e0204 */
[----:B------:R-:W-:Y:S02]  /*140b0*/  ULDC UR4, c[0x0][0x2b8] ;  /* 0x0000ae0000047ab9 */ /* 0x000fe40000000800 */
[----:B------:R-:W-:Y:S02]  /*140c0*/  LOP3.LUT R9, R9, 0x38, RZ, 0xc0, !PT ;  /* 0x0000003809097812 */ /* 0x000fe400078ec0ff */
[----:B------:R-:W-:Y:S01]  /*140d0*/  LEA.HI.X R2, R2, UR5, R3, 0x1, P0 ;  /* 0x0000000502027c11 */ /* 0x000fe200080f0c03 */
[----:B------:R-:W-:Y:S01]  /*140e0*/  UMOV UR5, 0xffffffff ;  /* 0xffffffff00057882 */ /* 0x000fe20000000000 */
[----:B0-----:R-:W-:-:S02]  /*140f0*/  LOP3.LUT R21, R21, 0x7f, RZ, 0xc0, !PT ;  /* 0x0000007f15157812 */ /* 0x001fc400078ec0ff */
[----:B------:R-:W-:Y:S02]  /*14100*/  ISETP.GE.AND P1, PT, R9, UR4, PT ;  /* 0x0000000409007c0c */ /* 0x000fe4000bf26270 */
[----:B------:R-:W-:Y:S01]  /*14110*/  SHF.R.U32.HI R10, RZ, 0x3, R21 ;  /* 0x00000003ff0a7819 */ /* 0x000fe20000011615 */
[----:B--2---:R-:W-:Y:S10]  /*14120*/  BRA.DIV UR5, `(.L_x_793) ;  /* 0x0000004205307947 */ /* 0x004ff4000b800000 */
        /* <DEDUP_REMOVED lines=12> */
[----:B0-----:R-:W-:Y:S02]  /*141f0*/  VIADD R4, R17, 0x10 ;  /* 0x0000001011047836 */ /* 0x001fe40000000000 */
[----:B------:R-:W0:Y:S03]  /*14200*/  SHFL.IDX PT, R5, R0, 0x1, 0x181f ;  /* 0x00381f0000057f89 */ /* 0x000e2600000e0000 */
        /* <DEDUP_REMOVED lines=12> */
[----:B------:R-:W1:Y:S08]  /*142d0*/  SHFL.IDX PT, R4, R2, 0x2, 0x181f ;  /* 0x00581f0002047f89 */ /* 0x000e7000000e0000 */
[----:B0-----:R-:W-:-:S05]  /*142e0*/  @!P0 LEA R5, P2, R9, R5, 0x1 ;  /* 0x0000000509058211 */ /* 0x001fca00078408ff */
[----:B-1----:R-:W-:-:S05]  /*142f0*/  @!P0 IMAD.X R4, RZ, RZ, R4, P2 ;  /* 0x000000ffff048224 */ /* 0x002fca00010e0604 */
[----:B------:R-:W-:-:S04]  /*14300*/  @!P0 LOP3.LUT R5, R5, R4, RZ, 0x3c, !PT ;  /* 0x0000000405058212 */ /* 0x000fc800078e3cff */
[----:B------:R-:W-:-:S04]  /*14310*/  @!P0 LOP3.LUT R4, R5, R4, RZ, 0x3c, !PT ;  /* 0x0000000405048212 */ /* 0x000fc800078e3cff */
[----:B------:R-:W-:-:S05]  /*14320*/  @!P0 LOP3.LUT R5, R5, R4, RZ, 0x3c, !PT ;  /* 0x0000000405058212 */ /* 0x000fca00078e3cff */
[----:B------:R0:W-:Y:S04]  /*14330*/  @!P0 LDGSTS.E.BYPASS.LTC128B.128 [R8+0x21400], desc[UR40][R4.64], !P1 ;  /* 0x2140000004088fae */ /* 0x0001e8000c901d68 */
[----:B0-----:R0:W1:Y:S02]  /*14340*/  SHFL.IDX PT, R4, R2, 0x3, 0x181f ;  /* 0x00781f0002047f89 */ /* 0x00106400000e0000 */
.L_x_908:
[----:B------:R-:W-:-:S05]  /*14350*/  VIADD R17, R17, 0x30 ;  /* 0x0000003011117836 */ /* 0x000fca0000000000 */
[----:B------:R-:W-:-:S13]  /*14360*/  ISETP.GE.AND P0, PT, R17, R3, PT ;  /* 0x000000031100720c */ /* 0x000fda0003f06270 */
[----:B0-----:R-:W-:-:S05]  /*14370*/  @!P0 LEA R2, P2, R9, R0, 0x1 ;  /* 0x0000000009028211 */ /* 0x001fca00078408ff */
[----:B-1----:R-:W-:-:S05]  /*14380*/  @!P0 IMAD.X R3, RZ, RZ, R4, P2 ;  /* 0x000000ffff038224 */ /* 0x002fca00010e0604 */
[----:B------:R-:W-:Y:S01]  /*14390*/  @!PT LDS RZ, [RZ] ;  /* 0x00000000fffff984 */ /* 0x000fe20000000800 */
[----:B------:R-:W-:Y:S01]  /*143a0*/  @!PT LDS RZ, [RZ] ;  /* 0x00000000fffff984 */ /* 0x000fe20000000800 */
[----:B------:R-:W-:Y:S01]  /*143b0*/  @!PT LDS RZ, [RZ] ;  /* 0x00000000fffff984 */ /* 0x000fe20000000800 */
[----:B------:R0:W-:Y:S01]  /*143c0*/  @!P0 LDGSTS.E.BYPASS.LTC128B.128 [R8+0x21c00], desc[UR40][R2.64], !P1 ;  /* 0x21c0000002088fae */ /* 0x0001e2000c901d68 */
[----:B------:R-:W-:Y:S01]  /*143d0*/  PLOP3.LUT P0, PT, PT, PT, PT, 0x80, 0x0 ;  /* 0x000000000000781c */ /* 0x000fe20003f0f070 */
[----:B------:R-:W-:-:S12]  /*143e0*/  NOP ;  /* 0x0000000000007918 */ /* 0x000fd80000000000 */
.L_x_794:
        /* <DEDUP_REMOVED lines=18> */
.L_x_909:
[----:B------:R-:W-:Y:S05]  /*14510*/  BSYNC B0 ;  /* 0x0000000000007941 */ /* 0x000fea0003800000 */
.L_x_795:
[----:B------:R-:W-:-:S04]  /*14520*/  LOP3.LUT R2, R37, 0x2, RZ, 0xfc, !PT ;  /* 0x0000000225027812 */ /* 0x000fc800078efcff */
[----:B------:R-:W-:-:S13]  /*14530*/  ISETP.NE.AND P0, PT, R2, 0x3, PT ;  /* 0x000000030200780c */ /* 0x000fda0003f05270 */
[----:B------:R-:W-:Y:S05]  /*14540*/  @!P0 BRA `(.L_x_797) ;  /* 0x0000000000048947 */ /* 0x000fea0003800000 */
[----:B------:R-:W-:Y:S01]  /*14550*/  BPT.TRAP 0x1 ;  /* 0x000000040000795c */ /* 0x000fe20000300000 */
.L_x_797:
[----:B0-----:R-:W-:Y:S01]  /*14560*/  SHF.L.U32 R0, R26, 0x1f, RZ ;  /* 0x0000001f1a007819 */ /* 0x001fe200000006ff */
[----:B------:R-:W-:Y:S03]  /*14570*/  BSSY B0, `(.L_x_798) ;  /* 0x0000003000007945 */ /* 0x000fe60003800000 */
[----:B------:R-:W0:Y:S02]  /*14580*/  SYNCS.PHASECHK.TRANS64.TRYWAIT P0, [R27+URZ+0x28c60], R0 ;  /* 0x028c60001b0075a7 */ /* 0x000e24000800017f */
[----:B0-----:R-:W-:Y:S05]  /*14590*/  @!P0 BRA `(.L_x_799) ;  /* 0x00000040006c8947 */ /* 0x001fea0003800000 */
.L_x_910:
[----:B------:R-:W-:Y:S05]  /*145a0*/  BSYNC B0 ;  /* 0x0000000000007941 */ /* 0x000fea0003800000 */
.L_x_798:
[----:B------:R-:W0:Y:S01]  /*145b0*/  LDL.LU R3, [R1+0x2c] ;  /* 0x00002c0001037983 */ /* 0x000e220000300800 */
[----:B------:R-:W-:-:S03]  /*145c0*/  ULDC.64 UR4, c[0x0][0x328] ;  /* 0x0000ca0000047ab9 */ /* 0x000fc60000000a00 */
[----:B------:R-:W2:Y:S04]  /*145d0*/  LDL.LU R2, [R1] ;  /* 0x0000000001027983 */ /* 0x000ea80000300800 */
[----:B------:R-:W3:Y:S01]  /*145e0*/  LDL.LU R4, [R1+0x30] ;  /* 0x0000300001047983 */ /* 0x000ee20000300800 */
        /* <DEDUP_REMOVED lines=8> */
[----:B------:R-:W-:Y:S01]  /*14670*/  ULDC.64 UR4, c[0x0][0x330] ;  /* 0x0000cc0000047ab9 */ /* 0x000fe20000000a00 */
[----:B------:R-:W-:Y:S02]  /*14680*/  IMAD R4, R25, 0x8000, R35 ;  /* 0x0000800019047824 */ /* 0x000fe400078e0223 */
        /* <DEDUP_REMOVED lines=56> */
[----:B0-----:R-:W-:-:S05]  /*14a10*/  IADD3 R2, P6, R2, R0, RZ ;  /* 0x0000000002027210 */ /* 0x001fca0007fde0ff */
[----:B-1----:R-:W-:Y:S01]  /*14a20*/  IMAD.X R3, RZ, RZ, R3, P6 ;  /* 0x000000ffff037224 */ /* 0x002fe200030e0603 */
        /* <DEDUP_REMOVED lines=40> */
.L_x_920:
        /* <DEDUP_REMOVED lines=34> */
.L_x_801:
        /* <DEDUP_REMOVED lines=11> */
.L_x_802:
[----:B------:R-:W2:Y:S01]  /*14f80*/  LDL.LU R2, [R1+0x4] ;  /* 0x0000040001027983 */ /* 0x000ea20000300800 */
[----:B------:R1:W-:Y:S01]  /*14f90*/  SYNCS.ARRIVE.TRANS64.A1T0 RZ, [R27+URZ+0x28c50], RZ ;  /* 0x028c50ff1bff79a7 */ /* 0x0003e2000810003f */
[----:B------:R-:W-:Y:S01]  /*14fa0*/  BSSY B0, `(.L_x_803) ;  /* 0x00000f7000007945 */ /* 0x000fe20003800000 */
[----:B--2---:R-:W-:-:S13]  /*14fb0*/  ISETP.GE.AND P0, PT, R2, 0x41, PT ;  /* 0x000000410200780c */ /* 0x004fda0003f06270 */
[----:B-1----:R-:W-:Y:S05]  /*14fc0*/  @!P0 BRA `(.L_x_804) ;  /* 0x0000000c00d08947 */ /* 0x002fea0003800000 */
[----:B------:R-:W2:Y:S04]  /*14fd0*/  LDL.LU R4, [R1+0x38] ;  /* 0x0000380001047983 */ /* 0x000ea80000300800 */
[----:B------:R-:W3:Y:S04]  /*14fe0*/  LDL.LU R3, [R1+0x10] ;  /* 0x0000100001037983 */ /* 0x000ee80000300800 */
[----:B------:R-:W4:Y:S01]  /*14ff0*/  LDL.LU R2, [R1+0x3c] ;  /* 0x00003c0001027983 */ /* 0x000f220000300800 */
[----:B--2---:R-:W-:Y:S02]  /*15000*/  LOP3.LUT R32, R4, 0x40, RZ, 0xc0, !PT ;  /* 0x0000004004207812 */ /* 0x004fe400078ec0ff */
[----:B---3--:R-:W-:-:S02]  /*15010*/  LOP3.LUT R31, R3, 0x80, RZ, 0xc0, !PT ;  /* 0x00000080031f7812 */ /* 0x008fc400078ec0ff */
[----:B------:R-:W-:Y:S02]  /*15020*/  SHF.R.U32.HI R32, RZ, 0x2, R32 ;  /* 0x00000002ff207819 */ /* 0x000fe40000011620 */
[----:B----4-:R-:W-:Y:S02]  /*15030*/  LEA.HI.SX32 R7, R2, 0xfffffffe, 0x1a ;  /* 0xfffffffe02077811 */ /* 0x010fe400078fd2ff */
[----:B------:R-:W-:-:S07]  /*15040*/  SHF.R.U32.HI R31, RZ, 0x3, R31 ;  /* 0x00000003ff1f7819 */ /* 0x000fce000001161f */
.L_x_817:
[----:B-1----:R-:W1:Y:S01]  /*15050*/  S2R R2, SR_TID.X ;  /* 0x0000000000027919 */ /* 0x002e620000002100 */
[----:B0-----:R-:W0:Y:S01]  /*15060*/  LDC R5, c[0x0][0x430] ;  /* 0x00010c00ff057b82 */ /* 0x001e220000000800 */
[----:B------:R-:W-:Y:S01]  /*15070*/  IMAD R4, R7, 0x40, R33 ;  /* 0x0000004007047824 */ /* 0x000fe200078e0221 */
[----:B------:R-:W-:Y:S01]  /*15080*/  LOP3.LUT R10, R37, 0x2, RZ, 0xfc, !PT ;  /* 0x00000002250a7812 */ /* 0x000fe200078efcff */
[----:B--2---:R-:W2:Y:S01]  /*15090*/  S2R R8, SR_TID.X ;  /* 0x0000000000087919 */ /* 0x004ea20000002100 */
[----:B------:R-:W-:Y:S01]  /*150a0*/  VIADD R25, R25, 0x1 ;  /* 0x0000000119197836 */ /* 0x000fe20000000000 */
[----:B0-----:R-:W-:Y:S02]  /*150b0*/  ISETP.NE.AND P0, PT, R5, 0x1, PT ;  /* 0x000000010500780c */ /* 0x001fe40003f05270 */
[----:B-1----:R-:W-:Y:S01]  /*150c0*/  LOP3.LUT R2, R2, 0x7f, RZ, 0xc0, !PT ;  /* 0x0000007f02027812 */ /* 0x002fe200078ec0ff */
[----:B--2---:R-:W-:-:S03]  /*150d0*/  IMAD.SHL.U32 R8, R8, 0x10, RZ ;  /* 0x0000001008087824 */ /* 0x004fc600078e00ff */
[----:B------:R-:W-:-:S07]  /*150e0*/  SHF.R.U32.HI R2, RZ, 0x3, R2 ;  /* 0x00000003ff027819 */ /* 0x000fce0000011602 */
[----:B---3--:R-:W0:Y:S01]  /*150f0*/  @P0 LDC R6, c[0x0][0x434] ;  /* 0x00010d00ff060b82 */ /* 0x008e220000000800 */
[----:B------:R-:W-:-:S04]  /*15100*/  LOP3.LUT R8, R2, 0x70, R8, 0xf8, !PT ;  /* 0x0000007002087812 */ /* 0x000fc800078ef808 */
[----:B------:R-:W-:-:S03]  /*15110*/  ISETP.GT.U32.AND P1, PT, R8, 0x3f, PT ;  /* 0x0000003f0800780c */ /* 0x000fc60003f24070 */
[----:B------:R-:W1:Y:S01]  /*15120*/  @P0 LDC R3, c[0x0][0x438] ;  /* 0x00010e00ff030b82 */ /* 0x000e620000000800 */
[----:B------:R-:W-:-:S04]  /*15130*/  IMAD.IADD R4, R8, 0x1, R4 ;  /* 0x0000000108047824 */ /* 0x000fc800078e0204 */
[----:B------:R-:W-:-:S05]  /*15140*/  IMAD.MOV.U32 R2, RZ, RZ, R4 ;  /* 0x000000ffff027224 */ /* 0x000fca00078e0004 */
[----:B------:R-:W2:Y:S01]  /*15150*/  @!P1 LDC.64 R8, c[0x0][0x428] ;  /* 0x00010a00ff089b82 */ /* 0x000ea20000000a00 */
[----:B0-----:R-:W-:-:S05]  /*15160*/  @P0 IMAD.HI.U32 R6, R4, R6, RZ ;  /* 0x0000000604060227 */ /* 0x001fca00078e00ff */
[----:B-1----:R-:W-:-:S05]  /*15170*/  @P0 SHF.R.U32.HI R2, RZ, R3, R6 ;  /* 0x00000003ff020219 */ /* 0x002fca0000011606 */
[----:B------:R-:W-:-:S04]  /*15180*/  IMAD.MOV R3, RZ, RZ, -R2 ;  /* 0x000000ffff037224 */ /* 0x000fc800078e0a02 */
[----:B------:R-:W-:Y:S01]  /*15190*/  IMAD R5, R5, R3, R4 ;  /* 0x0000000305057224 */ /* 0x000fe200078e0204 */
[--C-:B------:R-:W-:Y:S01]  /*151a0*/  @!P1 SHF.R.S32.HI R3, RZ, 0x1f, R2.reuse ;  /* 0x0000001fff039819 */ /* 0x100fe20000011402 */
[-C--:B--2---:R-:W-:Y:S02]  /*151b0*/  @!P1 IMAD R4, R34, R8.reuse, RZ ;  /* 0x0000000822049224 */ /* 0x084fe400078e02ff */
[----:B------:R-:W-:-:S04]  /*151c0*/  @!P1 IMAD.WIDE.U32 R2, R30, R8, R2 ;  /* 0x000000081e029225 */ /* 0x000fc800078e0002 */
[----:B------:R-:W-:Y:S02]  /*151d0*/  @!P1 IMAD R4, R30, R9, R4 ;  /* 0x000000091e049224 */ /* 0x000fe400078e0204 */
[----:B------:R-:W0:Y:S02]  /*151e0*/  @!P1 LDC.64 R8, c[0x0][0x418] ;  /* 0x00010600ff089b82 */ /* 0x000e240000000a00 */
[----:B------:R-:W-:Y:S02]  /*151f0*/  @!P1 IMAD.IADD R3, R4, 0x1, R3 ;  /* 0x0000000104039824 */ /* 0x000fe400078e0203 */
[----:B------:R-:W-:Y:S01]  /*15200*/  IMAD.MOV.U32 R4, RZ, RZ, RZ ;  /* 0x000000ffff047224 */ /* 0x000fe200078e00ff */
[----:B0-----:R-:W-:-:S04]  /*15210*/  @!P1 LEA R8, P0, R2, R8, 0x2 ;  /* 0x0000000802089211 */ /* 0x001fc800078010ff */
[----:B------:R-:W-:Y:S02]  /*15220*/  @!P1 LEA.HI.X R9, R2, R9, R3, 0x2, P0 ;  /* 0x0000000902099211 */ /* 0x000fe400000f1403 */
[----:B------:R-:W-:-:S03]  /*15230*/  ISETP.NE.AND P0, PT, R25, 0x2, PT ;  /* 0x000000021900780c */ /* 0x000fc60003f05270 */
[----:B------:R0:W5:Y:S01]  /*15240*/  @!P1 LDG.E R4, desc[UR40][R8.64] ;  /* 0x0000002808049981 */ /* 0x000162000c1e1900 */
[----:B------:R-:W-:Y:S02]  /*15250*/  ISETP.NE.AND P1, PT, R10, 0x3, PT ;  /* 0x000000030a00780c */ /* 0x000fe40003f25270 */
[----:B------:R-:W-:Y:S01]  /*15260*/  SEL R2, RZ, 0x1, P0 ;  /* 0x00000001ff027807 */ /* 0x000fe20000000000 */
[----:B------:R-:W-:Y:S05]  /*15270*/  YIELD ;  /* 0x0000000000007946 */ /* 0x000fea0003800000 */
[----:B------:R-:W-:Y:S01]  /*15280*/  LOP3.LUT R26, R26, R2, RZ, 0x3c, !PT ;  /* 0x000000021a1a7212 */ /* 0x000fe200078e3cff */
[----:B------:R-:W-:Y:S01]  /*15290*/  IMAD.MOV.U32 R2, RZ, RZ, R7 ;  /* 0x000000ffff027224 */ /* 0x000fe200078e0007 */
[----:B------:R-:W-:Y:S01]  /*152a0*/  SEL R25, R25, RZ, P0 ;  /* 0x000000ff19197207 */ /* 0x000fe20000000000 */
[----:B------:R-:W-:-:S03]  /*152b0*/  VIADD R7, R7, 0xffffffff ;  /* 0xffffffff07077836 */ /* 0x000fc60000000000 */
[----:B------:R-:W-:Y:S01]  /*152c0*/  ISETP.GT.AND P3, PT, R2, RZ, PT ;  /* 0x000000ff0200720c */ /* 0x000fe20003f64270 */
[----:B0-----:R-:W-:-:S12]  /*152d0*/  @!P1 BRA `(.L_x_805) ;  /* 0x0000000000049947 */ /* 0x001fd80003800000 */
[----:B------:R-:W-:Y:S01]  /*152e0*/  BPT.TRAP 0x1 ;  /* 0x000000040000795c */ /* 0x000fe20000300000 */
.L_x_805:
[----:B------:R-:W-:Y:S01]  /*152f0*/  IMAD R6, R25, 0x8, R23 ;  /* 0x0000000819067824 */ /* 0x000fe200078e0217 */
[----:B------:R-:W-:Y:S01]  /*15300*/  SHF.L.U32 R17, R26, 0x1f, RZ ;  /* 0x0000001f1a117819 */ /* 0x000fe200000006ff */
[----:B------:R-:W-:Y:S01]  /*15310*/  BSSY B1, `(.L_x_806) ;  /* 0x0000004000017945 */ /* 0x000fe20003800000 */
[----:B------:R-:W-:Y:S02]  /*15320*/  SHF.R.S32.HI R9, RZ, 0x1f, R5 ;  /* 0x0000001fff097819 */ /* 0x000fe40000011405 */
[----:B------:R-:W0:Y:S02]  /*15330*/  SYNCS.PHASECHK.TRANS64.TRYWAIT P0, [R6+URZ+0x28c40], R17 ;  /* 0x028c4011060075a7 */ /* 0x000e24000800017f */
[----:B0-----:R-:W-:Y:S05]  /*15340*/  @!P0 BRA `(.L_x_807) ;  /* 0x0000003c00408947 */ /* 0x001fea0003800000 */
.L_x_921:
[----:B------:R-:W-:Y:S05]  /*15350*/  BSYNC B1 ;  /* 0x0000000000017941 */ /* 0x000fea0003800000 */
.L_x_806:
        /* <DEDUP_REMOVED lines=18> */
[----:B------:R-:W-:Y:S01]  /*15480*/  UMOV UR4, 0xffffffff ;  /* 0xffffffff00047882 */ /* 0x000fe20000000000 */
[----:B------:R-:W-:-:S04]  /*15490*/  IADD3 R8, R8, R3, RZ ;  /* 0x0000000308087210 */ /* 0x000fc80007ffe0ff */
        /* <DEDUP_REMOVED lines=22> */
.L_x_931:
        /* <DEDUP_REMOVED lines=8> */
.L_x_809:
[----:B------:R-:W-:Y:S02]  /*15680*/  PLOP3.LUT P1, PT, P1, P0, PT, 0xa2, 0x0 ;  /* 0x000000000000781c */ /* 0x000fe40000f21472 */
[----:B------:R-:W-:-:S08]  /*15690*/  @P0 R2UR P1, UR4, R6 ;  /* 0x00000000060402ca */ /* 0x000fd00000020000 */
[----:B------:R-:W-:-:S05]  /*156a0*/  @P0 PLOP3.LUT P0, PT, P1, PT, PT, 0x80, 0x0 ;  /* 0x000000000000081c */ /* 0x000fca0000f0f070 */
[----:B------:R-:W-:Y:S01]  /*156b0*/  @!P1 SYNCS.ARRIVE.TRANS64.RED.A0T1 RZ, [UR4+0x28c30], RZ ;  /* 0x028c30ffffff99a7 */ /* 0x000fe20008200404 */
[----:B------:R-:W-:Y:S07]  /*156c0*/  @!P1 ARRIVES.LDGSTSBAR.64.TRANSCNT [UR4+0x28c30] ;  /* 0x028c3000ff0099b0 */ /* 0x000fee0008000a84 */
[----:B------:R-:W-:Y:S05]  /*156d0*/  @P0 BRA.U.ANY `(.L_x_809) ;  /* 0xfffffffd00e80947 */ /* 0x000fea000393ffff */
[----:B------:R-:W-:Y:S01]  /*156e0*/  NOP ;  /* 0x0000000000007918 */ /* 0x000fe20000000000 */
[----:B--2---:R-:W-:-:S04]  /*156f0*/  LOP3.LUT R2, R37, 0x2, RZ, 0xfc, !PT ;  /* 0x0000000225027812 */ /* 0x004fc800078efcff */
[----:B------:R-:W-:-:S13]  /*15700*/  ISETP.NE.AND P2, PT, R2, 0x3, PT ;  /* 0x000000030200780c */ /* 0x000fda0003f45270 */
[----:B------:R-:W-:Y:S05]  /*15710*/  @!P2 BRA `(.L_x_810) ;  /* 0x000000000004a947 */ /* 0x000fea0003800000 */
[----:B------:R-:W-:Y:S01]  /*15720*/  BPT.TRAP 0x1 ;  /* 0x000000040000795c */ /* 0x000fe20000300000 */
.L_x_810:
[----:B------:R2:W-:Y:S01]  /*15730*/  SYNCS.ARRIVE.TRANS64.A1T0 RZ, [R6+URZ+0x28c30], RZ ;  /* 0x028c30ff06ff79a7 */ /* 0x0005e2000810003f */
[----:B------:R-:W-:Y:S05]  /*15740*/  @!P2 BRA `(.L_x_811) ;  /* 0x000000000004a947 */ /* 0x000fea0003800000 */
[----:B------:R-:W-:Y:S01]  /*15750*/  BPT.TRAP 0x1 ;  /* 0x000000040000795c */ /* 0x000fe20000300000 */
.L_x_811:
[----:B------:R-:W3:Y:S01]  /*15760*/  SYNCS.PHASECHK.TRANS64.TRYWAIT P0, [R6+URZ+0x28c60], R17 ;  /* 0x028c6011060075a7 */ /* 0x000ee2000800017f */
[----:B------:R-:W-:Y:S04]  /*15770*/  BSSY B1, `(.L_x_812) ;  /* 0x0000002000017945 */ /* 0x000fe80003800000 */
[----:B---3--:R-:W-:Y:S05]  /*15780*/  @!P0 BRA `(.L_x_813) ;  /* 0x0000003c00608947 */ /* 0x008fea0003800000 */
.L_x_932:
[----:B------:R-:W-:Y:S05]  /*15790*/  BSYNC B1 ;  /* 0x0000000000017941 */ /* 0x000fea0003800000 */
.L_x_812:
        /* <DEDUP_REMOVED lines=81> */
.L_x_942:
        /* <DEDUP_REMOVED lines=25> */
.L_x_815:
        /* <DEDUP_REMOVED lines=11> */
.L_x_816:
[----:B------:R3:W-:Y:S01]  /*15ef0*/  SYNCS.ARRIVE.TRANS64.A1T0 RZ, [R6+URZ+0x28c50], RZ ;  /* 0x028c50ff06ff79a7 */ /* 0x0007e2000810003f */
[----:B------:R-:W-:Y:S05]  /*15f00*/  @P3 BRA `(.L_x_817) ;  /* 0xfffffff000503947 */ /* 0x000fea000383ffff */
.L_x_804:
[----:B------:R-:W-:Y:S05]  /*15f10*/  BSYNC B0 ;  /* 0x0000000000007941 */ /* 0x000fea0003800000 */
.L_x_803:
        /* <DEDUP_REMOVED lines=9> */
[----:B0-----:R-:W0:Y:S01]  /*15fb0*/  S2R R5, SR_LANEID ;  /* 0x0000000000057919 */ /* 0x001e220000000000 */
[----:B------:R-:W-:Y:S01]  /*15fc0*/  VOTEU.ANY UR4, UPT, PT ;  /* 0x0000000000047886 */ /* 0x000fe200038e0100 */
[----:B------:R-:W4:Y:S01]  /*15fd0*/  LDC.64 R2, c[0x0][0xc60] ;  /* 0x00031800ff027b82 */ /* 0x000f220000000a00 */
[----:B------:R-:W0:Y:S02]  /*15fe0*/  FLO.U32 R0, UR4 ;  /* 0x0000000400007d00 */ /* 0x000e2400080e0000 */
[----:B0-----:R-:W-:-:S06]  /*15ff0*/  ISETP.EQ.U32.AND P1, PT, R0, R5, PT ;  /* 0x000000050000720c */ /* 0x001fcc0003f22070 */
[----:B------:R-:W4:Y:S07]  /*16000*/  POPC R5, UR4 ;  /* 0x0000000400057d09 */ /* 0x000f2e0008000000 */
[----:B----4-:R-:W4:Y:S01]  /*16010*/  @P1 ATOMG.E.ADD.STRONG.GPU PT, R3, desc[UR40][R2.64], R5 ;  /* 0x00000005020319a8 */ /* 0x010f2200081ee1e8 */
[----:B------:R-:W0:Y:S02]  /*16020*/  S2R R4, SR_LTMASK ;  /* 0x0000000000047919 */ /* 0x000e240000003900 */
[----:B0-----:R-:W-:-:S04]  /*16030*/  LOP3.LUT R4, R4, UR4, RZ, 0xc0, !PT ;  /* 0x0000000404047c12 */ /* 0x001fc8000f8ec0ff */
[----:B------:R-:W0:Y:S01]  /*16040*/  POPC R7, R4 ;  /* 0x0000000400077309 */ /* 0x000e220000000000 */
[----:B----4-:R-:W0:Y:S02]  /*16050*/  SHFL.IDX PT, R0, R3, R0, 0x1f ;  /* 0x00001f0003007589 */ /* 0x010e2400000e0000 */
[----:B0-----:R-:W-:-:S07]  /*16060*/  IADD3 R16, R0, UR36, R7 ;  /* 0x0000002400107c10 */ /* 0x001fce000fffe007 */
.L_x_819:
[----:B------:R-:W-:Y:S05]  /*16070*/  BSYNC B0 ;  /* 0x0000000000007941 */ /* 0x000fea0003800000 */
.L_x_818:
[----:B------:R-:W-:-:S07]  /*16080*/  SEL R25, R25, RZ, P0 ;  /* 0x000000ff19197207 */ /* 0x000fce0000000000 */
.L_x_778:
[----:B------:R-:W-:Y:S05]  /*16090*/  BSYNC B7 ;  /* 0x0000000000077941 */ /* 0x000fea0003800000 */
.L_x_776:
[----:B------:R-:W-:-:S13]  /*160a0*/  LOP3.LUT P0, RZ, R22, 0x1000, RZ, 0xc0, !PT ;  /* 0x0000100016ff7812 */ /* 0x000fda000780c0ff */
[----:B------:R-:W-:Y:S05]  /*160b0*/  @!P0 BRA `(.L_x_820) ;  /* 0x0000000000248947 */ /* 0x000fea0003800000 */
[----:B------:R-:W-:Y:S05]  /*160c0*/  WARPSYNC.ALL ;  /* 0x0000000000007948 */ /* 0x000fea0003800000 */
[----:B------:R-:W4:Y:S08]  /*160d0*/  S2UR UR5, SR_CgaCtaId ;  /* 0x00000000000579c3 */ /* 0x000f300000008800 */
[----:B------:R-:W-:Y:S06]  /*160e0*/  BAR.SYNC.DEFER_BLOCKING 0x5, 0x180 ;  /* 0x0146000000007b1d */ /* 0x000fec0000010000 */
[----:B------:R-:W-:-:S02]  /*160f0*/  UMOV UR4, 0x400 ;  /* 0x0000040000047882 */ /* 0x000fc40000000000 */
[----:B----4-:R-:W-:-:S06]  /*16100*/  ULEA UR4, UR5, UR4, 0x18 ;  /* 0x0000000405047291 */ /* 0x010fcc000f8ec03f */
[----:B-1----:R-:W-:-:S05]  /*16110*/  IMAD.U32 R23, RZ, RZ, UR4 ;  /* 0x00000004ff177e24 */ /* 0x002fca000f8e00ff */
[----:B------:R1:W4:Y:S01]  /*16120*/  LDS.128 R16, [R23+0x28cd0] ;  /* 0x028cd00017107984 */ /* 0x0003220000000c00 */
[----:B------:R-:W-:Y:S06]  /*16130*/  BAR.ARV 0x4, 0x180 ;  /* 0x0106000000007b1d */ /* 0x000fec0000002000 */
[----:B------:R-:W-:Y:S05]  /*16140*/  BRA `(.L_x_821) ;  /* 0x0000000800407947 */ /* 0x000fea0003800000 */
.L_x_820:
[----:B0-----:R-:W0:Y:S01]  /*16150*/  S2R R8, SR_TID.X ;  /* 0x0000000000087919 */ /* 0x001e220000002100 */
[----:B------:R-:W-:Y:S01]  /*16160*/  UMOV UR4, 0xffffffff ;  /* 0xffffffff00047882 */ /* 0x000fe20000000000 */
[----:B0-----:R-:W-:-:S04]  /*16170*/  LOP3.LUT R8, R8, 0x1f, RZ, 0xc0, !PT ;  /* 0x0000001f08087812 */ /* 0x001fc800078ec0ff */
[----:B------:R-:W-:Y:S01]  /*16180*/  ISETP.NE.AND P0, PT, R8, 0x1f, PT ;  /* 0x0000001f0800780c */ /* 0x000fe20003f05270 */
[----:B------:R-:W-:-:S12]  /*16190*/  BRA.DIV UR4, `(.L_x_822) ;  /* 0x0000003a04cc7947 */ /* 0x000fd8000b800000 */
[----:B------:R-:W-:Y:S01]  /*161a0*/  IMAD.IADD R5, R19, 0x1, R8 ;  /* 0x0000000113057824 */ /* 0x000fe200078e0208 */
[----:B------:R-:W-:-:S04]  /*161b0*/  ULDC UR4, c[0x0][0xc3c] ;  /* 0x00030f0000047ab9 */ /* 0x000fc80000000800 */
[----:B------:R-:W-:-:S13]  /*161c0*/  ISETP.GE.OR P1, PT, R5, UR4, !P0 ;  /* 0x0000000405007c0c */ /* 0x000fda000c726670 */
[----:B-1----:R-:W0:Y:S02]  /*161d0*/  @!P1 LDC.64 R2, c[0x0][0xc80] ;  /* 0x00032000ff029b82 */ /* 0x002e240000000a00 */
[----:B0-----:R-:W-:-:S06]  /*161e0*/  @!P1 IMAD.WIDE R2, R5, 0x4, R2 ;  /* 0x0000000405029825 */ /* 0x001fcc00078e0202 */
[----:B------:R0:W4:Y:S01]  /*161f0*/  @!P1 LDG.E R3, desc[UR40][R2.64] ;  /* 0x0000002802039981 */ /* 0x000122000c1e1900 */
[C---:B------:R-:W-:Y:S02]  /*16200*/  ISETP.GE.U32.AND P2, PT, R8.reuse, 0x2, PT ;  /* 0x000000020800780c */ /* 0x040fe40003f46070 */
[C---:B------:R-:W-:Y:S01]  /*16210*/  ISETP.GE.U32.AND P3, PT, R8.reuse, 0x4, PT ;  /* 0x000000040800780c */ /* 0x040fe20003f66070 */
[----:B------:R-:W-:Y:S01]  /*16220*/  SHFL.IDX PT, R0, R16, RZ, 0x1f ;  /* 0x00001fff10007589 */ /* 0x000fe200000e0000 */
[C---:B------:R-:W-:Y:S02]  /*16230*/  ISETP.GE.U32.AND P4, PT, R8.reuse, 0x8, PT ;  /* 0x000000080800780c */ /* 0x040fe40003f86070 */
[C---:B------:R-:W-:Y:S01]  /*16240*/  ISETP.GE.U32.AND P5, PT, R8.reuse, 0x10, PT ;  /* 0x000000100800780c */ /* 0x040fe20003fa6070 */
[----:B------:R-:W-:Y:S01]  /*16250*/  SHFL.IDX PT, R4, R16, 0x1, 0x1f ;  /* 0x00201f0010047f89 */ /* 0x000fe200000e0000 */
[----:B0-----:R-:W-:Y:S02]  /*16260*/  IMAD.MOV.U32 R2, RZ, RZ, RZ ;  /* 0x000000ffff027224 */ /* 0x001fe400078e00ff */
[----:B----4-:R-:W-:Y:S01]  /*16270*/  @!P1 IMAD.MOV.U32 R2, RZ, RZ, R3 ;  /* 0x000000ffff029224 */ /* 0x010fe200078e0003 */
[----:B------:R-:W-:-:S04]  /*16280*/  ISETP.NE.AND P1, PT, R8, RZ, PT ;  /* 0x000000ff0800720c */ /* 0x000fc80003f25270 */
[----:B------:R-:W0:Y:S02]  /*16290*/  SHFL.UP PT, R14, R2, 0x1, RZ ;  /* 0x04200000020e7989 */ /* 0x000e2400000e00ff */
[----:B0-----:R-:W-:-:S05]  /*162a0*/  SEL R5, R14, RZ, P1 ;  /* 0x000000ff0e057207 */ /* 0x001fca0000800000 */
[----:B------:R-:W-:-:S05]  /*162b0*/  IMAD.IADD R5, R2, 0x1, R5 ;  /* 0x0000000102057824 */ /* 0x000fca00078e0205 */
        /* <DEDUP_REMOVED lines=12> */
[----:B------:R0:W1:Y:S02]  /*16380*/  SHFL.IDX PT, R14, R3, 0x1f, 0x1f ;  /* 0x03e01f00030e7f89 */ /* 0x00006400000e0000 */
.L_x_952:
[----:B------:R-:W-:Y:S02]  /*16390*/  ULDC UR4, c[0x0][0xc38] ;  /* 0x00030e0000047ab9 */ /* 0x000fe40000000800 */
[----:B------:R-:W-:-:S04]  /*163a0*/  IMAD.U32 R16, RZ, RZ, UR4 ;  /* 0x00000004ff107e24 */ /* 0x000fc8000f8e00ff */
[----:B-1----:R-:W-:-:S04]  /*163b0*/  IMAD R5, R14, R16, RZ ;  /* 0x000000100e057224 */ /* 0x002fc800078e02ff */
[----:B------:R-:W-:-:S05]  /*163c0*/  IMAD.IADD R4, R4, 0x1, R5 ;  /* 0x0000000104047824 */ /* 0x000fca00078e0205 */
[----:B------:R-:W-:-:S13]  /*163d0*/  ISETP.GT.AND P6, PT, R4, R0, PT ;  /* 0x000000000400720c */ /* 0x000fda0003fc4270 */
[----:B------:R-:W-:Y:S05]  /*163e0*/  @P6 BRA `(.L_x_823) ;  /* 0x00000000009c6947 */ /* 0x000fea0003800000 */
.L_x_828:
[----:B------:R-:W1:Y:S01]  /*163f0*/  LDC R6, c[0x0][0xc3c] ;  /* 0x00030f00ff067b82 */ /* 0x000e620000000800 */
[----:B------:R-:W-:-:S05]  /*16400*/  VIADD R19, R19, 0x1f ;  /* 0x0000001f13137836 */ /* 0x000fca0000000000 */
[----:B-1----:R-:W-:-:S13]  /*16410*/  ISETP.GE.AND P6, PT, R19, R6, PT ;  /* 0x000000061300720c */ /* 0x002fda0003fc6270 */
[----:B------:R-:W-:Y:S05]  /*16420*/  @P6 BRA `(.L_x_824) ;  /* 0x0000000400446947 */ /* 0x000fea0003800000 */
[----:B------:R-:W1:Y:S01]  /*16430*/  S2R R2, SR_TID.X ;  /* 0x0000000000027919 */ /* 0x000e620000002100 */
[----:B------:R-:W-:Y:S01]  /*16440*/  BSSY B0, `(.L_x_825) ;  /* 0x0000009000007945 */ /* 0x000fe20003800000 */
[----:B-1----:R-:W-:-:S05]  /*16450*/  LOP3.LUT R2, R2, 0x1f, RZ, 0xc0, !PT ;  /* 0x0000001f02027812 */ /* 0x002fca00078ec0ff */
[----:B------:R-:W-:Y:S02]  /*16460*/  IMAD.IADD R5, R19, 0x1, R2 ;  /* 0x0000000113057824 */ /* 0x000fe400078e0202 */
[----:B------:R-:W-:-:S03]  /*16470*/  IMAD.MOV.U32 R2, RZ, RZ, RZ ;  /* 0x000000ffff027224 */ /* 0x000fc600078e00ff */
[----:B------:R-:W-:-:S13]  /*16480*/  ISETP.GE.OR P6, PT, R5, R6, !P0 ;  /* 0x000000060500720c */ /* 0x000fda00047c6670 */
[----:B------:R-:W-:Y:S05]  /*16490*/  @P6 BRA `(.L_x_826) ;  /* 0x00000000000c6947 */ /* 0x000fea0003800000 */
[----:B0-----:R-:W0:Y:S02]  /*164a0*/  LDC.64 R2, c[0x0][0xc80] ;  /* 0x00032000ff027b82 */ /* 0x001e240000000a00 */
[----:B0-----:R-:W-:-:S06]  /*164b0*/  IMAD.WIDE R2, R5, 0x4, R2 ;  /* 0x0000000405027825 */ /* 0x001fcc00078e0202 */
[----:B------:R1:W5:Y:S02]  /*164c0*/  LDG.E R2, desc[UR40][R2.64] ;  /* 0x0000002802027981 */ /* 0x000364000c1e1900 */
.L_x_826:
[----:B------:R-:W-:Y:S05]  /*164d0*/  BSYNC B0 ;  /* 0x0000000000007941 */ /* 0x000fea0003800000 */
.L_x_825:
[----:B------:R-:W-:-:S03]  /*164e0*/  UMOV UR4, 0xffffffff ;  /* 0xffffffff00047882 */ /* 0x000fc60000000000 */
[----:B------:R-:W-:Y:S05]  /*164f0*/  BRA.DIV UR4, `(.L_x_827) ;  /* 0x0000003e04187947 */ /* 0x000fea000b800000 */
[----:B-----5:R-:W2:Y:S02]  /*16500*/  SHFL.UP PT, R14, R2, 0x1, RZ ;  /* 0x04200000020e7989 */ /* 0x020ea400000e00ff */
[----:B--2---:R-:W-:-:S05]  /*16510*/  SEL R13, R14, RZ, P1 ;  /* 0x000000ff0e0d7207 */ /* 0x004fca0000800000 */
[----:B------:R-:W-:-:S05]  /*16520*/  IMAD.IADD R13, R2, 0x1, R13 ;  /* 0x00000001020d7824 */ /* 0x000fca00078e020d */
[----:B------:R-:W2:Y:S02]  /*16530*/  SHFL.UP PT, R14, R13, 0x2, RZ ;  /* 0x044000000d0e7989 */ /* 0x000ea400000e00ff */
[----:B--2---:R-:W-:-:S05]  /*16540*/  SEL R14, R14, RZ, P2 ;  /* 0x000000ff0e0e7207 */ /* 0x004fca0001000000 */
[----:B01----:R-:W-:-:S05]  /*16550*/  IMAD.IADD R3, R13, 0x1, R14 ;  /* 0x000000010d037824 */ /* 0x003fca00078e020e */
        /* <DEDUP_REMOVED lines=10> */
.L_x_960:
[----:B------:R-:W-:Y:S02]  /*16600*/  ULDC UR4, c[0x0][0xc38] ;  /* 0x00030e0000047ab9 */ /* 0x000fe40000000800 */
[----:B------:R-:W-:-:S04]  /*16610*/  IMAD.U32 R16, RZ, RZ, UR4 ;  /* 0x00000004ff107e24 */ /* 0x000fc8000f8e00ff */
[----:B-1----:R-:W-:-:S04]  /*16620*/  IMAD R5, R14, R16, RZ ;  /* 0x000000100e057224 */ /* 0x002fc800078e02ff */
[----:B------:R-:W-:-:S05]  /*16630*/  IMAD.IADD R4, R5, 0x1, R4 ;  /* 0x0000000105047824 */ /* 0x000fca00078e0204 */
[----:B------:R-:W-:-:S13]  /*16640*/  ISETP.GT.AND P6, PT, R4, R0, PT ;  /* 0x000000000400720c */ /* 0x000fda0003fc4270 */
[----:B------:R-:W-:Y:S05]  /*16650*/  @!P6 BRA `(.L_x_828) ;  /* 0xfffffffc0064e947 */ /* 0x000fea000383ffff */
.L_x_823:
[----:B------:R-:W-:Y:S01]  /*16660*/  IMAD.IADD R5, R4, 0x1, -R5 ;  /* 0x0000000104057824 */ /* 0x000fe200078e0a05 */
[----:B------:R-:W-:-:S03]  /*16670*/  UMOV UR4, 0xffffffff ;  /* 0xffffffff00047882 */ /* 0x000fc60000000000 */
[----:B------:R-:W-:-:S05]  /*16680*/  IMAD R7, R3, R16, R5 ;  /* 0x0000001003077224 */ /* 0x000fca00078e0205 */
[----:B------:R-:W-:Y:S01]  /*16690*/  ISETP.GT.AND P6, PT, R7, R0, PT ;  /* 0x000000000700720c */ /* 0x000fe20003fc4270 */
[----:B------:R-:W-:-:S12]  /*166a0*/  BRA.DIV UR4, `(.L_x_829) ;  /* 0x0000003e04687947 */ /* 0x000fd8000b800000 */
[----:B------:R-:W-:-:S04]  /*166b0*/  VOTE.ANY R6, PT, !P6 ;  /* 0x0000000000067806 */ /* 0x000fc800070e0100 */
[----:B------:R-:W1:Y:S02]  /*166c0*/  POPC R4, R6 ;  /* 0x0000000600047309 */ /* 0x000e640000000000 */
[----:B-1----:R1:W2:Y:S02]  /*166d0*/  SHFL.IDX PT, R17, R2, R4, 0x1f ;  /* 0x00001f0402117589 */ /* 0x0022a400000e0000 */
.L_x_964:
[----:B------:R-:W-:Y:S01]  /*166e0*/  ISETP.NE.AND P0, PT, R6, RZ, PT ;  /* 0x000000ff0600720c */ /* 0x000fe20003f05270 */
[----:B------:R-:W-:-:S12]  /*166f0*/  IMAD.MOV.U32 R14, RZ, RZ, RZ ;  /* 0x000000ffff0e7224 */ /* 0x000fd800078e00ff */
[----:B------:R-:W-:Y:S05]  /*16700*/  @!P0 BRA `(.L_x_830) ;  /* 0x0000000000108947 */ /* 0x000fea0003800000 */
[----:B------:R-:W-:Y:S01]  /*16710*/  UMOV UR4, 0xffffffff ;  /* 0xffffffff00047882 */ /* 0x000fe20000000000 */
[----:B------:R-:W-:Y:S02]  /*16720*/  VIADD R12, R4, 0xffffffff ;  /* 0xffffffff040c7836 */ /* 0x000fe40000000000 */
[----:B------:R-:W-:Y:S05]  /*16730*/  BRA.DIV UR4, `(.L_x_831) ;  /* 0x0000003e048c7947 */ /* 0x000fea000b800000 */
[----:B------:R3:W4:Y:S02]  /*16740*/  SHFL.IDX PT, R14, R3, R12, 0x1f ;  /* 0x00001f0c030e7589 */ /* 0x00072400000e0000 */
.L_x_830:
[----:B--2---:R-:W-:Y:S01]  /*16750*/  IABS R6, R17 ;  /* 0x0000001100067213 */ /* 0x004fe20000000000 */
[----:B----4-:R-:W-:Y:S02]  /*16760*/  IMAD R16, R14, R16, R5 ;  /* 0x000000100e107224 */ /* 0x010fe400078e0205 */
[----:B------:R-:W-:Y:S01]  /*16770*/  IMAD.IADD R19, R4, 0x1, R19 ;  /* 0x0000000104137824 */ /* 0x000fe200078e0213 */
[----:B------:R-:W2:Y:S01]  /*16780*/  I2F.RP R7, R6 ;  /* 0x0000000600077306 */ /* 0x000ea20000209400 */
[----:B------:R-:W-:-:S07]  /*16790*/  IMAD.IADD R0, R0, 0x1, -R16 ;  /* 0x0000000100007824 */ /* 0x000fce00078e0a10 */
[----:B--2---:R-:W1:Y:S02]  /*167a0*/  MUFU.RCP R7, R7 ;  /* 0x0000000700077308 */ /* 0x004e640000001000 */
[----:B-1----:R-:W-:-:S06]  /*167b0*/  VIADD R2, R7, 0xffffffe ;  /* 0x0ffffffe07027836 */ /* 0x002fcc0000000000 */
[----:B0--3--:R0:W1:Y:S02]  /*167c0*/  F2I.FTZ.U32.TRUNC.NTZ R3, R2 ;  /* 0x0000000200037305 */ /* 0x009064000021f000 */
[----:B0-----:R-:W-:Y:S02]  /*167d0*/  IMAD.MOV.U32 R2, RZ, RZ, RZ ;  /* 0x000000ffff027224 */ /* 0x001fe400078e00ff */
[----:B-1----:R-:W-:-:S04]  /*167e0*/  IMAD.MOV R5, RZ, RZ, -R3 ;  /* 0x000000ffff057224 */ /* 0x002fc800078e0a03 */
[----:B------:R-:W-:-:S04]  /*167f0*/  IMAD R5, R5, R6, RZ ;  /* 0x0000000605057224 */ /* 0x000fc800078e02ff */
[----:B------:R-:W-:Y:S01]  /*16800*/  IMAD.HI.U32 R3, R3, R5, R2 ;  /* 0x0000000503037227 */ /* 0x000fe200078e0002 */
[----:B------:R-:W-:Y:S02]  /*16810*/  IABS R5, R17 ;  /* 0x0000001100057213 */ /* 0x000fe40000000000 */
[----:B------:R-:W-:-:S03]  /*16820*/  IABS R2, R0 ;  /* 0x0000000000027213 */ /* 0x000fc60000000000 */
        /* <DEDUP_REMOVED lines=10> */
[----:B------:R-:W-:-:S05]  /*168d0*/  @P0 VIADD R3, R3, 0x1 ;  /* 0x0000000103030836 */ /* 0x000fca0000000000 */
[----:B------:R-:W-:Y:S02]  /*168e0*/  @!P2 IADD3 R3, -R3, RZ, RZ ;  /* 0x000000ff0303a210 */ /* 0x000fe40007ffe1ff */
[----:B------:R-:W-:-:S05]  /*168f0*/  @!P1 LOP3.LUT R3, RZ, R17, RZ, 0x33, !PT ;  /* 0x00000011ff039212 */ /* 0x000fca00078e33ff */
[--C-:B------:R-:W-:Y:S02]  /*16900*/  IMAD.MOV R2, RZ, RZ, -R3.reuse ;  /* 0x000000ffff027224 */ /* 0x100fe400078e0a03 */
[----:B------:R-:W-:Y:S02]  /*16910*/  IMAD.MOV.U32 R18, RZ, RZ, R3 ;  /* 0x000000ffff127224 */ /* 0x000fe400078e0003 */
[----:B------:R-:W-:Y:S01]  /*16920*/  IMAD R17, R17, R2, R0 ;  /* 0x0000000211117224 */ /* 0x000fe200078e0200 */
[----:B------:R-:W-:Y:S06]  /*16930*/  BRA `(.L_x_832) ;  /* 0x00000000001c7947 */ /* 0x000fec0003800000 */
.L_x_824:
[----:B------:R-:W-:Y:S01]  /*16940*/  UMOV UR4, URZ ;  /* 0x0000003f00047c82 */ /* 0x000fe20008000000 */
[----:B------:R-:W-:Y:S01]  /*16950*/  UMOV UR5, URZ ;  /* 0x0000003f00057c82 */ /* 0x000fe20008000000 */
[----:B------:R-:W-:Y:S01]  /*16960*/  ULDC UR6, c[0x0][0xc3c] ;  /* 0x00030f0000067ab9 */ /* 0x000fe20000000800 */
[----:B------:R-:W-:Y:S02]  /*16970*/  IMAD.MOV.U32 R16, RZ, RZ, R0 ;  /* 0x000000ffff107224 */ /* 0x000fe400078e0000 */
[----:B------:R-:W-:Y:S02]  /*16980*/  IMAD.U32 R17, RZ, RZ, UR4 ;  /* 0x00000004ff117e24 */ /* 0x000fe4000f8e00ff */
[----:B------:R-:W-:Y:S02]  /*16990*/  IMAD.U32 R18, RZ, RZ, UR5 ;  /* 0x00000005ff127e24 */ /* 0x000fe4000f8e00ff */
[----:B------:R-:W-:-:S07]  /*169a0*/  IMAD.U32 R19, RZ, RZ, UR6 ;  /* 0x00000006ff137e24 */ /* 0x000fce000f8e00ff */
.L_x_832:
[----:B------:R-:W1:Y:S01]  /*169b0*/  S2R R0, SR_TID.X ;  /* 0x0000000000007919 */ /* 0x000e620000002100 */
[----:B------:R-:W-:Y:S05]  /*169c0*/  WARPSYNC.ALL ;  /* 0x0000000000007948 */ /* 0x000fea0003800000 */
[----:B------:R-:W-:Y:S01]  /*169d0*/  BAR.SYNC.DEFER_BLOCKING 0x4, 0x180 ;  /* 0x0106000000007b1d */ /* 0x000fe20000010000 */
[----:B-1----:R-:W-:-:S04]  /*169e0*/  LOP3.LUT R0, R0, 0x1f, RZ, 0xc0, !PT ;  /* 0x0000001f00007812 */ /* 0x002fc800078ec0ff */
[----:B------:R-:W-:-:S13]  /*169f0*/  ISETP.NE.AND P0, PT, R0, RZ, PT ;  /* 0x000000ff0000720c */ /* 0x000fda0003f05270 */
[----:B0-----:R-:W0:Y:S01]  /*16a00*/  @!P0 S2R R3, SR_CgaCtaId ;  /* 0x0000000000038919 */ /* 0x001e220000008800 */
[----:B------:R-:W-:-:S04]  /*16a10*/  @!P0 MOV R0, 0x400 ;  /* 0x0000040000008802 */ /* 0x000fc80000000f00 */
[----:B0-----:R-:W-:-:S05]  /*16a20*/  @!P0 LEA R23, R3, R0, 0x18 ;  /* 0x0000000003178211 */ /* 0x001fca00078ec0ff */
[----:B------:R0:W-:Y:S01]  /*16a30*/  @!P0 STS.128 [R23+0x28cd0], R16 ;  /* 0x028cd01017008388 */ /* 0x0001e20000000c00 */
[----:B------:R-:W-:Y:S06]  /*16a40*/  BAR.ARV 0x5, 0x180 ;  /* 0x0146000000007b1d */ /* 0x000fec0000002000 */
.L_x_821:
[----:B------:R-:W-:Y:S02]  /*16a50*/  ULDC UR4, c[0x0][0xc3c] ;  /* 0x00030f0000047ab9 */ /* 0x000fe40000000800 */
[----:B----4-:R-:W-:-:S13]  /*16a60*/  ISETP.GE.AND P0, PT, R19, UR4, PT ;  /* 0x0000000413007c0c */ /* 0x010fda000bf06270 */
[----:B------:R-:W-:Y:S05]  /*16a70*/  @!P0 BRA `(.L_x_833) ;  /* 0xffffff9c00ac8947 */ /* 0x000fea000383ffff */
[----:B------:R-:W-:Y:S05]  /*16a80*/  BSYNC B8 ;  /* 0x0000000000087941 */ /* 0x000fea0003800000 */
.L_x_726:
[----:B------:R-:W4:Y:S01]  /*16a90*/  LDL.LU R0, [R1+0x1c] ;  /* 0x00001c0001007983 */ /* 0x000f220000300800 */
[----:B------:R-:W-:Y:S01]  /*16aa0*/  BSSY B0, `(.L_x_834) ;  /* 0x000000b000007945 */ /* 0x000fe20003800000 */
[----:B0-----:R-:W0:Y:S01]  /*16ab0*/  S2R R5, SR_CgaCtaId ;  /* 0x0000000000057919 */ /* 0x001e220000008800 */
[----:B----4-:R-:W-:-:S05]  /*16ac0*/  VIADD R0, R0, 0x1 ;  /* 0x0000000100007836 */ /* 0x010fca0000000000 */
[----:B-1----:R-:W-:-:S04]  /*16ad0*/  LEA.HI R2, R0, R0, RZ, 0x1 ;  /* 0x0000000000027211 */ /* 0x002fc800078f08ff */
[----:B------:R-:W-:Y:S02]  /*16ae0*/  LOP3.LUT R3, R2, 0xfffffffe, RZ, 0xc0, !PT ;  /* 0xfffffffe02037812 */ /* 0x000fe400078ec0ff */
[----:B------:R-:W-:-:S03]  /*16af0*/  MOV R2, 0x400 ;  /* 0x0000040000027802 */ /* 0x000fc60000000f00 */
[----:B------:R-:W-:Y:S01]  /*16b00*/  IMAD.IADD R0, R0, 0x1, -R3 ;  /* 0x0000000100007824 */ /* 0x000fe200078e0a03 */
[----:B0-----:R-:W-:-:S04]  /*16b10*/  LEA R4, R5, R2, 0x18 ;  /* 0x0000000205047211 */ /* 0x001fc800078ec0ff */
[----:B------:R-:W-:-:S04]  /*16b20*/  SHF.L.U32 R0, R0, 0x1f, RZ ;  /* 0x0000001f00007819 */ /* 0x000fc800000006ff */
[----:B------:R-:W0:Y:S02]  /*16b30*/  SYNCS.PHASECHK.TRANS64.TRYWAIT P0, [R4+URZ+0x28c20], R0 ;  /* 0x028c2000040075a7 */ /* 0x000e24000800017f */
[----:B0-----:R-:W-:Y:S05]  /*16b40*/  @!P0 BRA `(.L_x_835) ;  /* 0x0000003800ac8947 */ /* 0x001fea0003800000 */
.L_x_967:
[----:B------:R-:W-:Y:S05]  /*16b50*/  BSYNC B0 ;  /* 0x0000000000007941 */ /* 0x000fea0003800000 */
.L_x_834:
[----:B------:R-:W-:-:S03]  /*16b60*/  UMOV UR4, 0xffffffff ;  /* 0xffffffff00047882 */ /* 0x000fc60000000000 */
[----:B------:R-:W-:Y:S05]  /*16b70*/  BRA.DIV UR4, `(.L_x_836) ;  /* 0x0000003a04b47947 */ /* 0x000fea000b800000 */
[----:B0-----:R-:W0:Y:S02]  /*16b80*/  S2R R0, SR_TID.X ;  /* 0x0000000000007919 */ /* 0x001e240000002100 */
[----:B0-----:R-:W-:-:S04]  /*16b90*/  SHF.R.U32.HI R0, RZ, 0x5, R0 ;  /* 0x00000005ff007819 */ /* 0x001fc80000011600 */
[----:B------:R-:W-:-:S05]  /*16ba0*/  LOP3.LUT R0, R0, 0x3, RZ, 0xc0, !PT ;  /* 0x0000000300007812 */ /* 0x000fca00078ec0ff */
[----:B------:R0:W1:Y:S02]  /*16bb0*/  SHFL.IDX PT, R14, R0, RZ, 0x1f ;  /* 0x00001fff000e7589 */ /* 0x00006400000e0000 */
.L_x_970:
[----:B-1----:R-:W-:-:S13]  /*16bc0*/  ISETP.NE.AND P0, PT, R14, RZ, PT ;  /* 0x000000ff0e00720c */ /* 0x002fda0003f05270 */
[----:B------:R-:W-:Y:S05]  /*16bd0*/  @P0 BRA `(.L_x_588) ;  /* 0x0000000000840947 */ /* 0x000fea0003800000 */
[----:B------:R-:W-:-:S03]  /*16be0*/  UMOV UR4, 0xffffffff ;  /* 0xffffffff00047882 */ /* 0x000fc60000000000 */
[----:B------:R-:W-:Y:S05]  /*16bf0*/  BRA.DIV UR4, `(.L_x_837) ;  /* 0x0000003a04c87947 */ /* 0x000fea000b800000 */
[----:B------:R-:W-:-:S13]  /*16c00*/  ELECT P6, URZ, PT ;  /* 0x00000000003f782f */ /* 0x000fda00038c0000 */
.L_x_973:
[----:B------:R-:W-:Y:S05]  /*16c10*/  @!P6 BRA `(.L_x_588) ;  /* 0x000000000074e947 */ /* 0x000fea0003800000 */
[----:B------:R-:W-:-:S04]  /*16c20*/  LOP3.LUT R37, R37, 0x2, RZ, 0xfc, !PT ;  /* 0x0000000225257812 */ /* 0x000fc800078efcff */
[----:B------:R-:W-:-:S13]  /*16c30*/  ISETP.NE.AND P0, PT, R37, 0x3, PT ;  /* 0x000000032500780c */ /* 0x000fda0003f05270 */
[----:B------:R-:W-:Y:S05]  /*16c40*/  @!P0 BRA `(.L_x_838) ;  /* 0x0000000000048947 */ /* 0x000fea0003800000 */
[----:B------:R-:W-:Y:S01]  /*16c50*/  BPT.TRAP 0x1 ;  /* 0x000000040000795c */ /* 0x000fe20000300000 */
.L_x_838:
[C---:B------:R-:W-:Y:S01]  /*16c60*/  IMAD R5, R25.reuse, 0x8, R4 ;  /* 0x0000000819057824 */ /* 0x040fe200078e0204 */
[----:B0-----:R-:W-:Y:S01]  /*16c70*/  SHF.L.U32 R0, R26, 0x1f, RZ ;  /* 0x0000001f1a007819 */ /* 0x001fe200000006ff */
[----:B------:R-:W-:-:S03]  /*16c80*/  VIADD R25, R25, 0x1 ;  /* 0x0000000119197836 */ /* 0x000fc60000000000 */
[----:B------:R-:W0:Y:S02]  /*16c90*/  SYNCS.PHASECHK.TRANS64.TRYWAIT P1, [R5+URZ+0x28c40], R0 ;  /* 0x028c4000050075a7 */ /* 0x000e24000802017f */
[----:B------:R-:W-:-:S04]  /*16ca0*/  ISETP.NE.AND P2, PT, R25, 0x2, PT ;  /* 0x000000021900780c */ /* 0x000fc80003f45270 */
[----:B------:R-:W-:Y:S01]  /*16cb0*/  SEL R3, RZ, 0x1, P2 ;  /* 0x00000001ff037807 */ /* 0x000fe20001000000 */
[----:B0-----:R-:W-:Y:S08]  /*16cc0*/  @!P1 BRA `(.L_x_839) ;  /* 0x0000003800b49947 */ /* 0x001ff00003800000 */
.L_x_974:
[----:B------:R-:W-:Y:S02]  /*16cd0*/  SEL R25, R25, RZ, P2 ;  /* 0x000000ff19197207 */ /* 0x000fe40001000000 */
[----:B------:R-:W-:Y:S01]  /*16ce0*/  LOP3.LUT R2, R26, R3, RZ, 0x3c, !PT ;  /* 0x000000031a027212 */ /* 0x000fe200078e3cff */
[----:B------:R-:W-:Y:S06]  /*16cf0*/  @!P0 BRA `(.L_x_840) ;  /* 0x0000000000048947 */ /* 0x000fec0003800000 */
[----:B------:R-:W-:Y:S01]  /*16d00*/  BPT.TRAP 0x1 ;  /* 0x000000040000795c */ /* 0x000fe20000300000 */
.L_x_840:
[----:B------:R-:W-:Y:S01]  /*16d10*/  IMAD R25, R25, 0x8, R4 ;  /* 0x0000000819197824 */ /* 0x000fe200078e0204 */
[----:B------:R-:W-:-:S04]  /*16d20*/  SHF.L.U32 R2, R2, 0x1f, RZ ;  /* 0x0000001f02027819 */ /* 0x000fc800000006ff */
[----:B------:R-:W1:Y:S02]  /*16d30*/  SYNCS.PHASECHK.TRANS64.TRYWAIT P1, [R25+URZ+0x28c40], R2 ;  /* 0x028c4002190075a7 */ /* 0x000e64000802017f */
[----:B-1----:R-:W-:Y:S05]  /*16d40*/  @!P1 BRA `(.L_x_841) ;  /* 0x0000003800a89947 */ /* 0x002fea0003800000 */
.L_x_975:
[----:B------:R-:W-:Y:S05]  /*16d50*/  @!P0 BRA `(.L_x_842) ;  /* 0x0000000000048947 */ /* 0x000fea0003800000 */
[----:B------:R-:W-:Y:S01]  /*16d60*/  BPT.TRAP 0x1 ;  /* 0x000000040000795c */ /* 0x000fe20000300000 */
.L_x_842:
[----:B------:R-:W4:Y:S02]  /*16d70*/  SYNCS.PHASECHK.TRANS64.TRYWAIT P1, [R5+URZ+0x28c60], R0 ;  /* 0x028c6000050075a7 */ /* 0x000f24000802017f */
[----:B----4-:R-:W-:Y:S05]  /*16d80*/  @!P1 BRA `(.L_x_843) ;  /* 0x0000003800ac9947 */ /* 0x010fea0003800000 */
.L_x_976:
[----:B------:R-:W-:Y:S05]  /*16d90*/  @!P0 BRA `(.L_x_844) ;  /* 0x0000000000048947 */ /* 0x000fea0003800000 */
[----:B------:R-:W-:Y:S01]  /*16da0*/  BPT.TRAP 0x1 ;  /* 0x000000040000795c */ /* 0x000fe20000300000 */
.L_x_844:
[----:B------:R0:W0:Y:S02]  /*16db0*/  SYNCS.PHASECHK.TRANS64.TRYWAIT P0, [R25+URZ+0x28c60], R2 ;  /* 0x028c6002190075a7 */ /* 0x000024000800017f */
[----:B0-----:R-:W-:Y:S05]  /*16dc0*/  @!P0 NANOSLEEP.SYNCS 0x989680 ;  /* 0x009896800000895d */ /* 0x001fea0003900000 */
[----:B------:R-:W0:Y:S02]  /*16dd0*/  @!P0 SYNCS.PHASECHK.TRANS64 P0, [R25+URZ+0x28c60], R2 ;  /* 0x028c6002190085a7 */ /* 0x000e24000800007f */
[----:B0-----:R-:W-:Y:S05]  /*16de0*/  @!P0 BRA `(.L_x_844) ;  /* 0xfffffffc00f08947 */ /* 0x001fea000383ffff */
.L_x_588:
[----:B------:R-:W-:Y:S05]  /*16df0*/  BSYNC B9 ;  /* 0x0000000000097941 */ /* 0x000fea0003800000 */
.L_x_585:
[----:B------:R-:W-:Y:S05]  /*16e00*/  EXIT ;  /* 0x000000000000794d */ /* 0x000fea0003800000 */
.L_x_604:
[----:B0-----:R0:W1:Y:S02]  /*16e10*/  SYNCS.PHASECHK.TRANS64.TRYWAIT P6, [R63+URZ+0x28c90], R74 ;  /* 0x028c904a3f0075a7 */ /* 0x00106400080c017f */
[----:B-1----:R-:W-:Y:S05]  /*16e20*/  @!P6 NANOSLEEP.SYNCS 0x989680 ;  /* 0x009896800000e95d */ /* 0x002fea0003900000 */
[----:B------:R-:W1:Y:S02]  /*16e30*/  @!P6 SYNCS.PHASECHK.TRANS64 P6, [R63+URZ+0x28c90], R74 ;  /* 0x028c904a3f00e5a7 */ /* 0x000e6400080c007f */
[----:B-1----:R-:W-:Y:S05]  /*16e40*/  @!P6 BRA `(.L_x_604) ;  /* 0xfffffffc00f0e947 */ /* 0x002fea000383ffff */
[----:B------:R-:W-:Y:S05]  /*16e50*/  BRA `(.L_x_845) ;  /* 0xfffffeb800e47947 */ /* 0x000fea000383ffff */
.L_x_605:
        /* <DEDUP_REMOVED lines=8> */
.L_x_847:
[----:B------:R-:W-:Y:S05]  /*16ee0*/  BSYNC B1 ;  /* 0x0000000000017941 */ /* 0x000fea0003800000 */
.L_x_846:
[----:B------:R-:W-:Y:S02]  /*16ef0*/  IMAD.MOV.U32 R13, RZ, RZ, R70 ;  /* 0x000000ffff0d7224 */ /* 0x000fe400078e0046 */
[----:B------:R-:W-:Y:S02]  /*16f00*/  IMAD.MOV.U32 R12, RZ, RZ, RZ ;  /* 0x000000ffff0c7224 */ /* 0x000fe400078e00ff */
[----:B------:R-:W-:Y:S02]  /*16f10*/  IMAD.MOV.U32 R11, RZ, RZ, 0x1c1f ;  /* 0x00001c1fff0b7424 */ /* 0x000fe400078e00ff */
[----:B------:R-:W-:Y:S02]  /*16f20*/  IMAD.MOV.U32 R15, RZ, RZ, -0x1 ;  /* 0xffffffffff0f7424 */ /* 0x000fe400078e00ff */
[----:B------:R-:W-:-:S07]  /*16f30*/  IMAD.MOV.U32 R72, RZ, RZ, R14 ;  /* 0x000000ffff487224 */ /* 0x000fce00078e000e */
[----:B------:R-:W-:Y:S05]  /*16f40*/  WARPSYNC.COLLECTIVE R15, `(.L_x_848) ;  /* 0x000000000f087348 */ /* 0x000fea0003c00000 */
[----:B------:R0:W1:Y:S02]  /*16f50*/  SHFL.IDX P6, R14, R13, R12, R11 ;  /* 0x0000000c0d0e7389 */ /* 0x00006400000c000b */
[----:B01----:R-:W-:Y:S01]  /*16f60*/  ENDCOLLECTIVE ;  /* 0x000000000000791b */ /* 0x003fe20003800000 */
.L_x_848:
[----:B------:R-:W-:Y:S05]  /*16f70*/  BRA `(.L_x_849) ;  /* 0xfffffeb800b07947 */ /* 0x000fea000383ffff */
.L_x_615:
[----:B0-----:R0:W1:Y:S02]  /*16f80*/  SYNCS.PHASECHK.TRANS64.TRYWAIT P6, [R63+URZ+0x28c90], R74 ;  /* 0x028c904a3f0075a7 */ /* 0x00106400080c017f */
[----:B-1----:R-:W-:Y:S05]  /*16f90*/  @!P6 NANOSLEEP.SYNCS 0x989680 ;  /* 0x009896800000e95d */ /* 0x002fea0003900000 */
[----:B------:R-:W1:Y:S02]  /*16fa0*/  @!P6 SYNCS.PHASECHK.TRANS64 P6, [R63+URZ+0x28c90], R74 ;  /* 0x028c904a3f00e5a7 */ /* 0x000e6400080c007f */
[----:B-1----:R-:W-:Y:S05]  /*16fb0*/  @!P6 BRA `(.L_x_615) ;  /* 0xfffffffc00f0e947 */ /* 0x002fea000383ffff */
[----:B------:R-:W-:Y:S05]  /*16fc0*/  BRA `(.L_x_850) ;  /* 0xfffffec400287947 */ /* 0x000fea000383ffff */
.L_x_616:
        /* <DEDUP_REMOVED lines=8> */
.L_x_852:
[----:B------:R-:W-:Y:S05]  /*17050*/  BSYNC B1 ;  /* 0x0000000000017941 */ /* 0x000fea0003800000 */
.L_x_851:
        /* <DEDUP_REMOVED lines=8> */
.L_x_853:
[----:B------:R-:W-:Y:S01]  /*170e0*/  IMAD.MOV.U32 R70, RZ, RZ, R14 ;  /* 0x000000ffff467224 */ /* 0x000fe200078e000e */
[----:B------:R-:W-:Y:S06]  /*170f0*/  BRA `(.L_x_854) ;  /* 0xfffffec000f07947 */ /* 0x000fec000383ffff */
.L_x_621:
[----:B0-----:R0:W1:Y:S02]  /*17100*/  SYNCS.PHASECHK.TRANS64.TRYWAIT P0, [R63+URZ+0x28c90], R74 ;  /* 0x028c904a3f0075a7 */ /* 0x001064000800017f */
[----:B-1----:R-:W-:Y:S05]  /*17110*/  @!P0 NANOSLEEP.SYNCS 0x989680 ;  /* 0x009896800000895d */ /* 0x002fea0003900000 */
[----:B------:R-:W1:Y:S02]  /*17120*/  @!P0 SYNCS.PHASECHK.TRANS64 P0, [R63+URZ+0x28c90], R74 ;  /* 0x028c904a3f0085a7 */ /* 0x000e64000800007f */
[----:B-1----:R-:W-:Y:S05]  /*17130*/  @!P0 BRA `(.L_x_621) ;  /* 0xfffffffc00f08947 */ /* 0x002fea000383ffff */
[----:B------:R-:W-:Y:S05]  /*17140*/  BRA `(.L_x_855) ;  /* 0xfffffec800f07947 */ /* 0x000fea000383ffff */
.L_x_622:
[----:B------:R-:W-:Y:S01]  /*17150*/  BSSY B1, `(.L_x_856) ;  /* 0x0000007000017945 */ /* 0x000fe20003800000 */
[----:B------:R-:W-:Y:S02]  /*17160*/  IMAD.MOV.U32 R12, RZ, RZ, RZ ;  /* 0x000000ffff0c7224 */ /* 0x000fe400078e00ff */
[----:B------:R-:W-:Y:S02]  /*17170*/  IMAD.MOV.U32 R11, RZ, RZ, 0x1c1f ;  /* 0x00001c1fff0b7424 */ /* 0x000fe400078e00ff */
[----:B------:R-:W-:-:S07]  /*17180*/  IMAD.MOV.U32 R15, RZ, RZ, -0x1 ;  /* 0xffffffffff0f7424 */ /* 0x000fce00078e00ff */
[----:B0-----:R-:W-:Y:S05]  /*17190*/  WARPSYNC.COLLECTIVE R15, `(.L_x_857) ;  /* 0x000000000f087348 */ /* 0x001fea0003c00000 */
[----:B------:R1:W2:Y:S02]  /*171a0*/  SHFL.IDX P6, R14, R13, R12, R11 ;  /* 0x0000000c0d0e7389 */ /* 0x0002a400000c000b */
[----:B012---:R-:W-:Y:S01]  /*171b0*/  ENDCOLLECTIVE ;  /* 0x000000000000791b */ /* 0x007fe20003800000 */
.L_x_857:
[----:B------:R-:W-:Y:S05]  /*171c0*/  BSYNC B1 ;  /* 0x0000000000017941 */ /* 0x000fea0003800000 */
.L_x_856:
        /* <DEDUP_REMOVED lines=8> */
.L_x_858:
[----:B------:R-:W-:Y:S05]  /*17250*/  BRA `(.L_x_859) ;  /* 0xfffffecc00187947 */ /* 0x000fea000383ffff */
.L_x_626:
[----:B--2---:R2:W3:Y:S02]  /*17260*/  SYNCS.PHASECHK.TRANS64.TRYWAIT P5, [R63+URZ+0x28cb0], R74 ;  /* 0x028cb04a3f0075a7 */ /* 0x0044e400080a017f */
[----:B---3--:R-:W-:Y:S05]  /*17270*/  @!P5 NANOSLEEP.SYNCS 0x989680 ;  /* 0x009896800000d95d */ /* 0x008fea0003900000 */
[----:B------:R-:W3:Y:S02]  /*17280*/  @!P5 SYNCS.PHASECHK.TRANS64 P5, [R63+URZ+0x28cb0], R74 ;  /* 0x028cb04a3f00d5a7 */ /* 0x000ee400080a007f */
[----:B---3--:R-:W-:Y:S05]  /*17290*/  @!P5 BRA `(.L_x_626) ;  /* 0xfffffffc00f0d947 */ /* 0x008fea000383ffff */
[----:B------:R-:W-:Y:S05]  /*172a0*/  BRA `(.L_x_860) ;  /* 0xfffffecc00a47947 */ /* 0x000fea000383ffff */
.L_x_637:
[----:B0-----:R0:W1:Y:S02]  /*172b0*/  SYNCS.PHASECHK.TRANS64.TRYWAIT P1, [R3+URZ+0x28c50], R6 ;  /* 0x028c5006030075a7 */ /* 0x001064000802017f */
[----:B-1----:R-:W-:Y:S05]  /*172c0*/  @!P1 NANOSLEEP.SYNCS 0x989680 ;  /* 0x009896800000995d */ /* 0x002fea0003900000 */
[----:B------:R-:W1:Y:S02]  /*172d0*/  @!P1 SYNCS.PHASECHK.TRANS64 P1, [R3+URZ+0x28c50], R6 ;  /* 0x028c5006030095a7 */ /* 0x000e64000802007f */
[----:B-1----:R-:W-:Y:S05]  /*172e0*/  @!P1 BRA `(.L_x_637) ;  /* 0xfffffffc00f09947 */ /* 0x002fea000383ffff */
[----:B------:R-:W-:Y:S05]  /*172f0*/  BRA `(.L_x_861) ;  /* 0xfffffedc00807947 */ /* 0x000fea000383ffff */
.L_x_645:
[----:B-1----:R1:W2:Y:S02]  /*17300*/  SYNCS.PHASECHK.TRANS64.TRYWAIT P1, [R3+URZ+0x28c50], R10 ;  /* 0x028c500a030075a7 */ /* 0x0022a4000802017f */
[----:B--2---:R-:W-:Y:S05]  /*17310*/  @!P1 NANOSLEEP.SYNCS 0x989680 ;  /* 0x009896800000995d */ /* 0x004fea0003900000 */
[----:B------:R-:W2:Y:S02]  /*17320*/  @!P1 SYNCS.PHASECHK.TRANS64 P1, [R3+URZ+0x28c50], R10 ;  /* 0x028c500a030095a7 */ /* 0x000ea4000802007f */
[----:B--2---:R-:W-:Y:S05]  /*17330*/  @!P1 BRA `(.L_x_645) ;  /* 0xfffffffc00f09947 */ /* 0x004fea000383ffff */
[----:B------:R-:W-:Y:S05]  /*17340*/  BRA `(.L_x_644) ;  /* 0xfffffee800a47947 */ /* 0x000fea000383ffff */
.L_x_659:
        /* <DEDUP_REMOVED lines=8> */
.L_x_863:
[----:B------:R-:W-:Y:S05]  /*173d0*/  BSYNC B1 ;  /* 0x0000000000017941 */ /* 0x000fea0003800000 */
.L_x_862:
[----:B------:R-:W-:Y:S01]  /*173e0*/  IMAD.MOV.U32 R13, RZ, RZ, R24 ;  /* 0x000000ffff0d7224 */ /* 0x000fe200078e0018 */
[----:B------:R-:W-:Y:S01]  /*173f0*/  MOV R15, 0xffffffff ;  /* 0xffffffff000f7802 */ /* 0x000fe20000000f00 */
[----:B------:R-:W-:Y:S02]  /*17400*/  IMAD.MOV.U32 R12, RZ, RZ, RZ ;  /* 0x000000ffff0c7224 */ /* 0x000fe400078e00ff */
[----:B------:R-:W-:Y:S02]  /*17410*/  IMAD.MOV.U32 R11, RZ, RZ, 0x1c1f ;  /* 0x00001c1fff0b7424 */ /* 0x000fe400078e00ff */
[----:B------:R-:W-:-:S07]  /*17420*/  IMAD.MOV.U32 R3, RZ, RZ, R14 ;  /* 0x000000ffff037224 */ /* 0x000fce00078e000e */
[----:B------:R-:W-:Y:S05]  /*17430*/  WARPSYNC.COLLECTIVE R15, `(.L_x_864) ;  /* 0x000000000f087348 */ /* 0x000fea0003c00000 */
[----:B------:R0:W1:Y:S02]  /*17440*/  SHFL.IDX P6, R14, R13, R12, R11 ;  /* 0x0000000c0d0e7389 */ /* 0x00006400000c000b */
[----:B01----:R-:W-:Y:S01]  /*17450*/  ENDCOLLECTIVE ;  /* 0x000000000000791b */ /* 0x003fe20003800000 */
.L_x_864:
[----:B------:R-:W-:Y:S02]  /*17460*/  IMAD.MOV.U32 R13, RZ, RZ, R29 ;  /* 0x000000ffff0d7224 */ /* 0x000fe400078e001d */
[----:B------:R-:W-:-:S07]  /*17470*/  IMAD.MOV.U32 R0, RZ, RZ, R14 ;  /* 0x000000ffff007224 */ /* 0x000fce00078e000e */
[----:B------:R-:W-:Y:S05]  /*17480*/  WARPSYNC.COLLECTIVE R15, `(.L_x_865) ;  /* 0x000000000f087348 */ /* 0x000fea0003c00000 */
[----:B------:R0:W1:Y:S02]  /*17490*/  SHFL.IDX P6, R14, R13, R12, R11 ;  /* 0x0000000c0d0e7389 */ /* 0x00006400000c000b */
[----:B01----:R-:W-:Y:S01]  /*174a0*/  ENDCOLLECTIVE ;  /* 0x000000000000791b */ /* 0x003fe20003800000 */
.L_x_865:
[----:B------:R-:W-:Y:S02]  /*174b0*/  IMAD.MOV.U32 R13, RZ, RZ, R28 ;  /* 0x000000ffff0d7224 */ /* 0x000fe400078e001c */
[----:B------:R-:W-:-:S07]  /*174c0*/  IMAD.MOV.U32 R5, RZ, RZ, R14 ;  /* 0x000000ffff057224 */ /* 0x000fce00078e000e */
[----:B------:R-:W-:Y:S05]  /*174d0*/  WARPSYNC.COLLECTIVE R15, `(.L_x_866) ;  /* 0x000000000f087348 */ /* 0x000fea0003c00000 */
[----:B------:R0:W1:Y:S02]  /*174e0*/  SHFL.IDX P6, R14, R13, R12, R11 ;  /* 0x0000000c0d0e7389 */ /* 0x00006400000c000b */
[----:B01----:R-:W-:Y:S01]  /*174f0*/  ENDCOLLECTIVE ;  /* 0x000000000000791b */ /* 0x003fe20003800000 */
.L_x_866:
[----:B------:R-:W-:Y:S05]  /*17500*/  BRA `(.L_x_867) ;  /* 0xfffffef800dc7947 */ /* 0x000fea000383ffff */
.L_x_663:
[----:B0-----:R0:W1:Y:S02]  /*17510*/  SYNCS.PHASECHK.TRANS64.TRYWAIT P0, [R2+URZ+0x28c00], R29 ;  /* 0x028c001d020075a7 */ /* 0x001064000800017f */
[----:B-1----:R-:W-:Y:S05]  /*17520*/  @!P0 NANOSLEEP.SYNCS 0x989680 ;  /* 0x009896800000895d */ /* 0x002fea0003900000 */
[----:B------:R-:W1:Y:S02]  /*17530*/  @!P0 SYNCS.PHASECHK.TRANS64 P0, [R2+URZ+0x28c00], R29 ;  /* 0x028c001d020085a7 */ /* 0x000e64000800007f */
[----:B-1----:R-:W-:Y:S05]  /*17540*/  @!P0 BRA `(.L_x_663) ;  /* 0xfffffffc00f08947 */ /* 0x002fea000383ffff */
[----:B------:R-:W-:Y:S05]  /*17550*/  BRA `(.L_x_868) ;  /* 0xfffffefc00f07947 */ /* 0x000fea000383ffff */
.L_x_671:
        /* <DEDUP_REMOVED lines=8> */
.L_x_870:
[----:B------:R-:W-:Y:S05]  /*175e0*/  BSYNC B1 ;  /* 0x0000000000017941 */ /* 0x000fea0003800000 */
.L_x_869:
        /* <DEDUP_REMOVED lines=8> */
.L_x_871:
[----:B------:R-:W-:Y:S02]  /*17670*/  IMAD.MOV.U32 R13, RZ, RZ, R29 ;  /* 0x000000ffff0d7224 */ /* 0x000fe400078e001d */
[----:B------:R-:W-:-:S07]  /*17680*/  IMAD.MOV.U32 R3, RZ, RZ, R14 ;  /* 0x000000ffff037224 */ /* 0x000fce00078e000e */
[----:B------:R-:W-:Y:S05]  /*17690*/  WARPSYNC.COLLECTIVE R15, `(.L_x_872) ;  /* 0x000000000f087348 */ /* 0x000fea0003c00000 */
[----:B------:R0:W1:Y:S02]  /*176a0*/  SHFL.IDX P6, R14, R13, R12, R11 ;  /* 0x0000000c0d0e7389 */ /* 0x00006400000c000b */
[----:B01----:R-:W-:Y:S01]  /*176b0*/  ENDCOLLECTIVE ;  /* 0x000000000000791b */ /* 0x003fe20003800000 */
.L_x_872:
[----:B------:R-:W-:Y:S02]  /*176c0*/  IMAD.MOV.U32 R13, RZ, RZ, R28 ;  /* 0x000000ffff0d7224 */ /* 0x000fe400078e001c */
[----:B------:R-:W-:-:S07]  /*176d0*/  IMAD.MOV.U32 R20, RZ, RZ, R14 ;  /* 0x000000ffff147224 */ /* 0x000fce00078e000e */
[----:B------:R-:W-:Y:S05]  /*176e0*/  WARPSYNC.COLLECTIVE R15, `(.L_x_873) ;  /* 0x000000000f087348 */ /* 0x000fea0003c00000 */
[----:B------:R0:W1:Y:S02]  /*176f0*/  SHFL.IDX P6, R14, R13, R12, R11 ;  /* 0x0000000c0d0e7389 */ /* 0x00006400000c000b */
[----:B01----:R-:W-:Y:S01]  /*17700*/  ENDCOLLECTIVE ;  /* 0x000000000000791b */ /* 0x003fe20003800000 */
.L_x_873:
[----:B------:R-:W-:Y:S05]  /*17710*/  BRA `(.L_x_874) ;  /* 0xffffff0800607947 */ /* 0x000fea000383ffff */
.L_x_675:
[----:B0-----:R0:W1:Y:S02]  /*17720*/  SYNCS.PHASECHK.TRANS64.TRYWAIT P1, [R2+URZ+0x28c00], R27 ;  /* 0x028c001b020075a7 */ /* 0x001064000802017f */
[----:B-1----:R-:W-:Y:S05]  /*17730*/  @!P1 NANOSLEEP.SYNCS 0x989680 ;  /* 0x009896800000995d */ /* 0x002fea0003900000 */
[----:B------:R-:W1:Y:S02]  /*17740*/  @!P1 SYNCS.PHASECHK.TRANS64 P1, [R2+URZ+0x28c00], R27 ;  /* 0x028c001b020095a7 */ /* 0x000e64000802007f */
[----:B-1----:R-:W-:Y:S05]  /*17750*/  @!P1 BRA `(.L_x_675) ;  /* 0xfffffffc00f09947 */ /* 0x002fea000383ffff */
[----:B------:R-:W-:Y:S05]  /*17760*/  BRA `(.L_x_875) ;  /* 0xffffff0c00407947 */ /* 0x000fea000383ffff */
.L_x_681:
[----:B0-----:R0:W1:Y:S02]  /*17770*/  SYNCS.PHASECHK.TRANS64.TRYWAIT P1, [R14+URZ+0x28c30], R15 ;  /* 0x028c300f0e0075a7 */ /* 0x001064000802017f */
[----:B-1----:R-:W-:Y:S05]  /*17780*/  @!P1 NANOSLEEP.SYNCS 0x989680 ;  /* 0x009896800000995d */ /* 0x002fea0003900000 */
[----:B------:R-:W1:Y:S02]  /*17790*/  @!P1 SYNCS.PHASECHK.TRANS64 P1, [R14+URZ+0x28c30], R15 ;  /* 0x028c300f0e0095a7 */ /* 0x000e64000802007f */
[----:B-1----:R-:W-:Y:S05]  /*177a0*/  @!P1 BRA `(.L_x_681) ;  /* 0xfffffffc00f09947 */ /* 0x002fea000383ffff */
[----:B------:R-:W-:Y:S05]  /*177b0*/  BRA `(.L_x_680) ;  /* 0xffffff1800747947 */ /* 0x000fea000383ffff */
.L_x_687:
[----:B--2---:R2:W3:Y:S02]  /*177c0*/  SYNCS.PHASECHK.TRANS64.TRYWAIT P1, [R14+URZ+0x28c50], R15 ;  /* 0x028c500f0e0075a7 */ /* 0x0044e4000802017f */
[----:B---3--:R-:W-:Y:S05]  /*177d0*/  @!P1 NANOSLEEP.SYNCS 0x989680 ;  /* 0x009896800000995d */ /* 0x008fea0003900000 */
[----:B------:R-:W3:Y:S02]  /*177e0*/  @!P1 SYNCS.PHASECHK.TRANS64 P1, [R14+URZ+0x28c50], R15 ;  /* 0x028c500f0e0095a7 */ /* 0x000ee4000802007f */
[----:B---3--:R-:W-:Y:S05]  /*177f0*/  @!P1 BRA `(.L_x_687) ;  /* 0xfffffffc00f09947 */ /* 0x008fea000383ffff */
[----:B------:R-:W-:Y:S05]  /*17800*/  BRA `(.L_x_686) ;  /* 0xffffff2800a87947 */ /* 0x000fea000383ffff */
.L_x_695:
[----:B-1----:R1:W2:Y:S02]  /*17810*/  SYNCS.PHASECHK.TRANS64.TRYWAIT P2, [R21+URZ+0x28c30], R14 ;  /* 0x028c300e150075a7 */ /* 0x0022a4000804017f */
[----:B--2---:R-:W-:Y:S05]  /*17820*/  @!P2 NANOSLEEP.SYNCS 0x989680 ;  /* 0x009896800000a95d */ /* 0x004fea0003900000 */
[----:B------:R-:W2:Y:S02]  /*17830*/  @!P2 SYNCS.PHASECHK.TRANS64 P2, [R21+URZ+0x28c30], R14 ;  /* 0x028c300e1500a5a7 */ /* 0x000ea4000804007f */
[----:B--2---:R-:W-:Y:S05]  /*17840*/  @!P2 BRA `(.L_x_695) ;  /* 0xfffffffc00f0a947 */ /* 0x004fea000383ffff */
[----:B------:R-:W-:Y:S05]  /*17850*/  BRA `(.L_x_694) ;  /* 0xffffff2c00c07947 */ /* 0x000fea000383ffff */
.L_x_701:
[----:B----4-:R4:W0:Y:S02]  /*17860*/  SYNCS.PHASECHK.TRANS64.TRYWAIT P2, [R21+URZ+0x28c50], R14 ;  /* 0x028c500e150075a7 */ /* 0x010824000804017f */
[----:B0-----:R-:W-:Y:S05]  /*17870*/  @!P2 NANOSLEEP.SYNCS 0x989680 ;  /* 0x009896800000a95d */ /* 0x001fea0003900000 */
[----:B------:R-:W0:Y:S02]  /*17880*/  @!P2 SYNCS.PHASECHK.TRANS64 P2, [R21+URZ+0x28c50], R14 ;  /* 0x028c500e1500a5a7 */ /* 0x000e24000804007f */
[----:B0-----:R-:W-:Y:S05]  /*17890*/  @!P2 BRA `(.L_x_701) ;  /* 0xfffffffc00f0a947 */ /* 0x001fea000383ffff */
[----:B------:R-:W-:Y:S05]  /*178a0*/  BRA `(.L_x_700) ;  /* 0xffffff4400207947 */ /* 0x000fea000383ffff */
.L_x_732:
[----:B0-----:R-:W0:Y:S01]  /*178b0*/  S2R R8, SR_TID.X ;  /* 0x0000000000087919 */ /* 0x001e220000002100 */
[----:B------:R-:W-:Y:S01]  /*178c0*/  BSSY B1, `(.L_x_876) ;  /* 0x000000a000017945 */ /* 0x000fe20003800000 */
[----:B------:R-:W-:Y:S02]  /*178d0*/  IMAD.MOV.U32 R12, RZ, RZ, RZ ;  /* 0x000000ffff0c7224 */ /* 0x000fe400078e00ff */
[----:B------:R-:W-:Y:S02]  /*178e0*/  IMAD.MOV.U32 R11, RZ, RZ, 0x1f ;  /* 0x0000001fff0b7424 */ /* 0x000fe400078e00ff */
[----:B------:R-:W-:Y:S01]  /*178f0*/  IMAD.MOV.U32 R15, RZ, RZ, -0x1 ;  /* 0xffffffffff0f7424 */ /* 0x000fe200078e00ff */
[----:B0-----:R-:W-:-:S04]  /*17900*/  SHF.R.U32.HI R8, RZ, 0x5, R8 ;  /* 0x00000005ff087819 */ /* 0x001fc80000011608 */
[----:B------:R-:W-:-:S05]  /*17910*/  LOP3.LUT R8, R8, 0x3, RZ, 0xc0, !PT ;  /* 0x0000000308087812 */ /* 0x000fca00078ec0ff */
[----:B------:R-:W-:-:S07]  /*17920*/  IMAD.MOV.U32 R13, RZ, RZ, R8 ;  /* 0x000000ffff0d7224 */ /* 0x000fce00078e0008 */
[----:B------:R-:W-:Y:S05]  /*17930*/  WARPSYNC.COLLECTIVE R15, `(.L_x_877) ;  /* 0x000000000f087348 */ /* 0x000fea0003c00000 */
[----:B------:R0:W1:Y:S02]  /*17940*/  SHFL.IDX P6, R14, R13, R12, R11 ;  /* 0x0000000c0d0e7389 */ /* 0x00006400000c000b */
[----:B01----:R-:W-:Y:S01]  /*17950*/  ENDCOLLECTIVE ;  /* 0x000000000000791b */ /* 0x003fe20003800000 */
.L_x_877:
[----:B------:R-:W-:Y:S05]  /*17960*/  BSYNC B1 ;  /* 0x0000000000017941 */ /* 0x000fea0003800000 */
.L_x_876:
[----:B------:R-:W-:Y:S05]  /*17970*/  BRA `(.L_x_878) ;  /* 0xffffff9400907947 */ /* 0x000fea000383ffff */
.L_x_734:
[----:B------:R-:W-:Y:S01]  /*17980*/  BSSY B1, `(.L_x_879) ;  /* 0x0000006000017945 */ /* 0x000fe20003800000 */
[----:B------:R-:W-:-:S07]  /*17990*/  IMAD.MOV.U32 R15, RZ, RZ, -0x1 ;  /* 0xffffffffff0f7424 */ /* 0x000fce00078e00ff */
[----:B01----:R-:W-:Y:S05]  /*179a0*/  WARPSYNC.COLLECTIVE R15, `(.L_x_880) ;  /* 0x000000000f0c7348 */ /* 0x003fea0003c00000 */
[----:B------:R-:W-:Y:S02]  /*179b0*/  ELECT P6, UR62, PT ;  /* 0x00000000003e782f */ /* 0x000fe400038c0000 */
[----:B------:R-:W-:Y:S01]  /*179c0*/  MOV R14, UR62 ;  /* 0x0000003e000e7c02 */ /* 0x000fe20008000f00 */
[----:B01----:R-:W-:Y:S10]  /*179d0*/  ENDCOLLECTIVE ;  /* 0x000000000000791b */ /* 0x003ff40003800000 */
.L_x_880:
[----:B------:R-:W-:Y:S05]  /*179e0*/  BSYNC B1 ;  /* 0x0000000000017941 */ /* 0x000fea0003800000 */
.L_x_879:
[----:B------:R-:W-:Y:S05]  /*179f0*/  BRA `(.L_x_733) ;  /* 0xffffff9400887947 */ /* 0x000fea000383ffff */
.L_x_736:
[----:B-1----:R1:W2:Y:S02]  /*17a00*/  SYNCS.PHASECHK.TRANS64.TRYWAIT P0, [R23+URZ+0x28c20], R3 ;  /* 0x028c2003170075a7 */ /* 0x0022a4000800017f */
[----:B--2---:R-:W-:Y:S05]  /*17a10*/  @!P0 NANOSLEEP.SYNCS 0x989680 ;  /* 0x009896800000895d */ /* 0x004fea0003900000 */
[----:B------:R-:W2:Y:S02]  /*17a20*/  @!P0 SYNCS.PHASECHK.TRANS64 P0, [R23+URZ+0x28c20], R3 ;  /* 0x028c2003170085a7 */ /* 0x000ea4000800007f */
[----:B--2---:R-:W-:Y:S05]  /*17a30*/  @!P0 BRA `(.L_x_736) ;  /* 0xfffffffc00f08947 */ /* 0x004fea000383ffff */
[----:B------:R-:W-:Y:S05]  /*17a40*/  BRA `(.L_x_881) ;  /* 0xffffff9400987947 */ /* 0x000fea000383ffff */
.L_x_740:
[----:B-1----:R1:W2:Y:S02]  /*17a50*/  SYNCS.PHASECHK.TRANS64.TRYWAIT P0, [R3+URZ+0x28ca0], R6 ;  /* 0x028ca006030075a7 */ /* 0x0022a4000800017f */
[----:B--2---:R-:W-:Y:S05]  /*17a60*/  @!P0 NANOSLEEP.SYNCS 0x989680 ;  /* 0x009896800000895d */ /* 0x004fea0003900000 */
[----:B------:R-:W2:Y:S02]  /*17a70*/  @!P0 SYNCS.PHASECHK.TRANS64 P0, [R3+URZ+0x28ca0], R6 ;  /* 0x028ca006030085a7 */ /* 0x000ea4000800007f */
[----:B--2---:R-:W-:Y:S05]  /*17a80*/  @!P0 BRA `(.L_x_740) ;  /* 0xfffffffc00f08947 */ /* 0x004fea000383ffff */
[----:B------:R-:W-:Y:S05]  /*17a90*/  BRA `(.L_x_882) ;  /* 0xffffff9400b07947 */ /* 0x000fea000383ffff */
.L_x_745:
[----:B0-----:R0:W2:Y:S02]  /*17aa0*/  SYNCS.PHASECHK.TRANS64.TRYWAIT P0, [R3+URZ+0x28cc0], R6 ;  /* 0x028cc006030075a7 */ /* 0x0010a4000800017f */
[----:B--2---:R-:W-:Y:S05]  /*17ab0*/  @!P0 NANOSLEEP.SYNCS 0x989680 ;  /* 0x009896800000895d */ /* 0x004fea0003900000 */
[----:B------:R-:W2:Y:S02]  /*17ac0*/  @!P0 SYNCS.PHASECHK.TRANS64 P0, [R3+URZ+0x28cc0], R6 ;  /* 0x028cc006030085a7 */ /* 0x000ea4000800007f */
[----:B--2---:R-:W-:Y:S05]  /*17ad0*/  @!P0 BRA `(.L_x_745) ;  /* 0xfffffffc00f08947 */ /* 0x004fea000383ffff */
[----:B------:R-:W-:Y:S05]  /*17ae0*/  BRA `(.L_x_883) ;  /* 0xffffff98002c7947 */ /* 0x000fea000383ffff */
.L_x_759:
[----:B-1----:R1:W2:Y:S02]  /*17af0*/  SYNCS.PHASECHK.TRANS64.TRYWAIT P1, [R6+URZ+0x28ca0], R2 ;  /* 0x028ca002060075a7 */ /* 0x0022a4000802017f */
[----:B--2---:R-:W-:Y:S05]  /*17b00*/  @!P1 NANOSLEEP.SYNCS 0x989680 ;  /* 0x009896800000995d */ /* 0x004fea0003900000 */
[----:B------:R-:W2:Y:S02]  /*17b10*/  @!P1 SYNCS.PHASECHK.TRANS64 P1, [R6+URZ+0x28ca0], R2 ;  /* 0x028ca002060095a7 */ /* 0x000ea4000802007f */
[----:B--2---:R-:W-:Y:S05]  /*17b20*/  @!P1 BRA `(.L_x_759) ;  /* 0xfffffffc00f09947 */ /* 0x004fea000383ffff */
[----:B------:R-:W-:Y:S05]  /*17b30*/  BRA `(.L_x_884) ;  /* 0xffffffa000907947 */ /* 0x000fea000383ffff */
.L_x_764:
[----:B0-----:R0:W2:Y:S02]  /*17b40*/  SYNCS.PHASECHK.TRANS64.TRYWAIT P1, [R6+URZ+0x28cc0], R2 ;  /* 0x028cc002060075a7 */ /* 0x0010a4000802017f */
[----:B--2---:R-:W-:Y:S05]  /*17b50*/  @!P1 NANOSLEEP.SYNCS 0x989680 ;  /* 0x009896800000995d */ /* 0x004fea0003900000 */
[----:B------:R-:W2:Y:S02]  /*17b60*/  @!P1 SYNCS.PHASECHK.TRANS64 P1, [R6+URZ+0x28cc0], R2 ;  /* 0x028cc002060095a7 */ /* 0x000ea4000802007f */
[----:B--2---:R-:W-:Y:S05]  /*17b70*/  @!P1 BRA `(.L_x_764) ;  /* 0xfffffffc00f09947 */ /* 0x004fea000383ffff */
[----:B------:R-:W-:Y:S05]  /*17b80*/  BRA `(.L_x_885) ;  /* 0xffffffa400087947 */ /* 0x000fea000383ffff */
.L_x_784:
[----:B------:R-:W0:Y:S01]  /*17b90*/  S2R R11, SR_TID.X ;  /* 0x00000000000b7919 */ /* 0x000e220000002100 */
[----:B------:R-:W-:Y:S01]  /*17ba0*/  BSSY B0, `(.L_x_886) ;  /* 0x000000a000007945 */ /* 0x000fe20003800000 */
[----:B------:R-:W-:Y:S02]  /*17bb0*/  IMAD.MOV.U32 R12, RZ, RZ, RZ ;  /* 0x000000ffff0c7224 */ /* 0x000fe400078e00ff */
[----:B------:R-:W-:Y:S01]  /*17bc0*/  IMAD.MOV.U32 R15, RZ, RZ, -0x1 ;  /* 0xffffffffff0f7424 */ /* 0x000fe200078e00ff */
[----:B0-----:R-:W-:-:S04]  /*17bd0*/  SHF.R.U32.HI R11, RZ, 0x5, R11 ;  /* 0x00000005ff0b7819 */ /* 0x001fc8000001160b */
[----:B------:R-:W-:-:S05]  /*17be0*/  LOP3.LUT R11, R11, 0x3, RZ, 0xc0, !PT ;  /* 0x000000030b0b7812 */ /* 0x000fca00078ec0ff */
[----:B------:R-:W-:Y:S02]  /*17bf0*/  IMAD.MOV.U32 R13, RZ, RZ, R11 ;  /* 0x000000ffff0d7224 */ /* 0x000fe400078e000b */
[----:B------:R-:W-:-:S07]  /*17c00*/  IMAD.MOV.U32 R11, RZ, RZ, 0x1f ;  /* 0x0000001fff0b7424 */ /* 0x000fce00078e00ff */
[----:B-----5:R-:W-:Y:S05]  /*17c10*/  WARPSYNC.COLLECTIVE R15, `(.L_x_887) ;  /* 0x000000000f087348 */ /* 0x020fea0003c00000 */
[----:B------:R0:W1:Y:S02]  /*17c20*/  SHFL.IDX P6, R14, R13, R12, R11 ;  /* 0x0000000c0d0e7389 */ /* 0x00006400000c000b */
[----:B01---5:R-:W-:Y:S01]  /*17c30*/  ENDCOLLECTIVE ;  /* 0x000000000000791b */ /* 0x023fe20003800000 */
.L_x_887:
[----:B------:R-:W-:Y:S05]  /*17c40*/  BSYNC B0 ;  /* 0x0000000000007941 */ /* 0x000fea0003800000 */
.L_x_886:
[----:B------:R-:W-:Y:S05]  /*17c50*/  BRA `(.L_x_888) ;  /* 0xffffffb400e47947 */ /* 0x000fea000383ffff */
.L_x_787:
[----:B0-----:R0:W1:Y:S02]  /*17c60*/  SYNCS.PHASECHK.TRANS64.TRYWAIT P0, [R27+URZ+0x28c40], R0 ;  /* 0x028c40001b0075a7 */ /* 0x001064000800017f */
[----:B-1----:R-:W-:Y:S05]  /*17c70*/  @!P0 NANOSLEEP.SYNCS 0x989680 ;  /* 0x009896800000895d */ /* 0x002fea0003900000 */
[----:B------:R-:W1:Y:S02]  /*17c80*/  @!P0 SYNCS.PHASECHK.TRANS64 P0, [R27+URZ+0x28c40], R0 ;  /* 0x028c40001b0085a7 */ /* 0x000e64000800007f */
[----:B-1----:R-:W-:Y:S05]  /*17c90*/  @!P0 BRA `(.L_x_787) ;  /* 0xfffffffc00f08947 */ /* 0x002fea000383ffff */
[----:B------:R-:W-:Y:S05]  /*17ca0*/  BRA `(.L_x_889) ;  /* 0xffffffb800147947 */ /* 0x000fea000383ffff */
.L_x_788:
        /* <DEDUP_REMOVED lines=8> */
.L_x_891:
[----:B------:R-:W-:Y:S05]  /*17d30*/  BSYNC B0 ;  /* 0x0000000000007941 */ /* 0x000fea0003800000 */
.L_x_890:
[----:B------:R-:W-:Y:S02]  /*17d40*/  IMAD.MOV.U32 R13, RZ, RZ, R0 ;  /* 0x000000ffff0d7224 */ /* 0x000fe400078e0000 */
[----:B------:R-:W-:Y:S02]  /*17d50*/  IMAD.MOV.U32 R12, RZ, RZ, RZ ;  /* 0x000000ffff0c7224 */ /* 0x000fe400078e00ff */
[----:B------:R-:W-:Y:S02]  /*17d60*/  IMAD.MOV.U32 R11, RZ, RZ, 0x181f ;  /* 0x0000181fff0b7424 */ /* 0x000fe400078e00ff */
[----:B------:R-:W-:Y:S02]  /*17d70*/  IMAD.MOV.U32 R15, RZ, RZ, -0x1 ;  /* 0xffffffffff0f7424 */ /* 0x000fe400078e00ff */
[----:B------:R-:W-:Y:S02]  /*17d80*/  IMAD.MOV.U32 R2, RZ, RZ, R14 ;  /* 0x000000ffff027224 */ /* 0x000fe400078e000e */
[----:B------:R-:W-:-:S07]  /*17d90*/  @P0 IMAD R6, R5, 0x2, R23 ;  /* 0x0000000205060824 */ /* 0x000fce00078e0217 */
[----:B------:R-:W-:Y:S05]  /*17da0*/  WARPSYNC.COLLECTIVE R15, `(.L_x_892) ;  /* 0x000000000f087348 */ /* 0x000fea0003c00000 */
[----:B------:R0:W1:Y:S02]  /*17db0*/  SHFL.IDX P6, R14, R13, R12, R11 ;  /* 0x0000000c0d0e7389 */ /* 0x00006400000c000b */
[----:B01----:R-:W-:Y:S01]  /*17dc0*/  ENDCOLLECTIVE ;  /* 0x000000000000791b */ /* 0x003fe20003800000 */
.L_x_892:
[----:B------:R-:W-:Y:S02]  /*17dd0*/  IMAD.MOV.U32 R13, RZ, RZ, R4 ;  /* 0x000000ffff0d7224 */ /* 0x000fe400078e0004 */
[----:B------:R-:W-:Y:S02]  /*17de0*/  IMAD.MOV.U32 R12, RZ, RZ, 0x1 ;  /* 0x00000001ff0c7424 */ /* 0x000fe400078e00ff */
[----:B------:R-:W-:-:S07]  /*17df0*/  IMAD.MOV.U32 R3, RZ, RZ, R14 ;  /* 0x000000ffff037224 */ /* 0x000fce00078e000e */
[----:B------:R-:W-:Y:S05]  /*17e00*/  WARPSYNC.COLLECTIVE R15, `(.L_x_893) ;  /* 0x000000000f087348 */ /* 0x000fea0003c00000 */
[----:B------:R0:W1:Y:S02]  /*17e10*/  SHFL.IDX P6, R14, R13, R12, R11 ;  /* 0x0000000c0d0e7389 */ /* 0x00006400000c000b */
[----:B01----:R-:W-:Y:S01]  /*17e20*/  ENDCOLLECTIVE ;  /* 0x000000000000791b */ /* 0x003fe20003800000 */
.L_x_893:
        /* <DEDUP_REMOVED lines=15> */
.L_x_894:
[----:B------:R-:W-:Y:S02]  /*17f20*/  @P0 IMAD R6, R5, 0x2, R23 ;  /* 0x0000000205060824 */ /* 0x000fe400078e0217 */
[----:B------:R-:W-:Y:S02]  /*17f30*/  IMAD.MOV.U32 R13, RZ, RZ, R4 ;  /* 0x000000ffff0d7224 */ /* 0x000fe400078e0004 */
[----:B------:R-:W-:Y:S02]  /*17f40*/  IMAD.MOV.U32 R12, RZ, RZ, 0x2 ;  /* 0x00000002ff0c7424 */ /* 0x000fe400078e00ff */
[----:B------:R-:W-:-:S07]  /*17f50*/  IMAD.MOV.U32 R3, RZ, RZ, R14 ;  /* 0x000000ffff037224 */ /* 0x000fce00078e000e */
[----:B------:R-:W-:Y:S05]  /*17f60*/  WARPSYNC.COLLECTIVE R15, `(.L_x_895) ;  /* 0x000000000f087348 */ /* 0x000fea0003c00000 */
[----:B------:R0:W1:Y:S02]  /*17f70*/  SHFL.IDX P6, R14, R13, R12, R11 ;  /* 0x0000000c0d0e7389 */ /* 0x00006400000c000b */
[----:B01----:R-:W-:Y:S01]  /*17f80*/  ENDCOLLECTIVE ;  /* 0x000000000000791b */ /* 0x003fe20003800000 */
.L_x_895:
        /* <DEDUP_REMOVED lines=10> */
[----:B------:R-:W-:Y:S02]  /*18030*/  ISETP.GE.AND P0, PT, R31, 0x21, PT ;  /* 0x000000211f00780c */ /* 0x000fe40003f06270 */
[----:B0-----:R-:W-:-:S11]  /*18040*/  MOV R2, R14 ;  /* 0x0000000e00027202 */ /* 0x001fd60000000f00 */
[----:B------:R-:W-:Y:S05]  /*18050*/  WARPSYNC.COLLECTIVE R15, `(.L_x_896) ;  /* 0x000000000f087348 */ /* 0x000fea0003c00000 */
[----:B------:R0:W1:Y:S02]  /*18060*/  SHFL.IDX P6, R14, R13, R12, R11 ;  /* 0x0000000c0d0e7389 */ /* 0x00006400000c000b */
[----:B01----:R-:W-:Y:S01]  /*18070*/  ENDCOLLECTIVE ;  /* 0x000000000000791b */ /* 0x003fe20003800000 */
.L_x_896:
[----:B------:R-:W-:Y:S02]  /*18080*/  @P0 IMAD R6, R5, 0x2, R23 ;  /* 0x0000000205060824 */ /* 0x000fe400078e0217 */
[----:B------:R-:W-:Y:S02]  /*18090*/  IMAD.MOV.U32 R13, RZ, RZ, R4 ;  /* 0x000000ffff0d7224 */ /* 0x000fe400078e0004 */
[----:B------:R-:W-:Y:S02]  /*180a0*/  IMAD.MOV.U32 R12, RZ, RZ, 0x3 ;  /* 0x00000003ff0c7424 */ /* 0x000fe400078e00ff */
[----:B------:R-:W-:-:S07]  /*180b0*/  IMAD.MOV.U32 R3, RZ, RZ, R14 ;  /* 0x000000ffff037224 */ /* 0x000fce00078e000e */
[----:B------:R-:W-:Y:S05]  /*180c0*/  WARPSYNC.COLLECTIVE R15, `(.L_x_897) ;  /* 0x000000000f087348 */ /* 0x000fea0003c00000 */
[----:B------:R0:W1:Y:S02]  /*180d0*/  SHFL.IDX P6, R14, R13, R12, R11 ;  /* 0x0000000c0d0e7389 */ /* 0x00006400000c000b */
[----:B01----:R-:W-:Y:S01]  /*180e0*/  ENDCOLLECTIVE ;  /* 0x000000000000791b */ /* 0x003fe20003800000 */
.L_x_897:
        /* <DEDUP_REMOVED lines=10> */
.L_x_898:
[----:B------:R-:W-:Y:S01]  /*18190*/  @!PT LDS RZ, [RZ] ;  /* 0x00000000fffff984 */ /* 0x000fe20000000800 */
[----:B------:R-:W-:Y:S01]  /*181a0*/  @!PT LDS RZ, [RZ] ;  /* 0x00000000fffff984 */ /* 0x000fe20000000800 */
[----:B------:R-:W-:Y:S01]  /*181b0*/  @!PT LDS RZ, [RZ] ;  /* 0x00000000fffff984 */ /* 0x000fe20000000800 */
[----:B------:R0:W-:Y:S01]  /*181c0*/  @P0 LDGSTS.E.BYPASS.LTC128B.128 [R6+0x23400], desc[UR40][R2.64], !P2 ;  /* 0x2340000002060fae */ /* 0x0001e2000d101d68 */
[----:B------:R-:W-:Y:S01]  /*181d0*/  IMAD.MOV.U32 R0, RZ, RZ, R14 ;  /* 0x000000ffff007224 */ /* 0x000fe200078e000e */
[----:B------:R-:W-:Y:S06]  /*181e0*/  BRA `(.L_x_899) ;  /* 0xffffffb400e47947 */ /* 0x000fec000383ffff */
.L_x_793:
[----:B------:R-:W-:Y:S02]  /*181f0*/  IMAD.MOV.U32 R13, RZ, RZ, R2 ;  /* 0x000000ffff0d7224 */ /* 0x000fe400078e0002 */
[----:B------:R-:W-:Y:S02]  /*18200*/  IMAD.MOV.U32 R12, RZ, RZ, RZ ;  /* 0x000000ffff0c7224 */ /* 0x000fe400078e00ff */
[----:B------:R-:W-:Y:S02]  /*18210*/  IMAD.MOV.U32 R11, RZ, RZ, 0x181f ;  /* 0x0000181fff0b7424 */ /* 0x000fe400078e00ff */
[----:B------:R-:W-:Y:S02]  /*18220*/  IMAD.MOV.U32 R15, RZ, RZ, -0x1 ;  /* 0xffffffffff0f7424 */ /* 0x000fe400078e00ff */
[----:B-----5:R-:W-:Y:S02]  /*18230*/  IMAD R3, R20, R7, RZ ;  /* 0x0000000714037224 */ /* 0x020fe400078e02ff */
[----:B------:R-:W-:-:S07]  /*18240*/  IMAD R17, R17, 0x40, R10 ;  /* 0x0000004011117824 */ /* 0x000fce00078e020a */
[----:B------:R-:W-:Y:S05]  /*18250*/  WARPSYNC.COLLECTIVE R15, `(.L_x_900) ;  /* 0x000000000f087348 */ /* 0x000fea0003c00000 */
[----:B------:R0:W1:Y:S02]  /*18260*/  SHFL.IDX P6, R14, R13, R12, R11 ;  /* 0x0000000c0d0e7389 */ /* 0x00006400000c000b */
[----:B01----:R-:W-:Y:S01]  /*18270*/  ENDCOLLECTIVE ;  /* 0x000000000000791b */ /* 0x003fe20003800000 */
.L_x_900:
[C---:B------:R-:W-:Y:S01]  /*18280*/  VIADD R6, R17.reuse, 0x10 ;  /* 0x0000001011067836 */ /* 0x040fe20000000000 */
[----:B------:R-:W-:Y:S01]  /*18290*/  ISETP.GE.AND P0, PT, R17, R3, PT ;  /* 0x000000031100720c */ /* 0x000fe20003f06270 */
[----:B------:R-:W-:Y:S02]  /*182a0*/  IMAD.MOV.U32 R13, RZ, RZ, R0 ;  /* 0x000000ffff0d7224 */ /* 0x000fe400078e0000 */
[----:B------:R-:W-:-:S10]  /*182b0*/  IMAD.MOV.U32 R4, RZ, RZ, R14 ;  /* 0x000000ffff047224 */ /* 0x000fd400078e000e */
[----:B------:R-:W-:Y:S05]  /*182c0*/  WARPSYNC.COLLECTIVE R15, `(.L_x_901) ;  /* 0x000000000f087348 */ /* 0x000fea0003c00000 */
[----:B------:R0:W1:Y:S02]  /*182d0*/  SHFL.IDX P6, R14, R13, R12, R11 ;  /* 0x0000000c0d0e7389 */ /* 0x00006400000c000b */
[----:B01----:R-:W-:Y:S01]  /*182e0*/  ENDCOLLECTIVE ;  /* 0x000000000000791b */ /* 0x003fe20003800000 */
.L_x_901:
[----:B------:R-:W-:Y:S02]  /*182f0*/  IMAD.MOV.U32 R13, RZ, RZ, R2 ;  /* 0x000000ffff0d7224 */ /* 0x000fe400078e0002 */
[----:B------:R-:W-:Y:S02]  /*18300*/  IMAD.MOV.U32 R12, RZ, RZ, 0x1 ;  /* 0x00000001ff0c7424 */ /* 0x000fe400078e00ff */
[----:B------:R-:W-:-:S07]  /*18310*/  IMAD.MOV.U32 R5, RZ, RZ, R14 ;  /* 0x000000ffff057224 */ /* 0x000fce00078e000e */
[----:B------:R-:W-:Y:S05]  /*18320*/  WARPSYNC.COLLECTIVE R15, `(.L_x_902) ;  /* 0x000000000f087348 */ /* 0x000fea0003c00000 */
[----:B------:R0:W1:Y:S02]  /*18330*/  SHFL.IDX P6, R14, R13, R12, R11 ;  /* 0x0000000c0d0e7389 */ /* 0x00006400000c000b */
[----:B01----:R-:W-:Y:S01]  /*18340*/  ENDCOLLECTIVE ;  /* 0x000000000000791b */ /* 0x003fe20003800000 */
.L_x_902:
        /* <DEDUP_REMOVED lines=15> */
.L_x_903:
[----:B------:R-:W-:Y:S02]  /*18440*/  IMAD.MOV.U32 R13, RZ, RZ, R2 ;  /* 0x000000ffff0d7224 */ /* 0x000fe400078e0002 */
[----:B------:R-:W-:Y:S02]  /*18450*/  IMAD.MOV.U32 R12, RZ, RZ, 0x2 ;  /* 0x00000002ff0c7424 */ /* 0x000fe400078e00ff */
[----:B------:R-:W-:-:S07]  /*18460*/  IMAD.MOV.U32 R5, RZ, RZ, R14 ;  /* 0x000000ffff057224 */ /* 0x000fce00078e000e */
[----:B------:R-:W-:Y:S05]  /*18470*/  WARPSYNC.COLLECTIVE R15, `(.L_x_904) ;  /* 0x000000000f087348 */ /* 0x000fea0003c00000 */
[----:B------:R0:W1:Y:S02]  /*18480*/  SHFL.IDX P6, R14, R13, R12, R11 ;  /* 0x0000000c0d0e7389 */ /* 0x00006400000c000b */
[----:B01----:R-:W-:Y:S01]  /*18490*/  ENDCOLLECTIVE ;  /* 0x000000000000791b */ /* 0x003fe20003800000 */
.L_x_904:
        /* <DEDUP_REMOVED lines=16> */
.L_x_905:
[----:B------:R-:W-:Y:S02]  /*185a0*/  IMAD.MOV.U32 R13, RZ, RZ, R2 ;  /* 0x000000ffff0d7224 */ /* 0x000fe400078e0002 */
[----:B------:R-:W-:Y:S02]  /*185b0*/  IMAD.MOV.U32 R12, RZ, RZ, 0x3 ;  /* 0x00000003ff0c7424 */ /* 0x000fe400078e00ff */
[----:B------:R-:W-:-:S07]  /*185c0*/  IMAD.MOV.U32 R5, RZ, RZ, R14 ;  /* 0x000000ffff057224 */ /* 0x000fce00078e000e */
[----:B------:R-:W-:Y:S05]  /*185d0*/  WARPSYNC.COLLECTIVE R15, `(.L_x_906) ;  /* 0x000000000f087348 */ /* 0x000fea0003c00000 */
[----:B------:R0:W1:Y:S02]  /*185e0*/  SHFL.IDX P6, R14, R13, R12, R11 ;  /* 0x0000000c0d0e7389 */ /* 0x00006400000c000b */
[----:B01----:R-:W-:Y:S01]  /*185f0*/  ENDCOLLECTIVE ;  /* 0x000000000000791b */ /* 0x003fe20003800000 */
.L_x_906:
        /* <DEDUP_REMOVED lines=10> */
[----:B0-----:R-:W-:-:S07]  /*186a0*/  IMAD.MOV.U32 R4, RZ, RZ, R14 ;  /* 0x000000ffff047224 */ /* 0x001fce00078e000e */
[----:B------:R-:W-:Y:S05]  /*186b0*/  WARPSYNC.COLLECTIVE R15, `(.L_x_907) ;  /* 0x000000000f087348 */ /* 0x000fea0003c00000 */
[----:B------:R0:W1:Y:S02]  /*186c0*/  SHFL.IDX P6, R14, R13, R12, R11 ;  /* 0x0000000c0d0e7389 */ /* 0x00006400000c000b */
[----:B01----:R-:W-:Y:S01]  /*186d0*/  ENDCOLLECTIVE ;  /* 0x000000000000791b */ /* 0x003fe20003800000 */
.L_x_907:
[----:B------:R-:W-:Y:S01]  /*186e0*/  IMAD.MOV.U32 R0, RZ, RZ, R14 ;  /* 0x000000ffff007224 */ /* 0x000fe200078e000e */
[----:B------:R-:W-:Y:S06]  /*186f0*/  BRA `(.L_x_908) ;  /* 0xffffffbc00147947 */ /* 0x000fec000383ffff */
.L_x_796:
[----:B0-----:R0:W1:Y:S02]  /*18700*/  SYNCS.PHASECHK.TRANS64.TRYWAIT P0, [R23+URZ+0x28c20], R0 ;  /* 0x028c2000170075a7 */ /* 0x001064000800017f */
[----:B-1----:R-:W-:Y:S05]  /*18710*/  @!P0 NANOSLEEP.SYNCS 0x989680 ;  /* 0x009896800000895d */ /* 0x002fea0003900000 */
[----:B------:R-:W1:Y:S02]  /*18720*/  @!P0 SYNCS.PHASECHK.TRANS64 P0, [R23+URZ+0x28c20], R0 ;  /* 0x028c2000170085a7 */ /* 0x000e64000800007f */
[----:B-1----:R-:W-:Y:S05]  /*18730*/  @!P0 BRA `(.L_x_796) ;  /* 0xfffffffc00f08947 */ /* 0x002fea000383ffff */
[----:B------:R-:W-:Y:S05]  /*18740*/  BRA `(.L_x_909) ;  /* 0xffffffbc00707947 */ /* 0x000fea000383ffff */
.L_x_799:
[----:B0-----:R0:W1:Y:S02]  /*18750*/  SYNCS.PHASECHK.TRANS64.TRYWAIT P0, [R27+URZ+0x28c60], R0 ;  /* 0x028c60001b0075a7 */ /* 0x001064000800017f */
[----:B-1----:R-:W-:Y:S05]  /*18760*/  @!P0 NANOSLEEP.SYNCS 0x989680 ;  /* 0x009896800000895d */ /* 0x002fea0003900000 */
[----:B------:R-:W1:Y:S02]  /*18770*/  @!P0 SYNCS.PHASECHK.TRANS64 P0, [R27+URZ+0x28c60], R0 ;  /* 0x028c60001b0085a7 */ /* 0x000e64000800007f */
[----:B-1----:R-:W-:Y:S05]  /*18780*/  @!P0 BRA `(.L_x_799) ;  /* 0xfffffffc00f08947 */ /* 0x002fea000383ffff */
[----:B------:R-:W-:Y:S05]  /*18790*/  BRA `(.L_x_910) ;  /* 0xffffffbc00807947 */ /* 0x000fea000383ffff */
.L_x_800:
        /* <DEDUP_REMOVED lines=8> */
.L_x_912:
[----:B------:R-:W-:Y:S05]  /*18820*/  BSYNC B0 ;  /* 0x0000000000007941 */ /* 0x000fea0003800000 */
.L_x_911:
        /* <DEDUP_REMOVED lines=15> */
.L_x_913:
        /* <DEDUP_REMOVED lines=40> */
.L_x_914:
[----:B------:R-:W-:Y:S02]  /*18ba0*/  IMAD.MOV.U32 R13, RZ, RZ, R5 ;  /* 0x000000ffff0d7224 */ /* 0x000fe400078e0005 */
[----:B------:R-:W-:-:S07]  /*18bb0*/  IMAD.MOV.U32 R3, RZ, RZ, R14 ;  /* 0x000000ffff037224 */ /* 0x000fce00078e000e */
[----:B------:R-:W-:Y:S05]  /*18bc0*/  WARPSYNC.COLLECTIVE R15, `(.L_x_915) ;  /* 0x000000000f087348 */ /* 0x000fea0003c00000 */
[----:B------:R0:W1:Y:S02]  /*18bd0*/  SHFL.IDX P6, R14, R13, R12, R11 ;  /* 0x0000000c0d0e7389 */ /* 0x00006400000c000b */
[----:B01----:R-:W-:Y:S01]  /*18be0*/  ENDCOLLECTIVE ;  /* 0x000000000000791b */ /* 0x003fe20003800000 */
.L_x_915:
        /* <DEDUP_REMOVED lines=29> */
.L_x_916:
[----:B------:R-:W-:Y:S02]  /*18dc0*/  IMAD.MOV.U32 R13, RZ, RZ, R5 ;  /* 0x000000ffff0d7224 */ /* 0x000fe400078e0005 */
[----:B------:R-:W-:-:S07]  /*18dd0*/  IMAD.MOV.U32 R7, RZ, RZ, R14 ;  /* 0x000000ffff077224 */ /* 0x000fce00078e000e */
[----:B------:R-:W-:Y:S05]  /*18de0*/  WARPSYNC.COLLECTIVE R15, `(.L_x_917) ;  /* 0x000000000f087348 */ /* 0x000fea0003c00000 */
[----:B------:R0:W1:Y:S02]  /*18df0*/  SHFL.IDX P6, R14, R13, R12, R11 ;  /* 0x0000000c0d0e7389 */ /* 0x00006400000c000b */
[----:B01----:R-:W-:Y:S01]  /*18e00*/  ENDCOLLECTIVE ;  /* 0x000000000000791b */ /* 0x003fe20003800000 */
.L_x_917:
        /* <DEDUP_REMOVED lines=29> */
.L_x_918:
[----:B------:R-:W-:Y:S02]  /*18fe0*/  IMAD.MOV.U32 R13, RZ, RZ, R5 ;  /* 0x000000ffff0d7224 */ /* 0x000fe400078e0005 */
[----:B------:R-:W-:-:S07]  /*18ff0*/  IMAD.MOV.U32 R6, RZ, RZ, R14 ;  /* 0x000000ffff067224 */ /* 0x000fce00078e000e */
[----:B------:R-:W-:Y:S05]  /*19000*/  WARPSYNC.COLLECTIVE R15, `(.L_x_919) ;  /* 0x000000000f087348 */ /* 0x000fea0003c00000 */
[----:B------:R0:W1:Y:S02]  /*19010*/  SHFL.IDX P6, R14, R13, R12, R11 ;  /* 0x0000000c0d0e7389 */ /* 0x00006400000c000b */
[----:B01----:R-:W-:Y:S01]  /*19020*/  ENDCOLLECTIVE ;  /* 0x000000000000791b */ /* 0x003fe20003800000 */
.L_x_919:
[----:B------:R-:W-:Y:S01]  /*19030*/  IMAD.MOV.U32 R2, RZ, RZ, R14 ;  /* 0x000000ffff027224 */ /* 0x000fe200078e000e */
[----:B------:R-:W-:Y:S06]  /*19040*/  BRA `(.L_x_920) ;  /* 0xffffffbc00187947 */ /* 0x000fec000383ffff */
.L_x_807:
[----:B0-----:R0:W1:Y:S02]  /*19050*/  SYNCS.PHASECHK.TRANS64.TRYWAIT P0, [R6+URZ+0x28c40], R17 ;  /* 0x028c4011060075a7 */ /* 0x001064000800017f */
[----:B-1----:R-:W-:Y:S05]  /*19060*/  @!P0 NANOSLEEP.SYNCS 0x989680 ;  /* 0x009896800000895d */ /* 0x002fea0003900000 */
[----:B------:R-:W1:Y:S02]  /*19070*/  @!P0 SYNCS.PHASECHK.TRANS64 P0, [R6+URZ+0x28c40], R17 ;  /* 0x028c4011060085a7 */ /* 0x000e64000800007f */
[----:B-1----:R-:W-:Y:S05]  /*19080*/  @!P0 BRA `(.L_x_807) ;  /* 0xfffffffc00f08947 */ /* 0x002fea000383ffff */
[----:B------:R-:W-:Y:S05]  /*19090*/  BRA `(.L_x_921) ;  /* 0xffffffc000ac7947 */ /* 0x000fea000383ffff */
.L_x_808:
        /* <DEDUP_REMOVED lines=8> */
.L_x_923:
[----:B------:R-:W-:Y:S05]  /*19120*/  BSYNC B1 ;  /* 0x0000000000017941 */ /* 0x000fea0003800000 */
.L_x_922:
[----:B------:R-:W-:Y:S02]  /*19130*/  IMAD.MOV.U32 R13, RZ, RZ, R20 ;  /* 0x000000ffff0d7224 */ /* 0x000fe400078e0014 */
[----:B------:R-:W-:Y:S02]  /*19140*/  IMAD.MOV.U32 R12, RZ, RZ, RZ ;  /* 0x000000ffff0c7224 */ /* 0x000fe400078e00ff */
[----:B------:R-:W-:Y:S02]  /*19150*/  IMAD.MOV.U32 R11, RZ, RZ, 0x181f ;  /* 0x0000181fff0b7424 */ /* 0x000fe400078e00ff */
[----:B------:R-:W-:Y:S02]  /*19160*/  IMAD.MOV.U32 R15, RZ, RZ, -0x1 ;  /* 0xffffffffff0f7424 */ /* 0x000fe400078e00ff */
[----:B------:R-:W-:Y:S02]  /*19170*/  IMAD.MOV.U32 R3, RZ, RZ, R14 ;  /* 0x000000ffff037224 */ /* 0x000fe400078e000e */
[----:B------:R-:W-:-:S07]  /*19180*/  IMAD R21, R8, 0x2, R23 ;  /* 0x0000000208157824 */ /* 0x000fce00078e0217 */
[----:B------:R-:W-:Y:S05]  /*19190*/  WARPSYNC.COLLECTIVE R15, `(.L_x_924) ;  /* 0x000000000f087348 */ /* 0x000fea0003c00000 */
[----:B------:R0:W1:Y:S02]  /*191a0*/  SHFL.IDX P6, R14, R13, R12, R11 ;  /* 0x0000000c0d0e7389 */ /* 0x00006400000c000b */
[----:B01----:R-:W-:Y:S01]  /*191b0*/  ENDCOLLECTIVE ;  /* 0x000000000000791b */ /* 0x003fe20003800000 */
.L_x_924:
[----:B------:R-:W-:Y:S02]  /*191c0*/  IMAD.MOV.U32 R13, RZ, RZ, R27 ;  /* 0x000000ffff0d7224 */ /* 0x000fe400078e001b */
[----:B------:R-:W-:Y:S02]  /*191d0*/  IMAD.MOV.U32 R12, RZ, RZ, 0x1 ;  /* 0x00000001ff0c7424 */ /* 0x000fe400078e00ff */
[----:B------:R-:W-:-:S07]  /*191e0*/  IMAD.MOV.U32 R2, RZ, RZ, R14 ;  /* 0x000000ffff027224 */ /* 0x000fce00078e000e */
[----:B------:R-:W-:Y:S05]  /*191f0*/  WARPSYNC.COLLECTIVE R15, `(.L_x_925) ;  /* 0x000000000f087348 */ /* 0x000fea0003c00000 */
[----:B------:R0:W1:Y:S02]  /*19200*/  SHFL.IDX P6, R14, R13, R12, R11 ;  /* 0x0000000c0d0e7389 */ /* 0x00006400000c000b */
[----:B01----:R-:W-:Y:S01]  /*19210*/  ENDCOLLECTIVE ;  /* 0x000000000000791b */ /* 0x003fe20003800000 */
.L_x_925:
        /* <DEDUP_REMOVED lines=11> */
.L_x_926:
[----:B------:R-:W-:Y:S02]  /*192d0*/  IMAD.MOV.U32 R13, RZ, RZ, R27 ;  /* 0x000000ffff0d7224 */ /* 0x000fe400078e001b */
[----:B------:R-:W-:Y:S02]  /*192e0*/  IMAD.MOV.U32 R12, RZ, RZ, 0x2 ;  /* 0x00000002ff0c7424 */ /* 0x000fe400078e00ff */
[----:B------:R-:W-:-:S07]  /*192f0*/  IMAD.MOV.U32 R2, RZ, RZ, R14 ;  /* 0x000000ffff027224 */ /* 0x000fce00078e000e */
[----:B------:R-:W-:Y:S05]  /*19300*/  WARPSYNC.COLLECTIVE R15, `(.L_x_927) ;  /* 0x000000000f087348 */ /* 0x000fea0003c00000 */
[----:B------:R0:W1:Y:S02]  /*19310*/  SHFL.IDX P6, R14, R13, R12, R11 ;  /* 0x0000000c0d0e7389 */ /* 0x00006400000c000b */
[----:B01----:R-:W-:Y:S01]  /*19320*/  ENDCOLLECTIVE ;  /* 0x000000000000791b */ /* 0x003fe20003800000 */
.L_x_927:
        /* <DEDUP_REMOVED lines=11> */
.L_x_928:
[----:B------:R-:W-:Y:S02]  /*193e0*/  IMAD.MOV.U32 R13, RZ, RZ, R27 ;  /* 0x000000ffff0d7224 */ /* 0x000fe400078e001b */
[----:B------:R-:W-:Y:S02]  /*193f0*/  IMAD.MOV.U32 R12, RZ, RZ, 0x3 ;  /* 0x00000003ff0c7424 */ /* 0x000fe400078e00ff */
[----:B------:R-:W-:-:S07]  /*19400*/  IMAD.MOV.U32 R2, RZ, RZ, R14 ;  /* 0x000000ffff027224 */ /* 0x000fce00078e000e */
[----:B------:R-:W-:Y:S05]  /*19410*/  WARPSYNC.COLLECTIVE R15, `(.L_x_929) ;  /* 0x000000000f087348 */ /* 0x000fea0003c00000 */
[----:B------:R0:W1:Y:S02]  /*19420*/  SHFL.IDX P6, R14, R13, R12, R11 ;  /* 0x0000000c0d0e7389 */ /* 0x00006400000c000b */
[----:B01----:R-:W-:Y:S01]  /*19430*/  ENDCOLLECTIVE ;  /* 0x000000000000791b */ /* 0x003fe20003800000 */
.L_x_929:
[----:B------:R-:W-:-:S05]  /*19440*/  IADD3 R2, P0, R2, R0, RZ ;  /* 0x0000000002027210 */ /* 0x000fca0007f1e0ff */
[----:B------:R-:W-:-:S05]  /*19450*/  IMAD.X R3, RZ, RZ, R3, P0 ;  /* 0x000000ffff037224 */ /* 0x000fca00000e0603 */
[----:B------:R-:W-:Y:S01]  /*19460*/  @!PT LDS RZ, [RZ] ;  /* 0x00000000fffff984 */ /* 0x000fe20000000800 */
[----:B------:R-:W-:Y:S01]  /*19470*/  @!PT LDS RZ, [RZ] ;  /* 0x00000000fffff984 */ /* 0x000fe20000000800 */
[----:B------:R-:W-:Y:S01]  /*19480*/  @!PT LDS RZ, [RZ] ;  /* 0x00000000fffff984 */ /* 0x000fe20000000800 */
[----:B------:R0:W-:Y:S01]  /*19490*/  LDGSTS.E.BYPASS.LTC128B.128 [R21+0x23400], desc[UR40][R2.64], !P1 ;  /* 0x2340000002157fae */ /* 0x0001e2000c901d68 */
[----:B------:R-:W-:Y:S01]  /*194a0*/  MOV R13, R20 ;  /* 0x00000014000d7202 */ /* 0x000fe20000000f00 */
[----:B------:R-:W-:-:S07]  /*194b0*/  IMAD.MOV.U32 R27, RZ, RZ, R14 ;  /* 0x000000ffff1b7224 */ /* 0x000fce00078e000e */
[----:B0-----:R-:W-:Y:S05]  /*194c0*/  WARPSYNC.COLLECTIVE R15, `(.L_x_930) ;  /* 0x000000000f087348 */ /* 0x001fea0003c00000 */
[----:B------:R1:W2:Y:S02]  /*194d0*/  SHFL.IDX P6, R14, R13, R12, R11 ;  /* 0x0000000c0d0e7389 */ /* 0x0002a400000c000b */
[----:B012---:R-:W-:Y:S01]  /*194e0*/  ENDCOLLECTIVE ;  /* 0x000000000000791b */ /* 0x007fe20003800000 */
.L_x_930:
[----:B------:R-:W-:Y:S01]  /*194f0*/  IMAD.MOV.U32 R2, RZ, RZ, R14 ;  /* 0x000000ffff027224 */ /* 0x000fe200078e000e */
[----:B------:R-:W-:Y:S06]  /*19500*/  BRA `(.L_x_931) ;  /* 0xffffffc0003c7947 */ /* 0x000fec000383ffff */
.L_x_813:
[----:B---3--:R3:W4:Y:S02]  /*19510*/  SYNCS.PHASECHK.TRANS64.TRYWAIT P0, [R6+URZ+0x28c60], R17 ;  /* 0x028c6011060075a7 */ /* 0x008724000800017f */
[----:B----4-:R-:W-:Y:S05]  /*19520*/  @!P0 NANOSLEEP.SYNCS 0x989680 ;  /* 0x009896800000895d */ /* 0x010fea0003900000 */
[----:B------:R-:W4:Y:S02]  /*19530*/  @!P0 SYNCS.PHASECHK.TRANS64 P0, [R6+URZ+0x28c60], R17 ;  /* 0x028c6011060085a7 */ /* 0x000f24000800007f */
[----:B----4-:R-:W-:Y:S05]  /*19540*/  @!P0 BRA `(.L_x_813) ;  /* 0xfffffffc00f08947 */ /* 0x010fea000383ffff */
[----:B------:R-:W-:Y:S05]  /*19550*/  BRA `(.L_x_932) ;  /* 0xffffffc0008c7947 */ /* 0x000fea000383ffff */
.L_x_814:
        /* <DEDUP_REMOVED lines=8> */
.L_x_934:
[----:B------:R-:W-:Y:S05]  /*195e0*/  BSYNC B1 ;  /* 0x0000000000017941 */ /* 0x000fea0003800000 */
.L_x_933:
[----:B------:R-:W-:Y:S01]  /*195f0*/  IMAD.MOV.U32 R13, RZ, RZ, R9 ;  /* 0x000000ffff0d7224 */ /* 0x000fe200078e0009 */
[C---:B------:R-:W-:Y:S01]  /*19600*/  LOP3.LUT P2, RZ, R22.reuse, 0x40, RZ, 0xc0, !PT ;  /* 0x0000004016ff7812 */ /* 0x040fe2000784c0ff */
[----:B------:R-:W-:Y:S01]  /*19610*/  IMAD.MOV.U32 R12, RZ, RZ, RZ ;  /* 0x000000ffff0c7224 */ /* 0x000fe200078e00ff */
[C---:B------:R-:W-:Y:S01]  /*19620*/  LOP3.LUT P1, RZ, R22.reuse, 0x20, RZ, 0xc0, !PT ;  /* 0x0000002016ff7812 */ /* 0x040fe2000782c0ff */
[----:B------:R-:W-:Y:S01]  /*19630*/  IMAD.MOV.U32 R11, RZ, RZ, 0x181f ;  /* 0x0000181fff0b7424 */ /* 0x000fe200078e00ff */
[----:B------:R-:W-:Y:S01]  /*19640*/  LOP3.LUT R22, R22, 0xffffdfff, RZ, 0xc0, !PT ;  /* 0xffffdfff16167812 */ /* 0x000fe200078ec0ff */
[----:B------:R-:W-:Y:S02]  /*19650*/  IMAD.MOV.U32 R15, RZ, RZ, -0x1 ;  /* 0xffffffffff0f7424 */ /* 0x000fe400078e00ff */
[----:B------:R-:W-:Y:S01]  /*19660*/  IMAD.MOV.U32 R3, RZ, RZ, R14 ;  /* 0x000000ffff037224 */ /* 0x000fe200078e000e */
[----:B------:R-:W-:Y:S01]  /*19670*/  @P3 LOP3.LUT R22, R22, 0x2000, RZ, 0xfc, !PT ;  /* 0x0000200016163812 */ /* 0x000fe200078efcff */
[----:B------:R-:W-:-:S07]  /*19680*/  IMAD R17, R17, 0x2, R23 ;  /* 0x0000000211117824 */ /* 0x000fce00078e0217 */
[----:B------:R-:W-:Y:S05]  /*19690*/  WARPSYNC.COLLECTIVE R15, `(.L_x_935) ;  /* 0x000000000f087348 */ /* 0x000fea0003c00000 */
[----:B------:R0:W1:Y:S02]  /*196a0*/  SHFL.IDX P6, R14, R13, R12, R11 ;  /* 0x0000000c0d0e7389 */ /* 0x00006400000c000b */
[----:B01----:R-:W-:Y:S01]  /*196b0*/  ENDCOLLECTIVE ;  /* 0x000000000000791b */ /* 0x003fe20003800000 */
.L_x_935:
[C---:B------:R-:W-:Y:S01]  /*196c0*/  LOP3.LUT P3, RZ, R22.reuse, 0x10, RZ, 0xc0, !PT ;  /* 0x0000001016ff7812 */ /* 0x040fe2000786c0ff */
[----:B------:R-:W-:Y:S02]  /*196d0*/  IMAD.MOV.U32 R13, RZ, RZ, R10 ;  /* 0x000000ffff0d7224 */ /* 0x000fe400078e000a */
[----:B------:R-:W-:Y:S02]  /*196e0*/  IMAD.MOV.U32 R12, RZ, RZ, 0x1 ;  /* 0x00000001ff0c7424 */ /* 0x000fe400078e00ff */
[----:B------:R-:W-:Y:S01]  /*196f0*/  IMAD.MOV.U32 R2, RZ, RZ, R14 ;  /* 0x000000ffff027224 */ /* 0x000fe200078e000e */
[C---:B------:R-:W-:Y:S02]  /*19700*/  LOP3.LUT P6, RZ, R22.reuse, 0x80, RZ, 0xc0, !PT ;  /* 0x0000008016ff7812 */ /* 0x040fe400078cc0ff */
[----:B------:R-:W-:Y:S02]  /*19710*/  LOP3.LUT R22, R22, 0xffff7fff, RZ, 0xc0, !PT ;  /* 0xffff7fff16167812 */ /* 0x000fe400078ec0ff */
[----:B------:R-:W-:-:S03]  /*19720*/  IADD3 R2, P0, R2, R0, RZ ;  /* 0x0000000002027210 */ /* 0x000fc60007f1e0ff */
[----:B------:R-:W-:Y:S02]  /*19730*/  @P3 LOP3.LUT R22, R22, 0x8000, RZ, 0xfc, !PT ;  /* 0x0000800016163812 */ /* 0x000fe400078efcff */
        /* <DEDUP_REMOVED lines=9> */
.L_x_936:
        /* <DEDUP_REMOVED lines=16> */
.L_x_937:
        /* <DEDUP_REMOVED lines=19> */
.L_x_938:
        /* <DEDUP_REMOVED lines=14> */
.L_x_939:
        /* <DEDUP_REMOVED lines=16> */
.L_x_940:
        /* <DEDUP_REMOVED lines=14> */
.L_x_941:
[----:B------:R-:W-:Y:S05]  /*19cc0*/  BRA `(.L_x_942) ;  /* 0xffffffbc00f87947 */ /* 0x000fea000383ffff */
.L_x_822:
[----:B------:R-:W-:Y:S01]  /*19cd0*/  BSSY B0, `(.L_x_943) ;  /* 0x0000008000007945 */ /* 0x000fe20003800000 */
[----:B------:R-:W-:Y:S02]  /*19ce0*/  IMAD.MOV.U32 R13, RZ, RZ, R16 ;  /* 0x000000ffff0d7224 */ /* 0x000fe400078e0010 */
[----:B------:R-:W-:Y:S02]  /*19cf0*/  IMAD.MOV.U32 R12, RZ, RZ, RZ ;  /* 0x000000ffff0c7224 */ /* 0x000fe400078e00ff */
[----:B------:R-:W-:Y:S02]  /*19d00*/  IMAD.MOV.U32 R11, RZ, RZ, 0x1f ;  /* 0x0000001fff0b7424 */ /* 0x000fe400078e00ff */
[----:B------:R-:W-:-:S07]  /*19d10*/  IMAD.MOV.U32 R15, RZ, RZ, -0x1 ;  /* 0xffffffffff0f7424 */ /* 0x000fce00078e00ff */
[----:B-123--:R-:W-:Y:S05]  /*19d20*/  WARPSYNC.COLLECTIVE R15, `(.L_x_944) ;  /* 0x000000000f087348 */ /* 0x00efea0003c00000 */
[----:B------:R0:W4:Y:S02]  /*19d30*/  SHFL.IDX P6, R14, R13, R12, R11 ;  /* 0x0000000c0d0e7389 */ /* 0x00012400000c000b */
[----:B01234-:R-:W-:Y:S01]  /*19d40*/  ENDCOLLECTIVE ;  /* 0x000000000000791b */ /* 0x01ffe20003800000 */
.L_x_944:
[----:B------:R-:W-:Y:S05]  /*19d50*/  BSYNC B0 ;  /* 0x0000000000007941 */ /* 0x000fea0003800000 */
.L_x_943:
[----:B------:R-:W-:Y:S02]  /*19d60*/  IMAD.MOV.U32 R13, RZ, RZ, R16 ;  /* 0x000000ffff0d7224 */ /* 0x000fe400078e0010 */
        /* <DEDUP_REMOVED lines=8> */
.L_x_945:
[----:B------:R-:W-:Y:S02]  /*19df0*/  ULDC UR4, c[0x0][0xc3c] ;  /* 0x00030f0000047ab9 */ /* 0x000fe40000000800 */
[----:B------:R-:W-:-:S13]  /*19e00*/  ISETP.GE.OR P1, PT, R5, UR4, !P0 ;  /* 0x0000000405007c0c */ /* 0x000fda000c726670 */
[----:B------:R-:W0:Y:S01]  /*19e10*/  @!P1 LDC.64 R2, c[0x0][0xc80] ;  /* 0x00032000ff029b82 */ /* 0x000e220000000a00 */
[----:B------:R-:W-:Y:S02]  /*19e20*/  IMAD.MOV.U32 R11, RZ, RZ, RZ ;  /* 0x000000ffff0b7224 */ /* 0x000fe400078e00ff */
[----:B------:R-:W-:Y:S02]  /*19e30*/  IMAD.MOV.U32 R4, RZ, RZ, R14 ;  /* 0x000000ffff047224 */ /* 0x000fe400078e000e */
[----:B0-----:R-:W-:-:S06]  /*19e40*/  @!P1 IMAD.WIDE R2, R5, 0x4, R2 ;  /* 0x0000000405029825 */ /* 0x001fcc00078e0202 */
[----:B------:R0:W2:Y:S01]  /*19e50*/  @!P1 LDG.E R3, desc[UR40][R2.64] ;  /* 0x0000002802039981 */ /* 0x0000a2000c1e1900 */
[C---:B------:R-:W-:Y:S02]  /*19e60*/  ISETP.GE.U32.AND P2, PT, R8.reuse, 0x2, PT ;  /* 0x000000020800780c */ /* 0x040fe40003f46070 */
[C---:B------:R-:W-:Y:S02]  /*19e70*/  ISETP.GE.U32.AND P3, PT, R8.reuse, 0x4, PT ;  /* 0x000000040800780c */ /* 0x040fe40003f66070 */
[C---:B------:R-:W-:Y:S02]  /*19e80*/  ISETP.GE.U32.AND P4, PT, R8.reuse, 0x8, PT ;  /* 0x000000080800780c */ /* 0x040fe40003f86070 */
[C---:B------:R-:W-:Y:S01]  /*19e90*/  ISETP.GE.U32.AND P5, PT, R8.reuse, 0x10, PT ;  /* 0x000000100800780c */ /* 0x040fe20003fa6070 */
[----:B0-----:R-:W-:Y:S02]  /*19ea0*/  IMAD.MOV.U32 R2, RZ, RZ, RZ ;  /* 0x000000ffff027224 */ /* 0x001fe400078e00ff */
[----:B--2---:R-:W-:Y:S01]  /*19eb0*/  @!P1 IMAD.MOV.U32 R2, RZ, RZ, R3 ;  /* 0x000000ffff029224 */ /* 0x004fe200078e0003 */
[----:B------:R-:W-:-:S03]  /*19ec0*/  ISETP.NE.AND P1, PT, R8, RZ, PT ;  /* 0x000000ff0800720c */ /* 0x000fc60003f25270 */
[----:B------:R-:W-:-:S10]  /*19ed0*/  IMAD.MOV.U32 R13, RZ, RZ, R2 ;  /* 0x000000ffff0d7224 */ /* 0x000fd400078e0002 */
[----:B------:R-:W-:Y:S05]  /*19ee0*/  WARPSYNC.COLLECTIVE R15, `(.L_x_946) ;  /* 0x000000000f087348 */ /* 0x000fea0003c00000 */
[----:B------:R0:W1:Y:S02]  /*19ef0*/  SHFL.UP P6, R14, R13, R12, R11 ;  /* 0x0400000c0d0e7389 */ /* 0x00006400000c000b */
[----:B01----:R-:W-:Y:S01]  /*19f00*/  ENDCOLLECTIVE ;  /* 0x000000000000791b */ /* 0x003fe20003800000 */
.L_x_946:
[----:B------:R-:W-:Y:S01]  /*19f10*/  IMAD.MOV.U32 R12, RZ, RZ, 0x2 ;  /* 0x00000002ff0c7424 */ /* 0x000fe200078e00ff */
[----:B------:R-:W-:-:S05]  /*19f20*/  SEL R5, R14, RZ, P1 ;  /* 0x000000ff0e057207 */ /* 0x000fca0000800000 */
[----:B------:R-:W-:-:S04]  /*19f30*/  IMAD.IADD R5, R2, 0x1, R5 ;  /* 0x0000000102057824 */ /* 0x000fc800078e0205 */
[----:B------:R-:W-:-:S07]  /*19f40*/  IMAD.MOV.U32 R13, RZ, RZ, R5 ;  /* 0x000000ffff0d7224 */ /* 0x000fce00078e0005 */
[----:B------:R-:W-:Y:S05]  /*19f50*/  WARPSYNC.COLLECTIVE R15, `(.L_x_947) ;  /* 0x000000000f087348 */ /* 0x000fea0003c00000 */
[----:B------:R0:W1:Y:S02]  /*19f60*/  SHFL.UP P6, R14, R13, R12, R11 ;  /* 0x0400000c0d0e7389 */ /* 0x00006400000c000b */
[----:B01----:R-:W-:Y:S01]  /*19f70*/  ENDCOLLECTIVE ;  /* 0x000000000000791b */ /* 0x003fe20003800000 */
.L_x_947:
[----:B------:R-:W-:Y:S02]  /*19f80*/  MOV R12, 0x4 ;  /* 0x00000004000c7802 */ /* 0x000fe40000000f00 */
[----:B------:R-:W-:-:S05]  /*19f90*/  SEL R6, R14, RZ, P2 ;  /* 0x000000ff0e067207 */ /* 0x000fca0001000000 */
[----:B------:R-:W-:-:S04]  /*19fa0*/  IMAD.IADD R6, R5, 0x1, R6 ;  /* 0x0000000105067824 */ /* 0x000fc800078e0206 */
[----:B------:R-:W-:-:S07]  /*19fb0*/  IMAD.MOV.U32 R13, RZ, RZ, R6 ;  /* 0x000000ffff0d7224 */ /* 0x000fce00078e0006 */
[----:B------:R-:W-:Y:S05]  /*19fc0*/  WARPSYNC.COLLECTIVE R15, `(.L_x_948) ;  /* 0x000000000f087348 */ /* 0x000fea0003c00000 */
[----:B------:R0:W1:Y:S02]  /*19fd0*/  SHFL.UP P6, R14, R13, R12, R11 ;  /* 0x0400000c0d0e7389 */ /* 0x00006400000c000b */
[----:B01----:R-:W-:Y:S01]  /*19fe0*/  ENDCOLLECTIVE ;  /* 0x000000000000791b */ /* 0x003fe20003800000 */
.L_x_948:
[----:B------:R-:W-:Y:S01]  /*19ff0*/  IMAD.MOV.U32 R12, RZ, RZ, 0x8 ;  /* 0x00000008ff0c7424 */ /* 0x000fe200078e00ff */
[----:B------:R-:W-:-:S05]  /*1a000*/  SEL R7, R14, RZ, P3 ;  /* 0x000000ff0e077207 */ /* 0x000fca0001800000 */
[----:B------:R-:W-:-:S04]  /*1a010*/  IMAD.IADD R7, R6, 0x1, R7 ;  /* 0x0000000106077824 */ /* 0x000fc800078e0207 */
[----:B------:R-:W-:-:S07]  /*1a020*/  IMAD.MOV.U32 R13, RZ, RZ, R7 ;  /* 0x000000ffff0d7224 */ /* 0x000fce00078e0007 */
[----:B------:R-:W-:Y:S05]  /*1a030*/  WARPSYNC.COLLECTIVE R15, `(.L_x_949) ;  /* 0x000000000f087348 */ /* 0x000fea0003c00000 */
[----:B------:R0:W1:Y:S02]  /*1a040*/  SHFL.UP P6, R14, R13, R12, R11 ;  /* 0x0400000c0d0e7389 */ /* 0x00006400000c000b */
[----:B01----:R-:W-:Y:S01]  /*1a050*/  ENDCOLLECTIVE ;  /* 0x000000000000791b */ /* 0x003fe20003800000 */
.L_x_949:
[----:B------:R-:W-:Y:S01]  /*1a060*/  IMAD.MOV.U32 R12, RZ, RZ, 0x10 ;  /* 0x00000010ff0c7424 */ /* 0x000fe200078e00ff */
[----:B------:R-:W-:-:S05]  /*1a070*/  SEL R14, R14, RZ, P4 ;  /* 0x000000ff0e0e7207 */ /* 0x000fca0002000000 */
[----:B------:R-:W-:-:S04]  /*1a080*/  IMAD.IADD R5, R7, 0x1, R14 ;  /* 0x0000000107057824 */ /* 0x000fc800078e020e */
[----:B------:R-:W-:-:S07]  /*1a090*/  IMAD.MOV.U32 R13, RZ, RZ, R5 ;  /* 0x000000ffff0d7224 */ /* 0x000fce00078e0005 */
[----:B------:R-:W-:Y:S05]  /*1a0a0*/  WARPSYNC.COLLECTIVE R15, `(.L_x_950) ;  /* 0x000000000f087348 */ /* 0x000fea0003c00000 */
[----:B------:R0:W1:Y:S02]  /*1a0b0*/  SHFL.UP P6, R14, R13, R12, R11 ;  /* 0x0400000c0d0e7389 */ /* 0x00006400000c000b */
[----:B01----:R-:W-:Y:S01]  /*1a0c0*/  ENDCOLLECTIVE ;  /* 0x000000000000791b */ /* 0x003fe20003800000 */
.L_x_950:
        /* <DEDUP_REMOVED lines=8> */
.L_x_951:
[----:B------:R-:W-:Y:S05]  /*1a150*/  BRA `(.L_x_952) ;  /* 0xffffffc0008c7947 */ /* 0x000fea000383ffff */
.L_x_827:
[----:B------:R-:W-:Y:S01]  /*1a160*/  BSSY B0, `(.L_x_953) ;  /* 0x0000008000007945 */ /* 0x000fe20003800000 */
[----:B-----5:R-:W-:Y:S02]  /*1a170*/  IMAD.MOV.U32 R13, RZ, RZ, R2 ;  /* 0x000000ffff0d7224 */ /* 0x020fe400078e0002 */
[----:B------:R-:W-:Y:S02]  /*1a180*/  IMAD.MOV.U32 R12, RZ, RZ, 0x1 ;  /* 0x00000001ff0c7424 */ /* 0x000fe400078e00ff */
[----:B------:R-:W-:Y:S02]  /*1a190*/  IMAD.MOV.U32 R11, RZ, RZ, RZ ;  /* 0x000000ffff0b7224 */ /* 0x000fe400078e00ff */
[----:B------:R-:W-:-:S07]  /*1a1a0*/  IMAD.MOV.U32 R15, RZ, RZ, -0x1 ;  /* 0xffffffffff0f7424 */ /* 0x000fce00078e00ff */
[----:B01----:R-:W-:Y:S05]  /*1a1b0*/  WARPSYNC.COLLECTIVE R15, `(.L_x_954) ;  /* 0x000000000f087348 */ /* 0x003fea0003c00000 */
[----:B------:R2:W3:Y:S02]  /*1a1c0*/  SHFL.UP P6, R14, R13, R12, R11 ;  /* 0x0400000c0d0e7389 */ /* 0x0004e400000c000b */
[----:B0123--:R-:W-:Y:S01]  /*1a1d0*/  ENDCOLLECTIVE ;  /* 0x000000000000791b */ /* 0x00ffe20003800000 */
.L_x_954:
[----:B------:R-:W-:Y:S05]  /*1a1e0*/  BSYNC B0 ;  /* 0x0000000000007941 */ /* 0x000fea0003800000 */
.L_x_953:
        /* <DEDUP_REMOVED lines=8> */
.L_x_955:
[----:B------:R-:W-:Y:S01]  /*1a270*/  IMAD.MOV.U32 R12, RZ, RZ, 0x4 ;  /* 0x00000004ff0c7424 */ /* 0x000fe200078e00ff */
[----:B------:R-:W-:-:S05]  /*1a280*/  SEL R14, R14, RZ, P2 ;  /* 0x000000ff0e0e7207 */ /* 0x000fca0001000000 */
[----:B------:R-:W-:-:S04]  /*1a290*/  IMAD.IADD R3, R13, 0x1, R14 ;  /* 0x000000010d037824 */ /* 0x000fc800078e020e */
[----:B------:R-:W-:-:S07]  /*1a2a0*/  IMAD.MOV.U32 R13, RZ, RZ, R3 ;  /* 0x000000ffff0d7224 */ /* 0x000fce00078e0003 */
[----:B------:R-:W-:Y:S05]  /*1a2b0*/  WARPSYNC.COLLECTIVE R15, `(.L_x_956) ;  /* 0x000000000f087348 */ /* 0x000fea0003c00000 */
[----:B------:R0:W1:Y:S02]  /*1a2c0*/  SHFL.UP P6, R14, R13, R12, R11 ;  /* 0x0400000c0d0e7389 */ /* 0x00006400000c000b */
[----:B01----:R-:W-:Y:S01]  /*1a2d0*/  ENDCOLLECTIVE ;  /* 0x000000000000791b */ /* 0x003fe20003800000 */
.L_x_956:
[----:B------:R-:W-:Y:S01]  /*1a2e0*/  IMAD.MOV.U32 R12, RZ, RZ, 0x8 ;  /* 0x00000008ff0c7424 */ /* 0x000fe200078e00ff */
[----:B------:R-:W-:-:S05]  /*1a2f0*/  SEL R14, R14, RZ, P3 ;  /* 0x000000ff0e0e7207 */ /* 0x000fca0001800000 */
[----:B------:R-:W-:-:S04]  /*1a300*/  IMAD.IADD R5, R3, 0x1, R14 ;  /* 0x0000000103057824 */ /* 0x000fc800078e020e */
[----:B------:R-:W-:-:S07]  /*1a310*/  IMAD.MOV.U32 R13, RZ, RZ, R5 ;  /* 0x000000ffff0d7224 */ /* 0x000fce00078e0005 */
[----:B------:R-:W-:Y:S05]  /*1a320*/  WARPSYNC.COLLECTIVE R15, `(.L_x_957) ;  /* 0x000000000f087348 */ /* 0x000fea0003c00000 */
[----:B------:R0:W1:Y:S02]  /*1a330*/  SHFL.UP P6, R14, R13, R12, R11 ;  /* 0x0400000c0d0e7389 */ /* 0x00006400000c000b */
[----:B01----:R-:W-:Y:S01]  /*1a340*/  ENDCOLLECTIVE ;  /* 0x000000000000791b */ /* 0x003fe20003800000 */
.L_x_957:
[----:B------:R-:W-:Y:S01]  /*1a350*/  IMAD.MOV.U32 R12, RZ, RZ, 0x10 ;  /* 0x00000010ff0c7424 */ /* 0x000fe200078e00ff */
[----:B------:R-:W-:-:S05]  /*1a360*/  SEL R6, R14, RZ, P4 ;  /* 0x000000ff0e067207 */ /* 0x000fca0002000000 */
[----:B------:R-:W-:-:S04]  /*1a370*/  IMAD.IADD R6, R5, 0x1, R6 ;  /* 0x0000000105067824 */ /* 0x000fc800078e0206 */
[----:B------:R-:W-:-:S07]  /*1a380*/  IMAD.MOV.U32 R13, RZ, RZ, R6 ;  /* 0x000000ffff0d7224 */ /* 0x000fce00078e0006 */
[----:B------:R-:W-:Y:S05]  /*1a390*/  WARPSYNC.COLLECTIVE R15, `(.L_x_958) ;  /* 0x000000000f087348 */ /* 0x000fea0003c00000 */
[----:B------:R0:W1:Y:S02]  /*1a3a0*/  SHFL.UP P6, R14, R13, R12, R11 ;  /* 0x0400000c0d0e7389 */ /* 0x00006400000c000b */
[----:B01----:R-:W-:Y:S01]  /*1a3b0*/  ENDCOLLECTIVE ;  /* 0x000000000000791b */ /* 0x003fe20003800000 */
.L_x_958:
        /* <DEDUP_REMOVED lines=8> */
.L_x_959:
[----:B------:R-:W-:Y:S05]  /*1a440*/  BRA `(.L_x_960) ;  /* 0xffffffc0006c7947 */ /* 0x000fea000383ffff */
.L_x_829:
[----:B------:R-:W-:Y:S01]  /*1a450*/  BSSY B0, `(.L_x_961) ;  /* 0x0000006000007945 */ /* 0x000fe20003800000 */
[----:B------:R-:W-:Y:S01]  /*1a460*/  PLOP3.LUT P6, PT, P6, PT, PT, 0x8, 0x0 ;  /* 0x000000000000781c */ /* 0x000fe200037ce170 */
[----:B------:R-:W-:-:S12]  /*1a470*/  IMAD.MOV.U32 R15, RZ, RZ, -0x1 ;  /* 0xffffffffff0f7424 */ /* 0x000fd800078e00ff */
[----:B0-----:R-:W-:Y:S05]  /*1a480*/  WARPSYNC.COLLECTIVE R15, `(.L_x_962) ;  /* 0x000000000f087348 */ /* 0x001fea0003c00000 */
[----:B------:R-:W-:Y:S01]  /*1a490*/  VOTE.ANY R14, PT, P6 ;  /* 0x00000000000e7806 */ /* 0x000fe200030e0100 */
[----:B0-----:R-:W-:Y:S06]  /*1a4a0*/  ENDCOLLECTIVE ;  /* 0x000000000000791b */ /* 0x001fec0003800000 */
.L_x_962:
[----:B------:R-:W-:Y:S05]  /*1a4b0*/  BSYNC B0 ;  /* 0x0000000000007941 */ /* 0x000fea0003800000 */
.L_x_961:
        /* <DEDUP_REMOVED lines=9> */
.L_x_963:
[----:B------:R-:W-:Y:S01]  /*1a550*/  IMAD.MOV.U32 R17, RZ, RZ, R14 ;  /* 0x000000ffff117224 */ /* 0x000fe200078e000e */
[----:B------:R-:W-:Y:S06]  /*1a560*/  BRA `(.L_x_964) ;  /* 0xffffffc0005c7947 */ /* 0x000fec000383ffff */
.L_x_831:
[----:B------:R-:W-:Y:S01]  /*1a570*/  BSSY B0, `(.L_x_965) ;  /* 0x0000007000007945 */ /* 0x000fe20003800000 */
[----:B------:R-:W-:Y:S02]  /*1a580*/  IMAD.MOV.U32 R13, RZ, RZ, R3 ;  /* 0x000000ffff0d7224 */ /* 0x000fe400078e0003 */
[----:B------:R-:W-:Y:S02]  /*1a590*/  IMAD.MOV.U32 R11, RZ, RZ, 0x1f ;  /* 0x0000001fff0b7424 */ /* 0x000fe400078e00ff */
[----:B------:R-:W-:-:S07]  /*1a5a0*/  IMAD.MOV.U32 R15, RZ, RZ, -0x1 ;  /* 0xffffffffff0f7424 */ /* 0x000fce00078e00ff */
[----:B012---:R-:W-:Y:S05]  /*1a5b0*/  WARPSYNC.COLLECTIVE R15, `(.L_x_966) ;  /* 0x000000000f087348 */ /* 0x007fea0003c00000 */
[----:B------:R3:W4:Y:S02]  /*1a5c0*/  SHFL.IDX P6, R14, R13, R12, R11 ;  /* 0x0000000c0d0e7389 */ /* 0x00072400000c000b */
[----:B01234-:R-:W-:Y:S01]  /*1a5d0*/  ENDCOLLECTIVE ;  /* 0x000000000000791b */ /* 0x01ffe20003800000 */
.L_x_966:
[----:B------:R-:W-:Y:S05]  /*1a5e0*/  BSYNC B0 ;  /* 0x0000000000007941 */ /* 0x000fea0003800000 */
.L_x_965:
[----:B------:R-:W-:Y:S05]  /*1a5f0*/  BRA `(.L_x_830) ;  /* 0xffffffc000547947 */ /* 0x000fea000383ffff */
.L_x_835:
[----:B0-----:R0:W1:Y:S02]  /*1a600*/  SYNCS.PHASECHK.TRANS64.TRYWAIT P0, [R4+URZ+0x28c20], R0 ;  /* 0x028c2000040075a7 */ /* 0x001064000800017f */
[----:B-1----:R-:W-:Y:S05]  /*1a610*/  @!P0 NANOSLEEP.SYNCS 0x989680 ;  /* 0x009896800000895d */ /* 0x002fea0003900000 */
[----:B------:R-:W1:Y:S02]  /*1a620*/  @!P0 SYNCS.PHASECHK.TRANS64 P0, [R4+URZ+0x28c20], R0 ;  /* 0x028c2000040085a7 */ /* 0x000e64000800007f */
[----:B-1----:R-:W-:Y:S05]  /*1a630*/  @!P0 BRA `(.L_x_835) ;  /* 0xfffffffc00f08947 */ /* 0x002fea000383ffff */
[----:B------:R-:W-:Y:S05]  /*1a640*/  BRA `(.L_x_967) ;  /* 0xffffffc400407947 */ /* 0x000fea000383ffff */
.L_x_836:
        /* <DEDUP_REMOVED lines=8> */
[----:B0-23--:R-:W-:Y:S05]  /*1a6d0*/  WARPSYNC.COLLECTIVE R15, `(.L_x_969) ;  /* 0x000000000f087348 */ /* 0x00dfea0003c00000 */
[----:B------:R1:W4:Y:S02]  /*1a6e0*/  SHFL.IDX P6, R14, R13, R12, R11 ;  /* 0x0000000c0d0e7389 */ /* 0x00032400000c000b */
[----:B01234-:R-:W-:Y:S01]  /*1a6f0*/  ENDCOLLECTIVE ;  /* 0x000000000000791b */ /* 0x01ffe20003800000 */
.L_x_969:
[----:B------:R-:W-:Y:S05]  /*1a700*/  BSYNC B0 ;  /* 0x0000000000007941 */ /* 0x000fea0003800000 */
.L_x_968:
[----:B------:R-:W-:Y:S05]  /*1a710*/  BRA `(.L_x_970) ;  /* 0xffffffc400287947 */ /* 0x000fea000383ffff */
.L_x_837:
[----:B------:R-:W-:Y:S01]  /*1a720*/  BSSY B0, `(.L_x_971) ;  /* 0x0000006000007945 */ /* 0x000fe20003800000 */
[----:B------:R-:W-:-:S07]  /*1a730*/  IMAD.MOV.U32 R15, RZ, RZ, -0x1 ;  /* 0xffffffffff0f7424 */ /* 0x000fce00078e00ff */
[----:B0-23--:R-:W-:Y:S05]  /*1a740*/  WARPSYNC.COLLECTIVE R15, `(.L_x_972) ;  /* 0x000000000f0c7348 */ /* 0x00dfea0003c00000 */
[----:B------:R-:W-:Y:S02]  /*1a750*/  ELECT P6, UR62, PT ;  /* 0x00000000003e782f */ /* 0x000fe400038c0000 */
[----:B------:R-:W-:Y:S01]  /*1a760*/  MOV R14, UR62 ;  /* 0x0000003e000e7c02 */ /* 0x000fe20008000f00 */
[----:B0-23--:R-:W-:Y:S10]  /*1a770*/  ENDCOLLECTIVE ;  /* 0x000000000000791b */ /* 0x00dff40003800000 */
.L_x_972:
[----:B------:R-:W-:Y:S05]  /*1a780*/  BSYNC B0 ;  /* 0x0000000000007941 */ /* 0x000fea0003800000 */
.L_x_971:
[----:B------:R-:W-:Y:S05]  /*1a790*/  BRA `(.L_x_973) ;  /* 0xffffffc4001c7947 */ /* 0x000fea000383ffff */
.L_x_839:
[----:B0-----:R0:W1:Y:S02]  /*1a7a0*/  SYNCS.PHASECHK.TRANS64.TRYWAIT P1, [R5+URZ+0x28c40], R0 ;  /* 0x028c4000050075a7 */ /* 0x001064000802017f */
[----:B-1----:R-:W-:Y:S05]  /*1a7b0*/  @!P1 NANOSLEEP.SYNCS 0x989680 ;  /* 0x009896800000995d */ /* 0x002fea0003900000 */
[----:B------:R-:W1:Y:S02]  /*1a7c0*/  @!P1 SYNCS.PHASECHK.TRANS64 P1, [R5+URZ+0x28c40], R0 ;  /* 0x028c4000050095a7 */ /* 0x000e64000802007f */
[----:B-1----:R-:W-:Y:S05]  /*1a7d0*/  @!P1 BRA `(.L_x_839) ;  /* 0xfffffffc00f09947 */ /* 0x002fea000383ffff */
[----:B------:R-:W-:Y:S05]  /*1a7e0*/  BRA `(.L_x_974) ;  /* 0xffffffc400387947 */ /* 0x000fea000383ffff */
.L_x_841:
[----:B-1----:R1:W4:Y:S02]  /*1a7f0*/  SYNCS.PHASECHK.TRANS64.TRYWAIT P1, [R25+URZ+0x28c40], R2 ;  /* 0x028c4002190075a7 */ /* 0x002324000802017f */
[----:B----4-:R-:W-:Y:S05]  /*1a800*/  @!P1 NANOSLEEP.SYNCS 0x989680 ;  /* 0x009896800000995d */ /* 0x010fea0003900000 */
[----:B------:R-:W4:Y:S02]  /*1a810*/  @!P1 SYNCS.PHASECHK.TRANS64 P1, [R25+URZ+0x28c40], R2 ;  /* 0x028c4002190095a7 */ /* 0x000f24000802007f */
[----:B----4-:R-:W-:Y:S05]  /*1a820*/  @!P1 BRA `(.L_x_841) ;  /* 0xfffffffc00f09947 */ /* 0x010fea000383ffff */
[----:B------:R-:W-:Y:S05]  /*1a830*/  BRA `(.L_x_975) ;  /* 0xffffffc400447947 */ /* 0x000fea000383ffff */
.L_x_843:
[----:B----4-:R4:W0:Y:S02]  /*1a840*/  SYNCS.PHASECHK.TRANS64.TRYWAIT P1, [R5+URZ+0x28c60], R0 ;  /* 0x028c6000050075a7 */ /* 0x010824000802017f */
[----:B0-----:R-:W-:Y:S05]  /*1a850*/  @!P1 NANOSLEEP.SYNCS 0x989680 ;  /* 0x009896800000995d */ /* 0x001fea0003900000 */
[----:B------:R-:W0:Y:S02]  /*1a860*/  @!P1 SYNCS.PHASECHK.TRANS64 P1, [R5+URZ+0x28c60], R0 ;  /* 0x028c6000050095a7 */ /* 0x000e24000802007f */
[----:B0-----:R-:W-:Y:S05]  /*1a870*/  @!P1 BRA `(.L_x_843) ;  /* 0xfffffffc00f09947 */ /* 0x001fea000383ffff */
[----:B------:R-:W-:Y:S05]  /*1a880*/  BRA `(.L_x_976) ;  /* 0xffffffc400407947 */ /* 0x000fea000383ffff */
.L_x_977:
        /* <DEDUP_REMOVED lines=15> */
.L_x_5636:


//--------------------- .text._ZN7cutlass13device_kernelIN5flash11enable_sm90INS1_16FlashAttnFwdSm90INS1_25CollectiveMainloopFwdSm90ILi2EN4cute5tupleIJNS5_1CILi1EEES8_S8_EEENS6_IJNS7_ILi64EEESA_SA_EEELi512ENS_10bfloat16_tEfNS_4arch4Sm90ELb0ELb0ELb0ELb1ELb1ELb0ELb1ELb0ELb0ELb1ELb0ELb0EEENS1_21CollectiveEpilogueFwdINS6_IJSA_NS7_ILi512EEESA_EEES9_SC_SE_Li256ELb1ELb1ELb0ELb0EEENS1_36VarlenDynamicPersistentTileSchedulerILi64ELi64ELi256ELi128ELb0ELb1ELb1ELb0ELb1ELb1EEEEEEEEEvNT_6ParamsE --------------------------
	.section	.text._ZN7cutlass13device_kernelIN5flash11enable_sm90INS1_16FlashAttnFwdSm90INS1_25CollectiveMainloopFwdSm90ILi2EN4cute5tupleIJNS5_1CILi1EEES8_S8_EEENS6_IJNS7_ILi64EEESA_SA_EEELi512ENS_10bfloat16_tEfNS_4arch4Sm90ELb0ELb0ELb0ELb1ELb1ELb0ELb1ELb0ELb0ELb1ELb0ELb0EEENS1_21CollectiveEpilogueFwdINS6_IJSA_NS7_ILi512EEESA_EEES9_SC_SE_Li256ELb1ELb1ELb0ELb0EEENS1_36VarlenDynamicPersistentTileSchedulerILi64ELi64ELi256ELi128ELb0ELb1ELb1ELb0ELb1ELb1EEEEEEEEEvNT_6ParamsE,"ax",@progbits
	.align	128
.text._ZN7cutlass13device_kernelIN5flash11enable_sm90INS1_16FlashAttnFwdSm90INS1_25CollectiveMainloopFwdSm90ILi2EN4cute5tupleIJNS5_1CILi1EEES8_S8_EEENS6_IJNS7_ILi64EEESA_SA_EEELi512ENS_10bfloat16_tEfNS_4arch4Sm90ELb0ELb0ELb0ELb1ELb1ELb0ELb1ELb0ELb0ELb1ELb0ELb0EEENS1_21CollectiveEpilogueFwdINS6_IJSA_NS7_ILi512EEESA_EEES9_SC_SE_Li256ELb1ELb1ELb0ELb0EEENS1_36VarlenDynamicPersistentTileSchedulerILi64ELi64ELi256ELi128ELb0ELb1ELb1ELb0ELb1ELb1EEEEEEEEEvNT_6ParamsE:
        .type           _ZN7cutlass13device_kernelIN5flash11enable_sm90INS1_16FlashAttnFwdSm90INS1_25CollectiveMainloopFwdSm90ILi2EN4cute5tupleIJNS5_1CILi1EEES8_S8_EEENS6_IJNS7_ILi64EEESA_SA_EEELi512ENS_10bfloat16_tEfNS_4arch4Sm90ELb0ELb0ELb0ELb1ELb1ELb0ELb1ELb0ELb0ELb1ELb0ELb0EEENS1_21CollectiveEpilogueFwdINS6_IJSA_NS7_ILi512EEESA_EEES9_SC_SE_Li256ELb1ELb1ELb0ELb0EEENS1_36VarlenDynamicPersistentTileSchedulerILi64ELi64ELi256ELi128ELb0ELb1ELb1ELb0ELb1ELb1EEEEEEEEEvNT_6ParamsE,@function
        .size           _ZN7cutlass13device_kernelIN5flash11enable_sm90INS1_16FlashAttnFwdSm90INS1_25CollectiveMainloopFwdSm90ILi2EN4cute5tupleIJNS5_1CILi1EEES8_S8_EEENS6_IJNS7_ILi64EEESA_SA_EEELi512ENS_10bfloat16_tEfNS_4arch4Sm90ELb0ELb0ELb0ELb1ELb1ELb0ELb1ELb0ELb0ELb1ELb0ELb0EEENS1_21CollectiveEpilogueFwdINS6_IJSA_NS7_ILi512EEESA_EEES9_SC_SE_Li256ELb1ELb1ELb0ELb0EEENS1_36VarlenDynamicPersistentTileSchedulerILi64ELi64ELi256ELi128ELb0ELb1ELb1ELb0ELb1ELb1EEEEEEEEEvNT_6ParamsE,(.L_x_5637 - _ZN7cutlass13device_kernelIN5flash11enable_sm90INS1_16FlashAttnFwdSm90INS1_25CollectiveMainloopFwdSm90ILi2EN4cute5tupleIJNS5_1CILi1EEES8_S8_EEENS6_IJNS7_ILi64EEESA_SA_EEELi512ENS_10bfloat16_tEfNS_4arch4Sm90ELb0ELb0ELb0ELb1ELb1ELb0ELb1ELb0ELb0ELb1ELb0ELb0EEENS1_21CollectiveEpilogueFwdINS6_IJSA_NS7_ILi512EEESA_EEES9_SC_SE_Li256ELb1ELb1ELb0ELb0EEENS1_36VarlenDynamicPersistentTileSchedulerILi64ELi64ELi256ELi128ELb0ELb1ELb1ELb0ELb1ELb1EEEEEEEEEvNT_6ParamsE)
        .other          _ZN7cutlass13device_kernelIN5flash11enable_sm90INS1_16FlashAttnFwdSm90INS1_25CollectiveMainloopFwdSm90ILi2EN4cute5tupleIJNS5_1CILi1EEES8_S8_EEENS6_IJNS7_ILi64EEESA_SA_EEELi512ENS_10bfloat16_tEfNS_4arch4Sm90ELb0ELb0ELb0ELb1ELb1ELb0ELb1ELb0ELb0ELb1ELb0ELb0EEENS1_21CollectiveEpilogueFwdINS6_IJSA_NS7_ILi512EEESA_EEES9_SC_SE_Li256ELb1ELb1ELb0ELb0EEENS1_36VarlenDynamicPersistentTileSchedulerILi64ELi64ELi256ELi128ELb0ELb1ELb1ELb0ELb1ELb1EEEEEEEEEvNT_6ParamsE,@"STO_CUDA_ENTRY STV_DEFAULT"
_ZN7cutlass13device_kernelIN5flash11enable_sm90INS1_16FlashAttnFwdSm90INS1_25CollectiveMainloopFwdSm90ILi2EN4cute5tupleIJNS5_1CILi1EEES8_S8_EEENS6_IJNS7_ILi64EEESA_SA_EEELi512ENS_10bfloat16_tEfNS_4arch4Sm90ELb0ELb0ELb0ELb1ELb1ELb0ELb1ELb0ELb0ELb1ELb0ELb0EEENS1_21CollectiveEpilogueFwdINS6_IJSA_NS7_ILi512EEESA_EEES9_SC_SE_Li256ELb1ELb1ELb0ELb0EEENS1_36VarlenDynamicPersistentTileSchedulerILi64ELi64ELi256ELi128ELb0ELb1ELb1ELb0ELb1ELb1EEEEEEEEEvNT_6ParamsE:
        /* <DEDUP_REMOVED lines=11> */
[----:B------:R-:W-:-:S11]  /*00b0*/  ISETP.NE.AND P1, PT, R2, RZ, PT ;  /* 0x000000ff0200720c */ /* 0x000fd60003f25270 */
[----:B------:R-:W-:Y:S01]  /*00c0*/  VOTEU.ALL UP0, P0 ;  /* 0x00000000003f7886 */ /* 0x000fe20000000000 */
[----:B------:R-:W-:Y:S01]  /*00d0*/  VOTEU.ALL UP1, P0 ;  /* 0x00000000003f7886 */ /* 0x000fe20000020000 */
[----:B------:R-:W-:-:S03]  /*00e0*/  VOTEU.ALL UP2, P0 ;  /* 0x00000000003f7886 */ /* 0x000fc60000040000 */
[----:B------:R-:W0:Y:S01]  /*00f0*/  @!UP0 S2UR UR8, SR_CgaCtaId ;  /* 0x00000000000889c3 */ /* 0x000e220000008800 */
[----:B------:R-:W-:Y:S01]  /*0100*/  @!UP0 UMOV UR6, 0x400 ;  /* 0x0000040000068882 */ /* 0x000fe20000000000 */
[----:B------:R-:W-:-:S04]  /*0110*/  @!UP0 UIADD3 UR4, -UR4, 0x100000, URZ ;  /* 0x0010000004048890 */ /* 0x000fc8000fffe13f */
[----:B------:R-:W-:Y:S02]  /*0120*/  @!UP0 USHF.L.U32 UR5, UR4, 0xb, URZ ;  /* 0x0000000b04058899 */ /* 0x000fe4000800063f */
[----:B------:R-:W-:Y:S02]  /*0130*/  @!UP0 USHF.L.U32 UR4, UR4, 0x1, URZ ;  /* 0x0000000104048899 */ /* 0x000fe4000800063f */
[----:B0-----:R-:W-:Y:S02]  /*0140*/  @!UP0 ULEA UR8, UR8, UR6, 0x18 ;  /* 0x0000000608088291 */ /* 0x001fe4000f8ec03f */
[----:B------:R-:W-:-:S04]  /*0150*/  @!UP0 UIADD3 UR6, -UR7, 0x100000, URZ ;  /* 0x0010000007068890 */ /* 0x000fc8000fffe13f */
[----:B------:R-:W-:Y:S02]  /*0160*/  @!UP0 USHF.L.U32 UR7, UR6, 0xb, URZ ;  /* 0x0000000b06078899 */ /* 0x000fe4000800063f */
[----:B------:R-:W-:Y:S01]  /*0170*/  @!UP0 USHF.L.U32 UR6, UR6, 0x1, URZ ;  /* 0x0000000106068899 */ /* 0x000fe2000800063f */
[----:B------:R-:W-:-:S05]  /*0180*/  VOTEU.ALL UP0, P0 ;  /* 0x00000000003f7886 */ /* 0x000fca0000000000 */
[----:B------:R0:W2:Y:S01]  /*0190*/  @!UP0 SYNCS.EXCH.64 URZ, [UR8+0x38800], UR4 ;  /* 0x03880004083f85b2 */ /* 0x0000a20008000100 */
[----:B------:R0:W3:Y:S05]  /*01a0*/  @!UP1 SYNCS.EXCH.64 URZ, [UR8+0x38810], UR4 ;  /* 0x03881004083f95b2 */ /* 0x0000ea0008000100 */
[----:B------:R0:W4:Y:S02]  /*01b0*/  @!UP2 SYNCS.EXCH.64 URZ, [UR8+0x38820], UR6 ;  /* 0x03882006083fa5b2 */ /* 0x0001240008000100 */
        /* <DEDUP_REMOVED lines=11> */
[----:B------:R0:W0:Y:S01]  /*0270*/  SYNCS.EXCH.64 URZ, [UR6+0x38840], UR4 ;  /* 0x03884004063f75b2 */ /* 0x0000220008000100 */
[----:B------:R0:W0:Y:S01]  /*0280*/  SYNCS.EXCH.64 URZ, [UR6+0x38838], UR4 ;  /* 0x03883804063f75b2 */ /* 0x0000220008000100 */
[----:B------:R0:W0:Y:S01]  /*0290*/  SYNCS.EXCH.64 URZ, [UR6+0x38848], UR4 ;  /* 0x03884804063f75b2 */ /* 0x0000220008000100 */
[----:B------:R-:W-:Y:S01]  /*02a0*/  NOP ;  /* 0x0000000000007918 */ /* 0x000fe20000000000 */
.L_x_978:
        /* <DEDUP_REMOVED lines=22> */
.L_x_979:
        /* <DEDUP_REMOVED lines=18> */
.L_x_980:
        /* <DEDUP_REMOVED lines=22> */
.L_x_981:
        /* <DEDUP_REMOVED lines=23> */
.L_x_982:
        /* <DEDUP_REMOVED lines=8> */
.L_x_984:
        /* <DEDUP_REMOVED lines=23> */
[----:B------:R-:W-:Y:S01]  /*09f0*/  IMAD.MOV.U32 R196, RZ, RZ, RZ ;  /* 0x000000ffffc47224 */ /* 0x000fe200078e00ff */
[----:B------:R-:W-:Y:S01]  /*0a00*/  SHF.R.S32.HI R3, RZ, 0x1f, R202 ;  /* 0x0000001fff037819 */ /* 0x000fe200000114ca */
[----:B------:R-:W-:Y:S01]  /*0a10*/  ULOP3.LUT UR41, UR38, 0x1, URZ, 0xfc, !UPT ;  /* 0x0000000126297892 */ /* 0x000fe2000f8efc3f */
[----:B------:R-:W-:Y:S02]  /*0a20*/  UMOV UR36, URZ ;  /* 0x0000003f00247c82 */ /* 0x000fe40008000000 */
[CC--:B------:R-:W-:Y:S02]  /*0a30*/  LEA.HI R2, R3.reuse, R202.reuse, RZ, 0x4 ;  /* 0x000000ca03027211 */ /* 0x0c0fe400078f20ff */
[----:B------:R-:W-:-:S02]  /*0a40*/  LEA.HI R4, R3, R202, RZ, 0x5 ;  /* 0x000000ca03047211 */ /* 0x000fc400078f28ff */
[----:B------:R-:W-:Y:S02]  /*0a50*/  SHF.R.S32.HI R5, RZ, 0x4, R2 ;  /* 0x00000004ff057819 */ /* 0x000fe40000011402 */
[C---:B------:R-:W-:Y:S02]  /*0a60*/  LOP3.LUT R7, R2.reuse, 0xfffffff0, RZ, 0xc0, !PT ;  /* 0xfffffff002077812 */ /* 0x040fe400078ec0ff */
[----:B------:R-:W-:Y:S02]  /*0a70*/  LEA.HI R0, R2, R5, RZ, 0x1 ;  /* 0x0000000502007211 */ /* 0x000fe400078f08ff */
[--C-:B------:R-:W-:Y:S01]  /*0a80*/  SHF.R.S32.HI R11, RZ, 0x5, R4.reuse ;  /* 0x00000005ff0b7819 */ /* 0x100fe20000011404 */
[----:B------:R-:W-:Y:S01]  /*0a90*/  IMAD.IADD R6, R202, 0x1, -R7 ;  /* 0x00000001ca067824 */ /* 0x000fe200078e0a07 */
[----:B------:R-:W-:Y:S02]  /*0aa0*/  LOP3.LUT R0, R0, 0x1ffffffe, RZ, 0xc0, !PT ;  /* 0x1ffffffe00007812 */ /* 0x000fe400078ec0ff */
[----:B------:R-:W-:-:S02]  /*0ab0*/  SHF.R.S32.HI R4, RZ, 0x1f, R4 ;  /* 0x0000001fff047819 */ /* 0x000fc40000011404 */
[----:B------:R-:W-:Y:S01]  /*0ac0*/  SHF.R.S32.HI R7, RZ, 0x1f, R6 ;  /* 0x0000001fff077819 */ /* 0x000fe20000011406 */
[----:B------:R-:W-:Y:S01]  /*0ad0*/  IMAD.IADD R8, R5, 0x1, -R0 ;  /* 0x0000000105087824 */ /* 0x000fe200078e0a00 */
[CC--:B------:R-:W-:Y:S02]  /*0ae0*/  LEA.HI R5, R3.reuse, R202.reuse, RZ, 0x2 ;  /* 0x000000ca03057211 */ /* 0x0c0fe400078f10ff */
[----:B------:R-:W-:Y:S02]  /*0af0*/  LEA.HI R0, R3, R202, RZ, 0x7 ;  /* 0x000000ca03007211 */ /* 0x000fe400078f38ff */
[----:B------:R-:W-:Y:S02]  /*0b00*/  LOP3.LUT R9, R5, 0xfffffffc, RZ, 0xc0, !PT ;  /* 0xfffffffc05097812 */ /* 0x000fe400078ec0ff */
[----:B------:R-:W-:Y:S02]  /*0b10*/  LOP3.LUT R5, R0, 0xffffff80, RZ, 0xc0, !PT ;  /* 0xffffff8000057812 */ /* 0x000fe400078ec0ff */
[----:B------:R-:W-:Y:S01]  /*0b20*/  LEA.HI R4, R4, R11, RZ, 0x2 ;  /* 0x0000000b04047211 */ /* 0x000fe200078f10ff */
[C---:B------:R-:W-:Y:S01]  /*0b30*/  IMAD.IADD R12, R202.reuse, 0x1, -R9 ;  /* 0x00000001ca0c7824 */ /* 0x040fe200078e0a09 */
[----:B------:R-:W-:Y:S01]  /*0b40*/  SHF.R.S32.HI R197, RZ, 0x7, R0 ;  /* 0x00000007ffc57819 */ /* 0x000fe20000011400 */
[----:B------:R-:W-:Y:S01]  /*0b50*/  IMAD.IADD R5, R202, 0x1, -R5 ;  /* 0x00000001ca057824 */ /* 0x000fe200078e0a05 */
[----:B------:R-:W-:-:S02]  /*0b60*/  LOP3.LUT R4, R4, 0x3ffffc, RZ, 0xc0, !PT ;  /* 0x003ffffc04047812 */ /* 0x000fc400078ec0ff */
[----:B------:R-:W-:Y:S01]  /*0b70*/  LEA.HI R9, R12, R12, RZ, 0x1 ;  /* 0x0000000c0c097211 */ /* 0x000fe200078f08ff */
[----:B------:R-:W-:Y:S01]  /*0b80*/  IMAD R15, R197, 0x100, R6 ;  /* 0x00000100c50f7824 */ /* 0x000fe200078e0206 */
[----:B------:R-:W-:Y:S01]  /*0b90*/  SHF.R.S32.HI R2, RZ, 0x1f, R5 ;  /* 0x0000001fff027819 */ /* 0x000fe20000011405 */
[----:B------:R-:W-:Y:S01]  /*0ba0*/  IMAD.IADD R10, R11, 0x1, -R4 ;  /* 0x000000010b0a7824 */ /* 0x000fe200078e0a04 */
[----:B------:R-:W-:Y:S02]  /*0bb0*/  LEA.HI R7, R7, R6, RZ, 0x3 ;  /* 0x0000000607077211 */ /* 0x000fe400078f18ff */
[----:B------:R-:W-:Y:S01]  /*0bc0*/  LEA.HI R4, R2, R5, RZ, 0x2 ;  /* 0x0000000502047211 */ /* 0x000fe200078f10ff */
[----:B------:R-:W-:Y:S01]  /*0bd0*/  IMAD R16, R10, 0x10, R15 ;  /* 0x000000100a107824 */ /* 0x000fe200078e020f */
[----:B------:R-:W-:Y:S02]  /*0be0*/  LOP3.LUT R13, R9, 0x1ffffffe, RZ, 0xc0, !PT ;  /* 0x1ffffffe090d7812 */ /* 0x000fe400078ec0ff */
[----:B------:R-:W-:-:S02]  /*0bf0*/  LOP3.LUT R9, R7, 0xfffffff8, RZ, 0xc0, !PT ;  /* 0xfffffff807097812 */ /* 0x000fc400078ec0ff */
[----:B------:R-:W-:Y:S01]  /*0c00*/  LOP3.LUT R10, R4, 0x7ffffffc, RZ, 0xc0, !PT ;  /* 0x7ffffffc040a7812 */ /* 0x000fe200078ec0ff */
[----:B------:R-:W-:Y:S01]  /*0c10*/  IMAD.IADD R200, R12, 0x1, -R13 ;  /* 0x000000010cc87824 */ /* 0x000fe200078e0a0d */
[----:B------:R-:W-:Y:S01]  /*0c20*/  LEA.HI R3, R3, R202, RZ, 0x3 ;  /* 0x000000ca03037211 */ /* 0x000fe200078f18ff */
[----:B------:R-:W-:Y:S01]  /*0c30*/  IMAD.IADD R9, R6, 0x1, -R9 ;  /* 0x0000000106097824 */ /* 0x000fe200078e0a09 */
[----:B------:R-:W-:Y:S01]  /*0c40*/  LEA.HI R6, R2, R5, RZ, 0x5 ;  /* 0x0000000502067211 */ /* 0x000fe200078f28ff */
[----:B------:R-:W-:Y:S01]  /*0c50*/  IMAD.IADD R18, R5, 0x1, -R10 ;  /* 0x0000000105127824 */ /* 0x000fe200078e0a0a */
[--C-:B------:R-:W-:Y:S01]  /*0c60*/  SHF.R.S32.HI R2, RZ, 0x2, R4.reuse ;  /* 0x00000002ff027819 */ /* 0x100fe20000011404 */
[----:B------:R-:W-:Y:S01]  /*0c70*/  IMAD.SHL.U32 R10, R7, 0x40, RZ ;  /* 0x00000040070a7824 */ /* 0x000fe200078e00ff */
[----:B------:R-:W-:Y:S01]  /*0c80*/  SHF.R.S32.HI R5, RZ, 0x1f, R4 ;  /* 0x0000001fff057819 */ /* 0x000fe20000011404 */
[----:B------:R-:W-:Y:S01]  /*0c90*/  IMAD.SHL.U32 R4, R9, 0x40, RZ ;  /* 0x0000004009047824 */ /* 0x000fe200078e00ff */
[----:B------:R-:W-:Y:S01]  /*0ca0*/  LOP3.LUT R193, R3, 0xfffffff8, RZ, 0xc0, !PT ;  /* 0xfffffff803c17812 */ /* 0x000fe200078ec0ff */
[----:B------:R-:W-:Y:S01]  /*0cb0*/  IMAD.SHL.U32 R7, R8, 0x8, RZ ;  /* 0x0000000808077824 */ /* 0x000fe200078e00ff */
[----:B------:R-:W-:Y:S01]  /*0cc0*/  LOP3.LUT R10, R10, 0x7ffffe00, RZ, 0xc0, !PT ;  /* 0x7ffffe000a0a7812 */ /* 0x000fe200078ec0ff */
[----:B------:R-:W-:Y:S01]  /*0cd0*/  IMAD.SHL.U32 R18, R18, 0x2, RZ ;  /* 0x0000000212127824 */ /* 0x000fe200078e00ff */
[----:B------:R-:W-:Y:S01]  /*0ce0*/  LOP3.LUT R4, R4, 0x1c0, RZ, 0xc0, !PT ;  /* 0x000001c004047812 */ /* 0x000fe200078ec0ff */
[--C-:B------:R-:W-:Y:S01]  /*0cf0*/  IMAD.U32 R201, R16, 0x40, R7.reuse ;  /* 0x0000004010c97824 */ /* 0x100fe200078e0007 */
[----:B------:R-:W-:Y:S01]  /*0d00*/  LEA.HI R5, R5, R2, RZ, 0x3 ;  /* 0x0000000205057211 */ /* 0x000fe200078f18ff */
[----:B------:R-:W-:Y:S01]  /*0d10*/  IMAD R10, R11, 0x400, R10 ;  /* 0x000004000b0a7824 */ /* 0x000fe200078e020a */
[----:B------:R-:W-:Y:S01]  /*0d20*/  LOP3.LUT R7, R4, 0x8, R7, 0xf8, !PT ;  /* 0x0000000804077812 */ /* 0x000fe200078ef807 */
[----:B------:R-:W-:Y:S01]  /*0d30*/  IMAD.IADD R193, R202, 0x1, -R193 ;  /* 0x00000001cac17824 */ /* 0x000fe200078e0ac1 */
[----:B------:R-:W-:-:S02]  /*0d40*/  SHF.R.U32.HI R4, RZ, 0x3, R4 ;  /* 0x00000003ff047819 */ /* 0x000fc40000011604 */
[----:B------:R-:W-:Y:S01]  /*0d50*/  R2P PR, R9, 0x6 ;  /* 0x0000000609007804 */ /* 0x000fe20000000000 */
[----:B------:R-:W-:Y:S01]  /*0d60*/  IMAD.SHL.U32 R16, R193, 0x8, RZ ;  /* 0x00000008c1107824 */ /* 0x000fe200078e00ff */
[----:B------:R-:W-:Y:S02]  /*0d70*/  LOP3.LUT R7, R7, R4, RZ, 0x3c, !PT ;  /* 0x0000000407077212 */ /* 0x000fe400078e3cff */
[----:B------:R-:W-:Y:S01]  /*0d80*/  LOP3.LUT R5, R5, 0xfffffff8, RZ, 0xc0, !PT ;  /* 0xfffffff805057812 */ /* 0x000fe200078ec0ff */
[----:B------:R-:W-:Y:S01]  /*0d90*/  VIADD R192, R16, 0x40 ;  /* 0x0000004010c07836 */ /* 0x000fe20000000000 */
[----:B------:R-:W-:Y:S01]  /*0da0*/  LEA.HI R0, R0, R197, RZ, 0x1 ;  /* 0x000000c500007211 */ /* 0x000fe200078f08ff */
[----:B------:R-:W-:Y:S01]  /*0db0*/  IMAD.IADD R7, R10, 0x1, R7 ;  /* 0x000000010a077824 */ /* 0x000fe200078e0207 */
[----:B------:R-:W-:Y:S01]  /*0dc0*/  SHF.R.S32.HI R6, RZ, 0x5, R6 ;  /* 0x00000005ff067819 */ /* 0x000fe20000011406 */
[----:B------:R-:W-:Y:S01]  /*0dd0*/  IMAD.IADD R5, R2, 0x1, -R5 ;  /* 0x0000000102057824 */ /* 0x000fe200078e0a05 */
[----:B------:R-:W-:Y:S01]  /*0de0*/  LOP3.LUT R0, R0, 0xfffffe, RZ, 0xc0, !PT ;  /* 0x00fffffe00007812 */ /* 0x000fe200078ec0ff */
[C---:B------:R-:W-:Y:S01]  /*0df0*/  VIADD R191, R16.reuse, 0x80 ;  /* 0x0000008010bf7836 */ /* 0x040fe20000000000 */
[----:B------:R-:W-:Y:S01]  /*0e00*/  LEA R22, R7, UR40, 0x1 ;  /* 0x0000002807167c11 */ /* 0x000fe2000f8e08ff */
[----:B------:R-:W-:Y:S01]  /*0e10*/  VIADD R190, R16, 0xc0 ;  /* 0x000000c010be7836 */ /* 0x000fe20000000000 */
[----:B------:R-:W-:Y:S01]  /*0e20*/  SEL R184, R184, 0xffffffc0, !P2 ;  /* 0xffffffc0b8b87807 */ /* 0x000fe20005000000 */
[----:B------:R-:W-:Y:S01]  /*0e30*/  VIADD R189, R16, 0x100 ;  /* 0x0000010010bd7836 */ /* 0x000fe20000000000 */
[----:B------:R-:W-:Y:S01]  /*0e40*/  SHF.R.S32.HI R195, RZ, 0x3, R3 ;  /* 0x00000003ffc37819 */ /* 0x000fe20000011403 */
[----:B------:R-:W-:Y:S01]  /*0e50*/  VIADD R185, R22, 0x36400 ;  /* 0x0003640016b97836 */ /* 0x000fe20000000000 */
[----:B------:R-:W-:Y:S01]  /*0e60*/  SHF.R.S32.HI R209, RZ, 0x1f, R192 ;  /* 0x0000001fffd17819 */ /* 0x000fe200000114c0 */
[C---:B------:R-:W-:Y:S01]  /*0e70*/  VIADD R188, R16.reuse, 0x140 ;  /* 0x0000014010bc7836 */ /* 0x040fe20000000000 */
[----:B------:R-:W-:Y:S01]  /*0e80*/  SHF.R.S32.HI R208, RZ, 0x1f, R191 ;  /* 0x0000001fffd07819 */ /* 0x000fe200000114bf */
[C---:B------:R-:W-:Y:S01]  /*0e90*/  VIADD R199, R16.reuse, 0x180 ;  /* 0x0000018010c77836 */ /* 0x040fe20000000000 */
[----:B------:R-:W-:Y:S01]  /*0ea0*/  SHF.R.S32.HI R207, RZ, 0x1f, R190 ;  /* 0x0000001fffcf7819 */ /* 0x000fe200000114be */
        /* <DEDUP_REMOVED lines=8> */
[----:B------:R-:W-:-:S02]  /*0f30*/  @P1 VIADD R23, R185, 0xffffffe0 ;  /* 0xffffffe0b9171836 */ /* 0x000fc40000000000 */
[----:B------:R-:W-:Y:S02]  /*0f40*/  IMAD.IADD R185, R185, 0x1, R184 ;  /* 0x00000001b9b97824 */ /* 0x000fe400078e02b8 */
[----:B------:R-:W-:Y:S02]  /*0f50*/  IMAD.MOV.U32 R6, RZ, RZ, R14 ;  /* 0x000000ffff067224 */ /* 0x000fe400078e000e */
[----:B------:R-:W-:Y:S02]  /*0f60*/  IMAD.MOV.U32 R2, RZ, RZ, RZ ;  /* 0x000000ffff027224 */ /* 0x000fe400078e00ff */
[----:B------:R-:W-:Y:S02]  /*0f70*/  IMAD.SHL.U32 R19, R0, 0x100, RZ ;  /* 0x0000010000137824 */ /* 0x000fe400078e00ff */
[----:B------:R-:W-:Y:S02]  /*0f80*/  IMAD R200, R200, 0x8, R17 ;  /* 0x00000008c8c87824 */ /* 0x000fe400078e0211 */
[----:B------:R-:W-:-:S07]  /*0f90*/  IMAD.IADD R184, R184, 0x1, R23 ;  /* 0x00000001b8b87824 */ /* 0x000fce00078e0217 */
.L_x_1029:
[----:B------:R-:W-:Y:S01]  /*0fa0*/  ULDC.64 UR6, c[0x0][0xd88] ;  /* 0x0003620000067ab9 */ /* 0x000fe20000000a00 */
[----:B0-----:R-:W-:Y:S01]  /*0fb0*/  IMAD.MOV.U32 R3, RZ, RZ, RZ ;  /* 0x000000ffff037224 */ /* 0x001fe200078e00ff */
[----:B------:R-:W-:Y:S01]  /*0fc0*/  UIMAD.WIDE UR6, UR5, 0x4, UR6 ;  /* 0x00000004050678a5 */ /* 0x000fe2000f8e0206 */
[----:B------:R-:W-:Y:S02]  /*0fd0*/  ULDC.64 UR8, c[0x0][0xb18] ;  /* 0x0002c60000087ab9 */ /* 0x000fe40000000a00 */
[----:B------:R-:W-:-:S03]  /*0fe0*/  ULDC UR5, c[0x0][0x424] ;  /* 0x0001090000057ab9 */ /* 0x000fc60000000800 */
[----:B------:R-:W-:Y:S02]  /*0ff0*/  IMAD.U32 R186, RZ, RZ, UR6 ;  /* 0x00000006ffba7e24 */ /* 0x000fe4000f8e00ff */
[----:B------:R-:W-:Y:S01]  /*1000*/  IMAD.U32 R187, RZ, RZ, UR7 ;  /* 0x00000007ffbb7e24 */ /* 0x000fe2000f8e00ff */
[----:B------:R-:W-:-:S04]  /*1010*/  ULDC.64 UR6, c[0x0][0xb20] ;  /* 0x0002c80000067ab9 */ /* 0x000fc80000000a00 */
[----:B--2---:R-:W2:Y:S01]  /*1020*/  LDG.E R186, desc[UR44][R186.64] ;  /* 0x0000002cbaba7981 */ /* 0x004ea2000c1e1900 */
[----:B------:R-:W-:-:S04]  /*1030*/  ISETP.NE.U32.AND P0, PT, RZ, UR6, PT ;  /* 0x00000006ff007c0c */ /* 0x000fc8000bf05070 */
[----:B------:R-:W-:Y:S02]  /*1040*/  ISETP.NE.AND.EX P0, PT, RZ, UR7, PT, P0 ;  /* 0x00000007ff007c0c */ /* 0x000fe4000bf05300 */
[----:B--2---:R-:W-:-:S11]  /*1050*/  SHF.R.S32.HI R194, RZ, 0x1f, R186 ;  /* 0x0000001fffc27819 */ /* 0x004fd600000114ba */
[----:B----4-:R-:W-:-:S04]  /*1060*/  @P0 LEA R4, P1, R186, UR6, 0x2 ;  /* 0x00000006ba040c11 */ /* 0x010fc8000f8210ff */
[----:B------:R-:W-:Y:S01]  /*1070*/  @P0 LEA.HI.X R5, R186, UR7, R194, 0x2, P1 ;  /* 0x00000007ba050c11 */ /* 0x000fe200088f14c2 */
[----:B------:R-:W-:-:S04]  /*1080*/  ULDC.64 UR6, c[0x0][0x418] ;  /* 0x0001060000067ab9 */ /* 0x000fc80000000a00 */
[----:B------:R0:W5:Y:S01]  /*1090*/  @P0 LDG.E R3, desc[UR44][R4.64] ;  /* 0x0000002c04030981 */ /* 0x000162000c1e1900 */
[----:B------:R-:W-:Y:S01]  /*10a0*/  ISETP.NE.U32.AND P0, PT, RZ, UR8, PT ;  /* 0x00000008ff007c0c */ /* 0x000fe2000bf05070 */
[----:B------:R-:W-:-:S03]  /*10b0*/  UISETP.NE.U32.AND UP0, UPT, UR6, URZ, UPT ;  /* 0x0000003f0600728c */ /* 0x000fc6000bf05070 */
[----:B------:R-:W-:Y:S01]  /*10c0*/  ISETP.NE.AND.EX P0, PT, RZ, UR9, PT, P0 ;  /* 0x00000009ff007c0c */ /* 0x000fe2000bf05300 */
[----:B------:R-:W-:Y:S01]  /*10d0*/  UISETP.NE.AND.EX UP0, UPT, UR7, URZ, UPT, UP0 ;  /* 0x0000003f0700728c */ /* 0x000fe2000bf05300 */
[----:B------:R-:W-:-:S03]  /*10e0*/  ULDC UR6, c[0x0][0x2f0] ;  /* 0x0000bc0000067ab9 */ /* 0x000fc60000000800 */
[----:B------:R-:W-:-:S04]  /*10f0*/  USEL UR5, UR5, 0x1, UP0 ;  /* 0x0000000105057887 */ /* 0x000fc80008000000 */
[----:B------:R-:W-:-:S04]  /*1100*/  UIMAD UR5, UR5, UR6, URZ ;  /* 0x00000006050572a4 */ /* 0x000fc8000f8e023f */
[C---:B0-----:R-:W-:Y:S02]  /*1110*/  @P0 LEA R4, P1, R186.reuse, UR8, 0x2 ;  /* 0x00000008ba040c11 */ /* 0x041fe4000f8210ff */
[----:B------:R-:W-:Y:S02]  /*1120*/  IMAD.U32 R168, RZ, RZ, UR5 ;  /* 0x00000005ffa87e24 */ /* 0x000fe4000f8e00ff */
[----:B------:R-:W-:-:S05]  /*1130*/  @P0 LEA.HI.X R5, R186, UR9, R194, 0x2, P1 ;  /* 0x00000009ba050c11 */ /* 0x000fca00088f14c2 */
[----:B------:R0:W5:Y:S01]  /*1140*/  @P0 LDG.E R168, desc[UR44][R4.64] ;  /* 0x0000002c04a80981 */ /* 0x000162000c1e1900 */
[----:B------:R-:W-:Y:S01]  /*1150*/  UMOV UR42, UR4 ;  /* 0x00000004002a7c82 */ /* 0x000fe20008000000 */
[----:B-1-3--:R-:W-:Y:S05]  /*1160*/  @P0 BRA `(.L_x_985) ;  /* 0x0000000000240947 */ /* 0x00afea0003800000 */
[----:B------:R-:W-:Y:S02]  /*1170*/  ULDC.64 UR4, c[0x0][0xb00] ;  /* 0x0002c00000047ab9 */ /* 0x000fe40000000a00 */
[----:B------:R-:W-:-:S04]  /*1180*/  ISETP.NE.U32.AND P0, PT, RZ, UR4, PT ;  /* 0x00000004ff007c0c */ /* 0x000fc8000bf05070 */
[----:B------:R-:W-:-:S13]  /*1190*/  ISETP.NE.AND.EX P0, PT, RZ, UR5, PT, P0 ;  /* 0x00000005ff007c0c */ /* 0x000fda000bf05300 */
[----:B------:R-:W-:Y:S05]  /*11a0*/  @!P0 BRA `(.L_x_985) ;  /* 0x0000000000148947 */ /* 0x000fea0003800000 */
[----:B0-----:R-:W0:Y:S02]  /*11b0*/  LDC.64 R4, c[0x0][0xb00] ;  /* 0x0002c000ff047b82 */ /* 0x001e240000000a00 */
[----:B0-----:R-:W-:-:S05]  /*11c0*/  IMAD.WIDE R4, R186, 0x4, R4 ;  /* 0x00000004ba047825 */ /* 0x001fca00078e0204 */
[----:B-----5:R-:W2:Y:S04]  /*11d0*/  LDG.E R168, desc[UR44][R4.64] ;  /* 0x0000002c04a87981 */ /* 0x020ea8000c1e1900 */
[----:B------:R-:W2:Y:S02]  /*11e0*/  LDG.E R7, desc[UR44][R4.64+0x4] ;  /* 0x0000042c04077981 */ /* 0x000ea4000c1e1900 */
[----:B--2---:R-:W-:-:S07]  /*11f0*/  IMAD.IADD R168, R7, 0x1, -R168 ;  /* 0x0000000107a87824 */ /* 0x004fce00078e0aa8 */
.L_x_985:
[----:B------:R-:W-:Y:S01]  /*1200*/  UISETP.NE.AND UP0, UPT, UR37, 0x1, UPT ;  /* 0x000000012500788c */ /* 0x000fe2000bf05270 */
[----:B-----5:R-:W-:Y:S01]  /*1210*/  IMAD.IADD R168, R168, 0x1, -R3 ;  /* 0x00000001a8a87824 */ /* 0x020fe200078e0a03 */
[----:B------:R-:W-:Y:S01]  /*1220*/  CS2R R166, SRZ ;  /* 0x0000000000a67805 */ /* 0x000fe2000001ff00 */
[----:B------:R-:W-:Y:S01]  /*1230*/  IMAD.MOV.U32 R187, RZ, RZ, R6 ;  /* 0x000000ffffbb7224 */ /* 0x000fe200078e0006 */
[----:B------:R-:W-:Y:S01]  /*1240*/  CS2R R164, SRZ ;  /* 0x0000000000a47805 */ /* 0x000fe2000001ff00 */
[----:B------:R-:W-:Y:S01]  /*1250*/  VIADD R0, R168, 0x3f ;  /* 0x0000003fa8007836 */ /* 0x000fe20000000000 */
[----:B------:R-:W-:Y:S01]  /*1260*/  PLOP3.LUT P0, PT, PT, PT, UP0, 0x80, 0x0 ;  /* 0x000000000000781c */ /* 0x000fe20003f0f008 */
[----:B------:R-:W-:Y:S01]  /*1270*/  IMAD.MOV.U32 R150, RZ, RZ, RZ ;  /* 0x000000ffff967224 */ /* 0x000fe200078e00ff */
[----:B------:R-:W-:Y:S02]  /*1280*/  CS2R R148, SRZ ;  /* 0x0000000000947805 */ /* 0x000fe4000001ff00 */
[----:B------:R-:W-:-:S02]  /*1290*/  CS2R R146, SRZ ;  /* 0x0000000000927805 */ /* 0x000fc4000001ff00 */
[----:B------:R-:W-:Y:S02]  /*12a0*/  SHF.R.S32.HI R3, RZ, 0x1f, R0 ;  /* 0x0000001fff037819 */ /* 0x000fe40000011400 */
[----:B------:R-:W-:Y:S02]  /*12b0*/  CS2R R144, SRZ ;  /* 0x0000000000907805 */ /* 0x000fe4000001ff00 */
[----:B------:R-:W-:Y:S02]  /*12c0*/  CS2R R142, SRZ ;  /* 0x00000000008e7805 */ /* 0x000fe4000001ff00 */
[----:B------:R-:W-:Y:S02]  /*12d0*/  CS2R R140, SRZ ;  /* 0x00000000008c7805 */ /* 0x000fe4000001ff00 */
[----:B------:R-:W-:Y:S01]  /*12e0*/  LEA.HI R3, R3, R0, RZ, 0x6 ;  /* 0x0000000003037211 */ /* 0x000fe200078f30ff */
[----:B------:R-:W-:Y:S01]  /*12f0*/  IMAD.MOV.U32 R0, RZ, RZ, RZ ;  /* 0x000000ffff007224 */ /* 0x000fe200078e00ff */
        /* <DEDUP_REMOVED lines=45> */
[----:B------:R-:W-:Y:S01]  /*15d0*/  CS2R R12, SRZ ;  /* 0x00000000000c7805 */ /* 0x000fe2000001ff00 */
[----:B------:R-:W-:Y:S01]  /*15e0*/  IMAD.MOV.U32 R169, RZ, RZ, RZ ;  /* 0x000000ffffa97224 */ /* 0x000fe200078e00ff */
        /* <DEDUP_REMOVED lines=10> */
[----:B------:R-:W-:Y:S01]  /*1690*/  CS2R R8, SRZ ;  /* 0x0000000000087805 */ /* 0x000fe2000001ff00 */
[----:B------:R-:W-:Y:S01]  /*16a0*/  IMAD.MOV.U32 R27, RZ, RZ, RZ ;  /* 0x000000ffff1b7224 */ /* 0x000fe200078e00ff */
[----:B------:R-:W-:Y:S01]  /*16b0*/  SHF.R.S32.HI R176, RZ, 0x6, R3 ;  /* 0x00000006ffb07819 */ /* 0x000fe20000011403 */
[----:B------:R-:W-:Y:S06]  /*16c0*/  @!P0 BRA `(.L_x_986) ;  /* 0x0000001400d88947 */ /* 0x000fec0003800000 */
[----:B------:R-:W-:Y:S02]  /*16d0*/  ISETP.GE.AND P1, PT, R168, 0x1, PT ;  /* 0x00000001a800780c */ /* 0x000fe40003f26270 */
[----:B------:R-:W-:-:S11]  /*16e0*/  PLOP3.LUT P0, PT, PT, PT, PT, 0x80, 0x0 ;  /* 0x000000000000781c */ /* 0x000fd60003f0f070 */
[----:B------:R-:W-:Y:S05]  /*16f0*/  @!P1 BRA `(.L_x_987) ;  /* 0x0000007000c89947 */ /* 0x000fea0003800000 */
[----:B------:R-:W1:Y:S01]  /*1700*/  SHFL.IDX PT, R0, R197, RZ, 0x1f ;  /* 0x00001fffc5007589 */ /* 0x000e6200000e0000 */
[----:B------:R-:W-:Y:S01]  /*1710*/  UMOV UR7, 0x40000040 ;  /* 0x4000004000077882 */ /* 0x000fe20000000000 */
[----:B------:R-:W-:Y:S01]  /*1720*/  UMOV UR13, 0x40000040 ;  /* 0x40000040000d7882 */ /* 0x000fe20000000000 */
[----:B------:R-:W-:Y:S01]  /*1730*/  UMOV UR15, 0x40000040 ;  /* 0x40000040000f7882 */ /* 0x000fe20000000000 */
[----:B------:R-:W-:Y:S01]  /*1740*/  BAR.SYNC.DEFER_BLOCKING 0xe, 0x100 ;  /* 0x0384000000007b1d */ /* 0x000fe20000010000 */
[----:B------:R-:W-:-:S05]  /*1750*/  UISETP.NE.AND UP0, UPT, UR41, 0x3, UPT ;  /* 0x000000032900788c */ /* 0x000fca000bf05270 */
[----:B------:R-:W-:Y:S01]  /*1760*/  UMOV UR17, 0x40000040 ;  /* 0x4000004000117882 */ /* 0x000fe20000000000 */
[----:B------:R-:W-:Y:S01]  /*1770*/  UMOV UR19, 0x40000040 ;  /* 0x4000004000137882 */ /* 0x000fe20000000000 */
[----:B------:R-:W-:Y:S01]  /*1780*/  UMOV UR9, 0x40000040 ;  /* 0x4000004000097882 */ /* 0x000fe20000000000 */
[----:B------:R-:W-:Y:S01]  /*1790*/  UMOV UR11, 0x40000040 ;  /* 0x40000040000b7882 */ /* 0x000fe20000000000 */
[----:B------:R-:W-:Y:S02]  /*17a0*/  PLOP3.LUT P1, PT, PT, PT, UP0, 0x80, 0x0 ;  /* 0x000000000000781c */ /* 0x000fe40003f2f008 */
[----:B-1----:R-:W-:Y:S01]  /*17b0*/  R2UR UR4, R0 ;  /* 0x00000000000472ca */ /* 0x002fe200000e0000 */
        /* <DEDUP_REMOVED lines=15> */
[----:B------:R-:W-:Y:S01]  /*18b0*/  ULEA UR6, UR36, UR20, 0xc ;  /* 0x0000001424067291 */ /* 0x000fe2000f8e603f */
[----:B------:R-:W-:Y:S01]  /*18c0*/  UMOV UR5, 0x40000040 ;  /* 0x4000004000057882 */ /* 0x000fe20000000000 */
[----:B------:R-:W-:Y:S02]  /*18d0*/  UIADD3 UR8, UR4, 0x6, URZ ;  /* 0x0000000604087890 */ /* 0x000fe4000fffe03f */
[----:B------:R-:W-:Y:S02]  /*18e0*/  UIADD3 UR14, UR6, 0x80, URZ ;  /* 0x00000080060e7890 */ /* 0x000fe4000fffe03f */
[----:B------:R-:W-:-:S03]  /*18f0*/  UIADD3 UR18, UR6, 0x100, URZ ;  /* 0x0000010006127890 */ /* 0x000fc6000fffe03f */
[----:B------:R-:W-:Y:S01]  /*1900*/  HGMMA.64x256x16.F32.BF16 R24, gdesc[UR4].tnspB, RZ, !UPT, gsb0 ;  /* 0x43e00000041879f0 */ /* 0x000fe2000c0018ff */
[----:B------:R-:W-:Y:S02]  /*1910*/  UIADD3 UR10, UR6, 0x180, URZ ;  /* 0x00000180060a7890 */ /* 0x000fe4000fffe03f */
        /* <DEDUP_REMOVED lines=16> */
.L_x_988:
[----:B------:R-:W-:Y:S01]  /*1a20*/  ULEA UR6, UR36, UR40, 0x3 ;  /* 0x0000002824067291 */ /* 0x000fe2000f8e183f */
[----:B------:R-:W-:-:S03]  /*1a30*/  ISETP.GE.AND P0, PT, R168, 0x41, PT ;  /* 0x00000041a800780c */ /* 0x000fc60003f06270 */
[----:B------:R-:W-:-:S04]  /*1a40*/  UIADD3 UR6, UR6, 0x38860, URZ ;  /* 0x0003886006067890 */ /* 0x000fc8000fffe03f */
[----:B------:R-:W-:-:S09]  /*1a50*/  UPRMT UR6, UR39, 0x654, UR6 ;  /* 0x0000065427067896 */ /* 0x000fd20008000006 */
[----:B------:R-:W-:Y:S01]  /*1a60*/  SYNCS.ARRIVE.TRANS64.RED.A1T0 RZ, [UR6], RZ ;  /* 0x000000ffffff79a7 */ /* 0x000fe20008100406 */
[----:B------:R-:W-:Y:S05]  /*1a70*/  @!P0 BRA `(.L_x_989) ;  /* 0x0000000800b48947 */ /* 0x000fea0003800000 */
[----:B------:R-:W-:-:S07]  /*1a80*/  VIADD R176, R176, 0xfffffffe ;  /* 0xfffffffeb0b07836 */ /* 0x000fce0000000000 */
.L_x_991:
        /* <DEDUP_REMOVED lines=16> */
[----:B------:R-:W1:Y:S01]  /*1b90*/  LDS R3, [R0+0x38400] ;  /* 0x0384000000037984 */ /* 0x000e620000000800 */
[----:B------:R-:W-:-:S03]  /*1ba0*/  UIADD3 UR10, UR6, 0x180, URZ ;  /* 0x00000180060a7890 */ /* 0x000fc6000fffe03f */
[----:B0-----:R-:W0:Y:S01]  /*1bb0*/  LDS R4, [R0+0x38420] ;  /* 0x0384200000047984 */ /* 0x001e220000000800 */
        /* <DEDUP_REMOVED lines=129> */
[----:B------:R-:W-:Y:S01]  /*23d0*/  HGMMA.64x256x16.F32.BF16 R24, gdesc[UR4].tnspB, R24, gsb0 ;  /* 0x43e00000041879f0 */ /* 0x000fe20008001818 */
[----:B------:R-:W-:-:S06]  /*23e0*/  USEL UR6, URZ, 0x1, UP0 ;  /* 0x000000013f067887 */ /* 0x000fcc0008000000 */
[----:B------:R-:W-:Y:S01]  /*23f0*/  LOP3.LUT R2, R2, UR6, RZ, 0x3c, !PT ;  /* 0x0000000602027c12 */ /* 0x000fe2000f8e3cff */
[----:B------:R-:W-:Y:S02]  /*2400*/  WARPGROUP.DEPBAR.LE gsb0, 0x0 ;  /* 0x00008000000079c5 */ /* 0x000fe40000010000 */
[----:B------:R-:W-:-:S15]  /*2410*/  WARPGROUP.ARRIVE ;  /* 0x00000000000079c5 */ /* 0x000fde0000000000 */
[----:B------:R-:W-:-:S03]  /*2420*/  NOP ;  /* 0x0000000000007918 */ /* 0x000fc60000000000 */
        /* <DEDUP_REMOVED lines=13> */
.L_x_990:
[----:B------:R-:W-:-:S04]  /*2500*/  ULEA UR6, UR36, UR40, 0x3 ;  /* 0x0000002824067291 */ /* 0x000fc8000f8e183f */
[----:B------:R-:W-:-:S04]  /*2510*/  UIADD3 UR6, UR6, 0x38860, URZ ;  /* 0x0003886006067890 */ /* 0x000fc8000fffe03f */
[----:B------:R-:W-:-:S09]  /*2520*/  UPRMT UR6, UR39, 0x654, UR6 ;  /* 0x0000065427067896 */ /* 0x000fd20008000006 */
[----:B------:R-:W-:Y:S01]  /*2530*/  SYNCS.ARRIVE.TRANS64.RED.A1T0 RZ, [UR6], RZ ;  /* 0x000000ffffff79a7 */ /* 0x000fe20008100406 */
[----:B------:R-:W-:Y:S05]  /*2540*/  @P0 BRA `(.L_x_991) ;  /* 0xfffffff400500947 */ /* 0x000fea000383ffff */
.L_x_989:
[----:B------:R-:W-:Y:S01]  /*2550*/  BAR.SYNC.DEFER_BLOCKING 0xe, 0x100 ;  /* 0x0384000000007b1d */ /* 0x000fe20000010000 */
[----:B------:R-:W-:Y:S01]  /*2560*/  IMAD.U32 R0, RZ, RZ, UR36 ;  /* 0x00000024ff007e24 */ /* 0x000fe2000f8e00ff */
[----:B------:R-:W-:Y:S01]  /*2570*/  UIADD3 UR36, UR36, 0x1, URZ ;  /* 0x0000000124247890 */ /* 0x000fe2000fffe03f */
[----:B------:R-:W-:Y:S02]  /*2580*/  PLOP3.LUT P0, PT, PT, PT, PT, 0x8, 0x0 ;  /* 0x000000000000781c */ /* 0x000fe40003f0e170 */
[----:B------:R-:W-:Y:S01]  /*2590*/  IMAD R0, R0, 0x40, R17 ;  /* 0x0000004000007824 */ /* 0x000fe200078e0211 */
[----:B------:R-:W-:-:S04]  /*25a0*/  UISETP.NE.AND UP0, UPT, UR36, 0x2, UPT ;  /* 0x000000022400788c */ /* 0x000fc8000bf05270 */
[----:B0-----:R-:W-:Y:S01]  /*25b0*/  LEA R4, R0, UR40, 0x2 ;  /* 0x0000002800047c11 */ /* 0x001fe2000f8e10ff */
        /* <DEDUP_REMOVED lines=135> */
.L_x_986:
[----:B------:R-:W-:Y:S02]  /*2e30*/  ISETP.GE.AND P1, PT, R168, 0x1, PT ;  /* 0x00000001a800780c */ /* 0x000fe40003f26270 */
[----:B------:R-:W-:-:S11]  /*2e40*/  PLOP3.LUT P0, PT, PT, PT, PT, 0x80, 0x0 ;  /* 0x000000000000781c */ /* 0x000fd60003f0f070 */
[----:B------:R-:W-:Y:S05]  /*2e50*/  @!P1 BRA `(.L_x_987) ;  /* 0x0000005800f09947 */ /* 0x000fea0003800000 */
[----:B------:R-:W1:Y:S02]  /*2e60*/  SHFL.IDX PT, R0, R197, RZ, 0x1f ;  /* 0x00001fffc5007589 */ /* 0x000e6400000e0000 */
[----:B-1----:R-:W-:-:S13]  /*2e70*/  R2UR UR4, R0 ;  /* 0x00000000000472ca */ /* 0x002fda00000e0000 */
        /* <DEDUP_REMOVED lines=14> */
[----:B0-----:R-:W-:Y:S01]  /*2f60*/  IMAD.U32 R4, RZ, RZ, UR4 ;  /* 0x00000004ff047e24 */ /* 0x001fe2000f8e00ff */
        /* <DEDUP_REMOVED lines=12> */
.L_x_992:
[----:B------:R-:W-:-:S04]  /*3030*/  LEA.HI R0, R196, R196, RZ, 0x1 ;  /* 0x000000c4c4007211 */ /* 0x000fc800078f08ff */
[----:B------:R-:W-:Y:S01]  /*3040*/  LOP3.LUT R3, R0, 0xfffffffe, RZ, 0xc0, !PT ;  /* 0xfffffffe00037812 */ /* 0x000fe200078ec0ff */
[----:B------:R-:W-:-:S04]  /*3050*/  IMAD.U32 R0, RZ, RZ, UR41 ;  /* 0x00000029ff007e24 */ /* 0x000fc8000f8e00ff */
[----:B------:R-:W-:Y:S01]  /*3060*/  IMAD.IADD R3, R196, 0x1, -R3 ;  /* 0x00000001c4037824 */ /* 0x000fe200078e0a03 */
[----:B------:R-:W-:-:S04]  /*3070*/  ISETP.NE.AND P0, PT, R0, 0x3, PT ;  /* 0x000000030000780c */ /* 0x000fc80003f05270 */
[----:B------:R-:W-:-:S04]  /*3080*/  SHF.L.U32 R3, R3, 0x1f, RZ ;  /* 0x0000001f03037819 */ /* 0x000fc800000006ff */
[----:B------:R-:W1:Y:S02]  /*3090*/  SYNCS.PHASECHK.TRANS64.TRYWAIT P1, [UR40+0x38800], R3 ;  /* 0x03880003ff0075a7 */ /* 0x000e640008020168 */
[----:B-1----:R-:W-:Y:S05]  /*30a0*/  @!P1 BRA `(.L_x_993) ;  /* 0x000000e800ac9947 */ /* 0x002fea0003800000 */
.L_x_1120:
[----:B------:R-:W-:Y:S05]  /*30b0*/  @!P0 BRA `(.L_x_994) ;  /* 0x0000000000048947 */ /* 0x000fea0003800000 */
[----:B------:R-:W-:Y:S01]  /*30c0*/  BPT.TRAP 0x1 ;  /* 0x000000040000795c */ /* 0x000fe20000300000 */
.L_x_994:
[----:B0-----:R-:W-:Y:S01]  /*30d0*/  IMAD.U32 R5, RZ, RZ, UR36 ;  /* 0x00000024ff057e24 */ /* 0x001fe2000f8e00ff */
[----:B------:R-:W-:-:S04]  /*30e0*/  SHF.L.U32 R4, R2, 0x1f, RZ ;  /* 0x0000001f02047819 */ /* 0x000fc800000006ff */
[----:B------:R-:W-:-:S04]  /*30f0*/  LEA R5, R5, UR40, 0x3 ;  /* 0x0000002805057c11 */ /* 0x000fc8000f8e18ff */
[----:B------:R0:W2:Y:S01]  /*3100*/  SYNCS.PHASECHK.TRANS64.TRYWAIT P1, [R5+URZ+0x38830], R4 ;  /* 0x03883004050075a7 */ /* 0x0000a2000802017f */
[----:B------:R-:W-:Y:S05]  /*3110*/  @!P0 BRA `(.L_x_995) ;  /* 0x0000000000048947 */ /* 0x000fea0003800000 */
[----:B------:R-:W-:Y:S01]  /*3120*/  BPT.TRAP 0x1 ;  /* 0x000000040000795c */ /* 0x000fe20000300000 */
.L_x_995:
[----:B--2---:R-:W-:Y:S05]  /*3130*/  @P1 BRA `(.L_x_996) ;  /* 0x0000000000081947 */ /* 0x004fea0003800000 */
[----:B------:R-:W2:Y:S02]  /*3140*/  SYNCS.PHASECHK.TRANS64.TRYWAIT P1, [R5+URZ+0x38830], R4 ;  /* 0x03883004050075a7 */ /* 0x000ea4000802017f */
[----:B--2---:R-:W-:Y:S05]  /*3150*/  @!P1 BRA `(.L_x_997) ;  /* 0x000000e800989947 */ /* 0x004fea0003800000 */
.L_x_996:
[----:B------:R-:W-:-:S04]  /*3160*/  UIADD3 UR4, UR40, 0x22400, URZ ;  /* 0x0002240028047890 */ /* 0x000fc8000fffe03f */
[----:B------:R-:W-:-:S04]  /*3170*/  USHF.R.U32.HI UR4, URZ, 0x4, UR4 ;  /* 0x000000043f047899 */ /* 0x000fc80008011604 */
[----:B------:R-:W-:-:S06]  /*3180*/  ULOP3.LUT UR4, UR4, 0x3fff, URZ, 0xc0, !UPT ;  /* 0x00003fff04047892 */ /* 0x000fcc000f8ec03f */
[----:B-1----:R-:W-:Y:S01]  /*3190*/  IMAD.U32 R0, RZ, RZ, UR4 ;  /* 0x00000004ff007e24 */ /* 0x002fe2000f8e00ff */
        /* <DEDUP_REMOVED lines=34> */
[----:B------:R-:W1:Y:S02]  /*33c0*/  SYNCS.PHASECHK.TRANS64.TRYWAIT P1, [UR40+0x38810], R3 ;  /* 0x03881003ff0075a7 */ /* 0x000e640008020168 */
[----:B-1----:R-:W-:Y:S05]  /*33d0*/  @!P1 BRA `(.L_x_998) ;  /* 0x000000e8000c9947 */ /* 0x002fea0003800000 */
.L_x_1121:
[----:B------:R-:W-:Y:S05]  /*33e0*/  @!P0 BRA `(.L_x_999) ;  /* 0x0000000000048947 */ /* 0x000fea0003800000 */
[----:B------:R-:W-:Y:S01]  /*33f0*/  BPT.TRAP 0x1 ;  /* 0x000000040000795c */ /* 0x000fe20000300000 */
.L_x_999:
[----:B------:R3:W4:Y:S01]  /*3400*/  SYNCS.PHASECHK.TRANS64.TRYWAIT P1, [R5+URZ+0x38850], R4 ;  /* 0x03885004050075a7 */ /* 0x000722000802017f */
[----:B------:R-:W-:Y:S05]  /*3410*/  @!P0 BRA `(.L_x_1000) ;  /* 0x0000000000048947 */ /* 0x000fea0003800000 */
[----:B------:R-:W-:Y:S01]  /*3420*/  BPT.TRAP 0x1 ;  /* 0x000000040000795c */ /* 0x000fe20000300000 */
.L_x_1000:
[----:B----4-:R-:W-:Y:S05]  /*3430*/  @P1 BRA `(.L_x_1001) ;  /* 0x0000000000081947 */ /* 0x010fea0003800000 */
[----:B------:R-:W4:Y:S02]  /*3440*/  SYNCS.PHASECHK.TRANS64.TRYWAIT P1, [R5+URZ+0x38850], R4 ;  /* 0x03885004050075a7 */ /* 0x000f24000802017f */
[----:B----4-:R-:W-:Y:S05]  /*3450*/  @!P1 BRA `(.L_x_1002) ;  /* 0x000000e800049947 */ /* 0x010fea0003800000 */
.L_x_1001:
[----:B------:R-:W-:Y:S01]  /*3460*/  UIADD3 UR4, UR40, 0x400, URZ ;  /* 0x0000040028047890 */ /* 0x000fe2000fffe03f */
[----:B------:R-:W-:Y:S01]  /*3470*/  WARPGROUP.ARRIVE ;  /* 0x00000000000079c5 */ /* 0x000fe20000000000 */
[----:B------:R-:W-:-:S05]  /*3480*/  UIADD3 UR5, UR40, 0x26400, URZ ;  /* 0x0002640028057890 */ /* 0x000fca000fffe03f */
[----:B-1----:R-:W1:Y:S01]  /*3490*/  S2R R3, SR_TID.X ;  /* 0x0000000000037919 */ /* 0x002e620000002100 */
        /* <DEDUP_REMOVED lines=18> */
[----:B-1----:R-:W-:-:S06]  /*35c0*/  SHF.R.U32.HI R3, RZ, 0x7, R3 ;  /* 0x00000007ff037819 */ /* 0x002fcc0000011603 */
[----:B------:R-:W1:Y:S02]  /*35d0*/  SHFL.IDX PT, R3, R3, RZ, 0x1f ;  /* 0x00001fff03037589 */ /* 0x000e6400000e0000 */
[----:B-1----:R-:W-:-:S13]  /*35e0*/  R2UR UR7, R3 ;  /* 0x00000000030772ca */ /* 0x002fda00000e0000 */
        /* <DEDUP_REMOVED lines=251> */
.L_x_1003:
[----:B------:R-:W-:Y:S01]  /*45a0*/  IMAD R3, R176, -0x40, R168 ;  /* 0xffffffc0b0037824 */ /* 0x000fe200078e02a8 */
[----:B------:R-:W-:Y:S01]  /*45b0*/  ULDC UR18, c[0x0][0xa80] ;  /* 0x0002a00000127ab9 */ /* 0x000fe20000000800 */
[----:B------:R-:W-:Y:S01]  /*45c0*/  R2UR UR5, R5 ;  /* 0x00000000050572ca */ /* 0x000fe200000e0000 */
[----:B------:R-:W-:Y:S02]  /*45d0*/  ULOP3.LUT UR43, UR43, 0x2000000, URZ, 0xfc, !UPT ;  /* 0x020000002b2b7892 */ /* 0x000fe4000f8efc3f */
[----:B------:R-:W-:Y:S01]  /*45e0*/  IADD3 R3, -R18, 0x40, R3 ;  /* 0x0000004012037810 */ /* 0x000fe20007ffe103 */
[----:B------:R-:W-:Y:S01]  /*45f0*/  UMOV UR11, 0x40000040 ;  /* 0x40000040000b7882 */ /* 0x000fe20000000000 */
[----:B------:R-:W-:Y:S02]  /*4600*/  ULEA UR10, UR36, UR43, 0xc ;  /* 0x0000002b240a7291 */ /* 0x000fe4000f8e603f */
[C---:B------:R-:W-:Y:S01]  /*4610*/  ISETP.GT.AND P5, PT, R3.reuse, RZ, PT ;  /* 0x000000ff0300720c */ /* 0x040fe20003fa4270 */
[----:B------:R-:W-:Y:S01]  /*4620*/  UMOV UR15, 0x40000040 ;  /* 0x40000040000f7882 */ /* 0x000fe20000000000 */
[C---:B------:R-:W-:Y:S01]  /*4630*/  ISETP.GT.AND P4, PT, R3.reuse, 0x1, PT ;  /* 0x000000010300780c */ /* 0x040fe20003f84270 */
[----:B------:R-:W-:Y:S01]  /*4640*/  UIADD3 UR14, UR10, 0x80, URZ ;  /* 0x000000800a0e7890 */ /* 0x000fe2000fffe03f */
[----:B------:R-:W-:-:S02]  /*4650*/  ISETP.GT.AND P3, PT, R3, 0x8, PT ;  /* 0x000000080300780c */ /* 0x000fc40003f64270 */
[----:B------:R-:W-:Y:S01]  /*4660*/  FSEL R24, R24, -INF , P5 ;  /* 0xff80000018187808 */ /* 0x000fe20002800000 */
[----:B------:R-:W-:Y:S01]  /*4670*/  UIADD3 UR5, UR5, 0x38840, URZ ;  /* 0x0003884005057890 */ /* 0x000fe2000fffe03f */
[----:B------:R-:W-:Y:S02]  /*4680*/  FSEL R25, R25, -INF , P4 ;  /* 0xff80000019197808 */ /* 0x000fe40002000000 */
[C---:B------:R-:W-:Y:S01]  /*4690*/  ISETP.GT.AND P2, PT, R3.reuse, 0x9, PT ;  /* 0x000000090300780c */ /* 0x040fe20003f44270 */
[----:B------:R-:W-:Y:S01]  /*46a0*/  UPRMT UR5, UR39, 0x654, UR5 ;  /* 0x0000065427057896 */ /* 0x000fe20008000005 */
[----:B------:R-:W-:Y:S02]  /*46b0*/  FSEL R28, R28, -INF , P3 ;  /* 0xff8000001c1c7808 */ /* 0x000fe40001800000 */
[----:B------:R-:W-:Y:S02]  /*46c0*/  FMNMX.FTZ R7, R24, R25, !PT ;  /* 0x0000001918077209 */ /* 0x000fe40007810000 */
[----:B------:R-:W-:-:S02]  /*46d0*/  ISETP.GT.AND P1, PT, R3, 0x10, PT ;  /* 0x000000100300780c */ /* 0x000fc40003f24270 */
[----:B------:R-:W-:Y:S02]  /*46e0*/  FSEL R29, R29, -INF , P2 ;  /* 0xff8000001d1d7808 */ /* 0x000fe40001000000 */
[----:B0-234-:R-:W-:Y:S01]  /*46f0*/  FMNMX.FTZ R4, R28, R7, !PT ;  /* 0x000000071c047209 */ /* 0x01dfe20007810000 */
[----:B------:R-:W-:Y:S01]  /*4700*/  SYNCS.ARRIVE.TRANS64.RED.A1T0 RZ, [UR5], RZ ;  /* 0x000000ffffff79a7 */ /* 0x000fe20008100405 */
        /* <DEDUP_REMOVED lines=39> */
[----:B------:R-:W-:Y:S01]  /*4980*/  FSEL R43, R43, -INF , P2 ;  /* 0xff8000002b2b7808 */ /* 0x000fe20001000000 */
[----:B------:R-:W-:Y:S01]  /*4990*/  BAR.SYNC.DEFER_BLOCKING 0xf, 0x100 ;  /* 0x03c4000000007b1d */ /* 0x000fe20000010000 */
[----:B------:R-:W-:-:S02]  /*49a0*/  ISETP.GT.AND P2, PT, R3, 0x39, PT ;  /* 0x000000390300780c */ /* 0x000fc40003f44270 */
[----:B------:R-:W-:Y:S02]  /*49b0*/  FSEL R52, R52, -INF , P3 ;  /* 0xff80000034347808 */ /* 0x000fe40001800000 */
[----:B------:R-:W-:Y:S02]  /*49c0*/  FMNMX.FTZ R3, R49, R4, !PT ;  /* 0x0000000431037209 */ /* 0x000fe40007810000 */
[----:B------:R-:W-:Y:S02]  /*49d0*/  FSEL R53, R53, -INF , P2 ;  /* 0xff80000035357808 */ /* 0x000fe40001000000 */
[----:B------:R-:W-:Y:S02]  /*49e0*/  FMNMX.FTZ R4, R52, R3, !PT ;  /* 0x0000000334047209 */ /* 0x000fe40007810000 */
[----:B------:R-:W-:Y:S02]  /*49f0*/  FSEL R46, R46, -INF , P1 ;  /* 0xff8000002e2e7808 */ /* 0x000fe40000800000 */
[----:B------:R-:W-:-:S02]  /*4a00*/  FMNMX.FTZ R6, R53, R4, !PT ;  /* 0x0000000435067209 */ /* 0x000fc40007810000 */
[----:B------:R-:W-:Y:S02]  /*4a10*/  FSEL R47, R47, -INF , P6 ;  /* 0xff8000002f2f7808 */ /* 0x000fe40003000000 */
[----:B------:R-:W-:Y:S01]  /*4a20*/  FSEL R50, R50, -INF , P5 ;  /* 0xff80000032327808 */ /* 0x000fe20002800000 */
[----:B------:R-:W0:Y:S01]  /*4a30*/  SHFL.BFLY PT, R3, R6, 0x2, 0x1f ;  /* 0x0c401f0006037f89 */ /* 0x000e2200000e0000 */
[----:B------:R-:W-:Y:S02]  /*4a40*/  FSEL R51, R51, -INF , P4 ;  /* 0xff80000033337808 */ /* 0x000fe40002000000 */
[----:B------:R-:W-:Y:S02]  /*4a50*/  FSEL R54, R54, -INF , P3 ;  /* 0xff80000036367808 */ /* 0x000fe40001800000 */
[----:B------:R-:W-:Y:S02]  /*4a60*/  FSEL R55, R55, -INF , P2 ;  /* 0xff80000037377808 */ /* 0x000fe40001000000 */
[----:B0-----:R-:W-:-:S02]  /*4a70*/  FMNMX.FTZ R8, R6, R3, !PT ;  /* 0x0000000306087209 */ /* 0x001fc40007810000 */
[----:B------:R-:W-:-:S03]  /*4a80*/  FMNMX.FTZ R3, R26, R27, !PT ;  /* 0x0000001b1a037209 */ /* 0x000fc60007810000 */
[----:B------:R-:W0:Y:S01]  /*4a90*/  SHFL.BFLY PT, R7, R8, 0x1, 0x1f ;  /* 0x0c201f0008077f89 */ /* 0x000e2200000e0000 */
        /* <DEDUP_REMOVED lines=33> */
[----:B------:R-:W-:Y:S02]  /*4cb0*/  MUFU.EX2 R6, R6 ;  /* 0x0000000600067308 */ /* 0x000fe40000000800 */
[----:B------:R-:W0:Y:S06]  /*4cc0*/  SHFL.BFLY PT, R15, R4, 0x2, 0x1f ;  /* 0x0c401f00040f7f89 */ /* 0x000e2c00000e0000 */
[----:B------:R-:W1:Y:S08]  /*4cd0*/  MUFU.EX2 R7, R7 ;  /* 0x0000000700077308 */ /* 0x000e700000000800 */
[----:B------:R-:W-:Y:S08]  /*4ce0*/  MUFU.EX2 R8, R8 ;  /* 0x0000000800087308 */ /* 0x000ff00000000800 */
[----:B------:R-:W2:Y:S01]  /*4cf0*/  MUFU.EX2 R9, R9 ;  /* 0x0000000900097308 */ /* 0x000ea20000000800 */
[----:B-1----:R-:W-:Y:S01]  /*4d00*/  F2FP.BF16.F32.PACK_AB R152, R7, R6 ;  /* 0x000000060798723e */ /* 0x002fe200000010ff */
[----:B------:R-:W-:Y:S01]  /*4d10*/  FADD.FTZ R7, R6, R7 ;  /* 0x0000000706077221 */ /* 0x000fe20000010000 */
[----:B0-----:R-:W-:Y:S01]  /*4d20*/  FMNMX.FTZ R24, R4, R15, !PT ;  /* 0x0000000f04187209 */ /* 0x001fe20007810000 */
[----:B------:R-:W-:-:S04]  /*4d30*/  FFMA.FTZ R15, R41, UR18, -R56 ;  /* 0x00000012290f7c23 */ /* 0x000fc80008010838 */
[----:B------:R-:W0:Y:S01]  /*4d40*/  SHFL.BFLY PT, R25, R24, 0x1, 0x1f ;  /* 0x0c201f0018197f89 */ /* 0x000e2200000e0000 */
[----:B------:R-:W-:Y:S08]  /*4d50*/  MUFU.EX2 R10, R10 ;  /* 0x0000000a000a7308 */ /* 0x000ff00000000800 */
[----:B------:R-:W1:Y:S01]  /*4d60*/  MUFU.EX2 R11, R11 ;  /* 0x0000000b000b7308 */ /* 0x000e620000000800 */
[----:B--2---:R-:W-:Y:S01]  /*4d70*/  F2FP.BF16.F32.PACK_AB R154, R9, R8 ;  /* 0x00000008099a723e */ /* 0x004fe200000010ff */
[----:B------:R-:W-:-:S04]  /*4d80*/  FADD.FTZ R8, R8, R7 ;  /* 0x0000000708087221 */ /* 0x000fc80000010000 */
[----:B------:R-:W-:Y:S02]  /*4d90*/  FADD.FTZ R9, R9, R8 ;  /* 0x0000000809097221 */ /* 0x000fe40000010000 */
[----:B------:R-:W-:Y:S01]  /*4da0*/  MUFU.EX2 R12, R12 ;  /* 0x0000000c000c7308 */ /* 0x000fe20000000800 */
[----:B0-----:R-:W-:-:S07]  /*4db0*/  FMNMX.FTZ R4, R24, R25, !PT ;  /* 0x0000001918047209 */ /* 0x001fce0007810000 */
[----:B------:R-:W0:Y:S01]  /*4dc0*/  MUFU.EX2 R13, R13 ;  /* 0x0000000d000d7308 */ /* 0x000e220000000800 */
[C---:B-1----:R-:W-:Y:S01]  /*4dd0*/  F2FP.BF16.F32.PACK_AB R156, R11.reuse, R10 ;  /* 0x0000000a0b9c723e */ /* 0x042fe200000010ff */
[----:B------:R-:W-:Y:S01]  /*4de0*/  FADD.FTZ R10, R10, R9 ;  /* 0x000000090a0a7221 */ /* 0x000fe20000010000 */
[C---:B------:R-:W-:Y:S01]  /*4df0*/  FSETP.NEU.FTZ.AND P1, PT, R4.reuse, -INF , PT ;  /* 0xff8000000400780b */ /* 0x040fe20003f3d000 */
[----:B------:R-:W-:Y:S02]  /*4e00*/  FMUL.FTZ R24, R4, UR18 ;  /* 0x0000001204187c20 */ /* 0x000fe40008410000 */
[----:B------:R-:W-:Y:S02]  /*4e10*/  FADD.FTZ R11, R11, R10 ;  /* 0x0000000a0b0b7221 */ /* 0x000fe40000010000 */
[----:B------:R-:W-:Y:S01]  /*4e20*/  MUFU.EX2 R14, R14 ;  /* 0x0000000e000e7308 */ /* 0x000fe20000000800 */
[----:B------:R-:W-:-:S05]  /*4e30*/  FSEL R24, R24, RZ, P1 ;  /* 0x000000ff18187208 */ /* 0x000fca0000800000 */
[--C-:B------:R-:W-:Y:S01]  /*4e40*/  FFMA.FTZ R173, R26, UR18, -R24.reuse ;  /* 0x000000121aad7c23 */ /* 0x100fe20008010818 */
        /* <DEDUP_REMOVED lines=14> */
[----:B------:R-:W-:Y:S01]  /*4f30*/  FFMA.FTZ R216, R55, UR18, -R24 ;  /* 0x0000001237d87c23 */ /* 0x000fe20008010818 */
[----:B------:R-:W-:Y:S01]  /*4f40*/  MUFU.EX2 R173, R173 ;  /* 0x000000ad00ad7308 */ /* 0x000fe20000000800 */
[----:B0-----:R-:W-:Y:S01]  /*4f50*/  F2FP.BF16.F32.PACK_AB R158, R13, R12 ;  /* 0x0000000c0d9e723e */ /* 0x001fe200000010ff */
[----:B------:R-:W-:-:S04]  /*4f60*/  FADD.FTZ R12, R12, R11 ;  /* 0x0000000b0c0c7221 */ /* 0x000fc80000010000 */
[----:B------:R-:W-:Y:S02]  /*4f70*/  FADD.FTZ R13, R13, R12 ;  /* 0x0000000c0d0d7221 */ /* 0x000fe40000010000 */
[----:B------:R-:W0:Y:S08]  /*4f80*/  MUFU.EX2 R174, R174 ;  /* 0x000000ae00ae7308 */ /* 0x000e300000000800 */
        /* <DEDUP_REMOVED lines=15> */
[----:B------:R-:W0:Y:S08]  /*5080*/  MUFU.EX2 R15, R15 ;  /* 0x0000000f000f7308 */ /* 0x000e300000000800 */
[----:B------:R-:W-:Y:S01]  /*5090*/  MUFU.EX2 R20, R20 ;  /* 0x0000001400147308 */ /* 0x000fe20000000800 */
[----:B--2---:R-:W-:Y:S01]  /*50a0*/  F2FP.BF16.F32.PACK_AB R159, R182, R179 ;  /* 0x000000b3b69f723e */ /* 0x004fe200000010ff */
[----:B------:R-:W-:-:S04]  /*50b0*/  FADD.FTZ R179, R179, R180 ;  /* 0x000000b4b3b37221 */ /* 0x000fc80000010000 */
[----:B------:R1:W-:Y:S01]  /*50c0*/  STSM.16.M88.4 [R23], R156 ;  /* 0x0000009c17007844 */ /* 0x0003e20000000200 */
[----:B------:R-:W-:Y:S01]  /*50d0*/  FADD.FTZ R182, R182, R179 ;  /* 0x000000b3b6b67221 */ /* 0x000fe20000010000 */
        /* <DEDUP_REMOVED lines=34> */
[----:B------:R-:W-:Y:S01]  /*5300*/  FADD.FTZ R214, R214, R211 ;  /* 0x000000d3d6d67221 */ /* 0x000fe20000010000 */
[----:B--2---:R-:W-:-:S03]  /*5310*/  F2FP.BF16.F32.PACK_AB R167, R216, R213 ;  /* 0x000000d5d8a7723e */ /* 0x004fc600000010ff */
[----:B------:R-:W-:Y:S02]  /*5320*/  FADD.FTZ R213, R213, R214 ;  /* 0x000000d6d5d57221 */ /* 0x000fe40000010000 */
[----:B------:R1:W-:Y:S01]  /*5330*/  STSM.16.M88.4 [R184], R164 ;  /* 0x000000a4b8007844 */ /* 0x0003e20000000200 */
[----:B------:R-:W-:Y:S01]  /*5340*/  WARPGROUP.ARRIVE ;  /* 0x00000000000079c5 */ /* 0x000fe20000000000 */
[----:B------:R-:W-:-:S05]  /*5350*/  FADD.FTZ R8, R216, R213 ;  /* 0x000000d5d8087221 */ /* 0x000fca0000010000 */
        /* <DEDUP_REMOVED lines=24> */
.L_x_1004:
        /* <DEDUP_REMOVED lines=10> */
.L_x_1016:
        /* <DEDUP_REMOVED lines=9> */
.L_x_1006:
[----:B------:R-:W-:Y:S01]  /*5610*/  ULEA UR5, UR36, UR40, 0x3 ;  /* 0x0000002824057291 */ /* 0x000fe2000f8e183f */
[----:B------:R-:W-:-:S08]  /*5620*/  SHF.L.U32 R3, R2, 0x1f, RZ ;  /* 0x0000001f02037819 */ /* 0x000fd000000006ff */
[----:B------:R0:W1:Y:S01]  /*5630*/  SYNCS.PHASECHK.TRANS64.TRYWAIT P2, [UR5+0x38830], R3 ;  /* 0x03883003ff0075a7 */ /* 0x0000620008040145 */
[----:B------:R-:W-:Y:S05]  /*5640*/  @!P0 BRA `(.L_x_1007) ;  /* 0x0000000000048947 */ /* 0x000fea0003800000 */
[----:B------:R-:W-:Y:S01]  /*5650*/  BPT.TRAP 0x1 ;  /* 0x000000040000795c */ /* 0x000fe20000300000 */
.L_x_1007:
[----:B-1----:R-:W-:Y:S05]  /*5660*/  @P2 BRA `(.L_x_1008) ;  /* 0x0000000000082947 */ /* 0x002fea0003800000 */
[----:B------:R-:W1:Y:S02]  /*5670*/  SYNCS.PHASECHK.TRANS64.TRYWAIT P2, [UR5+0x38830], R3 ;  /* 0x03883003ff0075a7 */ /* 0x000e640008040145 */
[----:B-1----:R-:W-:Y:S05]  /*5680*/  @!P2 BRA `(.L_x_1009) ;  /* 0x000000c4008ca947 */ /* 0x002fea0003800000 */
.L_x_1008:
        /* <DEDUP_REMOVED lines=28> */
.L_x_1010:
[----:B------:R2:W3:Y:S01]  /*5850*/  SYNCS.PHASECHK.TRANS64.TRYWAIT P2, [UR5+0x38850], R3 ;  /* 0x03885003ff0075a7 */ /* 0x0004e20008040145 */
[----:B------:R-:W-:Y:S05]  /*5860*/  @!P0 BRA `(.L_x_1011) ;  /* 0x0000000000048947 */ /* 0x000fea0003800000 */
[----:B------:R-:W-:Y:S01]  /*5870*/  BPT.TRAP 0x1 ;  /* 0x000000040000795c */ /* 0x000fe20000300000 */
.L_x_1011:
[----:B---3--:R-:W-:Y:S05]  /*5880*/  @P2 BRA `(.L_x_1012) ;  /* 0x0000000000082947 */ /* 0x008fea0003800000 */
[----:B------:R-:W3:Y:S02]  /*5890*/  SYNCS.PHASECHK.TRANS64.TRYWAIT P2, [UR5+0x38850], R3 ;  /* 0x03885003ff0075a7 */ /* 0x000ee40008040145 */
[----:B---3--:R-:W-:Y:S05]  /*58a0*/  @!P2 BRA `(.L_x_1013) ;  /* 0x000000c4001ca947 */ /* 0x008fea0003800000 */
.L_x_1012:
        /* <DEDUP_REMOVED lines=17> */
[----:B------:R-:W-:Y:S01]  /*59c0*/  UIADD3 UR22, UR10, 0x2, URZ ;  /* 0x000000020a167890 */ /* 0x000fe2000fffe03f */
[----:B------:R-:W-:Y:S01]  /*59d0*/  UMOV UR20, UR18 ;  /* 0x0000001200147c82 */ /* 0x000fe20008000000 */
[----:B------:R-:W-:Y:S01]  /*59e0*/  UMOV UR21, 0x40000040 ;  /* 0x4000004000157882 */ /* 0x000fe20000000000 */
[----:B------:R-:W-:Y:S01]  /*59f0*/  UMOV UR23, 0x40000040 ;  /* 0x4000004000177882 */ /* 0x000fe20000000000 */
[----:B------:R-:W-:Y:S01]  /*5a00*/  UIADD3 UR18, UR10, 0x800, URZ ;  /* 0x000008000a127890 */ /* 0x000fe2000fffe03f */
        /* <DEDUP_REMOVED lines=254> */
.L_x_1014:
[----:B------:R-:W-:Y:S01]  /*69f0*/  FMNMX.FTZ R4, R152, R5, !PT ;  /* 0x0000000598047209 */ /* 0x000fe20007810000 */
[----:B------:R-:W-:Y:S01]  /*6a00*/  ULDC UR18, c[0x0][0xa80] ;  /* 0x0002a00000127ab9 */ /* 0x000fe20000000800 */
[----:B------:R-:W-:Y:S02]  /*6a10*/  UIADD3 UR10, UR5, 0x38840, URZ ;  /* 0x00038840050a7890 */ /* 0x000fe4000fffe03f */
[----:B------:R-:W-:Y:S01]  /*6a20*/  FMNMX.FTZ R3, R153, R4, !PT ;  /* 0x0000000499037209 */ /* 0x000fe20007810000 */
[----:B------:R-:W-:Y:S02]  /*6a30*/  ULEA UR14, UR36, UR43, 0xc ;  /* 0x0000002b240e7291 */ /* 0x000fe4000f8e603f */
[----:B------:R-:W-:Y:S01]  /*6a40*/  UPRMT UR10, UR39, 0x654, UR10 ;  /* 0x00000654270a7896 */ /* 0x000fe2000800000a */
[----:B------:R-:W-:Y:S01]  /*6a50*/  FMNMX.FTZ R4, R156, R3, !PT ;  /* 0x000000039c047209 */ /* 0x000fe20007810000 */
[----:B------:R-:W-:Y:S01]  /*6a60*/  UMOV UR15, 0x40000040 ;  /* 0x40000040000f7882 */ /* 0x000fe20000000000 */
[----:B------:R-:W-:-:S02]  /*6a70*/  UMOV UR11, 0x40000040 ;  /* 0x40000040000b7882 */ /* 0x000fc40000000000 */
[----:B------:R-:W-:-:S04]  /*6a80*/  FMNMX.FTZ R3, R157, R4, !PT ;  /* 0x000000049d037209 */ /* 0x000fc80007810000 */
[----:B------:R-:W-:Y:S01]  /*6a90*/  FMNMX.FTZ R4, R160, R3, !PT ;  /* 0x00000003a0047209 */ /* 0x000fe20007810000 */
[----:B------:R-:W-:Y:S01]  /*6aa0*/  SYNCS.ARRIVE.TRANS64.RED.A1T0 RZ, [UR10], RZ ;  /* 0x000000ffffff79a7 */ /* 0x000fe2000810040a */
[----:B------:R-:W-:Y:S02]  /*6ab0*/  UIADD3 UR10, UR14, 0x80, URZ ;  /* 0x000000800e0a7890 */ /* 0x000fe4000fffe03f */
        /* <DEDUP_REMOVED lines=41> */
[----:B------:R-:W-:Y:S01]  /*6d50*/  FMUL.FTZ R5, R5, UR18 ;  /* 0x0000001205057c20 */ /* 0x000fe20008410000 */
[--C-:B------:R-:W-:Y:S01]  /*6d60*/  FFMA.FTZ R11, R156, UR18, -R210.reuse ;  /* 0x000000129c0b7c23 */ /* 0x100fe200080108d2 */
[--C-:B------:R-:W-:Y:S01]  /*6d70*/  FFMA.FTZ R12, R157, UR18, -R210.reuse ;  /* 0x000000129d0c7c23 */ /* 0x100fe200080108d2 */
[----:B------:R-:W-:Y:S01]  /*6d80*/  FMNMX.FTZ R4, R182, R13, !PT ;  /* 0x0000000db6047209 */ /* 0x000fe20007810000 */
[--C-:B------:R-:W-:Y:S01]  /*6d90*/  FFMA.FTZ R13, R160, UR18, -R210.reuse ;  /* 0x00000012a00d7c23 */ /* 0x100fe200080108d2 */
[--C-:B------:R-:W-:Y:S01]  /*6da0*/  FFMA.FTZ R14, R161, UR18, -R210.reuse ;  /* 0x00000012a10e7c23 */ /* 0x100fe200080108d2 */
[----:B------:R-:W0:Y:S01]  /*6db0*/  MUFU.EX2 R5, R5 ;  /* 0x0000000500057308 */ /* 0x000e220000000800 */
[----:B------:R-:W-:Y:S01]  /*6dc0*/  FMNMX.FTZ R4, R183, R4, !PT ;  /* 0x00000004b7047209 */ /* 0x000fe20007810000 */
[--C-:B------:R-:W-:Y:S01]  /*6dd0*/  FFMA.FTZ R15, R164, UR18, -R210.reuse ;  /* 0x00000012a40f7c23 */ /* 0x100fe200080108d2 */
[----:B------:R-:W-:-:S03]  /*6de0*/  FFMA.FTZ R20, R165, UR18, -R210 ;  /* 0x00000012a5147c23 */ /* 0x000fc600080108d2 */
[----:B------:R-:W1:Y:S02]  /*6df0*/  SHFL.BFLY PT, R153, R4, 0x2, 0x1f ;  /* 0x0c401f0004997f89 */ /* 0x000e6400000e0000 */
[----:B------:R-:W-:Y:S08]  /*6e00*/  MUFU.EX2 R10, R10 ;  /* 0x0000000a000a7308 */ /* 0x000ff00000000800 */
[----:B------:R-:W-:Y:S01]  /*6e10*/  MUFU.EX2 R9, R9 ;  /* 0x0000000900097308 */ /* 0x000fe20000000800 */
[-C--:B0-----:R-:W-:Y:S01]  /*6e20*/  FMUL.FTZ R24, R24, R5.reuse ;  /* 0x0000000518187220 */ /* 0x081fe20000410000 */
        /* <DEDUP_REMOVED lines=11> */
[----:B------:R-:W-:Y:S01]  /*6ee0*/  FMUL.FTZ R45, R45, R5 ;  /* 0x000000052d2d7220 */ /* 0x000fe20000410000 */
[----:B-1----:R-:W-:Y:S01]  /*6ef0*/  FMNMX.FTZ R153, R4, R153, !PT ;  /* 0x0000009904997209 */ /* 0x002fe20007810000 */
[-C--:B------:R-:W-:Y:S01]  /*6f00*/  FMUL.FTZ R48, R48, R5.reuse ;  /* 0x0000000530307220 */ /* 0x080fe20000410000 */
[----:B------:R-:W-:Y:S01]  /*6f10*/  MUFU.EX2 R12, R12 ;  /* 0x0000000c000c7308 */ /* 0x000fe20000000800 */
[-C--:B------:R-:W-:Y:S01]  /*6f20*/  FMUL.FTZ R49, R49, R5.reuse ;  /* 0x0000000531317220 */ /* 0x080fe20000410000 */
[-C--:B------:R-:W-:Y:S01]  /*6f30*/  FMUL.FTZ R52, R52, R5.reuse ;  /* 0x0000000534347220 */ /* 0x080fe20000410000 */
[----:B------:R-:W0:Y:S01]  /*6f40*/  SHFL.BFLY PT, R4, R153, 0x1, 0x1f ;  /* 0x0c201f0099047f89 */ /* 0x000e2200000e0000 */
        /* <DEDUP_REMOVED lines=22> */
[----:B------:R-:W-:Y:S01]  /*70b0*/  FMUL.FTZ R92, R92, R5 ;  /* 0x000000055c5c7220 */ /* 0x000fe20000410000 */
[----:B0-----:R-:W-:Y:S01]  /*70c0*/  FMNMX.FTZ R4, R153, R4, !PT ;  /* 0x0000000499047209 */ /* 0x001fe20007810000 */
[----:B------:R-:W-:-:S02]  /*70d0*/  IMAD.MOV R153, RZ, RZ, -R19 ;  /* 0x000000ffff997224 */ /* 0x000fc400078e0a13 */
[-C--:B------:R-:W-:Y:S01]  /*70e0*/  FMUL.FTZ R93, R93, R5.reuse ;  /* 0x000000055d5d7220 */ /* 0x080fe20000410000 */
[-C--:B------:R-:W-:Y:S01]  /*70f0*/  FMUL.FTZ R96, R96, R5.reuse ;  /* 0x0000000560607220 */ /* 0x080fe20000410000 */
[----:B------:R-:W-:Y:S01]  /*7100*/  FMUL.FTZ R97, R97, R5 ;  /* 0x0000000561617220 */ /* 0x000fe20000410000 */
[----:B------:R-:W-:Y:S01]  /*7110*/  FADD.FTZ R152, -R4, R211 ;  /* 0x000000d304987221 */ /* 0x000fe20000010100 */
[----:B------:R-:W-:Y:S01]  /*7120*/  ISETP.NE.AND P2, PT, R18, R153, PT ;  /* 0x000000991200720c */ /* 0x000fe20003f45270 */
[----:B------:R-:W-:Y:S01]  /*7130*/  MUFU.EX2 R20, R20 ;  /* 0x0000001400147308 */ /* 0x000fe20000000800 */
[----:B-1----:R-:W-:Y:S01]  /*7140*/  F2FP.BF16.F32.PACK_AB R156, R14, R13 ;  /* 0x0000000d0e9c723e */ /* 0x002fe200000010ff */
[----:B------:R-:W-:Y:S01]  /*7150*/  FMUL.FTZ R181, R152, UR18 ;  /* 0x0000001298b57c20 */ /* 0x000fe20008410000 */
[----:B------:R-:W-:Y:S01]  /*7160*/  FMUL.FTZ R152, R4, UR18 ;  /* 0x0000001204987c20 */ /* 0x000fe20008410000 */
[-C--:B------:R-:W-:Y:S01]  /*7170*/  FMUL.FTZ R100, R100, R5.reuse ;  /* 0x0000000564647220 */ /* 0x080fe20000410000 */
[-C--:B------:R-:W-:Y:S01]  /*7180*/  FMUL.FTZ R101, R101, R5.reuse ;  /* 0x0000000565657220 */ /* 0x080fe20000410000 */
[----:B------:R-:W-:Y:S01]  /*7190*/  FMUL.FTZ R104, R104, R5 ;  /* 0x0000000568687220 */ /* 0x000fe20000410000 */
[----:B------:R-:W-:Y:S01]  /*71a0*/  FFMA.FTZ R210, R154, UR18, -R152 ;  /* 0x000000129ad27c23 */ /* 0x000fe20008010898 */
[----:B------:R-:W0:Y:S01]  /*71b0*/  MUFU.EX2 R181, R181 ;  /* 0x000000b500b57308 */ /* 0x000e220000000800 */
[----:B------:R-:W-:-:S02]  /*71c0*/  IMAD.U32 R154, RZ, RZ, UR7 ;  /* 0x00000007ff9a7e24 */ /* 0x000fc4000f8e00ff */
[--C-:B------:R-:W-:Y:S01]  /*71d0*/  FFMA.FTZ R211, R155, UR18, -R152.reuse ;  /* 0x000000129bd37c23 */ /* 0x100fe20008010898 */
[--C-:B------:R-:W-:Y:S01]  /*71e0*/  FFMA.FTZ R212, R158, UR18, -R152.reuse ;  /* 0x000000129ed47c23 */ /* 0x100fe20008010898 */
[--C-:B------:R-:W-:Y:S01]  /*71f0*/  FFMA.FTZ R213, R159, UR18, -R152.reuse ;  /* 0x000000129fd57c23 */ /* 0x100fe20008010898 */
[----:B------:R-:W-:Y:S02]  /*7200*/  @!P2 IMAD R153, R154, 0x40, R17 ;  /* 0x000000409a99a824 */ /* 0x000fe400078e0211 */
[--C-:B------:R-:W-:Y:S01]  /*7210*/  FFMA.FTZ R214, R162, UR18, -R152.reuse ;  /* 0x00000012a2d67c23 */ /* 0x100fe20008010898 */
[--C-:B------:R-:W-:Y:S01]  /*7220*/  FFMA.FTZ R215, R163, UR18, -R152.reuse ;  /* 0x00000012a3d77c23 */ /* 0x100fe20008010898 */
[--C-:B------:R-:W-:Y:S01]  /*7230*/  FFMA.FTZ R216, R166, UR18, -R152.reuse ;  /* 0x00000012a6d87c23 */ /* 0x100fe20008010898 */
[--C-:B------:R-:W-:Y:S01]  /*7240*/  FFMA.FTZ R217, R167, UR18, -R152.reuse ;  /* 0x00000012a7d97c23 */ /* 0x100fe20008010898 */
[----:B------:R-:W-:Y:S01]  /*7250*/  @!P2 LEA R154, R153, UR40, 0x2 ;  /* 0x00000028999aac11 */ /* 0x000fe2000f8e10ff */
        /* <DEDUP_REMOVED lines=8> */
[----:B------:R-:W-:Y:S01]  /*72e0*/  @!P2 STS [R154+0x38400], R5 ;  /* 0x038400059a00a388 */ /* 0x000fe20000000800 */
[----:B------:R-:W-:Y:S01]  /*72f0*/  MUFU.EX2 R210, R210 ;  /* 0x000000d200d27308 */ /* 0x000fe20000000800 */
[----:B------:R-:W-:Y:S01]  /*7300*/  F2FP.BF16.F32.PACK_AB R152, R9, R10 ;  /* 0x0000000a0998723e */ /* 0x000fe200000010ff */
[----:B0-----:R-:W-:Y:S01]  /*7310*/  FMUL.FTZ R26, R26, R181 ;  /* 0x000000b51a1a7220 */ /* 0x001fe20000410000 */
[----:B------:R0:W-:Y:S01]  /*7320*/  @!P2 STS [R154+0x38420], R181 ;  /* 0x038420b59a00a388 */ /* 0x0001e20000000800 */
[----:B------:R-:W-:Y:S01]  /*7330*/  F2FP.BF16.F32.PACK_AB R158, R20, R15 ;  /* 0x0000000f149e723e */ /* 0x000fe200000010ff */
[-C--:B------:R-:W-:Y:S01]  /*7340*/  FMUL.FTZ R27, R27, R181.reuse ;  /* 0x000000b51b1b7220 */ /* 0x080fe20000410000 */
[-C--:B------:R-:W-:Y:S01]  /*7350*/  FMUL.FTZ R30, R30, R181.reuse ;  /* 0x000000b51e1e7220 */ /* 0x080fe20000410000 */
        /* <DEDUP_REMOVED lines=47> */
[----:B------:R-:W-:Y:S01]  /*7650*/  FMUL.FTZ R105, R105, R5 ;  /* 0x0000000569697220 */ /* 0x000fe20000410000 */
[-C--:B------:R-:W-:Y:S01]  /*7660*/  FMUL.FTZ R106, R106, R181.reuse ;  /* 0x000000b56a6a7220 */ /* 0x080fe20000410000 */
[----:B------:R-:W0:Y:S01]  /*7670*/  MUFU.EX2 R217, R217 ;  /* 0x000000d900d97308 */ /* 0x000e220000000800 */
[----:B-1----:R-:W-:Y:S01]  /*7680*/  F2FP.BF16.F32.PACK_AB R157, R215, R214 ;  /* 0x000000d6d79d723e */ /* 0x002fe200000010ff */
[----:B------:R-:W-:Y:S01]  /*7690*/  FMUL.FTZ R107, R107, R181 ;  /* 0x000000b56b6b7220 */ /* 0x000fe20000410000 */
[-C--:B------:R-:W-:Y:S01]  /*76a0*/  FMUL.FTZ R108, R108, R5.reuse ;  /* 0x000000056c6c7220 */ /* 0x080fe20000410000 */
[----:B------:R-:W-:Y:S01]  /*76b0*/  FMUL.FTZ R109, R109, R5 ;  /* 0x000000056d6d7220 */ /* 0x000fe20000410000 */
[-C--:B------:R-:W-:Y:S01]  /*76c0*/  FMUL.FTZ R110, R110, R181.reuse ;  /* 0x000000b56e6e7220 */ /* 0x080fe20000410000 */
[----:B------:R-:W-:Y:S01]  /*76d0*/  FMUL.FTZ R111, R111, R181 ;  /* 0x000000b56f6f7220 */ /* 0x000fe20000410000 */
[-C--:B------:R-:W-:Y:S01]  /*76e0*/  FMUL.FTZ R112, R112, R5.reuse ;  /* 0x0000000570707220 */ /* 0x080fe20000410000 */
[----:B------:R-:W-:Y:S01]  /*76f0*/  MUFU.EX2 R21, R21 ;  /* 0x0000001500157308 */ /* 0x000fe20000000800 */
[----:B------:R-:W-:Y:S01]  /*7700*/  FMUL.FTZ R113, R113, R5 ;  /* 0x0000000571717220 */ /* 0x000fe20000410000 */
[-C--:B------:R-:W-:Y:S01]  /*7710*/  FMUL.FTZ R114, R114, R181.reuse ;  /* 0x000000b572727220 */ /* 0x080fe20000410000 */
[----:B------:R-:W-:Y:S01]  /*7720*/  FMUL.FTZ R115, R115, R181 ;  /* 0x000000b573737220 */ /* 0x000fe20000410000 */
[-C--:B------:R-:W-:Y:S01]  /*7730*/  FMUL.FTZ R116, R116, R5.reuse ;  /* 0x0000000574747220 */ /* 0x080fe20000410000 */
[----:B------:R-:W-:Y:S01]  /*7740*/  FMUL.FTZ R117, R117, R5 ;  /* 0x0000000575757220 */ /* 0x000fe20000410000 */
[-C--:B------:R-:W-:Y:S01]  /*7750*/  FMUL.FTZ R118, R118, R181.reuse ;  /* 0x000000b576767220 */ /* 0x080fe20000410000 */
[----:B------:R-:W-:Y:S01]  /*7760*/  FMUL.FTZ R119, R119, R181 ;  /* 0x000000b577777220 */ /* 0x000fe20000410000 */
[----:B------:R-:W1:Y:S01]  /*7770*/  MUFU.EX2 R168, R168 ;  /* 0x000000a800a87308 */ /* 0x000e620000000800 */
[----:B0-----:R-:W-:Y:S01]  /*7780*/  F2FP.BF16.F32.PACK_AB R159, R217, R216 ;  /* 0x000000d8d99f723e */ /* 0x001fe200000010ff */
[-C--:B------:R-:W-:Y:S01]  /*7790*/  FMUL.FTZ R120, R120, R5.reuse ;  /* 0x0000000578787220 */ /* 0x080fe20000410000 */
[----:B------:R-:W-:Y:S01]  /*77a0*/  FMUL.FTZ R121, R121, R5 ;  /* 0x0000000579797220 */ /* 0x000fe20000410000 */
[-C--:B------:R-:W-:Y:S01]  /*77b0*/  FMUL.FTZ R122, R122, R181.reuse ;  /* 0x000000b57a7a7220 */ /* 0x080fe20000410000 */
[----:B------:R-:W-:Y:S01]  /*77c0*/  FMUL.FTZ R123, R123, R181 ;  /* 0x000000b57b7b7220 */ /* 0x000fe20000410000 */
[-C--:B------:R-:W-:Y:S01]  /*77d0*/  FMUL.FTZ R124, R124, R5.reuse ;  /* 0x000000057c7c7220 */ /* 0x080fe20000410000 */
[----:B------:R-:W-:Y:S01]  /*77e0*/  FMUL.FTZ R125, R125, R5 ;  /* 0x000000057d7d7220 */ /* 0x000fe20000410000 */
[----:B------:R-:W-:Y:S01]  /*77f0*/  MUFU.EX2 R169, R169 ;  /* 0x000000a900a97308 */ /* 0x000fe20000000800 */
[-C--:B------:R-:W-:Y:S01]  /*7800*/  FMUL.FTZ R126, R126, R181.reuse ;  /* 0x000000b57e7e7220 */ /* 0x080fe20000410000 */
[----:B------:R-:W-:Y:S01]  /*7810*/  FMUL.FTZ R127, R127, R181 ;  /* 0x000000b57f7f7220 */ /* 0x000fe20000410000 */
[-C--:B------:R-:W-:Y:S01]  /*7820*/  FMUL.FTZ R128, R128, R5.reuse ;  /* 0x0000000580807220 */ /* 0x080fe20000410000 */
[----:B------:R-:W-:Y:S01]  /*7830*/  FMUL.FTZ R129, R129, R5 ;  /* 0x0000000581817220 */ /* 0x000fe20000410000 */
[-C--:B------:R-:W-:Y:S01]  /*7840*/  FMUL.FTZ R130, R130, R181.reuse ;  /* 0x000000b582827220 */ /* 0x080fe20000410000 */
[----:B------:R-:W-:Y:S01]  /*7850*/  FMUL.FTZ R131, R131, R181 ;  /* 0x000000b583837220 */ /* 0x000fe20000410000 */
[----:B------:R-:W-:Y:S01]  /*7860*/  FMUL.FTZ R132, R132, R5 ;  /* 0x0000000584847220 */ /* 0x000fe20000410000 */
        /* <DEDUP_REMOVED lines=25> */
[----:B------:R0:W-:Y:S01]  /*7a00*/  STSM.16.M88.4 [R22+0x36400], R152 ;  /* 0x0364009816007844 */ /* 0x0001e20000000200 */
[----:B------:R-:W-:Y:S01]  /*7a10*/  FFMA.FTZ R6, R5, R6, R10 ;  /* 0x0000000605067223 */ /* 0x000fe2000001000a */
[----:B------:R-:W-:-:S02]  /*7a20*/  FFMA.FTZ R8, R181, R8, R210 ;  /* 0x00000008b5087223 */ /* 0x000fc400000100d2 */
[----:B------:R0:W-:Y:S01]  /*7a30*/  STSM.16.M88.4 [R23], R156 ;  /* 0x0000009c17007844 */ /* 0x0001e20000000200 */
[----:B------:R-:W-:Y:S01]  /*7a40*/  FADD.FTZ R6, R9, R6 ;  /* 0x0000000609067221 */ /* 0x000fe20000010000 */
[----:B------:R-:W-:Y:S01]  /*7a50*/  FADD.FTZ R211, R211, R8 ;  /* 0x00000008d3d37221 */ /* 0x000fe20000010000 */
[----:B------:R-:W2:Y:S01]  /*7a60*/  MUFU.EX2 R175, R175 ;  /* 0x000000af00af7308 */ /* 0x000ea20000000800 */
[----:B-1----:R-:W-:Y:S01]  /*7a70*/  F2FP.BF16.F32.PACK_AB R161, R171, R170 ;  /* 0x000000aaaba1723e */ /* 0x002fe200000010ff */
        /* <DEDUP_REMOVED lines=9> */
[----:B------:R-:W1:Y:S01]  /*7b10*/  MUFU.EX2 R176, R176 ;  /* 0x000000b000b07308 */ /* 0x000e620000000800 */
        /* <DEDUP_REMOVED lines=18> */
[----:B------:R-:W-:-:S04]  /*7c40*/  FADD.FTZ R173, R173, R172 ;  /* 0x000000acadad7221 */ /* 0x000fc80000010000 */
[----:B------:R-:W-:Y:S01]  /*7c50*/  FADD.FTZ R176, R176, R173 ;  /* 0x000000adb0b07221 */ /* 0x000fe20000010000 */
[----:B------:R-:W1:Y:S01]  /*7c60*/  MUFU.EX2 R179, R179 ;  /* 0x000000b300b37308 */ /* 0x000e620000000800 */
[----:B--2---:R-:W-:Y:S02]  /*7c70*/  F2FP.BF16.F32.PACK_AB R166, R180, R177 ;  /* 0x000000b1b4a6723e */ /* 0x004fe400000010ff */
[----:B------:R-:W-:-:S04]  /*7c80*/  FADD.FTZ R177, R177, R176 ;  /* 0x000000b0b1b17221 */ /* 0x000fc80000010000 */
[----:B------:R-:W-:Y:S01]  /*7c90*/  FADD.FTZ R6, R180, R177 ;  /* 0x000000b1b4067221 */ /* 0x000fe20000010000 */
[----:B------:R-:W2:Y:S08]  /*7ca0*/  MUFU.EX2 R182, R182 ;  /* 0x000000b600b67308 */ /* 0x000eb00000000800 */
[----:B------:R-:W3:Y:S01]  /*7cb0*/  MUFU.EX2 R183, R183 ;  /* 0x000000b700b77308 */ /* 0x000ee20000000800 */
[----:B-1----:R-:W-:Y:S01]  /*7cc0*/  F2FP.BF16.F32.PACK_AB R165, R179, R178 ;  /* 0x000000b2b3a5723e */ /* 0x002fe200000010ff */
[----:B------:R-:W-:-:S04]  /*7cd0*/  FADD.FTZ R178, R178, R175 ;  /* 0x000000afb2b27221 */ /* 0x000fc80000010000 */
[----:B------:R-:W-:-:S04]  /*7ce0*/  FADD.FTZ R179, R179, R178 ;  /* 0x000000b2b3b37221 */ /* 0x000fc80000010000 */
[----:B--2---:R-:W-:Y:S01]  /*7cf0*/  FADD.FTZ R8, R182, R179 ;  /* 0x000000b3b6087221 */ /* 0x004fe20000010000 */
[----:B---3--:R-:W-:-:S03]  /*7d00*/  F2FP.BF16.F32.PACK_AB R167, R183, R182 ;  /* 0x000000b6b7a7723e */ /* 0x008fc600000010ff */
[----:B------:R-:W-:Y:S02]  /*7d10*/  FADD.FTZ R8, R183, R8 ;  /* 0x00000008b7087221 */ /* 0x000fe40000010000 */
[----:B------:R0:W-:Y:S01]  /*7d20*/  STSM.16.M88.4 [R184], R164 ;  /* 0x000000a4b8007844 */ /* 0x0001e20000000200 */
[----:B------:R-:W-:-:S06]  /*7d30*/  WARPGROUP.ARRIVE ;  /* 0x00000000000079c5 */ /* 0x000fcc0000000000 */
        /* <DEDUP_REMOVED lines=23> */
[----:B-1----:R-:W1:Y:S02]  /*7eb0*/  FENCE.VIEW.ASYNC.S ;  /* 0x00000000000073c6 */ /* 0x002e640000000000 */
[----:B-1----:R-:W-:Y:S01]  /*7ec0*/  NOP ;  /* 0x0000000000007918 */ /* 0x002fe20000000000 */
[----:B------:R-:W-:Y:S06]  /*7ed0*/  BAR.ARV 0xe, 0x100 ;  /* 0x0384000000007b1d */ /* 0x000fec0000002000 */
[----:B0-----:R-:W-:Y:S05]  /*7ee0*/  @!P0 BRA `(.L_x_1015) ;  /* 0x0000000000048947 */ /* 0x001fea0003800000 */
[----:B------:R-:W-:Y:S01]  /*7ef0*/  BPT.TRAP 0x1 ;  /* 0x000000040000795c */ /* 0x000fe20000300000 */
.L_x_1015:
[----:B------:R-:W-:Y:S01]  /*7f00*/  UIADD3 UR5, UR5, 0x38860, URZ ;  /* 0x0003886005057890 */ /* 0x000fe2000fffe03f */
[----:B------:R-:W-:Y:S01]  /*7f10*/  IMAD.MOV.U32 R211, RZ, RZ, R4 ;  /* 0x000000ffffd37224 */ /* 0x000fe200078e0004 */
[----:B------:R-:W-:Y:S01]  /*7f20*/  UMOV UR7, UR36 ;  /* 0x0000002400077c82 */ /* 0x000fe20008000000 */
[----:B------:R-:W-:Y:S01]  /*7f30*/  IMAD.MOV.U32 R5, RZ, RZ, R3 ;  /* 0x000000ffff057224 */ /* 0x000fe200078e0003 */
[----:B------:R-:W-:-:S09]  /*7f40*/  UPRMT UR5, UR39, 0x654, UR5 ;  /* 0x0000065427057896 */ /* 0x000fd20008000005 */
[----:B------:R-:W-:Y:S01]  /*7f50*/  SYNCS.ARRIVE.TRANS64.RED.A1T0 RZ, [UR5], RZ ;  /* 0x000000ffffff79a7 */ /* 0x000fe20008100405 */
[----:B------:R-:W-:Y:S05]  /*7f60*/  @P1 BRA `(.L_x_1016) ;  /* 0xffffffd400841947 */ /* 0x000fea000383ffff */
.L_x_1005:
[----:B------:R-:W0:Y:S01]  /*7f70*/  SHFL.BFLY PT, R5, R6, 0x2, 0x1f ;  /* 0x0c401f0006057f89 */ /* 0x000e2200000e0000 */
[----:B------:R-:W-:Y:S02]  /*7f80*/  IMAD.MOV R11, RZ, RZ, -R19 ;  /* 0x000000ffff0b7224 */ /* 0x000fe400078e0a13 */
[----:B------:R-:W-:Y:S01]  /*7f90*/  IMAD.U32 R13, RZ, RZ, UR18 ;  /* 0x00000012ff0d7e24 */ /* 0x000fe2000f8e00ff */
[----:B------:R-:W1:Y:S01]  /*7fa0*/  SHFL.BFLY PT, R9, R8, 0x2, 0x1f ;  /* 0x0c401f0008097f89 */ /* 0x000e6200000e0000 */
[----:B------:R-:W-:Y:S01]  /*7fb0*/  IMAD.MOV.U32 R165, RZ, RZ, -0x800000 ;  /* 0xff800000ffa57424 */ /* 0x000fe200078e00ff */
[----:B------:R-:W-:Y:S08]  /*7fc0*/  BAR.ARV 0x8, 0x100 ;  /* 0x0204000000007b1d */ /* 0x000ff00000002000 */
[----:B------:R-:W-:Y:S01]  /*7fd0*/  BAR.SYNC.DEFER_BLOCKING 0xf, 0x100 ;  /* 0x03c4000000007b1d */ /* 0x000fe20000010000 */
[----:B------:R-:W-:Y:S01]  /*7fe0*/  ISETP.NE.AND P0, PT, R18, R11, PT ;  /* 0x0000000b1200720c */ /* 0x000fe20003f05270 */
[----:B------:R-:W-:-:S02]  /*7ff0*/  IMAD.U32 R11, RZ, RZ, UR18 ;  /* 0x00000012ff0b7e24 */ /* 0x000fc4000f8e00ff */
[----:B------:R-:W-:Y:S02]  /*8000*/  IMAD.MOV.U32 R166, RZ, RZ, -0x800000 ;  /* 0xff800000ffa67424 */ /* 0x000fe400078e00ff */
[----:B------:R-:W-:Y:S02]  /*8010*/  VIADD R196, R196, 0x1 ;  /* 0x00000001c4c47836 */ /* 0x000fe40000000000 */
[----:B0-----:R-:W-:Y:S01]  /*8020*/  FADD.FTZ R0, R5, R6 ;  /* 0x0000000605007221 */ /* 0x001fe20000010000 */
[----:B------:R-:W-:Y:S02]  /*8030*/  IMAD.MOV.U32 R5, RZ, RZ, RZ ;  /* 0x000000ffff057224 */ /* 0x000fe400078e00ff */
[----:B-1----:R-:W-:Y:S02]  /*8040*/  FADD.FTZ R9, R9, R8 ;  /* 0x0000000809097221 */ /* 0x002fe40000010000 */
[----:B------:R-:W0:Y:S04]  /*8050*/  SHFL.BFLY PT, R7, R0, 0x1, 0x1f ;  /* 0x0c201f0000077f89 */ /* 0x000e2800000e0000 */
[----:B------:R-:W1:Y:S01]  /*8060*/  SHFL.BFLY PT, R10, R9, 0x1, 0x1f ;  /* 0x0c201f00090a7f89 */ /* 0x000e6200000e0000 */
[----:B0-----:R-:W-:Y:S01]  /*8070*/  FADD.FTZ R7, R0, R7 ;  /* 0x0000000700077221 */ /* 0x001fe20000010000 */
[----:B------:R-:W-:Y:S01]  /*8080*/  IMAD.U32 R0, RZ, RZ, UR36 ;  /* 0x00000024ff007e24 */ /* 0x000fe2000f8e00ff */
[----:B------:R-:W-:Y:S01]  /*8090*/  UIADD3 UR36, UR36, 0x1, URZ ;  /* 0x0000000124247890 */ /* 0x000fe2000fffe03f */
[----:B-1----:R-:W-:-:S02]  /*80a0*/  FADD.FTZ R6, R9, R10 ;  /* 0x0000000a09067221 */ /* 0x002fc40000010000 */
[----:B------:R-:W-:Y:S01]  /*80b0*/  FSETP.NE.FTZ.AND P1, PT, R7, RZ, PT ;  /* 0x000000ff0700720b */ /* 0x000fe20003f35000 */
[----:B------:R-:W-:Y:S01]  /*80c0*/  @!P0 IMAD R9, R0, 0x40, R17 ;  /* 0x0000004000098824 */ /* 0x000fe200078e0211 */
[----:B------:R-:W-:Y:S01]  /*80d0*/  UISETP.NE.AND UP0, UPT, UR36, 0x2, UPT ;  /* 0x000000022400788c */ /* 0x000fe2000bf05270 */
[----:B------:R-:W-:Y:S01]  /*80e0*/  IMAD.MOV.U32 R0, RZ, RZ, RZ ;  /* 0x000000ffff007224 */ /* 0x000fe200078e00ff */
[----:B------:R-:W-:Y:S02]  /*80f0*/  FSETP.NE.FTZ.AND P2, PT, R6, RZ, PT ;  /* 0x000000ff0600720b */ /* 0x000fe40003f55000 */
[----:B------:R-:W-:Y:S01]  /*8100*/  @!P0 LEA R9, R9, UR40, 0x2 ;  /* 0x0000002809098c11 */ /* 0x000fe2000f8e10ff */
[----:B------:R-:W-:Y:S02]  /*8110*/  USEL UR4, URZ, 0x1, UP0 ;  /* 0x000000013f047887 */ /* 0x000fe40008000000 */
[----:B------:R-:W-:-:S04]  /*8120*/  USEL UR36, UR36, URZ, UP0 ;  /* 0x0000003f24247287 */ /* 0x000fc80008000000 */
[----:B------:R-:W0:Y:S01]  /*8130*/  @P1 MUFU.RCP R5, R7 ;  /* 0x0000000700051308 */ /* 0x000e220000001000 */
[----:B------:R-:W-:-:S07]  /*8140*/  LOP3.LUT R2, R2, UR4, RZ, 0x3c, !PT ;  /* 0x0000000402027c12 */ /* 0x000fce000f8e3cff */
[----:B------:R-:W1:Y:S08]  /*8150*/  @P2 MUFU.RCP R0, R6 ;  /* 0x0000000600002308 */ /* 0x000e700000001000 */
[----:B------:R-:W2:Y:S01]  /*8160*/  @P1 MUFU.LG2 R7, R7 ;  /* 0x0000000700071308 */ /* 0x000ea20000000c00 */
[----:B0-----:R-:W-:Y:S01]  /*8170*/  @!P0 STS [R9+0x38400], R5 ;  /* 0x0384000509008388 */ /* 0x001fe20000000800 */
[-C--:B------:R-:W-:Y:S01]  /*8180*/  FMUL.FTZ R175, R24, R5.reuse ;  /* 0x0000000518af7220 */ /* 0x080fe20000410000 */
[-C--:B------:R-:W-:Y:S01]  /*8190*/  FMUL.FTZ R20, R28, R5.reuse ;  /* 0x000000051c147220 */ /* 0x080fe20000410000 */
[-C--:B------:R-:W-:Y:S01]  /*81a0*/  FMUL.FTZ R8, R25, R5.reuse ;  /* 0x0000000519087220 */ /* 0x080fe20000410000 */
[-C--:B------:R-:W-:Y:S01]  /*81b0*/  FMUL.FTZ R10, R29, R5.reuse ;  /* 0x000000051d0a7220 */ /* 0x080fe20000410000 */
[-C--:B------:R-:W-:Y:S01]  /*81c0*/  FMUL.FTZ R174, R32, R5.reuse ;  /* 0x0000000520ae7220 */ /* 0x080fe20000410000 */
[-C--:B------:R-:W-:Y:S01]  /*81d0*/  FMUL.FTZ R24, R33, R5.reuse ;  /* 0x0000000521187220 */ /* 0x080fe20000410000 */
[----:B------:R0:W3:Y:S01]  /*81e0*/  @P2 MUFU.LG2 R21, R6 ;  /* 0x0000000600152308 */ /* 0x0000e20000000c00 */
        /* <DEDUP_REMOVED lines=60> */
[----:B------:R-:W-:Y:S01]  /*85b0*/  @P1 FMUL.FTZ R5, R11, 0.69314718246459960938 ;  /* 0x3f3172180b051820 */ /* 0x000fe20000410000 */
        /* <DEDUP_REMOVED lines=70> */
.L_x_987:
[----:B------:R-:W1:Y:S08]  /*8a20*/  S2UR UR39, SR_CgaCtaId ;  /* 0x00000000002779c3 */ /* 0x000e700000008800 */
[----:B------:R-:W-:Y:S06]  /*8a30*/  BAR.SYNC.DEFER_BLOCKING 0x5, 0x180 ;  /* 0x0146000000007b1d */ /* 0x000fec0000010000 */
[----:B------:R-:W-:Y:S01]  /*8a40*/  UMOV UR40, 0x400 ;  /* 0x0000040000287882 */ /* 0x000fe20000000000 */
[----:B------:R-:W-:Y:S01]  /*8a50*/  BSSY B0, `(.L_x_1017) ;  /* 0x00002e2000007945 */ /* 0x000fe20003800000 */
[----:B-1----:R-:W-:-:S09]  /*8a60*/  ULEA UR40, UR39, UR40, 0x18 ;  /* 0x0000002827287291 */ /* 0x002fd2000f8ec03f */
[----:B0-----:R-:W0:Y:S02]  /*8a70*/  LDS.128 R4, [UR40+0x388d0] ;  /* 0x0388d028ff047984 */ /* 0x001e240008000c00 */
[----:B0-----:R-:W-:Y:S02]  /*8a80*/  R2UR UR4, R5 ;  /* 0x00000000050472ca */ /* 0x001fe400000e0000 */
[----:B------:R-:W-:Y:S01]  /*8a90*/  R2UR UR5, R7 ;  /* 0x00000000070572ca */ /* 0x000fe200000e0000 */
[----:B------:R-:W-:Y:S06]  /*8aa0*/  BAR.ARV 0x4, 0x180 ;  /* 0x0106000000007b1d */ /* 0x000fec0000002000 */
[----:B------:R-:W-:Y:S08]  /*8ab0*/  @P0 BRA `(.L_x_1018) ;  /* 0x00000020000c0947 */ /* 0x000ff00003800000 */
[----:B------:R-:W0:Y:S08]  /*8ac0*/  S2UR UR8, SR_SWINHI ;  /* 0x00000000000879c3 */ /* 0x000e300000002f00 */
[----:B------:R-:W-:Y:S01]  /*8ad0*/  BAR.SYNC.DEFER_BLOCKING 0x1, 0x100 ;  /* 0x0044000000007b1d */ /* 0x000fe20000010000 */
        /* <DEDUP_REMOVED lines=21> */
[----:B------:R-:W-:-:S02]  /*8c30*/  F2FP.BF16.F32.PACK_AB R80, R81, R80 ;  /* 0x000000505150723e */ /* 0x000fc400000010ff */
[----:B------:R-:W-:Y:S02]  /*8c40*/  F2FP.BF16.F32.PACK_AB R74, R77, R76 ;  /* 0x0000004c4d4a723e */ /* 0x000fe400000010ff */
[C---:B------:R-:W-:Y:S02]  /*8c50*/  IADD3 R151, P1, R118.reuse, 0x20, RZ ;  /* 0x0000002076977810 */ /* 0x040fe40007f3e0ff */
[----:B------:R-:W-:Y:S02]  /*8c60*/  IADD3 R183, P3, R118, 0x2000, RZ ;  /* 0x0000200076b77810 */ /* 0x000fe40007f7e0ff */
[----:B------:R-:W-:Y:S01]  /*8c70*/  LOP3.LUT R32, R151, 0x380, RZ, 0xc0, !PT ;  /* 0x0000038097207812 */ /* 0x000fe200078ec0ff */
[--C-:B------:R-:W-:Y:S01]  /*8c80*/  IMAD.X R33, RZ, RZ, R119.reuse, P1 ;  /* 0x000000ffff217224 */ /* 0x100fe200008e0677 */
[----:B------:R-:W-:Y:S01]  /*8c90*/  LOP3.LUT R44, R183, 0x380, RZ, 0xc0, !PT ;  /* 0x00000380b72c7812 */ /* 0x000fe200078ec0ff */
[----:B------:R-:W-:Y:S01]  /*8ca0*/  IMAD.X R45, RZ, RZ, R119, P3 ;  /* 0x000000ffff2d7224 */ /* 0x000fe200018e0677 */
[----:B------:R-:W-:-:S02]  /*8cb0*/  SHF.R.U64 R32, R32, 0x3, RZ ;  /* 0x0000000320207819 */ /* 0x000fc400000012ff */
[----:B------:R-:W-:Y:S02]  /*8cc0*/  IADD3 R48, P6, R118, 0x2020, RZ ;  /* 0x0000202076307810 */ /* 0x000fe40007fde0ff */
[----:B------:R-:W-:Y:S02]  /*8cd0*/  SHF.R.U64 R44, R44, 0x3, RZ ;  /* 0x000000032c2c7819 */ /* 0x000fe400000012ff */
[C---:B------:R-:W-:Y:S01]  /*8ce0*/  IADD3 R60, P1, R118.reuse, 0x4000, RZ ;  /* 0x00004000763c7810 */ /* 0x040fe20007f3e0ff */
[--C-:B------:R-:W-:Y:S01]  /*8cf0*/  IMAD.X R49, RZ, RZ, R119.reuse, P6 ;  /* 0x000000ffff317224 */ /* 0x100fe200030e0677 */
[----:B------:R-:W-:Y:S02]  /*8d00*/  IADD3 R179, P0, R118, 0x40, RZ ;  /* 0x0000004076b37810 */ /* 0x000fe40007f1e0ff */
[----:B------:R-:W-:Y:S01]  /*8d10*/  LOP3.LUT R32, R32, R151, RZ, 0x3c, !PT ;  /* 0x0000009720207212 */ /* 0x000fe200078e3cff */
[--C-:B------:R-:W-:Y:S01]  /*8d20*/  IMAD.X R61, RZ, RZ, R119.reuse, P1 ;  /* 0x000000ffff3d7224 */ /* 0x100fe200008e0677 */
[----:B------:R-:W-:Y:S01]  /*8d30*/  LOP3.LUT R44, R44, R183, RZ, 0x3c, !PT ;  /* 0x000000b72c2c7212 */ /* 0x000fe200078e3cff */
[----:B------:R-:W-:Y:S01]  /*8d40*/  IMAD.X R37, RZ, RZ, R119, P0 ;  /* 0x000000ffff257224 */ /* 0x000fe200000e0677 */
[----:B------:R-:W-:-:S02]  /*8d50*/  LOP3.LUT R151, R48, 0x380, RZ, 0xc0, !PT ;  /* 0x0000038030977812 */ /* 0x000fc400078ec0ff */
        /* <DEDUP_REMOVED lines=9> */
[C---:B------:R-:W-:Y:S01]  /*8df0*/  IADD3 R52, P5, R118.reuse, 0x2040, RZ ;  /* 0x0000204076347810 */ /* 0x040fe20007fbe0ff */
[--C-:B------:R-:W-:Y:S01]  /*8e00*/  IMAD.X R41, RZ, RZ, R119.reuse, P4 ;  /* 0x000000ffff297224 */ /* 0x100fe200020e0677 */
[----:B------:R-:W-:Y:S02]  /*8e10*/  IADD3 R56, P2, R118, 0x2060, RZ ;  /* 0x0000206076387810 */ /* 0x000fe40007f5e0ff */
[----:B------:R-:W-:Y:S02]  /*8e20*/  LOP3.LUT R60, R183, R60, RZ, 0x3c, !PT ;  /* 0x0000003cb73c7212 */ /* 0x000fe400078e3cff */
[----:B------:R-:W-:Y:S01]  /*8e30*/  LOP3.LUT R151, R26, 0x380, RZ, 0xc0, !PT ;  /* 0x000003801a977812 */ /* 0x000fe200078ec0ff */
[----:B------:R-:W-:Y:S01]  /*8e40*/  IMAD.X R57, RZ, RZ, R119, P2 ;  /* 0x000000ffff397224 */ /* 0x000fe200010e0677 */
[----:B------:R-:W-:-:S02]  /*8e50*/  LOP3.LUT R183, R30, 0x380, RZ, 0xc0, !PT ;  /* 0x000003801eb77812 */ /* 0x000fc400078ec0ff */
[----:B------:R-:W-:Y:S02]  /*8e60*/  LOP3.LUT R40, R181, 0x380, RZ, 0xc0, !PT ;  /* 0x00000380b5287812 */ /* 0x000fe400078ec0ff */
[C---:B------:R-:W-:Y:S02]  /*8e70*/  LOP3.LUT R5, R118.reuse, 0x380, RZ, 0xc0, !PT ;  /* 0x0000038076057812 */ /* 0x040fe400078ec0ff */
[----:B------:R-:W-:Y:S02]  /*8e80*/  IADD3.X R53, RZ, R119, RZ, P5, !PT ;  /* 0x00000077ff357210 */ /* 0x000fe40002ffe4ff */
[----:B------:R-:W-:Y:S02]  /*8e90*/  LOP3.LUT R36, R179, 0x380, RZ, 0xc0, !PT ;  /* 0x00000380b3247812 */ /* 0x000fe400078ec0ff */
[----:B------:R-:W-:Y:S02]  /*8ea0*/  SHF.R.U64 R151, R151, 0x3, RZ ;  /* 0x0000000397977819 */ /* 0x000fe400000012ff */
[----:B------:R-:W-:-:S02]  /*8eb0*/  IADD3 R3, P5, R118, 0x6020, RZ ;  /* 0x0000602076037810 */ /* 0x000fc40007fbe0ff */
[----:B------:R-:W-:Y:S02]  /*8ec0*/  SHF.R.U64 R183, R183, 0x3, RZ ;  /* 0x00000003b7b77819 */ /* 0x000fe400000012ff */
[C---:B------:R-:W-:Y:S01]  /*8ed0*/  IADD3 R4, P2, R118.reuse, 0x6040, RZ ;  /* 0x0000604076047810 */ /* 0x040fe20007f5e0ff */
[--C-:B------:R-:W-:Y:S01]  /*8ee0*/  IMAD.X R115, RZ, RZ, R119.reuse, P5 ;  /* 0x000000ffff737224 */ /* 0x100fe200028e0677 */
[----:B------:R-:W-:Y:S02]  /*8ef0*/  IADD3 R7, P1, R118, 0x6060, RZ ;  /* 0x0000606076077810 */ /* 0x000fe40007f3e0ff */
[----:B------:R-:W-:Y:S02]  /*8f00*/  SHF.R.U64 R40, R40, 0x3, RZ ;  /* 0x0000000328287819 */ /* 0x000fe400000012ff */
[----:B------:R-:W-:Y:S01]  /*8f10*/  SHF.R.U64 R5, R5, 0x3, RZ ;  /* 0x0000000305057819 */ /* 0x000fe200000012ff */
[----:B------:R-:W-:Y:S01]  /*8f20*/  IMAD.X R21, RZ, RZ, R119, P1 ;  /* 0x000000ffff157224 */ /* 0x000fe200008e0677 */
[----:B------:R-:W-:-:S02]  /*8f30*/  SHF.R.U64 R36, R36, 0x3, RZ ;  /* 0x0000000324247819 */ /* 0x000fc400000012ff */
[----:B------:R-:W-:Y:S02]  /*8f40*/  LOP3.LUT R98, R151, R26, RZ, 0x3c, !PT ;  /* 0x0000001a97627212 */ /* 0x000fe400078e3cff */
[----:B------:R-:W-:Y:S02]  /*8f50*/  LOP3.LUT R110, R183, R30, RZ, 0x3c, !PT ;  /* 0x0000001eb76e7212 */ /* 0x000fe400078e3cff */
[----:B------:R-:W-:Y:S02]  /*8f60*/  LOP3.LUT R26, R3, 0x380, RZ, 0xc0, !PT ;  /* 0x00000380031a7812 */ /* 0x000fe400078ec0ff */
[----:B------:R-:W-:Y:S02]  /*8f70*/  LOP3.LUT R27, R4, 0x380, RZ, 0xc0, !PT ;  /* 0x00000380041b7812 */ /* 0x000fe400078ec0ff */
[----:B------:R-:W-:Y:S02]  /*8f80*/  LOP3.LUT R30, R7, 0x380, RZ, 0xc0, !PT ;  /* 0x00000380071e7812 */ /* 0x000fe400078ec0ff */
[----:B------:R-:W-:-:S02]  /*8f90*/  IADD3 R102, P4, R118, 0x4040, RZ ;  /* 0x0000404076667810 */ /* 0x000fc40007f9e0ff */
[----:B------:R-:W-:Y:S02]  /*8fa0*/  IADD3 R106, P3, R118, 0x4060, RZ ;  /* 0x00004060766a7810 */ /* 0x000fe40007f7e0ff */
[----:B------:R-:W-:Y:S01]  /*8fb0*/  LOP3.LUT R40, R40, R181, RZ, 0x3c, !PT ;  /* 0x000000b528287212 */ /* 0x000fe200078e3cff */
[--C-:B------:R-:W-:Y:S01]  /*8fc0*/  IMAD.X R103, RZ, RZ, R119.reuse, P4 ;  /* 0x000000ffff677224 */ /* 0x100fe200020e0677 */
[----:B------:R-:W-:Y:S01]  /*8fd0*/  LOP3.LUT R118, R5, R118, RZ, 0x3c, !PT ;  /* 0x0000007605767212 */ /* 0x000fe200078e3cff */
[--C-:B------:R-:W-:Y:S01]  /*8fe0*/  IMAD.X R107, RZ, RZ, R119.reuse, P3 ;  /* 0x000000ffff6b7224 */ /* 0x100fe200018e0677 */
[----:B------:R-:W-:Y:S01]  /*8ff0*/  LOP3.LUT R36, R36, R179, RZ, 0x3c, !PT ;  /* 0x000000b324247212 */ /* 0x000fe200078e3cff */
[----:B------:R-:W-:Y:S01]  /*9000*/  IMAD.X R5, RZ, RZ, R119, P2 ;  /* 0x000000ffff057224 */ /* 0x000fe200010e0677 */
[----:B------:R-:W-:Y:S02]  /*9010*/  LOP3.LUT R181, R56, 0x380, RZ, 0xc0, !PT ;  /* 0x0000038038b57812 */ /* 0x000fe400078ec0ff */
[----:B------:R-:W-:-:S02]  /*9020*/  LOP3.LUT R179, R52, 0x380, RZ, 0xc0, !PT ;  /* 0x0000038034b37812 */ /* 0x000fc400078ec0ff */
[----:B------:R-:W-:Y:S02]  /*9030*/  SHF.R.U64 R20, R26, 0x3, RZ ;  /* 0x000000031a147819 */ /* 0x000fe400000012ff */
[----:B------:R-:W-:Y:S02]  /*9040*/  SHF.R.U64 R27, R27, 0x3, RZ ;  /* 0x000000031b1b7819 */ /* 0x000fe400000012ff */
[----:B------:R-:W-:Y:S02]  /*9050*/  SHF.R.U64 R26, R30, 0x3, RZ ;  /* 0x000000031e1a7819 */ /* 0x000fe400000012ff */
[----:B------:R-:W-:Y:S02]  /*9060*/  SHF.R.U64 R181, R181, 0x3, RZ ;  /* 0x00000003b5b57819 */ /* 0x000fe400000012ff */
[----:B------:R-:W-:Y:S02]  /*9070*/  MOV R118, R118 ;  /* 0x0000007600767202 */ /* 0x000fe40000000f00 */
[----:B------:R-:W-:-:S02]  /*9080*/  SHF.R.U64 R179, R179, 0x3, RZ ;  /* 0x00000003b3b37819 */ /* 0x000fc400000012ff */
[----:B------:R-:W-:Y:S01]  /*9090*/  LOP3.LUT R114, R20, R3, RZ, 0x3c, !PT ;  /* 0x0000000314727212 */ /* 0x000fe200078e3cff */
[----:B------:R0:W-:Y:S01]  /*90a0*/  STSM.16.M88.4 [R118], R8 ;  /* 0x0000000876007844 */ /* 0x0001e20000000200 */
[----:B------:R-:W-:Y:S02]  /*90b0*/  LOP3.LUT R4, R27, R4, RZ, 0x3c, !PT ;  /* 0x000000041b047212 */ /* 0x000fe400078e3cff */
[----:B------:R-:W-:Y:S02]  /*90c0*/  LOP3.LUT R20, R26, R7, RZ, 0x3c, !PT ;  /* 0x000000071a147212 */ /* 0x000fe400078e3cff */
[----:B------:R-:W-:Y:S02]  /*90d0*/  MOV R33, R32 ;  /* 0x0000002000217202 */ /* 0x000fe40000000f00 */
[----:B------:R-:W-:Y:S02]  /*90e0*/  F2FP.BF16.F32.PACK_AB R26, R171, R173 ;  /* 0x000000adab1a723e */ /* 0x000fe400000010ff */
[----:B------:R-:W-:-:S02]  /*90f0*/  F2FP.BF16.F32.PACK_AB R27, R39, R38 ;  /* 0x00000026271b723e */ /* 0x000fc400000010ff */
[----:B------:R-:W-:Y:S02]  /*9100*/  LOP3.LUT R56, R181, R56, RZ, 0x3c, !PT ;  /* 0x00000038b5387212 */ /* 0x000fe400078e3cff */
[----:B------:R-:W-:Y:S01]  /*9110*/  MOV R36, R36 ;  /* 0x0000002400247202 */ /* 0x000fe20000000f00 */
[----:B------:R1:W-:Y:S01]  /*9120*/  STSM.16.M88.4 [R33], R24 ;  /* 0x0000001821007844 */ /* 0x0003e20000000200 */
[----:B------:R-:W-:Y:S02]  /*9130*/  F2FP.BF16.F32.PACK_AB R30, R167, R170 ;  /* 0x000000aaa71e723e */ /* 0x000fe400000010ff */
[----:B------:R-:W-:Y:S02]  /*9140*/  LOP3.LUT R52, R179, R52, RZ, 0x3c, !PT ;  /* 0x00000034b3347212 */ /* 0x000fe400078e3cff */
[----:B------:R-:W-:Y:S01]  /*9150*/  LOP3.LUT R181, R106, 0x380, RZ, 0xc0, !PT ;  /* 0x000003806ab57812 */ /* 0x000fe200078ec0ff */
[----:B------:R-:W-:Y:S01]  /*9160*/  STSM.16.M88.4 [R36], R28 ;  /* 0x0000001c24007844 */ /* 0x000fe20000000200 */
[----:B------:R-:W-:-:S02]  /*9170*/  MOV R40, R40 ;  /* 0x0000002800287202 */ /* 0x000fc40000000f00 */
[----:B------:R-:W-:Y:S02]  /*9180*/  LOP3.LUT R179, R102, 0x380, RZ, 0xc0, !PT ;  /* 0x0000038066b37812 */ /* 0x000fe400078ec0ff */
[----:B------:R-:W-:Y:S01]  /*9190*/  MOV R44, R44 ;  /* 0x0000002c002c7202 */ /* 0x000fe20000000f00 */
[----:B------:R-:W-:Y:S01]  /*91a0*/  STSM.16.M88.4 [R40], R12 ;  /* 0x0000000c28007844 */ /* 0x000fe20000000200 */
[----:B0-----:R-:W-:Y:S02]  /*91b0*/  F2FP.BF16.F32.PACK_AB R8, R154, R163 ;  /* 0x000000a39a08723e */ /* 0x001fe400000010ff */
[----:B------:R-:W-:Y:S02]  /*91c0*/  F2FP.BF16.F32.PACK_AB R9, R59, R58 ;  /* 0x0000003a3b09723e */ /* 0x000fe400000010ff */
[----:B------:R-:W-:Y:S02]  /*91d0*/  F2FP.BF16.F32.PACK_AB R10, R152, R160 ;  /* 0x000000a0980a723e */ /* 0x000fe400000010ff */
[----:B------:R-:W-:-:S02]  /*91e0*/  F2FP.BF16.F32.PACK_AB R11, R63, R62 ;  /* 0x0000003e3f0b723e */ /* 0x000fc400000010ff */
[----:B------:R-:W-:Y:S02]  /*91f0*/  SHF.R.U64 R181, R181, 0x3, RZ ;  /* 0x00000003b5b57819 */ /* 0x000fe400000012ff */
[----:B------:R-:W-:Y:S01]  /*9200*/  SHF.R.U64 R179, R179, 0x3, RZ ;  /* 0x00000003b3b37819 */ /* 0x000fe200000012ff */
[----:B------:R0:W-:Y:S01]  /*9210*/  STSM.16.M88.4 [R44], R8 ;  /* 0x000000082c007844 */ /* 0x0001e20000000200 */
[----:B------:R-:W-:Y:S02]  /*9220*/  LOP3.LUT R106, R181, R106, RZ, 0x3c, !PT ;  /* 0x0000006ab56a7212 */ /* 0x000fe400078e3cff */
[----:B------:R-:W-:Y:S02]  /*9230*/  MOV R48, R48 ;  /* 0x0000003000307202 */ /* 0x000fe40000000f00 */
[----:B-1----:R-:W-:Y:S02]  /*9240*/  F2FP.BF16.F32.PACK_AB R24, R65, R64 ;  /* 0x000000404118723e */ /* 0x002fe400000010ff */
[----:B------:R-:W-:-:S02]  /*9250*/  F2FP.BF16.F32.PACK_AB R25, R67, R66 ;  /* 0x000000424319723e */ /* 0x000fc400000010ff */
[----:B------:R-:W-:Y:S02]  /*9260*/  F2FP.BF16.F32.PACK_AB R26, R69, R68 ;  /* 0x00000044451a723e */ /* 0x000fe400000010ff */
[----:B------:R-:W-:Y:S02]  /*9270*/  F2FP.BF16.F32.PACK_AB R27, R71, R70 ;  /* 0x00000046471b723e */ /* 0x000fe400000010ff */
[----:B------:R-:W-:Y:S02]  /*9280*/  LOP3.LUT R102, R179, R102, RZ, 0x3c, !PT ;  /* 0x00000066b3667212 */ /* 0x000fe400078e3cff */
[----:B------:R-:W-:Y:S01]  /*9290*/  MOV R52, R52 ;  /* 0x0000003400347202 */ /* 0x000fe20000000f00 */
[----:B0-----:R-:W0:Y:S01]  /*92a0*/  LDC.64 R8, c[0x0][0xd00] ;  /* 0x00034000ff087b82 */ /* 0x001e220000000a00 */
[----:B------:R-:W-:Y:S01]  /*92b0*/  F2FP.BF16.F32.PACK_AB R75, R79, R78 ;  /* 0x0000004e4f4b723e */ /* 0x000fe200000010ff */
[----:B------:R-:W-:Y:S01]  /*92c0*/  STSM.16.M88.4 [R48], R24 ;  /* 0x0000001830007844 */ /* 0x000fe20000000200 */
[----:B------:R-:W-:-:S02]  /*92d0*/  F2FP.BF16.F32.PACK_AB R81, R83, R82 ;  /* 0x000000525351723e */ /* 0x000fc400000010ff */
[----:B------:R-:W-:Y:S01]  /*92e0*/  F2FP.BF16.F32.PACK_AB R88, R89, R88 ;  /* 0x000000585958723e */ /* 0x000fe200000010ff */
[----:B------:R-:W-:Y:S01]  /*92f0*/  STSM.16.M88.4 [R52], R72 ;  /* 0x0000004834007844 */ /* 0x000fe20000000200 */
[----:B------:R-:W-:Y:S02]  /*9300*/  MOV R56, R56 ;  /* 0x0000003800387202 */ /* 0x000fe40000000f00 */
[----:B------:R-:W-:Y:S02]  /*9310*/  F2FP.BF16.F32.PACK_AB R82, R85, R84 ;  /* 0x000000545552723e */ /* 0x000fe400000010ff */
[----:B------:R-:W-:Y:S02]  /*9320*/  F2FP.BF16.F32.PACK_AB R83, R87, R86 ;  /* 0x000000565753723e */ /* 0x000fe400000010ff */
[----:B------:R-:W-:Y:S02]  /*9330*/  F2FP.BF16.F32.PACK_AB R89, R91, R90 ;  /* 0x0000005a5b59723e */ /* 0x000fe400000010ff */
[----:B------:R-:W-:Y:S01]  /*9340*/  MOV R60, R60 ;  /* 0x0000003c003c7202 */ /* 0x000fe20000000f00 */
        /* <DEDUP_REMOVED lines=10> */
[----:B------:R-:W-:Y:S02]  /*93f0*/  F2FP.BF16.F32.PACK_AB R104, R105, R104 ;  /* 0x000000686968723e */ /* 0x000fe400000010ff */
[----:B------:R-:W-:Y:S01]  /*9400*/  MOV R102, R102 ;  /* 0x0000006600667202 */ /* 0x000fe20000000f00 */
[----:B------:R1:W-:Y:S01]  /*9410*/  STSM.16.M88.4 [R7], R96 ;  /* 0x0000006007007844 */ /* 0x0003e20000000200 */
[----:B------:R-:W-:Y:S02]  /*9420*/  MOV R3, R114 ;  /* 0x0000007200037202 */ /* 0x000fe40000000f00 */
[----:B------:R-:W-:Y:S02]  /*9430*/  F2FP.BF16.F32.PACK_AB R105, R155, R153 ;  /* 0x000000999b69723e */ /* 0x000fe400000010ff */
[----:B------:R-:W-:-:S02]  /*9440*/  F2FP.BF16.F32.PACK_AB R106, R109, R108 ;  /* 0x0000006c6d6a723e */ /* 0x000fc400000010ff */
[----:B------:R-:W-:Y:S02]  /*9450*/  F2FP.BF16.F32.PACK_AB R107, R157, R156 ;  /* 0x0000009c9d6b723e */ /* 0x000fe400000010ff */
[----:B------:R-:W-:Y:S02]  /*9460*/  F2FP.BF16.F32.PACK_AB R112, R113, R112 ;  /* 0x000000707170723e */ /* 0x000fe400000010ff */
[----:B------:R-:W-:Y:S01]  /*9470*/  F2FP.BF16.F32.PACK_AB R120, R121, R120 ;  /* 0x000000787978723e */ /* 0x000fe200000010ff */
[----:B------:R-:W-:Y:S01]  /*9480*/  STSM.16.M88.4 [R102], R104 ;  /* 0x0000006866007844 */ /* 0x000fe20000000200 */
[----:B------:R-:W-:Y:S02]  /*9490*/  F2FP.BF16.F32.PACK_AB R113, R159, R158 ;  /* 0x0000009e9f71723e */ /* 0x000fe400000010ff */
[----:B------:R-:W-:Y:S01]  /*94a0*/  F2FP.BF16.F32.PACK_AB R114, R117, R116 ;  /* 0x000000747572723e */ /* 0x000fe200000010ff */
[----:B-1----:R-:W-:Y:S01]  /*94b0*/  IMAD.SHL.U32 R7, R186, 0x4, RZ ;  /* 0x00000004ba077824 */ /* 0x002fe200078e00ff */
[----:B------:R-:W-:-:S02]  /*94c0*/  F2FP.BF16.F32.PACK_AB R115, R162, R161 ;  /* 0x000000a1a273723e */ /* 0x000fc400000010ff */
[----:B------:R-:W-:Y:S02]  /*94d0*/  F2FP.BF16.F32.PACK_AB R121, R123, R122 ;  /* 0x0000007a7b79723e */ /* 0x000fe400000010ff */
[----:B------:R-:W-:Y:S01]  /*94e0*/  F2FP.BF16.F32.PACK_AB R128, R129, R128 ;  /* 0x000000808180723e */ /* 0x000fe200000010ff */
[----:B------:R-:W-:Y:S01]  /*94f0*/  STSM.16.M88.4 [R32], R112 ;  /* 0x0000007020007844 */ /* 0x000fe20000000200 */
[----:B------:R-:W-:Y:S02]  /*9500*/  MOV R110, R110 ;  /* 0x0000006e006e7202 */ /* 0x000fe40000000f00 */
        /* <DEDUP_REMOVED lines=15> */
[----:B------:R1:W-:Y:S01]  /*9600*/  STSM.16.M88.4 [R4], R136 ;  /* 0x0000008804007844 */ /* 0x0003e20000000200 */
[----:B------:R-:W-:Y:S02]  /*9610*/  F2FP.BF16.F32.PACK_AB R146, R149, R148 ;  /* 0x000000949592723e */ /* 0x000fe400000010ff */
[----:B------:R-:W-:-:S02]  /*9620*/  F2FP.BF16.F32.PACK_AB R147, R0, R150 ;  /* 0x000000960093723e */ /* 0x000fc400000010ff */
[----:B------:R-:W-:Y:S02]  /*9630*/  ISETP.NE.U32.AND P6, PT, RZ, UR6, PT ;  /* 0x00000006ff007c0c */ /* 0x000fe4000bfc5070 */
[----:B0-----:R-:W-:Y:S01]  /*9640*/  ISETP.NE.U32.AND P0, PT, R8, RZ, PT ;  /* 0x000000ff0800720c */ /* 0x001fe20003f05070 */
[----:B------:R0:W-:Y:S01]  /*9650*/  STSM.16.M88.4 [R20], R144 ;  /* 0x0000009014007844 */ /* 0x0001e20000000200 */
[----:B------:R-:W-:Y:S01]  /*9660*/  BAR.SYNC.DEFER_BLOCKING 0x1, 0x100 ;  /* 0x0044000000007b1d */ /* 0x000fe20000010000 */
[----:B------:R-:W-:Y:S01]  /*9670*/  ISETP.NE.AND.EX P6, PT, RZ, UR7, PT, P6 ;  /* 0x00000007ff007c0c */ /* 0x000fe2000bfc5360 */
[----:B------:R-:W-:Y:S01]  /*9680*/  IMAD R5, R195, 0x40, R16 ;  /* 0x00000040c3057824 */ /* 0x000fe200078e0210 */
[----:B------:R-:W-:Y:S01]  /*9690*/  ISETP.NE.AND.EX P0, PT, R9, RZ, PT, P0 ;  /* 0x000000ff0900720c */ /* 0x000fe20003f05300 */
[----:B------:R-:W-:Y:S01]  /*96a0*/  IMAD.MOV.U32 R0, RZ, RZ, RZ ;  /* 0x000000ffff007224 */ /* 0x000fe200078e00ff */
[----:B------:R-:W-:Y:S02]  /*96b0*/  SHF.L.U64.HI R10, R186, 0x2, R194 ;  /* 0x00000002ba0a7819 */ /* 0x000fe400000102c2 */
[----:B------:R-:W-:Y:S01]  /*96c0*/  IADD3 R8, P1, R7, R8, RZ ;  /* 0x0000000807087210 */ /* 0x000fe20007f3e0ff */
[----:B------:R-:W-:-:S04]  /*96d0*/  IMAD.WIDE R176, R5, 0x2, R176 ;  /* 0x0000000205b07825 */ /* 0x000fc800078e02b0 */
[C---:B------:R-:W-:Y:S02]  /*96e0*/  IMAD.X R9, R10.reuse, 0x1, R9, P1 ;  /* 0x000000010a097824 */ /* 0x040fe400008e0609 */
[----:B-1----:R-:W-:Y:S01]  /*96f0*/  @P6 IADD3 R4, P4, R7, UR6, RZ ;  /* 0x0000000607046c10 */ /* 0x002fe2000ff9e0ff */
[----:B------:R-:W-:Y:S02]  /*9700*/  ULDC UR6, c[0x0][0xb88] ;  /* 0x0002e20000067ab9 */ /* 0x000fe40000000800 */
[----:B------:R-:W-:Y:S01]  /*9710*/  IMAD.U32 R3, RZ, RZ, UR6 ;  /* 0x00000006ff037e24 */ /* 0x000fe2000f8e00ff */
[----:B------:R-:W-:Y:S01]  /*9720*/  @P6 IADD3.X R5, R10, UR7, RZ, P4, !PT ;  /* 0x000000070a056c10 */ /* 0x000fe2000a7fe4ff */
[----:B------:R0:W5:Y:S01]  /*9730*/  @P0 LDG.E R0, desc[UR44][R8.64] ;  /* 0x0000002c08000981 */ /* 0x000162000c1e1900 */
[C---:B------:R-:W-:Y:S02]  /*9740*/  IADD3 R13, P1, R176.reuse, 0x1000, RZ ;  /* 0x00001000b00d7810 */ /* 0x040fe40007f3e0ff */
[C---:B------:R-:W-:Y:S01]  /*9750*/  IADD3 R25, P2, R176.reuse, 0x2000, RZ ;  /* 0x00002000b0197810 */ /* 0x040fe20007f5e0ff */
[----:B------:R0:W5:Y:S01]  /*9760*/  @P6 LDG.E R3, desc[UR44][R4.64] ;  /* 0x0000002c04036981 */ /* 0x000162000c1e1900 */
[----:B------:R-:W-:-:S02]  /*9770*/  IADD3 R29, P3, R176, 0x3000, RZ ;  /* 0x00003000b01d7810 */ /* 0x000fc40007f7e0ff */
[----:B------:R-:W-:Y:S02]  /*9780*/  IADD3 R33, P4, R176, 0x4000, RZ ;  /* 0x00004000b0217810 */ /* 0x000fe40007f9e0ff */
        /* <DEDUP_REMOVED lines=46> */
.L_x_1019:
[----:B------:R-:W0:Y:S01]  /*9a70*/  SHFL.IDX PT, R4, R197, RZ, 0x1f ;  /* 0x00001fffc5047589 */ /* 0x000e2200000e0000 */
[----:B------:R-:W-:Y:S01]  /*9a80*/  ISETP.NE.AND P6, PT, R7, RZ, PT ;  /* 0x000000ff0700720c */ /* 0x000fe20003fc5270 */
[--C-:B------:R-:W-:Y:S01]  /*9a90*/  IMAD.X R57, RZ, RZ, R177.reuse, P5 ;  /* 0x000000ffff397224 */ /* 0x100fe200028e06b1 */
[C---:B------:R-:W-:Y:S01]  /*9aa0*/  LOP3.LUT R7, R176.reuse, 0x380, RZ, 0xc0, !PT ;  /* 0x00000380b0077812 */ /* 0x040fe200078ec0ff */
[--C-:B------:R-:W-:Y:S01]  /*9ab0*/  IMAD.X R41, RZ, RZ, R177.reuse, P1 ;  /* 0x000000ffff297224 */ /* 0x100fe200008e06b1 */
[C---:B------:R-:W-:Y:S01]  /*9ac0*/  IADD3 R65, P1, R176.reuse, 0xc000, RZ ;  /* 0x0000c000b0417810 */ /* 0x040fe20007f3e0ff */
[--C-:B------:R-:W-:Y:S01]  /*9ad0*/  IMAD.X R37, RZ, RZ, R177.reuse, P6 ;  /* 0x000000ffff257224 */ /* 0x100fe200030e06b1 */
[C---:B------:R-:W-:Y:S01]  /*9ae0*/  IADD3 R61, P6, R176.reuse, 0xb000, RZ ;  /* 0x0000b000b03d7810 */ /* 0x040fe20007fde0ff */
[--C-:B------:R-:W-:Y:S01]  /*9af0*/  IMAD.X R45, RZ, RZ, R177.reuse, P2 ;  /* 0x000000ffff2d7224 */ /* 0x100fe200010e06b1 */
[C---:B------:R-:W-:Y:S01]  /*9b00*/  IADD3 R69, P2, R176.reuse, 0xd000, RZ ;  /* 0x0000d000b0457810 */ /* 0x040fe20007f5e0ff */
[--C-:B------:R-:W-:Y:S01]  /*9b10*/  IMAD.X R49, RZ, RZ, R177.reuse, P3 ;  /* 0x000000ffff317224 */ /* 0x100fe200018e06b1 */
[C---:B------:R-:W-:Y:S01]  /*9b20*/  IADD3 R73, P3, R176.reuse, 0xe000, RZ ;  /* 0x0000e000b0497810 */ /* 0x040fe20007f7e0ff */
[----:B------:R-:W-:Y:S01]  /*9b30*/  IMAD.X R53, RZ, RZ, R177, P4 ;  /* 0x000000ffff357224 */ /* 0x000fe200020e06b1 */
[----:B------:R-:W-:-:S02]  /*9b40*/  IADD3 R5, P4, R176, 0xf000, RZ ;  /* 0x0000f000b0057810 */ /* 0x000fc40007f9e0ff */
[----:B------:R-:W-:Y:S02]  /*9b50*/  LOP3.LUT R60, R61, 0x380, RZ, 0xc0, !PT ;  /* 0x000003803d3c7812 */ /* 0x000fe400078ec0ff */
[----:B------:R-:W-:Y:S01]  /*9b60*/  LOP3.LUT R64, R65, 0x380, RZ, 0xc0, !PT ;  /* 0x0000038041407812 */ /* 0x000fe200078ec0ff */
[----:B------:R-:W-:Y:S01]  /*9b70*/  IMAD.X R77, RZ, RZ, R177, P4 ;  /* 0x000000ffff4d7224 */ /* 0x000fe200020e06b1 */
[----:B------:R-:W-:Y:S02]  /*9b80*/  LOP3.LUT R68, R69, 0x380, RZ, 0xc0, !PT ;  /* 0x0000038045447812 */ /* 0x000fe400078ec0ff */
[----:B------:R-:W-:Y:S02]  /*9b90*/  LOP3.LUT R72, R73, 0x380, RZ, 0xc0, !PT ;  /* 0x0000038049487812 */ /* 0x000fe400078ec0ff */
[----:B------:R-:W-:Y:S02]  /*9ba0*/  SHF.R.U64 R60, R60, 0x3, RZ ;  /* 0x000000033c3c7819 */ /* 0x000fe400000012ff */
[----:B0-----:R-:W-:-:S02]  /*9bb0*/  ISETP.NE.AND P5, PT, R4, RZ, PT ;  /* 0x000000ff0400720c */ /* 0x001fc40003fa5270 */
[----:B------:R-:W-:Y:S02]  /*9bc0*/  LOP3.LUT R4, R5, 0x380, RZ, 0xc0, !PT ;  /* 0x0000038005047812 */ /* 0x000fe400078ec0ff */
[----:B------:R-:W-:Y:S02]  /*9bd0*/  SHF.R.U64 R64, R64, 0x3, RZ ;  /* 0x0000000340407819 */ /* 0x000fe400000012ff */
[----:B------:R-:W-:Y:S02]  /*9be0*/  SHF.R.U64 R68, R68, 0x3, RZ ;  /* 0x0000000344447819 */ /* 0x000fe400000012ff */
[----:B------:R-:W-:Y:S02]  /*9bf0*/  SHF.R.U64 R72, R72, 0x3, RZ ;  /* 0x0000000348487819 */ /* 0x000fe400000012ff */
[----:B------:R-:W-:Y:S02]  /*9c00*/  SHF.R.U64 R7, R7, 0x3, RZ ;  /* 0x0000000307077819 */ /* 0x000fe400000012ff */
[----:B------:R-:W-:-:S02]  /*9c10*/  SHF.R.U64 R4, R4, 0x3, RZ ;  /* 0x0000000304047819 */ /* 0x000fc400000012ff */
        /* <DEDUP_REMOVED lines=8> */
[----:B------:R-:W-:Y:S02]  /*9ca0*/  LOP3.LUT R176, R7, R176, RZ, 0x3c, !PT ;  /* 0x000000b007b07212 */ /* 0x000fe400078e3cff */
[----:B------:R-:W-:-:S02]  /*9cb0*/  LOP3.LUT R76, R4, R5, RZ, 0x3c, !PT ;  /* 0x00000005044c7212 */ /* 0x000fc400078e3cff */
[----:B------:R-:W-:Y:S02]  /*9cc0*/  SHF.R.S32.HI R20, RZ, 0x1f, R187 ;  /* 0x0000001fff147819 */ /* 0x000fe400000114bb */
[----:B------:R-:W-:Y:S02]  /*9cd0*/  SEL R81, R186, RZ, !P0 ;  /* 0x000000ffba517207 */ /* 0x000fe40004000000 */
[----:B------:R-:W-:Y:S02]  /*9ce0*/  SEL R80, R194, RZ, !P0 ;  /* 0x000000ffc2507207 */ /* 0x000fe40004000000 */
[----:B-----5:R-:W-:Y:S01]  /*9cf0*/  SHF.R.S32.HI R21, RZ, 0x1f, R0 ;  /* 0x0000001fff157819 */ /* 0x020fe20000011400 */
[----:B------:R-:W-:Y:S06]  /*9d00*/  @P5 BRA `(.L_x_1020) ;  /* 0x0000000000c05947 */ /* 0x000fec0003800000 */
[----:B------:R-:W0:Y:S01]  /*9d10*/  LDC R10, c[0x0][0xce8] ;  /* 0x00033a00ff0a7b82 */ /* 0x000e220000000800 */
[----:B------:R-:W-:Y:S01]  /*9d20*/  IMAD.U32 R5, RZ, RZ, UR42 ;  /* 0x0000002aff057e24 */ /* 0x000fe2000f8e00ff */
[----:B------:R-:W-:Y:S01]  /*9d30*/  ULDC.64 UR6, c[0x0][0xc90] ;  /* 0x0003240000067ab9 */ /* 0x000fe20000000a00 */
[----:B------:R-:W-:Y:S02]  /*9d40*/  IMAD.MOV.U32 R4, RZ, RZ, R0 ;  /* 0x000000ffff047224 */ /* 0x000fe400078e0000 */
[----:B------:R-:W-:Y:S02]  /*9d50*/  IMAD R8, R20, UR6, RZ ;  /* 0x0000000614087c24 */ /* 0x000fe4000f8e02ff */
[----:B------:R-:W-:Y:S02]  /*9d60*/  IMAD R14, R5, 0x40, R200 ;  /* 0x00000040050e7824 */ /* 0x000fe400078e02c8 */
[----:B------:R-:W-:Y:S02]  /*9d70*/  IMAD R9, R187, UR7, R8 ;  /* 0x00000007bb097c24 */ /* 0x000fe4000f8e0208 */
[----:B------:R-:W-:-:S02]  /*9d80*/  IMAD.MOV.U32 R5, RZ, RZ, R21 ;  /* 0x000000ffff057224 */ /* 0x000fc400078e0015 */
[----:B------:R-:W-:Y:S02]  /*9d90*/  IMAD.U32 R26, RZ, RZ, UR42 ;  /* 0x0000002aff1a7e24 */ /* 0x000fe4000f8e00ff */
[----:B------:R-:W-:Y:S01]  /*9da0*/  IMAD.WIDE.U32 R4, R187, UR6, R4 ;  /* 0x00000006bb047c25 */ /* 0x000fe2000f8e0004 */
[----:B------:R-:W-:-:S03]  /*9db0*/  ULDC.64 UR6, c[0x0][0xc98] ;  /* 0x0003260000067ab9 */ /* 0x000fc60000000a00 */
[----:B------:R-:W-:Y:S02]  /*9dc0*/  IMAD.IADD R5, R5, 0x1, R9 ;  /* 0x0000000105057824 */ /* 0x000fe400078e0209 */
[----:B------:R-:W-:Y:S02]  /*9dd0*/  IMAD R15, R26, 0x40, R17 ;  /* 0x000000401a0f7824 */ /* 0x000fe400078e0211 */
[----:B------:R-:W-:Y:S01]  /*9de0*/  IMAD.WIDE.U32 R4, R81, UR6, R4 ;  /* 0x0000000651047c25 */ /* 0x000fe2000f8e0004 */
[----:B0-----:R-:W-:-:S13]  /*9df0*/  ISETP.NE.AND P0, PT, R10, 0x1, PT ;  /* 0x000000010a00780c */ /* 0x001fda0003f05270 */
[----:B------:R-:W0:Y:S08]  /*9e00*/  @P0 LDC R7, c[0x0][0xcec] ;  /* 0x00033b00ff070b82 */ /* 0x000e300000000800 */
[----:B------:R-:W1:Y:S01]  /*9e10*/  @P0 LDC R11, c[0x0][0xcf0] ;  /* 0x00033c00ff0b0b82 */ /* 0x000e620000000800 */
[----:B0-----:R-:W-:-:S04]  /*9e20*/  @P0 IMAD.HI.U32 R8, R14, R7, RZ ;  /* 0x000000070e080227 */ /* 0x001fc800078e00ff */
[----:B------:R-:W-:Y:S01]  /*9e30*/  IMAD.MOV.U32 R7, RZ, RZ, R14 ;  /* 0x000000ffff077224 */ /* 0x000fe200078e000e */
[----:B-1----:R-:W-:Y:S01]  /*9e40*/  @P0 SHF.R.U32.HI R7, RZ, R11, R8 ;  /* 0x0000000bff070219 */ /* 0x002fe20000011608 */
[----:B------:R-:W-:-:S03]  /*9e50*/  IMAD R8, R80, UR6, RZ ;  /* 0x0000000650087c24 */ /* 0x000fc6000f8e02ff */
[--C-:B------:R-:W-:Y:S01]  /*9e60*/  SHF.R.S32.HI R11, RZ, 0x1f, R7.reuse ;  /* 0x0000001fff0b7819 */ /* 0x100fe20000011407 */
[----:B------:R-:W-:Y:S01]  /*9e70*/  IMAD.MOV R9, RZ, RZ, -R7 ;  /* 0x000000ffff097224 */ /* 0x000fe200078e0a07 */
[----:B------:R-:W-:Y:S01]  /*9e80*/  IADD3 R4, P0, R7, R4, RZ ;  /* 0x0000000407047210 */ /* 0x000fe20007f1e0ff */
[----:B------:R-:W-:Y:S01]  /*9e90*/  IMAD R8, R81, UR7, R8 ;  /* 0x0000000751087c24 */ /* 0x000fe2000f8e0208 */
[----:B------:R-:W-:Y:S01]  /*9ea0*/  ULDC.64 UR6, c[0x0][0xc88] ;  /* 0x0003220000067ab9 */ /* 0x000fe20000000a00 */
[----:B------:R-:W-:Y:S02]  /*9eb0*/  IMAD R9, R10, R9, R14 ;  /* 0x000000090a097224 */ /* 0x000fe400078e020e */
[----:B------:R-:W-:Y:S01]  /*9ec0*/  IMAD R10, R3, R10, RZ ;  /* 0x0000000a030a7224 */ /* 0x000fe200078e02ff */
[----:B------:R-:W-:Y:S02]  /*9ed0*/  IADD3.X R5, R11, R5, R8, P0, !PT ;  /* 0x000000050b057210 */ /* 0x000fe400007fe408 */
[----:B------:R-:W-:Y:S01]  /*9ee0*/  SHF.R.S32.HI R7, RZ, 0x1f, R9 ;  /* 0x0000001fff077819 */ /* 0x000fe20000011409 */
[----:B------:R-:W-:-:S04]  /*9ef0*/  IMAD.WIDE.U32 R4, R9, UR6, R4 ;  /* 0x0000000609047c25 */ /* 0x000fc8000f8e0004 */
[----:B------:R-:W-:Y:S02]  /*9f00*/  IMAD R8, R7, UR6, RZ ;  /* 0x0000000607087c24 */ /* 0x000fe4000f8e02ff */
[----:B------:R-:W-:Y:S02]  /*9f10*/  IMAD.MOV R7, RZ, RZ, -R19 ;  /* 0x000000ffff077224 */ /* 0x000fe400078e0a13 */
[----:B------:R-:W-:Y:S01]  /*9f20*/  IMAD R9, R9, UR7, R8 ;  /* 0x0000000709097c24 */ /* 0x000fe2000f8e0208 */
[----:B------:R-:W-:Y:S02]  /*9f30*/  ULDC.64 UR6, c[0x0][0xc50] ;  /* 0x0003140000067ab9 */ /* 0x000fe40000000a00 */
[----:B------:R-:W-:Y:S01]  /*9f40*/  LEA R11, P0, R4, UR6, 0x2 ;  /* 0x00000006040b7c11 */ /* 0x000fe2000f8010ff */
[----:B------:R-:W-:-:S04]  /*9f50*/  IMAD.IADD R5, R5, 0x1, R9 ;  /* 0x0000000105057824 */ /* 0x000fc800078e0209 */
[----:B------:R-:W-:Y:S01]  /*9f60*/  SHFL.IDX PT, R8, R11, 0x1, 0x1c1f ;  /* 0x003c1f000b087f89 */ /* 0x000fe200000e0000 */
[----:B------:R-:W-:Y:S02]  /*9f70*/  LEA.HI.X R14, R4, UR7, R5, 0x2, P0 ;  /* 0x00000007040e7c11 */ /* 0x000fe400080f1405 */
        /* <DEDUP_REMOVED lines=9> */
.L_x_1020:
[----:B------:R-:W1:Y:S01]  /*a010*/  LDC R84, c[0x0][0xce8] ;  /* 0x00033a00ff547b82 */ /* 0x000e620000000800 */
[----:B------:R-:W-:Y:S01]  /*a020*/  ULDC UR10, c[0x0][0xbc8] ;  /* 0x0002f200000a7ab9 */ /* 0x000fe20000000800 */
[----:B------:R-:W-:Y:S01]  /*a030*/  ULDC.64 UR6, c[0x0][0xba0] ;  /* 0x0002e80000067ab9 */ /* 0x000fe20000000a00 */
[----:B------:R-:W-:Y:S01]  /*a040*/  ISETP.GE.AND P0, PT, R192, UR10, PT ;  /* 0x0000000ac0007c0c */ /* 0x000fe2000bf06270 */
[----:B0-----:R-:W-:Y:S01]  /*a050*/  IMAD R5, R21, UR6, RZ ;  /* 0x0000000615057c24 */ /* 0x001fe2000f8e02ff */
[----:B------:R-:W-:Y:S01]  /*a060*/  ISETP.GE.AND P1, PT, R16, UR10, PT ;  /* 0x0000000a10007c0c */ /* 0x000fe2000bf26270 */
[----:B------:R-:W-:Y:S01]  /*a070*/  IMAD.U32 R87, RZ, RZ, UR42 ;  /* 0x0000002aff577e24 */ /* 0x000fe2000f8e00ff */
[----:B------:R-:W-:Y:S01]  /*a080*/  SEL R7, RZ, 0xffffffff, P0 ;  /* 0xffffffffff077807 */ /* 0x000fe20000000000 */
[C---:B------:R-:W-:Y:S01]  /*a090*/  IMAD R21, R0.reuse, UR7, R5 ;  /* 0x0000000700157c24 */ /* 0x040fe2000f8e0205 */
[----:B------:R0:W5:Y:S01]  /*a0a0*/  LD.E.128 R8, desc[UR44][R176.64] ;  /* 0x0000002cb0087980 */ /* 0x000162000c101d00 */
[----:B------:R-:W-:Y:S01]  /*a0b0*/  IMAD.WIDE.U32 R4, R0, UR6, RZ ;  /* 0x0000000600047c25 */ /* 0x000fe2000f8e00ff */
[----:B------:R-:W-:Y:S01]  /*a0c0*/  SEL R0, RZ, 0x1, P1 ;  /* 0x00000001ff007807 */ /* 0x000fe20000800000 */
[----:B------:R-:W-:Y:S01]  /*a0d0*/  ULDC.64 UR6, c[0x0][0xbe8] ;  /* 0x0002fa0000067ab9 */ /* 0x000fe20000000a00 */
[----:B------:R-:W5:Y:S04]  /*a0e0*/  LD.E.128 R12, desc[UR44][R12.64] ;  /* 0x0000002c0c0c7980 */ /* 0x000f68000c101d00 */
[----:B------:R-:W5:Y:S04]  /*a0f0*/  LD.E.128 R24, desc[UR44][R24.64] ;  /* 0x0000002c18187980 */ /* 0x000f68000c101d00 */
[----:B------:R-:W5:Y:S04]  /*a100*/  LD.E.128 R28, desc[UR44][R28.64] ;  /* 0x0000002c1c1c7980 */ /* 0x000f68000c101d00 */
[----:B------:R-:W5:Y:S01]  /*a110*/  LD.E.128 R32, desc[UR44][R32.64] ;  /* 0x0000002c20207980 */ /* 0x000f62000c101d00 */
[----:B-1----:R-:W-:Y:S01]  /*a120*/  ISETP.NE.AND P2, PT, R84, 0x1, PT ;  /* 0x000000015400780c */ /* 0x002fe20003f45270 */
[----:B------:R-:W-:Y:S01]  /*a130*/  IMAD.SHL.U32 R7, R7, 0x2, RZ ;  /* 0x0000000207077824 */ /* 0x000fe200078e00ff */
[----:B------:R-:W-:Y:S01]  /*a140*/  ISETP.GE.AND P0, PT, R191, UR10, PT ;  /* 0x0000000abf007c0c */ /* 0x000fe2000bf06270 */
[----:B------:R-:W5:Y:S04]  /*a150*/  LD.E.128 R36, desc[UR44][R36.64] ;  /* 0x0000002c24247980 */ /* 0x000f68000c101d00 */
[----:B------:R-:W5:Y:S01]  /*a160*/  LD.E.128 R40, desc[UR44][R40.64] ;  /* 0x0000002c28287980 */ /* 0x000f62000c101d00 */
[----:B------:R-:W-:-:S03]  /*a170*/  LOP3.LUT R0, R7, 0x2, R0, 0xe2, !PT ;  /* 0x0000000207007812 */ /* 0x000fc600078ee200 */
[----:B------:R-:W5:Y:S04]  /*a180*/  LD.E.128 R44, desc[UR44][R44.64] ;  /* 0x0000002c2c2c7980 */ /* 0x000f68000c101d00 */
[----:B------:R-:W5:Y:S01]  /*a190*/  LD.E.128 R48, desc[UR44][R48.64] ;  /* 0x0000002c30307980 */ /* 0x000f62000c101d00 */
[----:B------:R-:W1:Y:S01]  /*a1a0*/  @P2 LDC R83, c[0x0][0xcec] ;  /* 0x00033b00ff532b82 */ /* 0x000e620000000800 */
[----:B------:R-:W-:Y:S02]  /*a1b0*/  SEL R7, RZ, 0xffffffff, P0 ;  /* 0xffffffffff077807 */ /* 0x000fe40000000000 */
[----:B------:R-:W5:Y:S04]  /*a1c0*/  LD.E.128 R52, desc[UR44][R52.64] ;  /* 0x0000002c34347980 */ /* 0x000f68000c101d00 */
[----:B------:R-:W5:Y:S01]  /*a1d0*/  LD.E.128 R56, desc[UR44][R56.64] ;  /* 0x0000002c38387980 */ /* 0x000f62000c101d00 */
[----:B------:R-:W2:Y:S01]  /*a1e0*/  @P2 LDC R85, c[0x0][0xcf0] ;  /* 0x00033c00ff552b82 */ /* 0x000ea20000000800 */
[----:B------:R-:W-:Y:S01]  /*a1f0*/  IMAD.SHL.U32 R7, R7, 0x4, RZ ;  /* 0x0000000407077824 */ /* 0x000fe200078e00ff */
[----:B------:R-:W-:Y:S01]  /*a200*/  ISETP.GE.AND P0, PT, R190, UR10, PT ;  /* 0x0000000abe007c0c */ /* 0x000fe2000bf06270 */
[----:B------:R-:W-:Y:S01]  /*a210*/  IMAD R20, R20, UR6, RZ ;  /* 0x0000000614147c24 */ /* 0x000fe2000f8e02ff */
[----:B------:R-:W5:Y:S01]  /*a220*/  LD.E.128 R60, desc[UR44][R60.64] ;  /* 0x0000002c3c3c7980 */ /* 0x000f62000c101d00 */
[----:B------:R-:W-:Y:S01]  /*a230*/  IMAD.IADD R5, R5, 0x1, R21 ;  /* 0x0000000105057824 */ /* 0x000fe200078e0215 */
[----:B------:R-:W-:Y:S01]  /*a240*/  LOP3.LUT R7, R7, 0x4, R0, 0xe2, !PT ;  /* 0x0000000407077812 */ /* 0x000fe200078ee200 */
[----:B------:R-:W-:Y:S01]  /*a250*/  IMAD R21, R187, UR7, R20 ;  /* 0x00000007bb157c24 */ /* 0x000fe2000f8e0214 */
[----:B------:R-:W-:Y:S01]  /*a260*/  SEL R20, RZ, 0xffffffff, P0 ;  /* 0xffffffffff147807 */ /* 0x000fe20000000000 */
[----:B------:R-:W-:Y:S01]  /*a270*/  IMAD R0, R193, 0x20, R195 ;  /* 0x00000020c1007824 */ /* 0x000fe200078e02c3 */
[----:B------:R-:W-:Y:S01]  /*a280*/  ISETP.GE.AND P0, PT, R189, UR10, PT ;  /* 0x0000000abd007c0c */ /* 0x000fe2000bf06270 */
[----:B------:R-:W-:Y:S01]  /*a290*/  IMAD.WIDE.U32 R4, R187, UR6, R4 ;  /* 0x00000006bb047c25 */ /* 0x000fe2000f8e0004 */
[----:B------:R-:W-:Y:S01]  /*a2a0*/  ULDC.64 UR6, c[0x0][0xbf0] ;  /* 0x0002fc0000067ab9 */ /* 0x000fe20000000a00 */
[----:B------:R-:W5:Y:S01]  /*a2b0*/  LD.E.128 R64, desc[UR44][R64.64] ;  /* 0x0000002c40407980 */ /* 0x000f62000c101d00 */
[----:B------:R-:W-:Y:S01]  /*a2c0*/  ULDC.64 UR8, c[0x0][0xb80] ;  /* 0x0002e00000087ab9 */ /* 0x000fe20000000a00 */
[----:B------:R-:W-:-:S02]  /*a2d0*/  IMAD R82, R87, 0x40, R0 ;  /* 0x0000004057527824 */ /* 0x000fc400078e0200 */
[----:B------:R-:W-:Y:S01]  /*a2e0*/  IMAD.IADD R5, R5, 0x1, R21 ;  /* 0x0000000105057824 */ /* 0x000fe200078e0215 */
[----:B------:R-:W-:Y:S01]  /*a2f0*/  SEL R21, RZ, 0xffffffff, P0 ;  /* 0xffffffffff157807 */ /* 0x000fe20000000000 */
[----:B------:R-:W-:Y:S01]  /*a300*/  IMAD.SHL.U32 R20, R20, 0x8, RZ ;  /* 0x0000000814147824 */ /* 0x000fe200078e00ff */
[----:B------:R-:W5:Y:S01]  /*a310*/  LD.E.128 R68, desc[UR44][R68.64] ;  /* 0x0000002c44447980 */ /* 0x000f62000c101d00 */
[----:B------:R-:W-:Y:S02]  /*a320*/  IMAD R80, R80, UR6, RZ ;  /* 0x0000000650507c24 */ /* 0x000fe4000f8e02ff */
[----:B-1----:R-:W-:Y:S01]  /*a330*/  @P2 IMAD.HI.U32 R0, R82, R83, RZ ;  /* 0x0000005352002227 */ /* 0x002fe200078e00ff */
[----:B------:R-:W-:Y:S01]  /*a340*/  LOP3.LUT R20, R20, 0x8, R7, 0xe2, !PT ;  /* 0x0000000814147812 */ /* 0x000fe200078ee207 */
[----:B------:R-:W5:Y:S02]  /*a350*/  LD.E.128 R72, desc[UR44][R72.64] ;  /* 0x0000002c48487980 */ /* 0x000f64000c101d00 */
[----:B------:R-:W-:-:S02]  /*a360*/  IMAD.SHL.U32 R83, R21, 0x10, RZ ;  /* 0x0000001015537824 */ /* 0x000fc400078e00ff */
[----:B------:R-:W-:Y:S01]  /*a370*/  IMAD.MOV.U32 R7, RZ, RZ, R82 ;  /* 0x000000ffff077224 */ /* 0x000fe200078e0052 */
[----:B--2---:R-:W-:Y:S01]  /*a380*/  @P2 SHF.R.U32.HI R7, RZ, R85, R0 ;  /* 0x00000055ff072219 */ /* 0x004fe20000011600 */
[C---:B------:R-:W-:Y:S01]  /*a390*/  IMAD R21, R81.reuse, UR7, R80 ;  /* 0x0000000751157c24 */ /* 0x040fe2000f8e0250 */
[----:B------:R-:W5:Y:S01]  /*a3a0*/  LD.E.128 R76, desc[UR44][R76.64] ;  /* 0x0000002c4c4c7980 */ /* 0x000f62000c101d00 */
[----:B------:R-:W-:Y:S01]  /*a3b0*/  IMAD.WIDE.U32 R4, R81, UR6, R4 ;  /* 0x0000000651047c25 */ /* 0x000fe2000f8e0004 */
[----:B------:R-:W-:Y:S01]  /*a3c0*/  ISETP.GE.AND P0, PT, R188, UR10, PT ;  /* 0x0000000abc007c0c */ /* 0x000fe2000bf06270 */
[----:B------:R-:W-:Y:S01]  /*a3d0*/  ULDC.64 UR6, c[0x0][0xbe0] ;  /* 0x0002f80000067ab9 */ /* 0x000fe20000000a00 */
[----:B------:R-:W-:Y:S01]  /*a3e0*/  LOP3.LUT R20, R83, 0x10, R20, 0xe2, !PT ;  /* 0x0000001053147812 */ /* 0x000fe200078ee214 */
        /* <DEDUP_REMOVED lines=9> */
[----:B-1----:R-:W1:Y:S01]  /*a480*/  FENCE.VIEW.ASYNC.S ;  /* 0x00000000000073c6 */ /* 0x002e620000000000 */
[----:B------:R-:W-:Y:S01]  /*a490*/  ISETP.GE.AND P0, PT, R199, UR10, PT ;  /* 0x0000000ac7007c0c */ /* 0x000fe2000bf06270 */
[----:B------:R-:W-:Y:S01]  /*a4a0*/  IMAD R80, R21, UR6, RZ ;  /* 0x0000000615507c24 */ /* 0x000fe2000f8e02ff */
[----:B------:R-:W-:Y:S01]  /*a4b0*/  BSSY B1, `(.L_x_1021) ;  /* 0x000003d000017945 */ /* 0x000fe20003800000 */
[----:B------:R-:W-:-:S02]  /*a4c0*/  IMAD R21, R84, R81, R82 ;  /* 0x0000005154157224 */ /* 0x000fc400078e0252 */
[----:B------:R-:W-:Y:S02]  /*a4d0*/  IMAD.SHL.U32 R83, R0, 0x20, RZ ;  /* 0x0000002000537824 */ /* 0x000fe400078e00ff */
[C---:B------:R-:W-:Y:S01]  /*a4e0*/  IMAD R81, R7.reuse, UR7, R80 ;  /* 0x0000000707517c24 */ /* 0x040fe2000f8e0250 */
[----:B------:R-:W-:Y:S01]  /*a4f0*/  SHF.R.S32.HI R0, RZ, 0x1f, R21 ;  /* 0x0000001fff007819 */ /* 0x000fe20000011415 */
[----:B------:R-:W-:Y:S01]  /*a500*/  IMAD.WIDE.U32 R4, R7, UR6, R4 ;  /* 0x0000000607047c25 */ /* 0x000fe2000f8e0004 */
[----:B------:R-:W-:Y:S01]  /*a510*/  ULDC.64 UR6, c[0x0][0xbd8] ;  /* 0x0002f60000067ab9 */ /* 0x000fe20000000a00 */
[----:B------:R-:W-:Y:S02]  /*a520*/  SEL R7, RZ, 0x40, P0 ;  /* 0x00000040ff077807 */ /* 0x000fe40000000000 */
[----:B------:R-:W-:Y:S01]  /*a530*/  IMAD.U32 R88, RZ, RZ, UR42 ;  /* 0x0000002aff587e24 */ /* 0x000fe2000f8e00ff */
[----:B------:R-:W-:Y:S01]  /*a540*/  ISETP.GE.AND P0, PT, R198, UR10, PT ;  /* 0x0000000ac6007c0c */ /* 0x000fe2000bf06270 */
[----:B------:R-:W-:Y:S01]  /*a550*/  IMAD.IADD R5, R5, 0x1, R81 ;  /* 0x0000000105057824 */ /* 0x000fe200078e0251 */
[----:B------:R-:W-:Y:S01]  /*a560*/  LOP3.LUT R20, R83, 0x20, R20, 0xe2, !PT ;  /* 0x0000002053147812 */ /* 0x000fe200078ee214 */
[----:B------:R-:W-:-:S02]  /*a570*/  IMAD R0, R0, UR6, RZ ;  /* 0x0000000600007c24 */ /* 0x000fc4000f8e02ff */
[----:B------:R-:W-:Y:S01]  /*a580*/  IMAD R89, R3, R84, RZ ;  /* 0x0000005403597224 */ /* 0x000fe200078e02ff */
[----:B------:R-:W-:Y:S01]  /*a590*/  LOP3.LUT R7, R20, R7, RZ, 0xfc, !PT ;  /* 0x0000000714077212 */ /* 0x000fe200078efcff */
[----:B------:R-:W-:Y:S02]  /*a5a0*/  IMAD R88, R88, 0x40, R195 ;  /* 0x0000004058587824 */ /* 0x000fe400078e02c3 */
[C---:B------:R-:W-:Y:S01]  /*a5b0*/  IMAD R3, R21.reuse, UR7, R0 ;  /* 0x0000000715037c24 */ /* 0x040fe2000f8e0200 */
[----:B------:R-:W-:Y:S01]  /*a5c0*/  SEL R0, RZ, 0x80, P0 ;  /* 0x00000080ff007807 */ /* 0x000fe20000000000 */
[----:B------:R-:W-:Y:S01]  /*a5d0*/  IMAD.WIDE.U32 R4, R21, UR6, R4 ;  /* 0x0000000615047c25 */ /* 0x000fe2000f8e0004 */
[----:B------:R-:W-:Y:S01]  /*a5e0*/  UIADD3 UR6, UR40, 0x38820, URZ ;  /* 0x0003882028067890 */ /* 0x000fe2000fffe03f */
[----:B------:R-:W-:Y:S02]  /*a5f0*/  ISETP.GE.AND P0, PT, R88, R89, PT ;  /* 0x000000595800720c */ /* 0x000fe40003f06270 */
[----:B------:R-:W-:Y:S01]  /*a600*/  IMAD.IADD R3, R5, 0x1, R3 ;  /* 0x0000000105037824 */ /* 0x000fe200078e0203 */
[----:B------:R-:W-:Y:S01]  /*a610*/  UPRMT UR6, URZ, 0x654, UR6 ;  /* 0x000006543f067896 */ /* 0x000fe20008000006 */
[----:B------:R-:W-:-:S02]  /*a620*/  LEA R86, P1, R4, UR8, 0x1 ;  /* 0x0000000804567c11 */ /* 0x000fc4000f8208ff */
[----:B------:R-:W-:Y:S02]  /*a630*/  LOP3.LUT R0, R7, R0, RZ, 0xfc, !PT ;  /* 0x0000000007007212 */ /* 0x000fe400078efcff */
[----:B------:R-:W-:Y:S01]  /*a640*/  LEA.HI.X R87, R4, UR9, R3, 0x1, P1 ;  /* 0x0000000904577c11 */ /* 0x000fe200088f0c03 */
[----:B-1----:R0:W1:Y:S03]  /*a650*/  SHFL.IDX PT, R20, R86, RZ, 0x181f ;  /* 0x00181fff56147589 */ /* 0x00206600000e0000 */
[----:B------:R-:W-:Y:S01]  /*a660*/  SYNCS.ARRIVE.TRANS64.RED.A1T0 RZ, [UR6], RZ ;  /* 0x000000ffffff79a7 */ /* 0x000fe20008100406 */
[----:B------:R0:W2:Y:S01]  /*a670*/  SHFL.IDX PT, R21, R87, RZ, 0x181f ;  /* 0x00181fff57157589 */ /* 0x0000a200000e0000 */
[----:B------:R-:W-:Y:S05]  /*a680*/  @P0 BRA `(.L_x_1022) ;  /* 0x00000000007c0947 */ /* 0x000fea0003800000 */
        /* <DEDUP_REMOVED lines=31> */
.L_x_1022:
[----:B------:R-:W-:Y:S05]  /*a880*/  BSYNC B1 ;  /* 0x0000000000017941 */ /* 0x000fea0003800000 */
.L_x_1021:
[----:B------:R-:W-:Y:S01]  /*a890*/  VIADD R3, R88, 0x20 ;  /* 0x0000002058037836 */ /* 0x000fe20000000000 */
[----:B---3-5:R4:W3:Y:S04]  /*a8a0*/  SHFL.IDX PT, R9, R87, 0x1, 0x181f ;  /* 0x00381f0057097f89 */ /* 0x0288e800000e0000 */
        /* <DEDUP_REMOVED lines=10> */
[----:B-1----:R-:W-:Y:S01]  /*a950*/  @!P3 LEA R20, P6, R191, R8, 0x1 ;  /* 0x00000008bf14b211 */ /* 0x002fe200078c08ff */
[----:B------:R0:W-:Y:S01]  /*a960*/  @!P0 ST.E.128 desc[UR44][R4.64], R12 ;  /* 0x0000000c04008985 */ /* 0x0001e2000c101d2c */
[----:B------:R-:W-:Y:S02]  /*a970*/  ISETP.GE.AND P0, PT, R188, UR10, PT ;  /* 0x0000000abc007c0c */ /* 0x000fe4000bf06270 */
[----:B------:R-:W-:Y:S02]  /*a980*/  @!P5 LEA.HI.X R11, R192, R9, R209, 0x1, P4 ;  /* 0x00000009c00bd211 */ /* 0x000fe400020f0cd1 */
[----:B------:R-:W-:-:S02]  /*a990*/  LOP3.LUT P4, RZ, R7, 0x40, RZ, 0xc0, !PT ;  /* 0x0000004007ff7812 */ /* 0x000fc4000788c0ff */
[----:B--2---:R-:W-:Y:S01]  /*a9a0*/  @!P3 LEA.HI.X R21, R191, R9, R208, 0x1, P6 ;  /* 0x00000009bf15b211 */ /* 0x004fe200030f0cd0 */
        /* <DEDUP_REMOVED lines=20> */
.L_x_1018:
[----:B------:R-:W0:Y:S01]  /*aaf0*/  LDC.64 R8, c[0x0][0xd00] ;  /* 0x00034000ff087b82 */ /* 0x000e220000000a00 */
[----:B------:R-:W-:Y:S01]  /*ab00*/  ULDC.64 UR6, c[0x0][0xd08] ;  /* 0x0003420000067ab9 */ /* 0x000fe20000000a00 */
[----:B------:R-:W-:-:S06]  /*ab10*/  IMAD.MOV.U32 R3, RZ, RZ, RZ ;  /* 0x000000ffff037224 */ /* 0x000fcc00078e00ff */
[----:B------:R-:W1:Y:S01]  /*ab20*/  LDC.64 R4, c[0x0][0xd00] ;  /* 0x00034000ff047b82 */ /* 0x000e620000000a00 */
[----:B------:R-:W-:-:S04]  /*ab30*/  ISETP.NE.U32.AND P1, PT, RZ, UR6, PT ;  /* 0x00000006ff007c0c */ /* 0x000fc8000bf25070 */
[----:B------:R-:W-:-:S03]  /*ab40*/  ISETP.NE.AND.EX P1, PT, RZ, UR7, PT, P1 ;  /* 0x00000007ff007c0c */ /* 0x000fc6000bf25310 */
[----:B------:R-:W2:Y:S01]  /*ab50*/  LDC R25, c[0x0][0xce8] ;  /* 0x00033a00ff197b82 */ /* 0x000ea20000000800 */
[----:B0-----:R-:W-:-:S04]  /*ab60*/  ISETP.NE.U32.AND P0, PT, R8, RZ, PT ;  /* 0x000000ff0800720c */ /* 0x001fc80003f05070 */
[----:B------:R-:W-:Y:S01]  /*ab70*/  ISETP.NE.AND.EX P0, PT, R9, RZ, PT, P0 ;  /* 0x000000ff0900720c */ /* 0x000fe20003f05300 */
[----:B-1----:R-:W-:-:S04]  /*ab80*/  IMAD.WIDE R8, R186, 0x4, R4 ;  /* 0x00000004ba087825 */ /* 0x002fc800078e0204 */
[----:B------:R-:W0:Y:S01]  /*ab90*/  @P1 LDC.64 R4, c[0x0][0xd08] ;  /* 0x00034200ff041b82 */ /* 0x000e220000000a00 */
[----:B------:R-:W-:Y:S02]  /*aba0*/  ULDC UR6, c[0x0][0xb88] ;  /* 0x0002e20000067ab9 */ /* 0x000fe40000000800 */
[----:B------:R-:W-:-:S05]  /*abb0*/  IMAD.U32 R0, RZ, RZ, UR6 ;  /* 0x00000006ff007e24 */ /* 0x000fca000f8e00ff */
[----:B------:R1:W5:Y:S01]  /*abc0*/  @P0 LDG.E R3, desc[UR44][R8.64] ;  /* 0x0000002c08030981 */ /* 0x000362000c1e1900 */
[----:B0-----:R-:W-:-:S05]  /*abd0*/  @P1 IMAD.WIDE R4, R186, 0x4, R4 ;  /* 0x00000004ba041825 */ /* 0x001fca00078e0204 */
[----:B------:R1:W5:Y:S01]  /*abe0*/  @P1 LDG.E R0, desc[UR44][R4.64] ;  /* 0x0000002c04001981 */ /* 0x000362000c1e1900 */
[----:B------:R-:W-:Y:S01]  /*abf0*/  ISETP.GE.AND P2, PT, R202, 0x40, PT ;  /* 0x00000040ca00780c */ /* 0x000fe20003f46270 */
[----:B--2---:R-:W-:-:S12]  /*ac00*/  @P1 BRA `(.L_x_1024) ;  /* 0x0000000000101947 */ /* 0x004fd80003800000 */
[----:B------:R-:W-:Y:S05]  /*ac10*/  @!P0 BRA `(.L_x_1024) ;  /* 0x00000000000c8947 */ /* 0x000fea0003800000 */
[----:B-1----:R-:W2:Y:S04]  /*ac20*/  LDG.E R5, desc[UR44][R8.64] ;  /* 0x0000002c08057981 */ /* 0x002ea8000c1e1900 */
[----:B-----5:R-:W2:Y:S02]  /*ac30*/  LDG.E R0, desc[UR44][R8.64+0x4] ;  /* 0x0000042c08007981 */ /* 0x020ea4000c1e1900 */
[----:B--2---:R-:W-:-:S07]  /*ac40*/  IMAD.IADD R0, R0, 0x1, -R5 ;  /* 0x0000000100007824 */ /* 0x004fce00078e0a05 */
.L_x_1024:
[----:B------:R-:W-:Y:S01]  /*ac50*/  BSSY B1, `(.L_x_1025) ;  /* 0x000002f000017945 */ /* 0x000fe20003800000 */
[----:B------:R-:W-:Y:S02]  /*ac60*/  SHF.R.S32.HI R13, RZ, 0x1f, R187 ;  /* 0x0000001fff0d7819 */ /* 0x000fe400000114bb */
[----:B------:R-:W-:Y:S02]  /*ac70*/  SEL R15, R186, RZ, !P0 ;  /* 0x000000ffba0f7207 */ /* 0x000fe40004000000 */
[----:B------:R-:W-:Y:S02]  /*ac80*/  SEL R194, R194, RZ, !P0 ;  /* 0x000000ffc2c27207 */ /* 0x000fe40004000000 */
[----:B-----5:R-:W-:Y:S01]  /*ac90*/  SHF.R.S32.HI R12, RZ, 0x1f, R3 ;  /* 0x0000001fff0c7819 */ /* 0x020fe20000011403 */
[----:B------:R-:W-:Y:S06]  /*aca0*/  @P2 BRA `(.L_x_1026) ;  /* 0x0000000000a42947 */ /* 0x000fec0003800000 */
[----:B-1----:R-:W0:Y:S01]  /*acb0*/  S2R R5, SR_TID.X ;  /* 0x0000000000057919 */ /* 0x002e220000002100 */
[----:B------:R-:W1:Y:S01]  /*acc0*/  LDC R11, c[0x0][0xce8] ;  /* 0x00033a00ff0b7b82 */ /* 0x000e620000000800 */
[----:B------:R-:W-:-:S04]  /*acd0*/  IMAD.U32 R4, RZ, RZ, UR42 ;  /* 0x0000002aff047e24 */ /* 0x000fc8000f8e00ff */
[----:B0-----:R-:W-:Y:S02]  /*ace0*/  IMAD R4, R4, 0x40, R5 ;  /* 0x0000004004047824 */ /* 0x001fe400078e0205 */
[----:B-1----:R-:W-:Y:S02]  /*acf0*/  IMAD R5, R0, R11, RZ ;  /* 0x0000000b00057224 */ /* 0x002fe400078e02ff */
        /* <DEDUP_REMOVED lines=11> */
[----:B------:R-:W1:Y:S01]  /*adb0*/  @P0 LDC R21, c[0x0][0xcf0] ;  /* 0x00033c00ff150b82 */ /* 0x000e620000000800 */
[----:B0-----:R-:W-:-:S04]  /*adc0*/  @P0 IMAD.HI.U32 R8, R14, R9, RZ ;  /* 0x000000090e080227 */ /* 0x001fc800078e00ff */
[----:B------:R-:W-:Y:S01]  /*add0*/  IMAD R9, R187, UR7, R10 ;  /* 0x00000007bb097c24 */ /* 0x000fe2000f8e020a */
[----:B------:R-:W-:Y:S01]  /*ade0*/  ULDC.64 UR6, c[0x0][0xc98] ;  /* 0x0003260000067ab9 */ /* 0x000fe20000000a00 */
[----:B-1----:R-:W-:Y:S02]  /*adf0*/  @P0 SHF.R.U32.HI R7, RZ, R21, R8 ;  /* 0x00000015ff070219 */ /* 0x002fe40000011608 */
        /* <DEDUP_REMOVED lines=20> */
.L_x_1026:
[----:B------:R-:W-:Y:S05]  /*af40*/  BSYNC B1 ;  /* 0x0000000000017941 */ /* 0x000fea0003800000 */
.L_x_1025:
[----:B------:R-:W-:Y:S01]  /*af50*/  ISETP.NE.AND P0, PT, R25, 0x1, PT ;  /* 0x000000011900780c */ /* 0x000fe20003f05270 */
[----:B------:R-:W-:Y:S01]  /*af60*/  ULDC.64 UR6, c[0x0][0xba0] ;  /* 0x0002e80000067ab9 */ /* 0x000fe20000000a00 */
[----:B------:R-:W-:Y:S01]  /*af70*/  ULDC UR8, c[0x0][0xbc8] ;  /* 0x0002f20000087ab9 */ /* 0x000fe20000000800 */
[----:B01----:R-:W-:Y:S01]  /*af80*/  IMAD R8, R12, UR6, RZ ;  /* 0x000000060c087c24 */ /* 0x003fe2000f8e02ff */
[----:B------:R-:W-:Y:S01]  /*af90*/  ISETP.GE.AND P1, PT, R192, UR8, PT ;  /* 0x00000008c0007c0c */ /* 0x000fe2000bf26270 */
[C---:B------:R-:W-:Y:S01]  /*afa0*/  IMAD.WIDE.U32 R4, R3.reuse, UR6, RZ ;  /* 0x0000000603047c25 */ /* 0x040fe2000f8e00ff */
[----:B------:R-:W-:Y:S01]  /*afb0*/  ISETP.GE.AND P2, PT, R16, UR8, PT ;  /* 0x0000000810007c0c */ /* 0x000fe2000bf46270 */
[----:B------:R-:W-:Y:S01]  /*afc0*/  BSSY B1, `(.L_x_1027) ;  /* 0x0000066000017945 */ /* 0x000fe20003800000 */
[----:B------:R-:W-:Y:S01]  /*afd0*/  SEL R9, RZ, 0xffffffff, P1 ;  /* 0xffffffffff097807 */ /* 0x000fe20000800000 */
[----:B------:R-:W-:Y:S01]  /*afe0*/  IMAD R3, R3, UR7, R8 ;  /* 0x0000000703037c24 */ /* 0x000fe2000f8e0208 */
[----:B------:R-:W-:Y:S01]  /*aff0*/  ULDC.64 UR6, c[0x0][0xbe8] ;  /* 0x0002fa0000067ab9 */ /* 0x000fe20000000a00 */
[----:B------:R-:W-:Y:S01]  /*b000*/  IMAD R7, R193, 0x20, R195 ;  /* 0x00000020c1077824 */ /* 0x000fe200078e02c3 */
[----:B------:R-:W-:Y:S01]  /*b010*/  ISETP.GE.AND P1, PT, R191, UR8, PT ;  /* 0x00000008bf007c0c */ /* 0x000fe2000bf26270 */
[----:B------:R-:W0:Y:S01]  /*b020*/  @P0 LDC R11, c[0x0][0xcec] ;  /* 0x00033b00ff0b0b82 */ /* 0x000e220000000800 */
[----:B------:R-:W-:-:S02]  /*b030*/  IMAD.U32 R10, RZ, RZ, UR42 ;  /* 0x0000002aff0a7e24 */ /* 0x000fc4000f8e00ff */
[----:B------:R-:W-:Y:S02]  /*b040*/  IMAD R8, R13, UR6, RZ ;  /* 0x000000060d087c24 */ /* 0x000fe4000f8e02ff */
[----:B------:R-:W-:Y:S01]  /*b050*/  IMAD R10, R10, 0x40, R7 ;  /* 0x000000400a0a7824 */ /* 0x000fe200078e0207 */
[----:B------:R-:W-:Y:S01]  /*b060*/  SEL R7, RZ, 0xffffffff, P1 ;  /* 0xffffffffff077807 */ /* 0x000fe20000800000 */
[----:B------:R-:W-:Y:S01]  /*b070*/  IMAD.IADD R5, R5, 0x1, R3 ;  /* 0x0000000105057824 */ /* 0x000fe200078e0203 */
[----:B------:R-:W1:Y:S01]  /*b080*/  @P0 LDC R12, c[0x0][0xcf0] ;  /* 0x00033c00ff0c0b82 */ /* 0x000e620000000800 */
[----:B------:R-:W-:Y:S01]  /*b090*/  IMAD R3, R187, UR7, R8 ;  /* 0x00000007bb037c24 */ /* 0x000fe2000f8e0208 */
[----:B------:R-:W-:Y:S01]  /*b0a0*/  SEL R8, RZ, 0x1, P2 ;  /* 0x00000001ff087807 */ /* 0x000fe20001000000 */
[----:B------:R-:W-:Y:S01]  /*b0b0*/  IMAD.SHL.U32 R9, R9, 0x2, RZ ;  /* 0x0000000209097824 */ /* 0x000fe200078e00ff */
[----:B------:R-:W-:Y:S01]  /*b0c0*/  ISETP.GE.AND P1, PT, R190, UR8, PT ;  /* 0x00000008be007c0c */ /* 0x000fe2000bf26270 */
[----:B------:R-:W-:Y:S01]  /*b0d0*/  IMAD.WIDE.U32 R4, R187, UR6, R4 ;  /* 0x00000006bb047c25 */ /* 0x000fe2000f8e0004 */
[----:B------:R-:W-:Y:S01]  /*b0e0*/  ULDC.64 UR6, c[0x0][0xbf0] ;  /* 0x0002fc0000067ab9 */ /* 0x000fe20000000a00 */
[----:B------:R-:W-:-:S02]  /*b0f0*/  ISETP.GE.AND P2, PT, R198, UR8, PT ;  /* 0x00000008c6007c0c */ /* 0x000fc4000bf46270 */
[----:B------:R-:W-:Y:S01]  /*b100*/  IMAD.SHL.U32 R7, R7, 0x4, RZ ;  /* 0x0000000407077824 */ /* 0x000fe200078e00ff */
[----:B------:R-:W-:Y:S01]  /*b110*/  LOP3.LUT R8, R9, 0x2, R8, 0xe2, !PT ;  /* 0x0000000209087812 */ /* 0x000fe200078ee208 */
[----:B------:R-:W-:Y:S01]  /*b120*/  IMAD.IADD R5, R5, 0x1, R3 ;  /* 0x0000000105057824 */ /* 0x000fe200078e0203 */
[----:B------:R-:W-:Y:S01]  /*b130*/  SEL R13, RZ, 0xffffffff, P1 ;  /* 0xffffffffff0d7807 */ /* 0x000fe20000800000 */
[----:B------:R-:W-:Y:S01]  /*b140*/  IMAD R3, R194, UR6, RZ ;  /* 0x00000006c2037c24 */ /* 0x000fe2000f8e02ff */
[----:B------:R-:W-:Y:S01]  /*b150*/  LOP3.LUT R8, R7, 0x4, R8, 0xe2, !PT ;  /* 0x0000000407087812 */ /* 0x000fe200078ee208 */
[----:B------:R-:W-:-:S04]  /*b160*/  IMAD.WIDE.U32 R4, R15, UR6, R4 ;  /* 0x000000060f047c25 */ /* 0x000fc8000f8e0004 */
[----:B0-----:R-:W-:-:S04]  /*b170*/  @P0 IMAD.HI.U32 R7, R10, R11, RZ ;  /* 0x0000000b0a070227 */ /* 0x001fc800078e00ff */
[----:B------:R-:W-:Y:S01]  /*b180*/  IMAD R9, R15, UR7, R3 ;  /* 0x000000070f097c24 */ /* 0x000fe2000f8e0203 */
[----:B------:R-:W-:Y:S01]  /*b190*/  ULDC.64 UR6, c[0x0][0xbe0] ;  /* 0x0002f80000067ab9 */ /* 0x000fe20000000a00 */
[----:B------:R-:W-:Y:S01]  /*b1a0*/  IMAD.MOV.U32 R3, RZ, RZ, R10 ;  /* 0x000000ffff037224 */ /* 0x000fe200078e000a */
[----:B-1----:R-:W-:Y:S01]  /*b1b0*/  @P0 SHF.R.U32.HI R3, RZ, R12, R7 ;  /* 0x0000000cff030219 */ /* 0x002fe20000011607 */
[----:B------:R-:W-:Y:S01]  /*b1c0*/  IMAD.SHL.U32 R11, R13, 0x8, RZ ;  /* 0x000000080d0b7824 */ /* 0x000fe200078e00ff */
[----:B------:R-:W-:Y:S01]  /*b1d0*/  ISETP.GE.AND P0, PT, R189, UR8, PT ;  /* 0x00000008bd007c0c */ /* 0x000fe2000bf06270 */
[----:B------:R-:W-:Y:S01]  /*b1e0*/  IMAD.IADD R5, R5, 0x1, R9 ;  /* 0x0000000105057824 */ /* 0x000fe200078e0209 */
[--C-:B------:R-:W-:Y:S01]  /*b1f0*/  SHF.R.S32.HI R7, RZ, 0x1f, R3.reuse ;  /* 0x0000001fff077819 */ /* 0x100fe20000011403 */
[----:B------:R-:W-:Y:S01]  /*b200*/  IMAD.MOV R9, RZ, RZ, -R3 ;  /* 0x000000ffff097224 */ /* 0x000fe200078e0a03 */
[----:B------:R-:W-:Y:S01]  /*b210*/  LOP3.LUT R11, R11, 0x8, R8, 0xe2, !PT ;  /* 0x000000080b0b7812 */ /* 0x000fe200078ee208 */
[----:B------:R-:W-:Y:S01]  /*b220*/  IMAD.WIDE.U32 R4, R3, UR6, R4 ;  /* 0x0000000603047c25 */ /* 0x000fe2000f8e0004 */
[----:B------:R-:W-:-:S02]  /*b230*/  SEL R12, RZ, 0xffffffff, P0 ;  /* 0xffffffffff0c7807 */ /* 0x000fc40000000000 */
[----:B------:R-:W-:Y:S01]  /*b240*/  ISETP.GE.AND P0, PT, R188, UR8, PT ;  /* 0x00000008bc007c0c */ /* 0x000fe2000bf06270 */
[----:B------:R-:W-:Y:S02]  /*b250*/  IMAD R8, R7, UR6, RZ ;  /* 0x0000000607087c24 */ /* 0x000fe4000f8e02ff */
[----:B------:R-:W-:Y:S01]  /*b260*/  IMAD R7, R25, R9, R10 ;  /* 0x0000000919077224 */ /* 0x000fe200078e020a */
[----:B------:R-:W-:Y:S01]  /*b270*/  SEL R10, RZ, 0xffffffff, P0 ;  /* 0xffffffffff0a7807 */ /* 0x000fe20000000000 */
[----:B------:R-:W-:Y:S01]  /*b280*/  IMAD R9, R3, UR7, R8 ;  /* 0x0000000703097c24 */ /* 0x000fe2000f8e0208 */
[----:B------:R-:W-:Y:S01]  /*b290*/  ULDC.64 UR6, c[0x0][0xbd8] ;  /* 0x0002f60000067ab9 */ /* 0x000fe20000000a00 */
[----:B------:R-:W-:Y:S01]  /*b2a0*/  IMAD.U32 R26, RZ, RZ, UR42 ;  /* 0x0000002aff1a7e24 */ /* 0x000fe2000f8e00ff */
[----:B------:R-:W-:Y:S01]  /*b2b0*/  SHF.R.S32.HI R3, RZ, 0x1f, R7 ;  /* 0x0000001fff037819 */ /* 0x000fe20000011407 */
[----:B------:R-:W-:Y:S01]  /*b2c0*/  IMAD R27, R0, R25, RZ ;  /* 0x00000019001b7224 */ /* 0x000fe200078e02ff */
[----:B------:R-:W-:Y:S01]  /*b2d0*/  IADD3 R5, R5, R9, RZ ;  /* 0x0000000905057210 */ /* 0x000fe20007ffe0ff */
[----:B------:R-:W-:Y:S01]  /*b2e0*/  IMAD R26, R26, 0x40, R195 ;  /* 0x000000401a1a7824 */ /* 0x000fe200078e02c3 */
[----:B------:R-:W-:Y:S01]  /*b2f0*/  ISETP.GE.AND P0, PT, R199, UR8, PT ;  /* 0x00000008c7007c0c */ /* 0x000fe2000bf06270 */
[----:B------:R-:W-:-:S02]  /*b300*/  IMAD R0, R3, UR6, RZ ;  /* 0x0000000603007c24 */ /* 0x000fc4000f8e02ff */
[----:B------:R-:W-:Y:S02]  /*b310*/  IMAD.SHL.U32 R12, R12, 0x10, RZ ;  /* 0x000000100c0c7824 */ /* 0x000fe400078e00ff */
[C---:B------:R-:W-:Y:S01]  /*b320*/  IMAD R3, R7.reuse, UR7, R0 ;  /* 0x0000000707037c24 */ /* 0x040fe2000f8e0200 */
[----:B------:R-:W-:Y:S01]  /*b330*/  SEL R0, RZ, 0x40, P0 ;  /* 0x00000040ff007807 */ /* 0x000fe20000000000 */
[----:B------:R-:W-:Y:S01]  /*b340*/  IMAD.WIDE.U32 R4, R7, UR6, R4 ;  /* 0x0000000607047c25 */ /* 0x000fe2000f8e0004 */
[----:B------:R-:W-:Y:S01]  /*b350*/  ISETP.GE.AND P0, PT, R26, R27, PT ;  /* 0x0000001b1a00720c */ /* 0x000fe20003f06270 */
[----:B------:R-:W-:Y:S01]  /*b360*/  ULDC.64 UR6, c[0x0][0xb80] ;  /* 0x0002e00000067ab9 */ /* 0x000fe20000000a00 */
[----:B------:R-:W-:Y:S01]  /*b370*/  LOP3.LUT R11, R12, 0x10, R11, 0xe2, !PT ;  /* 0x000000100c0b7812 */ /* 0x000fe200078ee20b */
[----:B------:R-:W-:Y:S01]  /*b380*/  IMAD.SHL.U32 R10, R10, 0x20, RZ ;  /* 0x000000200a0a7824 */ /* 0x000fe200078e00ff */
[----:B------:R-:W-:Y:S01]  /*b390*/  LEA R7, P1, R4, UR6, 0x1 ;  /* 0x0000000604077c11 */ /* 0x000fe2000f8208ff */
[----:B------:R-:W-:Y:S01]  /*b3a0*/  IMAD.IADD R3, R5, 0x1, R3 ;  /* 0x0000000105037824 */ /* 0x000fe200078e0203 */
[----:B------:R-:W-:-:S02]  /*b3b0*/  SEL R5, RZ, 0x80, P2 ;  /* 0x00000080ff057807 */ /* 0x000fc40001000000 */
[----:B------:R-:W-:Y:S01]  /*b3c0*/  LOP3.LUT R11, R10, 0x20, R11, 0xe2, !PT ;  /* 0x000000200a0b7812 */ /* 0x000fe200078ee20b */
[----:B------:R0:W1:Y:S01]  /*b3d0*/  SHFL.IDX PT, R8, R7, RZ, 0x181f ;  /* 0x00181fff07087589 */ /* 0x00006200000e0000 */
[----:B------:R-:W-:Y:S02]  /*b3e0*/  LEA.HI.X R3, R4, UR7, R3, 0x1, P1 ;  /* 0x0000000704037c11 */ /* 0x000fe400088f0c03 */
[----:B------:R-:W-:-:S03]  /*b3f0*/  LOP3.LUT R24, R11, R0, RZ, 0xfc, !PT ;  /* 0x000000000b187212 */ /* 0x000fc600078efcff */
        /* <DEDUP_REMOVED lines=34> */
.L_x_1028:
[----:B------:R-:W-:Y:S05]  /*b620*/  BSYNC B1 ;  /* 0x0000000000017941 */ /* 0x000fea0003800000 */
.L_x_1027:
        /* <DEDUP_REMOVED lines=10> */
[-C--:B-1----:R-:W-:Y:S02]  /*b6d0*/  @!P2 LEA R10, P0, R192, R8.reuse, 0x1 ;  /* 0x00000008c00aa211 */ /* 0x082fe400078008ff */
        /* <DEDUP_REMOVED lines=25> */
.L_x_1023:
[----:B------:R-:W-:Y:S05]  /*b870*/  BSYNC B0 ;  /* 0x0000000000007941 */ /* 0x000fea0003800000 */
.L_x_1017:
[----:B------:R-:W-:Y:S02]  /*b880*/  ULDC UR6, c[0x0][0xd3c] ;  /* 0x00034f0000067ab9 */ /* 0x000fe40000000800 */
[----:B------:R-:W-:-:S06]  /*b890*/  UISETP.GE.AND UP0, UPT, UR5, UR6, UPT ;  /* 0x000000060500728c */ /* 0x000fcc000bf06270 */
[----:B------:R-:W-:-:S13]  /*b8a0*/  PLOP3.LUT P0, PT, PT, PT, UP0, 0x80, 0x0 ;  /* 0x000000000000781c */ /* 0x000fda0003f0f008 */
[----:B------:R-:W-:Y:S05]  /*b8b0*/  @!P0 BRA `(.L_x_1029) ;  /* 0xffffff5400b88947 */ /* 0x000fea000383ffff */
[----:B------:R-:W-:Y:S05]  /*b8c0*/  EXIT ;  /* 0x000000000000794d */ /* 0x000fea0003800000 */
.L_x_983:
        /* <DEDUP_REMOVED lines=16> */
.L_x_1030:
        /* <DEDUP_REMOVED lines=40> */
.L_x_1036:
        /* <DEDUP_REMOVED lines=12> */
.L_x_1035:
[----:B------:R-:W-:Y:S05]  /*bd10*/  BSYNC B0 ;  /* 0x0000000000007941 */ /* 0x000fea0003800000 */
.L_x_1034:
        /* <DEDUP_REMOVED lines=21> */
.L_x_1032:
        /* <DEDUP_REMOVED lines=15> */
.L_x_1037:
        /* <DEDUP_REMOVED lines=28> */
.L_x_1033:
[----:B------:R-:W-:Y:S01]  /*c120*/  ULDC UR4, c[0x0][0xd3c] ;  /* 0x00034f0000047ab9 */ /* 0x000fe20000000800 */
[----:B------:R-:W-:Y:S02]  /*c130*/  IMAD.MOV.U32 R17, RZ, RZ, RZ ;  /* 0x000000ffff117224 */ /* 0x000fe400078e00ff */
[----:B------:R-:W-:Y:S02]  /*c140*/  IMAD.U32 R16, RZ, RZ, UR6 ;  /* 0x00000006ff107e24 */ /* 0x000fe4000f8e00ff */
[----:B------:R-:W-:Y:S02]  /*c150*/  IMAD.MOV.U32 R18, RZ, RZ, RZ ;  /* 0x000000ffff127224 */ /* 0x000fe400078e00ff */
[----:B------:R-:W-:-:S07]  /*c160*/  IMAD.U32 R19, RZ, RZ, UR4 ;  /* 0x00000004ff137e24 */ /* 0x000fce000f8e00ff */
.L_x_1038:
[----:B------:R-:W-:-:S13]  /*c170*/  ISETP.NE.AND P0, PT, R5, RZ, PT ;  /* 0x000000ff0500720c */ /* 0x000fda0003f05270 */
[----:B------:R-:W0:Y:S01]  /*c180*/  @!P0 S2R R3, SR_CgaCtaId ;  /* 0x0000000000038919 */ /* 0x000e220000008800 */
[----:B------:R-:W-:-:S04]  /*c190*/  @!P0 MOV R0, 0x400 ;  /* 0x0000040000008802 */ /* 0x000fc80000000f00 */
[----:B0-----:R-:W-:-:S05]  /*c1a0*/  @!P0 LEA R0, R3, R0, 0x18 ;  /* 0x0000000003008211 */ /* 0x001fca00078ec0ff */
[----:B------:R1:W-:Y:S01]  /*c1b0*/  @!P0 STS.128 [R0+0x388d0], R16 ;  /* 0x0388d01000008388 */ /* 0x0003e20000000c00 */
[----:B------:R-:W-:Y:S06]  /*c1c0*/  BAR.ARV 0x5, 0x180 ;  /* 0x0146000000007b1d */ /* 0x000fec0000002000 */
.L_x_1031:
        /* <DEDUP_REMOVED lines=18> */
[----:B-1----:R-:W-:-:S05]  /*c2f0*/  IMAD.SHL.U32 R0, R5, 0x8, RZ ;  /* 0x0000000805007824 */ /* 0x002fca00078e00ff */
[----:B------:R-:W-:-:S04]  /*c300*/  LOP3.LUT R2, R0, 0x1f8, RZ, 0xc0, !PT ;  /* 0x000001f800027812 */ /* 0x000fc800078ec0ff */
[----:B------:R-:W-:Y:S01]  /*c310*/  LOP3.LUT R3, R2, 0x38, R5, 0x78, !PT ;  /* 0x0000003802037812 */ /* 0x000fe200078e7805 */
[----:B------:R-:W-:Y:S01]  /*c320*/  IMAD.SHL.U32 R2, R5, 0x10, RZ ;  /* 0x0000001005027824 */ /* 0x000fe200078e00ff */
[----:B------:R-:W-:Y:S02]  /*c330*/  SHF.R.U32.HI R5, RZ, 0x3, R4 ;  /* 0x00000003ff057819 */ /* 0x000fe40000011604 */
[----:B------:R-:W-:Y:S02]  /*c340*/  LOP3.LUT R4, R0, 0x38, RZ, 0xc0, !PT ;  /* 0x0000003800047812 */ /* 0x000fe400078ec0ff */
[----:B------:R-:W-:Y:S02]  /*c350*/  LOP3.LUT R34, R3, 0x200, R0, 0xf8, !PT ;  /* 0x0000020003227812 */ /* 0x000fe400078ef800 */
[----:B------:R-:W-:Y:S02]  /*c360*/  LOP3.LUT R2, R5, 0x70, R2, 0xf8, !PT ;  /* 0x0000007005027812 */ /* 0x000fe400078ef802 */
[----:B------:R-:W-:Y:S01]  /*c370*/  LOP3.LUT R0, R4, 0x40, RZ, 0xfc, !PT ;  /* 0x0000004004007812 */ /* 0x000fe200078efcff */
[----:B------:R-:W-:Y:S01]  /*c380*/  IMAD R25, R34, 0x2, R23 ;  /* 0x0000000222197824 */ /* 0x000fe200078e0217 */
[----:B------:R-:W-:-:S02]  /*c390*/  LOP3.LUT R3, R4, 0x80, RZ, 0xfc, !PT ;  /* 0x0000008004037812 */ /* 0x000fc400078efcff */
[C---:B------:R-:W-:Y:S02]  /*c3a0*/  LOP3.LUT R2, R4.reuse, 0xc0, RZ, 0xfc, !PT ;  /* 0x000000c004027812 */ /* 0x040fe400078efcff */
[C---:B------:R-:W-:Y:S02]  /*c3b0*/  LOP3.LUT R0, R4.reuse, 0x100, RZ, 0xfc, !PT ;  /* 0x0000010004007812 */ /* 0x040fe400078efcff */
[C---:B------:R-:W-:Y:S02]  /*c3c0*/  LOP3.LUT R3, R4.reuse, 0x140, RZ, 0xfc, !PT ;  /* 0x0000014004037812 */ /* 0x040fe400078efcff */
[C---:B------:R-:W-:Y:S02]  /*c3d0*/  LOP3.LUT R2, R4.reuse, 0x180, RZ, 0xfc, !PT ;  /* 0x0000018004027812 */ /* 0x040fe400078efcff */
[----:B---3--:R-:W-:-:S07]  /*c3e0*/  LOP3.LUT R0, R4, 0x1c0, RZ, 0xfc, !PT ;  /* 0x000001c004007812 */ /* 0x008fce00078efcff */
.L_x_1106:
[----:B------:R-:W0:Y:S02]  /*c3f0*/  LDC.64 R2, c[0x0][0xd88] ;  /* 0x00036200ff027b82 */ /* 0x000e240000000a00 */
[----:B0-----:R-:W-:-:S05]  /*c400*/  IMAD.WIDE R2, R19, 0x4, R2 ;  /* 0x0000000413027825 */ /* 0x001fca00078e0202 */
[----:B--2---:R-:W2:Y:S01]  /*c410*/  LDG.E R35, desc[UR44][R2.64] ;  /* 0x0000002c02237981 */ /* 0x004ea2000c1e1900 */
[----:B------:R-:W-:Y:S05]  /*c420*/  YIELD ;  /* 0x0000000000007946 */ /* 0x000fea0003800000 */
[----:B------:R-:W-:Y:S01]  /*c430*/  ULDC.64 UR4, c[0x0][0xb20] ;  /* 0x0002c80000047ab9 */ /* 0x000fe20000000a00 */
[----:B------:R-:W-:Y:S01]  /*c440*/  IMAD.MOV.U32 R32, RZ, RZ, RZ ;  /* 0x000000ffff207224 */ /* 0x000fe200078e00ff */
[----:B------:R-:W-:Y:S01]  /*c450*/  ISETP.NE.U32.AND P0, PT, RZ, UR4, PT ;  /* 0x00000004ff007c0c */ /* 0x000fe2000bf05070 */
[----:B------:R-:W-:-:S03]  /*c460*/  ULDC.64 UR6, c[0x0][0xb10] ;  /* 0x0002c40000067ab9 */ /* 0x000fc60000000a00 */
[----:B------:R-:W-:Y:S01]  /*c470*/  ISETP.NE.AND.EX P0, PT, RZ, UR5, PT, P0 ;  /* 0x00000005ff007c0c */ /* 0x000fe2000bf05300 */
[----:B------:R-:W-:Y:S01]  /*c480*/  IMAD.MOV.U32 R36, RZ, RZ, RZ ;  /* 0x000000ffff247224 */ /* 0x000fe200078e00ff */
[----:B--2---:R-:W-:-:S11]  /*c490*/  SHF.R.S32.HI R0, RZ, 0x1f, R35 ;  /* 0x0000001fff007819 */ /* 0x004fd60000011423 */
        /* <DEDUP_REMOVED lines=8> */
[----:B------:R-:W-:Y:S02]  /*c520*/  LOP3.LUT R22, R22, 0xffffffbf, RZ, 0xc0, !PT ;  /* 0xffffffbf16167812 */ /* 0x000fe400078ec0ff */
[----:B------:R-:W-:Y:S02]  /*c530*/  ISETP.NE.AND.EX P2, PT, RZ, UR5, PT, P0 ;  /* 0x00000005ff007c0c */ /* 0x000fe4000bf45300 */
[----:B------:R-:W-:Y:S02]  /*c540*/  ISETP.NE.U32.AND P0, PT, RZ, UR6, PT ;  /* 0x00000006ff007c0c */ /* 0x000fe4000bf05070 */
[----:B-1----:R-:W-:Y:S02]  /*c550*/  IADD3 R2, P1, R27, UR4, RZ ;  /* 0x000000041b027c10 */ /* 0x002fe4000ff3e0ff */
[----:B------:R-:W-:-:S02]  /*c560*/  ISETP.NE.AND.EX P0, PT, RZ, UR7, PT, P0 ;  /* 0x00000007ff007c0c */ /* 0x000fc4000bf05300 */
[----:B------:R-:W-:Y:S01]  /*c570*/  IADD3.X R3, R28, UR5, RZ, P1, !PT ;  /* 0x000000051c037c10 */ /* 0x000fe20008ffe4ff */
[----:B------:R-:W-:-:S04]  /*c580*/  ULDC.64 UR4, c[0x0][0x418] ;  /* 0x0001060000047ab9 */ /* 0x000fc80000000a00 */
[----:B------:R-:W-:Y:S01]  /*c590*/  @P2 LOP3.LUT R22, R22, 0x40, RZ, 0xfc, !PT ;  /* 0x0000004016162812 */ /* 0x000fe200078efcff */
[----:B------:R1:W5:Y:S05]  /*c5a0*/  @P2 LDG.E R36, desc[UR44][R2.64] ;  /* 0x0000002c02242981 */ /* 0x00036a000c1e1900 */
[----:B------:R-:W-:-:S04]  /*c5b0*/  @P0 IADD3 R4, P1, R27, UR6, RZ ;  /* 0x000000061b040c10 */ /* 0x000fc8000ff3e0ff */
[----:B------:R-:W-:-:S05]  /*c5c0*/  @P0 IADD3.X R5, R28, UR7, RZ, P1, !PT ;  /* 0x000000071c050c10 */ /* 0x000fca0008ffe4ff */
        /* <DEDUP_REMOVED lines=9> */
[----:B---34-:R-:W-:Y:S05]  /*c660*/  @P0 BRA `(.L_x_1040) ;  /* 0x0000000000200947 */ /* 0x018fea0003800000 */
[----:B------:R-:W-:Y:S02]  /*c670*/  ULDC UR4, c[0x0][0x288] ;  /* 0x0000a20000047ab9 */ /* 0x000fe40000000800 */
[----:B-1----:R-:W-:-:S05]  /*c680*/  IMAD.U32 R0, RZ, RZ, UR4 ;  /* 0x00000004ff007e24 */ /* 0x002fca000f8e00ff */
[----:B------:R0:W-:Y:S01]  /*c690*/  STL [R1+0x10], R0 ;  /* 0x0000100001007387 */ /* 0x0001e20000100800 */
[----:B------:R-:W-:Y:S05]  /*c6a0*/  @!P2 BRA `(.L_x_1040) ;  /* 0x000000000010a947 */ /* 0x000fea0003800000 */
[----:B------:R-:W2:Y:S04]  /*c6b0*/  LDG.E R5, desc[UR44][R2.64] ;  /* 0x0000002c02057981 */ /* 0x000ea8000c1e1900 */
[----:B0-----:R-:W2:Y:S02]  /*c6c0*/  LDG.E R0, desc[UR44][R2.64+0x4] ;  /* 0x0000042c02007981 */ /* 0x001ea4000c1e1900 */
[----:B--2---:R-:W-:-:S05]  /*c6d0*/  IMAD.IADD R0, R0, 0x1, -R5 ;  /* 0x0000000100007824 */ /* 0x004fca00078e0a05 */
[----:B------:R2:W-:Y:S02]  /*c6e0*/  STL [R1+0x10], R0 ;  /* 0x0000100001007387 */ /* 0x0005e40000100800 */
.L_x_1040:
        /* <DEDUP_REMOVED lines=9> */
.L_x_1041:
[----:B------:R-:W-:Y:S02]  /*c780*/  ULDC.64 UR4, c[0x0][0xb00] ;  /* 0x0002c00000047ab9 */ /* 0x000fe40000000a00 */
[----:B------:R-:W-:-:S04]  /*c790*/  ISETP.NE.U32.AND P0, PT, RZ, UR4, PT ;  /* 0x00000004ff007c0c */ /* 0x000fc8000bf05070 */
[----:B------:R-:W-:-:S13]  /*c7a0*/  ISETP.NE.AND.EX P0, PT, RZ, UR5, PT, P0 ;  /* 0x00000005ff007c0c */ /* 0x000fda000bf05300 */
[----:B------:R-:W-:Y:S05]  /*c7b0*/  @!P0 BRA `(.L_x_1042) ;  /* 0x0000000000148947 */ /* 0x000fea0003800000 */
[----:B-1----:R-:W1:Y:S02]  /*c7c0*/  LDC.64 R2, c[0x0][0xb00] ;  /* 0x0002c000ff027b82 */ /* 0x002e640000000a00 */
[----:B-1----:R-:W-:-:S05]  /*c7d0*/  IMAD.WIDE R2, R29, 0x4, R2 ;  /* 0x000000041d027825 */ /* 0x002fca00078e0202 */
[----:B------:R-:W3:Y:S04]  /*c7e0*/  LDG.E R7, desc[UR44][R2.64] ;  /* 0x0000002c02077981 */ /* 0x000ee8000c1e1900 */
[----:B0-2---:R-:W3:Y:S02]  /*c7f0*/  LDG.E R0, desc[UR44][R2.64+0x4] ;  /* 0x0000042c02007981 */ /* 0x005ee4000c1e1900 */
[----:B---3--:R-:W-:-:S07]  /*c800*/  IMAD.IADD R7, R0, 0x1, -R7 ;  /* 0x0000000100077824 */ /* 0x008fce00078e0a07 */
.L_x_1042:
[----:B-----5:R-:W-:Y:S01]  /*c810*/  IMAD.IADD R33, R7, 0x1, -R32 ;  /* 0x0000000107217824 */ /* 0x020fe200078e0a20 */
[----:B------:R-:W-:Y:S03]  /*c820*/  BSSY B7, `(.L_x_1043) ;  /* 0x000045a000077945 */ /* 0x000fe60003800000 */
[C---:B012---:R-:W-:Y:S01]  /*c830*/  VIADD R0, R33.reuse, 0x3f ;  /* 0x0000003f21007836 */ /* 0x047fe20000000000 */
[----:B------:R0:W-:Y:S01]  /*c840*/  STL [R1+0x4], R33 ;  /* 0x0000042101007387 */ /* 0x0001e20000100800 */
[----:B------:R-:W-:-:S03]  /*c850*/  ISETP.GT.AND P0, PT, R33, RZ, PT ;  /* 0x000000ff2100720c */ /* 0x000fc60003f04270 */
[----:B------:R-:W-:-:S04]  /*c860*/  SHF.R.S32.HI R3, RZ, 0x1f, R0 ;  /* 0x0000001fff037819 */ /* 0x000fc80000011400 */
        /* <DEDUP_REMOVED lines=11> */
[----:B0-----:R-:W1:Y:S02]  /*c920*/  FLO.U32 R0, UR4 ;  /* 0x0000000400007d00 */ /* 0x001e6400080e0000 */
[----:B-1----:R-:W-:-:S06]  /*c930*/  ISETP.EQ.U32.AND P0, PT, R0, R5, PT ;  /* 0x000000050000720c */ /* 0x002fcc0003f02070 */
[----:B------:R-:W2:Y:S07]  /*c940*/  POPC R5, UR4 ;  /* 0x0000000400057d09 */ /* 0x000eae0008000000 */
[----:B--2---:R-:W2:Y:S01]  /*c950*/  @P0 ATOMG.E.ADD.STRONG.GPU PT, R3, desc[UR44][R2.64], R5 ;  /* 0x00000005020309a8 */ /* 0x004ea200081ee1ec */
[----:B------:R-:W0:Y:S02]  /*c960*/  S2R R4, SR_LTMASK ;  /* 0x0000000000047919 */ /* 0x000e240000003900 */
[----:B0-----:R-:W-:-:S04]  /*c970*/  LOP3.LUT R4, R4, UR4, RZ, 0xc0, !PT ;  /* 0x0000000404047c12 */ /* 0x001fc8000f8ec0ff */
[----:B------:R-:W0:Y:S01]  /*c980*/  POPC R7, R4 ;  /* 0x0000000400077309 */ /* 0x000e220000000000 */
[----:B--2---:R-:W0:Y:S02]  /*c990*/  SHFL.IDX PT, R0, R3, R0, 0x1f ;  /* 0x00001f0003007589 */ /* 0x004e2400000e0000 */
[----:B0-----:R-:W-:Y:S01]  /*c9a0*/  IADD3 R16, R0, UR37, R7 ;  /* 0x0000002500107c10 */ /* 0x001fe2000fffe007 */
[----:B------:R-:W-:Y:S06]  /*c9b0*/  BRA `(.L_x_1045) ;  /* 0x0000004400007947 */ /* 0x000fec0003800000 */
.L_x_1044:
[----:B0-----:R-:W-:Y:S01]  /*c9c0*/  VIADD R0, R23, 0x22400 ;  /* 0x0002240017007836 */ /* 0x001fe20000000000 */
        /* <DEDUP_REMOVED lines=18> */
[----:B0-----:R-:W-:Y:S05]  /*caf0*/  CALL.ABS.NOINC R2 ;  /* 0x0000000002007343 */ /* 0x001fea0003c00000 */
.L_x_1047:
[----:B------:R-:W-:Y:S05]  /*cb00*/  BSYNC B6 ;  /* 0x0000000000067941 */ /* 0x000fea0003800000 */
.L_x_1046:
        /* <DEDUP_REMOVED lines=8> */
[----:B------:R0:W1:Y:S01]  /*cb90*/  LDC.64 R2, c[0x4][R30] ;  /* 0x010000001e027b82 */ /* 0x0000620000000a00 */
        /* <DEDUP_REMOVED lines=11> */
.L_x_1050:
[----:B------:R0:W1:Y:S01]  /*cc50*/  LDC.64 R2, c[0x4][R30] ;  /* 0x010000001e027b82 */ /* 0x0000620000000a00 */
[----:B------:R-:W-:Y:S01]  /*cc60*/  ULDC.64 UR6, c[0x4][0x90] ;  /* 0x0100240000067ab9 */ /* 0x000fe20000000a00 */
[----:B------:R-:W-:Y:S01]  /*cc70*/  ULDC.64 UR8, c[0x4][0x98] ;  /* 0x0100260000087ab9 */ /* 0x000fe20000000a00 */
[----:B------:R-:W-:Y:S01]  /*cc80*/  ULDC.64 UR4, c[0x4][0x18] ;  /* 0x0100060000047ab9 */ /* 0x000fe20000000a00 */
[----:B------:R-:W-:Y:S01]  /*cc90*/  IMAD.U32 R4, RZ, RZ, UR6 ;  /* 0x00000006ff047e24 */ /* 0x000fe2000f8e00ff */
[----:B------:R-:W-:Y:S01]  /*cca0*/  MOV R12, 0x1 ;  /* 0x00000001000c7802 */ /* 0x000fe20000000f00 */
[----:B------:R-:W-:Y:S02]  /*ccb0*/  IMAD.U32 R5, RZ, RZ, UR7 ;  /* 0x00000007ff057e24 */ /* 0x000fe4000f8e00ff */
[----:B------:R-:W-:Y:S02]  /*ccc0*/  IMAD.U32 R6, RZ, RZ, UR8 ;  /* 0x00000008ff067e24 */ /* 0x000fe4000f8e00ff */
[----:B------:R-:W-:-:S02]  /*ccd0*/  IMAD.U32 R7, RZ, RZ, UR9 ;  /* 0x00000009ff077e24 */ /* 0x000fc4000f8e00ff */
[----:B------:R-:W-:Y:S02]  /*cce0*/  IMAD.U32 R10, RZ, RZ, UR4 ;  /* 0x00000004ff0a7e24 */ /* 0x000fe4000f8e00ff */
[----:B------:R-:W-:Y:S02]  /*ccf0*/  IMAD.U32 R11, RZ, RZ, UR5 ;  /* 0x00000005ff0b7e24 */ /* 0x000fe4000f8e00ff */
[----:B------:R-:W-:Y:S02]  /*cd00*/  IMAD.MOV.U32 R8, RZ, RZ, 0x70 ;  /* 0x00000070ff087424 */ /* 0x000fe400078e00ff */
[----:B0-----:R-:W-:-:S07]  /*cd10*/  IMAD.MOV.U32 R13, RZ, RZ, RZ ;  /* 0x000000ffff0d7224 */ /* 0x001fce00078e00ff */
[----:B------:R-:W-:-:S07]  /*cd20*/  LEPC R20, `(.L_x_1049) ;  /* 0x000000001014794e */ /* 0x000fce0000000000 */
[----:B-1----:R-:W-:Y:S05]  /*cd30*/  CALL.ABS.NOINC R2 ;  /* 0x0000000002007343 */ /* 0x002fea0003c00000 */
.L_x_1049:
[----:B------:R-:W-:Y:S05]  /*cd40*/  BSYNC B6 ;  /* 0x0000000000067941 */ /* 0x000fea0003800000 */
.L_x_1048:
[----:B------:R-:W2:Y:S01]  /*cd50*/  LDL R5, [R1+0x28] ;  /* 0x0000280001057983 */ /* 0x000ea20000100800 */
[----:B------:R-:W-:Y:S01]  /*cd60*/  ULDC.64 UR4, c[0x0][0xaf0] ;  /* 0x0002bc0000047ab9 */ /* 0x000fe20000000a00 */
[----:B------:R-:W0:Y:S01]  /*cd70*/  LDC R20, c[0x0][0x430] ;  /* 0x00010c00ff147b82 */ /* 0x000e220000000800 */
[----:B------:R-:W-:Y:S01]  /*cd80*/  ISETP.NE.U32.AND P0, PT, RZ, UR4, PT ;  /* 0x00000004ff007c0c */ /* 0x000fe2000bf05070 */
[----:B------:R-:W1:Y:S03]  /*cd90*/  S2R R21, SR_TID.X ;  /* 0x0000000000157919 */ /* 0x000e660000002100 */
[----:B------:R-:W-:Y:S01]  /*cda0*/  ISETP.NE.AND.EX P0, PT, RZ, UR5, PT, P0 ;  /* 0x00000005ff007c0c */ /* 0x000fe2000bf05300 */
[----:B------:R-:W3:-:S12]  /*cdb0*/  S2R R4, SR_TID.X ;  /* 0x0000000000047919 */ /* 0x000ed80000002100 */
        /* <DEDUP_REMOVED lines=8> */
[----:B------:R-:W-:-:S04]  /*ce40*/  LOP3.LUT R21, R21, 0x38, RZ, 0xc0, !PT ;  /* 0x0000003815157812 */ /* 0x000fc800078ec0ff */
[C---:B------:R-:W-:Y:S02]  /*ce50*/  LOP3.LUT R0, R21.reuse, 0x40, RZ, 0xfc, !PT ;  /* 0x0000004015007812 */ /* 0x040fe400078efcff */
[----:B------:R-:W-:Y:S02]  /*ce60*/  LOP3.LUT R31, R21, 0x180, RZ, 0xfc, !PT ;  /* 0x00000180151f7812 */ /* 0x000fe400078efcff */
[----:B------:R-:W1:Y:S01]  /*ce70*/  S2R R21, SR_TID.X ;  /* 0x0000000000157919 */ /* 0x000e620000002100 */
[----:B------:R-:W-:Y:S02]  /*ce80*/  ISETP.GE.AND P0, PT, R0, UR4, PT ;  /* 0x0000000400007c0c */ /* 0x000fe4000bf06270 */
[----:B------:R-:W-:Y:S02]  /*ce90*/  ISETP.GE.AND P1, PT, R31, UR4, PT ;  /* 0x000000041f007c0c */ /* 0x000fe4000bf26270 */
[----:B------:R-:W-:-:S04]  /*cea0*/  LOP3.LUT R30, R30, 0x38, RZ, 0xc0, !PT ;  /* 0x000000381e1e7812 */ /* 0x000fc800078ec0ff */
[C---:B------:R-:W-:Y:S02]  /*ceb0*/  ISETP.GE.AND P2, PT, R30.reuse, UR4, PT ;  /* 0x000000041e007c0c */ /* 0x040fe4000bf46270 */
[----:B------:R-:W-:-:S03]  /*cec0*/  LOP3.LUT R30, R30, 0x140, RZ, 0xfc, !PT ;  /* 0x000001401e1e7812 */ /* 0x000fc600078efcff */
        /* <DEDUP_REMOVED lines=9> */
[----:B------:R-:W-:Y:S02]  /*cf60*/  LOP3.LUT R0, R31, 0x80, RZ, 0xfc, !PT ;  /* 0x000000801f007812 */ /* 0x000fe400078efcff */
[----:B------:R-:W-:Y:S02]  /*cf70*/  LOP3.LUT R21, R21, 0xc0, RZ, 0xfc, !PT ;  /* 0x000000c015157812 */ /* 0x000fe400078efcff */
[----:B------:R-:W-:Y:S02]  /*cf80*/  ISETP.GE.AND P5, PT, R0, UR4, PT ;  /* 0x0000000400007c0c */ /* 0x000fe4000bfa6270 */
[----:B------:R-:W-:-:S02]  /*cf90*/  ISETP.GE.AND P4, PT, R21, UR4, PT ;  /* 0x0000000415007c0c */ /* 0x000fc4000bf86270 */
[----:B------:R-:W1:Y:S01]  /*cfa0*/  S2R R21, SR_TID.X ;  /* 0x0000000000157919 */ /* 0x000e620000002100 */
[----:B------:R-:W-:Y:S02]  /*cfb0*/  LOP3.LUT R31, R31, 0x1c0, RZ, 0xfc, !PT ;  /* 0x000001c01f1f7812 */ /* 0x000fe400078efcff */
[----:B------:R-:W-:Y:S02]  /*cfc0*/  SEL R0, RZ, 0x40, P1 ;  /* 0x00000040ff007807 */ /* 0x000fe40000800000 */
[----:B------:R-:W-:Y:S01]  /*cfd0*/  ISETP.GE.AND P0, PT, R31, UR4, PT ;  /* 0x000000041f007c0c */ /* 0x000fe2000bf06270 */
[C---:B------:R-:W-:Y:S01]  /*cfe0*/  IMAD.SHL.U32 R31, R4.reuse, 0x8, RZ ;  /* 0x00000008041f7824 */ /* 0x040fe200078e00ff */
[----:B------:R-:W-:Y:S02]  /*cff0*/  LOP3.LUT R4, R4, 0x7f, RZ, 0xc0, !PT ;  /* 0x0000007f04047812 */ /* 0x000fe400078ec0ff */
[----:B------:R-:W-:Y:S02]  /*d000*/  @P5 LOP3.LUT R22, R22, 0x20, RZ, 0xfc, !PT ;  /* 0x0000002016165812 */ /* 0x000fe400078efcff */
[----:B------:R-:W-:-:S02]  /*d010*/  LOP3.LUT R31, R31, 0x38, RZ, 0xc0, !PT ;  /* 0x000000381f1f7812 */ /* 0x000fc400078ec0ff */
[----:B------:R-:W-:-:S04]  /*d020*/  LOP3.LUT R22, R22, 0xffffffef, RZ, 0xc0, !PT ;  /* 0xffffffef16167812 */ /* 0x000fc800078ec0ff */
[----:B------:R-:W-:-:S04]  /*d030*/  @P4 LOP3.LUT R22, R22, 0x10, RZ, 0xfc, !PT ;  /* 0x0000001016164812 */ /* 0x000fc800078efcff */
[----:B------:R-:W-:-:S04]  /*d040*/  LOP3.LUT R22, R22, 0xfffffffb, RZ, 0xc0, !PT ;  /* 0xfffffffb16167812 */ /* 0x000fc800078ec0ff */
[----:B------:R-:W-:Y:S01]  /*d050*/  LOP3.LUT R22, R22, 0xfffffff7, RZ, 0xc0, !PT ;  /* 0xfffffff716167812 */ /* 0x000fe200078ec0ff */
[----:B-1----:R-:W-:Y:S01]  /*d060*/  IMAD.SHL.U32 R9, R21, 0x10, RZ ;  /* 0x0000001015097824 */ /* 0x002fe200078e00ff */
[----:B--2---:R-:W-:Y:S02]  /*d070*/  LEA R27, R5, 0xffffffc0, 0x6 ;  /* 0xffffffc0051b7811 */ /* 0x004fe400078e30ff */
[----:B------:R-:W-:Y:S02]  /*d080*/  SHF.R.U32.HI R5, RZ, 0x3, R4 ;  /* 0x00000003ff057819 */ /* 0x000fe40000011604 */
[----:B------:R-:W-:Y:S02]  /*d090*/  LOP3.LUT R4, R31, 0x100, RZ, 0xfc, !PT ;  /* 0x000001001f047812 */ /* 0x000fe400078efcff */
[----:B------:R-:W-:Y:S02]  /*d0a0*/  LOP3.LUT R9, R5, 0x70, R9, 0xf8, !PT ;  /* 0x0000007005097812 */ /* 0x000fe400078ef809 */
[----:B------:R-:W-:-:S02]  /*d0b0*/  ISETP.GE.AND P3, PT, R4, UR4, PT ;  /* 0x0000000404007c0c */ /* 0x000fc4000bf66270 */
[----:B------:R-:W-:Y:S01]  /*d0c0*/  SEL R31, RZ, 0x80, P0 ;  /* 0x00000080ff1f7807 */ /* 0x000fe20000000000 */
[----:B------:R-:W-:-:S10]  /*d0d0*/  IMAD.IADD R6, R9, 0x1, R27 ;  /* 0x0000000109067824 */ /* 0x000fd400078e021b */
[----:B------:R-:W-:-:S04]  /*d0e0*/  @P3 LOP3.LUT R22, R22, 0x8, RZ, 0xfc, !PT ;  /* 0x0000000816163812 */ /* 0x000fc800078efcff */
[----:B------:R-:W-:Y:S01]  /*d0f0*/  @P2 LOP3.LUT R22, R22, 0x4, RZ, 0xfc, !PT ;  /* 0x0000000416162812 */ /* 0x000fe200078efcff */
[----:B0---4-:R-:W-:Y:S06]  /*d100*/  BRA.DIV UR5, `(.L_x_1051) ;  /* 0x0000004e051c7947 */ /* 0x011fec000b800000 */
.L_x_1124:
[----:B------:R-:W-:Y:S01]  /*d110*/  ISETP.NE.AND P1, PT, R20, 0x1, PT ;  /* 0x000000011400780c */ /* 0x000fe20003f25270 */
[----:B------:R-:W-:Y:S01]  /*d120*/  IMAD.MOV.U32 R37, RZ, RZ, RZ ;  /* 0x000000ffff257224 */ /* 0x000fe200078e00ff */
[C---:B------:R-:W-:Y:S01]  /*d130*/  ISETP.GE.AND P0, PT, R6.reuse, R33, PT ;  /* 0x000000210600720c */ /* 0x040fe20003f06270 */
[----:B------:R-:W-:Y:S01]  /*d140*/  IMAD.IADD R6, R6, 0x1, R32 ;  /* 0x0000000106067824 */ /* 0x000fe200078e0220 */
[----:B-----5:R-:W-:Y:S02]  /*d150*/  SHF.R.S32.HI R33, RZ, 0x1f, R29 ;  /* 0x0000001fff217819 */ /* 0x020fe4000001141d */
[----:B------:R-:W-:Y:S01]  /*d160*/  ISETP.GT.U32.OR P0, PT, R9, 0x3f, P0 ;  /* 0x0000003f0900780c */ /* 0x000fe20000704470 */
[----:B------:R-:W-:Y:S01]  /*d170*/  IMAD.MOV.U32 R7, RZ, RZ, R6 ;  /* 0x000000ffff077224 */ /* 0x000fe200078e0006 */
[C---:B------:R-:W-:Y:S02]  /*d180*/  LOP3.LUT P6, RZ, R22.reuse, 0x400, RZ, 0xc0, !PT ;  /* 0x0000040016ff7812 */ /* 0x040fe400078cc0ff */
[----:B------:R-:W-:-:S03]  /*d190*/  LOP3.LUT R22, R22, 0xffffdfff, RZ, 0xc0, !PT ;  /* 0xffffdfff16167812 */ /* 0x000fc600078ec0ff */
[----:B------:R-:W0:Y:S01]  /*d1a0*/  @P1 LDC R3, c[0x0][0x434] ;  /* 0x00010d00ff031b82 */ /* 0x000e220000000800 */
[----:B------:R-:W-:-:S07]  /*d1b0*/  @P1 LOP3.LUT R22, R22, 0x2000, RZ, 0xfc, !PT ;  /* 0x0000200016161812 */ /* 0x000fce00078efcff */
        /* <DEDUP_REMOVED lines=30> */
[----:B------:R-:W-:Y:S01]  /*d3a0*/  IMAD.U32 R2, RZ, RZ, UR36 ;  /* 0x00000024ff027e24 */ /* 0x000fe2000f8e00ff */
[----:B------:R-:W-:Y:S01]  /*d3b0*/  LOP3.LUT R31, R10, R31, RZ, 0xfc, !PT ;  /* 0x0000001f0a1f7212 */ /* 0x000fe200078efcff */
[----:B------:R-:W-:Y:S01]  /*d3c0*/  IMAD R0, R20, R0, R6 ;  /* 0x0000000014007224 */ /* 0x000fe200078e0206 */
[----:B------:R0:W-:Y:S02]  /*d3d0*/  STL [R1+0x24], R10 ;  /* 0x0000240a01007387 */ /* 0x0001e40000100800 */
[----:B------:R-:W-:Y:S02]  /*d3e0*/  ISETP.NE.AND P0, PT, R2, 0x3, PT ;  /* 0x000000030200780c */ /* 0x000fe40003f05270 */
[----:B------:R0:W-:Y:S11]  /*d3f0*/  STL [R1], R0 ;  /* 0x0000000001007387 */ /* 0x0001f60000100800 */
[----:B------:R-:W-:-:S04]  /*d400*/  @P0 LOP3.LUT R22, R22, 0x1000, RZ, 0xfc, !PT ;  /* 0x0000100016160812 */ /* 0x000fc800078efcff */
[----:B------:R-:W-:-:S04]  /*d410*/  LOP3.LUT R22, R22, 0xfffffffe, RZ, 0xc0, !PT ;  /* 0xfffffffe16167812 */ /* 0x000fc800078ec0ff */
[----:B------:R-:W-:Y:S01]  /*d420*/  @P1 LOP3.LUT R22, R22, 0x1, RZ, 0xfc, !PT ;  /* 0x0000000116161812 */ /* 0x000fe200078efcff */
[----:B0-----:R-:W-:Y:S06]  /*d430*/  @!P0 BRA `(.L_x_1052) ;  /* 0x0000000000048947 */ /* 0x001fec0003800000 */
[----:B------:R-:W-:Y:S01]  /*d440*/  BPT.TRAP 0x1 ;  /* 0x000000040000795c */ /* 0x000fe20000300000 */
.L_x_1052:
[----:B------:R-:W-:Y:S01]  /*d450*/  IMAD R30, R24, 0x8, R23 ;  /* 0x00000008181e7824 */ /* 0x000fe200078e0217 */
[----:B------:R-:W-:Y:S01]  /*d460*/  SHF.L.U32 R0, R26, 0x1f, RZ ;  /* 0x0000001f1a007819 */ /* 0x000fe200000006ff */
[----:B------:R-:W-:Y:S03]  /*d470*/  BSSY B0, `(.L_x_1053) ;  /* 0x0000003000007945 */ /* 0x000fe60003800000 */
[----:B------:R-:W0:Y:S02]  /*d480*/  SYNCS.PHASECHK.TRANS64.TRYWAIT P0, [R30+URZ+0x38840], R0 ;  /* 0x038840001e0075a7 */ /* 0x000e24000800017f */
[----:B0-----:R-:W-:Y:S05]  /*d490*/  @!P0 BRA `(.L_x_1054) ;  /* 0x0000004800688947 */ /* 0x001fea0003800000 */
.L_x_1125:
[----:B------:R-:W-:Y:S05]  /*d4a0*/  BSYNC B0 ;  /* 0x0000000000007941 */ /* 0x000fea0003800000 */
.L_x_1053:
[----:B------:R-:W0:Y:S01]  /*d4b0*/  LDL R2, [R1] ;  /* 0x0000000001027983 */ /* 0x000e220000100800 */
[----:B------:R-:W-:-:S03]  /*d4c0*/  ULDC.64 UR4, c[0x0][0x300] ;  /* 0x0000c00000047ab9 */ /* 0x000fc60000000a00 */
[----:B------:R-:W2:Y:S01]  /*d4d0*/  LDL R7, [R1+0x4] ;  /* 0x0000040001077983 */ /* 0x000ea20000100800 */
[----:B-----5:R-:W-:Y:S02]  /*d4e0*/  SHF.R.S32.HI R4, RZ, 0x1f, R37 ;  /* 0x0000001fff047819 */ /* 0x020fe40000011425 */
        /* <DEDUP_REMOVED lines=19> */
[----:B0-----:R-:W-:Y:S02]  /*d620*/  LOP3.LUT R5, R4, 0x7f, RZ, 0xc0, !PT ;  /* 0x0000007f04057812 */ /* 0x001fe400078ec0ff */
[----:B------:R-:W-:Y:S01]  /*d630*/  IMAD.IADD R4, R3, 0x1, R0 ;  /* 0x0000000103047824 */ /* 0x000fe200078e0200 */
[C---:B------:R-:W-:Y:S01]  /*d640*/  LEA R0, P0, R2.reuse, UR4, 0x1 ;  /* 0x0000000402007c11 */ /* 0x040fe2000f8008ff */
[----:B------:R-:W-:Y:S01]  /*d650*/  ULDC UR4, c[0x0][0x2f4] ;  /* 0x0000bd0000047ab9 */ /* 0x000fe20000000800 */
[----:B------:R-:W-:Y:S02]  /*d660*/  SHF.R.U32.HI R6, RZ, 0x3, R5 ;  /* 0x00000003ff067819 */ /* 0x000fe40000011605 */
[----:B------:R-:W0:Y:S01]  /*d670*/  S2R R5, SR_TID.X ;  /* 0x0000000000057919 */ /* 0x000e220000002100 */
[----:B------:R-:W-:Y:S01]  /*d680*/  LEA.HI.X R4, R2, UR5, R4, 0x1, P0 ;  /* 0x0000000502047c11 */ /* 0x000fe200080f0c04 */
[----:B------:R-:W-:Y:S01]  /*d690*/  UMOV UR5, 0xffffffff ;  /* 0xffffffff00057882 */ /* 0x000fe20000000000 */
[----:B--2---:R-:W-:-:S04]  /*d6a0*/  IADD3 R27, -R6, R7, -R27 ;  /* 0x00000007061b7210 */ /* 0x004fc80007ffe91b */
        /* <DEDUP_REMOVED lines=39> */
.L_x_1135:
        /* <DEDUP_REMOVED lines=10> */
.L_x_1056:
        /* <DEDUP_REMOVED lines=11> */
.L_x_1057:
[----:B------:R1:W5:Y:S01]  /*da70*/  LDL.LU R0, [R1+0xc] ;  /* 0x00000c0001007983 */ /* 0x0003620000300800 */
[----:B------:R-:W-:Y:S01]  /*da80*/  LOP3.LUT P0, RZ, R22, 0x40, RZ, 0xc0, !PT ;  /* 0x0000004016ff7812 */ /* 0x000fe2000780c0ff */
[----:B------:R1:W-:-:S12]  /*da90*/  SYNCS.ARRIVE.TRANS64.A1T0 RZ, [R30+URZ+0x38830], RZ ;  /* 0x038830ff1eff79a7 */ /* 0x0003d8000810003f */
[----:B------:R-:W-:Y:S05]  /*daa0*/  WARPSYNC.ALL ;  /* 0x0000000000007948 */ /* 0x000fea0003800000 */
[----:B0-----:R-:W-:Y:S01]  /*dab0*/  SEL R2, R35, RZ, !P0 ;  /* 0x000000ff23027207 */ /* 0x001fe20004000000 */
[----:B------:R-:W-:Y:S04]  /*dac0*/  BSSY B6, `(.L_x_1058) ;  /* 0x000001a000067945 */ /* 0x000fe80003800000 */
[----:B------:R0:W-:Y:S01]  /*dad0*/  STL [R1+0x8], R2 ;  /* 0x0000080201007387 */ /* 0x0001e20000100800 */
[----:B------:R-:W-:Y:S01]  /*dae0*/  BAR.SYNC.DEFER_BLOCKING 0x8, 0x100 ;  /* 0x0204000000007b1d */ /* 0x000fe20000010000 */
[----:B-----5:R-:W-:Y:S01]  /*daf0*/  SEL R35, R0, RZ, !P0 ;  /* 0x000000ff00237207 */ /* 0x020fe20004000000 */
[----:B------:R-:W-:-:S04]  /*db00*/  VIADD R0, R23, 0x20400 ;  /* 0x0002040017007836 */ /* 0x000fc80000000000 */
[----:B------:R0:W-:Y:S01]  /*db10*/  STL [R1+0x14], R35 ;  /* 0x0000142301007387 */ /* 0x0001e20000100800 */
[----:B------:R-:W-:Y:S02]  /*db20*/  LOP3.LUT P0, RZ, R0, 0x3ff, RZ, 0xc0, !PT ;  /* 0x000003ff00ff7812 */ /* 0x000fe4000780c0ff */
[----:B------:R-:W-:-:S05]  /*db30*/  SHF.R.S32.HI R0, RZ, 0x1f, R36 ;  /* 0x0000001fff007819 */ /* 0x000fca0000011424 */
[----:B------:R0:W-:Y:S06]  /*db40*/  STL [R1+0xc], R0 ;  /* 0x00000c0001007387 */ /* 0x0001ec0000100800 */
[----:B------:R-:W-:Y:S05]  /*db50*/  @!P0 BRA `(.L_x_1059) ;  /* 0x0000000000408947 */ /* 0x000fea0003800000 */
        /* <DEDUP_REMOVED lines=16> */
.L_x_1059:
[----:B------:R-:W-:Y:S05]  /*dc60*/  BSYNC B6 ;  /* 0x0000000000067941 */ /* 0x000fea0003800000 */
.L_x_1058:
[----:B------:R-:W2:Y:S01]  /*dc70*/  LDL R4, [R1+0xc] ;  /* 0x00000c0001047983 */ /* 0x000ea20000100800 */
[----:B------:R-:W3:Y:S01]  /*dc80*/  LDC R10, c[0x0][0x448] ;  /* 0x00011200ff0a7b82 */ /* 0x000ee20000000800 */
[----:B0-----:R-:W0:Y:S01]  /*dc90*/  S2R R2, SR_TID.X ;  /* 0x0000000000027919 */ /* 0x001e220000002100 */
[----:B------:R-:W-:Y:S01]  /*dca0*/  IMAD.MOV.U32 R21, RZ, RZ, R35 ;  /* 0x000000ffff157224 */ /* 0x000fe200078e0023 */
[----:B------:R-:W-:Y:S01]  /*dcb0*/  ULDC.64 UR4, c[0x0][0x298] ;  /* 0x0000a60000047ab9 */ /* 0x000fe20000000a00 */
[----:B------:R-:W4:Y:S04]  /*dcc0*/  LDL R20, [R1+0x8] ;  /* 0x0000080001147983 */ /* 0x000f280000100800 */
[----:B------:R0:W5:Y:S01]  /*dcd0*/  LDL R9, [R1+0x10] ;  /* 0x0000100001097983 */ /* 0x0001620000100800 */
[----:B------:R-:W1:Y:S01]  /*dce0*/  S2R R35, SR_TID.X ;  /* 0x0000000000237919 */ /* 0x000e620000002100 */
[----:B---3--:R-:W-:-:S02]  /*dcf0*/  ISETP.NE.AND P0, PT, R10, 0x1, PT ;  /* 0x000000010a00780c */ /* 0x008fc40003f05270 */
[----:B0-----:R-:W-:-:S11]  /*dd00*/  LOP3.LUT R2, R2, 0x7f, RZ, 0xc0, !PT ;  /* 0x0000007f02027812 */ /* 0x001fd600078ec0ff */
[----:B------:R-:W0:Y:S01]  /*dd10*/  @P0 LDC R3, c[0x0][0x44c] ;  /* 0x00011300ff030b82 */ /* 0x000e220000000800 */
[----:B------:R-:W-:Y:S01]  /*dd20*/  SHF.R.U32.HI R2, RZ, 0x3, R2 ;  /* 0x00000003ff027819 */ /* 0x000fe20000011602 */
[----:B-1----:R-:W-:-:S05]  /*dd30*/  IMAD.SHL.U32 R35, R35, 0x10, RZ ;  /* 0x0000001023237824 */ /* 0x002fca00078e00ff */
[----:B------:R-:W-:Y:S02]  /*dd40*/  LOP3.LUT R35, R2, 0x70, R35, 0xf8, !PT ;  /* 0x0000007002237812 */ /* 0x000fe400078ef823 */
[----:B------:R-:W1:Y:S03]  /*dd50*/  @P0 LDC R2, c[0x0][0x450] ;  /* 0x00011400ff020b82 */ /* 0x000e660000000800 */
[----:B------:R-:W-:-:S04]  /*dd60*/  IMAD R35, R17, 0x40, R35 ;  /* 0x0000004011237824 */ /* 0x000fc800078e0223 */
[----:B0-----:R-:W-:-:S04]  /*dd70*/  @P0 IMAD.HI.U32 R3, R35, R3, RZ ;  /* 0x0000000323030227 */ /* 0x001fc800078e00ff */
[----:B------:R-:W-:Y:S01]  /*dd80*/  IMAD.MOV.U32 R0, RZ, RZ, R35 ;  /* 0x000000ffff007224 */ /* 0x000fe200078e0023 */
[----:B-1----:R-:W-:Y:S01]  /*dd90*/  @P0 SHF.R.U32.HI R0, RZ, R2, R3 ;  /* 0x00000002ff000219 */ /* 0x002fe20000011603 */
[----:B------:R-:W-:Y:S01]  /*dda0*/  IMAD.WIDE.U32 R2, R36, UR4, RZ ;  /* 0x0000000424027c25 */ /* 0x000fe2000f8e00ff */
[----:B------:R-:W0:Y:S01]  /*ddb0*/  S2R R5, SR_TID.X ;  /* 0x0000000000057919 */ /* 0x000e220000002100 */
[----:B------:R-:W-:-:S04]  /*ddc0*/  LOP3.LUT R22, R22, 0xfffff7ff, RZ, 0xc0, !PT ;  /* 0xfffff7ff16167812 */ /* 0x000fc800078ec0ff */
[----:B------:R-:W-:Y:S01]  /*ddd0*/  @P0 LOP3.LUT R22, R22, 0x800, RZ, 0xfc, !PT ;  /* 0x0000080016160812 */ /* 0x000fe200078efcff */
[----:B0-----:R-:W-:-:S05]  /*dde0*/  IMAD.SHL.U32 R7, R5, 0x8, RZ ;  /* 0x0000000805077824 */ /* 0x001fca00078e00ff */
[----:B------:R-:W-:Y:S01]  /*ddf0*/  LOP3.LUT R7, R7, 0x38, RZ, 0xc0, !PT ;  /* 0x0000003807077812 */ /* 0x000fe200078ec0ff */
[----:B--2---:R-:W-:-:S04]  /*de00*/  IMAD R4, R4, UR4, RZ ;  /* 0x0000000404047c24 */ /* 0x004fc8000f8e02ff */
        /* <DEDUP_REMOVED lines=9> */
[----:B----4-:R-:W-:-:S04]  /*dea0*/  IMAD.WIDE.U32 R2, R20, UR4, R2 ;  /* 0x0000000414027c25 */ /* 0x010fc8000f8e0002 */
[----:B------:R-:W-:Y:S01]  /*deb0*/  IMAD R4, R20, UR5, R4 ;  /* 0x0000000514047c24 */ /* 0x000fe2000f8e0204 */
[----:B------:R-:W-:-:S03]  /*dec0*/  ULDC.64 UR4, c[0x0][0x2d0] ;  /* 0x0000b40000047ab9 */ /* 0x000fc60000000a00 */
[----:B------:R-:W-:Y:S01]  /*ded0*/  IMAD.IADD R3, R3, 0x1, R4 ;  /* 0x0000000103037824 */ /* 0x000fe200078e0204 */
[----:B------:R-:W-:-:S05]  /*dee0*/  SHF.R.S32.HI R4, RZ, 0x1f, R0 ;  /* 0x0000001fff047819 */ /* 0x000fca0000011400 */
[----:B------:R-:W-:Y:S02]  /*def0*/  IMAD R4, R4, UR4, RZ ;  /* 0x0000000404047c24 */ /* 0x000fe4000f8e02ff */
[----:B------:R-:W-:-:S04]  /*df00*/  IMAD.WIDE.U32 R2, R0, UR4, R2 ;  /* 0x0000000400027c25 */ /* 0x000fc8000f8e0002 */
[----:B------:R-:W-:Y:S01]  /*df10*/  IMAD R4, R0, UR5, R4 ;  /* 0x0000000500047c24 */ /* 0x000fe2000f8e0204 */
[----:B------:R-:W-:Y:S01]  /*df20*/  ULDC.64 UR4, c[0x0][0x2c8] ;  /* 0x0000b20000047ab9 */ /* 0x000fe20000000a00 */
[----:B------:R-:W-:-:S04]  /*df30*/  IMAD.MOV R0, RZ, RZ, -R0 ;  /* 0x000000ffff007224 */ /* 0x000fc800078e0a00 */
[----:B------:R-:W-:Y:S02]  /*df40*/  IMAD R0, R10, R0, R35 ;  /* 0x000000000a007224 */ /* 0x000fe400078e0223 */
[----:B------:R-:W-:-:S03]  /*df50*/  IMAD.IADD R3, R3, 0x1, R4 ;  /* 0x0000000103037824 */ /* 0x000fc600078e0204 */
[----:B------:R-:W-:Y:S01]  /*df60*/  SHF.R.S32.HI R4, RZ, 0x1f, R0 ;  /* 0x0000001fff047819 */ /* 0x000fe20000011400 */
[----:B------:R-:W-:-:S04]  /*df70*/  IMAD.WIDE.U32 R2, R0, UR4, R2 ;  /* 0x0000000400027c25 */ /* 0x000fc8000f8e0002 */
[----:B------:R-:W-:-:S04]  /*df80*/  IMAD R4, R4, UR4, RZ ;  /* 0x0000000404047c24 */ /* 0x000fc8000f8e02ff */
[----:B------:R-:W-:Y:S01]  /*df90*/  IMAD R4, R0, UR5, R4 ;  /* 0x0000000500047c24 */ /* 0x000fe2000f8e0204 */
[----:B------:R-:W-:Y:S02]  /*dfa0*/  ULDC.64 UR4, c[0x0][0x280] ;  /* 0x0000a00000047ab9 */ /* 0x000fe40000000a00 */
[----:B------:R-:W-:Y:S01]  /*dfb0*/  LEA R0, P0, R2, UR4, 0x1 ;  /* 0x0000000402007c11 */ /* 0x000fe2000f8008ff */
[----:B------:R-:W-:Y:S01]  /*dfc0*/  IMAD.IADD R3, R3, 0x1, R4 ;  /* 0x0000000103037824 */ /* 0x000fe200078e0204 */
[----:B------:R-:W-:Y:S01]  /*dfd0*/  ULDC UR4, c[0x0][0x2b8] ;  /* 0x0000ae0000047ab9 */ /* 0x000fe20000000800 */
[----:B------:R-:W-:-:S03]  /*dfe0*/  LOP3.LUT R20, R5, 0x7f, RZ, 0xc0, !PT ;  /* 0x0000007f05147812 */ /* 0x000fc600078ec0ff */
[----:B------:R-:W-:Y:S01]  /*dff0*/  LEA.HI.X R2, R2, UR5, R3, 0x1, P0 ;  /* 0x0000000502027c11 */ /* 0x000fe200080f0c03 */
[----:B------:R-:W-:Y:S01]  /*e000*/  UMOV UR5, 0xffffffff ;  /* 0xffffffff00057882 */ /* 0x000fe20000000000 */
[----:B------:R-:W-:Y:S02]  /*e010*/  ISETP.GE.AND P0, PT, R7, UR4, PT ;  /* 0x0000000407007c0c */ /* 0x000fe4000bf06270 */
[----:B------:R-:W-:Y:S01]  /*e020*/  SHF.R.U32.HI R8, RZ, 0x3, R20 ;  /* 0x00000003ff087819 */ /* 0x000fe20000011614 */
[----:B------:R-:W-:Y:S10]  /*e030*/  BRA.DIV UR5, `(.L_x_1060) ;  /* 0x0000004205e47947 */ /* 0x000ff4000b800000 */
[----:B------:R-:W0:Y:S01]  /*e040*/  SHFL.IDX PT, R5, R0, RZ, 0x181f ;  /* 0x00181fff00057589 */ /* 0x000e2200000e0000 */
[----:B-----5:R-:W-:Y:S01]  /*e050*/  IMAD R3, R9, R10, RZ ;  /* 0x0000000a09037224 */ /* 0x020fe200078e02ff */
[----:B------:R-:W-:Y:S01]  /*e060*/  LOP3.LUT R22, R22, 0xfffffeff, RZ, 0xc0, !PT ;  /* 0xfffffeff16167812 */ /* 0x000fe200078ec0ff */
[----:B------:R-:W-:Y:S01]  /*e070*/  IMAD R17, R17, 0x40, R8 ;  /* 0x0000004011117824 */ /* 0x000fe200078e0208 */
[----:B------:R-:W1:Y:S04]  /*e080*/  SHFL.IDX PT, R4, R2, RZ, 0x181f ;  /* 0x00181fff02047589 */ /* 0x000e6800000e0000 */
[----:B------:R-:W-:-:S13]  /*e090*/  ISETP.GE.AND P2, PT, R17, R3, PT ;  /* 0x000000031100720c */ /* 0x000fda0003f46270 */
[----:B------:R-:W-:Y:S02]  /*e0a0*/  @P2 LOP3.LUT R22, R22, 0x100, RZ, 0xfc, !PT ;  /* 0x0000010016162812 */ /* 0x000fe400078efcff */
[----:B0-----:R-:W-:Y:S02]  /*e0b0*/  @!P2 LEA R5, P1, R7, R5, 0x1 ;  /* 0x000000050705a211 */ /* 0x001fe400078208ff */
[----:B------:R-:W-:-:S03]  /*e0c0*/  LOP3.LUT R22, R22, 0xffffff7f, RZ, 0xc0, !PT ;  /* 0xffffff7f16167812 */ /* 0x000fc600078ec0ff */
        /* <DEDUP_REMOVED lines=10> */
[----:B------:R-:W-:-:S04]  /*e170*/  @P2 LOP3.LUT R22, R22, 0x80, RZ, 0xfc, !PT ;  /* 0x0000008016162812 */ /* 0x000fc800078efcff */
[----:B------:R-:W-:Y:S02]  /*e180*/  LOP3.LUT R22, R22, 0xffffffbf, RZ, 0xc0, !PT ;  /* 0xffffffbf16167812 */ /* 0x000fe400078ec0ff */
        /* <DEDUP_REMOVED lines=11> */
[----:B------:R-:W-:-:S02]  /*e240*/  @P2 LOP3.LUT R22, R22, 0x40, RZ, 0xfc, !PT ;  /* 0x0000004016162812 */ /* 0x000fc400078efcff */
[----:B0-----:R-:W-:-:S05]  /*e250*/  @!P2 LEA R5, P1, R7, R5, 0x1 ;  /* 0x000000050705a211 */ /* 0x001fca00078208ff */
[----:B-1----:R-:W-:-:S05]  /*e260*/  @!P2 IMAD.X R4, RZ, RZ, R4, P1 ;  /* 0x000000ffff04a224 */ /* 0x002fca00008e0604 */
[----:B------:R-:W-:-:S04]  /*e270*/  @!P2 LOP3.LUT R5, R5, R4, RZ, 0x3c, !PT ;  /* 0x000000040505a212 */ /* 0x000fc800078e3cff */
[----:B------:R-:W-:-:S04]  /*e280*/  @!P2 LOP3.LUT R4, R5, R4, RZ, 0x3c, !PT ;  /* 0x000000040504a212 */ /* 0x000fc800078e3cff */
[----:B------:R-:W-:-:S05]  /*e290*/  @!P2 LOP3.LUT R5, R5, R4, RZ, 0x3c, !PT ;  /* 0x000000040505a212 */ /* 0x000fca00078e3cff */
[----:B------:R0:W-:Y:S04]  /*e2a0*/  @!P2 LDGSTS.E.BYPASS.LTC128B.128 [R25+0x21400], desc[UR44][R4.64], !P0 ;  /* 0x214000000419afae */ /* 0x0001e8000c101d6c */
[----:B0-----:R0:W1:Y:S02]  /*e2b0*/  SHFL.IDX PT, R4, R2, 0x3, 0x181f ;  /* 0x00781f0002047f89 */ /* 0x00106400000e0000 */
.L_x_1144:
[----:B------:R-:W-:Y:S01]  /*e2c0*/  VIADD R17, R17, 0x30 ;  /* 0x0000003011117836 */ /* 0x000fe20000000000 */
[----:B------:R-:W-:-:S04]  /*e2d0*/  LOP3.LUT R22, R22, 0xfffeffff, RZ, 0xc0, !PT ;  /* 0xfffeffff16167812 */ /* 0x000fc800078ec0ff */
[----:B------:R-:W-:-:S13]  /*e2e0*/  ISETP.GE.AND P2, PT, R17, R3, PT ;  /* 0x000000031100720c */ /* 0x000fda0003f46270 */
[----:B0-----:R-:W-:Y:S02]  /*e2f0*/  @!P2 LEA R2, P1, R7, R0, 0x1 ;  /* 0x000000000702a211 */ /* 0x001fe400078208ff */
[----:B------:R-:W-:-:S03]  /*e300*/  @P2 LOP3.LUT R22, R22, 0x10000, RZ, 0xfc, !PT ;  /* 0x0001000016162812 */ /* 0x000fc600078efcff */
[----:B-1----:R-:W-:-:S05]  /*e310*/  @!P2 IMAD.X R3, RZ, RZ, R4, P1 ;  /* 0x000000ffff03a224 */ /* 0x002fca00008e0604 */
[----:B------:R-:W-:Y:S01]  /*e320*/  @!PT LDS RZ, [RZ] ;  /* 0x00000000fffff984 */ /* 0x000fe20000000800 */
[----:B------:R-:W-:Y:S01]  /*e330*/  @!PT LDS RZ, [RZ] ;  /* 0x00000000fffff984 */ /* 0x000fe20000000800 */
[----:B------:R-:W-:Y:S01]  /*e340*/  @!PT LDS RZ, [RZ] ;  /* 0x00000000fffff984 */ /* 0x000fe20000000800 */
[----:B------:R0:W-:Y:S01]  /*e350*/  @!P2 LDGSTS.E.BYPASS.LTC128B.128 [R25+0x21c00], desc[UR44][R2.64], !P0 ;  /* 0x21c000000219afae */ /* 0x0001e2000c101d6c */
[----:B------:R-:W-:Y:S01]  /*e360*/  PLOP3.LUT P0, PT, PT, PT, PT, 0x80, 0x0 ;  /* 0x000000000000781c */ /* 0x000fe20003f0f070 */
[----:B------:R-:W-:-:S12]  /*e370*/  NOP ;  /* 0x0000000000007918 */ /* 0x000fd80000000000 */
.L_x_1061:
[----:B------:R-:W-:Y:S02]  /*e380*/  PLOP3.LUT P1, PT, P1, P0, PT, 0xa2, 0x0 ;  /* 0x000000000000781c */ /* 0x000fe40000f21472 */
[----:B------:R-:W-:-:S08]  /*e390*/  @P0 R2UR P1, UR4, R23 ;  /* 0x00000000170402ca */ /* 0x000fd00000020000 */
[----:B------:R-:W-:-:S05]  /*e3a0*/  @P0 PLOP3.LUT P0, PT, P1, PT, PT, 0x80, 0x0 ;  /* 0x000000000000081c */ /* 0x000fca0000f0f070 */
[----:B------:R-:W-:Y:S01]  /*e3b0*/  @!P1 SYNCS.ARRIVE.TRANS64.RED.A0T1 RZ, [UR4+0x38800], RZ ;  /* 0x038800ffffff99a7 */ /* 0x000fe20008200404 */
[----:B------:R-:W-:Y:S07]  /*e3c0*/  @!P1 ARRIVES.LDGSTSBAR.64.TRANSCNT [UR4+0x38800] ;  /* 0x03880000ff0099b0 */ /* 0x000fee0008000a84 */
[----:B------:R-:W-:Y:S05]  /*e3d0*/  @P0 BRA.U.ANY `(.L_x_1061) ;  /* 0xfffffffd00e80947 */ /* 0x000fea000393ffff */
[----:B------:R-:W-:Y:S01]  /*e3e0*/  NOP ;  /* 0x0000000000007918 */ /* 0x000fe20000000000 */
[----:B------:R-:W-:Y:S01]  /*e3f0*/  VIADD R0, R23, 0x26400 ;  /* 0x0002640017007836 */ /* 0x000fe20000000000 */
[----:B------:R1:W-:Y:S01]  /*e400*/  SYNCS.ARRIVE.TRANS64.A1T0 RZ, [R23+URZ+0x38800], RZ ;  /* 0x038800ff17ff79a7 */ /* 0x0003e2000810003f */
[----:B------:R-:W-:Y:S03]  /*e410*/  BSSY B6, `(.L_x_1062) ;  /* 0x0000013000067945 */ /* 0x000fe60003800000 */
[----:B------:R-:W-:-:S13]  /*e420*/  LOP3.LUT P0, RZ, R0, 0x3ff, RZ, 0xc0, !PT ;  /* 0x000003ff00ff7812 */ /* 0x000fda000780c0ff */
[----:B-1----:R-:W-:Y:S05]  /*e430*/  @!P0 BRA `(.L_x_1063) ;  /* 0x0000000000408947 */ /* 0x002fea0003800000 */
        /* <DEDUP_REMOVED lines=16> */
.L_x_1063:
[----:B------:R-:W-:Y:S05]  /*e540*/  BSYNC B6 ;  /* 0x0000000000067941 */ /* 0x000fea0003800000 */
.L_x_1062:
[----:B------:R-:W2:Y:S01]  /*e550*/  LDL.LU R21, [R1+0xc] ;  /* 0x00000c0001157983 */ /* 0x000ea20000300800 */
[----:B0-----:R-:W0:Y:S01]  /*e560*/  LDC R2, c[0x0][0x448] ;  /* 0x00011200ff027b82 */ /* 0x001e220000000800 */
[----:B------:R-:W-:Y:S02]  /*e570*/  ULDC.64 UR4, c[0x0][0x398] ;  /* 0x0000e60000047ab9 */ /* 0x000fe40000000a00 */
[----:B------:R-:W3:Y:S04]  /*e580*/  LDL.LU R20, [R1+0x14] ;  /* 0x0000140001147983 */ /* 0x000ee80000300800 */
[----:B------:R-:W4:Y:S01]  /*e590*/  LDL.LU R17, [R1+0x8] ;  /* 0x0000080001117983 */ /* 0x000f220000300800 */
[----:B0-----:R-:W-:-:S13]  /*e5a0*/  ISETP.NE.AND P6, PT, R2, 0x1, PT ;  /* 0x000000010200780c */ /* 0x001fda0003fc5270 */
[----:B------:R-:W0:Y:S08]  /*e5b0*/  @P6 LDC R3, c[0x0][0x44c] ;  /* 0x00011300ff036b82 */ /* 0x000e300000000800 */
[----:B------:R-:W1:Y:S01]  /*e5c0*/  @P6 LDC R2, c[0x0][0x450] ;  /* 0x00011400ff026b82 */ /* 0x000e620000000800 */
[----:B------:R-:W-:Y:S01]  /*e5d0*/  IMAD.MOV.U32 R0, RZ, RZ, R35 ;  /* 0x000000ffff007224 */ /* 0x000fe200078e0023 */
[----:B------:R-:W5:Y:S01]  /*e5e0*/  S2R R7, SR_TID.X ;  /* 0x0000000000077919 */ /* 0x000f620000002100 */
[----:B0-----:R-:W-:-:S05]  /*e5f0*/  @P6 IMAD.HI.U32 R3, R35, R3, RZ ;  /* 0x0000000323036227 */ /* 0x001fca00078e00ff */
[----:B-1----:R-:W-:Y:S01]  /*e600*/  @P6 SHF.R.U32.HI R0, RZ, R2, R3 ;  /* 0x00000002ff006219 */ /* 0x002fe20000011603 */
[----:B------:R-:W-:Y:S01]  /*e610*/  IMAD.WIDE.U32 R2, R36, UR4, RZ ;  /* 0x0000000424027c25 */ /* 0x000fe2000f8e00ff */
[----:B------:R-:W0:Y:S02]  /*e620*/  S2R R10, SR_TID.X ;  /* 0x00000000000a7919 */ /* 0x000e240000002100 */
[----:B------:R-:W-:Y:S01]  /*e630*/  SHF.R.S32.HI R5, RZ, 0x1f, R0 ;  /* 0x0000001fff057819 */ /* 0x000fe20000011400 */
[----:B------:R-:W1:Y:S01]  /*e640*/  S2R R9, SR_TID.X ;  /* 0x0000000000097919 */ /* 0x000e620000002100 */
[----:B------:R-:W-:Y:S01]  /*e650*/  LOP3.LUT R22, R22, 0xfffff7ff, RZ, 0xc0, !PT ;  /* 0xfffff7ff16167812 */ /* 0x000fe200078ec0ff */
[----:B-1----:R-:W-:-:S05]  /*e660*/  IMAD.SHL.U32 R8, R9, 0x8, RZ ;  /* 0x0000000809087824 */ /* 0x002fca00078e00ff */
        /* <DEDUP_REMOVED lines=10> */
[----:B---3--:R-:W-:Y:S02]  /*e710*/  IMAD R4, R20, UR4, RZ ;  /* 0x0000000414047c24 */ /* 0x008fe4000f8e02ff */
[----:B----4-:R-:W-:Y:S01]  /*e720*/  IMAD.WIDE.U32 R2, R17, UR4, R2 ;  /* 0x0000000411027c25 */ /* 0x010fe2000f8e0002 */
        /* <DEDUP_REMOVED lines=10> */
[----:B------:R-:W-:Y:S01]  /*e7d0*/  ULDC.64 UR4, c[0x0][0x3c8] ;  /* 0x0000f20000047ab9 */ /* 0x000fe20000000a00 */
[----:B-----5:R-:W-:Y:S02]  /*e7e0*/  IMAD.SHL.U32 R20, R7, 0x8, RZ ;  /* 0x0000000807147824 */ /* 0x020fe400078e00ff */
[----:B------:R-:W-:Y:S02]  /*e7f0*/  IMAD.IADD R3, R3, 0x1, R5 ;  /* 0x0000000103037824 */ /* 0x000fe400078e0205 */
[----:B------:R-:W-:Y:S01]  /*e800*/  IMAD R0, R0, UR4, RZ ;  /* 0x0000000400007c24 */ /* 0x000fe2000f8e02ff */
[----:B------:R-:W-:Y:S01]  /*e810*/  LOP3.LUT R20, R20, 0x38, RZ, 0xc0, !PT ;  /* 0x0000003814147812 */ /* 0x000fe200078ec0ff */
[----:B------:R-:W-:-:S04]  /*e820*/  IMAD.WIDE.U32 R2, R4, UR4, R2 ;  /* 0x0000000404027c25 */ /* 0x000fc8000f8e0002 */
[----:B------:R-:W-:Y:S01]  /*e830*/  IMAD R0, R4, UR5, R0 ;  /* 0x0000000504007c24 */ /* 0x000fe2000f8e0200 */
[----:B------:R-:W-:Y:S01]  /*e840*/  ULDC.64 UR4, c[0x0][0x390] ;  /* 0x0000e40000047ab9 */ /* 0x000fe20000000a00 */
[----:B------:R-:W-:Y:S01]  /*e850*/  IMAD.SHL.U32 R17, R7, 0x8, RZ ;  /* 0x0000000807117824 */ /* 0x000fe200078e00ff */
[----:B------:R-:W-:Y:S01]  /*e860*/  LOP3.LUT R7, R20, 0x80, RZ, 0xfc, !PT ;  /* 0x0000008014077812 */ /* 0x000fe200078efcff */
[----:B------:R-:W-:Y:S01]  /*e870*/  IMAD.IADD R6, R3, 0x1, R0 ;  /* 0x0000000103067824 */ /* 0x000fe200078e0200 */
[----:B------:R-:W-:Y:S01]  /*e880*/  LEA R0, P0, R2, UR4, 0x1 ;  /* 0x0000000402007c11 */ /* 0x000fe2000f8008ff */
[----:B------:R-:W-:Y:S01]  /*e890*/  ULDC UR4, c[0x0][0x3b8] ;  /* 0x0000ee0000047ab9 */ /* 0x000fe20000000800 */
[----:B------:R-:W-:Y:S02]  /*e8a0*/  LOP3.LUT R17, R17, 0x38, RZ, 0xc0, !PT ;  /* 0x0000003811117812 */ /* 0x000fe400078ec0ff */
[----:B------:R-:W-:Y:S02]  /*e8b0*/  ISETP.GE.AND P4, PT, R7, UR4, PT ;  /* 0x0000000407007c0c */ /* 0x000fe4000bf86270 */
[----:B------:R-:W-:Y:S01]  /*e8c0*/  LOP3.LUT R7, R17, 0x40, RZ, 0xfc, !PT ;  /* 0x0000004011077812 */ /* 0x000fe200078efcff */
[----:B0-----:R-:W-:-:S05]  /*e8d0*/  IMAD.SHL.U32 R17, R10, 0x8, RZ ;  /* 0x000000080a117824 */ /* 0x001fca00078e00ff */
[----:B------:R-:W-:Y:S02]  /*e8e0*/  LOP3.LUT R17, R17, 0x38, RZ, 0xc0, !PT ;  /* 0x0000003811117812 */ /* 0x000fe400078ec0ff */
[----:B------:R-:W-:Y:S02]  /*e8f0*/  ISETP.GE.AND P5, PT, R7, UR4, PT ;  /* 0x0000000407007c0c */ /* 0x000fe4000bfa6270 */
[----:B------:R-:W-:Y:S01]  /*e900*/  LOP3.LUT R7, R17, 0x100, RZ, 0xfc, !PT ;  /* 0x0000010011077812 */ /* 0x000fe200078efcff */
[----:B------:R-:W-:Y:S01]  /*e910*/  IMAD.SHL.U32 R17, R10, 0x8, RZ ;  /* 0x000000080a117824 */ /* 0x000fe200078e00ff */
[----:B------:R-:W-:-:S04]  /*e920*/  ISETP.GE.AND P1, PT, R8, UR4, PT ;  /* 0x0000000408007c0c */ /* 0x000fc8000bf26270 */
[----:B------:R-:W-:Y:S01]  /*e930*/  LOP3.LUT R17, R17, 0x38, RZ, 0xc0, !PT ;  /* 0x0000003811117812 */ /* 0x000fe200078ec0ff */
[----:B------:R-:W-:Y:S01]  /*e940*/  IMAD.SHL.U32 R20, R9, 0x8, RZ ;  /* 0x0000000809147824 */ /* 0x000fe200078e00ff */
[----:B------:R-:W-:Y:S02]  /*e950*/  ISETP.GE.AND P2, PT, R7, UR4, PT ;  /* 0x0000000407007c0c */ /* 0x000fe4000bf46270 */
[----:B------:R-:W-:Y:S01]  /*e960*/  LOP3.LUT R7, R17, 0xc0, RZ, 0xfc, !PT ;  /* 0x000000c011077812 */ /* 0x000fe200078efcff */
[----:B------:R-:W-:Y:S01]  /*e970*/  IMAD.SHL.U32 R17, R9, 0x8, RZ ;  /* 0x0000000809117824 */ /* 0x000fe200078e00ff */
[----:B------:R-:W-:Y:S02]  /*e980*/  LOP3.LUT R20, R20, 0x38, RZ, 0xc0, !PT ;  /* 0x0000003814147812 */ /* 0x000fe400078ec0ff */
[----:B------:R-:W-:Y:S02]  /*e990*/  LEA.HI.X R6, R2, UR5, R6, 0x1, P0 ;  /* 0x0000000502067c11 */ /* 0x000fe400080f0c06 */
[----:B------:R-:W-:-:S02]  /*e9a0*/  LOP3.LUT R17, R17, 0x38, RZ, 0xc0, !PT ;  /* 0x0000003811117812 */ /* 0x000fc400078ec0ff */
[----:B------:R-:W-:Y:S02]  /*e9b0*/  SEL R2, RZ, 0x1, P1 ;  /* 0x00000001ff027807 */ /* 0x000fe40000800000 */
[----:B------:R-:W-:Y:S02]  /*e9c0*/  SEL R3, RZ, 0x4, P4 ;  /* 0x00000004ff037807 */ /* 0x000fe40002000000 */
[----:B------:R-:W-:Y:S02]  /*e9d0*/  SEL R4, RZ, 0x2, P5 ;  /* 0x00000002ff047807 */ /* 0x000fe40002800000 */
[----:B------:R-:W-:Y:S02]  /*e9e0*/  ISETP.GE.AND P3, PT, R7, UR4, PT ;  /* 0x0000000407007c0c */ /* 0x000fe4000bf66270 */
[----:B------:R-:W-:Y:S02]  /*e9f0*/  LOP3.LUT R7, R20, 0x180, RZ, 0xfc, !PT ;  /* 0x0000018014077812 */ /* 0x000fe400078efcff */
[----:B------:R-:W-:-:S02]  /*ea00*/  LOP3.LUT R9, R17, 0x140, RZ, 0xfc, !PT ;  /* 0x0000014011097812 */ /* 0x000fc400078efcff */
[----:B------:R-:W-:Y:S02]  /*ea10*/  IADD3 R2, R3, R4, R2 ;  /* 0x0000000403027210 */ /* 0x000fe40007ffe002 */
[----:B------:R-:W-:Y:S02]  /*ea20*/  SEL R3, RZ, 0x10, P2 ;  /* 0x00000010ff037807 */ /* 0x000fe40001000000 */
[----:B------:R-:W-:Y:S02]  /*ea30*/  SEL R4, RZ, 0x8, P3 ;  /* 0x00000008ff047807 */ /* 0x000fe40001800000 */
[----:B------:R-:W-:Y:S02]  /*ea40*/  @P1 LOP3.LUT R22, R22, 0x800, RZ, 0xfc, !PT ;  /* 0x0000080016161812 */ /* 0x000fe400078efcff */
[----:B------:R-:W-:Y:S02]  /*ea50*/  ISETP.GE.AND P0, PT, R7, UR4, PT ;  /* 0x0000000407007c0c */ /* 0x000fe4000bf06270 */
[----:B------:R-:W-:-:S02]  /*ea60*/  LOP3.LUT R7, R17, 0x1c0, RZ, 0xfc, !PT ;  /* 0x000001c011077812 */ /* 0x000fc400078efcff */
[----:B------:R-:W-:Y:S02]  /*ea70*/  ISETP.GE.AND P1, PT, R9, UR4, PT ;  /* 0x0000000409007c0c */ /* 0x000fe4000bf26270 */
[----:B------:R-:W-:Y:S02]  /*ea80*/  IADD3 R4, R3, R2, R4 ;  /* 0x0000000203047210 */ /* 0x000fe40007ffe004 */
[----:B------:R-:W-:Y:S02]  /*ea90*/  SEL R2, RZ, 0x40, P0 ;  /* 0x00000040ff027807 */ /* 0x000fe40000000000 */
[----:B------:R-:W-:Y:S02]  /*eaa0*/  SEL R3, RZ, 0x20, P1 ;  /* 0x00000020ff037807 */ /* 0x000fe40000800000 */
[----:B------:R-:W-:Y:S01]  /*eab0*/  ISETP.GE.AND P0, PT, R7, UR4, PT ;  /* 0x0000000407007c0c */ /* 0x000fe2000bf06270 */
[----:B------:R-:W-:Y:S01]  /*eac0*/  UMOV UR4, 0xffffffff ;  /* 0xffffffff00047882 */ /* 0x000fe20000000000 */
[----:B------:R-:W-:-:S02]  /*ead0*/  IADD3 R4, R2, R4, R3 ;  /* 0x0000000402047210 */ /* 0x000fc40007ffe003 */
[----:B------:R-:W-:-:S05]  /*eae0*/  SEL R5, RZ, 0x80, P0 ;  /* 0x00000080ff057807 */ /* 0x000fca0000000000 */
[----:B------:R-:W-:Y:S01]  /*eaf0*/  IMAD.IADD R5, R4, 0x1, R5 ;  /* 0x0000000104057824 */ /* 0x000fe200078e0205 */
[----:B------:R-:W-:Y:S06]  /*eb00*/  BRA.DIV UR4, `(.L_x_1064) ;  /* 0x0000003e048c7947 */ /* 0x000fec000b800000 */
[C---:B------:R-:W-:Y:S01]  /*eb10*/  LOP3.LUT P6, RZ, R22.reuse, 0x40, RZ, 0xc0, !PT ;  /* 0x0000004016ff7812 */ /* 0x040fe200078cc0ff */
[----:B------:R-:W0:Y:S01]  /*eb20*/  SHFL.IDX PT, R3, R0, RZ, 0x181f ;  /* 0x00181fff00037589 */ /* 0x000e2200000e0000 */
[----:B------:R-:W-:-:S03]  /*eb30*/  LOP3.LUT R22, R22, 0xffbfffff, RZ, 0xc0, !PT ;  /* 0xffbfffff16167812 */ /* 0x000fc600078ec0ff */
[----:B------:R-:W1:Y:S08]  /*eb40*/  SHFL.IDX PT, R2, R6, RZ, 0x181f ;  /* 0x00181fff06027589 */ /* 0x000e7000000e0000 */
[----:B------:R-:W-:-:S04]  /*eb50*/  @P6 LOP3.LUT R22, R22, 0x400000, RZ, 0xfc, !PT ;  /* 0x0040000016166812 */ /* 0x000fc800078efcff */
[C---:B------:R-:W-:Y:S02]  /*eb60*/  LOP3.LUT P6, RZ, R22.reuse, 0x80, RZ, 0xc0, !PT ;  /* 0x0000008016ff7812 */ /* 0x040fe400078cc0ff */
[----:B------:R-:W-:-:S11]  /*eb70*/  LOP3.LUT R22, R22, 0xff7fffff, RZ, 0xc0, !PT ;  /* 0xff7fffff16167812 */ /* 0x000fd600078ec0ff */
[----:B------:R-:W-:-:S04]  /*eb80*/  @P6 LOP3.LUT R22, R22, 0x800000, RZ, 0xfc, !PT ;  /* 0x0080000016166812 */ /* 0x000fc800078efcff */
[----:B------:R-:W-:-:S13]  /*eb90*/  LOP3.LUT P6, RZ, R22, 0x100, RZ, 0xc0, !PT ;  /* 0x0000010016ff7812 */ /* 0x000fda00078cc0ff */
[----:B0-----:R-:W-:Y:S02]  /*eba0*/  @!P6 LEA R3, P0, R8, R3, 0x1 ;  /* 0x000000030803e211 */ /* 0x001fe400078008ff */
[----:B------:R-:W-:-:S03]  /*ebb0*/  @!P6 LOP3.LUT R7, R4, 0x40, RZ, 0xc0, !PT ;  /* 0x000000400407e812 */ /* 0x000fc600078ec0ff */
[----:B-1----:R-:W-:Y:S01]  /*ebc0*/  @!P6 IMAD.X R2, RZ, RZ, R2, P0 ;  /* 0x000000ffff02e224 */ /* 0x002fe200000e0602 */
[----:B------:R-:W-:Y:S02]  /*ebd0*/  LOP3.LUT P0, RZ, R22, 0x800, RZ, 0xc0, !PT ;  /* 0x0000080016ff7812 */ /* 0x000fe4000780c0ff */
[----:B------:R-:W-:Y:S02]  /*ebe0*/  @!P6 SHF.R.U32.HI R7, RZ, 0x2, R7 ;  /* 0x00000002ff07e819 */ /* 0x000fe40000011607 */
[----:B------:R-:W-:-:S04]  /*ebf0*/  @!P6 LOP3.LUT R3, R3, R2, RZ, 0x3c, !PT ;  /* 0x000000020303e212 */ /* 0x000fc800078e3cff */
[----:B------:R-:W-:-:S04]  /*ec00*/  @!P6 LOP3.LUT R2, R3, R2, RZ, 0x3c, !PT ;  /* 0x000000020302e212 */ /* 0x000fc800078e3cff */
[----:B------:R-:W-:-:S05]  /*ec10*/  @!P6 LOP3.LUT R3, R3, R2, RZ, 0x3c, !PT ;  /* 0x000000020303e212 */ /* 0x000fca00078e3cff */
[----:B------:R-:W-:Y:S01]  /*ec20*/  @!PT LDS RZ, [RZ] ;  /* 0x00000000fffff984 */ /* 0x000fe20000000800 */
[----:B------:R-:W-:Y:S01]  /*ec30*/  @!P6 LDGSTS.E.BYPASS.LTC128B.128 [R25+0x26400], desc[UR44][R2.64], !P0 ;  /* 0x264000000219efae */ /* 0x000fe2000c101d6c */
[----:B------:R-:W-:Y:S02]  /*ec40*/  @!P6 ISETP.NE.U32.AND P0, PT, R7, RZ, PT ;  /* 0x000000ff0700e20c */ /* 0x000fe40003f05070 */
[----:B------:R-:W-:Y:S01]  /*ec50*/  @!P6 LOP3.LUT R7, R5, 0x80, RZ, 0xc0, !PT ;  /* 0x000000800507e812 */ /* 0x000fe200078ec0ff */
[----:B------:R-:W-:Y:S03]  /*ec60*/  @!P6 LDGSTS.E.BYPASS.LTC128B.128 [R25+0x28400], desc[UR44][R2.64+0x80], !P5 ;  /* 0x284000800219efae */ /* 0x000fe6000e901d6c */
[----:B------:R-:W-:Y:S01]  /*ec70*/  @!P6 SHF.R.U32.HI R7, RZ, 0x3, R7 ;  /* 0x00000003ff07e819 */ /* 0x000fe20000011607 */
[----:B------:R-:W-:Y:S04]  /*ec80*/  @!P6 LDGSTS.E.BYPASS.LTC128B.128 [R25+0x2a400], desc[UR44][R2.64+0x100], !P4 ;  /* 0x2a4001000219efae */ /* 0x000fe8000e101d6c */
[----:B------:R-:W-:Y:S04]  /*ec90*/  @!P6 LDGSTS.E.BYPASS.LTC128B.128 [R25+0x2c400], desc[UR44][R2.64+0x180], !P3 ;  /* 0x2c4001800219efae */ /* 0x000fe8000d901d6c */
[----:B------:R-:W-:Y:S04]  /*eca0*/  @!P6 LDGSTS.E.BYPASS.LTC128B.128 [R25+0x2e400], desc[UR44][R2.64+0x200], !P2 ;  /* 0x2e4002000219efae */ /* 0x000fe8000d101d6c */
[----:B------:R-:W-:Y:S04]  /*ecb0*/  @!P6 LDGSTS.E.BYPASS.LTC128B.128 [R25+0x30400], desc[UR44][R2.64+0x280], !P1 ;  /* 0x304002800219efae */ /* 0x000fe8000c901d6c */
[----:B------:R-:W-:Y:S01]  /*ecc0*/  @!P6 LDGSTS.E.BYPASS.LTC128B.128 [R25+0x32400], desc[UR44][R2.64+0x300], P0 ;  /* 0x324003000219efae */ /* 0x000fe20008101d6c */
[----:B------:R-:W-:-:S03]  /*ecd0*/  @!P6 ISETP.NE.U32.AND P0, PT, R7, RZ, PT ;  /* 0x000000ff0700e20c */ /* 0x000fc60003f05070 */
[----:B------:R-:W-:Y:S10]  /*ece0*/  SHFL.IDX PT, R7, R6, 0x1, 0x181f ;  /* 0x00381f0006077f89 */ /* 0x000ff400000e0000 */
[----:B------:R0:W-:Y:S01]  /*ecf0*/  @!P6 LDGSTS.E.BYPASS.LTC128B.128 [R25+0x34400], desc[UR44][R2.64+0x380], P0 ;  /* 0x344003800219efae */ /* 0x0001e20008101d6c */
[----:B------:R-:W-:-:S03]  /*ed00*/  LOP3.LUT P6, RZ, R22, 0x800000, RZ, 0xc0, !PT ;  /* 0x0080000016ff7812 */ /* 0x000fc600078cc0ff */
[----:B0-----:R-:W0:Y:S10]  /*ed10*/  SHFL.IDX PT, R2, R0, 0x1, 0x181f ;  /* 0x00381f0000027f89 */ /* 0x001e3400000e0000 */
[----:B0-----:R-:W-:-:S04]  /*ed20*/  @!P6 LEA R2, P0, R8, R2, 0x1 ;  /* 0x000000020802e211 */ /* 0x001fc800078008ff */
[----:B------:R-:W-:Y:S02]  /*ed30*/  @!P6 IADD3.X R3, RZ, R7, RZ, P0, !PT ;  /* 0x00000007ff03e210 */ /* 0x000fe400007fe4ff */
[----:B------:R-:W-:Y:S02]  /*ed40*/  LOP3.LUT P0, RZ, R22, 0x800, RZ, 0xc0, !PT ;  /* 0x0000080016ff7812 */ /* 0x000fe4000780c0ff */
[----:B------:R-:W-:-:S04]  /*ed50*/  @!P6 LOP3.LUT R7, R4, 0x40, RZ, 0xc0, !PT ;  /* 0x000000400407e812 */ /* 0x000fc800078ec0ff */
[----:B------:R-:W-:-:S07]  /*ed60*/  @!P6 SHF.R.U32.HI R7, RZ, 0x2, R7 ;  /* 0x00000002ff07e819 */ /* 0x000fce0000011607 */
        /* <DEDUP_REMOVED lines=11> */
[----:B------:R-:W-:Y:S04]  /*ee20*/  SHFL.IDX PT, R7, R6, 0x2, 0x181f ;  /* 0x00581f0006077f89 */ /* 0x000fe800000e0000 */
[----:B------:R-:W-:Y:S06]  /*ee30*/  SHFL.IDX PT, R6, R6, 0x3, 0x181f ;  /* 0x00781f0006067f89 */ /* 0x000fec00000e0000 */
[----:B------:R0:W-:Y:S01]  /*ee40*/  @!P6 LDGSTS.E.BYPASS.LTC128B.128 [R25+0x34c00], desc[UR44][R2.64+0x380], P0 ;  /* 0x34c003800219efae */ /* 0x0001e20008101d6c */
[----:B------:R-:W-:-:S03]  /*ee50*/  LOP3.LUT P6, RZ, R22, 0x400000, RZ, 0xc0, !PT ;  /* 0x0040000016ff7812 */ /* 0x000fc600078cc0ff */
[----:B0-----:R-:W0:Y:S04]  /*ee60*/  SHFL.IDX PT, R2, R0, 0x2, 0x181f ;  /* 0x00581f0000027f89 */ /* 0x001e2800000e0000 */
[----:B------:R-:W1:Y:S06]  /*ee70*/  SHFL.IDX PT, R0, R0, 0x3, 0x181f ;  /* 0x00781f0000007f89 */ /* 0x000e6c00000e0000 */
[----:B0-----:R-:W-:-:S05]  /*ee80*/  @!P6 LEA R2, P0, R8, R2, 0x1 ;  /* 0x000000020802e211 */ /* 0x001fca00078008ff */
[----:B------:R-:W-:Y:S01]  /*ee90*/  @!P6 IMAD.X R3, RZ, RZ, R7, P0 ;  /* 0x000000ffff03e224 */ /* 0x000fe200000e0607 */
[----:B------:R-:W-:Y:S02]  /*eea0*/  LOP3.LUT P0, RZ, R22, 0x800, RZ, 0xc0, !PT ;  /* 0x0000080016ff7812 */ /* 0x000fe4000780c0ff */
[----:B------:R-:W-:-:S04]  /*eeb0*/  @!P6 LOP3.LUT R7, R4, 0x40, RZ, 0xc0, !PT ;  /* 0x000000400407e812 */ /* 0x000fc800078ec0ff */
[----:B------:R-:W-:-:S07]  /*eec0*/  @!P6 SHF.R.U32.HI R7, RZ, 0x2, R7 ;  /* 0x00000002ff07e819 */ /* 0x000fce0000011607 */
[----:B------:R0:W-:Y:S01]  /*eed0*/  @!P6 LDGSTS.E.BYPASS.LTC128B.128 [R25+0x27400], desc[UR44][R2.64], !P0 ;  /* 0x274000000219efae */ /* 0x0001e2000c101d6c */
[----:B------:R-:W-:Y:S02]  /*eee0*/  @!P6 ISETP.NE.U32.AND P0, PT, R7, RZ, PT ;  /* 0x000000ff0700e20c */ /* 0x000fe40003f05070 */
[----:B------:R-:W-:Y:S01]  /*eef0*/  @!P6 LOP3.LUT R7, R5, 0x80, RZ, 0xc0, !PT ;  /* 0x000000800507e812 */ /* 0x000fe200078ec0ff */
[----:B------:R0:W-:Y:S03]  /*ef00*/  @!P6 LDGSTS.E.BYPASS.LTC128B.128 [R25+0x29400], desc[UR44][R2.64+0x80], !P5 ;  /* 0x294000800219efae */ /* 0x0001e6000e901d6c */
[----:B------:R-:W-:Y:S01]  /*ef10*/  @!P6 SHF.R.U32.HI R7, RZ, 0x3, R7 ;  /* 0x00000003ff07e819 */ /* 0x000fe20000011607 */
[----:B------:R0:W-:Y:S04]  /*ef20*/  @!P6 LDGSTS.E.BYPASS.LTC128B.128 [R25+0x2b400], desc[UR44][R2.64+0x100], !P4 ;  /* 0x2b4001000219efae */ /* 0x0001e8000e101d6c */
[----:B------:R0:W-:Y:S04]  /*ef30*/  @!P6 LDGSTS.E.BYPASS.LTC128B.128 [R25+0x2d400], desc[UR44][R2.64+0x180], !P3 ;  /* 0x2d4001800219efae */ /* 0x0001e8000d901d6c */
[----:B------:R0:W-:Y:S04]  /*ef40*/  @!P6 LDGSTS.E.BYPASS.LTC128B.128 [R25+0x2f400], desc[UR44][R2.64+0x200], !P2 ;  /* 0x2f4002000219efae */ /* 0x0001e8000d101d6c */
[----:B------:R0:W-:Y:S04]  /*ef50*/  @!P6 LDGSTS.E.BYPASS.LTC128B.128 [R25+0x31400], desc[UR44][R2.64+0x280], !P1 ;  /* 0x314002800219efae */ /* 0x0001e8000c901d6c */
[----:B------:R0:W-:Y:S01]  /*ef60*/  @!P6 LDGSTS.E.BYPASS.LTC128B.128 [R25+0x33400], desc[UR44][R2.64+0x300], P0 ;  /* 0x334003000219efae */ /* 0x0001e20008101d6c */
[----:B------:R-:W-:-:S13]  /*ef70*/  @!P6 ISETP.NE.U32.AND P0, PT, R7, RZ, PT ;  /* 0x000000ff0700e20c */ /* 0x000fda0003f05070 */
[----:B-1----:R0:W-:Y:S02]  /*ef80*/  @!P6 LDGSTS.E.BYPASS.LTC128B.128 [R25+0x35400], desc[UR44][R2.64+0x380], P0 ;  /* 0x354003800219efae */ /* 0x0021e40008101d6c */
.L_x_1154:
[----:B------:R-:W-:Y:S01]  /*ef90*/  LOP3.LUT P0, RZ, R22, 0x10000, RZ, 0xc0, !PT ;  /* 0x0001000016ff7812 */ /* 0x000fe2000780c0ff */
[----:B------:R-:W-:-:S12]  /*efa0*/  BSSY B0, `(.L_x_1065) ;  /* 0x0000016000007945 */ /* 0x000fd80003800000 */
[----:B------:R-:W-:Y:S05]  /*efb0*/  @P0 BRA `(.L_x_1066) ;  /* 0x0000000000500947 */ /* 0x000fea0003800000 */
[----:B------:R-:W-:Y:S02]  /*efc0*/  LOP3.LUT R4, R4, 0x40, RZ, 0xc0, !PT ;  /* 0x0000004004047812 */ /* 0x000fe400078ec0ff */
[----:B------:R-:W-:Y:S02]  /*efd0*/  LOP3.LUT P6, RZ, R22, 0x800, RZ, 0xc0, !PT ;  /* 0x0000080016ff7812 */ /* 0x000fe400078cc0ff */
[----:B0-----:R-:W-:Y:S02]  /*efe0*/  LEA R2, P0, R8, R0, 0x1 ;  /* 0x0000000008027211 */ /* 0x001fe400078008ff */
[----:B------:R-:W-:Y:S02]  /*eff0*/  SHF.R.U32.HI R4, RZ, 0x2, R4 ;  /* 0x00000002ff047819 */ /* 0x000fe40000011604 */
[----:B------:R-:W-:Y:S01]  /*f000*/  LOP3.LUT R5, R5, 0x80, RZ, 0xc0, !PT ;  /* 0x0000008005057812 */ /* 0x000fe200078ec0ff */
[----:B------:R-:W-:Y:S01]  /*f010*/  IMAD.X R3, RZ, RZ, R6, P0 ;  /* 0x000000ffff037224 */ /* 0x000fe200000e0606 */
[----:B------:R-:W-:-:S02]  /*f020*/  ISETP.NE.U32.AND P0, PT, R4, RZ, PT ;  /* 0x000000ff0400720c */ /* 0x000fc40003f05070 */
[----:B------:R-:W-:-:S03]  /*f030*/  SHF.R.U32.HI R5, RZ, 0x3, R5 ;  /* 0x00000003ff057819 */ /* 0x000fc60000011605 */
[----:B------:R-:W-:Y:S01]  /*f040*/  @!PT LDS RZ, [RZ] ;  /* 0x00000000fffff984 */ /* 0x000fe20000000800 */
[----:B------:R-:W-:Y:S01]  /*f050*/  @!PT LDS RZ, [RZ] ;  /* 0x00000000fffff984 */ /* 0x000fe20000000800 */
[----:B------:R-:W-:Y:S01]  /*f060*/  @!PT LDS RZ, [RZ] ;  /* 0x00000000fffff984 */ /* 0x000fe20000000800 */
[----:B------:R1:W-:Y:S04]  /*f070*/  LDGSTS.E.BYPASS.LTC128B.128 [R25+0x27c00], desc[UR44][R2.64], !P6 ;  /* 0x27c0000002197fae */ /* 0x0003e8000f101d6c */
[----:B------:R1:W-:Y:S04]  /*f080*/  LDGSTS.E.BYPASS.LTC128B.128 [R25+0x29c00], desc[UR44][R2.64+0x80], !P5 ;  /* 0x29c0008002197fae */ /* 0x0003e8000e901d6c */
[----:B------:R1:W-:Y:S04]  /*f090*/  LDGSTS.E.BYPASS.LTC128B.128 [R25+0x2bc00], desc[UR44][R2.64+0x100], !P4 ;  /* 0x2bc0010002197fae */ /* 0x0003e8000e101d6c */
[----:B------:R1:W-:Y:S04]  /*f0a0*/  LDGSTS.E.BYPASS.LTC128B.128 [R25+0x2dc00], desc[UR44][R2.64+0x180], !P3 ;  /* 0x2dc0018002197fae */ /* 0x0003e8000d901d6c */
[----:B------:R1:W-:Y:S04]  /*f0b0*/  LDGSTS.E.BYPASS.LTC128B.128 [R25+0x2fc00], desc[UR44][R2.64+0x200], !P2 ;  /* 0x2fc0020002197fae */ /* 0x0003e8000d101d6c */
[----:B------:R1:W-:Y:S04]  /*f0c0*/  LDGSTS.E.BYPASS.LTC128B.128 [R25+0x31c00], desc[UR44][R2.64+0x280], !P1 ;  /* 0x31c0028002197fae */ /* 0x0003e8000c901d6c */
[----:B------:R1:W-:Y:S01]  /*f0d0*/  LDGSTS.E.BYPASS.LTC128B.128 [R25+0x33c00], desc[UR44][R2.64+0x300], P0 ;  /* 0x33c0030002197fae */ /* 0x0003e20008101d6c */
[----:B------:R-:W-:-:S13]  /*f0e0*/  ISETP.NE.U32.AND P0, PT, R5, RZ, PT ;  /* 0x000000ff0500720c */ /* 0x000fda0003f05070 */
[----:B------:R1:W-:Y:S02]  /*f0f0*/  LDGSTS.E.BYPASS.LTC128B.128 [R25+0x35c00], desc[UR44][R2.64+0x380], P0 ;  /* 0x35c0038002197fae */ /* 0x0003e40008101d6c */
.L_x_1066:
[----:B------:R-:W-:Y:S05]  /*f100*/  BSYNC B0 ;  /* 0x0000000000007941 */ /* 0x000fea0003800000 */
.L_x_1065:
[----:B------:R-:W-:Y:S01]  /*f110*/  NOP ;  /* 0x0000000000007918 */ /* 0x000fe20000000000 */
[----:B------:R-:W-:-:S13]  /*f120*/  PLOP3.LUT P0, PT, PT, PT, PT, 0x80, 0x0 ;  /* 0x000000000000781c */ /* 0x000fda0003f0f070 */
.L_x_1067:
[----:B------:R-:W-:Y:S02]  /*f130*/  PLOP3.LUT P1, PT, P1, P0, PT, 0xa2, 0x0 ;  /* 0x000000000000781c */ /* 0x000fe40000f21472 */
[----:B------:R-:W-:-:S08]  /*f140*/  @P0 R2UR P1, UR4, R23 ;  /* 0x00000000170402ca */ /* 0x000fd00000020000 */
[----:B------:R-:W-:-:S05]  /*f150*/  @P0 PLOP3.LUT P0, PT, P1, PT, PT, 0x80, 0x0 ;  /* 0x000000000000081c */ /* 0x000fca0000f0f070 */
[----:B------:R-:W-:Y:S01]  /*f160*/  @!P1 SYNCS.ARRIVE.TRANS64.RED.A0T1 RZ, [UR4+0x38810], RZ ;  /* 0x038810ffffff99a7 */ /* 0x000fe20008200404 */
[----:B------:R-:W-:Y:S07]  /*f170*/  @!P1 ARRIVES.LDGSTSBAR.64.TRANSCNT [UR4+0x38810] ;  /* 0x03881000ff0099b0 */ /* 0x000fee0008000a84 */
[----:B------:R-:W-:Y:S05]  /*f180*/  @P0 BRA.U.ANY `(.L_x_1067) ;  /* 0xfffffffd00e80947 */ /* 0x000fea000393ffff */
[----:B01----:R-:W2:Y:S02]  /*f190*/  LDL.LU R2, [R1+0x20] ;  /* 0x0000200001027983 */ /* 0x003ea40000300800 */
        /* <DEDUP_REMOVED lines=11> */
.L_x_1155:
[----:B------:R-:W-:Y:S05]  /*f250*/  BSYNC B0 ;  /* 0x0000000000007941 */ /* 0x000fea0003800000 */
.L_x_1068:
[----:B------:R-:W-:-:S05]  /*f260*/  IMAD.U32 R2, RZ, RZ, UR36 ;  /* 0x00000024ff027e24 */ /* 0x000fca000f8e00ff */
[----:B------:R-:W-:-:S13]  /*f270*/  ISETP.NE.AND P0, PT, R2, 0x3, PT ;  /* 0x000000030200780c */ /* 0x000fda0003f05270 */
[----:B------:R-:W-:Y:S05]  /*f280*/  @!P0 BRA `(.L_x_1070) ;  /* 0x0000000000048947 */ /* 0x000fea0003800000 */
[----:B------:R-:W-:Y:S01]  /*f290*/  BPT.TRAP 0x1 ;  /* 0x000000040000795c */ /* 0x000fe20000300000 */
.L_x_1070:
[----:B0-----:R-:W-:Y:S01]  /*f2a0*/  SHF.L.U32 R0, R26, 0x1f, RZ ;  /* 0x0000001f1a007819 */ /* 0x001fe200000006ff */
[----:B------:R-:W-:Y:S03]  /*f2b0*/  BSSY B0, `(.L_x_1071) ;  /* 0x0000003000007945 */ /* 0x000fe60003800000 */
[----:B------:R-:W0:Y:S02]  /*f2c0*/  SYNCS.PHASECHK.TRANS64.TRYWAIT P0, [R30+URZ+0x38860], R0 ;  /* 0x038860001e0075a7 */ /* 0x000e24000800017f */
[----:B0-----:R-:W-:Y:S05]  /*f2d0*/  @!P0 BRA `(.L_x_1072) ;  /* 0x0000004000688947 */ /* 0x001fea0003800000 */
.L_x_1156:
[----:B------:R-:W-:Y:S05]  /*f2e0*/  BSYNC B0 ;  /* 0x0000000000007941 */ /* 0x000fea0003800000 */
.L_x_1071:
        /* <DEDUP_REMOVED lines=24> */
[----:B------:R-:W0:Y:S01]  /*f470*/  S2R R3, SR_TID.X ;  /* 0x0000000000037919 */ /* 0x000e220000002100 */
[----:B------:R-:W-:Y:S01]  /*f480*/  IMAD R5, R5, 0x2, R23 ;  /* 0x0000000205057824 */ /* 0x000fe200078e0217 */
[C---:B------:R-:W-:Y:S01]  /*f490*/  LOP3.LUT P5, RZ, R31.reuse, 0x2, RZ, 0xc0, !PT ;  /* 0x000000021fff7812 */ /* 0x040fe200078ac0ff */
[----:B------:R-:W1:Y:S01]  /*f4a0*/  SHFL.IDX PT, R2, R4, RZ, 0x181f ;  /* 0x00181fff04027589 */ /* 0x000e6200000e0000 */
[C---:B------:R-:W-:Y:S02]  /*f4b0*/  LOP3.LUT P4, RZ, R31.reuse, 0x4, RZ, 0xc0, !PT ;  /* 0x000000041fff7812 */ /* 0x040fe4000788c0ff */
[C---:B------:R-:W-:Y:S02]  /*f4c0*/  LOP3.LUT P3, RZ, R31.reuse, 0x8, RZ, 0xc0, !PT ;  /* 0x000000081fff7812 */ /* 0x040fe4000786c0ff */
[----:B------:R-:W-:Y:S02]  /*f4d0*/  LOP3.LUT P2, RZ, R31, 0x10, RZ, 0xc0, !PT ;  /* 0x000000101fff7812 */ /* 0x000fe4000784c0ff */
[----:B------:R-:W-:Y:S01]  /*f4e0*/  LOP3.LUT R22, R22, 0xffffffbf, RZ, 0xc0, !PT ;  /* 0xffffffbf16167812 */ /* 0x000fe200078ec0ff */
[----:B0-----:R-:W-:-:S02]  /*f4f0*/  IMAD.SHL.U32 R7, R3, 0x8, RZ ;  /* 0x0000000803077824 */ /* 0x001fc400078e00ff */
[----:B------:R-:W0:Y:S03]  /*f500*/  SHFL.IDX PT, R3, R6, RZ, 0x181f ;  /* 0x00181fff06037589 */ /* 0x000e2600000e0000 */
[----:B------:R-:W-:-:S05]  /*f510*/  LOP3.LUT R7, R7, 0x38, RZ, 0xc0, !PT ;  /* 0x0000003807077812 */ /* 0x000fca00078ec0ff */
[----:B------:R-:W-:Y:S01]  /*f520*/  IMAD.SHL.U32 R0, R7, 0x2, RZ ;  /* 0x0000000207007824 */ /* 0x000fe200078e00ff */
[----:B------:R-:W-:-:S04]  /*f530*/  LOP3.LUT R7, R31, 0x1, RZ, 0xc0, !PT ;  /* 0x000000011f077812 */ /* 0x000fc800078ec0ff */
[----:B-1----:R-:W-:Y:S02]  /*f540*/  IADD3 R2, P0, R2, R0, RZ ;  /* 0x0000000002027210 */ /* 0x002fe40007f1e0ff */
[----:B------:R-:W-:Y:S02]  /*f550*/  ISETP.NE.U32.AND P1, PT, R7, 0x1, PT ;  /* 0x000000010700780c */ /* 0x000fe40003f25070 */
[----:B------:R-:W-:Y:S01]  /*f560*/  PRMT R7, R31, 0x8880, RZ ;  /* 0x000088801f077816 */ /* 0x000fe200000000ff */
[----:B0-----:R-:W-:Y:S01]  /*f570*/  IMAD.X R3, RZ, RZ, R3, P0 ;  /* 0x000000ffff037224 */ /* 0x001fe200000e0603 */
[----:B------:R-:W-:-:S09]  /*f580*/  ISETP.LT.OR P0, PT, R27, 0x1, P1 ;  /* 0x000000011b00780c */ /* 0x000fd20000f01670 */
[----:B------:R-:W-:Y:S02]  /*f590*/  @P1 LOP3.LUT R22, R22, 0x40, RZ, 0xfc, !PT ;  /* 0x0000004016161812 */ /* 0x000fe400078efcff */
[----:B------:R-:W-:Y:S02]  /*f5a0*/  LOP3.LUT P1, RZ, R31, 0x20, RZ, 0xc0, !PT ;  /* 0x000000201fff7812 */ /* 0x000fe4000782c0ff */
[----:B------:R-:W-:Y:S01]  /*f5b0*/  LOP3.LUT R22, R22, 0xffffff7f, RZ, 0xc0, !PT ;  /* 0xffffff7f16167812 */ /* 0x000fe200078ec0ff */
        /* <DEDUP_REMOVED lines=65> */
.L_x_1166:
        /* <DEDUP_REMOVED lines=34> */
.L_x_1074:
        /* <DEDUP_REMOVED lines=11> */
.L_x_1075:
[----:B------:R-:W2:Y:S01]  /*fca0*/  LDL.LU R2, [R1+0x4] ;  /* 0x0000040001027983 */ /* 0x000ea20000300800 */
[----:B------:R1:W-:Y:S01]  /*fcb0*/  SYNCS.ARRIVE.TRANS64.A1T0 RZ, [R30+URZ+0x38850], RZ ;  /* 0x038850ff1eff79a7 */ /* 0x0003e2000810003f */
[----:B------:R-:W-:Y:S01]  /*fcc0*/  BSSY B0, `(.L_x_1076) ;  /* 0x00000f8000007945 */ /* 0x000fe20003800000 */
[----:B--2---:R-:W-:-:S13]  /*fcd0*/  ISETP.GE.AND P0, PT, R2, 0x41, PT ;  /* 0x000000410200780c */ /* 0x004fda0003f06270 */
[----:B-1----:R-:W-:Y:S05]  /*fce0*/  @!P0 BRA `(.L_x_1077) ;  /* 0x0000000c00d48947 */ /* 0x002fea0003800000 */
[----:B------:R-:W2:Y:S04]  /*fcf0*/  LDL.LU R2, [R1+0x24] ;  /* 0x0000240001027983 */ /* 0x000ea80000300800 */
[----:B------:R-:W3:Y:S01]  /*fd00*/  LDL.LU R3, [R1+0x28] ;  /* 0x0000280001037983 */ /* 0x000ee20000300800 */
[----:B------:R-:W-:-:S04]  /*fd10*/  LOP3.LUT R30, R31, 0x80, RZ, 0xc0, !PT ;  /* 0x000000801f1e7812 */ /* 0x000fc800078ec0ff */
[----:B------:R-:W-:Y:S02]  /*fd20*/  SHF.R.U32.HI R30, RZ, 0x3, R30 ;  /* 0x00000003ff1e7819 */ /* 0x000fe4000001161e */
[----:B--2---:R-:W-:Y:S01]  /*fd30*/  LOP3.LUT R2, R2, 0x40, RZ, 0xc0, !PT ;  /* 0x0000004002027812 */ /* 0x004fe200078ec0ff */
[----:B---3--:R-:W-:-:S03]  /*fd40*/  VIADD R7, R3, 0xfffffffe ;  /* 0xfffffffe03077836 */ /* 0x008fc60000000000 */
[----:B------:R-:W-:-:S07]  /*fd50*/  SHF.R.U32.HI R31, RZ, 0x2, R2 ;  /* 0x00000002ff1f7819 */ /* 0x000fce0000011602 */
.L_x_1090:
[----:B-1----:R-:W1:Y:S01]  /*fd60*/  S2R R2, SR_TID.X ;  /* 0x0000000000027919 */ /* 0x002e620000002100 */
[----:B0-----:R-:W0:Y:S01]  /*fd70*/  LDC R4, c[0x0][0x430] ;  /* 0x00010c00ff047b82 */ /* 0x001e220000000800 */
[----:B--23--:R-:W-:Y:S01]  /*fd80*/  IMAD R6, R7, 0x40, R32 ;  /* 0x0000004007067824 */ /* 0x00cfe200078e0220 */
[----:B------:R-:W-:Y:S05]  /*fd90*/  YIELD ;  /* 0x0000000000007946 */ /* 0x000fea0003800000 */
[----:B------:R-:W2:Y:S01]  /*fda0*/  S2R R3, SR_TID.X ;  /* 0x0000000000037919 */ /* 0x000ea20000002100 */
[----:B------:R-:W-:Y:S01]  /*fdb0*/  IMAD.U32 R11, RZ, RZ, UR36 ;  /* 0x00000024ff0b7e24 */ /* 0x000fe2000f8e00ff */
[----:B------:R-:W-:Y:S01]  /*fdc0*/  ULDC UR4, c[0x0][0x430] ;  /* 0x00010c0000047ab9 */ /* 0x000fe20000000800 */
[----:B------:R-:W-:Y:S01]  /*fdd0*/  VIADD R24, R24, 0x1 ;  /* 0x0000000118187836 */ /* 0x000fe20000000000 */
[----:B0-----:R-:W-:-:S02]  /*fde0*/  ISETP.NE.AND P0, PT, R4, 0x1, PT ;  /* 0x000000010400780c */ /* 0x001fc40003f05270 */
[----:B-1----:R-:W-:-:S04]  /*fdf0*/  LOP3.LUT R2, R2, 0x7f, RZ, 0xc0, !PT ;  /* 0x0000007f02027812 */ /* 0x002fc800078ec0ff */
[----:B------:R-:W-:Y:S01]  /*fe00*/  SHF.R.U32.HI R2, RZ, 0x3, R2 ;  /* 0x00000003ff027819 */ /* 0x000fe20000011602 */
[----:B--2---:R-:W-:-:S06]  /*fe10*/  IMAD.SHL.U32 R4, R3, 0x10, RZ ;  /* 0x0000001003047824 */ /* 0x004fcc00078e00ff */
[----:B------:R-:W0:Y:S01]  /*fe20*/  @P0 LDC R3, c[0x0][0x434] ;  /* 0x00010d00ff030b82 */ /* 0x000e220000000800 */
[----:B------:R-:W-:-:S04]  /*fe30*/  LOP3.LUT R4, R2, 0x70, R4, 0xf8, !PT ;  /* 0x0000007002047812 */ /* 0x000fc800078ef804 */
[----:B------:R-:W-:-:S03]  /*fe40*/  ISETP.GT.U32.AND P1, PT, R4, 0x3f, PT ;  /* 0x0000003f0400780c */ /* 0x000fc60003f24070 */
[----:B------:R-:W1:Y:S01]  /*fe50*/  @P0 LDC R2, c[0x0][0x438] ;  /* 0x00010e00ff020b82 */ /* 0x000e620000000800 */
[----:B------:R-:W-:-:S04]  /*fe60*/  IMAD.IADD R6, R4, 0x1, R6 ;  /* 0x0000000104067824 */ /* 0x000fc800078e0206 */
[----:B------:R-:W-:-:S05]  /*fe70*/  IMAD.MOV.U32 R10, RZ, RZ, R6 ;  /* 0x000000ffff0a7224 */ /* 0x000fca00078e0006 */
[----:B------:R-:W2:Y:S01]  /*fe80*/  @!P1 LDC.64 R4, c[0x0][0x428] ;  /* 0x00010a00ff049b82 */ /* 0x000ea20000000a00 */
[----:B0-----:R-:W-:-:S07]  /*fe90*/  @P0 IMAD.HI.U32 R3, R6, R3, RZ ;  /* 0x0000000306030227 */ /* 0x001fce00078e00ff */
[----:B------:R-:W0:Y:S01]  /*fea0*/  @!P1 LDC.64 R8, c[0x0][0x418] ;  /* 0x00010600ff089b82 */ /* 0x000e220000000a00 */
[----:B-1----:R-:W-:-:S04]  /*feb0*/  @P0 SHF.R.U32.HI R10, RZ, R2, R3 ;  /* 0x00000002ff0a0219 */ /* 0x002fc80000011603 */
[--C-:B------:R-:W-:Y:S01]  /*fec0*/  @!P1 SHF.R.S32.HI R3, RZ, 0x1f, R10.reuse ;  /* 0x0000001fff039819 */ /* 0x100fe2000001140a */
[----:B------:R-:W-:-:S04]  /*fed0*/  @!P1 IMAD.MOV.U32 R2, RZ, RZ, R10 ;  /* 0x000000ffff029224 */ /* 0x000fc800078e000a */
[----:B--2---:R-:W-:-:S04]  /*fee0*/  @!P1 IMAD.WIDE.U32 R2, R29, R4, R2 ;  /* 0x000000041d029225 */ /* 0x004fc800078e0002 */
[----:B------:R-:W-:-:S04]  /*fef0*/  @!P1 IMAD R4, R33, R4, RZ ;  /* 0x0000000421049224 */ /* 0x000fc800078e02ff */
[----:B------:R-:W-:Y:S01]  /*ff00*/  @!P1 IMAD R5, R29, R5, R4 ;  /* 0x000000051d059224 */ /* 0x000fe200078e0204 */
[----:B0-----:R-:W-:Y:S01]  /*ff10*/  @!P1 LEA R8, P0, R2, R8, 0x2 ;  /* 0x0000000802089211 */ /* 0x001fe200078010ff */
        /* <DEDUP_REMOVED lines=16> */
.L_x_1078:
[----:B------:R-:W-:Y:S01]  /*10020*/  IMAD R6, R24, 0x8, R23 ;  /* 0x0000000818067824 */ /* 0x000fe200078e0217 */
[----:B------:R-:W-:Y:S01]  /*10030*/  SHF.L.U32 R17, R26, 0x1f, RZ ;  /* 0x0000001f1a117819 */ /* 0x000fe200000006ff */
[----:B------:R-:W-:Y:S01]  /*10040*/  BSSY B1, `(.L_x_1079) ;  /* 0x0000004000017945 */ /* 0x000fe20003800000 */
[----:B------:R-:W-:Y:S02]  /*10050*/  SHF.R.S32.HI R9, RZ, 0x1f, R5 ;  /* 0x0000001fff097819 */ /* 0x000fe40000011405 */
[----:B------:R-:W0:Y:S02]  /*10060*/  SYNCS.PHASECHK.TRANS64.TRYWAIT P0, [R6+URZ+0x38840], R17 ;  /* 0x03884011060075a7 */ /* 0x000e24000800017f */
[----:B0-----:R-:W-:Y:S05]  /*10070*/  @!P0 BRA `(.L_x_1080) ;  /* 0x0000003c003c8947 */ /* 0x001fea0003800000 */
.L_x_1167:
[----:B------:R-:W-:Y:S05]  /*10080*/  BSYNC B1 ;  /* 0x0000000000017941 */ /* 0x000fea0003800000 */
.L_x_1079:
        /* <DEDUP_REMOVED lines=42> */
.L_x_1177:
        /* <DEDUP_REMOVED lines=8> */
.L_x_1082:
[----:B------:R-:W-:Y:S02]  /*103b0*/  PLOP3.LUT P1, PT, P1, P0, PT, 0xa2, 0x0 ;  /* 0x000000000000781c */ /* 0x000fe40000f21472 */
[----:B------:R-:W-:-:S08]  /*103c0*/  @P0 R2UR P1, UR4, R6 ;  /* 0x00000000060402ca */ /* 0x000fd00000020000 */
[----:B------:R-:W-:-:S05]  /*103d0*/  @P0 PLOP3.LUT P0, PT, P1, PT, PT, 0x80, 0x0 ;  /* 0x000000000000081c */ /* 0x000fca0000f0f070 */
[----:B------:R-:W-:Y:S01]  /*103e0*/  @!P1 SYNCS.ARRIVE.TRANS64.RED.A0T1 RZ, [UR4+0x38830], RZ ;  /* 0x038830ffffff99a7 */ /* 0x000fe20008200404 */
[----:B------:R-:W-:Y:S07]  /*103f0*/  @!P1 ARRIVES.LDGSTSBAR.64.TRANSCNT [UR4+0x38830] ;  /* 0x03883000ff0099b0 */ /* 0x000fee0008000a84 */
[----:B------:R-:W-:Y:S05]  /*10400*/  @P0 BRA.U.ANY `(.L_x_1082) ;  /* 0xfffffffd00e80947 */ /* 0x000fea000393ffff */
[----:B------:R-:W-:Y:S01]  /*10410*/  NOP ;  /* 0x0000000000007918 */ /* 0x000fe20000000000 */
[----:B--2---:R-:W-:-:S05]  /*10420*/  IMAD.U32 R2, RZ, RZ, UR36 ;  /* 0x00000024ff027e24 */ /* 0x004fca000f8e00ff */
[----:B------:R-:W-:-:S13]  /*10430*/  ISETP.NE.AND P2, PT, R2, 0x3, PT ;  /* 0x000000030200780c */ /* 0x000fda0003f45270 */
[----:B------:R-:W-:Y:S05]  /*10440*/  @!P2 BRA `(.L_x_1083) ;  /* 0x000000000004a947 */ /* 0x000fea0003800000 */
[----:B------:R-:W-:Y:S01]  /*10450*/  BPT.TRAP 0x1 ;  /* 0x000000040000795c */ /* 0x000fe20000300000 */
.L_x_1083:
[----:B------:R2:W-:Y:S01]  /*10460*/  SYNCS.ARRIVE.TRANS64.A1T0 RZ, [R6+URZ+0x38830], RZ ;  /* 0x038830ff06ff79a7 */ /* 0x0005e2000810003f */
[----:B------:R-:W-:Y:S05]  /*10470*/  @!P2 BRA `(.L_x_1084) ;  /* 0x000000000004a947 */ /* 0x000fea0003800000 */
[----:B------:R-:W-:Y:S01]  /*10480*/  BPT.TRAP 0x1 ;  /* 0x000000040000795c */ /* 0x000fe20000300000 */
.L_x_1084:
[----:B------:R-:W3:Y:S01]  /*10490*/  SYNCS.PHASECHK.TRANS64.TRYWAIT P0, [R6+URZ+0x38860], R17 ;  /* 0x03886011060075a7 */ /* 0x000ee2000800017f */
[----:B------:R-:W-:Y:S04]  /*104a0*/  BSSY B1, `(.L_x_1085) ;  /* 0x0000002000017945 */ /* 0x000fe80003800000 */
[----:B---3--:R-:W-:Y:S05]  /*104b0*/  @!P0 BRA `(.L_x_1086) ;  /* 0x0000003c005c8947 */ /* 0x008fea0003800000 */
.L_x_1178:
[----:B------:R-:W-:Y:S05]  /*104c0*/  BSYNC B1 ;  /* 0x0000000000017941 */ /* 0x000fea0003800000 */
.L_x_1085:
        /* <DEDUP_REMOVED lines=81> */
.L_x_1188:
        /* <DEDUP_REMOVED lines=25> */
.L_x_1088:
        /* <DEDUP_REMOVED lines=11> */
.L_x_1089:
[----:B------:R3:W-:Y:S01]  /*10c20*/  SYNCS.ARRIVE.TRANS64.A1T0 RZ, [R6+URZ+0x38850], RZ ;  /* 0x038850ff06ff79a7 */ /* 0x0007e2000810003f */
[----:B------:R-:W-:Y:S05]  /*10c30*/  @P3 BRA `(.L_x_1090) ;  /* 0xfffffff000483947 */ /* 0x000fea000383ffff */
.L_x_1077:
[----:B------:R-:W-:Y:S05]  /*10c40*/  BSYNC B0 ;  /* 0x0000000000007941 */ /* 0x000fea0003800000 */
.L_x_1076:
        /* <DEDUP_REMOVED lines=21> */
.L_x_1092:
[----:B------:R-:W-:Y:S05]  /*10da0*/  BSYNC B0 ;  /* 0x0000000000007941 */ /* 0x000fea0003800000 */
.L_x_1091:
[----:B------:R-:W-:-:S07]  /*10db0*/  SEL R24, R24, RZ, P0 ;  /* 0x000000ff18187207 */ /* 0x000fce0000000000 */
.L_x_1045:
[----:B------:R-:W-:Y:S05]  /*10dc0*/  BSYNC B7 ;  /* 0x0000000000077941 */ /* 0x000fea0003800000 */
.L_x_1043:
        /* <DEDUP_REMOVED lines=11> */
.L_x_1093:
        /* <DEDUP_REMOVED lines=8> */
[----:B------:R-:W0:Y:S02]  /*10f00*/  @!P1 LDC.64 R2, c[0x0][0xd80] ;  /* 0x00036000ff029b82 */ /* 0x000e240000000a00 */
[----:B0-----:R-:W-:-:S06]  /*10f10*/  @!P1 IMAD.WIDE R2, R5, 0x4, R2 ;  /* 0x0000000405029825 */ /* 0x001fcc00078e0202 */
[----:B------:R-:W4:Y:S01]  /*10f20*/  @!P1 LDG.E R2, desc[UR44][R2.64] ;  /* 0x0000002c02029981 */ /* 0x000f22000c1e1900 */
[----:B------:R-:W-:Y:S01]  /*10f30*/  IMAD.MOV.U32 R5, RZ, RZ, RZ ;  /* 0x000000ffff057224 */ /* 0x000fe200078e00ff */
[C---:B------:R-:W-:Y:S02]  /*10f40*/  ISETP.GE.U32.AND P2, PT, R8.reuse, 0x2, PT ;  /* 0x000000020800780c */ /* 0x040fe40003f46070 */
[C---:B------:R-:W-:Y:S01]  /*10f50*/  ISETP.GE.U32.AND P3, PT, R8.reuse, 0x4, PT ;  /* 0x000000040800780c */ /* 0x040fe20003f66070 */
[----:B------:R-:W-:Y:S01]  /*10f60*/  SHFL.IDX PT, R0, R16, RZ, 0x1f ;  /* 0x00001fff10007589 */ /* 0x000fe200000e0000 */
[C---:B------:R-:W-:Y:S02]  /*10f70*/  ISETP.GE.U32.AND P4, PT, R8.reuse, 0x8, PT ;  /* 0x000000080800780c */ /* 0x040fe40003f86070 */
[C---:B------:R-:W-:Y:S01]  /*10f80*/  ISETP.GE.U32.AND P5, PT, R8.reuse, 0x10, PT ;  /* 0x000000100800780c */ /* 0x040fe20003fa6070 */
[----:B------:R-:W-:Y:S01]  /*10f90*/  SHFL.IDX PT, R4, R16, 0x1, 0x1f ;  /* 0x00201f0010047f89 */ /* 0x000fe200000e0000 */
        /* <DEDUP_REMOVED lines=17> */
[----:B------:R0:W2:Y:S02]  /*110b0*/  SHFL.IDX PT, R14, R2, 0x1f, 0x1f ;  /* 0x03e01f00020e7f89 */ /* 0x0000a400000e0000 */
.L_x_1198:
[----:B------:R-:W-:Y:S02]  /*110c0*/  ULDC UR4, c[0x0][0xd38] ;  /* 0x00034e0000047ab9 */ /* 0x000fe40000000800 */
[----:B------:R-:W-:-:S04]  /*110d0*/  IMAD.U32 R7, RZ, RZ, UR4 ;  /* 0x00000004ff077e24 */ /* 0x000fc8000f8e00ff */
[----:B--2---:R-:W-:-:S04]  /*110e0*/  IMAD R14, R14, R7, RZ ;  /* 0x000000070e0e7224 */ /* 0x004fc800078e02ff */
[----:B------:R-:W-:-:S05]  /*110f0*/  IMAD.IADD R9, R4, 0x1, R14 ;  /* 0x0000000104097824 */ /* 0x000fca00078e020e */
[----:B------:R-:W-:-:S13]  /*11100*/  ISETP.GT.AND P6, PT, R9, R0, PT ;  /* 0x000000000900720c */ /* 0x000fda0003fc4270 */
[----:B------:R-:W-:Y:S05]  /*11110*/  @P6 BRA `(.L_x_1096) ;  /* 0x00000000009c6947 */ /* 0x000fea0003800000 */
.L_x_1101:
        /* <DEDUP_REMOVED lines=14> */
.L_x_1099:
[----:B------:R-:W-:Y:S05]  /*11200*/  BSYNC B0 ;  /* 0x0000000000007941 */ /* 0x000fea0003800000 */
.L_x_1098:
        /* <DEDUP_REMOVED lines=18> */
.L_x_1206:
[----:B------:R-:W-:Y:S02]  /*11330*/  ULDC UR4, c[0x0][0xd38] ;  /* 0x00034e0000047ab9 */ /* 0x000fe40000000800 */
[----:B------:R-:W-:-:S04]  /*11340*/  IMAD.U32 R7, RZ, RZ, UR4 ;  /* 0x00000004ff077e24 */ /* 0x000fc8000f8e00ff */
[----:B--2---:R-:W-:-:S04]  /*11350*/  IMAD R14, R14, R7, RZ ;  /* 0x000000070e0e7224 */ /* 0x004fc800078e02ff */
[----:B------:R-:W-:-:S05]  /*11360*/  IMAD.IADD R9, R14, 0x1, R9 ;  /* 0x000000010e097824 */ /* 0x000fca00078e0209 */
[----:B------:R-:W-:-:S13]  /*11370*/  ISETP.GT.AND P6, PT, R9, R0, PT ;  /* 0x000000000900720c */ /* 0x000fda0003fc4270 */
[----:B------:R-:W-:Y:S05]  /*11380*/  @!P6 BRA `(.L_x_1101) ;  /* 0xfffffffc0064e947 */ /* 0x000fea000383ffff */
.L_x_1096:
        /* <DEDUP_REMOVED lines=8> */
.L_x_1210:
[----:B------:R-:W-:Y:S01]  /*11410*/  ISETP.NE.AND P0, PT, R3, RZ, PT ;  /* 0x000000ff0300720c */ /* 0x000fe20003f05270 */
[----:B------:R-:W-:-:S12]  /*11420*/  IMAD.MOV.U32 R14, RZ, RZ, RZ ;  /* 0x000000ffff0e7224 */ /* 0x000fd800078e00ff */
[----:B------:R-:W-:Y:S05]  /*11430*/  @!P0 BRA `(.L_x_1103) ;  /* 0x0000000000108947 */ /* 0x000fea0003800000 */
[----:B------:R-:W-:Y:S01]  /*11440*/  UMOV UR4, 0xffffffff ;  /* 0xffffffff00047882 */ /* 0x000fe20000000000 */
[----:B------:R-:W-:Y:S02]  /*11450*/  VIADD R12, R4, 0xffffffff ;  /* 0xffffffff040c7836 */ /* 0x000fe40000000000 */
[----:B------:R-:W-:Y:S05]  /*11460*/  BRA.DIV UR4, `(.L_x_1104) ;  /* 0x0000003e04887947 */ /* 0x000fea000b800000 */
[----:B------:R4:W0:Y:S02]  /*11470*/  SHFL.IDX PT, R14, R2, R12, 0x1f ;  /* 0x00001f0c020e7589 */ /* 0x00082400000e0000 */
.L_x_1103:
[----:B---3--:R-:W-:Y:S01]  /*11480*/  IABS R6, R5 ;  /* 0x0000000500067213 */ /* 0x008fe20000000000 */
[----:B0-----:R-:W-:Y:S02]  /*11490*/  IMAD R16, R14, R7, R16 ;  /* 0x000000070e107224 */ /* 0x001fe400078e0210 */
[----:B------:R-:W-:Y:S01]  /*114a0*/  IMAD.IADD R19, R4, 0x1, R19 ;  /* 0x0000000104137824 */ /* 0x000fe200078e0213 */
[----:B------:R-:W0:Y:S01]  /*114b0*/  I2F.RP R8, R6 ;  /* 0x0000000600087306 */ /* 0x000e220000209400 */
[----:B------:R-:W-:-:S05]  /*114c0*/  IMAD.IADD R10, R0, 0x1, -R16 ;  /* 0x00000001000a7824 */ /* 0x000fca00078e0a10 */
[----:B------:R-:W-:Y:S02]  /*114d0*/  IABS R0, R10 ;  /* 0x0000000a00007213 */ /* 0x000fe40000000000 */
[----:B0-----:R-:W4:Y:S02]  /*114e0*/  MUFU.RCP R8, R8 ;  /* 0x0000000800087308 */ /* 0x001f240000001000 */
[----:B----4-:R-:W-:-:S06]  /*114f0*/  VIADD R2, R8, 0xffffffe ;  /* 0x0ffffffe08027836 */ /* 0x010fcc0000000000 */
[----:B------:R0:W3:Y:S02]  /*11500*/  F2I.FTZ.U32.TRUNC.NTZ R3, R2 ;  /* 0x0000000200037305 */ /* 0x0000e4000021f000 */
[----:B0-----:R-:W-:Y:S02]  /*11510*/  IMAD.MOV.U32 R2, RZ, RZ, RZ ;  /* 0x000000ffff027224 */ /* 0x001fe400078e00ff */
[----:B---3--:R-:W-:-:S04]  /*11520*/  IMAD.MOV R7, RZ, RZ, -R3 ;  /* 0x000000ffff077224 */ /* 0x008fc800078e0a03 */
        /* <DEDUP_REMOVED lines=15> */
[----:B------:R-:W-:-:S04]  /*11620*/  @!P1 LOP3.LUT R3, RZ, R5, RZ, 0x33, !PT ;  /* 0x00000005ff039212 */ /* 0x000fc800078e33ff */
[----:B------:R-:W-:Y:S01]  /*11630*/  MOV R18, R3 ;  /* 0x0000000300127202 */ /* 0x000fe20000000f00 */
[----:B------:R-:W-:-:S04]  /*11640*/  IMAD.MOV R0, RZ, RZ, -R3 ;  /* 0x000000ffff007224 */ /* 0x000fc800078e0a03 */
[----:B------:R-:W-:Y:S01]  /*11650*/  IMAD R17, R5, R0, R10 ;  /* 0x0000000005117224 */ /* 0x000fe200078e020a */
[----:B------:R-:W-:Y:S06]  /*11660*/  BRA `(.L_x_1105) ;  /* 0x00000000001c7947 */ /* 0x000fec0003800000 */
.L_x_1097:
[----:B------:R-:W-:Y:S01]  /*11670*/  UMOV UR4, URZ ;  /* 0x0000003f00047c82 */ /* 0x000fe20008000000 */
[----:B------:R-:W-:Y:S01]  /*11680*/  UMOV UR5, URZ ;  /* 0x0000003f00057c82 */ /* 0x000fe20008000000 */
[----:B------:R-:W-:Y:S01]  /*11690*/  ULDC UR6, c[0x0][0xd3c] ;  /* 0x00034f0000067ab9 */ /* 0x000fe20000000800 */
[----:B------:R-:W-:Y:S02]  /*116a0*/  IMAD.MOV.U32 R16, RZ, RZ, R0 ;  /* 0x000000ffff107224 */ /* 0x000fe400078e0000 */
[----:B------:R-:W-:Y:S02]  /*116b0*/  IMAD.U32 R17, RZ, RZ, UR4 ;  /* 0x00000004ff117e24 */ /* 0x000fe4000f8e00ff */
[----:B------:R-:W-:Y:S02]  /*116c0*/  IMAD.U32 R18, RZ, RZ, UR5 ;  /* 0x00000005ff127e24 */ /* 0x000fe4000f8e00ff */
[----:B------:R-:W-:-:S07]  /*116d0*/  IMAD.U32 R19, RZ, RZ, UR6 ;  /* 0x00000006ff137e24 */ /* 0x000fce000f8e00ff */
.L_x_1105:
        /* <DEDUP_REMOVED lines=10> */
.L_x_1094:
[----:B------:R-:W-:Y:S02]  /*11780*/  ULDC UR4, c[0x0][0xd3c] ;  /* 0x00034f0000047ab9 */ /* 0x000fe40000000800 */
[----:B0-----:R-:W-:-:S13]  /*11790*/  ISETP.GE.AND P0, PT, R19, UR4, PT ;  /* 0x0000000413007c0c */ /* 0x001fda000bf06270 */
[----:B------:R-:W-:Y:S05]  /*117a0*/  @!P0 BRA `(.L_x_1106) ;  /* 0xffffffac00108947 */ /* 0x000fea000383ffff */
[----:B------:R-:W-:Y:S05]  /*117b0*/  BSYNC B8 ;  /* 0x0000000000087941 */ /* 0x000fea0003800000 */
.L_x_1039:
        /* <DEDUP_REMOVED lines=12> */
.L_x_1213:
[----:B------:R-:W-:Y:S05]  /*11880*/  BSYNC B0 ;  /* 0x0000000000007941 */ /* 0x000fea0003800000 */
.L_x_1107:
[----:B------:R-:W-:-:S03]  /*11890*/  UMOV UR4, 0xffffffff ;  /* 0xffffffff00047882 */ /* 0x000fc60000000000 */
[----:B------:R-:W-:Y:S05]  /*118a0*/  BRA.DIV UR4, `(.L_x_1109) ;  /* 0x0000003a04b07947 */ /* 0x000fea000b800000 */
[----:B0-----:R-:W0:Y:S02]  /*118b0*/  S2R R0, SR_TID.X ;  /* 0x0000000000007919 */ /* 0x001e240000002100 */
[----:B0-----:R-:W-:-:S04]  /*118c0*/  SHF.R.U32.HI R0, RZ, 0x5, R0 ;  /* 0x00000005ff007819 */ /* 0x001fc80000011600 */
[----:B------:R-:W-:-:S05]  /*118d0*/  LOP3.LUT R0, R0, 0x3, RZ, 0xc0, !PT ;  /* 0x0000000300007812 */ /* 0x000fca00078ec0ff */
[----:B------:R0:W1:Y:S02]  /*118e0*/  SHFL.IDX PT, R14, R0, RZ, 0x1f ;  /* 0x00001fff000e7589 */ /* 0x00006400000e0000 */
.L_x_1216:
[----:B-1----:R-:W-:Y:S01]  /*118f0*/  ISETP.NE.AND P0, PT, R14, RZ, PT ;  /* 0x000000ff0e00720c */ /* 0x002fe20003f05270 */
[----:B------:R-:W-:-:S12]  /*11900*/  BSSY B0, `(.L_x_1110) ;  /* 0x0000024000007945 */ /* 0x000fd80003800000 */
[----:B------:R-:W-:Y:S05]  /*11910*/  @P0 BRA `(.L_x_1111) ;  /* 0x0000000000880947 */ /* 0x000fea0003800000 */
[----:B------:R-:W-:-:S03]  /*11920*/  UMOV UR4, 0xffffffff ;  /* 0xffffffff00047882 */ /* 0x000fc60000000000 */
[----:B------:R-:W-:Y:S05]  /*11930*/  BRA.DIV UR4, `(.L_x_1112) ;  /* 0x0000003a04c07947 */ /* 0x000fea000b800000 */
[----:B------:R-:W-:-:S13]  /*11940*/  ELECT P6, URZ, PT ;  /* 0x00000000003f782f */ /* 0x000fda00038c0000 */
.L_x_1219:
[----:B------:R-:W-:Y:S05]  /*11950*/  @!P6 BRA `(.L_x_1111) ;  /* 0x000000000078e947 */ /* 0x000fea0003800000 */
[----:B------:R-:W-:-:S06]  /*11960*/  ULOP3.LUT UR4, UR38, 0x2, URZ, 0xfc, !UPT ;  /* 0x0000000226047892 */ /* 0x000fcc000f8efc3f */
[----:B0-----:R-:W-:-:S05]  /*11970*/  IMAD.U32 R0, RZ, RZ, UR4 ;  /* 0x00000004ff007e24 */ /* 0x001fca000f8e00ff */
[----:B------:R-:W-:-:S13]  /*11980*/  ISETP.NE.AND P0, PT, R0, 0x3, PT ;  /* 0x000000030000780c */ /* 0x000fda0003f05270 */
[----:B------:R-:W-:Y:S05]  /*11990*/  @!P0 BRA `(.L_x_1113) ;  /* 0x0000000000048947 */ /* 0x000fea0003800000 */
[----:B------:R-:W-:Y:S01]  /*119a0*/  BPT.TRAP 0x1 ;  /* 0x000000040000795c */ /* 0x000fe20000300000 */
.L_x_1113:
[----:B------:R-:W-:Y:S01]  /*119b0*/  IMAD R5, R24, 0x8, R7 ;  /* 0x0000000818057824 */ /* 0x000fe200078e0207 */
[----:B------:R-:W-:Y:S01]  /*119c0*/  SHF.L.U32 R0, R26, 0x1f, RZ ;  /* 0x0000001f1a007819 */ /* 0x000fe200000006ff */
[----:B------:R-:W-:-:S03]  /*119d0*/  VIADD R24, R24, 0x1 ;  /* 0x0000000118187836 */ /* 0x000fc60000000000 */
[----:B------:R-:W0:Y:S02]  /*119e0*/  SYNCS.PHASECHK.TRANS64.TRYWAIT P1, [R5+URZ+0x38840], R0 ;  /* 0x03884000050075a7 */ /* 0x000e24000802017f */
[----:B------:R-:W-:-:S04]  /*119f0*/  ISETP.NE.AND P2, PT, R24, 0x2, PT ;  /* 0x000000021800780c */ /* 0x000fc80003f45270 */
[----:B------:R-:W-:Y:S01]  /*11a00*/  SEL R3, RZ, 0x1, P2 ;  /* 0x00000001ff037807 */ /* 0x000fe20001000000 */
[----:B0-----:R-:W-:Y:S08]  /*11a10*/  @!P1 BRA `(.L_x_1114) ;  /* 0x0000003800a89947 */ /* 0x001ff00003800000 */
.L_x_1220:
[----:B------:R-:W-:Y:S02]  /*11a20*/  SEL R24, R24, RZ, P2 ;  /* 0x000000ff18187207 */ /* 0x000fe40001000000 */
[----:B------:R-:W-:Y:S01]  /*11a30*/  LOP3.LUT R2, R26, R3, RZ, 0x3c, !PT ;  /* 0x000000031a027212 */ /* 0x000fe200078e3cff */
[----:B------:R-:W-:Y:S06]  /*11a40*/  @!P0 BRA `(.L_x_1115) ;  /* 0x0000000000048947 */ /* 0x000fec0003800000 */
[----:B------:R-:W-:Y:S01]  /*11a50*/  BPT.TRAP 0x1 ;  /* 0x000000040000795c */ /* 0x000fe20000300000 */
.L_x_1115:
[----:B------:R-:W-:Y:S01]  /*11a60*/  IMAD R3, R24, 0x8, R7 ;  /* 0x0000000818037824 */ /* 0x000fe200078e0207 */
[----:B------:R-:W-:-:S04]  /*11a70*/  SHF.L.U32 R2, R2, 0x1f, RZ ;  /* 0x0000001f02027819 */ /* 0x000fc800000006ff */
[----:B------:R-:W1:Y:S02]  /*11a80*/  SYNCS.PHASECHK.TRANS64.TRYWAIT P1, [R3+URZ+0x38840], R2 ;  /* 0x03884002030075a7 */ /* 0x000e64000802017f */
[----:B-1----:R-:W-:Y:S05]  /*11a90*/  @!P1 BRA `(.L_x_1116) ;  /* 0x00000038009c9947 */ /* 0x002fea0003800000 */
.L_x_1221:
[----:B------:R-:W-:Y:S05]  /*11aa0*/  @!P0 BRA `(.L_x_1117) ;  /* 0x0000000000048947 */ /* 0x000fea0003800000 */
[----:B------:R-:W-:Y:S01]  /*11ab0*/  BPT.TRAP 0x1 ;  /* 0x000000040000795c */ /* 0x000fe20000300000 */
.L_x_1117:
[----:B------:R-:W5:Y:S02]  /*11ac0*/  SYNCS.PHASECHK.TRANS64.TRYWAIT P1, [R5+URZ+0x38860], R0 ;  /* 0x03886000050075a7 */ /* 0x000f64000802017f */
[----:B-----5:R-:W-:Y:S05]  /*11ad0*/  @!P1 BRA `(.L_x_1118) ;  /* 0x0000003800a09947 */ /* 0x020fea0003800000 */
.L_x_1222:
[----:B------:R-:W-:Y:S05]  /*11ae0*/  @!P0 BRA `(.L_x_1119) ;  /* 0x0000000000048947 */ /* 0x000fea0003800000 */
[----:B------:R-:W-:Y:S01]  /*11af0*/  BPT.TRAP 0x1 ;  /* 0x000000040000795c */ /* 0x000fe20000300000 */
.L_x_1119:
[----:B------:R0:W0:Y:S02]  /*11b00*/  SYNCS.PHASECHK.TRANS64.TRYWAIT P0, [R3+URZ+0x38860], R2 ;  /* 0x03886002030075a7 */ /* 0x000024000800017f */
[----:B0-----:R-:W-:Y:S05]  /*11b10*/  @!P0 NANOSLEEP.SYNCS 0x989680 ;  /* 0x009896800000895d */ /* 0x001fea0003900000 */
[----:B------:R-:W0:Y:S02]  /*11b20*/  @!P0 SYNCS.PHASECHK.TRANS64 P0, [R3+URZ+0x38860], R2 ;  /* 0x03886002030085a7 */ /* 0x000e24000800007f */
[----:B0-----:R-:W-:Y:S05]  /*11b30*/  @!P0 BRA `(.L_x_1119) ;  /* 0xfffffffc00f08947 */ /* 0x001fea000383ffff */
.L_x_1111:
[----:B------:R-:W-:Y:S05]  /*11b40*/  BSYNC B0 ;  /* 0x0000000000007941 */ /* 0x000fea0003800000 */
.L_x_1110:
[----:B------:R-:W-:Y:S05]  /*11b50*/  EXIT ;  /* 0x000000000000794d */ /* 0x000fea0003800000 */
.L_x_993:
[----:B-1----:R-:W-:-:S04]  /*11b60*/  IMAD.U32 R0, RZ, RZ, UR40 ;  /* 0x00000028ff007e24 */ /* 0x002fc8000f8e00ff */
[----:B------:R1:W2:Y:S03]  /*11b70*/  SYNCS.PHASECHK.TRANS64.TRYWAIT P1, [R0+URZ+0x38800], R3 ;  /* 0x03880003000075a7 */ /* 0x0002a6000802017f */
[----:B--2---:R-:W-:Y:S05]  /*11b80*/  @!P1 NANOSLEEP.SYNCS 0x989680 ;  /* 0x009896800000995d */ /* 0x004fea0003900000 */
[----:B------:R-:W2:Y:S02]  /*11b90*/  @!P1 SYNCS.PHASECHK.TRANS64 P1, [R0+URZ+0x38800], R3 ;  /* 0x03880003000095a7 */ /* 0x000ea4000802007f */
[----:B--2---:R-:W-:Y:S05]  /*11ba0*/  @!P1 BRA `(.L_x_993) ;  /* 0xfffffffc00ec9947 */ /* 0x004fea000383ffff */
[----:B------:R-:W-:Y:S05]  /*11bb0*/  BRA `(.L_x_1120) ;  /* 0xffffff14003c7947 */ /* 0x000fea000383ffff */
.L_x_997:
[----:B--2---:R2:W3:Y:S02]  /*11bc0*/  SYNCS.PHASECHK.TRANS64.TRYWAIT P1, [R5+URZ+0x38830], R4 ;  /* 0x03883004050075a7 */ /* 0x0044e4000802017f */
[----:B---3--:R-:W-:Y:S05]  /*11bd0*/  @!P1 NANOSLEEP.SYNCS 0x989680 ;  /* 0x009896800000995d */ /* 0x008fea0003900000 */
[----:B------:R-:W3:Y:S02]  /*11be0*/  @!P1 SYNCS.PHASECHK.TRANS64 P1, [R5+URZ+0x38830], R4 ;  /* 0x03883004050095a7 */ /* 0x000ee4000802007f */
[----:B---3--:R-:W-:Y:S05]  /*11bf0*/  @!P1 BRA `(.L_x_997) ;  /* 0xfffffffc00f09947 */ /* 0x008fea000383ffff */
[----:B------:R-:W-:Y:S05]  /*11c00*/  BRA `(.L_x_996) ;  /* 0xffffff1400547947 */ /* 0x000fea000383ffff */
.L_x_998:
[----:B-1----:R-:W-:-:S04]  /*11c10*/  IMAD.U32 R6, RZ, RZ, UR40 ;  /* 0x00000028ff067e24 */ /* 0x002fc8000f8e00ff */
[----:B------:R1:W3:Y:S03]  /*11c20*/  SYNCS.PHASECHK.TRANS64.TRYWAIT P1, [R6+URZ+0x38810], R3 ;  /* 0x03881003060075a7 */ /* 0x0002e6000802017f */
[----:B---3--:R-:W-:Y:S05]  /*11c30*/  @!P1 NANOSLEEP.SYNCS 0x989680 ;  /* 0x009896800000995d */ /* 0x008fea0003900000 */
[----:B------:R-:W3:Y:S02]  /*11c40*/  @!P1 SYNCS.PHASECHK.TRANS64 P1, [R6+URZ+0x38810], R3 ;  /* 0x03881003060095a7 */ /* 0x000ee4000802007f */
[----:B---3--:R-:W-:Y:S05]  /*11c50*/  @!P1 BRA `(.L_x_998) ;  /* 0xfffffffc00ec9947 */ /* 0x008fea000383ffff */
[----:B------:R-:W-:Y:S05]  /*11c60*/  BRA `(.L_x_1121) ;  /* 0xffffff1400dc7947 */ /* 0x000fea000383ffff */
.L_x_1002:
[----:B----4-:R4:W0:Y:S02]  /*11c70*/  SYNCS.PHASECHK.TRANS64.TRYWAIT P1, [R5+URZ+0x38850], R4 ;  /* 0x03885004050075a7 */ /* 0x010824000802017f */
[----:B0-----:R-:W-:Y:S05]  /*11c80*/  @!P1 NANOSLEEP.SYNCS 0x989680 ;  /* 0x009896800000995d */ /* 0x001fea0003900000 */
[----:B------:R-:W0:Y:S02]  /*11c90*/  @!P1 SYNCS.PHASECHK.TRANS64 P1, [R5+URZ+0x38850], R4 ;  /* 0x03885004050095a7 */ /* 0x000e24000802007f */
[----:B0-----:R-:W-:Y:S05]  /*11ca0*/  @!P1 BRA `(.L_x_1002) ;  /* 0xfffffffc00f09947 */ /* 0x001fea000383ffff */
[----:B------:R-:W-:Y:S05]  /*11cb0*/  BRA `(.L_x_1001) ;  /* 0xffffff1400e87947 */ /* 0x000fea000383ffff */
.L_x_1009:
[----:B-1----:R-:W-:-:S04]  /*11cc0*/  IMAD.U32 R4, RZ, RZ, UR5 ;  /* 0x00000005ff047e24 */ /* 0x002fc8000f8e00ff */
[----:B------:R1:W2:Y:S03]  /*11cd0*/  SYNCS.PHASECHK.TRANS64.TRYWAIT P2, [R4+URZ+0x38830], R3 ;  /* 0x03883003040075a7 */ /* 0x0002a6000804017f */
[----:B--2---:R-:W-:Y:S05]  /*11ce0*/  @!P2 NANOSLEEP.SYNCS 0x989680 ;  /* 0x009896800000a95d */ /* 0x004fea0003900000 */
[----:B------:R-:W2:Y:S02]  /*11cf0*/  @!P2 SYNCS.PHASECHK.TRANS64 P2, [R4+URZ+0x38830], R3 ;  /* 0x038830030400a5a7 */ /* 0x000ea4000804007f */
[----:B--2---:R-:W-:Y:S05]  /*11d00*/  @!P2 BRA `(.L_x_1009) ;  /* 0xfffffffc00eca947 */ /* 0x004fea000383ffff */
[----:B------:R-:W-:Y:S05]  /*11d10*/  BRA `(.L_x_1008) ;  /* 0xffffff38005c7947 */ /* 0x000fea000383ffff */
.L_x_1013:
[----:B-1----:R-:W-:-:S04]  /*11d20*/  IMAD.U32 R4, RZ, RZ, UR5 ;  /* 0x00000005ff047e24 */ /* 0x002fc8000f8e00ff */
[----:B------:R1:W3:Y:S03]  /*11d30*/  SYNCS.PHASECHK.TRANS64.TRYWAIT P2, [R4+URZ+0x38850], R3 ;  /* 0x03885003040075a7 */ /* 0x0002e6000804017f */
[----:B---3--:R-:W-:Y:S05]  /*11d40*/  @!P2 NANOSLEEP.SYNCS 0x989680 ;  /* 0x009896800000a95d */ /* 0x008fea0003900000 */
[----:B------:R-:W3:Y:S02]  /*11d50*/  @!P2 SYNCS.PHASECHK.TRANS64 P2, [R4+URZ+0x38850], R3 ;  /* 0x038850030400a5a7 */ /* 0x000ee4000804007f */
[----:B---3--:R-:W-:Y:S05]  /*11d60*/  @!P2 BRA `(.L_x_1013) ;  /* 0xfffffffc00eca947 */ /* 0x008fea000383ffff */
[----:B------:R-:W-:Y:S05]  /*11d70*/  BRA `(.L_x_1012) ;  /* 0xffffff3800cc7947 */ /* 0x000fea000383ffff */
.L_x_1051:
[----:B------:R-:W-:Y:S01]  /*11d80*/  SHF.R.U32.HI R21, RZ, 0x5, R21 ;  /* 0x00000005ff157819 */ /* 0x000fe20000011615 */
[----:B------:R-:W-:Y:S01]  /*11d90*/  BSSY B0, `(.L_x_1122) ;  /* 0x0000009000007945 */ /* 0x000fe20003800000 */
[----:B------:R-:W-:Y:S02]  /*11da0*/  IMAD.MOV.U32 R12, RZ, RZ, RZ ;  /* 0x000000ffff0c7224 */ /* 0x000fe400078e00ff */
[----:B------:R-:W-:Y:S01]  /*11db0*/  LOP3.LUT R21, R21, 0x3, RZ, 0xc0, !PT ;  /* 0x0000000315157812 */ /* 0x000fe200078ec0ff */
[----:B------:R-:W-:Y:S02]  /*11dc0*/  IMAD.MOV.U32 R11, RZ, RZ, 0x1f ;  /* 0x0000001fff0b7424 */ /* 0x000fe400078e00ff */
[----:B------:R-:W-:Y:S02]  /*11dd0*/  IMAD.MOV.U32 R15, RZ, RZ, -0x1 ;  /* 0xffffffffff0f7424 */ /* 0x000fe400078e00ff */
[----:B------:R-:W-:-:S07]  /*11de0*/  IMAD.MOV.U32 R13, RZ, RZ, R21 ;  /* 0x000000ffff0d7224 */ /* 0x000fce00078e0015 */
[----:B-----5:R-:W-:Y:S05]  /*11df0*/  WARPSYNC.COLLECTIVE R15, `(.L_x_1123) ;  /* 0x000000000f087348 */ /* 0x020fea0003c00000 */
[----:B------:R0:W1:Y:S02]  /*11e00*/  SHFL.IDX P6, R14, R13, R12, R11 ;  /* 0x0000000c0d0e7389 */ /* 0x00006400000c000b */
[----:B01---5:R-:W-:Y:S01]  /*11e10*/  ENDCOLLECTIVE ;  /* 0x000000000000791b */ /* 0x023fe20003800000 */
.L_x_1123:
[----:B------:R-:W-:Y:S05]  /*11e20*/  BSYNC B0 ;  /* 0x0000000000007941 */ /* 0x000fea0003800000 */
.L_x_1122:
[----:B------:R-:W-:Y:S05]  /*11e30*/  BRA `(.L_x_1124) ;  /* 0xffffffb000b47947 */ /* 0x000fea000383ffff */
.L_x_1054:
[----:B0-----:R0:W1:Y:S02]  /*11e40*/  SYNCS.PHASECHK.TRANS64.TRYWAIT P0, [R30+URZ+0x38840], R0 ;  /* 0x038840001e0075a7 */ /* 0x001064000800017f */
[----:B-1----:R-:W-:Y:S05]  /*11e50*/  @!P0 NANOSLEEP.SYNCS 0x989680 ;  /* 0x009896800000895d */ /* 0x002fea0003900000 */
[----:B------:R-:W1:Y:S02]  /*11e60*/  @!P0 SYNCS.PHASECHK.TRANS64 P0, [R30+URZ+0x38840], R0 ;  /* 0x038840001e0085a7 */ /* 0x000e64000800007f */
[----:B-1----:R-:W-:Y:S05]  /*11e70*/  @!P0 BRA `(.L_x_1054) ;  /* 0xfffffffc00f08947 */ /* 0x002fea000383ffff */
[----:B------:R-:W-:Y:S05]  /*11e80*/  BRA `(.L_x_1125) ;  /* 0xffffffb400847947 */ /* 0x000fea000383ffff */
.L_x_1055:
        /* <DEDUP_REMOVED lines=8> */
.L_x_1127:
[----:B------:R-:W-:Y:S05]  /*11f10*/  BSYNC B0 ;  /* 0x0000000000007941 */ /* 0x000fea0003800000 */
.L_x_1126:
        /* <DEDUP_REMOVED lines=9> */
.L_x_1128:
[----:B------:R-:W-:Y:S02]  /*11fb0*/  IMAD.MOV.U32 R13, RZ, RZ, R4 ;  /* 0x000000ffff0d7224 */ /* 0x000fe400078e0004 */
[----:B------:R-:W-:Y:S02]  /*11fc0*/  IMAD.MOV.U32 R12, RZ, RZ, 0x1 ;  /* 0x00000001ff0c7424 */ /* 0x000fe400078e00ff */
[----:B------:R-:W-:-:S07]  /*11fd0*/  IMAD.MOV.U32 R3, RZ, RZ, R14 ;  /* 0x000000ffff037224 */ /* 0x000fce00078e000e */
[----:B------:R-:W-:Y:S05]  /*11fe0*/  WARPSYNC.COLLECTIVE R15, `(.L_x_1129) ;  /* 0x000000000f087348 */ /* 0x000fea0003c00000 */
[----:B------:R0:W1:Y:S02]  /*11ff0*/  SHFL.IDX P6, R14, R13, R12, R11 ;  /* 0x0000000c0d0e7389 */ /* 0x00006400000c000b */
[----:B01----:R-:W-:Y:S01]  /*12000*/  ENDCOLLECTIVE ;  /* 0x000000000000791b */ /* 0x003fe20003800000 */
.L_x_1129:
        /* <DEDUP_REMOVED lines=15> */
.L_x_1130:
[----:B------:R-:W-:Y:S02]  /*12100*/  @P0 IMAD R6, R5, 0x2, R23 ;  /* 0x0000000205060824 */ /* 0x000fe400078e0217 */
[----:B------:R-:W-:Y:S02]  /*12110*/  IMAD.MOV.U32 R13, RZ, RZ, R4 ;  /* 0x000000ffff0d7224 */ /* 0x000fe400078e0004 */
[----:B------:R-:W-:Y:S02]  /*12120*/  IMAD.MOV.U32 R12, RZ, RZ, 0x2 ;  /* 0x00000002ff0c7424 */ /* 0x000fe400078e00ff */
[----:B------:R-:W-:-:S07]  /*12130*/  IMAD.MOV.U32 R3, RZ, RZ, R14 ;  /* 0x000000ffff037224 */ /* 0x000fce00078e000e */
[----:B------:R-:W-:Y:S05]  /*12140*/  WARPSYNC.COLLECTIVE R15, `(.L_x_1131) ;  /* 0x000000000f087348 */ /* 0x000fea0003c00000 */
[----:B------:R0:W1:Y:S02]  /*12150*/  SHFL.IDX P6, R14, R13, R12, R11 ;  /* 0x0000000c0d0e7389 */ /* 0x00006400000c000b */
[----:B01----:R-:W-:Y:S01]  /*12160*/  ENDCOLLECTIVE ;  /* 0x000000000000791b */ /* 0x003fe20003800000 */
.L_x_1131:
        /* <DEDUP_REMOVED lines=15> */
.L_x_1132:
[----:B------:R-:W-:Y:S02]  /*12260*/  @P0 IMAD R6, R5, 0x2, R23 ;  /* 0x0000000205060824 */ /* 0x000fe400078e0217 */
[----:B------:R-:W-:Y:S02]  /*12270*/  IMAD.MOV.U32 R13, RZ, RZ, R4 ;  /* 0x000000ffff0d7224 */ /* 0x000fe400078e0004 */
[----:B------:R-:W-:Y:S02]  /*12280*/  IMAD.MOV.U32 R12, RZ, RZ, 0x3 ;  /* 0x00000003ff0c7424 */ /* 0x000fe400078e00ff */
[----:B------:R-:W-:-:S07]  /*12290*/  IMAD.MOV.U32 R3, RZ, RZ, R14 ;  /* 0x000000ffff037224 */ /* 0x000fce00078e000e */
[----:B------:R-:W-:Y:S05]  /*122a0*/  WARPSYNC.COLLECTIVE R15, `(.L_x_1133) ;  /* 0x000000000f087348 */ /* 0x000fea0003c00000 */
[----:B------:R0:W1:Y:S02]  /*122b0*/  SHFL.IDX P6, R14, R13, R12, R11 ;  /* 0x0000000c0d0e7389 */ /* 0x00006400000c000b */
[----:B01----:R-:W-:Y:S01]  /*122c0*/  ENDCOLLECTIVE ;  /* 0x000000000000791b */ /* 0x003fe20003800000 */
.L_x_1133:
        /* <DEDUP_REMOVED lines=10> */
.L_x_1134:
[----:B------:R-:W-:Y:S01]  /*12370*/  @!PT LDS RZ, [RZ] ;  /* 0x00000000fffff984 */ /* 0x000fe20000000800 */
[----:B------:R-:W-:Y:S01]  /*12380*/  @!PT LDS RZ, [RZ] ;  /* 0x00000000fffff984 */ /* 0x000fe20000000800 */
[----:B------:R-:W-:Y:S01]  /*12390*/  @!PT LDS RZ, [RZ] ;  /* 0x00000000fffff984 */ /* 0x000fe20000000800 */
[----:B------:R0:W-:Y:S01]  /*123a0*/  @P0 LDGSTS.E.BYPASS.LTC128B.128 [R6+0x23400], desc[UR44][R2.64], !P2 ;  /* 0x2340000002060fae */ /* 0x0001e2000d101d6c */
[----:B------:R-:W-:Y:S01]  /*123b0*/  IMAD.MOV.U32 R0, RZ, RZ, R14 ;  /* 0x000000ffff007224 */ /* 0x000fe200078e000e */
[----:B------:R-:W-:Y:S06]  /*123c0*/  BRA `(.L_x_1135) ;  /* 0xffffffb400547947 */ /* 0x000fec000383ffff */
.L_x_1060:
[----:B------:R-:W-:Y:S01]  /*123d0*/  IMAD.MOV.U32 R13, RZ, RZ, R2 ;  /* 0x000000ffff0d7224 */ /* 0x000fe200078e0002 */
[----:B------:R-:W-:Y:S01]  /*123e0*/  LOP3.LUT R22, R22, 0xfffffeff, RZ, 0xc0, !PT ;  /* 0xfffffeff16167812 */ /* 0x000fe200078ec0ff */
        /* <DEDUP_REMOVED lines=8> */
.L_x_1136:
[C---:B------:R-:W-:Y:S01]  /*12470*/  VIADD R6, R17.reuse, 0x10 ;  /* 0x0000001011067836 */ /* 0x040fe20000000000 */
[----:B------:R-:W-:Y:S01]  /*12480*/  ISETP.GE.AND P2, PT, R17, R3, PT ;  /* 0x000000031100720c */ /* 0x000fe20003f46270 */
[----:B------:R-:W-:-:S12]  /*12490*/  IMAD.MOV.U32 R13, RZ, RZ, R0 ;  /* 0x000000ffff0d7224 */ /* 0x000fd800078e0000 */
[----:B------:R-:W-:-:S04]  /*124a0*/  @P2 LOP3.LUT R22, R22, 0x100, RZ, 0xfc, !PT ;  /* 0x0000010016162812 */ /* 0x000fc800078efcff */
[----:B------:R-:W-:Y:S01]  /*124b0*/  LOP3.LUT R22, R22, 0xffffff7f, RZ, 0xc0, !PT ;  /* 0xffffff7f16167812 */ /* 0x000fe200078ec0ff */
[----:B------:R-:W-:-:S07]  /*124c0*/  IMAD.MOV.U32 R4, RZ, RZ, R14 ;  /* 0x000000ffff047224 */ /* 0x000fce00078e000e */
[----:B------:R-:W-:Y:S05]  /*124d0*/  WARPSYNC.COLLECTIVE R15, `(.L_x_1137) ;  /* 0x000000000f087348 */ /* 0x000fea0003c00000 */
[----:B------:R0:W1:Y:S02]  /*124e0*/  SHFL.IDX P6, R14, R13, R12, R11 ;  /* 0x0000000c0d0e7389 */ /* 0x00006400000c000b */
[----:B01----:R-:W-:Y:S01]  /*124f0*/  ENDCOLLECTIVE ;  /* 0x000000000000791b */ /* 0x003fe20003800000 */
.L_x_1137:
[----:B------:R-:W-:Y:S02]  /*12500*/  IMAD.MOV.U32 R13, RZ, RZ, R2 ;  /* 0x000000ffff0d7224 */ /* 0x000fe400078e0002 */
[----:B------:R-:W-:Y:S02]  /*12510*/  IMAD.MOV.U32 R12, RZ, RZ, 0x1 ;  /* 0x00000001ff0c7424 */ /* 0x000fe400078e00ff */
[----:B------:R-:W-:-:S07]  /*12520*/  IMAD.MOV.U32 R5, RZ, RZ, R14 ;  /* 0x000000ffff057224 */ /* 0x000fce00078e000e */
[----:B------:R-:W-:Y:S05]  /*12530*/  WARPSYNC.COLLECTIVE R15, `(.L_x_1138) ;  /* 0x000000000f087348 */ /* 0x000fea0003c00000 */
[----:B------:R0:W1:Y:S02]  /*12540*/  SHFL.IDX P6, R14, R13, R12, R11 ;  /* 0x0000000c0d0e7389 */ /* 0x00006400000c000b */
[----:B01----:R-:W-:Y:S01]  /*12550*/  ENDCOLLECTIVE ;  /* 0x000000000000791b */ /* 0x003fe20003800000 */
.L_x_1138:
        /* <DEDUP_REMOVED lines=15> */
.L_x_1139:
        /* <DEDUP_REMOVED lines=8> */
.L_x_1140:
        /* <DEDUP_REMOVED lines=16> */
.L_x_1141:
[----:B------:R-:W-:Y:S01]  /*127d0*/  @P2 LOP3.LUT R22, R22, 0x40, RZ, 0xfc, !PT ;  /* 0x0000004016162812 */ /* 0x000fe200078efcff */
[----:B------:R-:W-:Y:S02]  /*127e0*/  IMAD.MOV.U32 R13, RZ, RZ, R2 ;  /* 0x000000ffff0d7224 */ /* 0x000fe400078e0002 */
[----:B------:R-:W-:Y:S02]  /*127f0*/  IMAD.MOV.U32 R12, RZ, RZ, 0x3 ;  /* 0x00000003ff0c7424 */ /* 0x000fe400078e00ff */
[----:B------:R-:W-:-:S07]  /*12800*/  IMAD.MOV.U32 R5, RZ, RZ, R14 ;  /* 0x000000ffff057224 */ /* 0x000fce00078e000e */
[----:B------:R-:W-:Y:S05]  /*12810*/  WARPSYNC.COLLECTIVE R15, `(.L_x_1142) ;  /* 0x000000000f087348 */ /* 0x000fea0003c00000 */
[----:B------:R0:W1:Y:S02]  /*12820*/  SHFL.IDX P6, R14, R13, R12, R11 ;  /* 0x0000000c0d0e7389 */ /* 0x00006400000c000b */
[----:B01----:R-:W-:Y:S01]  /*12830*/  ENDCOLLECTIVE ;  /* 0x000000000000791b */ /* 0x003fe20003800000 */
.L_x_1142:
        /* <DEDUP_REMOVED lines=14> */
.L_x_1143:
[----:B------:R-:W-:Y:S01]  /*12920*/  IMAD.MOV.U32 R0, RZ, RZ, R14 ;  /* 0x000000ffff007224 */ /* 0x000fe200078e000e */
[----:B------:R-:W-:Y:S06]  /*12930*/  BRA `(.L_x_1144) ;  /* 0xffffffb800607947 */ /* 0x000fec000383ffff */
.L_x_1064:
[----:B------:R-:W-:Y:S01]  /*12940*/  LOP3.LUT R22, R22, 0xff7fffff, RZ, 0xc0, !PT ;  /* 0xff7fffff16167812 */ /* 0x000fe200078ec0ff */
[----:B------:R-:W-:Y:S01]  /*12950*/  BSSY B0, `(.L_x_1145) ;  /* 0x000002e000007945 */ /* 0x000fe20003800000 */
[----:B------:R-:W-:Y:S02]  /*12960*/  IMAD.MOV.U32 R13, RZ, RZ, R6 ;  /* 0x000000ffff0d7224 */ /* 0x000fe400078e0006 */
[----:B------:R-:W-:Y:S01]  /*12970*/  @P2 LOP3.LUT R22, R22, 0x800000, RZ, 0xfc, !PT ;  /* 0x0080000016162812 */ /* 0x000fe200078efcff */
[----:B------:R-:W-:Y:S02]  /*12980*/  IMAD.MOV.U32 R12, RZ, RZ, RZ ;  /* 0x000000ffff0c7224 */ /* 0x000fe400078e00ff */
[----:B------:R-:W-:Y:S01]  /*12990*/  IMAD.MOV.U32 R11, RZ, RZ, 0x181f ;  /* 0x0000181fff0b7424 */ /* 0x000fe200078e00ff */
[----:B------:R-:W-:Y:S01]  /*129a0*/  LOP3.LUT R22, R22, 0xffbfffff, RZ, 0xc0, !PT ;  /* 0xffbfffff16167812 */ /* 0x000fe200078ec0ff */
[----:B------:R-:W-:-:S03]  /*129b0*/  IMAD.MOV.U32 R15, RZ, RZ, -0x1 ;  /* 0xffffffffff0f7424 */ /* 0x000fc600078e00ff */
[----:B------:R-:W-:-:S04]  /*129c0*/  @P1 LOP3.LUT R22, R22, 0x400000, RZ, 0xfc, !PT ;  /* 0x0040000016161812 */ /* 0x000fc800078efcff */
[C---:B------:R-:W-:Y:S02]  /*129d0*/  LOP3.LUT P1, RZ, R22.reuse, 0x100, RZ, 0xc0, !PT ;  /* 0x0000010016ff7812 */ /* 0x040fe4000782c0ff */
[C---:B------:R-:W-:Y:S02]  /*129e0*/  LOP3.LUT P0, RZ, R22.reuse, 0x80, RZ, 0xc0, !PT ;  /* 0x0000008016ff7812 */ /* 0x040fe4000780c0ff */
[C---:B------:R-:W-:Y:S02]  /*129f0*/  LOP3.LUT P6, RZ, R22.reuse, 0x40, RZ, 0xc0, !PT ;  /* 0x0000004016ff7812 */ /* 0x040fe400078cc0ff */
[----:B------:R-:W-:-:S07]  /*12a00*/  LOP3.LUT R22, R22, 0xffff7fff, RZ, 0xc0, !PT ;  /* 0xffff7fff16167812 */ /* 0x000fce00078ec0ff */
[----:B------:R-:W-:-:S04]  /*12a10*/  @!P1 LOP3.LUT R7, R4, 0x40, RZ, 0xc0, !PT ;  /* 0x0000004004079812 */ /* 0x000fc800078ec0ff */
[----:B------:R-:W-:-:S04]  /*12a20*/  @!P1 SHF.R.U32.HI R7, RZ, 0x2, R7 ;  /* 0x00000002ff079819 */ /* 0x000fc80000011607 */
[----:B------:R-:W-:Y:S02]  /*12a30*/  @!P1 ISETP.NE.U32.AND P2, PT, R7, RZ, PT ;  /* 0x000000ff0700920c */ /* 0x000fe40003f45070 */
[----:B------:R-:W-:-:S04]  /*12a40*/  @!P1 LOP3.LUT R7, R5, 0x80, RZ, 0xc0, !PT ;  /* 0x0000008005079812 */ /* 0x000fc800078ec0ff */
[----:B------:R-:W-:-:S04]  /*12a50*/  @!P1 SHF.R.U32.HI R7, RZ, 0x3, R7 ;  /* 0x00000003ff079819 */ /* 0x000fc80000011607 */
[----:B------:R-:W-:Y:S02]  /*12a60*/  @!P1 ISETP.NE.U32.AND P1, PT, R7, RZ, PT ;  /* 0x000000ff0700920c */ /* 0x000fe40003f25070 */
[----:B------:R-:W-:Y:S02]  /*12a70*/  @!P0 LOP3.LUT R7, R4, 0x40, RZ, 0xc0, !PT ;  /* 0x0000004004078812 */ /* 0x000fe400078ec0ff */
[----:B------:R-:W-:Y:S02]  /*12a80*/  @P2 LOP3.LUT R22, R22, 0x8000, RZ, 0xfc, !PT ;  /* 0x0000800016162812 */ /* 0x000fe400078efcff */
[----:B------:R-:W-:Y:S02]  /*12a90*/  @!P0 SHF.R.U32.HI R7, RZ, 0x2, R7 ;  /* 0x00000002ff078819 */ /* 0x000fe40000011607 */
[C---:B------:R-:W-:Y:S02]  /*12aa0*/  LOP3.LUT P2, RZ, R22.reuse, 0x800000, RZ, 0xc0, !PT ;  /* 0x0080000016ff7812 */ /* 0x040fe4000784c0ff */
[----:B------:R-:W-:-:S04]  /*12ab0*/  LOP3.LUT R22, R22, 0xffffbfff, RZ, 0xc0, !PT ;  /* 0xffffbfff16167812 */ /* 0x000fc800078ec0ff */
[----:B------:R-:W-:Y:S02]  /*12ac0*/  @P1 LOP3.LUT R22, R22, 0x4000, RZ, 0xfc, !PT ;  /* 0x0000400016161812 */ /* 0x000fe400078efcff */
[----:B------:R-:W-:Y:S02]  /*12ad0*/  @!P0 ISETP.NE.U32.AND P1, PT, R7, RZ, PT ;  /* 0x000000ff0700820c */ /* 0x000fe40003f25070 */
[----:B------:R-:W-:Y:S02]  /*12ae0*/  @!P0 LOP3.LUT R7, R5, 0x80, RZ, 0xc0, !PT ;  /* 0x0000008005078812 */ /* 0x000fe400078ec0ff */
[----:B------:R-:W-:Y:S02]  /*12af0*/  LOP3.LUT R22, R22, 0xfffbffff, RZ, 0xc0, !PT ;  /* 0xfffbffff16167812 */ /* 0x000fe400078ec0ff */
        /* <DEDUP_REMOVED lines=11> */
[----:B------:R-:W-:-:S07]  /*12bb0*/  @!P6 SHF.R.U32.HI R7, RZ, 0x3, R7 ;  /* 0x00000003ff07e819 */ /* 0x000fce0000011607 */
[----:B------:R-:W-:Y:S02]  /*12bc0*/  @P0 LOP3.LUT R22, R22, 0x100000, RZ, 0xfc, !PT ;  /* 0x0010000016160812 */ /* 0x000fe400078efcff */
[----:B------:R-:W-:Y:S02]  /*12bd0*/  @!P6 ISETP.NE.U32.AND P0, PT, R7, RZ, PT ;  /* 0x000000ff0700e20c */ /* 0x000fe40003f05070 */
[----:B------:R-:W-:-:S11]  /*12be0*/  LOP3.LUT R22, R22, 0xfff7ffff, RZ, 0xc0, !PT ;  /* 0xfff7ffff16167812 */ /* 0x000fd600078ec0ff */
[----:B------:R-:W-:-:S07]  /*12bf0*/  @P0 LOP3.LUT R22, R22, 0x80000, RZ, 0xfc, !PT ;  /* 0x0008000016160812 */ /* 0x000fce00078efcff */
[----:B------:R-:W-:Y:S05]  /*12c00*/  WARPSYNC.COLLECTIVE R15, `(.L_x_1146) ;  /* 0x000000000f087348 */ /* 0x000fea0003c00000 */
[----:B------:R0:W1:Y:S02]  /*12c10*/  SHFL.IDX P6, R14, R13, R12, R11 ;  /* 0x0000000c0d0e7389 */ /* 0x00006400000c000b */
[----:B01----:R-:W-:Y:S01]  /*12c20*/  ENDCOLLECTIVE ;  /* 0x000000000000791b */ /* 0x003fe20003800000 */
.L_x_1146:
[----:B------:R-:W-:Y:S05]  /*12c30*/  BSYNC B0 ;  /* 0x0000000000007941 */ /* 0x000fea0003800000 */
.L_x_1145:
[----:B------:R-:W-:Y:S01]  /*12c40*/  IMAD.MOV.U32 R13, RZ, RZ, R0 ;  /* 0x000000ffff0d7224 */ /* 0x000fe200078e0000 */
[----:B------:R-:W-:Y:S01]  /*12c50*/  LOP3.LUT R22, R22, 0xbfffffff, RZ, 0xc0, !PT ;  /* 0xbfffffff16167812 */ /* 0x000fe200078ec0ff */
[----:B------:R-:W-:Y:S02]  /*12c60*/  IMAD.MOV.U32 R12, RZ, RZ, RZ ;  /* 0x000000ffff0c7224 */ /* 0x000fe400078e00ff */
[----:B------:R-:W-:Y:S01]  /*12c70*/  IMAD.MOV.U32 R11, RZ, RZ, 0x181f ;  /* 0x0000181fff0b7424 */ /* 0x000fe200078e00ff */
[----:B------:R-:W-:Y:S01]  /*12c80*/  @P2 LOP3.LUT R22, R22, 0x40000000, RZ, 0xfc, !PT ;  /* 0x4000000016162812 */ /* 0x000fe200078efcff */
[----:B------:R-:W-:Y:S02]  /*12c90*/  IMAD.MOV.U32 R15, RZ, RZ, -0x1 ;  /* 0xffffffffff0f7424 */ /* 0x000fe400078e00ff */
[----:B------:R-:W-:Y:S01]  /*12ca0*/  IMAD.MOV.U32 R2, RZ, RZ, R14 ;  /* 0x000000ffff027224 */ /* 0x000fe200078e000e */
[----:B------:R-:W-:-:S13]  /*12cb0*/  LOP3.LUT P2, RZ, R22, 0x100, RZ, 0xc0, !PT ;  /* 0x0000010016ff7812 */ /* 0x000fda000784c0ff */
[----:B------:R-:W-:Y:S05]  /*12cc0*/  WARPSYNC.COLLECTIVE R15, `(.L_x_1147) ;  /* 0x000000000f087348 */ /* 0x000fea0003c00000 */
[----:B------:R0:W1:Y:S02]  /*12cd0*/  SHFL.IDX P6, R14, R13, R12, R11 ;  /* 0x0000000c0d0e7389 */ /* 0x00006400000c000b */
[----:B01----:R-:W-:Y:S01]  /*12ce0*/  ENDCOLLECTIVE ;  /* 0x000000000000791b */ /* 0x003fe20003800000 */
.L_x_1147:
[----:B------:R-:W-:-:S04]  /*12cf0*/  LOP3.LUT R22, R22, 0xdfffffff, RZ, 0xc0, !PT ;  /* 0xdfffffff16167812 */ /* 0x000fc800078ec0ff */
[----:B------:R-:W-:-:S04]  /*12d00*/  @P1 LOP3.LUT R22, R22, 0x20000000, RZ, 0xfc, !PT ;  /* 0x2000000016161812 */ /* 0x000fc800078efcff */
[C---:B------:R-:W-:Y:S01]  /*12d10*/  LOP3.LUT P1, RZ, R22.reuse, 0x800, RZ, 0xc0, !PT ;  /* 0x0000080016ff7812 */ /* 0x040fe2000782c0ff */
[----:B------:R-:W-:Y:S02]  /*12d20*/  IMAD.MOV.U32 R13, RZ, RZ, R6 ;  /* 0x000000ffff0d7224 */ /* 0x000fe400078e0006 */
[----:B------:R-:W-:Y:S01]  /*12d30*/  IMAD.MOV.U32 R12, RZ, RZ, 0x1 ;  /* 0x00000001ff0c7424 */ /* 0x000fe200078e00ff */
[C---:B------:R-:W-:Y:S02]  /*12d40*/  LOP3.LUT P6, RZ, R22.reuse, 0x4000, RZ, 0xc0, !PT ;  /* 0x0000400016ff7812 */ /* 0x040fe400078cc0ff */
[----:B------:R-:W-:Y:S02]  /*12d50*/  MOV R3, R14 ;  /* 0x0000000e00037202 */ /* 0x000fe40000000f00 */
[----:B------:R-:W-:Y:S02]  /*12d60*/  LOP3.LUT R22, R22, 0xefffffff, RZ, 0xc0, !PT ;  /* 0xefffffff16167812 */ /* 0x000fe400078ec0ff */
[----:B------:R-:W-:-:S05]  /*12d70*/  @!P2 LEA R3, P0, R8, R3, 0x1 ;  /* 0x000000030803a211 */ /* 0x000fca00078008ff */
[----:B------:R-:W-:Y:S02]  /*12d80*/  @!P2 IMAD.X R2, RZ, RZ, R2, P0 ;  /* 0x000000ffff02a224 */ /* 0x000fe400000e0602 */
[----:B------:R-:W-:-:S04]  /*12d90*/  @P6 LOP3.LUT R22, R22, 0x10000000, RZ, 0xfc, !PT ;  /* 0x1000000016166812 */ /* 0x000fc800078efcff */
[C---:B------:R-:W-:Y:S02]  /*12da0*/  LOP3.LUT P0, RZ, R22.reuse, 0x100, RZ, 0xc0, !PT ;  /* 0x0000010016ff7812 */ /* 0x040fe4000780c0ff */
[C---:B------:R-:W-:Y:S02]  /*12db0*/  LOP3.LUT P6, RZ, R22.reuse, 0x8000, RZ, 0xc0, !PT ;  /* 0x0000800016ff7812 */ /* 0x040fe400078cc0ff */
[----:B------:R-:W-:-:S09]  /*12dc0*/  LOP3.LUT P2, RZ, R22, 0x40000000, RZ, 0xc0, !PT ;  /* 0x4000000016ff7812 */ /* 0x000fd2000784c0ff */
[----:B------:R-:W-:-:S04]  /*12dd0*/  @!P0 LOP3.LUT R3, R3, R2, RZ, 0x3c, !PT ;  /* 0x0000000203038212 */ /* 0x000fc800078e3cff */
[----:B------:R-:W-:-:S04]  /*12de0*/  @!P0 LOP3.LUT R2, R3, R2, RZ, 0x3c, !PT ;  /* 0x0000000203028212 */ /* 0x000fc800078e3cff */
[----:B------:R-:W-:-:S05]  /*12df0*/  @!P0 LOP3.LUT R3, R3, R2, RZ, 0x3c, !PT ;  /* 0x0000000203038212 */ /* 0x000fca00078e3cff */
[----:B------:R-:W-:Y:S01]  /*12e00*/  @!PT LDS RZ, [RZ] ;  /* 0x00000000fffff984 */ /* 0x000fe20000000800 */
[----:B------:R-:W-:Y:S01]  /*12e10*/  @!PT LDS RZ, [RZ] ;  /* 0x00000000fffff984 */ /* 0x000fe20000000800 */
[----:B------:R-:W-:Y:S01]  /*12e20*/  @!PT LDS RZ, [RZ] ;  /* 0x00000000fffff984 */ /* 0x000fe20000000800 */
[----:B------:R0:W-:Y:S01]  /*12e30*/  @!P0 LDGSTS.E.BYPASS.LTC128B.128 [R25+0x26400], desc[UR44][R2.64], !P1 ;  /* 0x2640000002198fae */ /* 0x0001e2000c901d6c */
[C---:B------:R-:W-:Y:S02]  /*12e40*/  LOP3.LUT P1, RZ, R22.reuse, 0x20000000, RZ, 0xc0, !PT ;  /* 0x2000000016ff7812 */ /* 0x040fe4000782c0ff */
[----:B------:R-:W-:Y:S01]  /*12e50*/  LOP3.LUT R22, R22, 0xfbffffff, RZ, 0xc0, !PT ;  /* 0xfbffffff16167812 */ /* 0x000fe200078ec0ff */
[----:B------:R0:W-:Y:S03]  /*12e60*/  @!P0 LDGSTS.E.BYPASS.LTC128B.128 [R25+0x28400], desc[UR44][R2.64+0x80], !P5 ;  /* 0x2840008002198fae */ /* 0x0001e6000e901d6c */
[----:B------:R-:W-:Y:S01]  /*12e70*/  @P5 LOP3.LUT R22, R22, 0x4000000, RZ, 0xfc, !PT ;  /* 0x0400000016165812 */ /* 0x000fe200078efcff */
[----:B------:R0:W-:Y:S03]  /*12e80*/  @!P0 LDGSTS.E.BYPASS.LTC128B.128 [R25+0x2a400], desc[UR44][R2.64+0x100], !P4 ;  /* 0x2a40010002198fae */ /* 0x0001e6000e101d6c */
[C---:B------:R-:W-:Y:S01]  /*12e90*/  LOP3.LUT P5, RZ, R22.reuse, 0x800, RZ, 0xc0, !PT ;  /* 0x0000080016ff7812 */ /* 0x040fe200078ac0ff */
[----:B------:R0:W-:Y:S01]  /*12ea0*/  @!P0 LDGSTS.E.BYPASS.LTC128B.128 [R25+0x2c400], desc[UR44][R2.64+0x180], !P3 ;  /* 0x2c40018002198fae */ /* 0x0001e2000d901d6c */
[----:B------:R-:W-:-:S03]  /*12eb0*/  LOP3.LUT R22, R22, 0xf7ffffff, RZ, 0xc0, !PT ;  /* 0xf7ffffff16167812 */ /* 0x000fc600078ec0ff */
[----:B------:R0:W-:Y:S04]  /*12ec0*/  @!P0 LDGSTS.E.BYPASS.LTC128B.128 [R25+0x2e400], desc[UR44][R2.64+0x200], !P2 ;  /* 0x2e40020002198fae */ /* 0x0001e8000d101d6c */
[----:B------:R0:W-:Y:S04]  /*12ed0*/  @!P0 LDGSTS.E.BYPASS.LTC128B.128 [R25+0x30400], desc[UR44][R2.64+0x280], !P1 ;  /* 0x3040028002198fae */ /* 0x0001e8000c901d6c */
[----:B------:R-:W-:Y:S01]  /*12ee0*/  @P5 LOP3.LUT R22, R22, 0x8000000, RZ, 0xfc, !PT ;  /* 0x0800000016165812 */ /* 0x000fe200078efcff */
[----:B------:R0:W-:Y:S03]  /*12ef0*/  @!P0 LDGSTS.E.BYPASS.LTC128B.128 [R25+0x32400], desc[UR44][R2.64+0x300], P6 ;  /* 0x3240030002198fae */ /* 0x0001e6000b101d6c */
[----:B------:R-:W-:-:S02]  /*12f00*/  LOP3.LUT P6, RZ, R22, 0x10000000, RZ, 0xc0, !PT ;  /* 0x1000000016ff7812 */ /* 0x000fc400078cc0ff */
[----:B------:R-:W-:-:S11]  /*12f10*/  LOP3.LUT P5, RZ, R22, 0x80, RZ, 0xc0, !PT ;  /* 0x0000008016ff7812 */ /* 0x000fd600078ac0ff */
[----:B------:R0:W-:Y:S02]  /*12f20*/  @!P0 LDGSTS.E.BYPASS.LTC128B.128 [R25+0x34400], desc[UR44][R2.64+0x380], P6 ;  /* 0x3440038002198fae */ /* 0x0001e4000b101d6c */
[----:B0-----:R-:W-:Y:S05]  /*12f30*/  WARPSYNC.COLLECTIVE R15, `(.L_x_1148) ;  /* 0x000000000f087348 */ /* 0x001fea0003c00000 */
[----:B------:R1:W2:Y:S02]  /*12f40*/  SHFL.IDX P6, R14, R13, R12, R11 ;  /* 0x0000000c0d0e7389 */ /* 0x0002a400000c000b */
[----:B012---:R-:W-:Y:S01]  /*12f50*/  ENDCOLLECTIVE ;  /* 0x000000000000791b */ /* 0x007fe20003800000 */
.L_x_1148:
[----:B------:R-:W-:Y:S02]  /*12f60*/  IMAD.MOV.U32 R13, RZ, RZ, R0 ;  /* 0x000000ffff0d7224 */ /* 0x000fe400078e0000 */
[----:B------:R-:W-:-:S07]  /*12f70*/  IMAD.MOV.U32 R7, RZ, RZ, R14 ;  /* 0x000000ffff077224 */ /* 0x000fce00078e000e */
[----:B------:R-:W-:Y:S05]  /*12f80*/  WARPSYNC.COLLECTIVE R15, `(.L_x_1149) ;  /* 0x000000000f087348 */ /* 0x000fea0003c00000 */
[----:B------:R0:W1:Y:S02]  /*12f90*/  SHFL.IDX P6, R14, R13, R12, R11 ;  /* 0x0000000c0d0e7389 */ /* 0x00006400000c000b */
[----:B01----:R-:W-:Y:S01]  /*12fa0*/  ENDCOLLECTIVE ;  /* 0x000000000000791b */ /* 0x003fe20003800000 */
.L_x_1149:
[----:B------:R-:W-:Y:S02]  /*12fb0*/  IMAD.MOV.U32 R13, RZ, RZ, R6 ;  /* 0x000000ffff0d7224 */ /* 0x000fe400078e0006 */
[----:B------:R-:W-:Y:S01]  /*12fc0*/  IMAD.MOV.U32 R12, RZ, RZ, 0x2 ;  /* 0x00000002ff0c7424 */ /* 0x000fe200078e00ff */
[C---:B------:R-:W-:Y:S01]  /*12fd0*/  LOP3.LUT P6, RZ, R22.reuse, 0x20000, RZ, 0xc0, !PT ;  /* 0x0002000016ff7812 */ /* 0x040fe200078cc0ff */
[----:B------:R-:W-:Y:S01]  /*12fe0*/  IMAD.MOV.U32 R2, RZ, RZ, R14 ;  /* 0x000000ffff027224 */ /* 0x000fe200078e000e */
[----:B------:R-:W-:-:S04]  /*12ff0*/  LOP3.LUT R22, R22, 0xfdffffff, RZ, 0xc0, !PT ;  /* 0xfdffffff16167812 */ /* 0x000fc800078ec0ff */
[----:B------:R-:W-:-:S05]  /*13000*/  @!P5 LEA R2, P0, R8, R2, 0x1 ;  /* 0x000000020802d211 */ /* 0x000fca00078008ff */
[----:B------:R-:W-:Y:S02]  /*13010*/  @!P5 IMAD.X R3, RZ, RZ, R7, P0 ;  /* 0x000000ffff03d224 */ /* 0x000fe400000e0607 */
[----:B------:R-:W-:-:S04]  /*13020*/  @P6 LOP3.LUT R22, R22, 0x2000000, RZ, 0xfc, !PT ;  /* 0x0200000016166812 */ /* 0x000fc800078efcff */
[C---:B------:R-:W-:Y:S02]  /*13030*/  LOP3.LUT P5, RZ, R22.reuse, 0x8000000, RZ, 0xc0, !PT ;  /* 0x0800000016ff7812 */ /* 0x040fe400078ac0ff */
[C---:B------:R-:W-:Y:S02]  /*13040*/  LOP3.LUT P0, RZ, R22.reuse, 0x80, RZ, 0xc0, !PT ;  /* 0x0000008016ff7812 */ /* 0x040fe4000780c0ff */
[----:B------:R-:W-:-:S11]  /*13050*/  LOP3.LUT P6, RZ, R22, 0x40000, RZ, 0xc0, !PT ;  /* 0x0004000016ff7812 */ /* 0x000fd600078cc0ff */
[----:B------:R-:W-:Y:S01]  /*13060*/  @!PT LDS RZ, [RZ] ;  /* 0x00000000fffff984 */ /* 0x000fe20000000800 */
[----:B------:R-:W-:Y:S01]  /*13070*/  @!PT LDS RZ, [RZ] ;  /* 0x00000000fffff984 */ /* 0x000fe20000000800 */
[----:B------:R-:W-:Y:S01]  /*13080*/  @!PT LDS RZ, [RZ] ;  /* 0x00000000fffff984 */ /* 0x000fe20000000800 */
[----:B------:R0:W-:Y:S01]  /*13090*/  @!P0 LDGSTS.E.BYPASS.LTC128B.128 [R25+0x26c00], desc[UR44][R2.64], !P5 ;  /* 0x26c0000002198fae */ /* 0x0001e2000e901d6c */
[C---:B------:R-:W-:Y:S02]  /*130a0*/  LOP3.LUT P5, RZ, R22.reuse, 0x4000000, RZ, 0xc0, !PT ;  /* 0x0400000016ff7812 */ /* 0x040fe400078ac0ff */
[----:B------:R-:W-:-:S11]  /*130b0*/  LOP3.LUT R22, R22, 0xff7fffff, RZ, 0xc0, !PT ;  /* 0xff7fffff16167812 */ /* 0x000fd600078ec0ff */
        /* <DEDUP_REMOVED lines=8> */
[----:B------:R0:W-:Y:S03]  /*13140*/  @!P0 LDGSTS.E.BYPASS.LTC128B.128 [R25+0x30c00], desc[UR44][R2.64+0x280], !P1 ;  /* 0x30c0028002198fae */ /* 0x0001e6000c901d6c */
[C---:B------:R-:W-:Y:S01]  /*13150*/  LOP3.LUT P5, RZ, R22.reuse, 0x40, RZ, 0xc0, !PT ;  /* 0x0000004016ff7812 */ /* 0x040fe200078ac0ff */
[----:B------:R0:W-:Y:S01]  /*13160*/  @!P0 LDGSTS.E.BYPASS.LTC128B.128 [R25+0x32c00], desc[UR44][R2.64+0x300], P6 ;  /* 0x32c0030002198fae */ /* 0x0001e2000b101d6c */
[----:B------:R-:W-:-:S13]  /*13170*/  LOP3.LUT P6, RZ, R22, 0x2000000, RZ, 0xc0, !PT ;  /* 0x0200000016ff7812 */ /* 0x000fda00078cc0ff */
[----:B------:R0:W-:Y:S02]  /*13180*/  @!P0 LDGSTS.E.BYPASS.LTC128B.128 [R25+0x34c00], desc[UR44][R2.64+0x380], P6 ;  /* 0x34c0038002198fae */ /* 0x0001e4000b101d6c */
[----:B0-----:R-:W-:Y:S05]  /*13190*/  WARPSYNC.COLLECTIVE R15, `(.L_x_1150) ;  /* 0x000000000f087348 */ /* 0x001fea0003c00000 */
[----:B------:R1:W2:Y:S02]  /*131a0*/  SHFL.IDX P6, R14, R13, R12, R11 ;  /* 0x0000000c0d0e7389 */ /* 0x0002a400000c000b */
[----:B012---:R-:W-:Y:S01]  /*131b0*/  ENDCOLLECTIVE ;  /* 0x000000000000791b */ /* 0x007fe20003800000 */
.L_x_1150:
[----:B------:R-:W-:Y:S02]  /*131c0*/  IMAD.MOV.U32 R13, RZ, RZ, R0 ;  /* 0x000000ffff0d7224 */ /* 0x000fe400078e0000 */
[----:B------:R-:W-:-:S07]  /*131d0*/  IMAD.MOV.U32 R7, RZ, RZ, R14 ;  /* 0x000000ffff077224 */ /* 0x000fce00078e000e */
[----:B------:R-:W-:Y:S05]  /*131e0*/  WARPSYNC.COLLECTIVE R15, `(.L_x_1151) ;  /* 0x000000000f087348 */ /* 0x000fea0003c00000 */
[----:B------:R0:W1:Y:S02]  /*131f0*/  SHFL.IDX P6, R14, R13, R12, R11 ;  /* 0x0000000c0d0e7389 */ /* 0x00006400000c000b */
[----:B01----:R-:W-:Y:S01]  /*13200*/  ENDCOLLECTIVE ;  /* 0x000000000000791b */ /* 0x003fe20003800000 */
.L_x_1151:
        /* <DEDUP_REMOVED lines=15> */
[----:B------:R-:W-:-:S13]  /*13300*/  LOP3.LUT P5, RZ, R22, 0x800000, RZ, 0xc0, !PT ;  /* 0x0080000016ff7812 */ /* 0x000fda00078ac0ff */
[----:B------:R0:W-:Y:S04]  /*13310*/  @!P0 LDGSTS.E.BYPASS.LTC128B.128 [R25+0x29400], desc[UR44][R2.64+0x80], !P5 ;  /* 0x2940008002198fae */ /* 0x0001e8000e901d6c */
[----:B------:R0:W-:Y:S04]  /*13320*/  @!P0 LDGSTS.E.BYPASS.LTC128B.128 [R25+0x2b400], desc[UR44][R2.64+0x100], !P4 ;  /* 0x2b40010002198fae */ /* 0x0001e8000e101d6c */
[----:B------:R0:W-:Y:S04]  /*13330*/  @!P0 LDGSTS.E.BYPASS.LTC128B.128 [R25+0x2d400], desc[UR44][R2.64+0x180], !P3 ;  /* 0x2d40018002198fae */ /* 0x0001e8000d901d6c */
[----:B------:R0:W-:Y:S04]  /*13340*/  @!P0 LDGSTS.E.BYPASS.LTC128B.128 [R25+0x2f400], desc[UR44][R2.64+0x200], !P2 ;  /* 0x2f40020002198fae */ /* 0x0001e8000d101d6c */
[----:B------:R0:W-:Y:S04]  /*13350*/  @!P0 LDGSTS.E.BYPASS.LTC128B.128 [R25+0x31400], desc[UR44][R2.64+0x280], !P1 ;  /* 0x3140028002198fae */ /* 0x0001e8000c901d6c */
[----:B------:R0:W-:Y:S01]  /*13360*/  @!P0 LDGSTS.E.BYPASS.LTC128B.128 [R25+0x33400], desc[UR44][R2.64+0x300], P6 ;  /* 0x3340030002198fae */ /* 0x0001e2000b101d6c */
[----:B------:R-:W-:-:S13]  /*13370*/  LOP3.LUT P6, RZ, R22, 0x400000, RZ, 0xc0, !PT ;  /* 0x0040000016ff7812 */ /* 0x000fda00078cc0ff */
[----:B------:R0:W-:Y:S02]  /*13380*/  @!P0 LDGSTS.E.BYPASS.LTC128B.128 [R25+0x35400], desc[UR44][R2.64+0x380], P6 ;  /* 0x3540038002198fae */ /* 0x0001e4000b101d6c */
[----:B0-----:R-:W-:Y:S05]  /*13390*/  WARPSYNC.COLLECTIVE R15, `(.L_x_1152) ;  /* 0x000000000f087348 */ /* 0x001fea0003c00000 */
[----:B------:R1:W2:Y:S02]  /*133a0*/  SHFL.IDX P6, R14, R13, R12, R11 ;  /* 0x0000000c0d0e7389 */ /* 0x0002a400000c000b */
[----:B012---:R-:W-:Y:S01]  /*133b0*/  ENDCOLLECTIVE ;  /* 0x000000000000791b */ /* 0x007fe20003800000 */
.L_x_1152:
[----:B------:R-:W-:Y:S02]  /*133c0*/  IMAD.MOV.U32 R13, RZ, RZ, R0 ;  /* 0x000000ffff0d7224 */ /* 0x000fe400078e0000 */
[----:B------:R-:W-:-:S07]  /*133d0*/  IMAD.MOV.U32 R6, RZ, RZ, R14 ;  /* 0x000000ffff067224 */ /* 0x000fce00078e000e */
[----:B------:R-:W-:Y:S05]  /*133e0*/  WARPSYNC.COLLECTIVE R15, `(.L_x_1153) ;  /* 0x000000000f087348 */ /* 0x000fea0003c00000 */
[----:B------:R0:W1:Y:S02]  /*133f0*/  SHFL.IDX P6, R14, R13, R12, R11 ;  /* 0x0000000c0d0e7389 */ /* 0x00006400000c000b */
[----:B01----:R-:W-:Y:S01]  /*13400*/  ENDCOLLECTIVE ;  /* 0x000000000000791b */ /* 0x003fe20003800000 */
.L_x_1153:
[----:B------:R-:W-:Y:S01]  /*13410*/  IMAD.MOV.U32 R0, RZ, RZ, R14 ;  /* 0x000000ffff007224 */ /* 0x000fe200078e000e */
[----:B------:R-:W-:Y:S06]  /*13420*/  BRA `(.L_x_1154) ;  /* 0xffffffb800d87947 */ /* 0x000fec000383ffff */
.L_x_1069:
[----:B0-----:R0:W1:Y:S02]  /*13430*/  SYNCS.PHASECHK.TRANS64.TRYWAIT P0, [R23+URZ+0x38820], R0 ;  /* 0x03882000170075a7 */ /* 0x001064000800017f */
[----:B-1----:R-:W-:Y:S05]  /*13440*/  @!P0 NANOSLEEP.SYNCS 0x989680 ;  /* 0x009896800000895d */ /* 0x002fea0003900000 */
[----:B------:R-:W1:Y:S02]  /*13450*/  @!P0 SYNCS.PHASECHK.TRANS64 P0, [R23+URZ+0x38820], R0 ;  /* 0x03882000170085a7 */ /* 0x000e64000800007f */
[----:B-1----:R-:W-:Y:S05]  /*13460*/  @!P0 BRA `(.L_x_1069) ;  /* 0xfffffffc00f08947 */ /* 0x002fea000383ffff */
[----:B------:R-:W-:Y:S05]  /*13470*/  BRA `(.L_x_1155) ;  /* 0xffffffbc00747947 */ /* 0x000fea000383ffff */
.L_x_1072:
[----:B0-----:R0:W1:Y:S02]  /*13480*/  SYNCS.PHASECHK.TRANS64.TRYWAIT P0, [R30+URZ+0x38860], R0 ;  /* 0x038860001e0075a7 */ /* 0x001064000800017f */
[----:B-1----:R-:W-:Y:S05]  /*13490*/  @!P0 NANOSLEEP.SYNCS 0x989680 ;  /* 0x009896800000895d */ /* 0x002fea0003900000 */
[----:B------:R-:W1:Y:S02]  /*134a0*/  @!P0 SYNCS.PHASECHK.TRANS64 P0, [R30+URZ+0x38860], R0 ;  /* 0x038860001e0085a7 */ /* 0x000e64000800007f */
[----:B-1----:R-:W-:Y:S05]  /*134b0*/  @!P0 BRA `(.L_x_1072) ;  /* 0xfffffffc00f08947 */ /* 0x002fea000383ffff */
[----:B------:R-:W-:Y:S05]  /*134c0*/  BRA `(.L_x_1156) ;  /* 0xffffffbc00847947 */ /* 0x000fea000383ffff */
.L_x_1073:
        /* <DEDUP_REMOVED lines=8> */
.L_x_1158:
[----:B------:R-:W-:Y:S05]  /*13550*/  BSYNC B0 ;  /* 0x0000000000007941 */ /* 0x000fea0003800000 */
.L_x_1157:
[----:B------:R-:W0:Y:S01]  /*13560*/  S2R R7, SR_TID.X ;  /* 0x0000000000077919 */ /* 0x000e220000002100 */
[----:B------:R-:W-:Y:S01]  /*13570*/  IMAD.MOV.U32 R13, RZ, RZ, R4 ;  /* 0x000000ffff0d7224 */ /* 0x000fe200078e0004 */
[C---:B------:R-:W-:Y:S01]  /*13580*/  LOP3.LUT P5, RZ, R31.reuse, 0x2, RZ, 0xc0, !PT ;  /* 0x000000021fff7812 */ /* 0x040fe200078ac0ff */
[----:B------:R-:W-:Y:S01]  /*13590*/  IMAD.MOV.U32 R12, RZ, RZ, RZ ;  /* 0x000000ffff0c7224 */ /* 0x000fe200078e00ff */
[C---:B------:R-:W-:Y:S01]  /*135a0*/  LOP3.LUT P4, RZ, R31.reuse, 0x4, RZ, 0xc0, !PT ;  /* 0x000000041fff7812 */ /* 0x040fe2000788c0ff */
[----:B------:R-:W-:Y:S01]  /*135b0*/  IMAD.MOV.U32 R11, RZ, RZ, 0x181f ;  /* 0x0000181fff0b7424 */ /* 0x000fe200078e00ff */
[C---:B------:R-:W-:Y:S01]  /*135c0*/  LOP3.LUT P3, RZ, R31.reuse, 0x8, RZ, 0xc0, !PT ;  /* 0x000000081fff7812 */ /* 0x040fe2000786c0ff */
[----:B------:R-:W-:Y:S01]  /*135d0*/  IMAD.MOV.U32 R15, RZ, RZ, -0x1 ;  /* 0xffffffffff0f7424 */ /* 0x000fe200078e00ff */
[----:B------:R-:W-:Y:S01]  /*135e0*/  LOP3.LUT P2, RZ, R31, 0x10, RZ, 0xc0, !PT ;  /* 0x000000101fff7812 */ /* 0x000fe2000784c0ff */
[----:B------:R-:W-:Y:S01]  /*135f0*/  IMAD.MOV.U32 R3, RZ, RZ, R14 ;  /* 0x000000ffff037224 */ /* 0x000fe200078e000e */
[----:B------:R-:W-:Y:S01]  /*13600*/  LOP3.LUT R22, R22, 0xffffffbf, RZ, 0xc0, !PT ;  /* 0xffffffbf16167812 */ /* 0x000fe200078ec0ff */
[----:B------:R-:W-:-:S10]  /*13610*/  IMAD R5, R5, 0x2, R23 ;  /* 0x0000000205057824 */ /* 0x000fd400078e0217 */
[----:B0-----:R-:W-:Y:S05]  /*13620*/  WARPSYNC.COLLECTIVE R15, `(.L_x_1159) ;  /* 0x000000000f087348 */ /* 0x001fea0003c00000 */
[----:B------:R1:W2:Y:S02]  /*13630*/  SHFL.IDX P6, R14, R13, R12, R11 ;  /* 0x0000000c0d0e7389 */ /* 0x0002a400000c000b */
[----:B012---:R-:W-:Y:S01]  /*13640*/  ENDCOLLECTIVE ;  /* 0x000000000000791b */ /* 0x007fe20003800000 */
.L_x_1159:
[----:B------:R-:W-:Y:S02]  /*13650*/  IMAD.MOV.U32 R13, RZ, RZ, R6 ;  /* 0x000000ffff0d7224 */ /* 0x000fe400078e0006 */
[----:B------:R-:W-:Y:S02]  /*13660*/  IMAD.MOV.U32 R12, RZ, RZ, 0x1 ;  /* 0x00000001ff0c7424 */ /* 0x000fe400078e00ff */
[----:B------:R-:W-:Y:S02]  /*13670*/  IMAD.SHL.U32 R7, R7, 0x8, RZ ;  /* 0x0000000807077824 */ /* 0x000fe400078e00ff */
[----:B------:R-:W-:-:S03]  /*13680*/  IMAD.MOV.U32 R2, RZ, RZ, R14 ;  /* 0x000000ffff027224 */ /* 0x000fc600078e000e */
[----:B------:R-:W-:-:S05]  /*13690*/  LOP3.LUT R7, R7, 0x38, RZ, 0xc0, !PT ;  /* 0x0000003807077812 */ /* 0x000fca00078ec0ff */
[----:B------:R-:W-:Y:S01]  /*136a0*/  IMAD.SHL.U32 R0, R7, 0x2, RZ ;  /* 0x0000000207007824 */ /* 0x000fe200078e00ff */
[----:B------:R-:W-:-:S04]  /*136b0*/  LOP3.LUT R7, R31, 0x1, RZ, 0xc0, !PT ;  /* 0x000000011f077812 */ /* 0x000fc800078ec0ff */
[----:B------:R-:W-:Y:S02]  /*136c0*/  IADD3 R2, P0, R2, R0, RZ ;  /* 0x0000000002027210 */ /* 0x000fe40007f1e0ff */
[----:B------:R-:W-:Y:S02]  /*136d0*/  ISETP.NE.U32.AND P1, PT, R7, 0x1, PT ;  /* 0x000000010700780c */ /* 0x000fe40003f25070 */
[----:B------:R-:W-:Y:S01]  /*136e0*/  PRMT R7, R31, 0x8880, RZ ;  /* 0x000088801f077816 */ /* 0x000fe200000000ff */
        /* <DEDUP_REMOVED lines=8> */
[----:B------:R-:W-:Y:S02]  /*13770*/  ISETP.LT.OR P0, PT, R27, 0x1, !P5 ;  /* 0x000000011b00780c */ /* 0x000fe40006f01670 */
[----:B------:R-:W-:-:S11]  /*13780*/  LOP3.LUT R22, R22, 0xffffff7f, RZ, 0xc0, !PT ;  /* 0xffffff7f16167812 */ /* 0x000fd600078ec0ff */
        /* <DEDUP_REMOVED lines=10> */
[----:B------:R-:W-:-:S13]  /*13830*/  ISETP.LT.OR P6, PT, R27, 0x1, !P0 ;  /* 0x000000011b00780c */ /* 0x000fda00047c1670 */
[----:B------:R0:W-:Y:S01]  /*13840*/  LDGSTS.E.BYPASS.LTC128B.128 [R5+0xc400], desc[UR44][R2.64+0x300], !P6 ;  /* 0x0c40030002057fae */ /* 0x0001e2000f101d6c */
[----:B------:R-:W-:-:S13]  /*13850*/  ISETP.GT.AND P6, PT, R7, -0x1, PT ;  /* 0xffffffff0700780c */ /* 0x000fda0003fc4270 */
[----:B------:R-:W-:Y:S02]  /*13860*/  @P6 LOP3.LUT R22, R22, 0x80, RZ, 0xfc, !PT ;  /* 0x0000008016166812 */ /* 0x000fe400078efcff */
[----:B------:R-:W-:-:S13]  /*13870*/  ISETP.LT.OR P6, PT, R27, 0x1, P6 ;  /* 0x000000011b00780c */ /* 0x000fda00037c1670 */
[----:B------:R0:W-:Y:S02]  /*13880*/  LDGSTS.E.BYPASS.LTC128B.128 [R5+0xe400], desc[UR44][R2.64+0x380], !P6 ;  /* 0x0e40038002057fae */ /* 0x0001e4000f101d6c */
[----:B0-----:R-:W-:Y:S05]  /*13890*/  WARPSYNC.COLLECTIVE R15, `(.L_x_1160) ;  /* 0x000000000f087348 */ /* 0x001fea0003c00000 */
[----:B------:R1:W2:Y:S02]  /*138a0*/  SHFL.IDX P6, R14, R13, R12, R11 ;  /* 0x0000000c0d0e7389 */ /* 0x0002a400000c000b */
[----:B012---:R-:W-:Y:S01]  /*138b0*/  ENDCOLLECTIVE ;  /* 0x000000000000791b */ /* 0x007fe20003800000 */
.L_x_1160:
[----:B------:R-:W-:Y:S02]  /*138c0*/  IMAD.MOV.U32 R13, RZ, RZ, R4 ;  /* 0x000000ffff0d7224 */ /* 0x000fe400078e0004 */
[----:B------:R-:W-:-:S07]  /*138d0*/  IMAD.MOV.U32 R3, RZ, RZ, R14 ;  /* 0x000000ffff037224 */ /* 0x000fce00078e000e */
[----:B------:R-:W-:Y:S05]  /*138e0*/  WARPSYNC.COLLECTIVE R15, `(.L_x_1161) ;  /* 0x000000000f087348 */ /* 0x000fea0003c00000 */
[----:B------:R0:W1:Y:S02]  /*138f0*/  SHFL.IDX P6, R14, R13, R12, R11 ;  /* 0x0000000c0d0e7389 */ /* 0x00006400000c000b */
[----:B01----:R-:W-:Y:S01]  /*13900*/  ENDCOLLECTIVE ;  /* 0x000000000000791b */ /* 0x003fe20003800000 */
.L_x_1161:
        /* <DEDUP_REMOVED lines=29> */
.L_x_1162:
[----:B------:R-:W-:Y:S02]  /*13ae0*/  IMAD.MOV.U32 R13, RZ, RZ, R4 ;  /* 0x000000ffff0d7224 */ /* 0x000fe400078e0004 */
[----:B------:R-:W-:-:S07]  /*13af0*/  IMAD.MOV.U32 R7, RZ, RZ, R14 ;  /* 0x000000ffff077224 */ /* 0x000fce00078e000e */
[----:B------:R-:W-:Y:S05]  /*13b00*/  WARPSYNC.COLLECTIVE R15, `(.L_x_1163) ;  /* 0x000000000f087348 */ /* 0x000fea0003c00000 */
[----:B------:R0:W1:Y:S02]  /*13b10*/  SHFL.IDX P6, R14, R13, R12, R11 ;  /* 0x0000000c0d0e7389 */ /* 0x00006400000c000b */
[----:B01----:R-:W-:Y:S01]  /*13b20*/  ENDCOLLECTIVE ;  /* 0x000000000000791b */ /* 0x003fe20003800000 */
.L_x_1163:
        /* <DEDUP_REMOVED lines=29> */
.L_x_1164:
[----:B------:R-:W-:Y:S02]  /*13d00*/  IMAD.MOV.U32 R13, RZ, RZ, R4 ;  /* 0x000000ffff0d7224 */ /* 0x000fe400078e0004 */
[----:B------:R-:W-:-:S07]  /*13d10*/  IMAD.MOV.U32 R6, RZ, RZ, R14 ;  /* 0x000000ffff067224 */ /* 0x000fce00078e000e */
[----:B------:R-:W-:Y:S05]  /*13d20*/  WARPSYNC.COLLECTIVE R15, `(.L_x_1165) ;  /* 0x000000000f087348 */ /* 0x000fea0003c00000 */
[----:B------:R0:W1:Y:S02]  /*13d30*/  SHFL.IDX P6, R14, R13, R12, R11 ;  /* 0x0000000c0d0e7389 */ /* 0x00006400000c000b */
[----:B01----:R-:W-:Y:S01]  /*13d40*/  ENDCOLLECTIVE ;  /* 0x000000000000791b */ /* 0x003fe20003800000 */
.L_x_1165:
[----:B------:R-:W-:Y:S01]  /*13d50*/  IMAD.MOV.U32 R2, RZ, RZ, R14 ;  /* 0x000000ffff027224 */ /* 0x000fe200078e000e */
[----:B------:R-:W-:Y:S06]  /*13d60*/  BRA `(.L_x_1166) ;  /* 0xffffffbc00187947 */ /* 0x000fec000383ffff */
.L_x_1080:
[----:B0-----:R0:W1:Y:S02]  /*13d70*/  SYNCS.PHASECHK.TRANS64.TRYWAIT P0, [R6+URZ+0x38840], R17 ;  /* 0x03884011060075a7 */ /* 0x001064000800017f */
[----:B-1----:R-:W-:Y:S05]  /*13d80*/  @!P0 NANOSLEEP.SYNCS 0x989680 ;  /* 0x009896800000895d */ /* 0x002fea0003900000 */
[----:B------:R-:W1:Y:S02]  /*13d90*/  @!P0 SYNCS.PHASECHK.TRANS64 P0, [R6+URZ+0x38840], R17 ;  /* 0x03884011060085a7 */ /* 0x000e64000800007f */
[----:B-1----:R-:W-:Y:S05]  /*13da0*/  @!P0 BRA `(.L_x_1080) ;  /* 0xfffffffc00f08947 */ /* 0x002fea000383ffff */
[----:B------:R-:W-:Y:S05]  /*13db0*/  BRA `(.L_x_1167) ;  /* 0xffffffc000b07947 */ /* 0x000fea000383ffff */
.L_x_1081:
        /* <DEDUP_REMOVED lines=8> */
.L_x_1169:
[----:B------:R-:W-:Y:S05]  /*13e40*/  BSYNC B1 ;  /* 0x0000000000017941 */ /* 0x000fea0003800000 */
.L_x_1168:
        /* <DEDUP_REMOVED lines=9> */
.L_x_1170:
[----:B------:R-:W-:Y:S02]  /*13ee0*/  IMAD.MOV.U32 R13, RZ, RZ, R27 ;  /* 0x000000ffff0d7224 */ /* 0x000fe400078e001b */
[----:B------:R-:W-:Y:S02]  /*13ef0*/  IMAD.MOV.U32 R12, RZ, RZ, 0x1 ;  /* 0x00000001ff0c7424 */ /* 0x000fe400078e00ff */
[----:B------:R-:W-:-:S07]  /*13f00*/  IMAD.MOV.U32 R2, RZ, RZ, R14 ;  /* 0x000000ffff027224 */ /* 0x000fce00078e000e */
[----:B------:R-:W-:Y:S05]  /*13f10*/  WARPSYNC.COLLECTIVE R15, `(.L_x_1171) ;  /* 0x000000000f087348 */ /* 0x000fea0003c00000 */
[----:B------:R0:W1:Y:S02]  /*13f20*/  SHFL.IDX P6, R14, R13, R12, R11 ;  /* 0x0000000c0d0e7389 */ /* 0x00006400000c000b */
[----:B01----:R-:W-:Y:S01]  /*13f30*/  ENDCOLLECTIVE ;  /* 0x000000000000791b */ /* 0x003fe20003800000 */
.L_x_1171:
        /* <DEDUP_REMOVED lines=11> */
.L_x_1172:
[----:B------:R-:W-:Y:S02]  /*13ff0*/  IMAD.MOV.U32 R13, RZ, RZ, R27 ;  /* 0x000000ffff0d7224 */ /* 0x000fe400078e001b */
[----:B------:R-:W-:Y:S02]  /*14000*/  IMAD.MOV.U32 R12, RZ, RZ, 0x2 ;  /* 0x00000002ff0c7424 */ /* 0x000fe400078e00ff */
[----:B------:R-:W-:-:S07]  /*14010*/  IMAD.MOV.U32 R2, RZ, RZ, R14 ;  /* 0x000000ffff027224 */ /* 0x000fce00078e000e */
[----:B------:R-:W-:Y:S05]  /*14020*/  WARPSYNC.COLLECTIVE R15, `(.L_x_1173) ;  /* 0x000000000f087348 */ /* 0x000fea0003c00000 */
[----:B------:R0:W1:Y:S02]  /*14030*/  SHFL.IDX P6, R14, R13, R12, R11 ;  /* 0x0000000c0d0e7389 */ /* 0x00006400000c000b */
[----:B01----:R-:W-:Y:S01]  /*14040*/  ENDCOLLECTIVE ;  /* 0x000000000000791b */ /* 0x003fe20003800000 */
.L_x_1173:
        /* <DEDUP_REMOVED lines=11> */
.L_x_1174:
[----:B------:R-:W-:Y:S02]  /*14100*/  IMAD.MOV.U32 R13, RZ, RZ, R27 ;  /* 0x000000ffff0d7224 */ /* 0x000fe400078e001b */
[----:B------:R-:W-:Y:S02]  /*14110*/  IMAD.MOV.U32 R12, RZ, RZ, 0x3 ;  /* 0x00000003ff0c7424 */ /* 0x000fe400078e00ff */
[----:B------:R-:W-:-:S07]  /*14120*/  IMAD.MOV.U32 R2, RZ, RZ, R14 ;  /* 0x000000ffff027224 */ /* 0x000fce00078e000e */
[----:B------:R-:W-:Y:S05]  /*14130*/  WARPSYNC.COLLECTIVE R15, `(.L_x_1175) ;  /* 0x000000000f087348 */ /* 0x000fea0003c00000 */
[----:B------:R0:W1:Y:S02]  /*14140*/  SHFL.IDX P6, R14, R13, R12, R11 ;  /* 0x0000000c0d0e7389 */ /* 0x00006400000c000b */
[----:B01----:R-:W-:Y:S01]  /*14150*/  ENDCOLLECTIVE ;  /* 0x000000000000791b */ /* 0x003fe20003800000 */
.L_x_1175:
        /* <DEDUP_REMOVED lines=11> */
.L_x_1176:
[----:B------:R-:W-:Y:S01]  /*14210*/  IMAD.MOV.U32 R2, RZ, RZ, R14 ;  /* 0x000000ffff027224 */ /* 0x000fe200078e000e */
[----:B------:R-:W-:Y:S06]  /*14220*/  BRA `(.L_x_1177) ;  /* 0xffffffc000407947 */ /* 0x000fec000383ffff */
.L_x_1086:
[----:B---3--:R3:W4:Y:S02]  /*14230*/  SYNCS.PHASECHK.TRANS64.TRYWAIT P0, [R6+URZ+0x38860], R17 ;  /* 0x03886011060075a7 */ /* 0x008724000800017f */
[----:B----4-:R-:W-:Y:S05]  /*14240*/  @!P0 NANOSLEEP.SYNCS 0x989680 ;  /* 0x009896800000895d */ /* 0x010fea0003900000 */
[----:B------:R-:W4:Y:S02]  /*14250*/  @!P0 SYNCS.PHASECHK.TRANS64 P0, [R6+URZ+0x38860], R17 ;  /* 0x03886011060085a7 */ /* 0x000f24000800007f */
[----:B----4-:R-:W-:Y:S05]  /*14260*/  @!P0 BRA `(.L_x_1086) ;  /* 0xfffffffc00f08947 */ /* 0x010fea000383ffff */
[----:B------:R-:W-:Y:S05]  /*14270*/  BRA `(.L_x_1178) ;  /* 0xffffffc000907947 */ /* 0x000fea000383ffff */
.L_x_1087:
        /* <DEDUP_REMOVED lines=8> */
.L_x_1180:
[----:B------:R-:W-:Y:S05]  /*14300*/  BSYNC B1 ;  /* 0x0000000000017941 */ /* 0x000fea0003800000 */
.L_x_1179:
[----:B------:R-:W-:Y:S01]  /*14310*/  IMAD.MOV.U32 R13, RZ, RZ, R9 ;  /* 0x000000ffff0d7224 */ /* 0x000fe200078e0009 */
[----:B------:R-:W-:Y:S01]  /*14320*/  MOV R15, 0xffffffff ;  /* 0xffffffff000f7802 */ /* 0x000fe20000000f00 */
[----:B------:R-:W-:Y:S01]  /*14330*/  IMAD.MOV.U32 R12, RZ, RZ, RZ ;  /* 0x000000ffff0c7224 */ /* 0x000fe200078e00ff */
[C---:B------:R-:W-:Y:S01]  /*14340*/  LOP3.LUT P2, RZ, R22.reuse, 0x200, RZ, 0xc0, !PT ;  /* 0x0000020016ff7812 */ /* 0x040fe2000784c0ff */
[----:B------:R-:W-:Y:S01]  /*14350*/  IMAD.MOV.U32 R11, RZ, RZ, 0x181f ;  /* 0x0000181fff0b7424 */ /* 0x000fe200078e00ff */
[C---:B------:R-:W-:Y:S01]  /*14360*/  LOP3.LUT P1, RZ, R22.reuse, 0x20, RZ, 0xc0, !PT ;  /* 0x0000002016ff7812 */ /* 0x040fe2000782c0ff */
[----:B------:R-:W-:Y:S01]  /*14370*/  IMAD.MOV.U32 R3, RZ, RZ, R14 ;  /* 0x000000ffff037224 */ /* 0x000fe200078e000e */
[----:B------:R-:W-:Y:S01]  /*14380*/  LOP3.LUT R22, R22, 0xffbfffff, RZ, 0xc0, !PT ;  /* 0xffbfffff16167812 */ /* 0x000fe200078ec0ff */
[----:B------:R-:W-:-:S10]  /*14390*/  IMAD R17, R17, 0x2, R23 ;  /* 0x0000000211117824 */ /* 0x000fd400078e0217 */
[----:B------:R-:W-:Y:S05]  /*143a0*/  WARPSYNC.COLLECTIVE R15, `(.L_x_1181) ;  /* 0x000000000f087348 */ /* 0x000fea0003c00000 */
[----:B------:R0:W1:Y:S02]  /*143b0*/  SHFL.IDX P6, R14, R13, R12, R11 ;  /* 0x0000000c0d0e7389 */ /* 0x00006400000c000b */
[----:B01----:R-:W-:Y:S01]  /*143c0*/  ENDCOLLECTIVE ;  /* 0x000000000000791b */ /* 0x003fe20003800000 */
.L_x_1181:
[----:B------:R-:W-:-:S04]  /*143d0*/  @P3 LOP3.LUT R22, R22, 0x400000, RZ, 0xfc, !PT ;  /* 0x0040000016163812 */ /* 0x000fc800078efcff */
        /* <DEDUP_REMOVED lines=17> */
.L_x_1182:
        /* <DEDUP_REMOVED lines=16> */
.L_x_1183:
        /* <DEDUP_REMOVED lines=19> */
.L_x_1184:
        /* <DEDUP_REMOVED lines=14> */
.L_x_1185:
        /* <DEDUP_REMOVED lines=16> */
.L_x_1186:
        /* <DEDUP_REMOVED lines=14> */
.L_x_1187:
[----:B------:R-:W-:Y:S05]  /*149e0*/  BRA `(.L_x_1188) ;  /* 0xffffffbc00fc7947 */ /* 0x000fea000383ffff */
.L_x_1095:
        /* <DEDUP_REMOVED lines=8> */
.L_x_1190:
[----:B------:R-:W-:Y:S05]  /*14a70*/  BSYNC B0 ;  /* 0x0000000000007941 */ /* 0x000fea0003800000 */
.L_x_1189:
        /* <DEDUP_REMOVED lines=9> */
.L_x_1191:
[----:B------:R-:W-:Y:S02]  /*14b10*/  ULDC UR4, c[0x0][0xd3c] ;  /* 0x00034f0000047ab9 */ /* 0x000fe40000000800 */
[----:B------:R-:W-:-:S13]  /*14b20*/  ISETP.GE.OR P1, PT, R5, UR4, !P0 ;  /* 0x0000000405007c0c */ /* 0x000fda000c726670 */
[----:B------:R-:W0:Y:S01]  /*14b30*/  @!P1 LDC.64 R2, c[0x0][0xd80] ;  /* 0x00036000ff029b82 */ /* 0x000e220000000a00 */
[----:B------:R-:W-:Y:S02]  /*14b40*/  IMAD.MOV.U32 R11, RZ, RZ, RZ ;  /* 0x000000ffff0b7224 */ /* 0x000fe400078e00ff */
        /* <DEDUP_REMOVED lines=14> */
.L_x_1192:
[----:B------:R-:W-:Y:S01]  /*14c30*/  IMAD.MOV.U32 R12, RZ, RZ, 0x2 ;  /* 0x00000002ff0c7424 */ /* 0x000fe200078e00ff */
[----:B------:R-:W-:-:S05]  /*14c40*/  SEL R6, R14, RZ, P1 ;  /* 0x000000ff0e067207 */ /* 0x000fca0000800000 */
[----:B------:R-:W-:-:S04]  /*14c50*/  IMAD.IADD R6, R5, 0x1, R6 ;  /* 0x0000000105067824 */ /* 0x000fc800078e0206 */
[----:B------:R-:W-:-:S07]  /*14c60*/  IMAD.MOV.U32 R13, RZ, RZ, R6 ;  /* 0x000000ffff0d7224 */ /* 0x000fce00078e0006 */
[----:B------:R-:W-:Y:S05]  /*14c70*/  WARPSYNC.COLLECTIVE R15, `(.L_x_1193) ;  /* 0x000000000f087348 */ /* 0x000fea0003c00000 */
[----:B------:R0:W1:Y:S02]  /*14c80*/  SHFL.UP P6, R14, R13, R12, R11 ;  /* 0x0400000c0d0e7389 */ /* 0x00006400000c000b */
[----:B01----:R-:W-:Y:S01]  /*14c90*/  ENDCOLLECTIVE ;  /* 0x000000000000791b */ /* 0x003fe20003800000 */
.L_x_1193:
[----:B------:R-:W-:Y:S01]  /*14ca0*/  IMAD.MOV.U32 R12, RZ, RZ, 0x4 ;  /* 0x00000004ff0c7424 */ /* 0x000fe200078e00ff */
[----:B------:R-:W-:-:S05]  /*14cb0*/  SEL R7, R14, RZ, P2 ;  /* 0x000000ff0e077207 */ /* 0x000fca0001000000 */
[----:B------:R-:W-:-:S04]  /*14cc0*/  IMAD.IADD R7, R6, 0x1, R7 ;  /* 0x0000000106077824 */ /* 0x000fc800078e0207 */
[----:B------:R-:W-:-:S07]  /*14cd0*/  IMAD.MOV.U32 R13, RZ, RZ, R7 ;  /* 0x000000ffff0d7224 */ /* 0x000fce00078e0007 */
[----:B------:R-:W-:Y:S05]  /*14ce0*/  WARPSYNC.COLLECTIVE R15, `(.L_x_1194) ;  /* 0x000000000f087348 */ /* 0x000fea0003c00000 */
[----:B------:R0:W1:Y:S02]  /*14cf0*/  SHFL.UP P6, R14, R13, R12, R11 ;  /* 0x0400000c0d0e7389 */ /* 0x00006400000c000b */
[----:B01----:R-:W-:Y:S01]  /*14d00*/  ENDCOLLECTIVE ;  /* 0x000000000000791b */ /* 0x003fe20003800000 */
.L_x_1194:
[----:B------:R-:W-:Y:S01]  /*14d10*/  IMAD.MOV.U32 R12, RZ, RZ, 0x8 ;  /* 0x00000008ff0c7424 */ /* 0x000fe200078e00ff */
[----:B------:R-:W-:-:S05]  /*14d20*/  SEL R2, R14, RZ, P3 ;  /* 0x000000ff0e027207 */ /* 0x000fca0001800000 */
[----:B------:R-:W-:-:S04]  /*14d30*/  IMAD.IADD R2, R7, 0x1, R2 ;  /* 0x0000000107027824 */ /* 0x000fc800078e0202 */
[----:B------:R-:W-:-:S07]  /*14d40*/  IMAD.MOV.U32 R13, RZ, RZ, R2 ;  /* 0x000000ffff0d7224 */ /* 0x000fce00078e0002 */
[----:B------:R-:W-:Y:S05]  /*14d50*/  WARPSYNC.COLLECTIVE R15, `(.L_x_1195) ;  /* 0x000000000f087348 */ /* 0x000fea0003c00000 */
[----:B------:R0:W1:Y:S02]  /*14d60*/  SHFL.UP P6, R14, R13, R12, R11 ;  /* 0x0400000c0d0e7389 */ /* 0x00006400000c000b */
[----:B01----:R-:W-:Y:S01]  /*14d70*/  ENDCOLLECTIVE ;  /* 0x000000000000791b */ /* 0x003fe20003800000 */
.L_x_1195:
[----:B------:R-:W-:Y:S01]  /*14d80*/  IMAD.MOV.U32 R12, RZ, RZ, 0x10 ;  /* 0x00000010ff0c7424 */ /* 0x000fe200078e00ff */
[----:B------:R-:W-:-:S05]  /*14d90*/  SEL R3, R14, RZ, P4 ;  /* 0x000000ff0e037207 */ /* 0x000fca0002000000 */
[----:B------:R-:W-:-:S04]  /*14da0*/  IMAD.IADD R3, R2, 0x1, R3 ;  /* 0x0000000102037824 */ /* 0x000fc800078e0203 */
[----:B------:R-:W-:-:S07]  /*14db0*/  IMAD.MOV.U32 R13, RZ, RZ, R3 ;  /* 0x000000ffff0d7224 */ /* 0x000fce00078e0003 */
[----:B------:R-:W-:Y:S05]  /*14dc0*/  WARPSYNC.COLLECTIVE R15, `(.L_x_1196) ;  /* 0x000000000f087348 */ /* 0x000fea0003c00000 */
[----:B------:R0:W1:Y:S02]  /*14dd0*/  SHFL.UP P6, R14, R13, R12, R11 ;  /* 0x0400000c0d0e7389 */ /* 0x00006400000c000b */
[----:B01----:R-:W-:Y:S01]  /*14de0*/  ENDCOLLECTIVE ;  /* 0x000000000000791b */ /* 0x003fe20003800000 */
.L_x_1196:
        /* <DEDUP_REMOVED lines=8> */
.L_x_1197:
[----:B------:R-:W-:Y:S05]  /*14e70*/  BRA `(.L_x_1198) ;  /* 0xffffffc000907947 */ /* 0x000fea000383ffff */
.L_x_1100:
        /* <DEDUP_REMOVED lines=8> */
.L_x_1200:
[----:B------:R-:W-:Y:S05]  /*14f00*/  BSYNC B0 ;  /* 0x0000000000007941 */ /* 0x000fea0003800000 */
.L_x_1199:
        /* <DEDUP_REMOVED lines=8> */
.L_x_1201:
[----:B------:R-:W-:Y:S01]  /*14f90*/  IMAD.MOV.U32 R12, RZ, RZ, 0x4 ;  /* 0x00000004ff0c7424 */ /* 0x000fe200078e00ff */
[----:B------:R-:W-:-:S05]  /*14fa0*/  SEL R2, R14, RZ, P2 ;  /* 0x000000ff0e027207 */ /* 0x000fca0001000000 */
[----:B------:R-:W-:-:S04]  /*14fb0*/  IMAD.IADD R2, R13, 0x1, R2 ;  /* 0x000000010d027824 */ /* 0x000fc800078e0202 */
[----:B------:R-:W-:-:S07]  /*14fc0*/  IMAD.MOV.U32 R13, RZ, RZ, R2 ;  /* 0x000000ffff0d7224 */ /* 0x000fce00078e0002 */
[----:B------:R-:W-:Y:S05]  /*14fd0*/  WARPSYNC.COLLECTIVE R15, `(.L_x_1202) ;  /* 0x000000000f087348 */ /* 0x000fea0003c00000 */
[----:B------:R0:W1:Y:S02]  /*14fe0*/  SHFL.UP P6, R14, R13, R12, R11 ;  /* 0x0400000c0d0e7389 */ /* 0x00006400000c000b */
[----:B01----:R-:W-:Y:S01]  /*14ff0*/  ENDCOLLECTIVE ;  /* 0x000000000000791b */ /* 0x003fe20003800000 */
.L_x_1202:
[----:B------:R-:W-:Y:S01]  /*15000*/  IMAD.MOV.U32 R12, RZ, RZ, 0x8 ;  /* 0x00000008ff0c7424 */ /* 0x000fe200078e00ff */
[----:B------:R-:W-:-:S05]  /*15010*/  SEL R3, R14, RZ, P3 ;  /* 0x000000ff0e037207 */ /* 0x000fca0001800000 */
[----:B------:R-:W-:-:S04]  /*15020*/  IMAD.IADD R3, R2, 0x1, R3 ;  /* 0x0000000102037824 */ /* 0x000fc800078e0203 */
[----:B------:R-:W-:-:S07]  /*15030*/  IMAD.MOV.U32 R13, RZ, RZ, R3 ;  /* 0x000000ffff0d7224 */ /* 0x000fce00078e0003 */
[----:B------:R-:W-:Y:S05]  /*15040*/  WARPSYNC.COLLECTIVE R15, `(.L_x_1203) ;  /* 0x000000000f087348 */ /* 0x000fea0003c00000 */
[----:B------:R0:W1:Y:S02]  /*15050*/  SHFL.UP P6, R14, R13, R12, R11 ;  /* 0x0400000c0d0e7389 */ /* 0x00006400000c000b */
[----:B01----:R-:W-:Y:S01]  /*15060*/  ENDCOLLECTIVE ;  /* 0x000000000000791b */ /* 0x003fe20003800000 */
.L_x_1203:
[----:B------:R-:W-:Y:S01]  /*15070*/  IMAD.MOV.U32 R12, RZ, RZ, 0x10 ;  /* 0x00000010ff0c7424 */ /* 0x000fe200078e00ff */
[----:B------:R-:W-:-:S05]  /*15080*/  SEL R4, R14, RZ, P4 ;  /* 0x000000ff0e047207 */ /* 0x000fca0002000000 */
[----:B------:R-:W-:-:S04]  /*15090*/  IMAD.IADD R4, R3, 0x1, R4 ;  /* 0x0000000103047824 */ /* 0x000fc800078e0204 */
[----:B------:R-:W-:-:S07]  /*150a0*/  IMAD.MOV.U32 R13, RZ, RZ, R4 ;  /* 0x000000ffff0d7224 */ /* 0x000fce00078e0004 */
[----:B------:R-:W-:Y:S05]  /*150b0*/  WARPSYNC.COLLECTIVE R15, `(.L_x_1204) ;  /* 0x000000000f087348 */ /* 0x000fea0003c00000 */
[----:B------:R0:W1:Y:S02]  /*150c0*/  SHFL.UP P6, R14, R13, R12, R11 ;  /* 0x0400000c0d0e7389 */ /* 0x00006400000c000b */
[----:B01----:R-:W-:Y:S01]  /*150d0*/  ENDCOLLECTIVE ;  /* 0x000000000000791b */ /* 0x003fe20003800000 */
.L_x_1204:
        /* <DEDUP_REMOVED lines=8> */
.L_x_1205:
[----:B------:R-:W-:Y:S05]  /*15160*/  BRA `(.L_x_1206) ;  /* 0xffffffc000707947 */ /* 0x000fea000383ffff */
.L_x_1102:
[----:B------:R-:W-:Y:S01]  /*15170*/  BSSY B0, `(.L_x_1207) ;  /* 0x0000006000007945 */ /* 0x000fe20003800000 */
[----:B------:R-:W-:Y:S01]  /*15180*/  PLOP3.LUT P6, PT, P6, PT, PT, 0x8, 0x0 ;  /* 0x000000000000781c */ /* 0x000fe200037ce170 */
[----:B------:R-:W-:-:S12]  /*15190*/  IMAD.MOV.U32 R15, RZ, RZ, -0x1 ;  /* 0xffffffffff0f7424 */ /* 0x000fd800078e00ff */
[----:B01----:R-:W-:Y:S05]  /*151a0*/  WARPSYNC.COLLECTIVE R15, `(.L_x_1208) ;  /* 0x000000000f087348 */ /* 0x003fea0003c00000 */
[----:B------:R-:W-:Y:S01]  /*151b0*/  VOTE.ANY R14, PT, P6 ;  /* 0x00000000000e7806 */ /* 0x000fe200030e0100 */
[----:B01----:R-:W-:Y:S06]  /*151c0*/  ENDCOLLECTIVE ;  /* 0x000000000000791b */ /* 0x003fec0003800000 */
.L_x_1208:
[----:B------:R-:W-:Y:S05]  /*151d0*/  BSYNC B0 ;  /* 0x0000000000007941 */ /* 0x000fea0003800000 */
.L_x_1207:
        /* <DEDUP_REMOVED lines=9> */
.L_x_1209:
[----:B------:R-:W-:Y:S01]  /*15270*/  IMAD.MOV.U32 R5, RZ, RZ, R14 ;  /* 0x000000ffff057224 */ /* 0x000fe200078e000e */
[----:B------:R-:W-:Y:S06]  /*15280*/  BRA `(.L_x_1210) ;  /* 0xffffffc000607947 */ /* 0x000fec000383ffff */
.L_x_1104:
[----:B------:R-:W-:Y:S01]  /*15290*/  BSSY B0, `(.L_x_1211) ;  /* 0x0000007000007945 */ /* 0x000fe20003800000 */
[----:B------:R-:W-:Y:S02]  /*152a0*/  IMAD.MOV.U32 R13, RZ, RZ, R2 ;  /* 0x000000ffff0d7224 */ /* 0x000fe400078e0002 */
[----:B------:R-:W-:Y:S02]  /*152b0*/  IMAD.MOV.U32 R11, RZ, RZ, 0x1f ;  /* 0x0000001fff0b7424 */ /* 0x000fe400078e00ff */
[----:B------:R-:W-:-:S07]  /*152c0*/  IMAD.MOV.U32 R15, RZ, RZ, -0x1 ;  /* 0xffffffffff0f7424 */ /* 0x000fce00078e00ff */
[----:B0123--:R-:W-:Y:S05]  /*152d0*/  WARPSYNC.COLLECTIVE R15, `(.L_x_1212) ;  /* 0x000000000f087348 */ /* 0x00ffea0003c00000 */
[----:B------:R4:W0:Y:S02]  /*152e0*/  SHFL.IDX P6, R14, R13, R12, R11 ;  /* 0x0000000c0d0e7389 */ /* 0x00082400000c000b */
[----:B01234-:R-:W-:Y:S01]  /*152f0*/  ENDCOLLECTIVE ;  /* 0x000000000000791b */ /* 0x01ffe20003800000 */
.L_x_1212:
[----:B------:R-:W-:Y:S05]  /*15300*/  BSYNC B0 ;  /* 0x0000000000007941 */ /* 0x000fea0003800000 */
.L_x_1211:
[----:B------:R-:W-:Y:S05]  /*15310*/  BRA `(.L_x_1103) ;  /* 0xffffffc000587947 */ /* 0x000fea000383ffff */
.L_x_1108:
[----:B0-----:R0:W1:Y:S02]  /*15320*/  SYNCS.PHASECHK.TRANS64.TRYWAIT P0, [R7+URZ+0x38820], R0 ;  /* 0x03882000070075a7 */ /* 0x001064000800017f */
[----:B-1----:R-:W-:Y:S05]  /*15330*/  @!P0 NANOSLEEP.SYNCS 0x989680 ;  /* 0x009896800000895d */ /* 0x002fea0003900000 */
[----:B------:R-:W1:Y:S02]  /*15340*/  @!P0 SYNCS.PHASECHK.TRANS64 P0, [R7+URZ+0x38820], R0 ;  /* 0x03882000070085a7 */ /* 0x000e64000800007f */
[----:B-1----:R-:W-:Y:S05]  /*15350*/  @!P0 BRA `(.L_x_1108) ;  /* 0xfffffffc00f08947 */ /* 0x002fea000383ffff */
[----:B------:R-:W-:Y:S05]  /*15360*/  BRA `(.L_x_1213) ;  /* 0xffffffc400447947 */ /* 0x000fea000383ffff */
.L_x_1109:
        /* <DEDUP_REMOVED lines=11> */
.L_x_1215:
[----:B------:R-:W-:Y:S05]  /*15420*/  BSYNC B0 ;  /* 0x0000000000007941 */ /* 0x000fea0003800000 */
.L_x_1214:
[----:B------:R-:W-:Y:S05]  /*15430*/  BRA `(.L_x_1216) ;  /* 0xffffffc4002c7947 */ /* 0x000fea000383ffff */
.L_x_1112:
[----:B------:R-:W-:Y:S01]  /*15440*/  BSSY B1, `(.L_x_1217) ;  /* 0x0000006000017945 */ /* 0x000fe20003800000 */
[----:B------:R-:W-:-:S07]  /*15450*/  IMAD.MOV.U32 R15, RZ, RZ, -0x1 ;  /* 0xffffffffff0f7424 */ /* 0x000fce00078e00ff */
[----:B0-234-:R-:W-:Y:S05]  /*15460*/  WARPSYNC.COLLECTIVE R15, `(.L_x_1218) ;  /* 0x000000000f0c7348 */ /* 0x01dfea0003c00000 */
[----:B------:R-:W-:Y:S02]  /*15470*/  ELECT P6, UR62, PT ;  /* 0x00000000003e782f */ /* 0x000fe400038c0000 */
[----:B------:R-:W-:Y:S01]  /*15480*/  MOV R14, UR62 ;  /* 0x0000003e000e7c02 */ /* 0x000fe20008000f00 */
[----:B0-234-:R-:W-:Y:S10]  /*15490*/  ENDCOLLECTIVE ;  /* 0x000000000000791b */ /* 0x01dff40003800000 */
.L_x_1218:
[----:B------:R-:W-:Y:S05]  /*154a0*/  BSYNC B1 ;  /* 0x0000000000017941 */ /* 0x000fea0003800000 */
.L_x_1217:
[----:B------:R-:W-:Y:S05]  /*154b0*/  BRA `(.L_x_1219) ;  /* 0xffffffc400247947 */ /* 0x000fea000383ffff */
.L_x_1114:
[----:B0-----:R0:W1:Y:S02]  /*154c0*/  SYNCS.PHASECHK.TRANS64.TRYWAIT P1, [R5+URZ+0x38840], R0 ;  /* 0x03884000050075a7 */ /* 0x001064000802017f */
[----:B-1----:R-:W-:Y:S05]  /*154d0*/  @!P1 NANOSLEEP.SYNCS 0x989680 ;  /* 0x009896800000995d */ /* 0x002fea0003900000 */
[----:B------:R-:W1:Y:S02]  /*154e0*/  @!P1 SYNCS.PHASECHK.TRANS64 P1, [R5+URZ+0x38840], R0 ;  /* 0x03884000050095a7 */ /* 0x000e64000802007f */
[----:B-1----:R-:W-:Y:S05]  /*154f0*/  @!P1 BRA `(.L_x_1114) ;  /* 0xfffffffc00f09947 */ /* 0x002fea000383ffff */
[----:B------:R-:W-:Y:S05]  /*15500*/  BRA `(.L_x_1220) ;  /* 0xffffffc400447947 */ /* 0x000fea000383ffff */
.L_x_1116:
[----:B-1----:R1:W0:Y:S02]  /*15510*/  SYNCS.PHASECHK.TRANS64.TRYWAIT P1, [R3+URZ+0x38840], R2 ;  /* 0x03884002030075a7 */ /* 0x002224000802017f */
[----:B0-----:R-:W-:Y:S05]  /*15520*/  @!P1 NANOSLEEP.SYNCS 0x989680 ;  /* 0x009896800000995d */ /* 0x001fea0003900000 */
[----:B------:R-:W0:Y:S02]  /*15530*/  @!P1 SYNCS.PHASECHK.TRANS64 P1, [R3+URZ+0x38840], R2 ;  /* 0x03884002030095a7 */ /* 0x000e24000802007f */
[----:B0-----:R-:W-:Y:S05]  /*15540*/  @!P1 BRA `(.L_x_1116) ;  /* 0xfffffffc00f09947 */ /* 0x001fea000383ffff */
[----:B------:R-:W-:Y:S05]  /*15550*/  BRA `(.L_x_1221) ;  /* 0xffffffc400507947 */ /* 0x000fea000383ffff */
.L_x_1118:
[----:B------:R0:W0:Y:S02]  /*15560*/  SYNCS.PHASECHK.TRANS64.TRYWAIT P1, [R5+URZ+0x38860], R0 ;  /* 0x03886000050075a7 */ /* 0x000024000802017f */
[----:B0-----:R-:W-:Y:S05]  /*15570*/  @!P1 NANOSLEEP.SYNCS 0x989680 ;  /* 0x009896800000995d */ /* 0x001fea0003900000 */
[----:B------:R-:W0:Y:S02]  /*15580*/  @!P1 SYNCS.PHASECHK.TRANS64 P1, [R5+URZ+0x38860], R0 ;  /* 0x03886000050095a7 */ /* 0x000e24000802007f */
[----:B0-----:R-:W-:Y:S05]  /*15590*/  @!P1 BRA `(.L_x_1118) ;  /* 0xfffffffc00f09947 */ /* 0x001fea000383ffff */
[----:B------:R-:W-:Y:S05]  /*155a0*/  BRA `(.L_x_1222) ;  /* 0xffffffc4004c7947 */ /* 0x000fea000383ffff */
.L_x_1223:
        /* <DEDUP_REMOVED lines=13> */
.L_x_5637:


//--------------------- .text._ZN7cutlass13device_kernelIN5flash11enable_sm90INS1_16FlashAttnFwdSm90INS1_25CollectiveMainloopFwdSm90ILi2EN4cute5tupleIJNS5_1CILi1EEES8_S8_EEENS6_IJNS7_ILi64EEESA_SA_EEELi512ENS_10bfloat16_tEfNS_4arch4Sm90ELb0ELb0ELb0ELb1ELb1ELb1ELb1ELb0ELb0ELb1ELb0ELb0EEENS1_21CollectiveEpilogueFwdINS6_IJSA_NS7_ILi512EEESA_EEES9_SC_SE_Li256ELb1ELb1ELb0ELb0EEENS1_36VarlenDynamicPersistentTileSchedulerILi64ELi64ELi256ELi128ELb0ELb1ELb1ELb0ELb1ELb1EEEEEEEEEvNT_6ParamsE --------------------------
	.section	.text._ZN7cutlass13device_kernelIN5flash11enable_sm90INS1_16FlashAttnFwdSm90INS1_25CollectiveMainloopFwdSm90ILi2EN4cute5tupleIJNS5_1CILi1EEES8_S8_EEENS6_IJNS7_ILi64EEESA_SA_EEELi512ENS_10bfloat16_tEfNS_4arch4Sm90ELb0ELb0ELb0ELb1ELb1ELb1ELb1ELb0ELb0ELb1ELb0ELb0EEENS1_21CollectiveEpilogueFwdINS6_IJSA_NS7_ILi512EEESA_EEES9_SC_SE_Li256ELb1ELb1ELb0ELb0EEENS1_36VarlenDynamicPersistentTileSchedulerILi64ELi64ELi256ELi128ELb0ELb1ELb1ELb0ELb1ELb1EEEEEEEEEvNT_6ParamsE,"ax",@progbits
	.align	128
.text._ZN7cutlass13device_kernelIN5flash11enable_sm90INS1_16FlashAttnFwdSm90INS1_25CollectiveMainloopFwdSm90ILi2EN4cute5tupleIJNS5_1CILi1EEES8_S8_EEENS6_IJNS7_ILi64EEESA_SA_EEELi512ENS_10bfloat16_tEfNS_4arch4Sm90ELb0ELb0ELb0ELb1ELb1ELb1ELb1ELb0ELb0ELb1ELb0ELb0EEENS1_21CollectiveEpilogueFwdINS6_IJSA_NS7_ILi512EEESA_EEES9_SC_SE_Li256ELb1ELb1ELb0ELb0EEENS1_36VarlenDynamicPersistentTileSchedulerILi64ELi64ELi256ELi128ELb0ELb1ELb1ELb0ELb1ELb1EEEEEEEEEvNT_6ParamsE:
        .type           _ZN7cutlass13device_kernelIN5flash11enable_sm90INS1_16FlashAttnFwdSm90INS1_25CollectiveMainloopFwdSm90ILi2EN4cute5tupleIJNS5_1CILi1EEES8_S8_EEENS6_IJNS7_ILi64EEESA_SA_EEELi512ENS_10bfloat16_tEfNS_4arch4Sm90ELb0ELb0ELb0ELb1ELb1ELb1ELb1ELb0ELb0ELb1ELb0ELb0EEENS1_21CollectiveEpilogueFwdINS6_IJSA_NS7_ILi512EEESA_EEES9_SC_SE_Li256ELb1ELb1ELb0ELb0EEENS1_36VarlenDynamicPersistentTileSchedulerILi64ELi64ELi256ELi128ELb0ELb1ELb1ELb0ELb1ELb1EEEEEEEEEvNT_6ParamsE,@function
        .size           _ZN7cutlass13device_kernelIN5flash11enable_sm90INS1_16FlashAttnFwdSm90INS1_25CollectiveMainloopFwdSm90ILi2EN4cute5tupleIJNS5_1CILi1EEES8_S8_EEENS6_IJNS7_ILi64EEESA_SA_EEELi512ENS_10bfloat16_tEfNS_4arch4Sm90ELb0ELb0ELb0ELb1ELb1ELb1ELb1ELb0ELb0ELb1ELb0ELb0EEENS1_21CollectiveEpilogueFwdINS6_IJSA_NS7_ILi512EEESA_EEES9_SC_SE_Li256ELb1ELb1ELb0ELb0EEENS1_36VarlenDynamicPersistentTileSchedulerILi64ELi64ELi256ELi128ELb0ELb1ELb1ELb0ELb1ELb1EEEEEEEEEvNT_6ParamsE,(.L_x_5638 - _ZN7cutlass13device_kernelIN5flash11enable_sm90INS1_16FlashAttnFwdSm90INS1_25CollectiveMainloopFwdSm90ILi2EN4cute5tupleIJNS5_1CILi1EEES8_S8_EEENS6_IJNS7_ILi64EEESA_SA_EEELi512ENS_10bfloat16_tEfNS_4arch4Sm90ELb0ELb0ELb0ELb1ELb1ELb1ELb1ELb0ELb0ELb1ELb0ELb0EEENS1_21CollectiveEpilogueFwdINS6_IJSA_NS7_ILi512EEESA_EEES9_SC_SE_Li256ELb1ELb1ELb0ELb0EEENS1_36VarlenDynamicPersistentTileSchedulerILi64ELi64ELi256ELi128ELb0ELb1ELb1ELb0ELb1ELb1EEEEEEEEEvNT_6ParamsE)
        .other          _ZN7cutlass13device_kernelIN5flash11enable_sm90INS1_16FlashAttnFwdSm90INS1_25CollectiveMainloopFwdSm90ILi2EN4cute5tupleIJNS5_1CILi1EEES8_S8_EEENS6_IJNS7_ILi64EEESA_SA_EEELi512ENS_10bfloat16_tEfNS_4arch4Sm90ELb0ELb0ELb0ELb1ELb1ELb1ELb1ELb0ELb0ELb1ELb0ELb0EEENS1_21CollectiveEpilogueFwdINS6_IJSA_NS7_ILi512EEESA_EEES9_SC_SE_Li256ELb1ELb1ELb0ELb0EEENS1_36VarlenDynamicPersistentTileSchedulerILi64ELi64ELi256ELi128ELb0ELb1ELb1ELb0ELb1ELb1EEEEEEEEEvNT_6ParamsE,@"STO_CUDA_ENTRY STV_DEFAULT"
_ZN7cutlass13device_kernelIN5flash11enable_sm90INS1_16FlashAttnFwdSm90INS1_25CollectiveMainloopFwdSm90ILi2EN4cute5tupleIJNS5_1CILi1EEES8_S8_EEENS6_IJNS7_ILi64EEESA_SA_EEELi512ENS_10bfloat16_tEfNS_4arch4Sm90ELb0ELb0ELb0ELb1ELb1ELb1ELb1ELb0ELb0ELb1ELb0ELb0EEENS1_21CollectiveEpilogueFwdINS6_IJSA_NS7_ILi512EEESA_EEES9_SC_SE_Li256ELb1ELb1ELb0ELb0EEENS1_36VarlenDynamicPersistentTileSchedulerILi64ELi64ELi256ELi128ELb0ELb1ELb1ELb0ELb1ELb1EEEEEEEEEvNT_6ParamsE:
        /* <DEDUP_REMOVED lines=17> */
.L_x_1225:
[----:B------:R-:W-:Y:S05]  /*0110*/  BSYNC B0 ;  /* 0x0000000000007941 */ /* 0x000fea0003800000 */
.L_x_1224:
        /* <DEDUP_REMOVED lines=12> */
[----:B------:R-:W-:Y:S01]  /*01e0*/  VOTEU.ANY UP2, P0 ;  /* 0x00000000003f7886 */ /* 0x000fe20000040100 */
        /* <DEDUP_REMOVED lines=8> */
[----:B-1----:R0:W1:Y:S01]  /*0270*/  @UP0 SYNCS.EXCH.64 URZ, [UR8+0x38800], UR4 ;  /* 0x03880004083f05b2 */ /* 0x0020620008000100 */
[----:B------:R0:W2:Y:S05]  /*0280*/  @UP1 SYNCS.EXCH.64 URZ, [UR8+0x38810], UR4 ;  /* 0x03881004083f15b2 */ /* 0x0000aa0008000100 */
[----:B------:R0:W3:Y:S02]  /*0290*/  @UP2 SYNCS.EXCH.64 URZ, [UR8+0x38820], UR6 ;  /* 0x03882006083f25b2 */ /* 0x0000e40008000100 */
        /* <DEDUP_REMOVED lines=15> */
.L_x_1226:
        /* <DEDUP_REMOVED lines=22> */
.L_x_1227:
        /* <DEDUP_REMOVED lines=18> */
.L_x_1228:
        /* <DEDUP_REMOVED lines=22> */
.L_x_1229:
        /* <DEDUP_REMOVED lines=22> */
.L_x_1230:
[----:B------:R-:W-:Y:S01]  /*08d0*/  IMAD.MOV.U32 R3, RZ, RZ, 0x1 ;  /* 0x00000001ff037424 */ /* 0x000fe200078e00ff */
[----:B------:R-:W-:Y:S01]  /*08e0*/  ISETP.NE.AND P0, PT, R4, RZ, PT ;  /* 0x000000ff0400720c */ /* 0x000fe20003f05270 */
[----:B------:R-:W-:Y:S01]  /*08f0*/  NOP ;  /* 0x0000000000007918 */ /* 0x000fe20000000000 */
[----:B------:R-:W-:Y:S01]  /*0900*/  ULDC.64 UR40, c[0x0][0x208] ;  /* 0x0000820000287ab9 */ /* 0x000fe20000000a00 */
[----:B------:R-:W-:Y:S01]  /*0910*/  BSSY B9, `(.L_x_1231) ;  /* 0x0001a60000097945 */ /* 0x000fe20003800000 */
[----:B------:R-:W-:-:S05]  /*0920*/  SEL R3, R3, 0x2, !P0 ;  /* 0x0000000203037807 */ /* 0x000fca0004000000 */
[----:B------:R0:W-:Y:S02]  /*0930*/  STL [R1+0x8], R3 ;  /* 0x0000080301007387 */ /* 0x0001e40000100800 */
[----:B01234-:R-:W-:Y:S06]  /*0940*/  BAR.SYNC.DEFER_BLOCKING 0x0 ;  /* 0x0000000000007b1d */ /* 0x01ffec0000010000 */
[----:B------:R-:W-:Y:S05]  /*0950*/  @!P0 BRA `(.L_x_1232) ;  /* 0x0000012400948947 */ /* 0x000fea0003800000 */
.L_x_1233:
        /* <DEDUP_REMOVED lines=19> */
[----:B------:R-:W2:Y:S01]  /*0a90*/  LDL.LU R18, [R1+0x8] ;  /* 0x0000080001127983 */ /* 0x000ea20000300800 */
[----:B------:R-:W-:Y:S01]  /*0aa0*/  VIADD R19, R0, 0xffffff80 ;  /* 0xffffff8000137836 */ /* 0x000fe20000000000 */
[----:B------:R-:W-:Y:S01]  /*0ab0*/  CS2R R184, SRZ ;  /* 0x0000000000b87805 */ /* 0x000fe2000001ff00 */
[----:B------:R-:W-:Y:S02]  /*0ac0*/  IMAD.MOV.U32 R227, RZ, RZ, 0x40 ;  /* 0x00000040ffe37424 */ /* 0x000fe400078e00ff */
[----:B------:R-:W-:Y:S01]  /*0ad0*/  IMAD.MOV.U32 R22, RZ, RZ, RZ ;  /* 0x000000ffff167224 */ /* 0x000fe200078e00ff */
[----:B------:R-:W-:-:S04]  /*0ae0*/  SHF.R.S32.HI R0, RZ, 0x1f, R19 ;  /* 0x0000001fff007819 */ /* 0x000fc80000011413 */
        /* <DEDUP_REMOVED lines=15> */
[----:B------:R-:W-:Y:S02]  /*0be0*/  LOP3.LUT R14, R7, 0x1ffffffe, RZ, 0xc0, !PT ;  /* 0x1ffffffe070e7812 */ /* 0x000fe400078ec0ff */
[----:B------:R-:W-:Y:S02]  /*0bf0*/  LEA.HI R13, R13, R222, RZ, 0x2 ;  /* 0x000000de0d0d7211 */ /* 0x000fe400078f10ff */
[----:B------:R-:W-:Y:S01]  /*0c00*/  SHF.R.S32.HI R7, RZ, 0x2, R6 ;  /* 0x00000002ff077819 */ /* 0x000fe20000011406 */
[----:B------:R-:W-:Y:S01]  /*0c10*/  IMAD.IADD R14, R11, 0x1, -R14 ;  /* 0x000000010b0e7824 */ /* 0x000fe200078e0a0e */
[----:B------:R-:W-:Y:S02]  /*0c20*/  SHF.R.S32.HI R8, RZ, 0x1f, R6 ;  /* 0x0000001fff087819 */ /* 0x000fe40000011406 */
[----:B------:R-:W-:Y:S01]  /*0c30*/  SHF.R.S32.HI R15, RZ, 0x7, R3 ;  /* 0x00000007ff0f7819 */ /* 0x000fe20000011403 */
[----:B------:R-:W-:Y:S01]  /*0c40*/  IMAD.SHL.U32 R14, R14, 0x8, RZ ;  /* 0x000000080e0e7824 */ /* 0x000fe200078e00ff */
[----:B------:R-:W-:-:S02]  /*0c50*/  LOP3.LUT R13, R13, 0x3ffffc, RZ, 0xc0, !PT ;  /* 0x003ffffc0d0d7812 */ /* 0x000fc400078ec0ff */
[----:B------:R-:W-:Y:S01]  /*0c60*/  LEA.HI R8, R8, R7, RZ, 0x3 ;  /* 0x0000000708087211 */ /* 0x000fe200078f18ff */
[----:B------:R-:W-:Y:S01]  /*0c70*/  IMAD R16, R15, 0x100, R9 ;  /* 0x000001000f107824 */ /* 0x000fe200078e0209 */
[----:B------:R-:W-:Y:S01]  /*0c80*/  LOP3.LUT R12, R10, 0xfffffff8, RZ, 0xc0, !PT ;  /* 0xfffffff80a0c7812 */ /* 0x000fe200078ec0ff */
[----:B------:R-:W-:Y:S01]  /*0c90*/  IMAD.IADD R13, R222, 0x1, -R13 ;  /* 0x00000001de0d7824 */ /* 0x000fe200078e0a0d */
[----:B------:R-:W-:Y:S01]  /*0ca0*/  LOP3.LUT R8, R8, 0xfffffff8, RZ, 0xc0, !PT ;  /* 0xfffffff808087812 */ /* 0x000fe200078ec0ff */
[----:B------:R-:W-:Y:S01]  /*0cb0*/  IMAD.SHL.U32 R10, R10, 0x40, RZ ;  /* 0x000000400a0a7824 */ /* 0x000fe200078e00ff */
[----:B------:R-:W-:Y:S01]  /*0cc0*/  LEA.HI R5, R5, R4, RZ, 0x5 ;  /* 0x0000000405057211 */ /* 0x000fe200078f28ff */
[----:B------:R-:W-:Y:S01]  /*0cd0*/  IMAD.IADD R12, R9, 0x1, -R12 ;  /* 0x00000001090c7824 */ /* 0x000fe200078e0a0c */
[----:B------:R-:W-:Y:S01]  /*0ce0*/  LOP3.LUT R11, R6, 0x7ffffffc, RZ, 0xc0, !PT ;  /* 0x7ffffffc060b7812 */ /* 0x000fe200078ec0ff */
[----:B------:R-:W-:Y:S01]  /*0cf0*/  IMAD R13, R13, 0x10, R16 ;  /* 0x000000100d0d7824 */ /* 0x000fe200078e0210 */
[----:B------:R-:W-:Y:S01]  /*0d00*/  SHF.R.S32.HI R5, RZ, 0x5, R5 ;  /* 0x00000005ff057819 */ /* 0x000fe20000011405 */
[----:B------:R-:W-:Y:S01]  /*0d10*/  IMAD.IADD R8, R7, 0x1, -R8 ;  /* 0x0000000107087824 */ /* 0x000fe200078e0a08 */
[----:B------:R-:W-:Y:S01]  /*0d20*/  LEA.HI R3, R3, R15, RZ, 0x1 ;  /* 0x0000000f03037211 */ /* 0x000fe200078f08ff */
[----:B------:R-:W-:Y:S01]  /*0d30*/  IMAD.IADD R11, R4, 0x1, -R11 ;  /* 0x00000001040b7824 */ /* 0x000fe200078e0a0b */
[-C--:B------:R-:W-:Y:S01]  /*0d40*/  LEA.HI R4, R0, R19.reuse, RZ, 0x3 ;  /* 0x0000001300047211 */ /* 0x080fe200078f18ff */
[----:B------:R-:W-:Y:S01]  /*0d50*/  IMAD.SHL.U32 R9, R12, 0x40, RZ ;  /* 0x000000400c097824 */ /* 0x000fe200078e00ff */
[----:B------:R-:W-:Y:S01]  /*0d60*/  LEA.HI R0, R0, R19, RZ, 0x2 ;  /* 0x0000001300007211 */ /* 0x000fe200078f10ff */
[----:B------:R-:W-:Y:S01]  /*0d70*/  IMAD.U32 R7, R13, 0x40, R14 ;  /* 0x000000400d077824 */ /* 0x000fe200078e000e */
[----:B------:R-:W-:Y:S01]  /*0d80*/  LOP3.LUT R3, R3, 0xfffffe, RZ, 0xc0, !PT ;  /* 0x00fffffe03037812 */ /* 0x000fe200078ec0ff */
[----:B------:R-:W-:Y:S01]  /*0d90*/  IMAD R194, R5, 0x10, R8 ;  /* 0x0000001005c27824 */ /* 0x000fe200078e0208 */
[----:B------:R-:W-:Y:S01]  /*0da0*/  SHF.R.S32.HI R5, RZ, 0x3, R4 ;  /* 0x00000003ff057819 */ /* 0x000fe20000011404 */
[----:B------:R-:W-:Y:S01]  /*0db0*/  IMAD.SHL.U32 R223, R11, 0x2, RZ ;  /* 0x000000020bdf7824 */ /* 0x000fe200078e00ff */
[----:B------:R-:W-:Y:S01]  /*0dc0*/  LOP3.LUT R4, R4, 0xfffffff8, RZ, 0xc0, !PT ;  /* 0xfffffff804047812 */ /* 0x000fe200078ec0ff */
[----:B------:R0:W-:Y:S01]  /*0dd0*/  STL [R1+0x78], R7 ;  /* 0x0000780701007387 */ /* 0x0001e20000100800 */
[----:B------:R-:W-:Y:S01]  /*0de0*/  LOP3.LUT R9, R9, 0x1c0, RZ, 0xc0, !PT ;  /* 0x000001c009097812 */ /* 0x000fe200078ec0ff */
[----:B------:R-:W-:Y:S01]  /*0df0*/  IMAD.IADD R3, R15, 0x1, -R3 ;  /* 0x000000010f037824 */ /* 0x000fe200078e0a03 */
[----:B------:R-:W-:Y:S01]  /*0e00*/  SHF.R.S32.HI R23, RZ, 0x2, R0 ;  /* 0x00000002ff177819 */ /* 0x000fe20000011400 */
[----:B------:R-:W-:Y:S01]  /*0e10*/  STL [R1+0x54], RZ ;  /* 0x000054ff01007387 */ /* 0x000fe20000100800 */
[----:B------:R-:W-:Y:S01]  /*0e20*/  LOP3.LUT R14, R9, 0x8, R14, 0xf8, !PT ;  /* 0x00000008090e7812 */ /* 0x000fe200078ef80e */
[----:B------:R-:W-:Y:S01]  /*0e30*/  IMAD.SHL.U32 R224, R3, 0x100, RZ ;  /* 0x0000010003e07824 */ /* 0x000fe200078e00ff */
[----:B------:R-:W-:-:S02]  /*0e40*/  SHF.R.S32.HI R6, RZ, 0x1f, R0 ;  /* 0x0000001fff067819 */ /* 0x000fc40000011400 */
[----:B------:R-:W-:Y:S02]  /*0e50*/  SHF.R.U32.HI R9, RZ, 0x3, R9 ;  /* 0x00000003ff097819 */ /* 0x000fe40000011609 */
[----:B0-----:R-:W-:Y:S01]  /*0e60*/  LOP3.LUT R7, R10, 0x7ffffe00, RZ, 0xc0, !PT ;  /* 0x7ffffe000a077812 */ /* 0x001fe200078ec0ff */
[C---:B------:R-:W-:Y:S01]  /*0e70*/  IMAD.IADD R10, R19.reuse, 0x1, -R4 ;  /* 0x00000001130a7824 */ /* 0x040fe200078e0a04 */
[----:B------:R-:W-:Y:S02]  /*0e80*/  LOP3.LUT R0, R0, 0xfffffffc, RZ, 0xc0, !PT ;  /* 0xfffffffc00007812 */ /* 0x000fe400078ec0ff */
[----:B------:R-:W-:Y:S01]  /*0e90*/  LOP3.LUT R14, R14, R9, RZ, 0x3c, !PT ;  /* 0x000000090e0e7212 */ /* 0x000fe200078e3cff */
[----:B------:R-:W-:Y:S01]  /*0ea0*/  IMAD.SHL.U32 R192, R10, 0x8, RZ ;  /* 0x000000080ac07824 */ /* 0x000fe200078e00ff */
[----:B------:R-:W-:Y:S01]  /*0eb0*/  LEA.HI R6, R6, R23, RZ, 0x3 ;  /* 0x0000001706067211 */ /* 0x000fe200078f18ff */
[----:B------:R-:W-:Y:S01]  /*0ec0*/  IMAD.IADD R8, R19, 0x1, -R0 ;  /* 0x0000000113087824 */ /* 0x000fe200078e0a00 */
[----:B------:R-:W-:Y:S01]  /*0ed0*/  R2P PR, R12, 0x6 ;  /* 0x000000060c007804 */ /* 0x000fe20000000000 */
[----:B------:R-:W-:Y:S01]  /*0ee0*/  VIADD R9, R23, 0x20 ;  /* 0x0000002017097836 */ /* 0x000fe20000000000 */
[----:B------:R-:W-:Y:S01]  /*0ef0*/  LOP3.LUT R6, R6, 0xfffffff8, RZ, 0xc0, !PT ;  /* 0xfffffff806067812 */ /* 0x000fe200078ec0ff */
[----:B------:R-:W-:Y:S01]  /*0f00*/  VIADD R37, R192, 0x40 ;  /* 0x00000040c0257836 */ /* 0x000fe20000000000 */
[----:B------:R-:W-:Y:S01]  /*0f10*/  LEA.HI R0, R8, R8, RZ, 0x1 ;  /* 0x0000000808007211 */ /* 0x000fe200078f08ff */
[C---:B------:R-:W-:Y:S01]  /*0f20*/  VIADD R36, R192.reuse, 0x80 ;  /* 0x00000080c0247836 */ /* 0x040fe20000000000 */
[----:B------:R-:W-:Y:S01]  /*0f30*/  SHF.R.S32.HI R5, RZ, 0x1f, R9 ;  /* 0x0000001fff057819 */ /* 0x000fe20000011409 */
[C---:B------:R-:W-:Y:S01]  /*0f40*/  VIADD R35, R192.reuse, 0xc0 ;  /* 0x000000c0c0237836 */ /* 0x040fe20000000000 */
[----:B------:R-:W-:Y:S01]  /*0f50*/  SHF.R.S32.HI R38, RZ, 0x1f, R37 ;  /* 0x0000001fff267819 */ /* 0x000fe20000011425 */
[----:B------:R-:W-:Y:S01]  /*0f60*/  VIADD R34, R192, 0x100 ;  /* 0x00000100c0227836 */ /* 0x000fe20000000000 */
[----:B------:R-:W-:Y:S01]  /*0f70*/  SHF.R.S32.HI R37, RZ, 0x1f, R36 ;  /* 0x0000001fff257819 */ /* 0x000fe20000011424 */
[----:B------:R-:W-:Y:S01]  /*0f80*/  IMAD.SHL.U32 R4, R9, 0x40, RZ ;  /* 0x0000004009047824 */ /* 0x000fe200078e00ff */
[----:B------:R-:W-:Y:S01]  /*0f90*/  LOP3.LUT R0, R0, 0x1ffffffe, RZ, 0xc0, !PT ;  /* 0x1ffffffe00007812 */ /* 0x000fe200078ec0ff */
[----:B------:R-:W-:Y:S01]  /*0fa0*/  IMAD.SHL.U32 R186, R8, 0x4, RZ ;  /* 0x0000000408ba7824 */ /* 0x000fe200078e00ff */
[----:B------:R-:W-:Y:S01]  /*0fb0*/  LEA.HI R5, R5, R9, RZ, 0x3 ;  /* 0x0000000905057211 */ /* 0x000fe200078f18ff */
[----:B------:R-:W-:Y:S01]  /*0fc0*/  VIADD R33, R192, 0x140 ;  /* 0x00000140c0217836 */ /* 0x000fe20000000000 */
[----:B------:R-:W-:Y:S01]  /*0fd0*/  SHF.R.S32.HI R36, RZ, 0x1f, R35 ;  /* 0x0000001fff247819 */ /* 0x000fe20000011423 */
[----:B------:R-:W-:Y:S01]  /*0fe0*/  IMAD.SHL.U32 R16, R8, 0x8, RZ ;  /* 0x0000000808107824 */ /* 0x000fe200078e00ff */
[----:B------:R-:W-:Y:S01]  /*0ff0*/  SHF.R.S32.HI R35, RZ, 0x1f, R34 ;  /* 0x0000001fff237819 */ /* 0x000fe20000011422 */
[----:B------:R-:W-:Y:S01]  /*1000*/  VIADD R32, R192, 0x180 ;  /* 0x00000180c0207836 */ /* 0x000fe20000000000 */
[----:B------:R-:W-:Y:S01]  /*1010*/  LOP3.LUT R4, R4, 0x1c0, RZ, 0xc0, !PT ;  /* 0x000001c004047812 */ /* 0x000fe200078ec0ff */
[----:B------:R-:W-:Y:S01]  /*1020*/  VIADD R30, R192, 0x1c0 ;  /* 0x000001c0c01e7836 */ /* 0x000fe20000000000 */
[----:B------:R-:W-:Y:S01]  /*1030*/  SHF.R.S32.HI R34, RZ, 0x1f, R33 ;  /* 0x0000001fff227819 */ /* 0x000fe20000011421 */
[----:B------:R-:W-:Y:S01]  /*1040*/  VIADD R193, R186, 0x10 ;  /* 0x00000010bac17836 */ /* 0x000fe20000000000 */
[----:B------:R-:W-:Y:S01]  /*1050*/  SHF.R.S32.HI R33, RZ, 0x1f, R32 ;  /* 0x0000001fff217819 */ /* 0x000fe20000011420 */
[C---:B------:R-:W-:Y:S01]  /*1060*/  VIADD R215, R16.reuse, 0x60 ;  /* 0x0000006010d77836 */ /* 0x040fe20000000000 */
[----:B------:R-:W-:Y:S01]  /*1070*/  SHF.R.S32.HI R32, RZ, 0x1f, R30 ;  /* 0x0000001fff207819 */ /* 0x000fe2000001141e */
[----:B------:R-:W-:Y:S01]  /*1080*/  VIADD R214, R16, 0x80 ;  /* 0x0000008010d67836 */ /* 0x000fe20000000000 */
[----:B------:R-:W-:Y:S01]  /*1090*/  SHF.R.U32.HI R28, RZ, 0x3, R4 ;  /* 0x00000003ff1c7819 */ /* 0x000fe20000011604 */
[----:B------:R-:W-:Y:S01]  /*10a0*/  IMAD.IADD R3, R8, 0x1, -R0 ;  /* 0x0000000108037824 */ /* 0x000fe200078e0a00 */
[----:B------:R-:W-:Y:S01]  /*10b0*/  LOP3.LUT R0, R4, 0x38, R16, 0xf8, !PT ;  /* 0x0000003804007812 */ /* 0x000fe200078ef810 */
[----:B------:R-:W-:Y:S01]  /*10c0*/  IMAD.SHL.U32 R5, R5, 0x40, RZ ;  /* 0x0000004005057824 */ /* 0x000fe200078e00ff */
[----:B------:R-:W-:Y:S01]  /*10d0*/  SHF.R.S32.HI R4, RZ, 0x1f, R215 ;  /* 0x0000001fff047819 */ /* 0x000fe200000114d7 */
[----:B------:R-:W-:Y:S01]  /*10e0*/  IMAD.SHL.U32 R30, R193, 0x2, RZ ;  /* 0x00000002c11e7824 */ /* 0x000fe200078e00ff */
[----:B------:R-:W-:Y:S01]  /*10f0*/  SHF.R.S32.HI R9, RZ, 0x1f, R214 ;  /* 0x0000001fff097819 */ /* 0x000fe200000114d6 */
[C---:B------:R-:W-:Y:S01]  /*1100*/  VIADD R213, R16.reuse, 0xa0 ;  /* 0x000000a010d57836 */ /* 0x040fe20000000000 */
[----:B------:R-:W-:Y:S01]  /*1110*/  LOP3.LUT R5, R5, 0xfffffe00, RZ, 0xc0, !PT ;  /* 0xfffffe0005057812 */ /* 0x000fe200078ec0ff */
[C---:B------:R-:W-:Y:S01]  /*1120*/  VIADD R212, R16.reuse, 0xc0 ;  /* 0x000000c010d47836 */ /* 0x040fe20000000000 */
[----:B------:R0:W-:Y:S01]  /*1130*/  STL [R1+0x64], R30 ;  /* 0x0000641e01007387 */ /* 0x0001e20000100800 */
[C---:B------:R-:W-:Y:S01]  /*1140*/  VIADD R211, R16.reuse, 0xe0 ;  /* 0x000000e010d37836 */ /* 0x040fe20000000000 */
[----:B------:R-:W-:Y:S01]  /*1150*/  SHF.R.S32.HI R24, RZ, 0x1f, R193 ;  /* 0x0000001fff187819 */ /* 0x000fe200000114c1 */
[----:B------:R-:W-:Y:S01]  /*1160*/  IMAD.IADD R190, R23, 0x1, -R6 ;  /* 0x0000000117be7824 */ /* 0x000fe200078e0a06 */
[----:B------:R-:W-:Y:S01]  /*1170*/  SHF.R.S32.HI R6, RZ, 0x1f, R213 ;  /* 0x0000001fff067819 */ /* 0x000fe200000114d5 */
[C---:B------:R-:W-:Y:S01]  /*1180*/  VIADD R210, R16.reuse, 0x100 ;  /* 0x0000010010d27836 */ /* 0x040fe20000000000 */
[----:B------:R-:W-:Y:S01]  /*1190*/  SHF.R.S32.HI R13, RZ, 0x1f, R212 ;  /* 0x0000001fff0d7819 */ /* 0x000fe200000114d4 */
[C---:B------:R-:W-:Y:S01]  /*11a0*/  VIADD R209, R16.reuse, 0x120 ;  /* 0x0000012010d17836 */ /* 0x040fe20000000000 */
[----:B------:R-:W-:Y:S01]  /*11b0*/  SHF.R.S32.HI R8, RZ, 0x1f, R211 ;  /* 0x0000001fff087819 */ /* 0x000fe200000114d3 */
[----:B------:R-:W-:Y:S01]  /*11c0*/  VIADD R208, R16, 0x140 ;  /* 0x0000014010d07836 */ /* 0x000fe20000000000 */
[----:B0-----:R-:W-:Y:S01]  /*11d0*/  SHF.L.U64.HI R30, R215, 0x1, R4 ;  /* 0x00000001d71e7819 */ /* 0x001fe20000010204 */
[----:B------:R-:W-:Y:S01]  /*11e0*/  STL [R1+0x70], R5 ;  /* 0x0000700501007387 */ /* 0x000fe20000100800 */
[----:B------:R-:W-:Y:S01]  /*11f0*/  SHF.L.U64.HI R4, R214, 0x1, R9 ;  /* 0x00000001d6047819 */ /* 0x000fe20000010209 */
[----:B------:R-:W-:Y:S01]  /*1200*/  VIADD R207, R16, 0x160 ;  /* 0x0000016010cf7836 */ /* 0x000fe20000000000 */
[----:B------:R-:W-:Y:S01]  /*1210*/  SHF.L.U64.HI R9, R213, 0x1, R6 ;  /* 0x00000001d5097819 */ /* 0x000fe20000010206 */
[----:B------:R-:W-:Y:S01]  /*1220*/  STL [R1], R30 ;  /* 0x0000001e01007387 */ /* 0x000fe20000100800 */
[----:B------:R-:W-:Y:S01]  /*1230*/  SHF.L.U64.HI R6, R212, 0x1, R13 ;  /* 0x00000001d4067819 */ /* 0x000fe2000001020d */
[----:B------:R-:W-:Y:S01]  /*1240*/  VIADD R206, R16, 0x180 ;  /* 0x0000018010ce7836 */ /* 0x000fe20000000000 */
[----:B------:R-:W-:Y:S01]  /*1250*/  SHF.R.S32.HI R15, RZ, 0x1f, R210 ;  /* 0x0000001fff0f7819 */ /* 0x000fe200000114d2 */
[----:B------:R0:W-:Y:S01]  /*1260*/  STL [R1+0x4], R4 ;  /* 0x0000040401007387 */ /* 0x0001e20000100800 */
[----:B------:R-:W-:Y:S01]  /*1270*/  SHF.R.S32.HI R10, RZ, 0x1f, R209 ;  /* 0x0000001fff0a7819 */ /* 0x000fe200000114d1 */
[----:B------:R-:W-:Y:S01]  /*1280*/  IMAD R7, R222, 0x400, R7 ;  /* 0x00000400de077824 */ /* 0x000fe200078e0207 */
[----:B------:R-:W-:Y:S01]  /*1290*/  SHF.R.S32.HI R21, RZ, 0x1f, R208 ;  /* 0x0000001fff157819 */ /* 0x000fe200000114d0 */
[C---:B------:R-:W-:Y:S01]  /*12a0*/  VIADD R195, R16.reuse, 0x1a0 ;  /* 0x000001a010c37836 */ /* 0x040fe20000000000 */
[----:B------:R-:W-:Y:S01]  /*12b0*/  STL [R1+0x8], R9 ;  /* 0x0000080901007387 */ /* 0x000fe20000100800 */
[----:B------:R-:W-:Y:S01]  /*12c0*/  SHF.R.S32.HI R12, RZ, 0x1f, R207 ;  /* 0x0000001fff0c7819 */ /* 0x000fe200000114cf */
[----:B------:R-:W-:Y:S01]  /*12d0*/  IMAD.IADD R7, R7, 0x1, R14 ;  /* 0x0000000107077824 */ /* 0x000fe200078e020e */
[----:B------:R-:W-:Y:S01]  /*12e0*/  SHF.R.S32.HI R29, RZ, 0x1f, R206 ;  /* 0x0000001fff1d7819 */ /* 0x000fe200000114ce */
[----:B------:R1:W-:Y:S01]  /*12f0*/  STL [R1+0xc], R6 ;  /* 0x00000c0601007387 */ /* 0x0003e20000100800 */
[----:B0-----:R-:W-:Y:S01]  /*1300*/  SHF.L.U64.HI R4, R211, 0x1, R8 ;  /* 0x00000001d3047819 */ /* 0x001fe20000010208 */
[----:B------:R-:W-:Y:S01]  /*1310*/  VIADD R218, R16, 0x1c0 ;  /* 0x000001c010da7836 */ /* 0x000fe20000000000 */
[----:B------:R-:W-:Y:S01]  /*1320*/  SHF.L.U64.HI R8, R210, 0x1, R15 ;  /* 0x00000001d2087819 */ /* 0x000fe2000001020f */
[C---:B------:R-:W-:Y:S01]  /*1330*/  VIADD R217, R16.reuse, 0x1e0 ;  /* 0x000001e010d97836 */ /* 0x040fe20000000000 */
[----:B------:R-:W-:Y:S01]  /*1340*/  SHF.R.S32.HI R14, RZ, 0x1f, R195 ;  /* 0x0000001fff0e7819 */ /* 0x000fe200000114c3 */
[----:B------:R0:W-:Y:S01]  /*1350*/  STL [R1+0x10], R4 ;  /* 0x0000100401007387 */ /* 0x0001e20000100800 */
[----:B------:R-:W-:Y:S01]  /*1360*/  SHF.R.S32.HI R31, RZ, 0x1f, R218 ;  /* 0x0000001fff1f7819 */ /* 0x000fe200000114da */
[----:B------:R-:W-:Y:S01]  /*1370*/  IMAD R225, R7, 0x2, R2 ;  /* 0x0000000207e17824 */ /* 0x000fe200078e0202 */
[----:B------:R-:W-:Y:S01]  /*1380*/  SHF.R.S32.HI R20, RZ, 0x1f, R217 ;  /* 0x0000001fff147819 */ /* 0x000fe200000114d9 */
[----:B------:R3:W-:Y:S01]  /*1390*/  STL [R1+0x14], R8 ;  /* 0x0000140801007387 */ /* 0x0007e20000100800 */
[----:B-1----:R-:W-:Y:S01]  /*13a0*/  SHF.L.U64.HI R6, R209, 0x1, R10 ;  /* 0x00000001d1067819 */ /* 0x002fe2000001020a */
[----:B------:R-:W-:Y:S01]  /*13b0*/  VIADD R216, R16, 0x40 ;  /* 0x0000004010d87836 */ /* 0x000fe20000000000 */
[----:B------:R-:W-:Y:S01]  /*13c0*/  SHF.L.U64.HI R7, R218, 0x1, R31 ;  /* 0x00000001da077819 */ /* 0x000fe2000001021f */
[----:B------:R-:W-:Y:S01]  /*13d0*/  VIADD R228, R225, 0x36400 ;  /* 0x00036400e1e47836 */ /* 0x000fe20000000000 */
[----:B------:R-:W-:Y:S01]  /*13e0*/  LOP3.LUT R5, R5, R0, R28, 0xf6, !PT ;  /* 0x0000000005057212 */ /* 0x000fe200078ef61c */
[----:B------:R1:W-:Y:S01]  /*13f0*/  STL [R1+0x18], R6 ;  /* 0x0000180601007387 */ /* 0x0003e20000100800 */
[----:B0-----:R-:W-:Y:S01]  /*1400*/  SHF.L.U64.HI R4, R208, 0x1, R21 ;  /* 0x00000001d0047819 */ /* 0x001fe20000010215 */
[----:B------:R-:W-:Y:S01]  /*1410*/  IMAD R0, R3, 0x8, R194 ;  /* 0x0000000803007824 */ /* 0x000fe200078e02c2 */
[----:B------:R-:W-:Y:S01]  /*1420*/  SEL R227, R227, 0xffffffc0, !P2 ;  /* 0xffffffc0e3e37807 */ /* 0x000fe20005000000 */
[----:B------:R-:W-:Y:S01]  /*1430*/  VIADD R19, R16, 0x20 ;  /* 0x0000002010137836 */ /* 0x000fe20000000000 */
[----:B---3--:R-:W-:Y:S01]  /*1440*/  SHF.L.U64.HI R8, R207, 0x1, R12 ;  /* 0x00000001cf087819 */ /* 0x008fe2000001020c */
[----:B------:R0:W-:Y:S01]  /*1450*/  STL [R1+0x1c], R4 ;  /* 0x00001c0401007387 */ /* 0x0001e20000100800 */
[----:B------:R-:W-:Y:S01]  /*1460*/  VIADD R226, R225, 0x36420 ;  /* 0x00036420e1e27836 */ /* 0x000fe20000000000 */
[----:B------:R-:W-:Y:S01]  /*1470*/  SHF.R.S32.HI R229, RZ, 0x1f, R216 ;  /* 0x0000001fffe57819 */ /* 0x000fe200000114d8 */
[----:B------:R-:W-:Y:S01]  /*1480*/  @P1 VIADD R226, R228, 0xffffffe0 ;  /* 0xffffffe0e4e21836 */ /* 0x000fe20000000000 */
[----:B-1----:R-:W-:Y:S01]  /*1490*/  SHF.L.U64.HI R6, R206, 0x1, R29 ;  /* 0x00000001ce067819 */ /* 0x002fe2000001021d */
[----:B------:R-:W-:Y:S01]  /*14a0*/  STL [R1+0x20], R8 ;  /* 0x0000200801007387 */ /* 0x000fe20000100800 */
[----:B------:R-:W-:Y:S01]  /*14b0*/  IMAD.IADD R228, R228, 0x1, R227 ;  /* 0x00000001e4e47824 */ /* 0x000fe200078e02e3 */
[----:B------:R-:W-:Y:S01]  /*14c0*/  SHF.R.S32.HI R17, RZ, 0x1f, R16 ;  /* 0x0000001fff117819 */ /* 0x000fe20000011410 */
[----:B------:R-:W-:Y:S01]  /*14d0*/  IMAD.IADD R227, R227, 0x1, R226 ;  /* 0x00000001e3e37824 */ /* 0x000fe200078e02e2 */
[----:B------:R1:W-:Y:S01]  /*14e0*/  STL [R1+0x24], R6 ;  /* 0x0000240601007387 */ /* 0x0003e20000100800 */
[----:B0-----:R-:W-:-:S02]  /*14f0*/  SHF.L.U64.HI R4, R195, 0x1, R14 ;  /* 0x00000001c3047819 */ /* 0x001fc4000001020e */
[----:B------:R-:W-:Y:S02]  /*1500*/  SHF.R.S32.HI R191, RZ, 0x1f, R19 ;  /* 0x0000001fffbf7819 */ /* 0x000fe40000011413 */
[----:B------:R-:W-:Y:S01]  /*1510*/  SHF.L.U64.HI R229, R216, 0x1, R229 ;  /* 0x00000001d8e57819 */ /* 0x000fe200000102e5 */
[----:B------:R0:W-:Y:S01]  /*1520*/  STL [R1+0x28], R4 ;  /* 0x0000280401007387 */ /* 0x0001e20000100800 */
[----:B-1----:R-:W-:-:S03]  /*1530*/  SHF.L.U64.HI R6, R217, 0x1, R20 ;  /* 0x00000001d9067819 */ /* 0x002fc60000010214 */
[----:B------:R-:W-:Y:S04]  /*1540*/  STL [R1+0x2c], R7 ;  /* 0x00002c0701007387 */ /* 0x000fe80000100800 */
[----:B------:R-:W-:Y:S01]  /*1550*/  STL [R1+0x30], R6 ;  /* 0x0000300601007387 */ /* 0x000fe20000100800 */
[----:B0-----:R-:W-:-:S05]  /*1560*/  SHF.L.U64.HI R4, R193, 0x1, R24 ;  /* 0x00000001c1047819 */ /* 0x001fca0000010218 */
[----:B------:R0:W-:Y:S02]  /*1570*/  STL [R1+0x60], R4 ;  /* 0x0000600401007387 */ /* 0x0001e40000100800 */
[----:B0-----:R-:W-:-:S05]  /*1580*/  IMAD R4, R5, 0x2, R2 ;  /* 0x0000000205047824 */ /* 0x001fca00078e0202 */
[----:B------:R0:W-:Y:S04]  /*1590*/  STL [R1+0x68], R4 ;  /* 0x0000680401007387 */ /* 0x0001e80000100800 */
[----:B------:R0:W-:Y:S01]  /*15a0*/  STL [R1+0x74], R0 ;  /* 0x0000740001007387 */ /* 0x0001e20000100800 */
[----:B--2---:R-:W-:Y:S01]  /*15b0*/  LOP3.LUT R188, R18, 0x1, RZ, 0xfc, !PT ;  /* 0x0000000112bc7812 */ /* 0x004fe200078efcff */
[----:B0-----:R-:W-:-:S07]  /*15c0*/  IMAD.MOV.U32 R18, RZ, RZ, RZ ;  /* 0x000000ffff127224 */ /* 0x001fce00078e00ff */
.L_x_1355:
        /* <DEDUP_REMOVED lines=56> */
.L_x_1235:
[----:B------:R-:W-:Y:S02]  /*1950*/  IMAD.U32 R40, RZ, RZ, UR5 ;  /* 0x00000005ff287e24 */ /* 0x000fe4000f8e00ff */
[----:B------:R-:W-:Y:S01]  /*1960*/  IMAD.U32 R28, RZ, RZ, UR4 ;  /* 0x00000004ff1c7e24 */ /* 0x000fe2000f8e00ff */
[----:B------:R-:W-:Y:S06]  /*1970*/  @!P2 BRA `(.L_x_1236) ;  /* 0x000000000010a947 */ /* 0x000fec0003800000 */
[----:B-1----:R-:W-:-:S04]  /*1980*/  IADD3 R4, P0, R31, UR8, RZ ;  /* 0x000000081f047c10 */ /* 0x002fc8000ff1e0ff */
[----:B------:R-:W-:-:S05]  /*1990*/  IADD3.X R5, R30, UR9, RZ, P0, !PT ;  /* 0x000000091e057c10 */ /* 0x000fca00087fe4ff */
[----:B------:R0:W5:Y:S01]  /*19a0*/  LDG.E R28, desc[UR40][R4.64] ;  /* 0x00000028041c7981 */ /* 0x000162000c1e1900 */
[----:B------:R-:W-:Y:S05]  /*19b0*/  BRA `(.L_x_1237) ;  /* 0x0000000000107947 */ /* 0x000fea0003800000 */
.L_x_1236:
[----:B------:R-:W-:Y:S05]  /*19c0*/  @!P0 BRA `(.L_x_1237) ;  /* 0x00000000000c8947 */ /* 0x000fea0003800000 */
[----:B-1----:R-:W2:Y:S04]  /*19d0*/  LDG.E R5, desc[UR40][R8.64] ;  /* 0x0000002808057981 */ /* 0x002ea8000c1e1900 */
[----:B------:R-:W2:Y:S02]  /*19e0*/  LDG.E R28, desc[UR40][R8.64+0x4] ;  /* 0x00000428081c7981 */ /* 0x000ea4000c1e1900 */
[----:B--2---:R-:W-:-:S07]  /*19f0*/  IMAD.IADD R28, R28, 0x1, -R5 ;  /* 0x000000011c1c7824 */ /* 0x004fce00078e0a05 */
.L_x_1237:
        /* <DEDUP_REMOVED lines=55> */
.L_x_1240:
[----:B------:R-:W-:Y:S05]  /*1d70*/  BSYNC B6 ;  /* 0x0000000000067941 */ /* 0x000fea0003800000 */
.L_x_1239:
        /* <DEDUP_REMOVED lines=20> */
.L_x_1242:
[----:B------:R-:W-:Y:S05]  /*1ec0*/  BSYNC B6 ;  /* 0x0000000000067941 */ /* 0x000fea0003800000 */
.L_x_1241:
[----:B------:R-:W-:Y:S01]  /*1ed0*/  ULDC.64 UR4, c[0x0][0xaf0] ;  /* 0x0002bc0000047ab9 */ /* 0x000fe20000000a00 */
[----:B------:R-:W0:Y:S01]  /*1ee0*/  LDC R51, c[0x0][0x3f4] ;  /* 0x0000fd00ff337b82 */ /* 0x000e220000000800 */
[----:B------:R-:W-:-:S04]  /*1ef0*/  ISETP.NE.U32.AND P0, PT, RZ, UR4, PT ;  /* 0x00000004ff007c0c */ /* 0x000fc8000bf05070 */
[----:B------:R-:W-:-:S03]  /*1f00*/  ISETP.NE.AND.EX P0, PT, RZ, UR5, PT, P0 ;  /* 0x00000005ff007c0c */ /* 0x000fc6000bf05300 */
[----:B------:R-:W1:Y:S08]  /*1f10*/  LDC.64 R4, c[0x0][0x3f8] ;  /* 0x0000fe00ff047b82 */ /* 0x000e700000000a00 */
[----:B------:R-:W2:Y:S02]  /*1f20*/  LDC.64 R46, c[0x0][0x408] ;  /* 0x00010200ff2e7b82 */ /* 0x000ea40000000a00 */
[----:B------:R-:W-:-:S02]  /*1f30*/  @P0 IADD3 R6, P1, R31, UR4, RZ ;  /* 0x000000041f060c10 */ /* 0x000fc4000ff3e0ff */
[----:B------:R-:W-:Y:S01]  /*1f40*/  SHF.R.S32.HI R3, RZ, 0x1f, R23 ;  /* 0x0000001fff037819 */ /* 0x000fe20000011417 */
[----:B------:R-:W3:Y:S01]  /*1f50*/  S2R R12, SR_TID.X ;  /* 0x00000000000c7919 */ /* 0x000ee20000002100 */
[----:B------:R-:W-:Y:S02]  /*1f60*/  @P0 IADD3.X R7, R30, UR5, RZ, P1, !PT ;  /* 0x000000051e070c10 */ /* 0x000fe40008ffe4ff */
[----:B------:R-:W-:Y:S01]  /*1f70*/  SHF.R.S32.HI R187, RZ, 0x1f, R186 ;  /* 0x0000001fffbb7819 */ /* 0x000fe200000114ba */
[----:B------:R-:W-:Y:S01]  /*1f80*/  IMAD.SHL.U32 R44, R190, 0x40, RZ ;  /* 0x00000040be2c7824 */ /* 0x000fe200078e00ff */
[----:B0-----:R-:W-:Y:S01]  /*1f90*/  ISETP.GE.AND P3, PT, R16, R51, PT ;  /* 0x000000331000720c */ /* 0x001fe20003f66270 */
[----:B------:R0:W4:Y:S01]  /*1fa0*/  @P0 LDG.E R41, desc[UR40][R6.64] ;  /* 0x0000002806290981 */ /* 0x000122000c1e1900 */
[----:B------:R-:W-:Y:S01]  /*1fb0*/  ULDC UR4, c[0x0][0x2f4] ;  /* 0x0000bd0000047ab9 */ /* 0x000fe20000000800 */
[----:B------:R-:W-:Y:S01]  /*1fc0*/  SHF.R.S32.HI R48, RZ, 0x1f, R26 ;  /* 0x0000001fff307819 */ /* 0x000fe2000001141a */
[----:B------:R-:W3:Y:S01]  /*1fd0*/  S2R R30, SR_TID.X ;  /* 0x00000000001e7919 */ /* 0x000ee20000002100 */
[-C--:B-1----:R-:W-:Y:S01]  /*1fe0*/  IMAD R0, R3, R4.reuse, RZ ;  /* 0x0000000403007224 */ /* 0x082fe200078e02ff */
[----:B------:R-:W-:Y:S01]  /*1ff0*/  LOP3.LUT R44, R44, 0x1c0, RZ, 0xc0, !PT ;  /* 0x000001c02c2c7812 */ /* 0x000fe200078ec0ff */
[----:B------:R-:W-:Y:S01]  /*2000*/  IMAD.WIDE.U32 R20, R23, R4, R186 ;  /* 0x0000000417147225 */ /* 0x000fe200078e00ba */
[----:B------:R-:W-:-:S02]  /*2010*/  SHF.L.U64.HI R42, R4, 0x6, R5 ;  /* 0x00000006042a7819 */ /* 0x000fc40000010205 */
[----:B0----5:R-:W-:Y:S01]  /*2020*/  SHF.R.S32.HI R7, RZ, 0x1f, R27 ;  /* 0x0000001fff077819 */ /* 0x021fe2000001141b */
[----:B------:R-:W-:Y:S01]  /*2030*/  IMAD R9, R23, R5, R0 ;  /* 0x0000000517097224 */ /* 0x000fe200078e0200 */
[----:B------:R-:W-:Y:S01]  /*2040*/  ISETP.GE.AND P2, PT, R16, UR4, PT ;  /* 0x0000000410007c0c */ /* 0x000fe2000bf46270 */
[----:B--2---:R-:W-:Y:S01]  /*2050*/  IMAD R8, R3, R46, RZ ;  /* 0x0000002e03087224 */ /* 0x004fe200078e02ff */
[----:B------:R-:W-:Y:S01]  /*2060*/  SEL R3, R51, RZ, P3 ;  /* 0x000000ff33037207 */ /* 0x000fe20001800000 */
[----:B------:R-:W-:Y:S01]  /*2070*/  IMAD.WIDE.U32 R32, R23, R4, R16 ;  /* 0x0000000417207225 */ /* 0x000fe200078e0010 */
[----:B------:R-:W-:Y:S02]  /*2080*/  SHF.L.U64.HI R45, R46, 0x6, R47 ;  /* 0x000000062e2d7819 */ /* 0x000fe4000001022f */
[----:B------:R-:W-:Y:S01]  /*2090*/  ISETP.GE.AND P1, PT, R19, UR4, PT ;  /* 0x0000000413007c0c */ /* 0x000fe2000bf26270 */
[----:B------:R-:W-:Y:S02]  /*20a0*/  IMAD.IADD R3, R16, 0x1, R3 ;  /* 0x0000000110037824 */ /* 0x000fe400078e0203 */
[----:B------:R-:W-:-:S02]  /*20b0*/  IMAD.IADD R21, R21, 0x1, R9 ;  /* 0x0000000115157824 */ /* 0x000fc400078e0209 */
[----:B------:R-:W-:Y:S01]  /*20c0*/  IMAD.IADD R33, R9, 0x1, R33 ;  /* 0x0000000109217824 */ /* 0x000fe200078e0221 */
[----:B------:R-:W-:Y:S01]  /*20d0*/  SHF.R.S32.HI R6, RZ, 0x1f, R3 ;  /* 0x0000001fff067819 */ /* 0x000fe20000011403 */
[----:B------:R-:W-:Y:S01]  /*20e0*/  IMAD R11, R23, R47, R8 ;  /* 0x0000002f170b7224 */ /* 0x000fe200078e0208 */
[----:B---3--:R-:W-:Y:S01]  /*20f0*/  SHF.R.U32.HI R12, RZ, 0x7, R12 ;  /* 0x00000007ff0c7819 */ /* 0x008fe2000001160c */
[C---:B------:R-:W-:Y:S01]  /*2100*/  IMAD R8, R7.reuse, R4, RZ ;  /* 0x0000000407087224 */ /* 0x040fe200078e02ff */
[----:B------:R-:W-:Y:S01]  /*2110*/  LEA.HI R3, R6, R3, RZ, 0x3 ;  /* 0x0000000306037211 */ /* 0x000fe200078f18ff */
[----:B------:R-:W-:Y:S02]  /*2120*/  IMAD R6, R7, R46, RZ ;  /* 0x0000002e07067224 */ /* 0x000fe400078e02ff */
[----:B------:R-:W-:Y:S01]  /*2130*/  IMAD.WIDE.U32 R20, R27, R4, R20 ;  /* 0x000000041b147225 */ /* 0x000fe200078e0014 */
[----:B------:R-:W-:-:S03]  /*2140*/  LOP3.LUT R58, R3, 0xfffffff8, RZ, 0xc0, !PT ;  /* 0xfffffff8033a7812 */ /* 0x000fc600078ec0ff */
[----:B------:R-:W-:Y:S01]  /*2150*/  IMAD.WIDE.U32 R32, R27, R4, R32 ;  /* 0x000000041b207225 */ /* 0x000fe200078e0020 */
[----:B------:R-:W-:-:S03]  /*2160*/  SHF.R.S32.HI R61, RZ, 0x1f, R58 ;  /* 0x0000001fff3d7819 */ /* 0x000fc6000001143a */
[----:B------:R-:W-:Y:S02]  /*2170*/  VIADD R30, R30, 0xffffff80 ;  /* 0xffffff801e1e7836 */ /* 0x000fe40000000000 */
[----:B------:R-:W-:Y:S01]  /*2180*/  IMAD.SHL.U32 R43, R4, 0x40, RZ ;  /* 0x00000040042b7824 */ /* 0x000fe200078e00ff */
[----:B------:R-:W-:Y:S01]  /*2190*/  LOP3.LUT R4, R44, 0x18, R16, 0xf8, !PT ;  /* 0x000000182c047812 */ /* 0x000fe200078ef810 */
[----:B------:R-:W-:Y:S01]  /*21a0*/  IMAD R59, R27, R47, R6 ;  /* 0x0000002f1b3b7224 */ /* 0x000fe200078e0206 */
[----:B------:R-:W-:Y:S01]  /*21b0*/  SHF.R.S32.HI R10, RZ, 0x1f, R30 ;  /* 0x0000001fff0a7819 */ /* 0x000fe2000001141e */
[C---:B------:R-:W-:Y:S01]  /*21c0*/  IMAD.WIDE.U32 R34, R23.reuse, R46, R186 ;  /* 0x0000002e17227225 */ /* 0x040fe200078e00ba */
[----:B------:R-:W-:Y:S02]  /*21d0*/  SHF.R.U32.HI R47, RZ, 0x3, R44 ;  /* 0x00000003ff2f7819 */ /* 0x000fe4000001162c */
[----:B------:R-:W-:Y:S01]  /*21e0*/  LEA.HI R10, R10, R30, RZ, 0x2 ;  /* 0x0000001e0a0a7211 */ /* 0x000fe200078f10ff */
[----:B------:R-:W-:-:S03]  /*21f0*/  IMAD.WIDE.U32 R36, R23, R46, R16 ;  /* 0x0000002e17247225 */ /* 0x000fc600078e0010 */
[----:B------:R-:W-:Y:S01]  /*2200*/  LOP3.LUT R10, R10, 0xfffffffc, RZ, 0xc0, !PT ;  /* 0xfffffffc0a0a7812 */ /* 0x000fe200078ec0ff */
[----:B------:R-:W-:Y:S01]  /*2210*/  IMAD R9, R27, R5, R8 ;  /* 0x000000051b097224 */ /* 0x000fe200078e0208 */
[-C--:B------:R-:W-:Y:S01]  /*2220*/  LOP3.LUT R5, R4, R47.reuse, RZ, 0x3c, !PT ;  /* 0x0000002f04057212 */ /* 0x080fe200078e3cff */
[----:B------:R-:W-:Y:S01]  /*2230*/  IMAD.IADD R35, R35, 0x1, R11 ;  /* 0x0000000123237824 */ /* 0x000fe200078e020b */
[----:B------:R-:W-:Y:S01]  /*2240*/  LOP3.LUT R4, R44, 0x38, R3, 0xf8, !PT ;  /* 0x000000382c047812 */ /* 0x000fe200078ef803 */
[----:B------:R-:W-:Y:S02]  /*2250*/  IMAD.IADD R37, R11, 0x1, R37 ;  /* 0x000000010b257824 */ /* 0x000fe400078e0225 */
[----:B------:R-:W-:Y:S01]  /*2260*/  IMAD R52, R222, 0x200, R5 ;  /* 0x00000200de347824 */ /* 0x000fe200078e0205 */
[----:B------:R-:W-:Y:S01]  /*2270*/  LOP3.LUT R5, R4, R47, RZ, 0x3c, !PT ;  /* 0x0000002f04057212 */ /* 0x000fe200078e3cff */
[----:B------:R-:W-:-:S04]  /*2280*/  IMAD.WIDE.U32 R34, R27, R46, R34 ;  /* 0x0000002e1b227225 */ /* 0x000fc800078e0022 */
[----:B------:R-:W-:-:S04]  /*2290*/  IMAD.WIDE.U32 R36, R27, R46, R36 ;  /* 0x0000002e1b247225 */ /* 0x000fc800078e0024 */
[----:B------:R-:W-:Y:S02]  /*22a0*/  IMAD.IADD R10, R30, 0x1, -R10 ;  /* 0x000000011e0a7824 */ /* 0x000fe400078e0a0a */
[----:B------:R-:W-:Y:S02]  /*22b0*/  IMAD.IADD R55, R35, 0x1, R59 ;  /* 0x0000000123377824 */ /* 0x000fe400078e023b */
[----:B------:R-:W-:Y:S02]  /*22c0*/  IMAD.IADD R0, R29, 0x1, R28 ;  /* 0x000000011d007824 */ /* 0x000fe400078e021c */
[----:B------:R-:W-:Y:S02]  /*22d0*/  IMAD.SHL.U32 R46, R46, 0x40, RZ ;  /* 0x000000402e2e7824 */ /* 0x000fe400078e00ff */
[----:B------:R-:W-:Y:S02]  /*22e0*/  VIADD R49, R12, 0x8 ;  /* 0x000000080c317836 */ /* 0x000fe40000000000 */
[----:B------:R-:W-:-:S02]  /*22f0*/  IMAD R50, R10, 0x40, R23 ;  /* 0x000000400a327824 */ /* 0x000fc400078e0217 */
[----:B------:R-:W-:Y:S02]  /*2300*/  IMAD.SHL.U32 R51, R51, 0x2, RZ ;  /* 0x0000000233337824 */ /* 0x000fe400078e00ff */
[----:B------:R-:W-:Y:S02]  /*2310*/  IMAD.IADD R53, R21, 0x1, R9 ;  /* 0x0000000115357824 */ /* 0x000fe400078e0209 */
[----:B------:R-:W-:Y:S02]  /*2320*/  IMAD.IADD R54, R9, 0x1, R33 ;  /* 0x0000000109367824 */ /* 0x000fe400078e0221 */
[----:B------:R-:W-:Y:S02]  /*2330*/  IMAD.IADD R59, R59, 0x1, R37 ;  /* 0x000000013b3b7824 */ /* 0x000fe400078e0225 */
[----:B------:R-:W-:Y:S01]  /*2340*/  IMAD R62, R222, 0x200, R5 ;  /* 0x00000200de3e7824 */ /* 0x000fe200078e0205 */
[----:B----4-:R-:W-:-:S07]  /*2350*/  SHF.R.S32.HI R60, RZ, 0x1f, R41 ;  /* 0x0000001fff3c7819 */ /* 0x010fce0000011429 */
.L_x_1275:
        /* <DEDUP_REMOVED lines=93> */
.L_x_1247:
[----:B------:R-:W-:Y:S05]  /*2930*/  BSYNC B1 ;  /* 0x0000000000017941 */ /* 0x000fea0003800000 */
.L_x_1246:
        /* <DEDUP_REMOVED lines=11> */
[----:B------:R-:W-:Y:S01]  /*29f0*/  PRMT R81, R81, 0x5410, R4 ;  /* 0x0000541051517816 */ /* 0x000fe20000000004 */
[----:B------:R-:W-:Y:S01]  /*2a00*/  IMAD.MOV.U32 R7, RZ, RZ, R57 ;  /* 0x000000ffff077224 */ /* 0x000fe200078e0039 */
[----:B------:R-:W-:-:S02]  /*2a10*/  PRMT R82, R82, 0x5410, R5 ;  /* 0x0000541052527816 */ /* 0x000fc40000000005 */
[----:B------:R-:W-:Y:S02]  /*2a20*/  PRMT R77, R77, 0x5410, R6 ;  /* 0x000054104d4d7816 */ /* 0x000fe40000000006 */
[----:B------:R-:W-:Y:S01]  /*2a30*/  PRMT R78, R78, 0x5410, R7 ;  /* 0x000054104e4e7816 */ /* 0x000fe20000000007 */
[----:B------:R-:W-:Y:S06]  /*2a40*/  @!P5 BRA `(.L_x_1248) ;  /* 0x000000000004d947 */ /* 0x000fec0003800000 */
[----:B------:R-:W-:Y:S01]  /*2a50*/  BPT.TRAP 0x1 ;  /* 0x000000040000795c */ /* 0x000fe20000300000 */
.L_x_1248:
[----:B------:R-:W-:Y:S01]  /*2a60*/  IMAD R63, R22, 0x8, R2 ;  /* 0x00000008163f7824 */ /* 0x000fe200078e0202 */
[----:B------:R-:W-:Y:S01]  /*2a70*/  SHF.L.U32 R74, R185, 0x1f, RZ ;  /* 0x0000001fb94a7819 */ /* 0x000fe200000006ff */
[----:B------:R-:W-:Y:S03]  /*2a80*/  BSSY B1, `(.L_x_1249) ;  /* 0x0000003000017945 */ /* 0x000fe60003800000 */
[----:B------:R-:W0:Y:S02]  /*2a90*/  SYNCS.PHASECHK.TRANS64.TRYWAIT P6, [R63+URZ+0x38890], R74 ;  /* 0x0388904a3f0075a7 */ /* 0x000e2400080c017f */
[----:B0-----:R-:W-:Y:S05]  /*2aa0*/  @!P6 BRA `(.L_x_1250) ;  /* 0x000001840020e947 */ /* 0x001fea0003800000 */
.L_x_1490:
[----:B------:R-:W-:Y:S05]  /*2ab0*/  BSYNC B1 ;  /* 0x0000000000017941 */ /* 0x000fea0003800000 */
.L_x_1249:
[----:B------:R-:W-:-:S03]  /*2ac0*/  UMOV UR4, 0xffffffff ;  /* 0xffffffff00047882 */ /* 0x000fc60000000000 */
[----:B------:R-:W-:Y:S05]  /*2ad0*/  BRA.DIV UR4, `(.L_x_1251) ;  /* 0x0000018604287947 */ /* 0x000fea000b800000 */
[----:B------:R1:W2:Y:S04]  /*2ae0*/  SHFL.IDX PT, R72, R69, RZ, 0x1c1f ;  /* 0x001c1fff45487589 */ /* 0x0002a800000e0000 */
[----:B------:R1:W3:Y:S02]  /*2af0*/  SHFL.IDX PT, R14, R70, RZ, 0x1c1f ;  /* 0x001c1fff460e7589 */ /* 0x0002e400000e0000 */
.L_x_1494:
        /* <DEDUP_REMOVED lines=55> */
.L_x_1256:
[----:B------:R-:W-:Y:S05]  /*2e70*/  BSYNC B2 ;  /* 0x0000000000027941 */ /* 0x000fea0003800000 */
.L_x_1255:
[----:B0-----:R4:W-:Y:S02]  /*2e80*/  ST.E.128 desc[UR40][R10.64], R4 ;  /* 0x000000040a007985 */ /* 0x0019e4000c101d28 */
.L_x_1254:
[----:B------:R-:W-:Y:S05]  /*2e90*/  BSYNC B1 ;  /* 0x0000000000017941 */ /* 0x000fea0003800000 */
.L_x_1253:
        /* <DEDUP_REMOVED lines=58> */
.L_x_1258:
[----:B------:R-:W-:Y:S05]  /*3240*/  BSYNC B1 ;  /* 0x0000000000017941 */ /* 0x000fea0003800000 */
.L_x_1257:
[----:B--2---:R2:W-:Y:S01]  /*3250*/  ST.E.128 desc[UR40][R10.64], R4 ;  /* 0x000000040a007985 */ /* 0x0045e2000c101d28 */
[----:B------:R-:W-:Y:S05]  /*3260*/  BRA `(.L_x_1252) ;  /* 0x0000000c008c7947 */ /* 0x000fea0003800000 */
.L_x_1245:
        /* <DEDUP_REMOVED lines=39> */
.L_x_1259:
[----:B------:R-:W-:Y:S01]  /*34e0*/  IMAD R63, R22, 0x8, R2 ;  /* 0x00000008163f7824 */ /* 0x000fe200078e0202 */
[----:B------:R-:W-:Y:S01]  /*34f0*/  SHF.L.U32 R74, R185, 0x1f, RZ ;  /* 0x0000001fb94a7819 */ /* 0x000fe200000006ff */
[----:B------:R-:W-:Y:S03]  /*3500*/  BSSY B1, `(.L_x_1260) ;  /* 0x0000003000017945 */ /* 0x000fe60003800000 */
[----:B------:R-:W0:Y:S02]  /*3510*/  SYNCS.PHASECHK.TRANS64.TRYWAIT P6, [R63+URZ+0x38890], R74 ;  /* 0x0388904a3f0075a7 */ /* 0x000e2400080c017f */
[----:B0-----:R-:W-:Y:S05]  /*3520*/  @!P6 BRA `(.L_x_1261) ;  /* 0x0000017800dce947 */ /* 0x001fea0003800000 */
.L_x_1495:
[----:B------:R-:W-:Y:S05]  /*3530*/  BSYNC B1 ;  /* 0x0000000000017941 */ /* 0x000fea0003800000 */
.L_x_1260:
[----:B------:R-:W-:-:S03]  /*3540*/  UMOV UR4, 0xffffffff ;  /* 0xffffffff00047882 */ /* 0x000fc60000000000 */
[----:B------:R-:W-:Y:S05]  /*3550*/  BRA.DIV UR4, `(.L_x_1262) ;  /* 0x0000017a04e47947 */ /* 0x000fea000b800000 */
[----:B------:R-:W1:Y:S04]  /*3560*/  SHFL.IDX PT, R69, R69, RZ, 0x1c1f ;  /* 0x001c1fff45457589 */ /* 0x000e6800000e0000 */
[----:B------:R-:W2:Y:S02]  /*3570*/  SHFL.IDX PT, R70, R70, RZ, 0x1c1f ;  /* 0x001c1fff46467589 */ /* 0x000ea400000e0000 */
.L_x_1499:
        /* <DEDUP_REMOVED lines=10> */
[----:B------:R-:W-:-:S04]  /*3620*/  SHF.R.S32.HI R8, RZ, 0x4, R9 ;  /* 0x00000004ff087819 */ /* 0x000fc80000011409 */
[----:B------:R-:W-:-:S05]  /*3630*/  LEA.HI.SX32 R8, R3, R8, 0x1d ;  /* 0x0000000803087211 */ /* 0x000fca00078feaff */
[----:B------:R-:W-:-:S05]  /*3640*/  IMAD.SHL.U32 R73, R8, 0x8, RZ ;  /* 0x0000000808497824 */ /* 0x000fca00078e00ff */
[----:B------:R-:W-:-:S04]  /*3650*/  LOP3.LUT R8, R44, 0x38, R73, 0xf8, !PT ;  /* 0x000000382c087812 */ /* 0x000fc800078ef849 */
[----:B------:R-:W-:-:S05]  /*3660*/  LOP3.LUT R9, R8, R47, RZ, 0x3c, !PT ;  /* 0x0000002f08097212 */ /* 0x000fca00078e3cff */
[----:B------:R-:W-:Y:S02]  /*3670*/  IMAD R8, R222, 0x200, R9 ;  /* 0x00000200de087824 */ /* 0x000fe400078e0209 */
[----:B------:R-:W-:Y:S02]  /*3680*/  IMAD.IADD R9, R62, 0x1, R71 ;  /* 0x000000013e097824 */ /* 0x000fe400078e0247 */
[----:B------:R-:W-:Y:S02]  /*3690*/  IMAD.IADD R71, R71, 0x1, R8 ;  /* 0x0000000147477824 */ /* 0x000fe400078e0208 */
[--C-:B------:R-:W-:Y:S02]  /*36a0*/  IMAD R9, R9, 0x2, R2.reuse ;  /* 0x0000000209097824 */ /* 0x100fe400078e0202 */
[----:B------:R-:W-:-:S04]  /*36b0*/  IMAD R71, R71, 0x2, R2 ;  /* 0x0000000247477824 */ /* 0x000fc800078e0202 */
[----:B------:R-:W1:Y:S04]  /*36c0*/  LDS.128 R8, [R9+0x22400] ;  /* 0x0224000009087984 */ /* 0x000e680000000c00 */
        /* <DEDUP_REMOVED lines=24> */
[----:B------:R-:W-:Y:S01]  /*3850*/  LOP3.LUT R80, R80, 0xffff0000, RZ, 0xc0, !PT ;  /* 0xffff000050507812 */ /* 0x000fe200078ec0ff */
[----:B------:R-:W-:Y:S01]  /*3860*/  IMAD.U32 R13, R12, 0x10000, RZ ;  /* 0x000100000c0d7824 */ /* 0x000fe200078e00ff */
        /* <DEDUP_REMOVED lines=15> */
[C---:B------:R-:W-:Y:S01]  /*3960*/  FMUL.FTZ R28, R30.reuse, R75 ;  /* 0x0000004b1e1c7220 */ /* 0x040fe20000410000 */
[----:B------:R-:W-:Y:S01]  /*3970*/  IMAD.U32 R9, R11, 0x10000, RZ ;  /* 0x000100000b097824 */ /* 0x000fe200078e00ff */
[----:B------:R-:W-:Y:S01]  /*3980*/  LOP3.LUT R84, R83, 0xffff0000, RZ, 0xc0, !PT ;  /* 0xffff000053547812 */ /* 0x000fe200078ec0ff */
[-C--:B------:R-:W-:Y:S01]  /*3990*/  FMUL.FTZ R30, R30, R6.reuse ;  /* 0x000000061e1e7220 */ /* 0x080fe20000410000 */
[----:B------:R-:W-:Y:S01]  /*39a0*/  LOP3.LUT R11, R11, 0xffff0000, RZ, 0xc0, !PT ;  /* 0xffff00000b0b7812 */ /* 0x000fe200078ec0ff */
[----:B------:R-:W-:Y:S01]  /*39b0*/  FFMA.FTZ R77, R9, R6, -R28 ;  /* 0x00000006094d7223 */ /* 0x000fe2000001081c */
[----:B------:R-:W-:-:S02]  /*39c0*/  IMAD.U32 R28, R79, 0x10000, RZ ;  /* 0x000100004f1c7824 */ /* 0x000fc400078e00ff */
[----:B------:R-:W-:Y:S01]  /*39d0*/  FFMA.FTZ R75, R9, R75, R30 ;  /* 0x0000004b094b7223 */ /* 0x000fe2000001001e */
[----:B------:R-:W-:Y:S01]  /*39e0*/  FMUL.FTZ R30, R31, R84 ;  /* 0x000000541f1e7220 */ /* 0x000fe20000410000 */
[----:B------:R-:W-:Y:S01]  /*39f0*/  LOP3.LUT R12, R12, 0xffff0000, RZ, 0xc0, !PT ;  /* 0xffff00000c0c7812 */ /* 0x000fe200078ec0ff */
[----:B------:R-:W-:Y:S01]  /*3a00*/  FFMA.FTZ R88, R7, R80, R88 ;  /* 0x0000005007587223 */ /* 0x000fe20000010058 */
[----:B------:R-:W-:Y:S01]  /*3a10*/  LOP3.LUT R79, R79, 0xffff0000, RZ, 0xc0, !PT ;  /* 0xffff00004f4f7812 */ /* 0x000fe200078ec0ff */
[----:B------:R-:W-:Y:S02]  /*3a20*/  IMAD.U32 R6, R71, 0x10000, RZ ;  /* 0x0001000047067824 */ /* 0x000fe400078e00ff */
        /* <DEDUP_REMOVED lines=8> */
[----:B------:R-:W-:-:S02]  /*3ab0*/  IMAD.U32 R15, R14, 0x10000, RZ ;  /* 0x000100000e0f7824 */ /* 0x000fc400078e00ff */
        /* <DEDUP_REMOVED lines=31> */
.L_x_1264:
[----:B------:R-:W-:Y:S05]  /*3cb0*/  BSYNC B1 ;  /* 0x0000000000017941 */ /* 0x000fea0003800000 */
.L_x_1263:
        /* <DEDUP_REMOVED lines=8> */
.L_x_1244:
[----:B------:R-:W-:-:S13]  /*3d40*/  ISETP.NE.AND P5, PT, R188, 0x3, PT ;  /* 0x00000003bc00780c */ /* 0x000fda0003fa5270 */
[----:B------:R-:W-:Y:S05]  /*3d50*/  @!P5 BRA `(.L_x_1265) ;  /* 0x000000000004d947 */ /* 0x000fea0003800000 */
[----:B------:R-:W-:Y:S01]  /*3d60*/  BPT.TRAP 0x1 ;  /* 0x000000040000795c */ /* 0x000fe20000300000 */
.L_x_1265:
[----:B------:R-:W-:Y:S01]  /*3d70*/  IMAD R63, R22, 0x8, R2 ;  /* 0x00000008163f7824 */ /* 0x000fe200078e0202 */
[----:B------:R-:W-:Y:S01]  /*3d80*/  SHF.L.U32 R74, R185, 0x1f, RZ ;  /* 0x0000001fb94a7819 */ /* 0x000fe200000006ff */
[----:B------:R-:W-:Y:S01]  /*3d90*/  BSSY B1, `(.L_x_1266) ;  /* 0x0000004000017945 */ /* 0x000fe20003800000 */
[----:B------:R-:W-:Y:S02]  /*3da0*/  SHF.R.S32.HI R67, RZ, 0x1f, R65 ;  /* 0x0000001fff437819 */ /* 0x000fe40000011441 */
[----:B------:R-:W0:Y:S02]  /*3db0*/  SYNCS.PHASECHK.TRANS64.TRYWAIT P0, [R63+URZ+0x38890], R74 ;  /* 0x0388904a3f0075a7 */ /* 0x000e24000800017f */
[----:B0-----:R-:W-:Y:S05]  /*3dc0*/  @!P0 BRA `(.L_x_1267) ;  /* 0x0000017400148947 */ /* 0x001fea0003800000 */
.L_x_1500:
[----:B------:R-:W-:Y:S05]  /*3dd0*/  BSYNC B1 ;  /* 0x0000000000017941 */ /* 0x000fea0003800000 */
.L_x_1266:
        /* <DEDUP_REMOVED lines=26> */
.L_x_1504:
        /* <DEDUP_REMOVED lines=18> */
.L_x_1252:
[----:B------:R-:W-:Y:S05]  /*40a0*/  BSYNC B0 ;  /* 0x0000000000007941 */ /* 0x000fea0003800000 */
.L_x_1243:
        /* <DEDUP_REMOVED lines=17> */
.L_x_1270:
[----:B------:R-:W-:Y:S05]  /*41c0*/  BSYNC B0 ;  /* 0x0000000000007941 */ /* 0x000fea0003800000 */
.L_x_1269:
[----:B------:R-:W2:Y:S01]  /*41d0*/  SYNCS.PHASECHK.TRANS64.TRYWAIT P5, [R63+URZ+0x388b0], R74 ;  /* 0x0388b04a3f0075a7 */ /* 0x000ea200080a017f */
[----:B------:R-:W-:Y:S04]  /*41e0*/  BSSY B0, `(.L_x_1271) ;  /* 0x0000002000007945 */ /* 0x000fe80003800000 */
[----:B--2---:R-:W-:Y:S05]  /*41f0*/  @!P5 BRA `(.L_x_1272) ;  /* 0x000001700060d947 */ /* 0x004fea0003800000 */
.L_x_1505:
[----:B------:R-:W-:Y:S05]  /*4200*/  BSYNC B0 ;  /* 0x0000000000007941 */ /* 0x000fea0003800000 */
.L_x_1271:
        /* <DEDUP_REMOVED lines=23> */
[----:B------:R-:W4:Y:S01]  /*4380*/  LDL R31, [R1] ;  /* 0x00000000011f7983 */ /* 0x000f220000100800 */
[----:B------:R-:W-:-:S03]  /*4390*/  ULDC UR4, c[0x0][0x320] ;  /* 0x0000c80000047ab9 */ /* 0x000fc60000000800 */
[----:B------:R-:W5:Y:S04]  /*43a0*/  LDL R30, [R1+0x4] ;  /* 0x00000400011e7983 */ /* 0x000f680000100800 */
[----:B------:R-:W2:Y:S04]  /*43b0*/  LDL R29, [R1+0x8] ;  /* 0x00000800011d7983 */ /* 0x000ea80000100800 */
[----:B------:R-:W2:Y:S01]  /*43c0*/  LDL R28, [R1+0xc] ;  /* 0x00000c00011c7983 */ /* 0x000ea20000100800 */
[----:B------:R-:W-:Y:S01]  /*43d0*/  ISETP.GE.AND P6, PT, R16, UR4, PT ;  /* 0x0000000410007c0c */ /* 0x000fe2000bfc6270 */
[----:B------:R-:W-:-:S02]  /*43e0*/  IMAD R9, R22, 0x8000, R52 ;  /* 0x0000800016097824 */ /* 0x000fc400078e0234 */
[----:B------:R-:W2:Y:S02]  /*43f0*/  LDL R15, [R1+0x10] ;  /* 0x00001000010f7983 */ /* 0x000ea40000100800 */
[C---:B------:R-:W-:Y:S01]  /*4400*/  IMAD R12, R9.reuse, 0x2, R2 ;  /* 0x00000002090c7824 */ /* 0x040fe200078e0202 */
[----:B------:R-:W-:Y:S01]  /*4410*/  LOP3.LUT P5, RZ, R190, 0x4, RZ, 0xc0, !PT ;  /* 0x00000004beff7812 */ /* 0x000fe200078ac0ff */
[----:B------:R-:W2:Y:S01]  /*4420*/  LDL R14, [R1+0x14] ;  /* 0x00001400010e7983 */ /* 0x000ea20000100800 */
[----:B------:R-:W-:-:S03]  /*4430*/  VIADD R13, R9, 0x20 ;  /* 0x00000020090d7836 */ /* 0x000fc60000000000 */
[----:B------:R-:W2:Y:S04]  /*4440*/  LDL R56, [R1+0x18] ;  /* 0x0000180001387983 */ /* 0x000ea80000100800 */
[----:B------:R-:W0:Y:S04]  /*4450*/  @!P6 LDS.128 R4, [R12+0x400] ;  /* 0x000400000c04e984 */ /* 0x000e280000000c00 */
        /* <DEDUP_REMOVED lines=19> */
[C---:B------:R-:W-:Y:S01]  /*4590*/  ISETP.GE.AND P6, PT, R214.reuse, UR4, PT ;  /* 0x00000004d6007c0c */ /* 0x040fe2000bfc6270 */
[----:B------:R-:W3:Y:S04]  /*45a0*/  LDL R31, [R1+0x1c] ;  /* 0x00001c00011f7983 */ /* 0x000ee80000100800 */
[----:B-1----:R0:W-:Y:S08]  /*45b0*/  @!P5 ST.E.128 desc[UR40][R8.64], R4 ;  /* 0x000000040800d985 */ /* 0x0021f0000c101d28 */
[----:B------:R-:W1:Y:S01]  /*45c0*/  @!P6 LDS.128 R4, [R12+0x4400] ;  /* 0x004400000c04e984 */ /* 0x000e620000000c00 */
[----:B0-----:R-:W-:-:S05]  /*45d0*/  @!P6 LEA R8, P5, R214, R11, 0x1 ;  /* 0x0000000bd608e211 */ /* 0x001fca00078a08ff */
[----:B-----5:R-:W-:Y:S02]  /*45e0*/  @!P6 IMAD.X R9, R10, 0x1, R30, P5 ;  /* 0x000000010a09e824 */ /* 0x020fe400028e061e */
[----:B------:R-:W4:Y:S01]  /*45f0*/  LDL R30, [R1+0x20] ;  /* 0x00002000011e7983 */ /* 0x000f220000100800 */
[----:B------:R-:W-:-:S03]  /*4600*/  ISETP.GE.AND P5, PT, R213, UR4, PT ;  /* 0x00000004d5007c0c */ /* 0x000fc6000bfa6270 */
[----:B-1----:R0:W-:Y:S10]  /*4610*/  @!P6 ST.E.128 desc[UR40][R8.64], R4 ;  /* 0x000000040800e985 */ /* 0x0021f4000c101d28 */
[----:B------:R-:W1:Y:S01]  /*4620*/  @!P5 LDS.128 R4, [R13+0x4400] ;  /* 0x004400000d04d984 */ /* 0x000e620000000c00 */
[----:B0-----:R-:W-:-:S05]  /*4630*/  @!P5 LEA R8, P6, R213, R11, 0x1 ;  /* 0x0000000bd508d211 */ /* 0x001fca00078c08ff */
[----:B--2---:R-:W-:Y:S02]  /*4640*/  @!P5 IMAD.X R9, R10, 0x1, R29, P6 ;  /* 0x000000010a09d824 */ /* 0x004fe400030e061d */
[----:B------:R-:W2:Y:S01]  /*4650*/  LDL R29, [R1+0x24] ;  /* 0x00002400011d7983 */ /* 0x000ea20000100800 */
[----:B------:R-:W-:-:S03]  /*4660*/  ISETP.GE.AND P6, PT, R212, UR4, PT ;  /* 0x00000004d4007c0c */ /* 0x000fc6000bfc6270 */
[----:B-1----:R0:W-:Y:S10]  /*4670*/  @!P5 ST.E.128 desc[UR40][R8.64], R4 ;  /* 0x000000040800d985 */ /* 0x0021f4000c101d28 */
[----:B------:R-:W1:Y:S01]  /*4680*/  @!P6 LDS.128 R4, [R12+0x6400] ;  /* 0x006400000c04e984 */ /* 0x000e620000000c00 */
[----:B0-----:R-:W-:-:S05]  /*4690*/  @!P6 LEA R8, P5, R212, R11, 0x1 ;  /* 0x0000000bd408e211 */ /* 0x001fca00078a08ff */
[----:B------:R-:W-:Y:S02]  /*46a0*/  @!P6 IMAD.X R9, R10, 0x1, R28, P5 ;  /* 0x000000010a09e824 */ /* 0x000fe400028e061c */
[----:B------:R-:W5:Y:S01]  /*46b0*/  LDL R28, [R1+0x28] ;  /* 0x00002800011c7983 */ /* 0x000f620000100800 */
        /* <DEDUP_REMOVED lines=21> */
[----:B---3--:R-:W-:Y:S01]  /*4810*/  @!P6 IMAD.X R9, R10, 0x1, R31, P5 ;  /* 0x000000010a09e824 */ /* 0x008fe200028e061f */
        /* <DEDUP_REMOVED lines=24> */
[----:B------:R-:W-:-:S05]  /*49a0*/  @!P5 IMAD.X R9, R10, 0x1, R14, P6 ;  /* 0x000000010a09d824 */ /* 0x000fca00030e060e */
[----:B-1----:R4:W-:Y:S03]  /*49b0*/  @!P5 ST.E.128 desc[UR40][R8.64], R4 ;  /* 0x000000040800d985 */ /* 0x0029e6000c101d28 */
.L_x_1274:
[----:B------:R-:W-:Y:S05]  /*49c0*/  BSYNC B0 ;  /* 0x0000000000007941 */ /* 0x000fea0003800000 */
.L_x_1273:
        /* <DEDUP_REMOVED lines=17> */
.L_x_1238:
[----:B------:R-:W2:Y:S01]  /*4ae0*/  LDL R4, [R1+0x6c] ;  /* 0x00006c0001047983 */ /* 0x000ea20000100800 */
[----:B------:R-:W-:Y:S01]  /*4af0*/  BSSY B0, `(.L_x_1276) ;  /* 0x0000046000007945 */ /* 0x000fe20003800000 */
[----:B------:R-:W-:Y:S01]  /*4b00*/  CS2R R160, SRZ ;  /* 0x0000000000a07805 */ /* 0x000fe2000001ff00 */
[----:B------:R-:W-:Y:S01]  /*4b10*/  IMAD.MOV.U32 R162, RZ, RZ, RZ ;  /* 0x000000ffffa27224 */ /* 0x000fe200078e00ff */
        /* <DEDUP_REMOVED lines=45> */
[----:B------:R-:W-:Y:S02]  /*4df0*/  CS2R R14, SRZ ;  /* 0x00000000000e7805 */ /* 0x000fe4000001ff00 */
[----:B------:R-:W-:Y:S01]  /*4e00*/  CS2R R68, SRZ ;  /* 0x0000000000447805 */ /* 0x000fe2000001ff00 */
[----:B------:R-:W-:Y:S01]  /*4e10*/  IMAD.MOV.U32 R67, RZ, RZ, RZ ;  /* 0x000000ffff437224 */ /* 0x000fe200078e00ff */
[----:B------:R-:W-:-:S02]  /*4e20*/  CS2R R12, SRZ ;  /* 0x00000000000c7805 */ /* 0x000fc4000001ff00 */
[----:B------:R-:W-:Y:S02]  /*4e30*/  CS2R R64, SRZ ;  /* 0x0000000000407805 */ /* 0x000fe4000001ff00 */
[----:B0-----:R-:W-:Y:S02]  /*4e40*/  CS2R R62, SRZ ;  /* 0x00000000003e7805 */ /* 0x001fe4000001ff00 */
[----:B------:R-:W-:Y:S02]  /*4e50*/  CS2R R60, SRZ ;  /* 0x00000000003c7805 */ /* 0x000fe4000001ff00 */
[----:B------:R-:W-:Y:S01]  /*4e60*/  CS2R R58, SRZ ;  /* 0x00000000003a7805 */ /* 0x000fe2000001ff00 */
[----:B------:R-:W-:Y:S01]  /*4e70*/  IMAD.MOV.U32 R155, RZ, RZ, RZ ;  /* 0x000000ffff9b7224 */ /* 0x000fe200078e00ff */
[----:B------:R-:W-:Y:S02]  /*4e80*/  CS2R R156, SRZ ;  /* 0x00000000009c7805 */ /* 0x000fe4000001ff00 */
[----:B------:R-:W-:-:S02]  /*4e90*/  CS2R R54, SRZ ;  /* 0x0000000000367805 */ /* 0x000fc4000001ff00 */
[----:B------:R-:W-:Y:S02]  /*4ea0*/  CS2R R158, SRZ ;  /* 0x00000000009e7805 */ /* 0x000fe4000001ff00 */
[----:B------:R-:W-:Y:S02]  /*4eb0*/  CS2R R50, SRZ ;  /* 0x0000000000327805 */ /* 0x000fe4000001ff00 */
        /* <DEDUP_REMOVED lines=9> */
.L_x_1277:
[----:B------:R-:W-:Y:S05]  /*4f50*/  BSYNC B0 ;  /* 0x0000000000007941 */ /* 0x000fea0003800000 */
.L_x_1276:
[----:B------:R-:W-:Y:S01]  /*4f60*/  BSSY B7, `(.L_x_1278) ;  /* 0x0000ad5000077945 */ /* 0x000fe20003800000 */
[----:B---3--:R-:W-:Y:S01]  /*4f70*/  IMAD.MOV.U32 R10, RZ, RZ, RZ ;  /* 0x000000ffff0a7224 */ /* 0x008fe200078e00ff */
[----:B------:R-:W-:Y:S01]  /*4f80*/  CS2R R8, SRZ ;  /* 0x0000000000087805 */ /* 0x000fe2000001ff00 */
[----:B------:R-:W-:Y:S01]  /*4f90*/  IMAD.MOV.U32 R36, RZ, RZ, RZ ;  /* 0x000000ffff247224 */ /* 0x000fe200078e00ff */
[----:B------:R-:W-:Y:S01]  /*4fa0*/  CS2R R6, SRZ ;  /* 0x0000000000067805 */ /* 0x000fe2000001ff00 */
[----:B------:R-:W-:Y:S01]  /*4fb0*/  IMAD.MOV.U32 R35, RZ, RZ, RZ ;  /* 0x000000ffff237224 */ /* 0x000fe200078e00ff */
[----:B------:R-:W-:Y:S01]  /*4fc0*/  CS2R R4, SRZ ;  /* 0x0000000000047805 */ /* 0x000fe2000001ff00 */
[----:B------:R-:W-:Y:S02]  /*4fd0*/  IMAD.MOV.U32 R32, RZ, RZ, RZ ;  /* 0x000000ffff207224 */ /* 0x000fe400078e00ff */
[----:B------:R-:W-:Y:S02]  /*4fe0*/  IMAD.MOV.U32 R31, RZ, RZ, RZ ;  /* 0x000000ffff1f7224 */ /* 0x000fe400078e00ff */
[----:B------:R-:W-:-:S02]  /*4ff0*/  IMAD.MOV.U32 R152, RZ, RZ, RZ ;  /* 0x000000ffff987224 */ /* 0x000fc400078e00ff */
[----:B------:R-:W-:Y:S02]  /*5000*/  IMAD.MOV.U32 R154, RZ, RZ, RZ ;  /* 0x000000ffff9a7224 */ /* 0x000fe400078e00ff */
[----:B------:R-:W-:Y:S01]  /*5010*/  IMAD.MOV.U32 R0, RZ, RZ, RZ ;  /* 0x000000ffff007224 */ /* 0x000fe200078e00ff */
[----:B------:R-:W-:Y:S06]  /*5020*/  @!P1 BRA `(.L_x_1279) ;  /* 0x0000001800689947 */ /* 0x000fec0003800000 */
[----:B------:R-:W-:Y:S02]  /*5030*/  ISETP.GE.AND P1, PT, R169, 0x1, PT ;  /* 0x00000001a900780c */ /* 0x000fe40003f26270 */
[----:B------:R-:W-:-:S11]  /*5040*/  PLOP3.LUT P0, PT, PT, PT, PT, 0x80, 0x0 ;  /* 0x000000000000781c */ /* 0x000fd60003f0f070 */
[----:B------:R-:W-:Y:S05]  /*5050*/  @!P1 BRA `(.L_x_1280) ;  /* 0x000000ac00149947 */ /* 0x000fea0003800000 */
[----:B------:R-:W0:Y:S01]  /*5060*/  S2R R20, SR_TID.X ;  /* 0x0000000000147919 */ /* 0x000e220000002100 */
[----:B------:R-:W-:Y:S01]  /*5070*/  IMAD.MOV.U32 R5, RZ, RZ, 0x40000040 ;  /* 0x40000040ff057424 */ /* 0x000fe200078e00ff */
[----:B------:R-:W-:Y:S01]  /*5080*/  BAR.SYNC.DEFER_BLOCKING 0xe, 0x100 ;  /* 0x0384000000007b1d */ /* 0x000fe20000010000 */
[----:B------:R-:W-:-:S03]  /*5090*/  IMAD.MOV.U32 R7, RZ, RZ, 0x40000040 ;  /* 0x40000040ff077424 */ /* 0x000fc600078e00ff */
[----:B------:R-:W-:Y:S01]  /*50a0*/  R2UR UR5, R5 ;  /* 0x00000000050572ca */ /* 0x000fe200000e0000 */
[----:B------:R-:W-:Y:S01]  /*50b0*/  IMAD.MOV.U32 R11, RZ, RZ, 0x40000040 ;  /* 0x40000040ff0b7424 */ /* 0x000fe200078e00ff */
[----:B------:R-:W-:Y:S01]  /*50c0*/  ISETP.NE.AND P2, PT, R188, 0x3, PT ;  /* 0x00000003bc00780c */ /* 0x000fe20003f45270 */
[----:B------:R-:W-:Y:S01]  /*50d0*/  IMAD.MOV.U32 R9, RZ, RZ, 0x40000040 ;  /* 0x40000040ff097424 */ /* 0x000fe200078e00ff */
[----:B------:R-:W-:Y:S01]  /*50e0*/  R2UR UR7, R7 ;  /* 0x00000000070772ca */ /* 0x000fe200000e0000 */
[----:B------:R-:W-:Y:S01]  /*50f0*/  IMAD.MOV.U32 R7, RZ, RZ, 0x40000040 ;  /* 0x40000040ff077424 */ /* 0x000fe200078e00ff */
[----:B------:R-:W-:Y:S01]  /*5100*/  R2UR UR15, R11 ;  /* 0x000000000b0f72ca */ /* 0x000fe200000e0000 */
[----:B------:R-:W-:Y:S01]  /*5110*/  IMAD.MOV.U32 R11, RZ, RZ, 0x40000040 ;  /* 0x40000040ff0b7424 */ /* 0x000fe200078e00ff */
[----:B------:R-:W-:Y:S01]  /*5120*/  R2UR UR11, R9 ;  /* 0x00000000090b72ca */ /* 0x000fe200000e0000 */
[----:B------:R-:W-:-:S03]  /*5130*/  IMAD.MOV.U32 R9, RZ, RZ, 0x40000040 ;  /* 0x40000040ff097424 */ /* 0x000fc600078e00ff */
[----:B------:R-:W-:Y:S02]  /*5140*/  R2UR UR9, R11 ;  /* 0x000000000b0972ca */ /* 0x000fe400000e0000 */
[----:B------:R-:W-:Y:S01]  /*5150*/  R2UR UR13, R9 ;  /* 0x00000000090d72ca */ /* 0x000fe200000e0000 */
[----:B-----5:R-:W-:Y:S01]  /*5160*/  WARPGROUP.ARRIVE ;  /* 0x00000000000079c5 */ /* 0x020fe20000000000 */
        /* <DEDUP_REMOVED lines=10> */
[----:B------:R-:W-:Y:S01]  /*5210*/  SHF.R.U32.HI R4, RZ, 0x4, R0 ;  /* 0x00000004ff047819 */ /* 0x000fe20000011600 */
[----:B------:R-:W-:-:S03]  /*5220*/  VIADD R3, R3, 0x400 ;  /* 0x0000040003037836 */ /* 0x000fc60000000000 */
[----:B------:R-:W-:Y:S02]  /*5230*/  LOP3.LUT R4, R4, 0x3fff, RZ, 0xc0, !PT ;  /* 0x00003fff04047812 */ /* 0x000fe400078ec0ff */
[----:B------:R-:W-:Y:S02]  /*5240*/  SHF.R.U32.HI R3, RZ, 0x4, R3 ;  /* 0x00000004ff037819 */ /* 0x000fe40000011603 */
[----:B------:R-:W-:Y:S02]  /*5250*/  LOP3.LUT R4, R4, 0x10000, RZ, 0xfc, !PT ;  /* 0x0001000004047812 */ /* 0x000fe400078efcff */
[----:B------:R-:W-:Y:S02]  /*5260*/  LOP3.LUT R0, R3, 0x3fff, RZ, 0xc0, !PT ;  /* 0x00003fff03007812 */ /* 0x000fe400078ec0ff */
[----:B------:R-:W-:Y:S02]  /*5270*/  R2UR UR4, R4 ;  /* 0x00000000040472ca */ /* 0x000fe400000e0000 */
[----:B------:R-:W-:-:S05]  /*5280*/  LOP3.LUT R0, R0, 0x2000000, RZ, 0xfc, !PT ;  /* 0x0200000000007812 */ /* 0x000fca00078efcff */
[----:B------:R-:W-:-:S04]  /*5290*/  IMAD R6, R18, 0x1000, R0 ;  /* 0x0000100012067824 */ /* 0x000fc800078e0200 */
[C---:B------:R-:W-:Y:S01]  /*52a0*/  VIADD R10, R6.reuse, 0x100 ;  /* 0x00000100060a7836 */ /* 0x040fe20000000000 */
[C---:B------:R-:W-:Y:S01]  /*52b0*/  R2UR UR6, R6.reuse ;  /* 0x00000000060672ca */ /* 0x040fe200000e0000 */
[C---:B------:R-:W-:Y:S02]  /*52c0*/  VIADD R8, R6.reuse, 0x80 ;  /* 0x0000008006087836 */ /* 0x040fe40000000000 */
[----:B------:R-:W-:Y:S01]  /*52d0*/  VIADD R6, R6, 0x180 ;  /* 0x0000018006067836 */ /* 0x000fe20000000000 */
[----:B------:R-:W-:Y:S01]  /*52e0*/  R2UR UR14, R10 ;  /* 0x000000000a0e72ca */ /* 0x000fe200000e0000 */
[----:B------:R-:W-:Y:S01]  /*52f0*/  VIADD R10, R4, 0x2 ;  /* 0x00000002040a7836 */ /* 0x000fe20000000000 */
[----:B------:R-:W-:Y:S01]  /*5300*/  R2UR UR10, R8 ;  /* 0x00000000080a72ca */ /* 0x000fe200000e0000 */
[----:B------:R-:W-:-:S03]  /*5310*/  VIADD R8, R4, 0x4 ;  /* 0x0000000404087836 */ /* 0x000fc60000000000 */
[----:B------:R-:W-:Y:S02]  /*5320*/  R2UR UR8, R10 ;  /* 0x000000000a0872ca */ /* 0x000fe400000e0000 */
[----:B------:R-:W-:Y:S01]  /*5330*/  R2UR UR12, R8 ;  /* 0x00000000080c72ca */ /* 0x000fe200000e0000 */
[----:B------:R-:W-:Y:S01]  /*5340*/  HGMMA.64x256x16.F32.BF16 R24, gdesc[UR4].tnspB, RZ, !UPT, gsb0 ;  /* 0x43e00000041879f0 */ /* 0x000fe2000c0018ff */
[----:B------:R-:W-:Y:S01]  /*5350*/  R2UR UR6, R6 ;  /* 0x00000000060672ca */ /* 0x000fe200000e0000 */
[----:B------:R-:W-:Y:S01]  /*5360*/  VIADD R6, R4, 0x6 ;  /* 0x0000000604067836 */ /* 0x000fe20000000000 */
[----:B------:R-:W-:Y:S01]  /*5370*/  R2UR UR7, R7 ;  /* 0x00000000070772ca */ /* 0x000fe200000e0000 */
[----:B------:R-:W-:-:S03]  /*5380*/  IMAD.MOV.U32 R7, RZ, RZ, 0x40000040 ;  /* 0x40000040ff077424 */ /* 0x000fc600078e00ff */
[----:B------:R-:W-:Y:S02]  /*5390*/  R2UR UR4, R6 ;  /* 0x00000000060472ca */ /* 0x000fe400000e0000 */
[----:B------:R-:W-:Y:S01]  /*53a0*/  R2UR UR5, R7 ;  /* 0x00000000070572ca */ /* 0x000fe200000e0000 */
        /* <DEDUP_REMOVED lines=16> */
.L_x_1281:
[----:B------:R-:W-:Y:S01]  /*54b0*/  IMAD R3, R18, 0x8, R2 ;  /* 0x0000000812037824 */ /* 0x000fe200078e0202 */
[----:B------:R-:W-:Y:S01]  /*54c0*/  ISETP.GE.AND P0, PT, R169, 0x41, PT ;  /* 0x00000041a900780c */ /* 0x000fe20003f06270 */
[----:B------:R-:W-:Y:S02]  /*54d0*/  BSSY B0, `(.L_x_1282) ;  /* 0x00000c2000007945 */ /* 0x000fe40003800000 */
[----:B------:R-:W-:-:S05]  /*54e0*/  VIADD R3, R3, 0x38860 ;  /* 0x0003886003037836 */ /* 0x000fca0000000000 */
[----:B------:R-:W-:-:S04]  /*54f0*/  PRMT R3, R189, 0x654, R3 ;  /* 0x00000654bd037816 */ /* 0x000fc80000000003 */
[----:B------:R0:W-:Y:S01]  /*5500*/  SYNCS.ARRIVE.TRANS64.RED.A1T0 RZ, [R3+URZ], RZ ;  /* 0x000000ff03ff79a7 */ /* 0x0001e2000810043f */
[----:B------:R-:W-:Y:S05]  /*5510*/  @!P0 BRA `(.L_x_1283) ;  /* 0x0000000800f48947 */ /* 0x000fea0003800000 */
[----:B------:R-:W-:-:S07]  /*5520*/  VIADD R170, R170, 0xfffffffe ;  /* 0xfffffffeaaaa7836 */ /* 0x000fce0000000000 */
.L_x_1285:
[----:B------:R-:W-:Y:S01]  /*5530*/  BAR.SYNC.DEFER_BLOCKING 0xe, 0x100 ;  /* 0x0384000000007b1d */ /* 0x000fe20000010000 */
[----:B01----:R-:W-:Y:S01]  /*5540*/  IMAD R3, R18, 0x40, R194 ;  /* 0x0000004012037824 */ /* 0x003fe200078e02c2 */
[----:B------:R-:W-:Y:S01]  /*5550*/  R2UR UR4, R4 ;  /* 0x00000000040472ca */ /* 0x000fe200000e0000 */
[----:B------:R-:W-:Y:S01]  /*5560*/  VIADD R18, R18, 0x1 ;  /* 0x0000000112127836 */ /* 0x000fe20000000000 */
[----:B------:R-:W-:Y:S01]  /*5570*/  R2UR UR5, R5 ;  /* 0x00000000050572ca */ /* 0x000fe200000e0000 */
[----:B------:R-:W-:Y:S02]  /*5580*/  IMAD R3, R3, 0x4, R2 ;  /* 0x0000000403037824 */ /* 0x000fe400078e0202 */
[----:B------:R-:W-:Y:S01]  /*5590*/  IMAD.MOV.U32 R13, RZ, RZ, 0x40000040 ;  /* 0x40000040ff0d7424 */ /* 0x000fe200078e00ff */
[----:B------:R-:W-:Y:S01]  /*55a0*/  ISETP.NE.AND P0, PT, R18, 0x2, PT ;  /* 0x000000021200780c */ /* 0x000fe20003f05270 */
[----:B------:R-:W-:-:S03]  /*55b0*/  IMAD.MOV.U32 R15, RZ, RZ, 0x40000040 ;  /* 0x40000040ff0f7424 */ /* 0x000fc600078e00ff */
[----:B------:R-:W-:Y:S02]  /*55c0*/  SEL R18, R18, RZ, P0 ;  /* 0x000000ff12127207 */ /* 0x000fe40000000000 */
[----:B------:R-:W-:Y:S01]  /*55d0*/  R2UR UR7, R13 ;  /* 0x000000000d0772ca */ /* 0x000fe200000e0000 */
[----:B------:R-:W-:Y:S01]  /*55e0*/  IMAD.MOV.U32 R13, RZ, RZ, 0x40000040 ;  /* 0x40000040ff0d7424 */ /* 0x000fe200078e00ff */
        /* <DEDUP_REMOVED lines=66> */
[----:B------:R-:W-:-:S02]  /*5a10*/  IMAD R12, R18, 0x1000, R0 ;  /* 0x00001000120c7824 */ /* 0x000fc400078e0200 */
[-C--:B-1----:R-:W-:Y:S01]  /*5a20*/  FMUL.FTZ R26, R26, R3.reuse ;  /* 0x000000031a1a7220 */ /* 0x082fe20000410000 */
[-C--:B------:R-:W-:Y:S01]  /*5a30*/  FMUL.FTZ R27, R27, R3.reuse ;  /* 0x000000031b1b7220 */ /* 0x080fe20000410000 */
[-C--:B------:R-:W-:Y:S01]  /*5a40*/  FMUL.FTZ R30, R30, R3.reuse ;  /* 0x000000031e1e7220 */ /* 0x080fe20000410000 */
[-C--:B------:R-:W-:Y:S01]  /*5a50*/  FMUL.FTZ R31, R31, R3.reuse ;  /* 0x000000031f1f7220 */ /* 0x080fe20000410000 */
[----:B------:R-:W-:Y:S01]  /*5a60*/  R2UR UR6, R12 ;  /* 0x000000000c0672ca */ /* 0x000fe200000e0000 */
        /* <DEDUP_REMOVED lines=60> */
[----:B------:R-:W-:-:S02]  /*5e30*/  VIADD R14, R12, 0x80 ;  /* 0x000000800c0e7836 */ /* 0x000fc40000000000 */
[----:B------:R-:W-:Y:S02]  /*5e40*/  IMAD.MOV.U32 R3, RZ, RZ, R170 ;  /* 0x000000ffff037224 */ /* 0x000fe400078e00aa */
[----:B------:R-:W-:Y:S01]  /*5e50*/  VIADD R170, R170, 0xffffffff ;  /* 0xffffffffaaaa7836 */ /* 0x000fe20000000000 */
[----:B------:R-:W-:Y:S02]  /*5e60*/  WARPGROUP.ARRIVE ;  /* 0x00000000000079c5 */ /* 0x000fe40000000000 */
[----:B------:R-:W-:Y:S02]  /*5e70*/  ISETP.GT.AND P1, PT, R3, RZ, PT ;  /* 0x000000ff0300720c */ /* 0x000fe40003f24270 */
[----:B------:R-:W-:Y:S02]  /*5e80*/  SEL R3, RZ, 0x1, P0 ;  /* 0x00000001ff037807 */ /* 0x000fe40000000000 */
[----:B------:R-:W-:Y:S01]  /*5e90*/  HGMMA.64x256x16.F32.BF16 R24, gdesc[UR4].tnspB, R24, gsb0 ;  /* 0x43e00000041879f0 */ /* 0x000fe20008001818 */
[----:B------:R-:W-:Y:S01]  /*5ea0*/  R2UR UR6, R14 ;  /* 0x000000000e0672ca */ /* 0x000fe200000e0000 */
[----:B------:R-:W-:Y:S01]  /*5eb0*/  VIADD R14, R12, 0x100 ;  /* 0x000001000c0e7836 */ /* 0x000fe20000000000 */
[----:B------:R-:W-:Y:S01]  /*5ec0*/  R2UR UR7, R15 ;  /* 0x000000000f0772ca */ /* 0x000fe200000e0000 */
[----:B------:R-:W-:Y:S01]  /*5ed0*/  IMAD.MOV.U32 R15, RZ, RZ, 0x40000040 ;  /* 0x40000040ff0f7424 */ /* 0x000fe200078e00ff */
[----:B------:R-:W-:Y:S01]  /*5ee0*/  R2UR UR4, R10 ;  /* 0x000000000a0472ca */ /* 0x000fe200000e0000 */
[----:B------:R-:W-:Y:S01]  /*5ef0*/  VIADD R12, R12, 0x180 ;  /* 0x000001800c0c7836 */ /* 0x000fe20000000000 */
[----:B------:R-:W-:-:S02]  /*5f00*/  R2UR UR5, R11 ;  /* 0x000000000b0572ca */ /* 0x000fc400000e0000 */
[----:B------:R-:W-:Y:S01]  /*5f10*/  LOP3.LUT R184, R184, R3, RZ, 0x3c, !PT ;  /* 0x00000003b8b87212 */ /* 0x000fe200078e3cff */
[----:B------:R-:W-:Y:S02]  /*5f20*/  WARPGROUP.DEPBAR.LE gsb0, 0x0 ;  /* 0x00008000000079c5 */ /* 0x000fe40000010000 */
[----:B------:R-:W-:-:S15]  /*5f30*/  WARPGROUP.ARRIVE ;  /* 0x00000000000079c5 */ /* 0x000fde0000000000 */
[----:B------:R-:W-:-:S01]  /*5f40*/  NOP ;  /* 0x0000000000007918 */ /* 0x000fc20000000000 */
[----:B------:R-:W-:Y:S01]  /*5f50*/  HGMMA.64x256x16.F32.BF16 R24, gdesc[UR4].tnspB, R24, gsb0 ;  /* 0x43e00000041879f0 */ /* 0x000fe20008001818 */
[----:B------:R-:W-:Y:S02]  /*5f60*/  R2UR UR6, R14 ;  /* 0x000000000e0672ca */ /* 0x000fe400000e0000 */
[----:B------:R-:W-:Y:S02]  /*5f70*/  R2UR UR7, R15 ;  /* 0x000000000f0772ca */ /* 0x000fe400000e0000 */
[----:B------:R-:W-:Y:S02]  /*5f80*/  R2UR UR4, R8 ;  /* 0x00000000080472ca */ /* 0x000fe400000e0000 */
[----:B------:R-:W-:Y:S01]  /*5f90*/  R2UR UR5, R9 ;  /* 0x00000000090572ca */ /* 0x000fe200000e0000 */
[----:B------:R-:W-:Y:S02]  /*5fa0*/  WARPGROUP.DEPBAR.LE gsb0, 0x0 ;  /* 0x00008000000079c5 */ /* 0x000fe40000010000 */
[----:B------:R-:W-:-:S15]  /*5fb0*/  WARPGROUP.ARRIVE ;  /* 0x00000000000079c5 */ /* 0x000fde0000000000 */
[----:B------:R-:W-:-:S03]  /*5fc0*/  NOP ;  /* 0x0000000000007918 */ /* 0x000fc60000000000 */
        /* <DEDUP_REMOVED lines=8> */
[----:B------:R-:W-:Y:S03]  /*6050*/  HGMMA.64x256x16.F32.BF16 R24, gdesc[UR4].tnspB, R24, gsb0 ;  /* 0x43e00000041879f0 */ /* 0x000fe60008001818 */
[----:B------:R-:W-:Y:S02]  /*6060*/  WARPGROUP.DEPBAR.LE gsb0, 0x0 ;  /* 0x00008000000079c5 */ /* 0x000fe40000010000 */
[----:B------:R-:W-:Y:S06]  /*6070*/  BAR.ARV 0xf, 0x100 ;  /* 0x03c4000000007b1d */ /* 0x000fec0000002000 */
[----:B------:R-:W-:Y:S05]  /*6080*/  @!P2 BRA `(.L_x_1284) ;  /* 0x000000000004a947 */ /* 0x000fea0003800000 */
[----:B------:R-:W-:Y:S01]  /*6090*/  BPT.TRAP 0x1 ;  /* 0x000000040000795c */ /* 0x000fe20000300000 */
.L_x_1284:
[----:B------:R-:W-:-:S04]  /*60a0*/  IMAD R3, R18, 0x8, R2 ;  /* 0x0000000812037824 */ /* 0x000fc800078e0202 */
[----:B------:R-:W-:-:S05]  /*60b0*/  VIADD R3, R3, 0x38860 ;  /* 0x0003886003037836 */ /* 0x000fca0000000000 */
[----:B------:R-:W-:-:S04]  /*60c0*/  PRMT R3, R189, 0x654, R3 ;  /* 0x00000654bd037816 */ /* 0x000fc80000000003 */
[----:B------:R1:W-:Y:S01]  /*60d0*/  SYNCS.ARRIVE.TRANS64.RED.A1T0 RZ, [R3+URZ], RZ ;  /* 0x000000ff03ff79a7 */ /* 0x0003e2000810043f */
[----:B------:R-:W-:Y:S05]  /*60e0*/  @P1 BRA `(.L_x_1285) ;  /* 0xfffffff400101947 */ /* 0x000fea000383ffff */
.L_x_1283:
[----:B------:R-:W-:Y:S05]  /*60f0*/  BSYNC B0 ;  /* 0x0000000000007941 */ /* 0x000fea0003800000 */
.L_x_1282:
[----:B------:R-:W-:Y:S01]  /*6100*/  BAR.SYNC.DEFER_BLOCKING 0xe, 0x100 ;  /* 0x0384000000007b1d */ /* 0x000fe20000010000 */
[C---:B01----:R-:W-:Y:S01]  /*6110*/  IMAD R3, R18.reuse, 0x40, R194 ;  /* 0x0000004012037824 */ /* 0x043fe200078e02c2 */
[----:B------:R-:W-:Y:S01]  /*6120*/  PLOP3.LUT P0, PT, PT, PT, PT, 0x8, 0x0 ;  /* 0x000000000000781c */ /* 0x000fe20003f0e170 */
[----:B------:R-:W-:Y:S02]  /*6130*/  VIADD R18, R18, 0x1 ;  /* 0x0000000112127836 */ /* 0x000fe40000000000 */
[----:B------:R-:W-:-:S03]  /*6140*/  IMAD R3, R3, 0x4, R2 ;  /* 0x0000000403037824 */ /* 0x000fc600078e0202 */
[----:B------:R-:W-:-:S04]  /*6150*/  ISETP.NE.AND P1, PT, R18, 0x2, PT ;  /* 0x000000021200780c */ /* 0x000fc80003f25270 */
[----:B------:R-:W-:Y:S01]  /*6160*/  SEL R18, R18, RZ, P1 ;  /* 0x000000ff12127207 */ /* 0x000fe20000800000 */
[----:B------:R-:W0:Y:S04]  /*6170*/  LDS R0, [R3+0x38400] ;  /* 0x0384000003007984 */ /* 0x000e280000000800 */
[----:B------:R1:W2:Y:S02]  /*6180*/  LDS R2, [R3+0x38420] ;  /* 0x0384200003027984 */ /* 0x0002a40000000800 */
[----:B-1----:R-:W-:-:S04]  /*6190*/  SEL R3, RZ, 0x1, P1 ;  /* 0x00000001ff037807 */ /* 0x002fc80000800000 */
[----:B------:R-:W-:Y:S01]  /*61a0*/  LOP3.LUT R184, R184, R3, RZ, 0x3c, !PT ;  /* 0x00000003b8b87212 */ /* 0x000fe200078e3cff */
        /* <DEDUP_REMOVED lines=64> */
[-C--:B--2---:R-:W-:Y:S01]  /*65b0*/  FMUL.FTZ R5, R26, R2.reuse ;  /* 0x000000021a057220 */ /* 0x084fe20000410000 */
        /* <DEDUP_REMOVED lines=65> */
.L_x_1279:
        /* <DEDUP_REMOVED lines=36> */
.L_x_1287:
[----:B------:R-:W-:Y:S05]  /*6c10*/  BSYNC B6 ;  /* 0x0000000000067941 */ /* 0x000fea0003800000 */
.L_x_1286:
        /* <DEDUP_REMOVED lines=13> */
.L_x_1291:
[----:B-1----:R1:W2:Y:S02]  /*6cf0*/  SYNCS.PHASECHK.TRANS64.TRYWAIT P0, [R2+URZ+0x38800], R3 ;  /* 0x03880003020075a7 */ /* 0x0022a4000800017f */
[----:B--2---:R-:W-:Y:S05]  /*6d00*/  @!P0 NANOSLEEP.SYNCS 0x989680 ;  /* 0x009896800000895d */ /* 0x004fea0003900000 */
[----:B------:R-:W2:Y:S02]  /*6d10*/  @!P0 SYNCS.PHASECHK.TRANS64 P0, [R2+URZ+0x38800], R3 ;  /* 0x03880003020085a7 */ /* 0x000ea4000800007f */
[----:B--2---:R-:W-:Y:S05]  /*6d20*/  @!P0 BRA `(.L_x_1291) ;  /* 0xfffffffc00f08947 */ /* 0x004fea000383ffff */
.L_x_1290:
[----:B------:R-:W-:Y:S05]  /*6d30*/  BSYNC B0 ;  /* 0x0000000000007941 */ /* 0x000fea0003800000 */
.L_x_1289:
[----:B------:R-:W-:Y:S05]  /*6d40*/  BRA `(.L_x_1292) ;  /* 0x0000002000c07947 */ /* 0x000fea0003800000 */
.L_x_1288:
[----:B-----5:R-:W-:Y:S01]  /*6d50*/  SHF.R.S32.HI R0, RZ, 0x1f, R27 ;  /* 0x0000001fff007819 */ /* 0x020fe2000001141b */
[----:B------:R-:W-:Y:S01]  /*6d60*/  VIADD R3, R2, 0x20400 ;  /* 0x0002040002037836 */ /* 0x000fe20000000000 */
[----:B------:R-:W-:Y:S01]  /*6d70*/  ULDC.64 UR4, c[0x0][0x3f8] ;  /* 0x0000fe0000047ab9 */ /* 0x000fe20000000a00 */
[----:B------:R-:W-:Y:S01]  /*6d80*/  ULDC.64 UR6, c[0x0][0x408] ;  /* 0x0001020000067ab9 */ /* 0x000fe20000000a00 */
[----:B------:R-:W-:Y:S01]  /*6d90*/  IMAD.WIDE.U32 R4, R27, UR4, RZ ;  /* 0x000000041b047c25 */ /* 0x000fe2000f8e00ff */
[----:B------:R-:W-:Y:S01]  /*6da0*/  BSSY B6, `(.L_x_1293) ;  /* 0x0000020000067945 */ /* 0x000fe20003800000 */
[----:B------:R-:W-:Y:S02]  /*6db0*/  LOP3.LUT P0, RZ, R3, 0x3ff, RZ, 0xc0, !PT ;  /* 0x000003ff03ff7812 */ /* 0x000fe4000780c0ff */
[C---:B------:R-:W-:Y:S02]  /*6dc0*/  IMAD R6, R0.reuse, UR4, RZ ;  /* 0x0000000400067c24 */ /* 0x040fe4000f8e02ff */
[----:B------:R-:W-:-:S02]  /*6dd0*/  IMAD R0, R0, UR6, RZ ;  /* 0x0000000600007c24 */ /* 0x000fc4000f8e02ff */
[C---:B------:R-:W-:Y:S01]  /*6de0*/  IMAD R3, R27.reuse, UR5, R6 ;  /* 0x000000051b037c24 */ /* 0x040fe2000f8e0206 */
[----:B------:R-:W-:Y:S01]  /*6df0*/  ULDC.64 UR4, c[0x0][0x3e8] ;  /* 0x0000fa0000047ab9 */ /* 0x000fe20000000a00 */
[----:B------:R-:W-:Y:S01]  /*6e00*/  IMAD.WIDE.U32 R6, R27, UR6, RZ ;  /* 0x000000061b067c25 */ /* 0x000fe2000f8e00ff */
[----:B------:R-:W-:-:S03]  /*6e10*/  LEA R26, P1, R4, UR4, 0x1 ;  /* 0x00000004041a7c11 */ /* 0x000fc6000f8208ff */
[----:B------:R-:W-:Y:S01]  /*6e20*/  IMAD R29, R27, UR7, R0 ;  /* 0x000000071b1d7c24 */ /* 0x000fe2000f8e0200 */
[----:B------:R-:W-:Y:S01]  /*6e30*/  ULDC.64 UR6, c[0x0][0x400] ;  /* 0x0001000000067ab9 */ /* 0x000fe20000000a00 */
[----:B------:R-:W-:Y:S01]  /*6e40*/  IMAD.IADD R27, R3, 0x1, R5 ;  /* 0x00000001031b7824 */ /* 0x000fe200078e0205 */
[----:B------:R-:W-:Y:S01]  /*6e50*/  LEA R28, P2, R6, UR6, 0x1 ;  /* 0x00000006061c7c11 */ /* 0x000fe2000f8408ff */
[----:B------:R-:W-:-:S03]  /*6e60*/  IMAD.IADD R29, R29, 0x1, R7 ;  /* 0x000000011d1d7824 */ /* 0x000fc600078e0207 */
[----:B------:R-:W-:Y:S02]  /*6e70*/  LEA.HI.X R27, R4, UR5, R27, 0x1, P1 ;  /* 0x00000005041b7c11 */ /* 0x000fe400088f0c1b */
[----:B------:R-:W-:Y:S01]  /*6e80*/  LEA.HI.X R29, R6, UR7, R29, 0x1, P2 ;  /* 0x00000007061d7c11 */ /* 0x000fe200090f0c1d */
[----:B------:R-:W-:Y:S06]  /*6e90*/  @!P0 BRA `(.L_x_1294) ;  /* 0x0000000000408947 */ /* 0x000fec0003800000 */
        /* <DEDUP_REMOVED lines=16> */
.L_x_1294:
[----:B------:R-:W-:Y:S05]  /*6fa0*/  BSYNC B6 ;  /* 0x0000000000067941 */ /* 0x000fea0003800000 */
.L_x_1293:
        /* <DEDUP_REMOVED lines=11> */
.L_x_1511:
[----:B------:R-:W5:Y:S01]  /*7060*/  LDL R7, [R1+0x54] ;  /* 0x0000540001077983 */ /* 0x000f620000100800 */
[----:B------:R-:W-:Y:S01]  /*7070*/  ULDC UR4, c[0x0][0x448] ;  /* 0x0001120000047ab9 */ /* 0x000fe20000000800 */
[----:B------:R-:W-:Y:S01]  /*7080*/  BSSY B1, `(.L_x_1298) ;  /* 0x0000024000017945 */ /* 0x000fe20003800000 */
[----:B------:R-:W-:Y:S01]  /*7090*/  IMAD R24, R24, UR4, RZ ;  /* 0x0000000418187c24 */ /* 0x000fe2000f8e02ff */
[----:B------:R-:W-:Y:S02]  /*70a0*/  CS2R R8, SRZ ;  /* 0x0000000000087805 */ /* 0x000fe4000001ff00 */
[----:B------:R-:W-:Y:S02]  /*70b0*/  CS2R R20, SRZ ;  /* 0x0000000000147805 */ /* 0x000fe4000001ff00 */
[----:B------:R-:W-:Y:S02]  /*70c0*/  CS2R R10, SRZ ;  /* 0x00000000000a7805 */ /* 0x000fe4000001ff00 */
[----:B------:R-:W-:Y:S01]  /*70d0*/  ISETP.GE.AND P0, PT, R4, R24, PT ;  /* 0x000000180400720c */ /* 0x000fe20003f06270 */
[----:B------:R-:W-:-:S05]  /*70e0*/  IMAD.SHL.U32 R4, R190, 0x40, RZ ;  /* 0x00000040be047824 */ /* 0x000fca00078e00ff */
        /* <DEDUP_REMOVED lines=18> */
[----:B0-----:R-:W-:Y:S01]  /*7210*/  @!P2 IMAD.WIDE R26, R186, 0x2, R6 ;  /* 0x00000002ba1aa825 */ /* 0x001fe200078e0206 */
        /* <DEDUP_REMOVED lines=10> */
.L_x_1299:
[----:B------:R-:W-:Y:S05]  /*72c0*/  BSYNC B1 ;  /* 0x0000000000017941 */ /* 0x000fea0003800000 */
.L_x_1298:
[----:B------:R-:W4:Y:S01]  /*72d0*/  SYNCS.PHASECHK.TRANS64.TRYWAIT P0, [R2+URZ+0x38800], R13 ;  /* 0x0388000d020075a7 */ /* 0x000f22000800017f */
[----:B-1----:R-:W-:Y:S01]  /*72e0*/  LOP3.LUT R3, R31, 0x18, R16, 0xf8, !PT ;  /* 0x000000181f037812 */ /* 0x002fe200078ef810 */
[----:B--2---:R-:W-:Y:S01]  /*72f0*/  IMAD R0, R25, -0x40, R24 ;  /* 0xffffffc019007824 */ /* 0x004fe200078e0218 */
[----:B0-----:R-:W-:Y:S01]  /*7300*/  SHF.R.U32.HI R4, RZ, 0x3, R31 ;  /* 0x00000003ff047819 */ /* 0x001fe2000001161f */
[----:B-----5:R-:W-:Y:S01]  /*7310*/  IMAD.MOV.U32 R15, RZ, RZ, R10 ;  /* 0x000000ffff0f7224 */ /* 0x020fe200078e000a */
[--C-:B------:R-:W-:Y:S01]  /*7320*/  SHF.R.U64 R30, R20, 0x10, R21.reuse ;  /* 0x00000010141e7819 */ /* 0x100fe20000001215 */
[----:B---3--:R-:W-:Y:S01]  /*7330*/  IMAD.MOV.U32 R5, RZ, RZ, R8 ;  /* 0x000000ffff057224 */ /* 0x008fe200078e0008 */
[----:B------:R-:W-:Y:S01]  /*7340*/  LOP3.LUT R29, R3, R4, RZ, 0x3c, !PT ;  /* 0x00000004031d7212 */ /* 0x000fe200078e3cff */
[----:B------:R-:W-:Y:S01]  /*7350*/  IMAD.MOV.U32 R3, RZ, RZ, R20 ;  /* 0x000000ffff037224 */ /* 0x000fe200078e0014 */
[--C-:B------:R-:W-:Y:S01]  /*7360*/  SHF.R.U32.HI R27, RZ, 0x10, R21.reuse ;  /* 0x00000010ff1b7819 */ /* 0x100fe20000011615 */
[----:B------:R-:W-:Y:S01]  /*7370*/  IMAD.MOV.U32 R4, RZ, RZ, R21 ;  /* 0x000000ffff047224 */ /* 0x000fe200078e0015 */
[----:B------:R-:W-:Y:S01]  /*7380*/  SHF.R.U64 R28, R10, 0x10, R11 ;  /* 0x000000100a1c7819 */ /* 0x000fe2000000120b */
[----:B------:R-:W-:Y:S01]  /*7390*/  IMAD R29, R222, 0x200, R29 ;  /* 0x00000200de1d7824 */ /* 0x000fe200078e021d */
[--C-:B------:R-:W-:Y:S01]  /*73a0*/  SHF.R.U32.HI R25, RZ, 0x10, R11.reuse ;  /* 0x00000010ff197819 */ /* 0x100fe2000001160b */
[----:B------:R-:W-:Y:S01]  /*73b0*/  IMAD.MOV.U32 R20, RZ, RZ, R11 ;  /* 0x000000ffff147224 */ /* 0x000fe200078e000b */
[--C-:B------:R-:W-:Y:S01]  /*73c0*/  SHF.R.U64 R26, R8, 0x10, R9.reuse ;  /* 0x00000010081a7819 */ /* 0x100fe20000001209 */
[----:B------:R-:W-:Y:S01]  /*73d0*/  IMAD R10, R29, 0x2, R2 ;  /* 0x000000021d0a7824 */ /* 0x000fe200078e0202 */
[----:B------:R-:W-:Y:S01]  /*73e0*/  VIMNMX R36, R0, 0x40, PT ;  /* 0x0000004000247848 */ /* 0x000fe20003fe0100 */
[----:B------:R-:W-:Y:S01]  /*73f0*/  BSSY B1, `(.L_x_1300) ;  /* 0x0000011000017945 */ /* 0x000fe20003800000 */
[--C-:B------:R-:W-:Y:S01]  /*7400*/  IMAD.MOV.U32 R11, RZ, RZ, R9.reuse ;  /* 0x000000ffff0b7224 */ /* 0x100fe200078e0009 */
[----:B------:R-:W-:Y:S01]  /*7410*/  SHF.R.U32.HI R24, RZ, 0x10, R9 ;  /* 0x00000010ff187819 */ /* 0x000fe20000011609 */
[--C-:B----4-:R-:W-:Y:S01]  /*7420*/  IMAD.MOV.U32 R14, RZ, RZ, R7.reuse ;  /* 0x000000ffff0e7224 */ /* 0x110fe200078e0007 */
[----:B------:R-:W-:Y:S01]  /*7430*/  SHF.R.U64 R21, R6, 0x10, R7 ;  /* 0x0000001006157819 */ /* 0x000fe20000001207 */
[----:B------:R-:W-:Y:S01]  /*7440*/  IMAD.MOV.U32 R8, RZ, RZ, R6 ;  /* 0x000000ffff087224 */ /* 0x000fe200078e0006 */
[----:B------:R-:W-:Y:S01]  /*7450*/  PRMT R31, R3, 0x5410, R30 ;  /* 0x00005410031f7816 */ /* 0x000fe2000000001e */
[----:B------:R-:W-:Y:S01]  /*7460*/  VIADD R0, R10, 0x20440 ;  /* 0x000204400a007836 */ /* 0x000fe20000000000 */
[----:B------:R-:W-:Y:S01]  /*7470*/  PRMT R32, R4, 0x5410, R27 ;  /* 0x0000541004207816 */ /* 0x000fe2000000001b */
[----:B------:R-:W-:Y:S01]  /*7480*/  VIADD R4, R10, 0x20400 ;  /* 0x000204000a047836 */ /* 0x000fe20000000000 */
[----:B------:R-:W-:-:S02]  /*7490*/  SHF.R.U32.HI R7, RZ, 0x10, R7 ;  /* 0x00000010ff077819 */ /* 0x000fc40000011607 */
[----:B------:R-:W-:Y:S02]  /*74a0*/  LOP3.LUT P2, RZ, R190, 0x4, RZ, 0xc0, !PT ;  /* 0x00000004beff7812 */ /* 0x000fe4000784c0ff */
[----:B------:R-:W-:Y:S02]  /*74b0*/  ISETP.GE.AND P1, PT, R23, R36, PT ;  /* 0x000000241700720c */ /* 0x000fe40003f26270 */
[----:B------:R-:W-:Y:S02]  /*74c0*/  PRMT R9, R15, 0x5410, R28 ;  /* 0x000054100f097816 */ /* 0x000fe4000000001c */
[----:B------:R-:W-:Y:S02]  /*74d0*/  PRMT R3, R20, 0x5410, R25 ;  /* 0x0000541014037816 */ /* 0x000fe40000000019 */
[----:B------:R-:W-:Y:S01]  /*74e0*/  PRMT R33, R5, 0x5410, R26 ;  /* 0x0000541005217816 */ /* 0x000fe2000000001a */
[----:B------:R-:W-:Y:S06]  /*74f0*/  @!P0 BRA `(.L_x_1301) ;  /* 0x0000014000248947 */ /* 0x000fec0003800000 */
.L_x_1512:
[----:B------:R-:W-:Y:S05]  /*7500*/  BSYNC B1 ;  /* 0x0000000000017941 */ /* 0x000fea0003800000 */
.L_x_1300:
        /* <DEDUP_REMOVED lines=11> */
[----:B------:R-:W0:Y:S01]  /*75c0*/  LDS.128 R4, [R10+0x20400] ;  /* 0x020400000a047984 */ /* 0x000e220000000c00 */
[----:B------:R-:W-:Y:S01]  /*75d0*/  IMAD.U32 R25, R33, 0x10000, RZ ;  /* 0x0001000021197824 */ /* 0x000fe200078e00ff */
[C---:B------:R-:W-:Y:S01]  /*75e0*/  LOP3.LUT R24, R31.reuse, 0xffff0000, RZ, 0xc0, !PT ;  /* 0xffff00001f187812 */ /* 0x040fe200078ec0ff */
[----:B------:R-:W-:Y:S01]  /*75f0*/  IMAD.U32 R21, R31, 0x10000, RZ ;  /* 0x000100001f157824 */ /* 0x000fe200078e00ff */
[----:B------:R-:W-:Y:S01]  /*7600*/  LOP3.LUT R26, R33, 0xffff0000, RZ, 0xc0, !PT ;  /* 0xffff0000211a7812 */ /* 0x000fe200078ec0ff */
[C---:B0-----:R-:W-:Y:S01]  /*7610*/  IMAD.U32 R13, R4.reuse, 0x10000, RZ ;  /* 0x00010000040d7824 */ /* 0x041fe200078e00ff */
        /* <DEDUP_REMOVED lines=9> */
[----:B------:R-:W-:Y:S01]  /*76b0*/  FFMA.FTZ R28, R13, R21, -R28 ;  /* 0x000000150d1c7223 */ /* 0x000fe2000001081c */
[-C--:B------:R-:W-:Y:S01]  /*76c0*/  FMUL.FTZ R29, R5, R24.reuse ;  /* 0x00000018051d7220 */ /* 0x080fe20000410000 */
[----:B------:R-:W-:Y:S01]  /*76d0*/  LOP3.LUT R7, R7, 0xffff0000, RZ, 0xc0, !PT ;  /* 0xffff000007077812 */ /* 0x000fe200078ec0ff */
[----:B------:R-:W-:Y:S01]  /*76e0*/  FFMA.FTZ R25, R13, R25, R4 ;  /* 0x000000190d197223 */ /* 0x000fe20000010004 */
        /* <DEDUP_REMOVED lines=19> */
.L_x_1305:
[----:B------:R-:W-:Y:S05]  /*7820*/  BSYNC B2 ;  /* 0x0000000000027941 */ /* 0x000fea0003800000 */
.L_x_1304:
[----:B------:R-:W-:Y:S05]  /*7830*/  @P1 BRA `(.L_x_1303) ;  /* 0x0000000000981947 */ /* 0x000fea0003800000 */
[----:B-1----:R-:W0:Y:S01]  /*7840*/  LDS.128 R4, [R0] ;  /* 0x0000000000047984 */ /* 0x002e220000000c00 */
        /* <DEDUP_REMOVED lines=37> */
.L_x_1303:
[----:B------:R-:W-:Y:S05]  /*7aa0*/  BSYNC B1 ;  /* 0x0000000000017941 */ /* 0x000fea0003800000 */
.L_x_1302:
        /* <DEDUP_REMOVED lines=8> */
[----:B------:R-:W0:Y:S01]  /*7b30*/  LDS.128 R4, [R10+0x21400] ;  /* 0x021400000a047984 */ /* 0x000e220000000c00 */
[C---:B------:R-:W-:Y:S01]  /*7b40*/  IMAD.U32 R27, R33.reuse, 0x10000, RZ ;  /* 0x00010000211b7824 */ /* 0x040fe200078e00ff */
[----:B------:R-:W-:Y:S01]  /*7b50*/  LOP3.LUT R30, R33, 0xffff0000, RZ, 0xc0, !PT ;  /* 0xffff0000211e7812 */ /* 0x000fe200078ec0ff */
[C---:B------:R-:W-:Y:S01]  /*7b60*/  IMAD.U32 R25, R31.reuse, 0x10000, RZ ;  /* 0x000100001f197824 */ /* 0x040fe200078e00ff */
[----:B------:R-:W-:Y:S01]  /*7b70*/  LOP3.LUT R28, R31, 0xffff0000, RZ, 0xc0, !PT ;  /* 0xffff00001f1c7812 */ /* 0x000fe200078ec0ff */
[C---:B------:R-:W-:Y:S01]  /*7b80*/  IMAD.U32 R29, R34.reuse, 0x10000, RZ ;  /* 0x00010000221d7824 */ /* 0x040fe200078e00ff */
[----:B------:R-:W-:Y:S01]  /*7b90*/  LOP3.LUT R34, R34, 0xffff0000, RZ, 0xc0, !PT ;  /* 0xffff000022227812 */ /* 0x000fe200078ec0ff */
[C---:B0-----:R-:W-:Y:S01]  /*7ba0*/  IMAD.U32 R13, R4.reuse, 0x10000, RZ ;  /* 0x00010000040d7824 */ /* 0x041fe200078e00ff */
[----:B------:R-:W-:Y:S01]  /*7bb0*/  LOP3.LUT R4, R4, 0xffff0000, RZ, 0xc0, !PT ;  /* 0xffff000004047812 */ /* 0x000fe200078ec0ff */
[C---:B------:R-:W-:Y:S01]  /*7bc0*/  IMAD.U32 R14, R5.reuse, 0x10000, RZ ;  /* 0x00010000050e7824 */ /* 0x040fe200078e00ff */
[----:B------:R-:W-:Y:S01]  /*7bd0*/  LOP3.LUT R5, R5, 0xffff0000, RZ, 0xc0, !PT ;  /* 0xffff000005057812 */ /* 0x000fe200078ec0ff */
[C---:B------:R-:W-:Y:S01]  /*7be0*/  IMAD.U32 R15, R6.reuse, 0x10000, RZ ;  /* 0x00010000060f7824 */ /* 0x040fe200078e00ff */
[----:B------:R-:W-:Y:S01]  /*7bf0*/  LOP3.LUT R6, R6, 0xffff0000, RZ, 0xc0, !PT ;  /* 0xffff000006067812 */ /* 0x000fe200078ec0ff */
[-C--:B------:R-:W-:Y:S01]  /*7c00*/  FMUL.FTZ R24, R27, R4.reuse ;  /* 0x000000041b187220 */ /* 0x080fe20000410000 */
[----:B------:R-:W-:Y:S01]  /*7c10*/  FMUL.FTZ R26, R25, R4 ;  /* 0x00000004191a7220 */ /* 0x000fe20000410000 */
[C---:B------:R-:W-:Y:S01]  /*7c20*/  IMAD.U32 R20, R7.reuse, 0x10000, RZ ;  /* 0x0001000007147824 */ /* 0x040fe200078e00ff */
[----:B------:R-:W-:Y:S01]  /*7c30*/  LOP3.LUT R7, R7, 0xffff0000, RZ, 0xc0, !PT ;  /* 0xffff000007077812 */ /* 0x000fe200078ec0ff */
[-C--:B------:R-:W-:Y:S01]  /*7c40*/  FFMA.FTZ R4, R25, R13.reuse, -R24 ;  /* 0x0000000d19047223 */ /* 0x080fe20000010818 */
[----:B------:R-:W-:Y:S01]  /*7c50*/  FFMA.FTZ R13, R27, R13, R26 ;  /* 0x0000000d1b0d7223 */ /* 0x000fe2000001001a */
[----:B------:R-:W-:Y:S01]  /*7c60*/  FMUL.FTZ R21, R30, R5 ;  /* 0x000000051e157220 */ /* 0x000fe20000410000 */
[----:B------:R-:W-:-:S02]  /*7c70*/  IMAD.U32 R27, R32, 0x10000, RZ ;  /* 0x00010000201b7824 */ /* 0x000fc400078e00ff */
[----:B------:R-:W-:Y:S01]  /*7c80*/  FMUL.FTZ R25, R28, R5 ;  /* 0x000000051c197220 */ /* 0x000fe20000410000 */
[----:B------:R-:W-:Y:S01]  /*7c90*/  LOP3.LUT R32, R32, 0xffff0000, RZ, 0xc0, !PT ;  /* 0xffff000020207812 */ /* 0x000fe200078ec0ff */
[----:B------:R-:W-:Y:S01]  /*7ca0*/  FFMA.FTZ R5, R28, R14, -R21 ;  /* 0x0000000e1c057223 */ /* 0x000fe20000010815 */
[----:B------:R-:W-:Y:S01]  /*7cb0*/  FMUL.FTZ R24, R29, R6 ;  /* 0x000000061d187220 */ /* 0x000fe20000410000 */
[----:B------:R-:W-:Y:S01]  /*7cc0*/  FFMA.FTZ R14, R30, R14, R25 ;  /* 0x0000000e1e0e7223 */ /* 0x000fe20000010019 */
[-C--:B------:R-:W-:Y:S01]  /*7cd0*/  FMUL.FTZ R21, R34, R7.reuse ;  /* 0x0000000722157220 */ /* 0x080fe20000410000 */
[C---:B------:R-:W-:Y:S01]  /*7ce0*/  FMUL.FTZ R26, R27.reuse, R6 ;  /* 0x000000061b1a7220 */ /* 0x040fe20000410000 */
[C---:B------:R-:W-:Y:S01]  /*7cf0*/  FMUL.FTZ R25, R32.reuse, R7 ;  /* 0x0000000720197220 */ /* 0x040fe20000410000 */
[-C--:B------:R-:W-:Y:S01]  /*7d00*/  FFMA.FTZ R6, R27, R15.reuse, -R24 ;  /* 0x0000000f1b067223 */ /* 0x080fe20000010818 */
[-C--:B------:R-:W-:Y:S01]  /*7d10*/  FFMA.FTZ R7, R32, R20.reuse, -R21 ;  /* 0x0000001420077223 */ /* 0x080fe20000010815 */
[----:B------:R-:W-:Y:S01]  /*7d20*/  FFMA.FTZ R15, R29, R15, R26 ;  /* 0x0000000f1d0f7223 */ /* 0x000fe2000001001a */
[----:B------:R-:W-:Y:S01]  /*7d30*/  FFMA.FTZ R20, R34, R20, R25 ;  /* 0x0000001422147223 */ /* 0x000fe20000010019 */
[----:B------:R-:W-:-:S02]  /*7d40*/  F2FP.BF16.F32.PACK_AB R4, R13, R4 ;  /* 0x000000040d04723e */ /* 0x000fc400000010ff */
[----:B------:R-:W-:Y:S02]  /*7d50*/  F2FP.BF16.F32.PACK_AB R5, R14, R5 ;  /* 0x000000050e05723e */ /* 0x000fe400000010ff */
[----:B------:R-:W-:Y:S02]  /*7d60*/  F2FP.BF16.F32.PACK_AB R6, R15, R6 ;  /* 0x000000060f06723e */ /* 0x000fe400000010ff */
[----:B------:R-:W-:-:S05]  /*7d70*/  F2FP.BF16.F32.PACK_AB R7, R20, R7 ;  /* 0x000000071407723e */ /* 0x000fca00000010ff */
[----:B------:R1:W-:Y:S02]  /*7d80*/  STS.128 [R10+0x21400], R4 ;  /* 0x021400040a007388 */ /* 0x0003e40000000c00 */
.L_x_1308:
[----:B------:R-:W-:Y:S05]  /*7d90*/  BSYNC B1 ;  /* 0x0000000000017941 */ /* 0x000fea0003800000 */
.L_x_1307:
[----:B------:R-:W-:Y:S05]  /*7da0*/  @P1 BRA `(.L_x_1306) ;  /* 0x0000001000841947 */ /* 0x000fea0003800000 */
[----:B-1----:R-:W1:Y:S01]  /*7db0*/  LDS.128 R4, [R0+0x1000] ;  /* 0x0010000000047984 */ /* 0x002e620000000c00 */
[----:B------:R-:W-:Y:S01]  /*7dc0*/  IMAD.U32 R20, R9, 0x10000, RZ ;  /* 0x0001000009147824 */ /* 0x000fe200078e00ff */
[C---:B------:R-:W-:Y:S01]  /*7dd0*/  LOP3.LUT R27, R11.reuse, 0xffff0000, RZ, 0xc0, !PT ;  /* 0xffff00000b1b7812 */ /* 0x040fe200078ec0ff */
[----:B------:R-:W-:Y:S01]  /*7de0*/  IMAD.U32 R24, R11, 0x10000, RZ ;  /* 0x000100000b187824 */ /* 0x000fe200078e00ff */
[----:B------:R-:W-:Y:S02]  /*7df0*/  LOP3.LUT R25, R9, 0xffff0000, RZ, 0xc0, !PT ;  /* 0xffff000009197812 */ /* 0x000fe400078ec0ff */
[----:B------:R-:W-:Y:S01]  /*7e00*/  LOP3.LUT R29, R8, 0xffff0000, RZ, 0xc0, !PT ;  /* 0xffff0000081d7812 */ /* 0x000fe200078ec0ff */
[C---:B-1----:R-:W-:Y:S01]  /*7e10*/  IMAD.U32 R10, R4.reuse, 0x10000, RZ ;  /* 0x00010000040a7824 */ /* 0x042fe200078e00ff */
[----:B------:R-:W-:Y:S01]  /*7e20*/  LOP3.LUT R4, R4, 0xffff0000, RZ, 0xc0, !PT ;  /* 0xffff000004047812 */ /* 0x000fe200078ec0ff */
[C---:B0-----:R-:W-:Y:S01]  /*7e30*/  IMAD.U32 R13, R5.reuse, 0x10000, RZ ;  /* 0x00010000050d7824 */ /* 0x041fe200078e00ff */
[----:B------:R-:W-:Y:S01]  /*7e40*/  LOP3.LUT R5, R5, 0xffff0000, RZ, 0xc0, !PT ;  /* 0xffff000005057812 */ /* 0x000fe200078ec0ff */
[C---:B------:R-:W-:Y:S01]  /*7e50*/  IMAD.U32 R9, R6.reuse, 0x10000, RZ ;  /* 0x0001000006097824 */ /* 0x040fe200078e00ff */
[----:B------:R-:W-:Y:S01]  /*7e60*/  LOP3.LUT R6, R6, 0xffff0000, RZ, 0xc0, !PT ;  /* 0xffff000006067812 */ /* 0x000fe200078ec0ff */
[-C--:B------:R-:W-:Y:S01]  /*7e70*/  FMUL.FTZ R15, R24, R4.reuse ;  /* 0x00000004180f7220 */ /* 0x080fe20000410000 */
[----:B------:R-:W-:Y:S01]  /*7e80*/  FMUL.FTZ R21, R20, R4 ;  /* 0x0000000414157220 */ /* 0x000fe20000410000 */
[----:B------:R-:W-:Y:S01]  /*7e90*/  FMUL.FTZ R14, R27, R5 ;  /* 0x000000051b0e7220 */ /* 0x000fe20000410000 */
[----:B------:R-:W-:-:S02]  /*7ea0*/  IMAD.U32 R11, R7, 0x10000, RZ ;  /* 0x00010000070b7824 */ /* 0x000fc400078e00ff */
[-C--:B------:R-:W-:Y:S01]  /*7eb0*/  FFMA.FTZ R4, R20, R10.reuse, -R15 ;  /* 0x0000000a14047223 */ /* 0x080fe2000001080f */
[----:B------:R-:W-:Y:S01]  /*7ec0*/  FFMA.FTZ R21, R24, R10, R21 ;  /* 0x0000000a18157223 */ /* 0x000fe20000010015 */
[C---:B------:R-:W-:Y:S01]  /*7ed0*/  FMUL.FTZ R10, R25.reuse, R5 ;  /* 0x00000005190a7220 */ /* 0x040fe20000410000 */
[-C--:B------:R-:W-:Y:S01]  /*7ee0*/  FFMA.FTZ R5, R25, R13.reuse, -R14 ;  /* 0x0000000d19057223 */ /* 0x080fe2000001080e */
[----:B------:R-:W-:Y:S01]  /*7ef0*/  IMAD.U32 R15, R3, 0x10000, RZ ;  /* 0x00010000030f7824 */ /* 0x000fe200078e00ff */
[----:B------:R-:W-:Y:S01]  /*7f00*/  LOP3.LUT R7, R7, 0xffff0000, RZ, 0xc0, !PT ;  /* 0xffff000007077812 */ /* 0x000fe200078ec0ff */
[----:B------:R-:W-:Y:S01]  /*7f10*/  IMAD.U32 R25, R8, 0x10000, RZ ;  /* 0x0001000008197824 */ /* 0x000fe200078e00ff */
[----:B------:R-:W-:Y:S01]  /*7f20*/  LOP3.LUT R3, R3, 0xffff0000, RZ, 0xc0, !PT ;  /* 0xffff000003037812 */ /* 0x000fe200078ec0ff */
[-C--:B------:R-:W-:Y:S01]  /*7f30*/  FMUL.FTZ R14, R15, R6.reuse ;  /* 0x000000060f0e7220 */ /* 0x080fe20000410000 */
[----:B------:R-:W-:Y:S01]  /*7f40*/  FFMA.FTZ R10, R27, R13, R10 ;  /* 0x0000000d1b0a7223 */ /* 0x000fe2000001000a */
[----:B------:R-:W-:Y:S01]  /*7f50*/  FMUL.FTZ R8, R25, R6 ;  /* 0x0000000619087220 */ /* 0x000fe20000410000 */
[-C--:B------:R-:W-:Y:S01]  /*7f60*/  FMUL.FTZ R20, R29, R7.reuse ;  /* 0x000000071d147220 */ /* 0x080fe20000410000 */
[----:B------:R-:W-:Y:S01]  /*7f70*/  FMUL.FTZ R24, R3, R7 ;  /* 0x0000000703187220 */ /* 0x000fe20000410000 */
[----:B------:R-:W-:Y:S01]  /*7f80*/  F2FP.BF16.F32.PACK_AB R4, R21, R4 ;  /* 0x000000041504723e */ /* 0x000fe200000010ff */
[-C--:B------:R-:W-:Y:S01]  /*7f90*/  FFMA.FTZ R6, R15, R9.reuse, -R8 ;  /* 0x000000090f067223 */ /* 0x080fe20000010808 */
[----:B------:R-:W-:Y:S01]  /*7fa0*/  FFMA.FTZ R9, R25, R9, R14 ;  /* 0x0000000919097223 */ /* 0x000fe2000001000e */
[-C--:B------:R-:W-:Y:S01]  /*7fb0*/  FFMA.FTZ R7, R3, R11.reuse, -R20 ;  /* 0x0000000b03077223 */ /* 0x080fe20000010814 */
[----:B------:R-:W-:Y:S01]  /*7fc0*/  FFMA.FTZ R24, R29, R11, R24 ;  /* 0x0000000b1d187223 */ /* 0x000fe20000010018 */
[----:B------:R-:W-:-:S02]  /*7fd0*/  F2FP.BF16.F32.PACK_AB R5, R10, R5 ;  /* 0x000000050a05723e */ /* 0x000fc400000010ff */
[----:B------:R-:W-:Y:S02]  /*7fe0*/  F2FP.BF16.F32.PACK_AB R6, R9, R6 ;  /* 0x000000060906723e */ /* 0x000fe400000010ff */
[----:B------:R-:W-:-:S05]  /*7ff0*/  F2FP.BF16.F32.PACK_AB R7, R24, R7 ;  /* 0x000000071807723e */ /* 0x000fca00000010ff */
[----:B------:R2:W-:Y:S01]  /*8000*/  STS.128 [R0+0x1000], R4 ;  /* 0x0010000400007388 */ /* 0x0005e20000000c00 */
[----:B------:R-:W-:Y:S05]  /*8010*/  BRA `(.L_x_1306) ;  /* 0x0000000c00e87947 */ /* 0x000fea0003800000 */
.L_x_1296:
[----:B------:R-:W-:-:S03]  /*8020*/  UMOV UR4, 0xffffffff ;  /* 0xffffffff00047882 */ /* 0x000fc60000000000 */
[----:B------:R-:W-:Y:S05]  /*8030*/  BRA.DIV UR4, `(.L_x_1309) ;  /* 0x0000013604687947 */ /* 0x000fea000b800000 */
[----:B------:R0:W1:Y:S04]  /*8040*/  SHFL.IDX PT, R0, R27, RZ, 0x1c1f ;  /* 0x001c1fff1b007589 */ /* 0x00006800000e0000 */
[----:B------:R0:W2:Y:S04]  /*8050*/  SHFL.IDX PT, R3, R26, RZ, 0x1c1f ;  /* 0x001c1fff1a037589 */ /* 0x0000a800000e0000 */
[----:B------:R0:W3:Y:S04]  /*8060*/  SHFL.IDX PT, R20, R29, RZ, 0x1c1f ;  /* 0x001c1fff1d147589 */ /* 0x0000e800000e0000 */
[----:B------:R0:W4:Y:S02]  /*8070*/  SHFL.IDX PT, R14, R28, RZ, 0x1c1f ;  /* 0x001c1fff1c0e7589 */ /* 0x00012400000e0000 */
.L_x_1518:
[----:B------:R-:W5:Y:S01]  /*8080*/  LDL R6, [R1+0x54] ;  /* 0x0000540001067983 */ /* 0x000f620000100800 */
[----:B------:R-:W-:Y:S01]  /*8090*/  ULDC UR4, c[0x0][0x448] ;  /* 0x0001120000047ab9 */ /* 0x000fe20000000800 */
[----:B0-----:R-:W0:Y:S01]  /*80a0*/  LDC R27, c[0x0][0x3f4] ;  /* 0x0000fd00ff1b7b82 */ /* 0x001e220000000800 */
[----:B------:R-:W-:Y:S01]  /*80b0*/  IMAD R24, R24, UR4, RZ ;  /* 0x0000000418187c24 */ /* 0x000fe2000f8e02ff */
        /* <DEDUP_REMOVED lines=10> */
[----:B0-----:R-:W-:Y:S06]  /*8160*/  @P0 BRA `(.L_x_1311) ;  /* 0x0000000000300947 */ /* 0x001fec0003800000 */
[----:B------:R-:W-:Y:S01]  /*8170*/  ULDC UR4, c[0x0][0x3f4] ;  /* 0x0000fd0000047ab9 */ /* 0x000fe20000000800 */
[C---:B------:R-:W-:Y:S01]  /*8180*/  IMAD.SHL.U32 R15, R16.reuse, 0x2, RZ ;  /* 0x00000002100f7824 */ /* 0x040fe200078e00ff */
[C---:B------:R-:W-:Y:S02]  /*8190*/  ISETP.GE.AND P2, PT, R16.reuse, UR4, PT ;  /* 0x0000000410007c0c */ /* 0x040fe4000bf46270 */
[----:B------:R-:W-:Y:S02]  /*81a0*/  SHF.L.U64.HI R7, R16, 0x1, R17 ;  /* 0x0000000110077819 */ /* 0x000fe40000010211 */
[-C--:B--2---:R-:W-:Y:S02]  /*81b0*/  IADD3 R28, P0, R3, R15.reuse, RZ ;  /* 0x0000000f031c7210 */ /* 0x084fe40007f1e0ff */
[----:B----4-:R-:W-:-:S03]  /*81c0*/  IADD3 R14, P1, R14, R15, RZ ;  /* 0x0000000f0e0e7210 */ /* 0x010fc60007f3e0ff */
[--C-:B-1----:R-:W-:Y:S02]  /*81d0*/  IMAD.X R29, R0, 0x1, R7.reuse, P0 ;  /* 0x00000001001d7824 */ /* 0x102fe400000e0607 */
[----:B---3--:R-:W-:Y:S01]  /*81e0*/  IMAD.X R15, R20, 0x1, R7, P1 ;  /* 0x00000001140f7824 */ /* 0x008fe200008e0607 */
[----:B------:R-:W-:Y:S01]  /*81f0*/  CS2R R6, SRZ ;  /* 0x0000000000067805 */ /* 0x000fe2000001ff00 */
[----:B------:R-:W-:Y:S06]  /*8200*/  @P2 BRA `(.L_x_1311) ;  /* 0x0000000000082947 */ /* 0x000fec0003800000 */
[----:B------:R0:W5:Y:S04]  /*8210*/  LD.E.128 R8, desc[UR40][R28.64] ;  /* 0x000000281c087980 */ /* 0x000168000c101d00 */
[----:B------:R0:W5:Y:S02]  /*8220*/  LD.E.128 R4, desc[UR40][R14.64] ;  /* 0x000000280e047980 */ /* 0x000164000c101d00 */
.L_x_1311:
[----:B------:R-:W-:Y:S05]  /*8230*/  BSYNC B1 ;  /* 0x0000000000017941 */ /* 0x000fea0003800000 */
.L_x_1310:
[----:B------:R-:W4:Y:S01]  /*8240*/  SYNCS.PHASECHK.TRANS64.TRYWAIT P1, [R2+URZ+0x38800], R31 ;  /* 0x0388001f020075a7 */ /* 0x000f22000802017f */
[----:B-1----:R-:W-:Y:S01]  /*8250*/  IMAD R0, R25, -0x40, R24 ;  /* 0xffffffc019007824 */ /* 0x002fe200078e0218 */
[----:B-----5:R-:W-:Y:S01]  /*8260*/  SHF.R.U64 R26, R8, 0x10, R9 ;  /* 0x00000010081a7819 */ /* 0x020fe20000001209 */
[----:B------:R-:W-:Y:S01]  /*8270*/  IMAD.MOV.U32 R21, RZ, RZ, R8 ;  /* 0x000000ffff157224 */ /* 0x000fe200078e0008 */
[--C-:B------:R-:W-:Y:S01]  /*8280*/  SHF.R.U32.HI R8, RZ, 0x10, R11.reuse ;  /* 0x00000010ff087819 */ /* 0x100fe2000001160b */
[----:B--2---:R-:W-:Y:S01]  /*8290*/  IMAD.MOV.U32 R3, RZ, RZ, R10 ;  /* 0x000000ffff037224 */ /* 0x004fe200078e000a */
[--C-:B------:R-:W-:Y:S01]  /*82a0*/  SHF.R.U64 R10, R10, 0x10, R11.reuse ;  /* 0x000000100a0a7819 */ /* 0x100fe2000000120b */
[----:B0-----:R-:W-:Y:S01]  /*82b0*/  IMAD.MOV.U32 R15, RZ, RZ, R11 ;  /* 0x000000ffff0f7224 */ /* 0x001fe200078e000b */
[----:B------:R-:W-:Y:S01]  /*82c0*/  SHF.R.U64 R11, R4, 0x10, R5 ;  /* 0x00000010040b7819 */ /* 0x000fe20000001205 */
[----:B------:R-:W-:Y:S01]  /*82d0*/  IMAD.MOV.U32 R24, RZ, RZ, R4 ;  /* 0x000000ffff187224 */ /* 0x000fe200078e0004 */
[----:B------:R-:W-:Y:S01]  /*82e0*/  VIMNMX R28, R0, 0x40, PT ;  /* 0x00000040001c7848 */ /* 0x000fe20003fe0100 */
[--C-:B---3--:R-:W-:Y:S01]  /*82f0*/  IMAD.MOV.U32 R20, RZ, RZ, R9.reuse ;  /* 0x000000ffff147224 */ /* 0x108fe200078e0009 */
[----:B------:R-:W-:Y:S01]  /*8300*/  SHF.R.U32.HI R25, RZ, 0x10, R9 ;  /* 0x00000010ff197819 */ /* 0x000fe20000011609 */
[--C-:B------:R-:W-:Y:S01]  /*8310*/  IMAD.MOV.U32 R13, RZ, RZ, R5.reuse ;  /* 0x000000ffff0d7224 */ /* 0x100fe200078e0005 */
[----:B------:R-:W-:Y:S01]  /*8320*/  SHF.R.U32.HI R4, RZ, 0x10, R5 ;  /* 0x00000010ff047819 */ /* 0x000fe20000011605 */
[----:B----4-:R-:W-:Y:S01]  /*8330*/  IMAD.MOV.U32 R14, RZ, RZ, R6 ;  /* 0x000000ffff0e7224 */ /* 0x010fe200078e0006 */
        /* <DEDUP_REMOVED lines=16> */
[----:B------:R-:W-:Y:S06]  /*8440*/  @!P1 BRA `(.L_x_1313) ;  /* 0x0000013000d49947 */ /* 0x000fec0003800000 */
.L_x_1519:
[----:B------:R-:W-:Y:S05]  /*8450*/  BSYNC B1 ;  /* 0x0000000000017941 */ /* 0x000fea0003800000 */
.L_x_1312:
[----:B------:R-:W-:Y:S04]  /*8460*/  BSSY B1, `(.L_x_1314) ;  /* 0x000005a000017945 */ /* 0x000fe80003800000 */
[----:B------:R-:W-:Y:S05]  /*8470*/  @P2 BRA `(.L_x_1315) ;  /* 0x0000000400602947 */ /* 0x000fea0003800000 */
[----:B------:R-:W-:Y:S01]  /*8480*/  IMAD.SHL.U32 R4, R190, 0x40, RZ ;  /* 0x00000040be047824 */ /* 0x000fe200078e00ff */
[----:B------:R-:W-:Y:S01]  /*8490*/  LOP3.LUT R37, R24, 0xffff0000, RZ, 0xc0, !PT ;  /* 0xffff000018257812 */ /* 0x000fe200078ec0ff */
[----:B------:R-:W-:Y:S01]  /*84a0*/  IMAD.IADD R6, R16, 0x1, R27 ;  /* 0x0000000110067824 */ /* 0x000fe200078e021b */
[C---:B------:R-:W-:Y:S01]  /*84b0*/  LOP3.LUT R35, R21.reuse, 0xffff0000, RZ, 0xc0, !PT ;  /* 0xffff000015237812 */ /* 0x040fe200078ec0ff */
[----:B------:R-:W-:Y:S01]  /*84c0*/  IMAD.U32 R36, R24, 0x10000, RZ ;  /* 0x0001000018247824 */ /* 0x000fe200078e00ff */
[----:B------:R-:W-:Y:S01]  /*84d0*/  LOP3.LUT R7, R4, 0x1c0, RZ, 0xc0, !PT ;  /* 0x000001c004077812 */ /* 0x000fe200078ec0ff */
[----:B------:R-:W-:Y:S02]  /*84e0*/  IMAD.U32 R34, R21, 0x10000, RZ ;  /* 0x0001000015227824 */ /* 0x000fe400078e00ff */
[----:B------:R-:W-:Y:S01]  /*84f0*/  IMAD.U32 R39, R14, 0x10000, RZ ;  /* 0x000100000e277824 */ /* 0x000fe200078e00ff */
[----:B------:R-:W-:Y:S02]  /*8500*/  SHF.R.U32.HI R9, RZ, 0x3, R7 ;  /* 0x00000003ff097819 */ /* 0x000fe40000011607 */
[----:B------:R-:W-:-:S02]  /*8510*/  LOP3.LUT R6, R7, 0x38, R6, 0xf8, !PT ;  /* 0x0000003807067812 */ /* 0x000fc400078ef806 */
        /* <DEDUP_REMOVED lines=11> */
[C---:B------:R-:W-:Y:S01]  /*85d0*/  IMAD.U32 R32, R10.reuse, 0x10000, RZ ;  /* 0x000100000a207824 */ /* 0x040fe200078e00ff */
[----:B------:R-:W-:Y:S01]  /*85e0*/  LOP3.LUT R10, R10, 0xffff0000, RZ, 0xc0, !PT ;  /* 0xffff00000a0a7812 */ /* 0x000fe200078ec0ff */
[----:B------:R-:W-:Y:S01]  /*85f0*/  FMUL.FTZ R38, R30, R36 ;  /* 0x000000241e267220 */ /* 0x000fe20000410000 */
[----:B--2---:R-:W-:-:S02]  /*8600*/  IMAD.U32 R25, R4, 0x10000, RZ ;  /* 0x0001000004197824 */ /* 0x004fc400078e00ff */
[-C--:B------:R-:W-:Y:S01]  /*8610*/  FMUL.FTZ R30, R30, R34.reuse ;  /* 0x000000221e1e7220 */ /* 0x080fe20000410000 */
[----:B------:R-:W-:Y:S01]  /*8620*/  LOP3.LUT R4, R4, 0xffff0000, RZ, 0xc0, !PT ;  /* 0xffff000004047812 */ /* 0x000fe200078ec0ff */
[----:B------:R-:W-:Y:S01]  /*8630*/  FMUL.FTZ R41, R8, R37 ;  /* 0x0000002508297220 */ /* 0x000fe20000410000 */
[C---:B------:R-:W-:Y:S01]  /*8640*/  FFMA.FTZ R38, R25.reuse, R34, -R38 ;  /* 0x0000002219267223 */ /* 0x040fe20000010826 */
[----:B------:R-:W-:Y:S01]  /*8650*/  FFMA.FTZ R30, R25, R36, R30 ;  /* 0x00000024191e7223 */ /* 0x000fe2000001001e */
[C---:B------:R-:W-:Y:S02]  /*8660*/  IMAD.U32 R25, R3.reuse, 0x10000, RZ ;  /* 0x0001000003197824 */ /* 0x040fe400078e00ff */
[----:B------:R-:W-:Y:S01]  /*8670*/  FMUL.FTZ R45, R32, R39 ;  /* 0x00000027202d7220 */ /* 0x000fe20000410000 */
[----:B------:R-:W-:Y:S02]  /*8680*/  IMAD.U32 R28, R6, 0x10000, RZ ;  /* 0x00010000061c7824 */ /* 0x000fe400078e00ff */
[-C--:B------:R-:W-:Y:S01]  /*8690*/  FMUL.FTZ R43, R8, R35.reuse ;  /* 0x00000023082b7220 */ /* 0x080fe20000410000 */
[----:B------:R-:W-:Y:S01]  /*86a0*/  FFMA.FTZ R41, R4, R35, -R41 ;  /* 0x0000002304297223 */ /* 0x000fe20000010829 */
[----:B------:R-:W-:Y:S01]  /*86b0*/  LOP3.LUT R35, R14, 0xffff0000, RZ, 0xc0, !PT ;  /* 0xffff00000e237812 */ /* 0x000fe200078ec0ff */
[-C--:B------:R-:W-:Y:S01]  /*86c0*/  FMUL.FTZ R32, R32, R25.reuse ;  /* 0x0000001920207220 */ /* 0x080fe20000410000 */
[----:B------:R-:W-:Y:S01]  /*86d0*/  FFMA.FTZ R45, R28, R25, -R45 ;  /* 0x000000191c2d7223 */ /* 0x000fe2000001082d */
[----:B------:R-:W-:Y:S01]  /*86e0*/  LOP3.LUT R25, R3, 0xffff0000, RZ, 0xc0, !PT ;  /* 0xffff000003197812 */ /* 0x000fe200078ec0ff */
[----:B------:R-:W-:Y:S01]  /*86f0*/  FFMA.FTZ R43, R4, R37, R43 ;  /* 0x00000025042b7223 */ /* 0x000fe2000001002b */
[----:B------:R-:W-:Y:S01]  /*8700*/  LOP3.LUT R6, R6, 0xffff0000, RZ, 0xc0, !PT ;  /* 0xffff000006067812 */ /* 0x000fe200078ec0ff */
[----:B------:R-:W-:Y:S01]  /*8710*/  FFMA.FTZ R39, R28, R39, R32 ;  /* 0x000000271c277223 */ /* 0x000fe20000010020 */
[----:B------:R-:W-:Y:S01]  /*8720*/  FMUL.FTZ R37, R10, R35 ;  /* 0x000000230a257220 */ /* 0x000fe20000410000 */
[----:B0-----:R-:W-:-:S02]  /*8730*/  IMAD.U32 R31, R9, 0x10000, RZ ;  /* 0x00010000091f7824 */ /* 0x001fc400078e00ff */
[-C--:B------:R-:W-:Y:S01]  /*8740*/  FMUL.FTZ R47, R10, R25.reuse ;  /* 0x000000190a2f7220 */ /* 0x080fe20000410000 */
[----:B------:R-:W-:Y:S02]  /*8750*/  IMAD.U32 R28, R13, 0x10000, RZ ;  /* 0x000100000d1c7824 */ /* 0x000fe400078e00ff */
[----:B------:R-:W-:Y:S01]  /*8760*/  FFMA.FTZ R34, R6, R25, -R37 ;  /* 0x0000001906227223 */ /* 0x000fe20000010825 */
[----:B------:R-:W-:Y:S02]  /*8770*/  IMAD.U32 R4, R20, 0x10000, RZ ;  /* 0x0001000014047824 */ /* 0x000fe400078e00ff */
[----:B------:R-:W-:Y:S01]  /*8780*/  FFMA.FTZ R36, R6, R35, R47 ;  /* 0x0000002306247223 */ /* 0x000fe2000001002f */
[----:B------:R-:W-:Y:S02]  /*8790*/  IMAD.U32 R33, R11, 0x10000, RZ ;  /* 0x000100000b217824 */ /* 0x000fe400078e00ff */
[----:B------:R-:W-:Y:S01]  /*87a0*/  FMUL.FTZ R25, R31, R28 ;  /* 0x0000001c1f197220 */ /* 0x000fe20000410000 */
[----:B------:R-:W-:-:S02]  /*87b0*/  IMAD.U32 R10, R0, 0x10000, RZ ;  /* 0x00010000000a7824 */ /* 0x000fc400078e00ff */
[----:B------:R-:W-:Y:S01]  /*87c0*/  FMUL.FTZ R31, R31, R4 ;  /* 0x000000041f1f7220 */ /* 0x000fe20000410000 */
[----:B------:R-:W-:Y:S01]  /*87d0*/  IMAD.U32 R26, R5, 0x10000, RZ ;  /* 0x00010000051a7824 */ /* 0x000fe200078e00ff */
[----:B------:R-:W-:Y:S01]  /*87e0*/  LOP3.LUT R9, R9, 0xffff0000, RZ, 0xc0, !PT ;  /* 0xffff000009097812 */ /* 0x000fe200078ec0ff */
[----:B------:R-:W-:Y:S02]  /*87f0*/  IMAD.U32 R8, R15, 0x10000, RZ ;  /* 0x000100000f087824 */ /* 0x000fe400078e00ff */
[----:B------:R-:W-:Y:S01]  /*8800*/  FMUL.FTZ R6, R33, R10 ;  /* 0x0000000a21067220 */ /* 0x000fe20000410000 */
[----:B------:R-:W-:Y:S02]  /*8810*/  IMAD.U32 R29, R7, 0x10000, RZ ;  /* 0x00010000071d7824 */ /* 0x000fe400078e00ff */
[C---:B------:R-:W-:Y:S01]  /*8820*/  FFMA.FTZ R31, R26.reuse, R28, R31 ;  /* 0x0000001c1a1f7223 */ /* 0x040fe2000001001f */
[----:B------:R-:W-:Y:S01]  /*8830*/  FMUL.FTZ R28, R33, R8 ;  /* 0x00000008211c7220 */ /* 0x000fe20000410000 */
[----:B------:R-:W-:Y:S01]  /*8840*/  FFMA.FTZ R25, R26, R4, -R25 ;  /* 0x000000041a197223 */ /* 0x000fe20000010819 */
[----:B------:R-:W-:Y:S01]  /*8850*/  FFMA.FTZ R33, R29, R8, -R6 ;  /* 0x000000081d217223 */ /* 0x000fe20000010806 */
[----:B------:R-:W-:Y:S01]  /*8860*/  LOP3.LUT R11, R11, 0xffff0000, RZ, 0xc0, !PT ;  /* 0xffff00000b0b7812 */ /* 0x000fe200078ec0ff */
[----:B------:R-:W-:Y:S01]  /*8870*/  FFMA.FTZ R29, R29, R10, R28 ;  /* 0x0000000a1d1d7223 */ /* 0x000fe2000001001c */
[----:B------:R-:W-:-:S02]  /*8880*/  LOP3.LUT R8, R13, 0xffff0000, RZ, 0xc0, !PT ;  /* 0xffff00000d087812 */ /* 0x000fc400078ec0ff */
[----:B------:R-:W-:Y:S02]  /*8890*/  LOP3.LUT R26, R0, 0xffff0000, RZ, 0xc0, !PT ;  /* 0xffff0000001a7812 */ /* 0x000fe400078ec0ff */
[----:B------:R-:W-:Y:S01]  /*88a0*/  LOP3.LUT R4, R20, 0xffff0000, RZ, 0xc0, !PT ;  /* 0xffff000014047812 */ /* 0x000fe200078ec0ff */
[----:B------:R-:W-:Y:S01]  /*88b0*/  FMUL.FTZ R10, R9, R8 ;  /* 0x00000008090a7220 */ /* 0x000fe20000410000 */
[----:B------:R-:W-:Y:S01]  /*88c0*/  LOP3.LUT R6, R15, 0xffff0000, RZ, 0xc0, !PT ;  /* 0xffff00000f067812 */ /* 0x000fe200078ec0ff */
[----:B------:R-:W-:Y:S01]  /*88d0*/  FMUL.FTZ R40, R11, R26 ;  /* 0x0000001a0b287220 */ /* 0x000fe20000410000 */
[----:B------:R-:W-:Y:S01]  /*88e0*/  LOP3.LUT R5, R5, 0xffff0000, RZ, 0xc0, !PT ;  /* 0xffff000005057812 */ /* 0x000fe200078ec0ff */
[----:B------:R-:W-:Y:S01]  /*88f0*/  FMUL.FTZ R9, R9, R4 ;  /* 0x0000000409097220 */ /* 0x000fe20000410000 */
[----:B------:R-:W-:Y:S01]  /*8900*/  LOP3.LUT R7, R7, 0xffff0000, RZ, 0xc0, !PT ;  /* 0xffff000007077812 */ /* 0x000fe200078ec0ff */
[----:B------:R-:W-:Y:S02]  /*8910*/  FMUL.FTZ R11, R11, R6 ;  /* 0x000000060b0b7220 */ /* 0x000fe40000410000 */
        /* <DEDUP_REMOVED lines=8> */
[----:B------:R-:W-:Y:S02]  /*89a0*/  F2FP.BF16.F32.PACK_AB R8, R43, R30 ;  /* 0x0000001e2b08723e */ /* 0x000fe400000010ff */
[----:B------:R-:W-:Y:S01]  /*89b0*/  F2FP.BF16.F32.PACK_AB R10, R36, R39 ;  /* 0x00000027240a723e */ /* 0x000fe200000010ff */
[----:B------:R1:W-:Y:S01]  /*89c0*/  STS.128 [R42+0x20400], R4 ;  /* 0x020400042a007388 */ /* 0x0003e20000000c00 */
[----:B------:R-:W-:-:S02]  /*89d0*/  F2FP.BF16.F32.PACK_AB R9, R32, R31 ;  /* 0x0000001f2009723e */ /* 0x000fc400000010ff */
[----:B------:R-:W-:-:S05]  /*89e0*/  F2FP.BF16.F32.PACK_AB R11, R26, R29 ;  /* 0x0000001d1a0b723e */ /* 0x000fca00000010ff */
[----:B------:R1:W-:Y:S02]  /*89f0*/  STS.128 [R44+0x20400], R8 ;  /* 0x020400082c007388 */ /* 0x0003e40000000c00 */
.L_x_1315:
[----:B------:R-:W-:Y:S05]  /*8a00*/  BSYNC B1 ;  /* 0x0000000000017941 */ /* 0x000fea0003800000 */
.L_x_1314:
        /* <DEDUP_REMOVED lines=13> */
[C---:B------:R-:W-:Y:S01]  /*8ae0*/  IMAD.U32 R36, R24.reuse, 0x10000, RZ ;  /* 0x0001000018247824 */ /* 0x040fe200078e00ff */
[----:B------:R-:W-:Y:S01]  /*8af0*/  LOP3.LUT R38, R24, 0xffff0000, RZ, 0xc0, !PT ;  /* 0xffff000018267812 */ /* 0x000fe200078ec0ff */
[C---:B------:R-:W-:Y:S01]  /*8b00*/  IMAD.U32 R34, R21.reuse, 0x10000, RZ ;  /* 0x0001000015227824 */ /* 0x040fe200078e00ff */
[----:B------:R-:W-:Y:S01]  /*8b10*/  LOP3.LUT R24, R21, 0xffff0000, RZ, 0xc0, !PT ;  /* 0xffff000015187812 */ /* 0x000fe200078ec0ff */
[C---:B------:R-:W-:Y:S02]  /*8b20*/  IMAD.U32 R43, R13.reuse, 0x10000, RZ ;  /* 0x000100000d2b7824 */ /* 0x040fe400078e00ff */
[----:B------:R-:W-:Y:S01]  /*8b30*/  IMAD.U32 R41, R20, 0x10000, RZ ;  /* 0x0001000014297824 */ /* 0x000fe200078e00ff */
[----:B------:R-:W-:Y:S01]  /*8b40*/  LOP3.LUT R13, R13, 0xffff0000, RZ, 0xc0, !PT ;  /* 0xffff00000d0d7812 */ /* 0x000fe200078ec0ff */
[----:B--2---:R-:W-:-:S04]  /*8b50*/  IMAD.IADD R9, R5, 0x1, R4 ;  /* 0x0000000105097824 */ /* 0x004fc800078e0204 */
[----:B------:R-:W-:Y:S01]  /*8b60*/  IMAD R25, R9, 0x2, R2 ;  /* 0x0000000209197824 */ /* 0x000fe200078e0202 */
[----:B---3--:R-:W1:Y:S04]  /*8b70*/  LDS.128 R4, [R40+0x20400] ;  /* 0x0204000028047984 */ /* 0x008e680000000c00 */
[----:B------:R-:W2:Y:S01]  /*8b80*/  LDS.128 R8, [R25+0x20400] ;  /* 0x0204000019087984 */ /* 0x000ea20000000c00 */
[----:B-1----:R-:W-:Y:S02]  /*8b90*/  IMAD.U32 R26, R4, 0x10000, RZ ;  /* 0x00010000041a7824 */ /* 0x002fe400078e00ff */
[C---:B--2---:R-:W-:Y:S01]  /*8ba0*/  IMAD.U32 R30, R8.reuse, 0x10000, RZ ;  /* 0x00010000081e7824 */ /* 0x044fe200078e00ff */
[----:B------:R-:W-:Y:S02]  /*8bb0*/  LOP3.LUT R8, R8, 0xffff0000, RZ, 0xc0, !PT ;  /* 0xffff000008087812 */ /* 0x000fe400078ec0ff */
[----:B------:R-:W-:Y:S01]  /*8bc0*/  LOP3.LUT R4, R4, 0xffff0000, RZ, 0xc0, !PT ;  /* 0xffff000004047812 */ /* 0x000fe200078ec0ff */
[-C--:B------:R-:W-:Y:S01]  /*8bd0*/  FMUL.FTZ R35, R36, R30.reuse ;  /* 0x0000001e24237220 */ /* 0x080fe20000410000 */
[----:B------:R-:W-:Y:S01]  /*8be0*/  FMUL.FTZ R37, R34, R30 ;  /* 0x0000001e22257220 */ /* 0x000fe20000410000 */
[-C--:B------:R-:W-:Y:S01]  /*8bf0*/  FMUL.FTZ R21, R38, R8.reuse ;  /* 0x0000000826157220 */ /* 0x080fe20000410000 */
[----:B------:R-:W-:Y:S01]  /*8c00*/  FMUL.FTZ R39, R24, R8 ;  /* 0x0000000818277220 */ /* 0x000fe20000410000 */
[----:B0-----:R-:W-:-:S02]  /*8c10*/  IMAD.U32 R31, R9, 0x10000, RZ ;  /* 0x00010000091f7824 */ /* 0x001fc400078e00ff */
[----:B------:R-:W-:Y:S01]  /*8c20*/  FFMA.FTZ R35, R34, R26, -R35 ;  /* 0x0000001a22237223 */ /* 0x000fe20000010823 */
[----:B------:R-:W-:Y:S01]  /*8c30*/  FFMA.FTZ R8, R24, R4, -R21 ;  /* 0x0000000418087223 */ /* 0x000fe20000010815 */
[----:B------:R-:W-:Y:S02]  /*8c40*/  IMAD.U32 R32, R10, 0x10000, RZ ;  /* 0x000100000a207824 */ /* 0x000fe400078e00ff */
[----:B------:R-:W-:Y:S01]  /*8c50*/  FFMA.FTZ R37, R36, R26, R37 ;  /* 0x0000001a24257223 */ /* 0x000fe20000010025 */
[----:B------:R-:W-:Y:S01]  /*8c60*/  FFMA.FTZ R24, R38, R4, R39 ;  /* 0x0000000426187223 */ /* 0x000fe20000010027 */
[----:B------:R-:W-:Y:S01]  /*8c70*/  IMAD.U32 R27, R5, 0x10000, RZ ;  /* 0x00010000051b7824 */ /* 0x000fe200078e00ff */
[----:B------:R-:W-:Y:S01]  /*8c80*/  LOP3.LUT R10, R10, 0xffff0000, RZ, 0xc0, !PT ;  /* 0xffff00000a0a7812 */ /* 0x000fe200078ec0ff */
[-C--:B------:R-:W-:Y:S01]  /*8c90*/  FMUL.FTZ R26, R43, R31.reuse ;  /* 0x0000001f2b1a7220 */ /* 0x080fe20000410000 */
[----:B------:R-:W-:Y:S01]  /*8ca0*/  FMUL.FTZ R30, R41, R31 ;  /* 0x0000001f291e7220 */ /* 0x000fe20000410000 */
[C---:B------:R-:W-:Y:S01]  /*8cb0*/  LOP3.LUT R34, R3.reuse, 0xffff0000, RZ, 0xc0, !PT ;  /* 0xffff000003227812 */ /* 0x040fe200078ec0ff */
[C---:B------:R-:W-:Y:S01]  /*8cc0*/  IMAD.U32 R36, R14.reuse, 0x10000, RZ ;  /* 0x000100000e247824 */ /* 0x040fe200078e00ff */
[----:B------:R-:W-:Y:S01]  /*8cd0*/  LOP3.LUT R38, R14, 0xffff0000, RZ, 0xc0, !PT ;  /* 0xffff00000e267812 */ /* 0x000fe200078ec0ff */
[C---:B------:R-:W-:Y:S01]  /*8ce0*/  IMAD.U32 R28, R6.reuse, 0x10000, RZ ;  /* 0x00010000061c7824 */ /* 0x040fe200078e00ff */
[----:B------:R-:W-:Y:S01]  /*8cf0*/  LOP3.LUT R6, R6, 0xffff0000, RZ, 0xc0, !PT ;  /* 0xffff000006067812 */ /* 0x000fe200078ec0ff */
[----:B------:R-:W-:-:S02]  /*8d00*/  IMAD.U32 R4, R3, 0x10000, RZ ;  /* 0x0001000003047824 */ /* 0x000fc400078e00ff */
[-C--:B------:R-:W-:Y:S01]  /*8d10*/  FFMA.FTZ R26, R41, R27.reuse, -R26 ;  /* 0x0000001b291a7223 */ /* 0x080fe2000001081a */
[----:B------:R-:W-:Y:S01]  /*8d20*/  FFMA.FTZ R30, R43, R27, R30 ;  /* 0x0000001b2b1e7223 */ /* 0x000fe2000001001e */
[----:B------:R-:W-:Y:S01]  /*8d30*/  FMUL.FTZ R21, R36, R32 ;  /* 0x0000002024157220 */ /* 0x000fe20000410000 */
[-C--:B------:R-:W-:Y:S01]  /*8d40*/  FMUL.FTZ R27, R38, R10.reuse ;  /* 0x0000000a261b7220 */ /* 0x080fe20000410000 */
[----:B------:R-:W-:Y:S01]  /*8d50*/  FMUL.FTZ R31, R34, R10 ;  /* 0x0000000a221f7220 */ /* 0x000fe20000410000 */
[----:B------:R-:W-:Y:S02]  /*8d60*/  IMAD.U32 R33, R11, 0x10000, RZ ;  /* 0x000100000b217824 */ /* 0x000fe400078e00ff */
[----:B------:R-:W-:Y:S01]  /*8d70*/  FMUL.FTZ R3, R4, R32 ;  /* 0x0000002004037220 */ /* 0x000fe20000410000 */
[----:B------:R-:W-:Y:S02]  /*8d80*/  IMAD.U32 R41, R0, 0x10000, RZ ;  /* 0x0001000000297824 */ /* 0x000fe400078e00ff */
[----:B------:R-:W-:-:S02]  /*8d90*/  IMAD.U32 R39, R15, 0x10000, RZ ;  /* 0x000100000f277824 */ /* 0x000fc400078e00ff */
[----:B------:R-:W-:Y:S01]  /*8da0*/  FFMA.FTZ R21, R4, R28, -R21 ;  /* 0x0000001c04157223 */ /* 0x000fe20000010815 */
[-C--:B------:R-:W-:Y:S01]  /*8db0*/  FFMA.FTZ R14, R34, R6.reuse, -R27 ;  /* 0x00000006220e7223 */ /* 0x080fe2000001081b */
[----:B------:R-:W-:Y:S01]  /*8dc0*/  FFMA.FTZ R31, R38, R6, R31 ;  /* 0x00000006261f7223 */ /* 0x000fe2000001001f */
[----:B------:R-:W-:Y:S01]  /*8dd0*/  IMAD.U32 R29, R7, 0x10000, RZ ;  /* 0x00010000071d7824 */ /* 0x000fe200078e00ff */
[----:B------:R-:W-:Y:S01]  /*8de0*/  LOP3.LUT R9, R9, 0xffff0000, RZ, 0xc0, !PT ;  /* 0xffff000009097812 */ /* 0x000fe200078ec0ff */
[-C--:B------:R-:W-:Y:S01]  /*8df0*/  FMUL.FTZ R4, R41, R33.reuse ;  /* 0x0000002129047220 */ /* 0x080fe20000410000 */
[----:B------:R-:W-:Y:S01]  /*8e00*/  FMUL.FTZ R6, R39, R33 ;  /* 0x0000002127067220 */ /* 0x000fe20000410000 */
[----:B------:R-:W-:Y:S01]  /*8e10*/  LOP3.LUT R11, R11, 0xffff0000, RZ, 0xc0, !PT ;  /* 0xffff00000b0b7812 */ /* 0x000fe200078ec0ff */
[----:B------:R-:W-:Y:S01]  /*8e20*/  FFMA.FTZ R10, R36, R28, R3 ;  /* 0x0000001c240a7223 */ /* 0x000fe20000010003 */
[----:B------:R-:W-:Y:S02]  /*8e30*/  LOP3.LUT R33, R0, 0xffff0000, RZ, 0xc0, !PT ;  /* 0xffff000000217812 */ /* 0x000fe400078ec0ff */
[----:B------:R-:W-:-:S02]  /*8e40*/  LOP3.LUT R3, R20, 0xffff0000, RZ, 0xc0, !PT ;  /* 0xffff000014037812 */ /* 0x000fc400078ec0ff */
[----:B------:R-:W-:Y:S01]  /*8e50*/  LOP3.LUT R15, R15, 0xffff0000, RZ, 0xc0, !PT ;  /* 0xffff00000f0f7812 */ /* 0x000fe200078ec0ff */
[-C--:B------:R-:W-:Y:S01]  /*8e60*/  FFMA.FTZ R27, R39, R29.reuse, -R4 ;  /* 0x0000001d271b7223 */ /* 0x080fe20000010804 */
[----:B------:R-:W-:Y:S01]  /*8e70*/  LOP3.LUT R5, R5, 0xffff0000, RZ, 0xc0, !PT ;  /* 0xffff000005057812 */ /* 0x000fe200078ec0ff */
[----:B------:R-:W-:Y:S01]  /*8e80*/  FFMA.FTZ R29, R41, R29, R6 ;  /* 0x0000001d291d7223 */ /* 0x000fe20000010006 */
[----:B------:R-:W-:Y:S01]  /*8e90*/  LOP3.LUT R7, R7, 0xffff0000, RZ, 0xc0, !PT ;  /* 0xffff000007077812 */ /* 0x000fe200078ec0ff */
        /* <DEDUP_REMOVED lines=18> */
.L_x_1306:
[----:B------:R-:W-:Y:S05]  /*8fc0*/  BSYNC B0 ;  /* 0x0000000000007941 */ /* 0x000fea0003800000 */
.L_x_1295:
        /* <DEDUP_REMOVED lines=8> */
.L_x_1292:
[----:B------:R-:W-:-:S13]  /*9050*/  ISETP.NE.AND P0, PT, R188, 0x3, PT ;  /* 0x00000003bc00780c */ /* 0x000fda0003f05270 */
[----:B------:R-:W-:Y:S05]  /*9060*/  @!P0 BRA `(.L_x_1316) ;  /* 0x0000000000048947 */ /* 0x000fea0003800000 */
[----:B------:R-:W-:Y:S01]  /*9070*/  BPT.TRAP 0x1 ;  /* 0x000000040000795c */ /* 0x000fe20000300000 */
.L_x_1316:
[----:B0-----:R-:W-:Y:S01]  /*9080*/  IMAD R13, R18, 0x8, R2 ;  /* 0x00000008120d7824 */ /* 0x001fe200078e0202 */
[----:B------:R-:W-:-:S04]  /*9090*/  SHF.L.U32 R20, R184, 0x1f, RZ ;  /* 0x0000001fb8147819 */ /* 0x000fc800000006ff */
[----:B------:R0:W4:Y:S01]  /*90a0*/  SYNCS.PHASECHK.TRANS64.TRYWAIT P1, [R13+URZ+0x38830], R20 ;  /* 0x038830140d0075a7 */ /* 0x000122000802017f */
[----:B------:R-:W-:Y:S05]  /*90b0*/  @!P0 BRA `(.L_x_1317) ;  /* 0x0000000000048947 */ /* 0x000fea0003800000 */
[----:B------:R-:W-:Y:S01]  /*90c0*/  BPT.TRAP 0x1 ;  /* 0x000000040000795c */ /* 0x000fe20000300000 */
.L_x_1317:
[C---:B--2---:R-:W-:Y:S02]  /*90d0*/  VIADD R0, R2.reuse, 0x22400 ;  /* 0x0002240002007836 */ /* 0x044fe40000000000 */
[----:B-1----:R-:W-:-:S03]  /*90e0*/  VIADD R3, R2, 0x20400 ;  /* 0x0002040002037836 */ /* 0x002fc60000000000 */
[----:B------:R-:W-:Y:S02]  /*90f0*/  SHF.R.U32.HI R0, RZ, 0x4, R0 ;  /* 0x00000004ff007819 */ /* 0x000fe40000011600 */
[----:B------:R-:W-:Y:S02]  /*9100*/  SHF.R.U32.HI R3, RZ, 0x4, R3 ;  /* 0x00000004ff037819 */ /* 0x000fe40000011603 */
[----:B------:R-:W-:Y:S02]  /*9110*/  LOP3.LUT R0, R0, 0x3fff, RZ, 0xc0, !PT ;  /* 0x00003fff00007812 */ /* 0x000fe400078ec0ff */
[----:B------:R-:W-:Y:S02]  /*9120*/  LOP3.LUT R3, R3, 0x3fff, RZ, 0xc0, !PT ;  /* 0x00003fff03037812 */ /* 0x000fe400078ec0ff */
[----:B------:R-:W-:Y:S01]  /*9130*/  LOP3.LUT R220, R0, 0x10000, RZ, 0xfc, !PT ;  /* 0x0001000000dc7812 */ /* 0x000fe200078efcff */
[----:B----4-:R-:W-:Y:S06]  /*9140*/  @P1 BRA `(.L_x_1318) ;  /* 0x0000000000081947 */ /* 0x010fec0003800000 */
[----:B------:R-:W1:Y:S02]  /*9150*/  SYNCS.PHASECHK.TRANS64.TRYWAIT P1, [R13+URZ+0x38830], R20 ;  /* 0x038830140d0075a7 */ /* 0x000e64000802017f */
[----:B-1----:R-:W-:Y:S05]  /*9160*/  @!P1 BRA `(.L_x_1319) ;  /* 0x0000012400a09947 */ /* 0x002fea0003800000 */
.L_x_1318:
[----:B---3--:R-:W-:Y:S01]  /*9170*/  IMAD R10, R18, 0x200, R220 ;  /* 0x00000200120a7824 */ /* 0x008fe200078e02dc */
        /* <DEDUP_REMOVED lines=11> */
[----:B------:R-:W-:Y:S01]  /*9230*/  IMAD.MOV.U32 R5, RZ, RZ, 0x40000040 ;  /* 0x40000040ff057424 */ /* 0x000fe200078e00ff */
[----:B------:R-:W-:Y:S01]  /*9240*/  SHF.L.U32 R3, R12, 0x1f, RZ ;  /* 0x0000001f0c037819 */ /* 0x000fe200000006ff */
[----:B------:R-:W-:Y:S01]  /*9250*/  IMAD.MOV.U32 R7, RZ, RZ, 0x40000040 ;  /* 0x40000040ff077424 */ /* 0x000fe200078e00ff */
[----:B------:R-:W-:Y:S01]  /*9260*/  BSSY B0, `(.L_x_1320) ;  /* 0x0000022000007945 */ /* 0x000fe20003800000 */
[----:B------:R-:W-:-:S02]  /*9270*/  VIADD R14, R10, 0x4 ;  /* 0x000000040a0e7836 */ /* 0x000fc40000000000 */
[----:B------:R-:W-:Y:S02]  /*9280*/  IMAD.MOV.U32 R15, RZ, RZ, 0x40000040 ;  /* 0x40000040ff0f7424 */ /* 0x000fe400078e00ff */
[----:B------:R-:W-:Y:S02]  /*9290*/  VIADD R10, R10, 0x6 ;  /* 0x000000060a0a7836 */ /* 0x000fe40000000000 */
[----:B------:R-:W-:Y:S02]  /*92a0*/  IMAD.MOV.U32 R9, RZ, RZ, 0x40000040 ;  /* 0x40000040ff097424 */ /* 0x000fe400078e00ff */
[----:B------:R-:W-:Y:S01]  /*92b0*/  HGMMA.64x64x16.F32.BF16 R24, gdesc[UR4], RZ, !UPT, gsb0 ;  /* 0x00e00000041879f0 */ /* 0x000fe2000c0018ff */
[----:B------:R-:W-:Y:S01]  /*92c0*/  R2UR UR4, R4 ;  /* 0x00000000040472ca */ /* 0x000fe200000e0000 */
[----:B------:R-:W-:Y:S01]  /*92d0*/  IMAD.MOV.U32 R11, RZ, RZ, 0x40000040 ;  /* 0x40000040ff0b7424 */ /* 0x000fe200078e00ff */
[----:B------:R-:W-:Y:S02]  /*92e0*/  R2UR UR5, R5 ;  /* 0x00000000050572ca */ /* 0x000fe400000e0000 */
[----:B------:R-:W-:Y:S01]  /*92f0*/  R2UR UR6, R6 ;  /* 0x00000000060672ca */ /* 0x000fe200000e0000 */
[----:B------:R-:W-:Y:S01]  /*9300*/  VIADD R6, R8, 0x4 ;  /* 0x0000000408067836 */ /* 0x000fe20000000000 */
[----:B------:R-:W-:Y:S01]  /*9310*/  R2UR UR7, R7 ;  /* 0x00000000070772ca */ /* 0x000fe200000e0000 */
[----:B------:R-:W-:-:S02]  /*9320*/  IMAD.MOV.U32 R7, RZ, RZ, 0x40000040 ;  /* 0x40000040ff077424 */ /* 0x000fc400078e00ff */
        /* <DEDUP_REMOVED lines=19> */
[----:B------:R-:W2:Y:S02]  /*9460*/  SYNCS.PHASECHK.TRANS64.TRYWAIT P1, [R2+URZ+0x38810], R3 ;  /* 0x03881003020075a7 */ /* 0x000ea4000802017f */
[----:B--2---:R-:W-:Y:S05]  /*9470*/  @!P1 BRA `(.L_x_1321) ;  /* 0x0000012000f09947 */ /* 0x004fea0003800000 */
.L_x_1520:
[----:B------:R-:W-:Y:S05]  /*9480*/  BSYNC B0 ;  /* 0x0000000000007941 */ /* 0x000fea0003800000 */
.L_x_1320:
[----:B------:R-:W-:Y:S05]  /*9490*/  @!P0 BRA `(.L_x_1322) ;  /* 0x0000000000048947 */ /* 0x000fea0003800000 */
[----:B------:R-:W-:Y:S01]  /*94a0*/  BPT.TRAP 0x1 ;  /* 0x000000040000795c */ /* 0x000fe20000300000 */
.L_x_1322:
[----:B------:R3:W4:Y:S01]  /*94b0*/  SYNCS.PHASECHK.TRANS64.TRYWAIT P1, [R13+URZ+0x38850], R20 ;  /* 0x038850140d0075a7 */ /* 0x000722000802017f */
[----:B------:R-:W-:Y:S05]  /*94c0*/  @!P0 BRA `(.L_x_1323) ;  /* 0x0000000000048947 */ /* 0x000fea0003800000 */
[----:B------:R-:W-:Y:S01]  /*94d0*/  BPT.TRAP 0x1 ;  /* 0x000000040000795c */ /* 0x000fe20000300000 */
.L_x_1323:
[C---:B------:R-:W-:Y:S02]  /*94e0*/  VIADD R0, R2.reuse, 0x400 ;  /* 0x0000040002007836 */ /* 0x040fe40000000000 */
[----:B--2---:R-:W-:-:S03]  /*94f0*/  VIADD R3, R2, 0x26400 ;  /* 0x0002640002037836 */ /* 0x004fc60000000000 */
[----:B------:R-:W-:Y:S02]  /*9500*/  SHF.R.U32.HI R0, RZ, 0x4, R0 ;  /* 0x00000004ff007819 */ /* 0x000fe40000011600 */
[----:B------:R-:W-:Y:S02]  /*9510*/  SHF.R.U32.HI R3, RZ, 0x4, R3 ;  /* 0x00000004ff037819 */ /* 0x000fe40000011603 */
[----:B------:R-:W-:Y:S02]  /*9520*/  LOP3.LUT R0, R0, 0x3fff, RZ, 0xc0, !PT ;  /* 0x00003fff00007812 */ /* 0x000fe400078ec0ff */
[----:B------:R-:W-:Y:S02]  /*9530*/  LOP3.LUT R3, R3, 0x3fff, RZ, 0xc0, !PT ;  /* 0x00003fff03037812 */ /* 0x000fe400078ec0ff */
[----:B------:R-:W-:Y:S01]  /*9540*/  LOP3.LUT R221, R0, 0x10000, RZ, 0xfc, !PT ;  /* 0x0001000000dd7812 */ /* 0x000fe200078efcff */
[----:B----4-:R-:W-:Y:S06]  /*9550*/  @P1 BRA `(.L_x_1324) ;  /* 0x0000000000081947 */ /* 0x010fec0003800000 */
[----:B------:R-:W2:Y:S02]  /*9560*/  SYNCS.PHASECHK.TRANS64.TRYWAIT P1, [R13+URZ+0x38850], R20 ;  /* 0x038850140d0075a7 */ /* 0x000ea4000802017f */
[----:B--2---:R-:W-:Y:S05]  /*9570*/  @!P1 BRA `(.L_x_1325) ;  /* 0x0000012000c49947 */ /* 0x004fea0003800000 */
.L_x_1324:
[----:B------:R-:W-:Y:S01]  /*9580*/  LOP3.LUT R0, R3, 0x10000, RZ, 0xfc, !PT ;  /* 0x0001000003007812 */ /* 0x000fe200078efcff */
[----:B------:R-:W-:Y:S01]  /*9590*/  IMAD R10, R18, 0x1000, R221 ;  /* 0x00001000120a7824 */ /* 0x000fe200078e02dd */
[----:B------:R-:W-:Y:S05]  /*95a0*/  WARPSYNC.ALL ;  /* 0x0000000000007948 */ /* 0x000fea0003800000 */
[----:B------:R-:W-:Y:S01]  /*95b0*/  IMAD.MOV.U32 R14, RZ, RZ, R0 ;  /* 0x000000ffff0e7224 */ /* 0x000fe200078e0000 */
[----:B------:R-:W-:Y:S01]  /*95c0*/  R2UR UR6, R10 ;  /* 0x000000000a0672ca */ /* 0x000fe200000e0000 */
[----:B------:R-:W-:Y:S01]  /*95d0*/  IMAD.MOV.U32 R15, RZ, RZ, 0x40000040 ;  /* 0x40000040ff0f7424 */ /* 0x000fe200078e00ff */
[----:B------:R-:W-:Y:S01]  /*95e0*/  WARPGROUP.ARRIVE ;  /* 0x00000000000079c5 */ /* 0x000fe20000000000 */
[----:B------:R-:W-:Y:S01]  /*95f0*/  IMAD.MOV.U32 R11, RZ, RZ, 0x40000040 ;  /* 0x40000040ff0b7424 */ /* 0x000fe200078e00ff */
[----:B------:R-:W-:Y:S01]  /*9600*/  R2UR UR4, R14 ;  /* 0x000000000e0472ca */ /* 0x000fe200000e0000 */
[----:B------:R-:W-:Y:S01]  /*9610*/  VIADD R14, R0, 0x2 ;  /* 0x00000002000e7836 */ /* 0x000fe20000000000 */
[----:B------:R-:W-:Y:S01]  /*9620*/  R2UR UR5, R15 ;  /* 0x000000000f0572ca */ /* 0x000fe200000e0000 */
[----:B0123--:R-:W-:Y:S01]  /*9630*/  VIADD R20, R10, 0x2 ;  /* 0x000000020a147836 */ /* 0x00ffe20000000000 */
[----:B------:R-:W-:Y:S01]  /*9640*/  R2UR UR7, R11 ;  /* 0x000000000b0772ca */ /* 0x000fe200000e0000 */
[----:B------:R-:W-:Y:S01]  /*9650*/  IMAD.MOV.U32 R15, RZ, RZ, 0x40000040 ;  /* 0x40000040ff0f7424 */ /* 0x000fe200078e00ff */
[----:B------:R-:W0:Y:S01]  /*9660*/  S2R R12, SR_TID.X ;  /* 0x00000000000c7919 */ /* 0x000e220000002100 */
[----:B------:R-:W-:-:S02]  /*9670*/  IMAD.MOV.U32 R21, RZ, RZ, 0x40000040 ;  /* 0x40000040ff157424 */ /* 0x000fc400078e00ff */
[----:B------:R-:W-:Y:S02]  /*9680*/  VIADD R56, R10, 0x800 ;  /* 0x000008000a387836 */ /* 0x000fe40000000000 */
[----:B------:R-:W-:-:S06]  /*9690*/  IMAD.MOV.U32 R57, RZ, RZ, 0x4 ;  /* 0x00000004ff397424 */ /* 0x000fcc00078e00ff */
[----:B------:R-:W-:Y:S01]  /*96a0*/  HGMMA.64x64x16.F32.BF16 R24, gdesc[UR4], R24, gsb0 ;  /* 0x00e00000041879f0 */ /* 0x000fe20008001818 */
[----:B------:R-:W-:Y:S01]  /*96b0*/  R2UR UR4, R14 ;  /* 0x000000000e0472ca */ /* 0x000fe200000e0000 */
[----:B------:R-:W-:Y:S01]  /*96c0*/  VIADD R14, R0, 0x4 ;  /* 0x00000004000e7836 */ /* 0x000fe20000000000 */
[----:B------:R-:W-:Y:S01]  /*96d0*/  R2UR UR5, R15 ;  /* 0x000000000f0572ca */ /* 0x000fe200000e0000 */
[----:B------:R-:W-:Y:S01]  /*96e0*/  IMAD.MOV.U32 R15, RZ, RZ, 0x40000040 ;  /* 0x40000040ff0f7424 */ /* 0x000fe200078e00ff */
[----:B------:R-:W-:Y:S01]  /*96f0*/  R2UR UR6, R20 ;  /* 0x00000000140672ca */ /* 0x000fe200000e0000 */
[----:B------:R-:W-:Y:S01]  /*9700*/  VIADD R20, R10, 0x4 ;  /* 0x000000040a147836 */ /* 0x000fe20000000000 */
[----:B------:R-:W-:Y:S01]  /*9710*/  R2UR UR7, R21 ;  /* 0x00000000150772ca */ /* 0x000fe200000e0000 */
[----:B------:R-:W-:Y:S01]  /*9720*/  IMAD.MOV.U32 R21, RZ, RZ, 0x40000040 ;  /* 0x40000040ff157424 */ /* 0x000fe200078e00ff */
[----:B0-----:R-:W-:-:S05]  /*9730*/  SHF.R.U32.HI R12, RZ, 0x7, R12 ;  /* 0x00000007ff0c7819 */ /* 0x001fca000001160c */
[----:B------:R0:W1:Y:S02]  /*9740*/  SHFL.IDX PT, R3, R12, RZ, 0x1f ;  /* 0x00001fff0c037589 */ /* 0x00006400000e0000 */
[----:B0-----:R-:W-:Y:S01]  /*9750*/  VIADD R12, R0, 0x800 ;  /* 0x00000800000c7836 */ /* 0x001fe20000000000 */
[----:B-1----:R-:W-:-:S04]  /*9760*/  ISETP.GT.AND P1, PT, R3, 0x7f, PT ;  /* 0x0000007f0300780c */ /* 0x002fc80003f24270 */
[----:B------:R-:W-:Y:S02]  /*9770*/  SEL R3, RZ, 0x2, !P1 ;  /* 0x00000002ff037807 */ /* 0x000fe40004800000 */
[C---:B------:R-:W-:Y:S02]  /*9780*/  SEL R11, R57.reuse, 0x2, P1 ;  /* 0x00000002390b7807 */ /* 0x040fe40000800000 */
[----:B------:R-:W-:Y:S01]  /*9790*/  SEL R57, R57, 0x6, !P1 ;  /* 0x0000000639397807 */ /* 0x000fe20004800000 */
[----:B------:R-:W-:Y:S02]  /*97a0*/  WARPGROUP.DEPBAR.LE gsb0, 0x0 ;  /* 0x00008000000079c5 */ /* 0x000fe40000010000 */
[----:B------:R-:W-:-:S06]  /*97b0*/  WARPGROUP.ARRIVE ;  /* 0x00000000000079c5 */ /* 0x000fcc0000000000 */
        /* <DEDUP_REMOVED lines=9> */
[----:B------:R-:W-:Y:S02]  /*9850*/  WARPGROUP.DEPBAR.LE gsb0, 0x0 ;  /* 0x00008000000079c5 */ /* 0x000fe40000010000 */
[----:B------:R-:W-:-:S09]  /*9860*/  WARPGROUP.ARRIVE ;  /* 0x00000000000079c5 */ /* 0x000fd20000000000 */
        /* <DEDUP_REMOVED lines=134> */
[----:B------:R-:W-:Y:S01]  /*a0d0*/  IMAD.IADD R14, R3, 0x1, R56 ;  /* 0x00000001030e7824 */ /* 0x000fe200078e0238 */
[----:B------:R-:W-:Y:S01]  /*a0e0*/  R2UR UR5, R15 ;  /* 0x000000000f0572ca */ /* 0x000fe200000e0000 */
[----:B------:R-:W-:Y:S01]  /*a0f0*/  IMAD.MOV.U32 R15, RZ, RZ, 0x40000040 ;  /* 0x40000040ff0f7424 */ /* 0x000fe200078e00ff */
[----:B------:R-:W-:Y:S01]  /*a100*/  R2UR UR6, R20 ;  /* 0x00000000140672ca */ /* 0x000fe200000e0000 */
[----:B------:R-:W-:Y:S01]  /*a110*/  IMAD.IADD R20, R3, 0x1, R12 ;  /* 0x0000000103147824 */ /* 0x000fe200078e020c */
[----:B------:R-:W-:Y:S01]  /*a120*/  R2UR UR7, R21 ;  /* 0x00000000150772ca */ /* 0x000fe200000e0000 */
[----:B------:R-:W-:Y:S01]  /*a130*/  IMAD.MOV.U32 R21, RZ, RZ, 0x40000040 ;  /* 0x40000040ff157424 */ /* 0x000fe200078e00ff */
[----:B------:R-:W-:Y:S02]  /*a140*/  WARPGROUP.DEPBAR.LE gsb0, 0x0 ;  /* 0x00008000000079c5 */ /* 0x000fe40000010000 */
[----:B------:R-:W-:-:S09]  /*a150*/  WARPGROUP.ARRIVE ;  /* 0x00000000000079c5 */ /* 0x000fd20000000000 */
[----:B------:R-:W-:Y:S01]  /*a160*/  HGMMA.64x64x16.F32.BF16 R24, gdesc[UR4], R24, gsb0 ;  /* 0x00e00000041879f0 */ /* 0x000fe20008001818 */
[----:B------:R-:W-:Y:S01]  /*a170*/  R2UR UR6, R14 ;  /* 0x000000000e0672ca */ /* 0x000fe200000e0000 */
[--C-:B------:R-:W-:Y:S01]  /*a180*/  IMAD.IADD R14, R56, 0x1, R11.reuse ;  /* 0x00000001380e7824 */ /* 0x100fe200078e020b */
        /* <DEDUP_REMOVED lines=16> */
[----:B------:R-:W-:Y:S02]  /*a290*/  IMAD.MOV.U32 R21, RZ, RZ, 0x40000040 ;  /* 0x40000040ff157424 */ /* 0x000fe400078e00ff */
[----:B------:R-:W-:-:S02]  /*a2a0*/  IMAD.MOV.U32 R12, RZ, RZ, 0x28 ;  /* 0x00000028ff0c7424 */ /* 0x000fc400078e00ff */
[----:B------:R-:W-:-:S03]  /*a2b0*/  VIADD R56, R10, 0xa00 ;  /* 0x00000a000a387836 */ /* 0x000fc60000000000 */
[----:B------:R-:W-:Y:S01]  /*a2c0*/  SEL R12, R12, 0x26, P1 ;  /* 0x000000260c0c7807 */ /* 0x000fe20000800000 */
[----:B------:R-:W-:Y:S02]  /*a2d0*/  WARPGROUP.DEPBAR.LE gsb0, 0x0 ;  /* 0x00008000000079c5 */ /* 0x000fe40000010000 */
[----:B------:R-:W-:-:S06]  /*a2e0*/  WARPGROUP.ARRIVE ;  /* 0x00000000000079c5 */ /* 0x000fcc0000000000 */
[----:B------:R-:W-:Y:S01]  /*a2f0*/  HGMMA.64x64x16.F32.BF16 R24, gdesc[UR4], R24, gsb0 ;  /* 0x00e00000041879f0 */ /* 0x000fe20008001818 */
[----:B------:R-:W-:Y:S01]  /*a300*/  R2UR UR4, R14 ;  /* 0x000000000e0472ca */ /* 0x000fe200000e0000 */
[----:B------:R-:W-:Y:S01]  /*a310*/  IMAD.MOV.U32 R14, RZ, RZ, 0xa00 ;  /* 0x00000a00ff0e7424 */ /* 0x000fe200078e00ff */
[----:B------:R-:W-:Y:S01]  /*a320*/  R2UR UR5, R15 ;  /* 0x000000000f0572ca */ /* 0x000fe200000e0000 */
[----:B------:R-:W-:Y:S01]  /*a330*/  IMAD.MOV.U32 R15, RZ, RZ, 0x40000040 ;  /* 0x40000040ff0f7424 */ /* 0x000fe200078e00ff */
[----:B------:R-:W-:Y:S02]  /*a340*/  R2UR UR6, R20 ;  /* 0x00000000140672ca */ /* 0x000fe400000e0000 */
[----:B------:R-:W-:Y:S02]  /*a350*/  R2UR UR7, R21 ;  /* 0x00000000150772ca */ /* 0x000fe400000e0000 */
[----:B------:R-:W-:Y:S02]  /*a360*/  SEL R14, R14, 0x980, P1 ;  /* 0x000009800e0e7807 */ /* 0x000fe40000800000 */
[----:B------:R-:W-:Y:S01]  /*a370*/  LOP3.LUT R21, R12, 0x6, RZ, 0xc0, !PT ;  /* 0x000000060c157812 */ /* 0x000fe200078ec0ff */
[----:B------:R-:W-:Y:S01]  /*a380*/  VIADD R12, R0, 0xa00 ;  /* 0x00000a00000c7836 */ /* 0x000fe20000000000 */
[----:B------:R-:W-:-:S04]  /*a390*/  LOP3.LUT R20, R14, 0xa00, RZ, 0xc0, !PT ;  /* 0x00000a000e147812 */ /* 0x000fc800078ec0ff */
[CC--:B------:R-:W-:Y:S02]  /*a3a0*/  IADD3 R14, R21.reuse, R20.reuse, R0 ;  /* 0x00000014150e7210 */ /* 0x0c0fe40007ffe000 */
[----:B------:R-:W-:Y:S01]  /*a3b0*/  IADD3 R20, R21, R20, R10 ;  /* 0x0000001415147210 */ /* 0x000fe20007ffe00a */
[----:B------:R-:W-:Y:S01]  /*a3c0*/  IMAD.MOV.U32 R21, RZ, RZ, 0x40000040 ;  /* 0x40000040ff157424 */ /* 0x000fe200078e00ff */
[----:B------:R-:W-:Y:S02]  /*a3d0*/  WARPGROUP.DEPBAR.LE gsb0, 0x0 ;  /* 0x00008000000079c5 */ /* 0x000fe40000010000 */
[----:B------:R-:W-:-:S06]  /*a3e0*/  WARPGROUP.ARRIVE ;  /* 0x00000000000079c5 */ /* 0x000fcc0000000000 */
        /* <DEDUP_REMOVED lines=113> */
[----:B------:R-:W-:-:S05]  /*ab00*/  IMAD.MOV.U32 R3, RZ, RZ, 0x40 ;  /* 0x00000040ff037424 */ /* 0x000fca00078e00ff */
[----:B------:R-:W-:-:S04]  /*ab10*/  SEL R3, R3, 0x3e, P1 ;  /* 0x0000003e03037807 */ /* 0x000fc80000800000 */
[----:B------:R-:W-:Y:S01]  /*ab20*/  LOP3.LUT R3, R3, 0x6, RZ, 0xc0, !PT ;  /* 0x0000000603037812 */ /* 0x000fe200078ec0ff */
        /* <DEDUP_REMOVED lines=13> */
[----:B------:R-:W-:-:S04]  /*ac00*/  LOP3.LUT R11, R11, 0x1e00, RZ, 0xc0, !PT ;  /* 0x00001e000b0b7812 */ /* 0x000fc800078ec0ff */
[----:B------:R-:W-:Y:S01]  /*ac10*/  IADD3 R10, R3, R11, R10 ;  /* 0x0000000b030a7210 */ /* 0x000fe20007ffe00a */
        /* <DEDUP_REMOVED lines=14> */
[----:B------:R-:W-:Y:S02]  /*ad00*/  R2UR UR4, R14 ;  /* 0x000000000e0472ca */ /* 0x000fe400000e0000 */
[----:B------:R-:W-:Y:S01]  /*ad10*/  R2UR UR5, R15 ;  /* 0x000000000f0572ca */ /* 0x000fe200000e0000 */
[----:B------:R-:W-:Y:S01]  /*ad20*/  IMAD.MOV.U32 R15, RZ, RZ, 0x40000040 ;  /* 0x40000040ff0f7424 */ /* 0x000fe200078e00ff */
[----:B------:R-:W-:Y:S02]  /*ad30*/  R2UR UR6, R20 ;  /* 0x00000000140672ca */ /* 0x000fe400000e0000 */
[----:B------:R-:W-:Y:S02]  /*ad40*/  R2UR UR7, R21 ;  /* 0x00000000150772ca */ /* 0x000fe400000e0000 */
[----:B------:R-:W-:Y:S01]  /*ad50*/  IADD3 R14, R3, R11, R0 ;  /* 0x0000000b030e7210 */ /* 0x000fe20007ffe000 */
[----:B------:R-:W-:Y:S01]  /*ad60*/  IMAD.MOV.U32 R11, RZ, RZ, 0x40000040 ;  /* 0x40000040ff0b7424 */ /* 0x000fe200078e00ff */
[----:B------:R-:W-:-:S02]  /*ad70*/  WARPGROUP.DEPBAR.LE gsb0, 0x0 ;  /* 0x00008000000079c5 */ /* 0x000fc40000010000 */
        /* <DEDUP_REMOVED lines=12> */
.L_x_1326:
[----:B------:R-:W-:Y:S01]  /*ae40*/  IMAD R10, R170, -0x40, R169 ;  /* 0xffffffc0aa0a7824 */ /* 0x000fe200078e02a9 */
[----:B------:R-:W-:Y:S01]  /*ae50*/  ULDC UR4, c[0x0][0xa80] ;  /* 0x0002a00000047ab9 */ /* 0x000fe20000000800 */
[----:B------:R-:W-:-:S03]  /*ae60*/  LOP3.LUT R219, R219, 0x2000000, RZ, 0xfc, !PT ;  /* 0x02000000dbdb7812 */ /* 0x000fc600078efcff */
        /* <DEDUP_REMOVED lines=57> */
[----:B------:R-:W-:Y:S02]  /*b200*/  FSEL R46, R46, -INF , P1 ;  /* 0xff8000002e2e7808 */ /* 0x000fe40000800000 */
        /* <DEDUP_REMOVED lines=10> */
[----:B------:R-:W-:-:S04]  /*b2b0*/  FMNMX.FTZ R3, R14, R3, !PT ;  /* 0x000000030e037209 */ /* 0x000fc80007810000 */
[----:B------:R-:W-:Y:S01]  /*b2c0*/  FMNMX.FTZ R11, R38, R3, !PT ;  /* 0x00000003260b7209 */ /* 0x000fe20007810000 */
[----:B------:R-:W-:-:S03]  /*b2d0*/  IMAD.U32 R3, RZ, RZ, UR4 ;  /* 0x00000004ff037e24 */ /* 0x000fc6000f8e00ff */
[----:B------:R-:W-:Y:S02]  /*b2e0*/  FMNMX.FTZ R11, R40, R11, !PT ;  /* 0x0000000b280b7209 */ /* 0x000fe40007810000 */
[----:B0-----:R-:W-:Y:S02]  /*b2f0*/  FMNMX.FTZ R21, R15, R10, !PT ;  /* 0x0000000a0f157209 */ /* 0x001fe40007810000 */
[----:B------:R-:W-:-:S03]  /*b300*/  FMNMX.FTZ R11, R42, R11, !PT ;  /* 0x0000000b2a0b7209 */ /* 0x000fc60007810000 */
[----:B------:R-:W0:Y:S01]  /*b310*/  SHFL.BFLY PT, R10, R21, 0x1, 0x1f ;  /* 0x0c201f00150a7f89 */ /* 0x000e2200000e0000 */
[----:B------:R-:W-:-:S04]  /*b320*/  FMNMX.FTZ R11, R20, R11, !PT ;  /* 0x0000000b140b7209 */ /* 0x000fc80007810000 */
[----:B------:R-:W-:-:S04]  /*b330*/  FMNMX.FTZ R11, R46, R11, !PT ;  /* 0x0000000b2e0b7209 */ /* 0x000fc80007810000 */
[----:B------:R-:W-:-:S04]  /*b340*/  FMNMX.FTZ R11, R48, R11, !PT ;  /* 0x0000000b300b7209 */ /* 0x000fc80007810000 */
[----:B------:R-:W-:Y:S02]  /*b350*/  FMNMX.FTZ R11, R50, R11, !PT ;  /* 0x0000000b320b7209 */ /* 0x000fe40007810000 */
[----:B0-----:R-:W-:-:S04]  /*b360*/  FMNMX.FTZ R10, R21, R10, !PT ;  /* 0x0000000a150a7209 */ /* 0x001fc80007810000 */
[C---:B------:R-:W-:Y:S01]  /*b370*/  FSETP.NEU.FTZ.AND P1, PT, R10.reuse, -INF , PT ;  /* 0xff8000000a00780b */ /* 0x040fe20003f3d000 */
[----:B------:R-:W-:-:S05]  /*b380*/  FMUL.FTZ R15, R10, R3 ;  /* 0x000000030a0f7220 */ /* 0x000fca0000410000 */
[----:B------:R-:W-:-:S05]  /*b390*/  FSEL R21, R15, RZ, P1 ;  /* 0x000000ff0f157208 */ /* 0x000fca0000800000 */
[-CC-:B------:R-:W-:Y:S01]  /*b3a0*/  FFMA.FTZ R152, R24, R3.reuse, -R21.reuse ;  /* 0x0000000318987223 */ /* 0x180fe20000010815 */
[----:B------:R-:W-:Y:S01]  /*b3b0*/  FSEL R24, R51, -INF , P4 ;  /* 0xff80000033187808 */ /* 0x000fe20002000000 */
[-CC-:B------:R-:W-:Y:S01]  /*b3c0*/  FFMA.FTZ R29, R28, R3.reuse, -R21.reuse ;  /* 0x000000031c1d7223 */ /* 0x180fe20000010815 */
[-CC-:B------:R-:W-:Y:S01]  /*b3d0*/  FFMA.FTZ R25, R25, R3.reuse, -R21.reuse ;  /* 0x0000000319197223 */ /* 0x180fe20000010815 */
[--C-:B------:R-:W-:Y:S01]  /*b3e0*/  FFMA.FTZ R56, R56, R3, -R21.reuse ;  /* 0x0000000338387223 */ /* 0x100fe20000010815 */
[----:B------:R-:W-:Y:S01]  /*b3f0*/  FMNMX.FTZ R11, R24, R11, !PT ;  /* 0x0000000b180b7209 */ /* 0x000fe20007810000 */
[----:B------:R-:W-:Y:S01]  /*b400*/  MUFU.EX2 R152, R152 ;  /* 0x0000009800987308 */ /* 0x000fe20000000800 */
[-CC-:B------:R-:W-:Y:S01]  /*b410*/  FFMA.FTZ R32, R32, R3.reuse, -R21.reuse ;  /* 0x0000000320207223 */ /* 0x180fe20000010815 */
[--C-:B------:R-:W-:Y:S01]  /*b420*/  FFMA.FTZ R58, R58, R3, -R21.reuse ;  /* 0x000000033a3a7223 */ /* 0x100fe20000010815 */
        /* <DEDUP_REMOVED lines=8> */
[-CC-:B------:R-:W-:Y:S01]  /*b4b0*/  FFMA.FTZ R70, R70, R3.reuse, -R21.reuse ;  /* 0x0000000346467223 */ /* 0x180fe20000010815 */
[----:B------:R-:W1:Y:S01]  /*b4c0*/  SHFL.BFLY PT, R28, R15, 0x2, 0x1f ;  /* 0x0c401f000f1c7f89 */ /* 0x000e6200000e0000 */
[----:B------:R-:W-:-:S03]  /*b4d0*/  FFMA.FTZ R166, R52, R3, -R21 ;  /* 0x0000000334a67223 */ /* 0x000fc60000010815 */
[----:B------:R2:W-:Y:S01]  /*b4e0*/  MUFU.EX2 R154, R29 ;  /* 0x0000001d009a7308 */ /* 0x0005e20000000800 */
[----:B0-----:R-:W-:-:S07]  /*b4f0*/  FFMA.FTZ R25, R64, R3, -R21 ;  /* 0x0000000340197223 */ /* 0x001fce0000010815 */
[----:B------:R-:W-:Y:S01]  /*b500*/  MUFU.EX2 R33, R56 ;  /* 0x0000003800217308 */ /* 0x000fe20000000800 */
[-CC-:B--2---:R-:W-:Y:S01]  /*b510*/  FFMA.FTZ R29, R66, R3.reuse, -R21.reuse ;  /* 0x00000003421d7223 */ /* 0x184fe20000010815 */
[----:B------:R-:W-:-:S06]  /*b520*/  FFMA.FTZ R21, R74, R3, -R21 ;  /* 0x000000034a157223 */ /* 0x000fcc0000010815 */
[----:B------:R-:W-:Y:S01]  /*b530*/  MUFU.EX2 R32, R32 ;  /* 0x0000002000207308 */ /* 0x000fe20000000800 */
[----:B-1----:R-:W-:-:S07]  /*b540*/  FMNMX.FTZ R28, R15, R28, !PT ;  /* 0x0000001c0f1c7209 */ /* 0x002fce0007810000 */
[----:B------:R-:W0:Y:S01]  /*b550*/  MUFU.EX2 R35, R58 ;  /* 0x0000003a00237308 */ /* 0x000e220000000800 */
[----:B------:R-:W1:Y:S07]  /*b560*/  SHFL.BFLY PT, R15, R28, 0x1, 0x1f ;  /* 0x0c201f001c0f7f89 */ /* 0x000e6e00000e0000 */
[----:B------:R-:W-:Y:S08]  /*b570*/  MUFU.EX2 R158, R158 ;  /* 0x0000009e009e7308 */ /* 0x000ff00000000800 */
[----:B------:R-:W-:Y:S01]  /*b580*/  MUFU.EX2 R11, R11 ;  /* 0x0000000b000b7308 */ /* 0x000fe20000000800 */
[----:B0-----:R-:W-:-:S07]  /*b590*/  F2FP.BF16.F32.PACK_AB R156, R35, R32 ;  /* 0x00000020239c723e */ /* 0x001fce00000010ff */
[----:B------:R0:W-:Y:S01]  /*b5a0*/  MUFU.EX2 R39, R21 ;  /* 0x0000001500277308 */ /* 0x0001e20000000800 */
[----:B-1----:R-:W-:-:S04]  /*b5b0*/  FMNMX.FTZ R168, R28, R15, !PT ;  /* 0x0000000f1ca87209 */ /* 0x002fc80007810000 */
[C---:B------:R-:W-:Y:S01]  /*b5c0*/  FSETP.NEU.FTZ.AND P1, PT, R168.reuse, -INF , PT ;  /* 0xff800000a800780b */ /* 0x040fe20003f3d000 */
[----:B------:R-:W-:Y:S02]  /*b5d0*/  FMUL.FTZ R15, R168, R3 ;  /* 0x00000003a80f7220 */ /* 0x000fe40000410000 */
[----:B------:R-:W-:Y:S01]  /*b5e0*/  MUFU.EX2 R160, R160 ;  /* 0x000000a000a07308 */ /* 0x000fe20000000800 */
[----:B0-----:R-:W-:Y:S02]  /*b5f0*/  IMAD.MOV.U32 R21, RZ, RZ, 0x40000040 ;  /* 0x40000040ff157424 */ /* 0x001fe400078e00ff */
[----:B------:R-:W-:-:S03]  /*b600*/  FSEL R15, R15, RZ, P1 ;  /* 0x000000ff0f0f7208 */ /* 0x000fc60000800000 */
[----:B------:R-:W-:Y:S02]  /*b610*/  R2UR UR11, R21 ;  /* 0x00000000150b72ca */ /* 0x000fe400000e0000 */
[-CC-:B------:R-:W-:Y:S01]  /*b620*/  FFMA.FTZ R26, R26, R3.reuse, -R15.reuse ;  /* 0x000000031a1a7223 */ /* 0x180fe2000001080f */
[-CC-:B------:R-:W-:Y:S01]  /*b630*/  FFMA.FTZ R27, R27, R3.reuse, -R15.reuse ;  /* 0x000000031b1b7223 */ /* 0x180fe2000001080f */
[-CC-:B------:R-:W-:Y:S01]  /*b640*/  FFMA.FTZ R30, R30, R3.reuse, -R15.reuse ;  /* 0x000000031e1e7223 */ /* 0x180fe2000001080f */
[-CC-:B------:R-:W-:Y:S01]  /*b650*/  FFMA.FTZ R28, R12, R3.reuse, -R15.reuse ;  /* 0x000000030c1c7223 */ /* 0x180fe2000001080f */
[----:B------:R-:W-:Y:S02]  /*b660*/  VIADD R12, R13, 0x38840 ;  /* 0x000388400d0c7836 */ /* 0x000fe40000000000 */
[-CC-:B------:R-:W-:Y:S01]  /*b670*/  FFMA.FTZ R34, R34, R3.reuse, -R15.reuse ;  /* 0x0000000322227223 */ /* 0x180fe2000001080f */
[----:B------:R-:W-:Y:S01]  /*b680*/  MUFU.EX2 R26, R26 ;  /* 0x0000001a001a7308 */ /* 0x000fe20000000800 */
[-CC-:B------:R-:W-:Y:S01]  /*b690*/  FFMA.FTZ R14, R14, R3.reuse, -R15.reuse ;  /* 0x000000030e0e7223 */ /* 0x180fe2000001080f */
[-CC-:B------:R-:W-:Y:S01]  /*b6a0*/  FFMA.FTZ R38, R38, R3.reuse, -R15.reuse ;  /* 0x0000000326267223 */ /* 0x180fe2000001080f */
[----:B------:R-:W-:Y:S01]  /*b6b0*/  PRMT R12, R189, 0x654, R12 ;  /* 0x00000654bd0c7816 */ /* 0x000fe2000000000c */
[-CC-:B------:R-:W-:Y:S01]  /*b6c0*/  FFMA.FTZ R40, R40, R3.reuse, -R15.reuse ;  /* 0x0000000328287223 */ /* 0x180fe2000001080f */
[-CC-:B------:R-:W-:Y:S01]  /*b6d0*/  FFMA.FTZ R42, R42, R3.reuse, -R15.reuse ;  /* 0x000000032a2a7223 */ /* 0x180fe2000001080f */
[-CC-:B------:R-:W-:Y:S01]  /*b6e0*/  FFMA.FTZ R46, R46, R3.reuse, -R15.reuse ;  /* 0x000000032e2e7223 */ /* 0x180fe2000001080f */
[----:B------:R0:W-:Y:S01]  /*b6f0*/  SYNCS.ARRIVE.TRANS64.RED.A1T0 RZ, [R12+URZ], RZ ;  /* 0x000000ff0cff79a7 */ /* 0x0001e2000810043f */
[----:B------:R-:W1:Y:S01]  /*b700*/  MUFU.EX2 R27, R27 ;  /* 0x0000001b001b7308 */ /* 0x000e620000000800 */
[-CC-:B------:R-:W-:Y:S01]  /*b710*/  FFMA.FTZ R48, R48, R3.reuse, -R15.reuse ;  /* 0x0000000330307223 */ /* 0x180fe2000001080f */
[-CC-:B------:R-:W-:Y:S01]  /*b720*/  FFMA.FTZ R50, R50, R3.reuse, -R15.reuse ;  /* 0x0000000332327223 */ /* 0x180fe2000001080f */
[-CC-:B------:R-:W-:Y:S01]  /*b730*/  FFMA.FTZ R24, R24, R3.reuse, -R15.reuse ;  /* 0x0000000318187223 */ /* 0x180fe2000001080f */
[-CC-:B------:R-:W-:Y:S01]  /*b740*/  FFMA.FTZ R54, R54, R3.reuse, -R15.reuse ;  /* 0x0000000336367223 */ /* 0x180fe2000001080f */
[-CC-:B------:R-:W-:Y:S01]  /*b750*/  FFMA.FTZ R72, R72, R3.reuse, -R15.reuse ;  /* 0x0000000348487223 */ /* 0x180fe2000001080f */
[----:B------:R-:W-:Y:S01]  /*b760*/  R2UR UR15, R21 ;  /* 0x00000000150f72ca */ /* 0x000fe200000e0000 */
[----:B0-----:R-:W-:Y:S01]  /*b770*/  FFMA.FTZ R12, R20, R3, -R15 ;  /* 0x00000003140c7223 */ /* 0x001fe2000001080f */
[----:B------:R-:W0:Y:S01]  /*b780*/  MUFU.EX2 R30, R30 ;  /* 0x0000001e001e7308 */ /* 0x000e220000000800 */
[----:B------:R-:W-:-:S05]  /*b790*/  IMAD.MOV.U32 R15, RZ, RZ, 0x40000040 ;  /* 0x40000040ff0f7424 */ /* 0x000fca00078e00ff */
[----:B------:R-:W-:Y:S01]  /*b7a0*/  R2UR UR7, R15 ;  /* 0x000000000f0772ca */ /* 0x000fe200000e0000 */
[----:B------:R-:W-:Y:S01]  /*b7b0*/  FADD.FTZ R15, R152, R31 ;  /* 0x0000001f980f7221 */ /* 0x000fe20000010000 */
[----:B------:R0:W2:Y:S01]  /*b7c0*/  MUFU.EX2 R155, R28 ;  /* 0x0000001c009b7308 */ /* 0x0000a20000000800 */
[----:B-1----:R-:W-:Y:S01]  /*b7d0*/  FADD.FTZ R41, R26, R27 ;  /* 0x0000001b1a297221 */ /* 0x002fe20000010000 */
[----:B------:R-:W-:Y:S02]  /*b7e0*/  F2FP.BF16.F32.PACK_AB R152, R31, R152 ;  /* 0x000000981f98723e */ /* 0x000fe400000010ff */
[----:B------:R-:W-:-:S04]  /*b7f0*/  F2FP.BF16.F32.PACK_AB R153, R27, R26 ;  /* 0x0000001a1b99723e */ /* 0x000fc800000010ff */
[----:B------:R-:W1:Y:S01]  /*b800*/  MUFU.EX2 R34, R34 ;  /* 0x0000002200227308 */ /* 0x000e620000000800 */
[----:B0-----:R-:W-:-:S07]  /*b810*/  FADD.FTZ R28, R30, R41 ;  /* 0x000000291e1c7221 */ /* 0x001fce0000010000 */
[----:B------:R0:W3:Y:S01]  /*b820*/  MUFU.EX2 R157, R14 ;  /* 0x0000000e009d7308 */ /* 0x0000e20000000800 */
[C---:B--2---:R-:W-:Y:S01]  /*b830*/  FADD.FTZ R41, R155.reuse, R28 ;  /* 0x0000001c9b297221 */ /* 0x044fe20000010000 */
[----:B------:R-:W-:-:S06]  /*b840*/  F2FP.BF16.F32.PACK_AB R155, R155, R30 ;  /* 0x0000001e9b9b723e */ /* 0x000fcc00000010ff */
[----:B------:R2:W-:Y:S01]  /*b850*/  MUFU.EX2 R161, R12 ;  /* 0x0000000c00a17308 */ /* 0x0005e20000000800 */
[----:B0-----:R-:W-:Y:S02]  /*b860*/  IMAD R14, R18, 0x1000, R219 ;  /* 0x00001000120e7824 */ /* 0x001fe400078e02db */
[----:B-1----:R-:W-:Y:S02]  /*b870*/  FADD.FTZ R28, R34, R41 ;  /* 0x00000029221c7221 */ /* 0x002fe40000010000 */
[C---:B------:R-:W-:Y:S01]  /*b880*/  VIADD R20, R14.reuse, 0x80 ;  /* 0x000000800e147836 */ /* 0x040fe20000000000 */
[----:B------:R-:W-:Y:S02]  /*b890*/  R2UR UR6, R14 ;  /* 0x000000000e0672ca */ /* 0x000fe400000e0000 */
[----:B------:R-:W0:Y:S01]  /*b8a0*/  MUFU.EX2 R38, R38 ;  /* 0x0000002600267308 */ /* 0x000e220000000800 */
[----:B--2---:R-:W-:Y:S01]  /*b8b0*/  FADD.FTZ R12, R154, R15 ;  /* 0x0000000f9a0c7221 */ /* 0x004fe20000010000 */
[----:B------:R-:W-:Y:S01]  /*b8c0*/  R2UR UR10, R20 ;  /* 0x00000000140a72ca */ /* 0x000fe200000e0000 */
[----:B------:R-:W-:-:S02]  /*b8d0*/  VIADD R20, R14, 0x100 ;  /* 0x000001000e147836 */ /* 0x000fc40000000000 */
[----:B---3--:R-:W-:Y:S01]  /*b8e0*/  FADD.FTZ R41, R157, R28 ;  /* 0x0000001c9d297221 */ /* 0x008fe20000010000 */
[C---:B------:R-:W-:Y:S01]  /*b8f0*/  FADD.FTZ R15, R33.reuse, R12 ;  /* 0x0000000c210f7221 */ /* 0x040fe20000010000 */
[----:B------:R-:W-:Y:S01]  /*b900*/  VIADD R14, R14, 0x180 ;  /* 0x000001800e0e7836 */ /* 0x000fe20000000000 */
[----:B------:R-:W-:Y:S01]  /*b910*/  F2FP.BF16.F32.PACK_AB R154, R33, R154 ;  /* 0x0000009a219a723e */ /* 0x000fe200000010ff */
[----:B------:R-:W1:Y:S01]  /*b920*/  MUFU.EX2 R159, R40 ;  /* 0x00000028009f7308 */ /* 0x000e620000000800 */
[----:B------:R-:W-:Y:S01]  /*b930*/  FADD.FTZ R12, R32, R15 ;  /* 0x0000000f200c7221 */ /* 0x000fe20000010000 */
[----:B------:R-:W-:Y:S01]  /*b940*/  IMAD.MOV.U32 R15, RZ, RZ, 0x40000040 ;  /* 0x40000040ff0f7424 */ /* 0x000fe200078e00ff */
[----:B------:R-:W-:Y:S01]  /*b950*/  R2UR UR18, R14 ;  /* 0x000000000e1272ca */ /* 0x000fe200000e0000 */
[----:B------:R-:W-:Y:S01]  /*b960*/  BAR.SYNC.DEFER_BLOCKING 0xf, 0x100 ;  /* 0x03c4000000007b1d */ /* 0x000fe20000010000 */
[----:B------:R-:W-:Y:S01]  /*b970*/  FADD.FTZ R21, R35, R12 ;  /* 0x0000000c23157221 */ /* 0x000fe20000010000 */
[----:B------:R-:W-:-:S02]  /*b980*/  F2FP.BF16.F32.PACK_AB R157, R157, R34 ;  /* 0x000000229d9d723e */ /* 0x000fc400000010ff */
[----:B------:R-:W-:Y:S01]  /*b990*/  R2UR UR19, R15 ;  /* 0x000000000f1372ca */ /* 0x000fe200000e0000 */
[----:B------:R-:W-:Y:S01]  /*b9a0*/  FADD.FTZ R12, R158, R21 ;  /* 0x000000159e0c7221 */ /* 0x000fe20000010000 */
[----:B------:R-:W2:Y:S01]  /*b9b0*/  MUFU.EX2 R42, R42 ;  /* 0x0000002a002a7308 */ /* 0x000ea20000000800 */
[----:B0-----:R-:W-:Y:S01]  /*b9c0*/  FADD.FTZ R14, R38, R41 ;  /* 0x00000029260e7221 */ /* 0x001fe20000010000 */
[C---:B------:R-:W-:Y:S01]  /*b9d0*/  F2FP.BF16.F32.PACK_AB R158, R11.reuse, R158 ;  /* 0x0000009e0b9e723e */ /* 0x040fe200000010ff */
[----:B------:R-:W-:Y:S01]  /*b9e0*/  FADD.FTZ R15, R11, R12 ;  /* 0x0000000c0b0f7221 */ /* 0x000fe20000010000 */
[----:B------:R-:W-:Y:S01]  /*b9f0*/  R2UR UR14, R20 ;  /* 0x00000000140e72ca */ /* 0x000fe200000e0000 */
[----:B-1----:R-:W-:-:S03]  /*ba00*/  FADD.FTZ R21, R159, R14 ;  /* 0x0000000e9f157221 */ /* 0x002fc60000010000 */
[----:B------:R-:W0:Y:S01]  /*ba10*/  MUFU.EX2 R25, R25 ;  /* 0x0000001900197308 */ /* 0x000e220000000800 */
[----:B------:R-:W-:Y:S01]  /*ba20*/  FADD.FTZ R12, R160, R15 ;  /* 0x0000000fa00c7221 */ /* 0x000fe20000010000 */
[----:B------:R-:W-:-:S06]  /*ba30*/  F2FP.BF16.F32.PACK_AB R159, R159, R38 ;  /* 0x000000269f9f723e */ /* 0x000fcc00000010ff */
[----:B------:R-:W1:Y:S01]  /*ba40*/  MUFU.EX2 R162, R162 ;  /* 0x000000a200a27308 */ /* 0x000e620000000800 */
[----:B--2---:R-:W-:Y:S01]  /*ba50*/  FADD.FTZ R14, R42, R21 ;  /* 0x000000152a0e7221 */ /* 0x004fe20000010000 */
[----:B------:R2:W-:Y:S03]  /*ba60*/  STSM.16.M88.4 [R225+0x36400], R152 ;  /* 0x03640098e1007844 */ /* 0x0005e60000000200 */
[C---:B------:R-:W-:Y:S01]  /*ba70*/  FADD.FTZ R21, R161.reuse, R14 ;  /* 0x0000000ea1157221 */ /* 0x040fe20000010000 */
[----:B------:R-:W-:Y:S01]  /*ba80*/  F2FP.BF16.F32.PACK_AB R161, R161, R42 ;  /* 0x0000002aa1a1723e */ /* 0x000fe200000010ff */
[----:B------:R2:W-:Y:S01]  /*ba90*/  STSM.16.M88.4 [R226], R156 ;  /* 0x0000009ce2007844 */ /* 0x0005e20000000200 */
[----:B------:R-:W3:Y:S01]  /*baa0*/  MUFU.EX2 R46, R46 ;  /* 0x0000002e002e7308 */ /* 0x000ee20000000800 */
[C---:B0-----:R-:W-:Y:S01]  /*bab0*/  FADD.FTZ R15, R25.reuse, R12 ;  /* 0x0000000c190f7221 */ /* 0x041fe20000010000 */
[----:B------:R-:W-:-:S06]  /*bac0*/  F2FP.BF16.F32.PACK_AB R160, R25, R160 ;  /* 0x000000a019a0723e */ /* 0x000fcc00000010ff */
[----:B------:R-:W0:Y:S01]  /*bad0*/  MUFU.EX2 R29, R29 ;  /* 0x0000001d001d7308 */ /* 0x000e220000000800 */
[----:B-1----:R-:W-:-:S07]  /*bae0*/  FADD.FTZ R12, R162, R15 ;  /* 0x0000000fa20c7221 */ /* 0x002fce0000010000 */
[----:B------:R-:W1:Y:S01]  /*baf0*/  MUFU.EX2 R163, R48 ;  /* 0x0000003000a37308 */ /* 0x000e620000000800 */
[----:B---3--:R-:W-:-:S07]  /*bb00*/  FADD.FTZ R14, R46, R21 ;  /* 0x000000152e0e7221 */ /* 0x008fce0000010000 */
[----:B------:R-:W3:Y:S01]  /*bb10*/  MUFU.EX2 R164, R164 ;  /* 0x000000a400a47308 */ /* 0x000ee20000000800 */
[C---:B0-----:R-:W-:Y:S01]  /*bb20*/  FADD.FTZ R11, R29.reuse, R12 ;  /* 0x0000000c1d0b7221 */ /* 0x041fe20000010000 */
[----:B------:R-:W-:-:S06]  /*bb30*/  F2FP.BF16.F32.PACK_AB R162, R29, R162 ;  /* 0x000000a21da2723e */ /* 0x000fcc00000010ff */
[----:B------:R-:W0:Y:S01]  /*bb40*/  MUFU.EX2 R50, R50 ;  /* 0x0000003200327308 */ /* 0x000e220000000800 */
[C---:B-1----:R-:W-:Y:S01]  /*bb50*/  FADD.FTZ R15, R163.reuse, R14 ;  /* 0x0000000ea30f7221 */ /* 0x042fe20000010000 */
[----:B------:R-:W-:-:S05]  /*bb60*/  F2FP.BF16.F32.PACK_AB R163, R163, R46 ;  /* 0x0000002ea3a3723e */ /* 0x000fca00000010ff */
[----:B------:R2:W-:Y:S01]  /*bb70*/  STSM.16.M88.4 [R228], R160 ;  /* 0x000000a0e4007844 */ /* 0x0005e20000000200 */
[----:B------:R-:W1:Y:S01]  /*bb80*/  MUFU.EX2 R37, R70 ;  /* 0x0000004600257308 */ /* 0x000e620000000800 */
[----:B---3--:R-:W-:-:S07]  /*bb90*/  FADD.FTZ R12, R164, R11 ;  /* 0x0000000ba40c7221 */ /* 0x008fce0000010000 */
[----:B------:R-:W3:Y:S01]  /*bba0*/  MUFU.EX2 R165, R24 ;  /* 0x0000001800a57308 */ /* 0x000ee20000000800 */
[----:B0-----:R-:W-:-:S07]  /*bbb0*/  FADD.FTZ R14, R50, R15 ;  /* 0x0000000f320e7221 */ /* 0x001fce0000010000 */
[----:B------:R-:W0:Y:S01]  /*bbc0*/  MUFU.EX2 R166, R166 ;  /* 0x000000a600a67308 */ /* 0x000e220000000800 */
[C---:B-1----:R-:W-:Y:S01]  /*bbd0*/  FADD.FTZ R11, R37.reuse, R12 ;  /* 0x0000000c250b7221 */ /* 0x042fe20000010000 */
[----:B------:R-:W-:-:S06]  /*bbe0*/  F2FP.BF16.F32.PACK_AB R164, R37, R164 ;  /* 0x000000a425a4723e */ /* 0x000fcc00000010ff */
[----:B------:R-:W1:Y:S01]  /*bbf0*/  MUFU.EX2 R54, R54 ;  /* 0x0000003600367308 */ /* 0x000e620000000800 */
[C---:B---3--:R-:W-:Y:S01]  /*bc00*/  FADD.FTZ R15, R165.reuse, R14 ;  /* 0x0000000ea50f7221 */ /* 0x048fe20000010000 */
[----:B------:R-:W-:-:S06]  /*bc10*/  F2FP.BF16.F32.PACK_AB R165, R165, R50 ;  /* 0x00000032a5a5723e */ /* 0x000fcc00000010ff */
[----:B------:R-:W3:Y:S01]  /*bc20*/  MUFU.EX2 R167, R72 ;  /* 0x0000004800a77308 */ /* 0x000ee20000000800 */
[----:B0-----:R-:W-:Y:S01]  /*bc30*/  FADD.FTZ R12, R166, R11 ;  /* 0x0000000ba60c7221 */ /* 0x001fe20000010000 */
[----:B------:R-:W-:-:S03]  /*bc40*/  F2FP.BF16.F32.PACK_AB R166, R39, R166 ;  /* 0x000000a627a6723e */ /* 0x000fc600000010ff */
[----:B------:R-:W-:Y:S01]  /*bc50*/  FADD.FTZ R11, R39, R12 ;  /* 0x0000000c270b7221 */ /* 0x000fe20000010000 */
[----:B-1----:R-:W-:-:S04]  /*bc60*/  FADD.FTZ R14, R54, R15 ;  /* 0x0000000f360e7221 */ /* 0x002fc80000010000 */
[C---:B---3--:R-:W-:Y:S01]  /*bc70*/  FADD.FTZ R12, R167.reuse, R14 ;  /* 0x0000000ea70c7221 */ /* 0x048fe20000010000 */
[----:B------:R-:W-:-:S05]  /*bc80*/  F2FP.BF16.F32.PACK_AB R167, R167, R54 ;  /* 0x00000036a7a7723e */ /* 0x000fca00000010ff */
[----:B------:R2:W-:Y:S01]  /*bc90*/  STSM.16.M88.4 [R227], R164 ;  /* 0x000000a4e3007844 */ /* 0x0005e20000000200 */
        /* <DEDUP_REMOVED lines=23> */
[----:B--2---:R-:W-:Y:S05]  /*be10*/  @!P0 BRA `(.L_x_1327) ;  /* 0x0000000000048947 */ /* 0x004fea0003800000 */
[----:B------:R-:W-:Y:S01]  /*be20*/  BPT.TRAP 0x1 ;  /* 0x000000040000795c */ /* 0x000fe20000300000 */
.L_x_1327:
[----:B------:R-:W-:Y:S01]  /*be30*/  ISETP.GE.AND P1, PT, R169, 0x41, PT ;  /* 0x00000041a900780c */ /* 0x000fe20003f26270 */
[----:B------:R-:W-:Y:S01]  /*be40*/  VIADD R13, R13, 0x38860 ;  /* 0x000388600d0d7836 */ /* 0x000fe20000000000 */
[----:B------:R-:W-:Y:S01]  /*be50*/  ULDC UR36, c[0x0][0xa80] ;  /* 0x0002a00000247ab9 */ /* 0x000fe20000000800 */
[----:B------:R-:W-:Y:S03]  /*be60*/  BSSY B0, `(.L_x_1328) ;  /* 0x000033a000007945 */ /* 0x000fe60003800000 */
[----:B------:R-:W-:-:S04]  /*be70*/  PRMT R13, R189, 0x654, R13 ;  /* 0x00000654bd0d7816 */ /* 0x000fc8000000000d */
[----:B------:R0:W-:Y:S03]  /*be80*/  SYNCS.ARRIVE.TRANS64.RED.A1T0 RZ, [R13+URZ], RZ ;  /* 0x000000ff0dff79a7 */ /* 0x0001e6000810043f */
[----:B------:R-:W-:Y:S05]  /*be90*/  @!P1 BRA `(.L_x_1329) ;  /* 0x0000003000d89947 */ /* 0x000fea0003800000 */
[----:B0-----:R-:W-:Y:S02]  /*bea0*/  VIADD R13, R170, 0xfffffffe ;  /* 0xfffffffeaa0d7836 */ /* 0x001fe40000000000 */
[----:B------:R-:W-:Y:S02]  /*beb0*/  IMAD.MOV.U32 R15, RZ, RZ, R168 ;  /* 0x000000ffff0f7224 */ /* 0x000fe400078e00a8 */
[----:B------:R-:W-:Y:S02]  /*bec0*/  IMAD.MOV.U32 R21, RZ, RZ, R10 ;  /* 0x000000ffff157224 */ /* 0x000fe400078e000a */
[----:B------:R-:W-:-:S07]  /*bed0*/  IMAD.MOV.U32 R20, RZ, RZ, R18 ;  /* 0x000000ffff147224 */ /* 0x000fce00078e0012 */
.L_x_1342:
[----:B------:R-:W-:Y:S02]  /*bee0*/  VIADD R18, R20, 0x1 ;  /* 0x0000000114127836 */ /* 0x000fe40000000000 */
[----:B------:R-:W-:Y:S02]  /*bef0*/  IMAD.MOV.U32 R3, RZ, RZ, R13 ;  /* 0x000000ffff037224 */ /* 0x000fe400078e000d */
[----:B------:R-:W-:Y:S01]  /*bf00*/  VIADD R13, R13, 0xffffffff ;  /* 0xffffffff0d0d7836 */ /* 0x000fe20000000000 */
[C---:B------:R-:W-:Y:S02]  /*bf10*/  ISETP.NE.AND P2, PT, R18.reuse, 0x2, PT ;  /* 0x000000021200780c */ /* 0x040fe40003f45270 */
[----:B------:R-:W-:Y:S02]  /*bf20*/  ISETP.GT.AND P1, PT, R3, RZ, PT ;  /* 0x000000ff0300720c */ /* 0x000fe40003f24270 */
[----:B------:R-:W-:Y:S02]  /*bf30*/  SEL R3, RZ, 0x1, P2 ;  /* 0x00000001ff037807 */ /* 0x000fe40001000000 */
[----:B------:R-:W-:-:S02]  /*bf40*/  SEL R18, R18, RZ, P2 ;  /* 0x000000ff12127207 */ /* 0x000fc40001000000 */
[----:B------:R-:W-:Y:S01]  /*bf50*/  LOP3.LUT R184, R184, R3, RZ, 0x3c, !PT ;  /* 0x00000003b8b87212 */ /* 0x000fe200078e3cff */
[----:B-1----:R-:W-:Y:S06]  /*bf60*/  @!P0 BRA `(.L_x_1330) ;  /* 0x0000000000048947 */ /* 0x002fec0003800000 */
[----:B------:R-:W-:Y:S01]  /*bf70*/  BPT.TRAP 0x1 ;  /* 0x000000040000795c */ /* 0x000fe20000300000 */
.L_x_1330:
[----:B------:R-:W-:Y:S01]  /*bf80*/  IMAD R14, R18, 0x8, R2 ;  /* 0x00000008120e7824 */ /* 0x000fe200078e0202 */
[----:B------:R-:W-:-:S04]  /*bf90*/  SHF.L.U32 R3, R184, 0x1f, RZ ;  /* 0x0000001fb8037819 */ /* 0x000fc800000006ff */
[----:B------:R0:W1:Y:S01]  /*bfa0*/  SYNCS.PHASECHK.TRANS64.TRYWAIT P2, [R14+URZ+0x38830], R3 ;  /* 0x038830030e0075a7 */ /* 0x000062000804017f */
[----:B------:R-:W-:Y:S05]  /*bfb0*/  @!P0 BRA `(.L_x_1331) ;  /* 0x0000000000048947 */ /* 0x000fea0003800000 */
[----:B------:R-:W-:Y:S01]  /*bfc0*/  BPT.TRAP 0x1 ;  /* 0x000000040000795c */ /* 0x000fe20000300000 */
.L_x_1331:
[----:B------:R-:W-:Y:S01]  /*bfd0*/  VIADD R10, R2, 0x20400 ;  /* 0x00020400020a7836 */ /* 0x000fe20000000000 */
[----:B------:R-:W-:Y:S01]  /*bfe0*/  BSSY B1, `(.L_x_1332) ;  /* 0x0000009000017945 */ /* 0x000fe20003800000 */
[----:B------:R-:W-:Y:S02]  /*bff0*/  IMAD R156, R18, 0x200, R220 ;  /* 0x00000200129c7824 */ /* 0x000fe400078e02dc */
[----:B------:R-:W-:Y:S01]  /*c000*/  IMAD.MOV.U32 R157, RZ, RZ, 0x40000040 ;  /* 0x40000040ff9d7424 */ /* 0x000fe200078e00ff */
[----:B------:R-:W-:-:S04]  /*c010*/  SHF.R.U32.HI R10, RZ, 0x4, R10 ;  /* 0x00000004ff0a7819 */ /* 0x000fc8000001160a */
[----:B------:R-:W-:-:S04]  /*c020*/  LOP3.LUT R10, R10, 0x3fff, RZ, 0xc0, !PT ;  /* 0x00003fff0a0a7812 */ /* 0x000fc800078ec0ff */
[----:B------:R-:W-:Y:S01]  /*c030*/  LOP3.LUT R152, R10, 0x10000, RZ, 0xfc, !PT ;  /* 0x000100000a987812 */ /* 0x000fe200078efcff */
[----:B-1----:R-:W-:Y:S06]  /*c040*/  @P2 BRA `(.L_x_1333) ;  /* 0x0000000000082947 */ /* 0x002fec0003800000 */
[----:B------:R-:W1:Y:S02]  /*c050*/  SYNCS.PHASECHK.TRANS64.TRYWAIT P2, [R14+URZ+0x38830], R3 ;  /* 0x038830030e0075a7 */ /* 0x000e64000804017f */
[----:B-1----:R-:W-:Y:S05]  /*c060*/  @!P2 BRA `(.L_x_1334) ;  /* 0x000000f8001ca947 */ /* 0x002fea0003800000 */
.L_x_1333:
[----:B------:R-:W-:Y:S05]  /*c070*/  BSYNC B1 ;  /* 0x0000000000017941 */ /* 0x000fea0003800000 */
.L_x_1332:
        /* <DEDUP_REMOVED lines=36> */
.L_x_1335:
[----:B------:R2:W3:Y:S01]  /*c2c0*/  SYNCS.PHASECHK.TRANS64.TRYWAIT P2, [R14+URZ+0x38850], R3 ;  /* 0x038850030e0075a7 */ /* 0x0004e2000804017f */
[----:B------:R-:W-:Y:S05]  /*c2d0*/  @!P0 BRA `(.L_x_1336) ;  /* 0x0000000000048947 */ /* 0x000fea0003800000 */
[----:B------:R-:W-:Y:S01]  /*c2e0*/  BPT.TRAP 0x1 ;  /* 0x000000040000795c */ /* 0x000fe20000300000 */
.L_x_1336:
[----:B------:R-:W-:Y:S01]  /*c2f0*/  VIADD R10, R2, 0x26400 ;  /* 0x00026400020a7836 */ /* 0x000fe20000000000 */
[----:B------:R-:W-:Y:S04]  /*c300*/  BSSY B1, `(.L_x_1337) ;  /* 0x0000005000017945 */ /* 0x000fe80003800000 */
[----:B------:R-:W-:Y:S01]  /*c310*/  SHF.R.U32.HI R10, RZ, 0x4, R10 ;  /* 0x00000004ff0a7819 */ /* 0x000fe2000001160a */
[----:B---3--:R-:W-:Y:S06]  /*c320*/  @P2 BRA `(.L_x_1338) ;  /* 0x0000000000082947 */ /* 0x008fec0003800000 */
[----:B------:R-:W3:Y:S02]  /*c330*/  SYNCS.PHASECHK.TRANS64.TRYWAIT P2, [R14+URZ+0x38850], R3 ;  /* 0x038850030e0075a7 */ /* 0x000ee4000804017f */
[----:B---3--:R-:W-:Y:S05]  /*c340*/  @!P2 BRA `(.L_x_1339) ;  /* 0x000000f40078a947 */ /* 0x008fea0003800000 */
.L_x_1338:
[----:B------:R-:W-:Y:S05]  /*c350*/  BSYNC B1 ;  /* 0x0000000000017941 */ /* 0x000fea0003800000 */
.L_x_1337:
[----:B0123--:R-:W-:Y:S01]  /*c360*/  LOP3.LUT R3, R10, 0x3fff, RZ, 0xc0, !PT ;  /* 0x00003fff0a037812 */ /* 0x00ffe200078ec0ff */
[C---:B------:R-:W-:Y:S01]  /*c370*/  VIADD R198, R0.reuse, 0x2 ;  /* 0x0000000200c67836 */ /* 0x040fe20000000000 */
[----:B------:R-:W-:Y:S01]  /*c380*/  WARPGROUP.ARRIVE ;  /* 0x00000000000079c5 */ /* 0x000fe20000000000 */
[----:B------:R-:W-:-:S05]  /*c390*/  VIADD R200, R0, 0x6 ;  /* 0x0000000600c87836 */ /* 0x000fca0000000000 */
[----:B------:R-:W0:Y:S01]  /*c3a0*/  S2R R10, SR_TID.X ;  /* 0x00000000000a7919 */ /* 0x000e220000002100 */
[----:B------:R-:W-:Y:S01]  /*c3b0*/  VIADD R202, R0, 0x4 ;  /* 0x0000000400ca7836 */ /* 0x000fe20000000000 */
[----:B------:R-:W-:Y:S01]  /*c3c0*/  LOP3.LUT R0, R3, 0x10000, RZ, 0xfc, !PT ;  /* 0x0001000003007812 */ /* 0x000fe200078efcff */
[----:B------:R-:W-:Y:S02]  /*c3d0*/  IMAD R196, R18, 0x1000, R221 ;  /* 0x0000100012c47824 */ /* 0x000fe400078e02dd */
[----:B------:R-:W-:Y:S02]  /*c3e0*/  IMAD.MOV.U32 R197, RZ, RZ, 0x40000040 ;  /* 0x40000040ffc57424 */ /* 0x000fe400078e00ff */
[----:B------:R-:W-:Y:S01]  /*c3f0*/  IMAD.MOV.U32 R204, RZ, RZ, R0 ;  /* 0x000000ffffcc7224 */ /* 0x000fe200078e0000 */
[----:B------:R-:W-:Y:S01]  /*c400*/  R2UR UR6, R196 ;  /* 0x00000000c40672ca */ /* 0x000fe200000e0000 */
[----:B------:R-:W-:Y:S01]  /*c410*/  IMAD.MOV.U32 R205, RZ, RZ, 0x40000040 ;  /* 0x40000040ffcd7424 */ /* 0x000fe200078e00ff */
[----:B------:R-:W-:Y:S01]  /*c420*/  R2UR UR7, R197 ;  /* 0x00000000c50772ca */ /* 0x000fe200000e0000 */
[----:B------:R-:W-:Y:S01]  /*c430*/  IMAD.MOV.U32 R199, RZ, RZ, 0x40000040 ;  /* 0x40000040ffc77424 */ /* 0x000fe200078e00ff */
[----:B------:R-:W-:Y:S01]  /*c440*/  R2UR UR4, R204 ;  /* 0x00000000cc0472ca */ /* 0x000fe200000e0000 */
[----:B------:R-:W-:Y:S01]  /*c450*/  IMAD.MOV.U32 R203, RZ, RZ, 0x40000040 ;  /* 0x40000040ffcb7424 */ /* 0x000fe200078e00ff */
[----:B------:R-:W-:Y:S01]  /*c460*/  R2UR UR5, R205 ;  /* 0x00000000cd0572ca */ /* 0x000fe200000e0000 */
[----:B------:R-:W-:-:S12]  /*c470*/  IMAD.MOV.U32 R201, RZ, RZ, 0x40000040 ;  /* 0x40000040ffc97424 */ /* 0x000fd800078e00ff */
[----:B------:R-:W-:Y:S01]  /*c480*/  HGMMA.64x64x16.F32.BF16 R152, gdesc[UR4], R152, gsb0 ;  /* 0x00e00000049879f0 */ /* 0x000fe20008001898 */
[----:B------:R-:W-:Y:S01]  /*c490*/  R2UR UR4, R198 ;  /* 0x00000000c60472ca */ /* 0x000fe200000e0000 */
[----:B------:R-:W-:Y:S01]  /*c4a0*/  VIADD R198, R196, 0x2 ;  /* 0x00000002c4c67836 */ /* 0x000fe20000000000 */
[----:B------:R-:W-:Y:S01]  /*c4b0*/  R2UR UR5, R199 ;  /* 0x00000000c70572ca */ /* 0x000fe200000e0000 */
[----:B------:R-:W-:Y:S01]  /*c4c0*/  IMAD.MOV.U32 R199, RZ, RZ, 0x40000040 ;  /* 0x40000040ffc77424 */ /* 0x000fe200078e00ff */
[----:B0-----:R-:W-:Y:S02]  /*c4d0*/  SHF.R.U32.HI R10, RZ, 0x7, R10 ;  /* 0x00000007ff0a7819 */ /* 0x001fe4000001160a */
[----:B------:R-:W-:Y:S01]  /*c4e0*/  R2UR UR6, R198 ;  /* 0x00000000c60672ca */ /* 0x000fe200000e0000 */
[----:B------:R-:W-:Y:S01]  /*c4f0*/  VIADD R198, R196, 0x4 ;  /* 0x00000004c4c67836 */ /* 0x000fe20000000000 */
[----:B------:R-:W-:Y:S01]  /*c500*/  R2UR UR7, R199 ;  /* 0x00000000c70772ca */ /* 0x000fe200000e0000 */
[----:B------:R-:W-:Y:S01]  /*c510*/  IMAD.MOV.U32 R199, RZ, RZ, 0x40000040 ;  /* 0x40000040ffc77424 */ /* 0x000fe200078e00ff */
[----:B------:R0:W1:Y:S02]  /*c520*/  SHFL.IDX PT, R3, R10, RZ, 0x1f ;  /* 0x00001fff0a037589 */ /* 0x00006400000e0000 */
[----:B0-----:R-:W-:Y:S01]  /*c530*/  IMAD.MOV.U32 R10, RZ, RZ, 0x4 ;  /* 0x00000004ff0a7424 */ /* 0x001fe200078e00ff */
[----:B-1----:R-:W-:-:S04]  /*c540*/  ISETP.GT.AND P2, PT, R3, 0x7f, PT ;  /* 0x0000007f0300780c */ /* 0x002fc80003f44270 */
[----:B------:R-:W-:Y:S02]  /*c550*/  SEL R3, RZ, 0x2, !P2 ;  /* 0x00000002ff037807 */ /* 0x000fe40005000000 */
[C---:B------:R-:W-:Y:S02]  /*c560*/  SEL R197, R10.reuse, 0x2, P2 ;  /* 0x000000020ac57807 */ /* 0x040fe40001000000 */
[----:B------:R-:W-:Y:S01]  /*c570*/  SEL R10, R10, 0x6, !P2 ;  /* 0x000000060a0a7807 */ /* 0x000fe20005000000 */
[----:B------:R-:W-:Y:S02]  /*c580*/  WARPGROUP.DEPBAR.LE gsb0, 0x0 ;  /* 0x00008000000079c5 */ /* 0x000fe40000010000 */
[----:B------:R-:W-:-:S06]  /*c590*/  WARPGROUP.ARRIVE ;  /* 0x00000000000079c5 */ /* 0x000fcc0000000000 */
[----:B------:R-:W-:Y:S01]  /*c5a0*/  HGMMA.64x64x16.F32.BF16 R152, gdesc[UR4], R152, gsb0 ;  /* 0x00e00000049879f0 */ /* 0x000fe20008001898 */
[----:B------:R-:W-:Y:S02]  /*c5b0*/  R2UR UR4, R202 ;  /* 0x00000000ca0472ca */ /* 0x000fe400000e0000 */
[----:B------:R-:W-:Y:S02]  /*c5c0*/  R2UR UR5, R203 ;  /* 0x00000000cb0572ca */ /* 0x000fe400000e0000 */
        /* <DEDUP_REMOVED lines=10> */
[----:B------:R-:W-:Y:S01]  /*c670*/  VIADD R201, R0, 0x800 ;  /* 0x0000080000c97836 */ /* 0x000fe20000000000 */
        /* <DEDUP_REMOVED lines=10> */
[----:B------:R-:W-:-:S03]  /*c720*/  IMAD.MOV.U32 R199, RZ, RZ, 0x40000040 ;  /* 0x40000040ffc77424 */ /* 0x000fc600078e00ff */
        /* <DEDUP_REMOVED lines=156> */
[----:B------:R-:W-:Y:S02]  /*d0f0*/  IMAD.MOV.U32 R199, RZ, RZ, 0x40000040 ;  /* 0x40000040ffc77424 */ /* 0x000fe400078e00ff */
[----:B------:R-:W-:Y:S01]  /*d100*/  IMAD.MOV.U32 R200, RZ, RZ, 0x28 ;  /* 0x00000028ffc87424 */ /* 0x000fe200078e00ff */
[----:B------:R-:W-:Y:S02]  /*d110*/  R2UR UR6, R198 ;  /* 0x00000000c60672ca */ /* 0x000fe400000e0000 */
[----:B------:R-:W-:Y:S01]  /*d120*/  R2UR UR7, R199 ;  /* 0x00000000c70772ca */ /* 0x000fe200000e0000 */
[----:B------:R-:W-:Y:S01]  /*d130*/  IMAD.MOV.U32 R199, RZ, RZ, 0x40000040 ;  /* 0x40000040ffc77424 */ /* 0x000fe200078e00ff */
[----:B------:R-:W-:-:S04]  /*d140*/  SEL R200, R200, 0x26, P2 ;  /* 0x00000026c8c87807 */ /* 0x000fc80001000000 */
[----:B------:R-:W-:-:S04]  /*d150*/  LOP3.LUT R200, R200, 0x6, RZ, 0xc0, !PT ;  /* 0x00000006c8c87812 */ /* 0x000fc800078ec0ff */
[CC--:B------:R-:W-:Y:S02]  /*d160*/  IADD3 R198, R200.reuse, R201.reuse, R0 ;  /* 0x000000c9c8c67210 */ /* 0x0c0fe40007ffe000 */
[----:B------:R-:W-:Y:S01]  /*d170*/  IADD3 R200, R200, R201, R196 ;  /* 0x000000c9c8c87210 */ /* 0x000fe20007ffe0c4 */
[----:B------:R-:W-:Y:S01]  /*d180*/  IMAD.MOV.U32 R201, RZ, RZ, 0x40000040 ;  /* 0x40000040ffc97424 */ /* 0x000fe200078e00ff */
[----:B------:R-:W-:Y:S02]  /*d190*/  WARPGROUP.DEPBAR.LE gsb0, 0x0 ;  /* 0x00008000000079c5 */ /* 0x000fe40000010000 */
[----:B------:R-:W-:-:S06]  /*d1a0*/  WARPGROUP.ARRIVE ;  /* 0x00000000000079c5 */ /* 0x000fcc0000000000 */
[----:B------:R-:W-:Y:S01]  /*d1b0*/  HGMMA.64x64x16.F32.BF16 R152, gdesc[UR4], R152, gsb0 ;  /* 0x00e00000049879f0 */ /* 0x000fe20008001898 */
[----:B------:R-:W-:Y:S02]  /*d1c0*/  R2UR UR4, R198 ;  /* 0x00000000c60472ca */ /* 0x000fe400000e0000 */
[----:B------:R-:W-:Y:S01]  /*d1d0*/  R2UR UR5, R199 ;  /* 0x00000000c70572ca */ /* 0x000fe200000e0000 */
[----:B------:R-:W-:Y:S01]  /*d1e0*/  IMAD.MOV.U32 R199, RZ, RZ, 0x40000040 ;  /* 0x40000040ffc77424 */ /* 0x000fe200078e00ff */
[----:B------:R-:W-:Y:S01]  /*d1f0*/  R2UR UR6, R200 ;  /* 0x00000000c80672ca */ /* 0x000fe200000e0000 */
[----:B------:R-:W-:Y:S01]  /*d200*/  VIADD R200, R0, 0xa00 ;  /* 0x00000a0000c87836 */ /* 0x000fe20000000000 */
[----:B------:R-:W-:Y:S01]  /*d210*/  R2UR UR7, R201 ;  /* 0x00000000c90772ca */ /* 0x000fe200000e0000 */
[----:B------:R-:W-:Y:S02]  /*d220*/  VIADD R201, R196, 0xa00 ;  /* 0x00000a00c4c97836 */ /* 0x000fe40000000000 */
[----:B------:R-:W-:Y:S01]  /*d230*/  IMAD.IADD R198, R200, 0x1, R3 ;  /* 0x00000001c8c67824 */ /* 0x000fe200078e0203 */
[----:B------:R-:W-:-:S02]  /*d240*/  WARPGROUP.DEPBAR.LE gsb0, 0x0 ;  /* 0x00008000000079c5 */ /* 0x000fc40000010000 */
[----:B------:R-:W-:-:S07]  /*d250*/  WARPGROUP.ARRIVE ;  /* 0x00000000000079c5 */ /* 0x000fce0000000000 */
        /* <DEDUP_REMOVED lines=108> */
[----:B------:R-:W-:Y:S02]  /*d920*/  IMAD.MOV.U32 R199, RZ, RZ, 0x40000040 ;  /* 0x40000040ffc77424 */ /* 0x000fe400078e00ff */
[----:B------:R-:W-:Y:S01]  /*d930*/  IMAD.MOV.U32 R3, RZ, RZ, 0x1000 ;  /* 0x00001000ff037424 */ /* 0x000fe200078e00ff */
[----:B------:R-:W-:Y:S01]  /*d940*/  R2UR UR4, R198 ;  /* 0x00000000c60472ca */ /* 0x000fe200000e0000 */
[----:B------:R-:W-:Y:S01]  /*d950*/  IMAD.IADD R198, R201, 0x1, R197 ;  /* 0x00000001c9c67824 */ /* 0x000fe200078e02c5 */
[----:B------:R-:W-:Y:S01]  /*d960*/  R2UR UR5, R199 ;  /* 0x00000000c70572ca */ /* 0x000fe200000e0000 */
[----:B------:R-:W-:Y:S01]  /*d970*/  IMAD.MOV.U32 R199, RZ, RZ, 0x40000040 ;  /* 0x40000040ffc77424 */ /* 0x000fe200078e00ff */
[----:B------:R-:W-:-:S04]  /*d980*/  SEL R3, R3, 0xf80, P2 ;  /* 0x00000f8003037807 */ /* 0x000fc80001000000 */
[----:B------:R-:W-:Y:S01]  /*d990*/  LOP3.LUT R3, R3, 0x1e00, RZ, 0xc0, !PT ;  /* 0x00001e0003037812 */ /* 0x000fe200078ec0ff */
[----:B------:R-:W-:Y:S02]  /*d9a0*/  WARPGROUP.DEPBAR.LE gsb0, 0x0 ;  /* 0x00008000000079c5 */ /* 0x000fe40000010000 */
[----:B------:R-:W-:-:S06]  /*d9b0*/  WARPGROUP.ARRIVE ;  /* 0x00000000000079c5 */ /* 0x000fcc0000000000 */
[----:B------:R-:W-:Y:S01]  /*d9c0*/  HGMMA.64x64x16.F32.BF16 R152, gdesc[UR4], R152, gsb0 ;  /* 0x00e00000049879f0 */ /* 0x000fe20008001898 */
[----:B------:R-:W-:Y:S01]  /*d9d0*/  R2UR UR4, R198 ;  /* 0x00000000c60472ca */ /* 0x000fe200000e0000 */
[--C-:B------:R-:W-:Y:S01]  /*d9e0*/  IMAD.IADD R198, R197, 0x1, R200.reuse ;  /* 0x00000001c5c67824 */ /* 0x100fe200078e02c8 */
[----:B------:R-:W-:Y:S01]  /*d9f0*/  R2UR UR5, R199 ;  /* 0x00000000c70572ca */ /* 0x000fe200000e0000 */
[----:B------:R-:W-:Y:S02]  /*da00*/  IMAD.MOV.U32 R199, RZ, RZ, 0x40000040 ;  /* 0x40000040ffc77424 */ /* 0x000fe400078e00ff */
[----:B------:R-:W-:Y:S01]  /*da10*/  IMAD.IADD R200, R10, 0x1, R200 ;  /* 0x000000010ac87824 */ /* 0x000fe200078e02c8 */
[----:B------:R-:W-:Y:S01]  /*da20*/  R2UR UR6, R198 ;  /* 0x00000000c60672ca */ /* 0x000fe200000e0000 */
[----:B------:R-:W-:Y:S01]  /*da30*/  IMAD.IADD R198, R201, 0x1, R10 ;  /* 0x00000001c9c67824 */ /* 0x000fe200078e020a */
[----:B------:R-:W-:Y:S01]  /*da40*/  R2UR UR7, R199 ;  /* 0x00000000c70772ca */ /* 0x000fe200000e0000 */
[----:B------:R-:W-:-:S02]  /*da50*/  IMAD.MOV.U32 R199, RZ, RZ, 0x40000040 ;  /* 0x40000040ffc77424 */ /* 0x000fc400078e00ff */
        /* <DEDUP_REMOVED lines=28> */
.L_x_1340:
        /* <DEDUP_REMOVED lines=17> */
[----:B0-----:R-:W-:-:S05]  /*dd30*/  FMNMX.FTZ R10, R3, R10, !PT ;  /* 0x0000000a030a7209 */ /* 0x001fca0007810000 */
[----:B------:R-:W0:Y:S02]  /*dd40*/  SHFL.BFLY PT, R3, R10, 0x1, 0x1f ;  /* 0x0c201f000a037f89 */ /* 0x000e2400000e0000 */
[----:B0-----:R-:W-:Y:S01]  /*dd50*/  FMNMX.FTZ R10, R10, R3, !PT ;  /* 0x000000030a0a7209 */ /* 0x001fe20007810000 */
[----:B------:R-:W-:-:S04]  /*dd60*/  IMAD.U32 R3, RZ, RZ, UR36 ;  /* 0x00000024ff037e24 */ /* 0x000fc8000f8e00ff */
[C---:B------:R-:W-:Y:S01]  /*dd70*/  FMUL.FTZ R196, R10.reuse, R3 ;  /* 0x000000030ac47220 */ /* 0x040fe20000410000 */
[----:B------:R-:W-:-:S03]  /*dd80*/  FADD.FTZ R197, -R10, R21 ;  /* 0x000000150ac57221 */ /* 0x000fc60000010100 */
[-CC-:B------:R-:W-:Y:S01]  /*dd90*/  FFMA.FTZ R21, R157, R3.reuse, -R196.reuse ;  /* 0x000000039d157223 */ /* 0x180fe200000108c4 */
[-CC-:B------:R-:W-:Y:S01]  /*dda0*/  FFMA.FTZ R152, R152, R3.reuse, -R196.reuse ;  /* 0x0000000398987223 */ /* 0x180fe200000108c4 */
[-C--:B------:R-:W-:Y:S01]  /*ddb0*/  FMUL.FTZ R157, R197, R3.reuse ;  /* 0x00000003c59d7220 */ /* 0x080fe20000410000 */
        /* <DEDUP_REMOVED lines=12> */
[----:B------:R-:W0:Y:S01]  /*de80*/  MUFU.EX2 R157, R157 ;  /* 0x0000009d009d7308 */ /* 0x000e220000000800 */
[-CC-:B------:R-:W-:Y:S01]  /*de90*/  FFMA.FTZ R177, R177, R3.reuse, -R196.reuse ;  /* 0x00000003b1b17223 */ /* 0x180fe200000108c4 */
[-CC-:B------:R-:W-:Y:S01]  /*dea0*/  FFMA.FTZ R180, R180, R3.reuse, -R196.reuse ;  /* 0x00000003b4b47223 */ /* 0x180fe200000108c4 */
[----:B------:R-:W-:-:S05]  /*deb0*/  FFMA.FTZ R181, R181, R3, -R196 ;  /* 0x00000003b5b57223 */ /* 0x000fca00000108c4 */
[----:B------:R-:W1:Y:S08]  /*dec0*/  MUFU.EX2 R153, R153 ;  /* 0x0000009900997308 */ /* 0x000e700000000800 */
[----:B------:R-:W2:Y:S01]  /*ded0*/  MUFU.EX2 R156, R156 ;  /* 0x0000009c009c7308 */ /* 0x000ea20000000800 */
[----:B0-----:R-:W-:Y:S01]  /*dee0*/  FFMA.FTZ R11, R157, R11, R152 ;  /* 0x0000000b9d0b7223 */ /* 0x001fe20000010098 */
[-C--:B------:R-:W-:Y:S01]  /*def0*/  FMUL.FTZ R24, R24, R157.reuse ;  /* 0x0000009d18187220 */ /* 0x080fe20000410000 */
[-C--:B------:R-:W-:Y:S01]  /*df00*/  FMUL.FTZ R25, R25, R157.reuse ;  /* 0x0000009d19197220 */ /* 0x080fe20000410000 */
[-C--:B------:R-:W-:Y:S01]  /*df10*/  FMUL.FTZ R28, R28, R157.reuse ;  /* 0x0000009d1c1c7220 */ /* 0x080fe20000410000 */
[-C--:B------:R-:W-:Y:S01]  /*df20*/  FMUL.FTZ R29, R29, R157.reuse ;  /* 0x0000009d1d1d7220 */ /* 0x080fe20000410000 */
[-C--:B------:R-:W-:Y:S01]  /*df30*/  FMUL.FTZ R32, R32, R157.reuse ;  /* 0x0000009d20207220 */ /* 0x080fe20000410000 */
[----:B------:R-:W-:Y:S01]  /*df40*/  FMUL.FTZ R33, R33, R157 ;  /* 0x0000009d21217220 */ /* 0x000fe20000410000 */
[----:B------:R-:W0:Y:S01]  /*df50*/  MUFU.EX2 R196, R21 ;  /* 0x0000001500c47308 */ /* 0x000e220000000800 */
[C---:B-1----:R-:W-:Y:S01]  /*df60*/  FADD.FTZ R11, R153.reuse, R11 ;  /* 0x0000000b990b7221 */ /* 0x042fe20000010000 */
[----:B------:R-:W-:Y:S01]  /*df70*/  F2FP.BF16.F32.PACK_AB R152, R153, R152 ;  /* 0x000000989998723e */ /* 0x000fe200000010ff */
[----:B------:R-:W-:-:S02]  /*df80*/  IMAD.MOV R153, RZ, RZ, -R224 ;  /* 0x000000ffff997224 */ /* 0x000fc400078e0ae0 */
[-C--:B------:R-:W-:Y:S01]  /*df90*/  FMUL.FTZ R36, R36, R157.reuse ;  /* 0x0000009d24247220 */ /* 0x080fe20000410000 */
[-C--:B------:R-:W-:Y:S01]  /*dfa0*/  FMUL.FTZ R37, R37, R157.reuse ;  /* 0x0000009d25257220 */ /* 0x080fe20000410000 */
[-C--:B------:R-:W-:Y:S01]  /*dfb0*/  FMUL.FTZ R40, R40, R157.reuse ;  /* 0x0000009d28287220 */ /* 0x080fe20000410000 */
[----:B------:R-:W-:Y:S01]  /*dfc0*/  FMUL.FTZ R41, R41, R157 ;  /* 0x0000009d29297220 */ /* 0x000fe20000410000 */
[----:B------:R-:W-:Y:S01]  /*dfd0*/  ISETP.NE.AND P2, PT, R223, R153, PT ;  /* 0x00000099df00720c */ /* 0x000fe20003f45270 */
[----:B------:R-:W-:Y:S01]  /*dfe0*/  VIADD R153, R14, 0x38840 ;  /* 0x000388400e997836 */ /* 0x000fe20000000000 */
[----:B------:R-:W1:Y:S01]  /*dff0*/  MUFU.EX2 R160, R160 ;  /* 0x000000a000a07308 */ /* 0x000e620000000800 */
[----:B--2---:R-:W-:Y:S01]  /*e000*/  FADD.FTZ R11, R156, R11 ;  /* 0x0000000b9c0b7221 */ /* 0x004fe20000010000 */
[-C--:B------:R-:W-:Y:S01]  /*e010*/  FMUL.FTZ R44, R44, R157.reuse ;  /* 0x0000009d2c2c7220 */ /* 0x080fe20000410000 */
[-C--:B------:R-:W-:Y:S01]  /*e020*/  FMUL.FTZ R45, R45, R157.reuse ;  /* 0x0000009d2d2d7220 */ /* 0x080fe20000410000 */
[----:B------:R-:W-:Y:S01]  /*e030*/  PRMT R153, R189, 0x654, R153 ;  /* 0x00000654bd997816 */ /* 0x000fe20000000099 */
[-C--:B------:R-:W-:Y:S01]  /*e040*/  FMUL.FTZ R48, R48, R157.reuse ;  /* 0x0000009d30307220 */ /* 0x080fe20000410000 */
[-C--:B------:R-:W-:Y:S01]  /*e050*/  FMUL.FTZ R49, R49, R157.reuse ;  /* 0x0000009d31317220 */ /* 0x080fe20000410000 */
[----:B0-----:R-:W-:Y:S01]  /*e060*/  FADD.FTZ R11, R196, R11 ;  /* 0x0000000bc40b7221 */ /* 0x001fe20000010000 */
[----:B------:R0:W-:Y:S01]  /*e070*/  SYNCS.ARRIVE.TRANS64.RED.A1T0 RZ, [R153+URZ], RZ ;  /* 0x000000ff99ff79a7 */ /* 0x0001e2000810043f */
[----:B------:R-:W2:Y:S01]  /*e080*/  MUFU.EX2 R161, R161 ;  /* 0x000000a100a17308 */ /* 0x000ea20000000800 */
[----:B------:R-:W-:Y:S01]  /*e090*/  FMUL.FTZ R52, R52, R157 ;  /* 0x0000009d34347220 */ /* 0x000fe20000410000 */
[----:B------:R-:W-:-:S02]  /*e0a0*/  @!P2 IMAD R20, R20, 0x40, R194 ;  /* 0x000000401414a824 */ /* 0x000fc400078e02c2 */
[-C--:B------:R-:W-:Y:S01]  /*e0b0*/  FMUL.FTZ R53, R53, R157.reuse ;  /* 0x0000009d35357220 */ /* 0x080fe20000410000 */
[-C--:B------:R-:W-:Y:S01]  /*e0c0*/  FMUL.FTZ R56, R56, R157.reuse ;  /* 0x0000009d38387220 */ /* 0x080fe20000410000 */
[----:B------:R-:W-:Y:S01]  /*e0d0*/  FMUL.FTZ R57, R57, R157 ;  /* 0x0000009d39397220 */ /* 0x000fe20000410000 */
[----:B------:R-:W-:Y:S01]  /*e0e0*/  @!P2 IMAD R20, R20, 0x4, R2 ;  /* 0x000000041414a824 */ /* 0x000fe200078e0202 */
[----:B0-----:R-:W-:Y:S01]  /*e0f0*/  FMNMX.FTZ R153, R154, R15, !PT ;  /* 0x0000000f9a997209 */ /* 0x001fe20007810000 */
[----:B------:R-:W0:Y:S01]  /*e100*/  MUFU.EX2 R164, R164 ;  /* 0x000000a400a47308 */ /* 0x000e220000000800 */
[----:B-1----:R-:W-:Y:S01]  /*e110*/  FADD.FTZ R11, R160, R11 ;  /* 0x0000000ba00b7221 */ /* 0x002fe20000010000 */
[----:B------:R-:W-:Y:S01]  /*e120*/  FMUL.FTZ R60, R60, R157 ;  /* 0x0000009d3c3c7220 */ /* 0x000fe20000410000 */
[----:B------:R-:W-:Y:S01]  /*e130*/  FMNMX.FTZ R153, R155, R153, !PT ;  /* 0x000000999b997209 */ /* 0x000fe20007810000 */
[----:B------:R-:W-:Y:S01]  /*e140*/  @!P2 STS [R20+0x38400], R157 ;  /* 0x0384009d1400a388 */ /* 0x000fe20000000800 */
[-C--:B------:R-:W-:Y:S01]  /*e150*/  FMUL.FTZ R61, R61, R157.reuse ;  /* 0x0000009d3d3d7220 */ /* 0x080fe20000410000 */
[----:B------:R-:W-:Y:S01]  /*e160*/  FMUL.FTZ R64, R64, R157 ;  /* 0x0000009d40407220 */ /* 0x000fe20000410000 */
[----:B------:R-:W-:Y:S01]  /*e170*/  FMNMX.FTZ R153, R158, R153, !PT ;  /* 0x000000999e997209 */ /* 0x000fe20007810000 */
[----:B------:R-:W1:Y:S01]  /*e180*/  MUFU.EX2 R197, R197 ;  /* 0x000000c500c57308 */ /* 0x000e620000000800 */
[----:B--2---:R-:W-:Y:S01]  /*e190*/  FADD.FTZ R11, R161, R11 ;  /* 0x0000000ba10b7221 */ /* 0x004fe20000010000 */
[----:B------:R-:W-:Y:S01]  /*e1a0*/  FMUL.FTZ R65, R65, R157 ;  /* 0x0000009d41417220 */ /* 0x000fe20000410000 */
[----:B------:R-:W-:Y:S01]  /*e1b0*/  FMNMX.FTZ R153, R159, R153, !PT ;  /* 0x000000999f997209 */ /* 0x000fe20007810000 */
[-C--:B------:R-:W-:Y:S01]  /*e1c0*/  FMUL.FTZ R68, R68, R157.reuse ;  /* 0x0000009d44447220 */ /* 0x080fe20000410000 */
[-C--:B------:R-:W-:Y:S01]  /*e1d0*/  FMUL.FTZ R69, R69, R157.reuse ;  /* 0x0000009d45457220 */ /* 0x080fe20000410000 */
[----:B------:R-:W-:Y:S01]  /*e1e0*/  FMUL.FTZ R72, R72, R157 ;  /* 0x0000009d48487220 */ /* 0x000fe20000410000 */
[----:B------:R-:W-:Y:S01]  /*e1f0*/  FMNMX.FTZ R153, R162, R153, !PT ;  /* 0x00000099a2997209 */ /* 0x000fe20007810000 */
[----:B------:R-:W2:Y:S01]  /*e200*/  MUFU.EX2 R165, R165 ;  /* 0x000000a500a57308 */ /* 0x000ea20000000800 */
[----:B0-----:R-:W-:Y:S01]  /*e210*/  FADD.FTZ R11, R164, R11 ;  /* 0x0000000ba40b7221 */ /* 0x001fe20000010000 */
[----:B------:R-:W-:Y:S01]  /*e220*/  FMUL.FTZ R73, R73, R157 ;  /* 0x0000009d49497220 */ /* 0x000fe20000410000 */
[----:B------:R-:W-:Y:S01]  /*e230*/  FMNMX.FTZ R153, R163, R153, !PT ;  /* 0x00000099a3997209 */ /* 0x000fe20007810000 */
[-C--:B------:R-:W-:Y:S01]  /*e240*/  FMUL.FTZ R76, R76, R157.reuse ;  /* 0x0000009d4c4c7220 */ /* 0x080fe20000410000 */
[-C--:B------:R-:W-:Y:S01]  /*e250*/  FMUL.FTZ R77, R77, R157.reuse ;  /* 0x0000009d4d4d7220 */ /* 0x080fe20000410000 */
[----:B------:R-:W-:Y:S01]  /*e260*/  FMUL.FTZ R80, R80, R157 ;  /* 0x0000009d50507220 */ /* 0x000fe20000410000 */
[----:B------:R-:W-:Y:S01]  /*e270*/  FMNMX.FTZ R153, R166, R153, !PT ;  /* 0x00000099a6997209 */ /* 0x000fe20007810000 */
[----:B------:R-:W0:Y:S01]  /*e280*/  MUFU.EX2 R169, R169 ;  /* 0x000000a900a97308 */ /* 0x000e220000000800 */
[----:B-1----:R-:W-:Y:S01]  /*e290*/  FADD.FTZ R11, R197, R11 ;  /* 0x0000000bc50b7221 */ /* 0x002fe20000010000 */
[----:B------:R-:W-:Y:S01]  /*e2a0*/  FMUL.FTZ R81, R81, R157 ;  /* 0x0000009d51517220 */ /* 0x000fe20000410000 */
[----:B------:R-:W-:Y:S01]  /*e2b0*/  FMNMX.FTZ R153, R167, R153, !PT ;  /* 0x00000099a7997209 */ /* 0x000fe20007810000 */
[-C--:B------:R-:W-:Y:S01]  /*e2c0*/  FMUL.FTZ R84, R84, R157.reuse ;  /* 0x0000009d54547220 */ /* 0x080fe20000410000 */
        /* <DEDUP_REMOVED lines=33> */
[-C--:B------:R-:W-:Y:S01]  /*e4e0*/  FMUL.FTZ R120, R120, R157.reuse ;  /* 0x0000009d78787220 */ /* 0x080fe20000410000 */
[-C--:B------:R-:W-:Y:S01]  /*e4f0*/  FMUL.FTZ R121, R121, R157.reuse ;  /* 0x0000009d79797220 */ /* 0x080fe20000410000 */
[----:B------:R-:W2:Y:S01]  /*e500*/  SHFL.BFLY PT, R153, R168, 0x2, 0x1f ;  /* 0x0c401f00a8997f89 */ /* 0x000ea200000e0000 */
[----:B------:R-:W-:Y:S01]  /*e510*/  MUFU.EX2 R199, R181 ;  /* 0x000000b500c77308 */ /* 0x000fe20000000800 */
[----:B0-----:R-:W-:Y:S01]  /*e520*/  FADD.FTZ R11, R176, R11 ;  /* 0x0000000bb00b7221 */ /* 0x001fe20000010000 */
[-C--:B------:R-:W-:Y:S01]  /*e530*/  FMUL.FTZ R124, R124, R157.reuse ;  /* 0x0000009d7c7c7220 */ /* 0x080fe20000410000 */
[-C--:B------:R-:W-:Y:S01]  /*e540*/  FMUL.FTZ R125, R125, R157.reuse ;  /* 0x0000009d7d7d7220 */ /* 0x080fe20000410000 */
[-C--:B------:R-:W-:Y:S01]  /*e550*/  FMUL.FTZ R128, R128, R157.reuse ;  /* 0x0000009d80807220 */ /* 0x080fe20000410000 */
[-C--:B------:R-:W-:Y:S01]  /*e560*/  FMUL.FTZ R129, R129, R157.reuse ;  /* 0x0000009d81817220 */ /* 0x080fe20000410000 */
[-C--:B------:R-:W-:Y:S01]  /*e570*/  FMUL.FTZ R132, R132, R157.reuse ;  /* 0x0000009d84847220 */ /* 0x080fe20000410000 */
[-C--:B------:R-:W-:Y:S01]  /*e580*/  FMUL.FTZ R133, R133, R157.reuse ;  /* 0x0000009d85857220 */ /* 0x080fe20000410000 */
[----:B-1----:R-:W-:Y:S01]  /*e590*/  FADD.FTZ R11, R177, R11 ;  /* 0x0000000bb10b7221 */ /* 0x002fe20000010000 */
        /* <DEDUP_REMOVED lines=8> */
[----:B--2---:R-:W-:-:S05]  /*e620*/  FMNMX.FTZ R168, R168, R153, !PT ;  /* 0x00000099a8a87209 */ /* 0x004fca0007810000 */
[----:B------:R-:W0:Y:S02]  /*e630*/  SHFL.BFLY PT, R153, R168, 0x1, 0x1f ;  /* 0x0c201f00a8997f89 */ /* 0x000e2400000e0000 */
[----:B0-----:R-:W-:-:S05]  /*e640*/  FMNMX.FTZ R168, R168, R153, !PT ;  /* 0x00000099a8a87209 */ /* 0x001fca0007810000 */
[----:B------:R-:W-:-:S04]  /*e650*/  FADD.FTZ R15, -R168, R15 ;  /* 0x0000000fa80f7221 */ /* 0x000fc80000010100 */
[----:B------:R-:W-:-:S06]  /*e660*/  FMUL.FTZ R15, R15, R3 ;  /* 0x000000030f0f7220 */ /* 0x000fcc0000410000 */
[----:B------:R-:W0:Y:S02]  /*e670*/  MUFU.EX2 R15, R15 ;  /* 0x0000000f000f7308 */ /* 0x000e240000000800 */
[----:B0-----:R0:W-:Y:S01]  /*e680*/  @!P2 STS [R20+0x38420], R15 ;  /* 0x0384200f1400a388 */ /* 0x0011e20000000800 */
        /* <DEDUP_REMOVED lines=9> */
[----:B0-----:R-:W-:Y:S01]  /*e720*/  FMUL.FTZ R20, R168, R3 ;  /* 0x00000003a8147220 */ /* 0x001fe20000410000 */
        /* <DEDUP_REMOVED lines=17> */
[----:B------:R-:W1:Y:S01]  /*e840*/  MUFU.EX2 R153, R153 ;  /* 0x0000009900997308 */ /* 0x000e620000000800 */
[-CC-:B------:R-:W-:Y:S01]  /*e850*/  FFMA.FTZ R155, R174, R3.reuse, -R20.reuse ;  /* 0x00000003ae9b7223 */ /* 0x180fe20000010814 */
[-CC-:B------:R-:W-:Y:S01]  /*e860*/  FFMA.FTZ R159, R175, R3.reuse, -R20.reuse ;  /* 0x00000003af9f7223 */ /* 0x180fe20000010814 */
[----:B------:R-:W-:Y:S01]  /*e870*/  FFMA.FTZ R163, R179, R3, -R20 ;  /* 0x00000003b3a37223 */ /* 0x000fe20000010814 */
[----:B------:R-:W-:-:S02]  /*e880*/  IMAD R20, R18, 0x1000, R219 ;  /* 0x0000100012147824 */ /* 0x000fc400078e02db */
[-C--:B------:R-:W-:Y:S01]  /*e890*/  FMUL.FTZ R50, R50, R15.reuse ;  /* 0x0000000f32327220 */ /* 0x080fe20000410000 */
[-C--:B------:R-:W-:Y:S01]  /*e8a0*/  FMUL.FTZ R51, R51, R15.reuse ;  /* 0x0000000f33337220 */ /* 0x080fe20000410000 */
[-C--:B------:R-:W-:Y:S01]  /*e8b0*/  FMUL.FTZ R54, R54, R15.reuse ;  /* 0x0000000f36367220 */ /* 0x080fe20000410000 */
[----:B------:R-:W2:Y:S01]  /*e8c0*/  MUFU.EX2 R166, R180 ;  /* 0x000000b400a67308 */ /* 0x000ea20000000800 */
[----:B0-----:R-:W-:Y:S01]  /*e8d0*/  FFMA.FTZ R12, R15, R12, R21 ;  /* 0x0000000c0f0c7223 */ /* 0x001fe20000010015 */
[----:B------:R-:W-:Y:S01]  /*e8e0*/  R2UR UR6, R20 ;  /* 0x00000000140672ca */ /* 0x000fe200000e0000 */
[-C--:B------:R-:W-:Y:S01]  /*e8f0*/  FMUL.FTZ R55, R55, R15.reuse ;  /* 0x0000000f37377220 */ /* 0x080fe20000410000 */
[-C--:B------:R-:W-:Y:S01]  /*e900*/  FMUL.FTZ R58, R58, R15.reuse ;  /* 0x0000000f3a3a7220 */ /* 0x080fe20000410000 */
[-C--:B------:R-:W-:Y:S01]  /*e910*/  FMUL.FTZ R59, R59, R15.reuse ;  /* 0x0000000f3b3b7220 */ /* 0x080fe20000410000 */
[-C--:B------:R-:W-:Y:S01]  /*e920*/  FMUL.FTZ R62, R62, R15.reuse ;  /* 0x0000000f3e3e7220 */ /* 0x080fe20000410000 */
[----:B------:R-:W-:Y:S01]  /*e930*/  FMUL.FTZ R63, R63, R15 ;  /* 0x0000000f3f3f7220 */ /* 0x000fe20000410000 */
[----:B------:R0:W-:Y:S01]  /*e940*/  MUFU.EX2 R180, R154 ;  /* 0x0000009a00b47308 */ /* 0x0001e20000000800 */
[C---:B-1----:R-:W-:Y:S01]  /*e950*/  FADD.FTZ R12, R153.reuse, R12 ;  /* 0x0000000c990c7221 */ /* 0x042fe20000010000 */
[----:B------:R-:W-:Y:S01]  /*e960*/  F2FP.BF16.F32.PACK_AB R153, R153, R21 ;  /* 0x000000159999723e */ /* 0x000fe200000010ff */
[----:B------:R-:W-:-:S02]  /*e970*/  IMAD.MOV.U32 R21, RZ, RZ, 0x40000040 ;  /* 0x40000040ff157424 */ /* 0x000fc400078e00ff */
[-C--:B------:R-:W-:Y:S01]  /*e980*/  FMUL.FTZ R66, R66, R15.reuse ;  /* 0x0000000f42427220 */ /* 0x080fe20000410000 */
[-C--:B------:R-:W-:Y:S01]  /*e990*/  FMUL.FTZ R67, R67, R15.reuse ;  /* 0x0000000f43437220 */ /* 0x080fe20000410000 */
[-C--:B------:R-:W-:Y:S01]  /*e9a0*/  FMUL.FTZ R70, R70, R15.reuse ;  /* 0x0000000f46467220 */ /* 0x080fe20000410000 */
[-C--:B------:R-:W-:Y:S01]  /*e9b0*/  FMUL.FTZ R71, R71, R15.reuse ;  /* 0x0000000f47477220 */ /* 0x080fe20000410000 */
[----:B------:R-:W-:Y:S01]  /*e9c0*/  MUFU.EX2 R170, R200 ;  /* 0x000000c800aa7308 */ /* 0x000fe20000000800 */
[----:B0-----:R-:W-:Y:S01]  /*e9d0*/  F2FP.BF16.F32.PACK_AB R154, R196, R156 ;  /* 0x0000009cc49a723e */ /* 0x001fe200000010ff */
[----:B--2---:R-:W-:Y:S01]  /*e9e0*/  FADD.FTZ R11, R166, R11 ;  /* 0x0000000ba60b7221 */ /* 0x004fe20000010000 */
[----:B------:R-:W-:Y:S01]  /*e9f0*/  F2FP.BF16.F32.PACK_AB R156, R161, R160 ;  /* 0x000000a0a19c723e */ /* 0x000fe200000010ff */
[----:B------:R-:W-:Y:S01]  /*ea00*/  FMUL.FTZ R74, R74, R15 ;  /* 0x0000000f4a4a7220 */ /* 0x000fe20000410000 */
[----:B------:R-:W-:Y:S01]  /*ea10*/  F2FP.BF16.F32.PACK_AB R160, R169, R165 ;  /* 0x000000a5a9a0723e */ /* 0x000fe200000010ff */
[-C--:B------:R-:W-:Y:S01]  /*ea20*/  FMUL.FTZ R75, R75, R15.reuse ;  /* 0x0000000f4b4b7220 */ /* 0x080fe20000410000 */
[----:B------:R-:W-:Y:S01]  /*ea30*/  R2UR UR7, R21 ;  /* 0x00000000150772ca */ /* 0x000fe200000e0000 */
[----:B------:R-:W-:Y:S01]  /*ea40*/  MUFU.EX2 R171, R201 ;  /* 0x000000c900ab7308 */ /* 0x000fe20000000800 */
[----:B------:R-:W-:Y:S01]  /*ea50*/  F2FP.BF16.F32.PACK_AB R166, R199, R166 ;  /* 0x000000a6c7a6723e */ /* 0x000fe200000010ff */
[-C--:B------:R-:W-:Y:S01]  /*ea60*/  FMUL.FTZ R78, R78, R15.reuse ;  /* 0x0000000f4e4e7220 */ /* 0x080fe20000410000 */
[-C--:B------:R-:W-:Y:S01]  /*ea70*/  FMUL.FTZ R79, R79, R15.reuse ;  /* 0x0000000f4f4f7220 */ /* 0x080fe20000410000 */
[-C--:B------:R-:W-:Y:S01]  /*ea80*/  FMUL.FTZ R82, R82, R15.reuse ;  /* 0x0000000f52527220 */ /* 0x080fe20000410000 */
[-C--:B------:R-:W-:Y:S01]  /*ea90*/  FMUL.FTZ R83, R83, R15.reuse ;  /* 0x0000000f53537220 */ /* 0x080fe20000410000 */
[-C--:B------:R-:W-:Y:S01]  /*eaa0*/  FMUL.FTZ R86, R86, R15.reuse ;  /* 0x0000000f56567220 */ /* 0x080fe20000410000 */
[-C--:B------:R-:W-:Y:S01]  /*eab0*/  FMUL.FTZ R87, R87, R15.reuse ;  /* 0x0000000f57577220 */ /* 0x080fe20000410000 */
[----:B------:R0:W1:Y:S01]  /*eac0*/  MUFU.EX2 R181, R158 ;  /* 0x0000009e00b57308 */ /* 0x0000620000000800 */
        /* <DEDUP_REMOVED lines=10> */
[----:B------:R-:W-:Y:S01]  /*eb70*/  F2FP.BF16.F32.PACK_AB R164, R177, R176 ;  /* 0x000000b0b1a4723e */ /* 0x000fe200000010ff */
        /* <DEDUP_REMOVED lines=20> */
[----:B------:R-:W2:Y:S01]  /*ecc0*/  MUFU.EX2 R179, R167 ;  /* 0x000000a700b37308 */ /* 0x000ea20000000800 */
[----:B0-----:R-:W-:Y:S01]  /*ecd0*/  F2FP.BF16.F32.PACK_AB R157, R175, R174 ;  /* 0x000000aeaf9d723e */ /* 0x001fe200000010ff */
[-C--:B------:R-:W-:Y:S01]  /*ece0*/  FMUL.FTZ R139, R139, R15.reuse ;  /* 0x0000000f8b8b7220 */ /* 0x080fe20000410000 */
[-C--:B------:R-:W-:Y:S01]  /*ecf0*/  FMUL.FTZ R142, R142, R15.reuse ;  /* 0x0000000f8e8e7220 */ /* 0x080fe20000410000 */
[-C--:B------:R-:W-:Y:S01]  /*ed00*/  FMUL.FTZ R143, R143, R15.reuse ;  /* 0x0000000f8f8f7220 */ /* 0x080fe20000410000 */
[-C--:B------:R-:W-:Y:S01]  /*ed10*/  FMUL.FTZ R146, R146, R15.reuse ;  /* 0x0000000f92927220 */ /* 0x080fe20000410000 */
[-C--:B------:R-:W-:Y:S01]  /*ed20*/  FMUL.FTZ R147, R147, R15.reuse ;  /* 0x0000000f93937220 */ /* 0x080fe20000410000 */
[-C--:B------:R-:W-:Y:S01]  /*ed30*/  FMUL.FTZ R150, R150, R15.reuse ;  /* 0x0000000f96967220 */ /* 0x080fe20000410000 */
[----:B------:R0:W-:Y:S01]  /*ed40*/  MUFU.EX2 R169, R162 ;  /* 0x000000a200a97308 */ /* 0x0001e20000000800 */
[----:B------:R-:W-:Y:S01]  /*ed50*/  FMUL.FTZ R151, R151, R15 ;  /* 0x0000000f97977220 */ /* 0x000fe20000410000 */
[----:B------:R-:W-:-:S02]  /*ed60*/  IMAD.MOV.U32 R21, RZ, RZ, 0x40000040 ;  /* 0x40000040ff157424 */ /* 0x000fc400078e00ff */
[----:B------:R-:W-:Y:S01]  /*ed70*/  FADD.FTZ R12, R170, R12 ;  /* 0x0000000caa0c7221 */ /* 0x000fe20000010000 */
[----:B------:R-:W-:-:S03]  /*ed80*/  FADD.FTZ R11, R199, R11 ;  /* 0x0000000bc70b7221 */ /* 0x000fc60000010000 */
[----:B------:R-:W-:Y:S01]  /*ed90*/  FADD.FTZ R12, R171, R12 ;  /* 0x0000000cab0c7221 */ /* 0x000fe20000010000 */
[----:B------:R3:W-:Y:S01]  /*eda0*/  MUFU.EX2 R196, R155 ;  /* 0x0000009b00c47308 */ /* 0x0007e20000000800 */
[----:B0-----:R-:W-:Y:S02]  /*edb0*/  F2FP.BF16.F32.PACK_AB R162, R173, R172 ;  /* 0x000000acada2723e */ /* 0x001fe400000010ff */
[----:B------:R-:W-:-:S04]  /*edc0*/  FADD.FTZ R12, R174, R12 ;  /* 0x0000000cae0c7221 */ /* 0x000fc80000010000 */
[----:B------:R-:W-:Y:S01]  /*edd0*/  FADD.FTZ R12, R175, R12 ;  /* 0x0000000caf0c7221 */ /* 0x000fe20000010000 */
[----:B------:R0:W4:Y:S01]  /*ede0*/  MUFU.EX2 R197, R159 ;  /* 0x0000009f00c57308 */ /* 0x0001220000000800 */
[----:B---3--:R-:W-:Y:S01]  /*edf0*/  F2FP.BF16.F32.PACK_AB R155, R171, R170 ;  /* 0x000000aaab9b723e */ /* 0x008fe200000010ff */
[----:B------:R-:W-:Y:S01]  /*ee00*/  BAR.SYNC.DEFER_BLOCKING 0xf, 0x100 ;  /* 0x03c4000000007b1d */ /* 0x000fe20000010000 */
[----:B-1----:R-:W-:-:S04]  /*ee10*/  FADD.FTZ R12, R178, R12 ;  /* 0x0000000cb20c7221 */ /* 0x002fc80000010000 */
[C---:B--2---:R-:W-:Y:S01]  /*ee20*/  FADD.FTZ R12, R179.reuse, R12 ;  /* 0x0000000cb30c7221 */ /* 0x044fe20000010000 */
[----:B------:R4:W1:Y:S01]  /*ee30*/  MUFU.EX2 R172, R163 ;  /* 0x000000a300ac7308 */ /* 0x0008620000000800 */
[----:B0-----:R-:W-:Y:S02]  /*ee40*/  F2FP.BF16.F32.PACK_AB R159, R179, R178 ;  /* 0x000000b2b39f723e */ /* 0x001fe400000010ff */
[----:B------:R-:W-:-:S04]  /*ee50*/  FADD.FTZ R12, R180, R12 ;  /* 0x0000000cb40c7221 */ /* 0x000fc80000010000 */
[----:B------:R-:W-:Y:S01]  /*ee60*/  FADD.FTZ R12, R181, R12 ;  /* 0x0000000cb50c7221 */ /* 0x000fe20000010000 */
[----:B------:R-:W0:Y:S01]  /*ee70*/  MUFU.EX2 R182, R182 ;  /* 0x000000b600b67308 */ /* 0x000e220000000800 */
[----:B----4-:R-:W-:Y:S02]  /*ee80*/  F2FP.BF16.F32.PACK_AB R163, R197, R196 ;  /* 0x000000c4c5a3723e */ /* 0x010fe400000010ff */
[----:B------:R-:W-:-:S04]  /*ee90*/  FADD.FTZ R12, R196, R12 ;  /* 0x0000000cc40c7221 */ /* 0x000fc80000010000 */
[----:B------:R-:W-:Y:S01]  /*eea0*/  FADD.FTZ R12, R197, R12 ;  /* 0x0000000cc50c7221 */ /* 0x000fe20000010000 */
[----:B------:R-:W2:Y:S01]  /*eeb0*/  MUFU.EX2 R183, R183 ;  /* 0x000000b700b77308 */ /* 0x000ea20000000800 */
[----:B-1----:R-:W-:Y:S01]  /*eec0*/  F2FP.BF16.F32.PACK_AB R165, R172, R169 ;  /* 0x000000a9aca5723e */ /* 0x002fe200000010ff */
[----:B------:R1:W-:Y:S01]  /*eed0*/  STSM.16.M88.4 [R225+0x36400], R152 ;  /* 0x03640098e1007844 */ /* 0x0003e20000000200 */
[----:B------:R-:W-:-:S03]  /*eee0*/  FADD.FTZ R12, R169, R12 ;  /* 0x0000000ca90c7221 */ /* 0x000fc60000010000 */
[----:B------:R3:W-:Y:S01]  /*eef0*/  STSM.16.M88.4 [R226], R156 ;  /* 0x0000009ce2007844 */ /* 0x0007e20000000200 */
[----:B------:R-:W-:-:S03]  /*ef00*/  FADD.FTZ R12, R172, R12 ;  /* 0x0000000cac0c7221 */ /* 0x000fc60000010000 */
[----:B------:R3:W-:Y:S01]  /*ef10*/  STSM.16.M88.4 [R228], R160 ;  /* 0x000000a0e4007844 */ /* 0x0007e20000000200 */
[----:B0-----:R-:W-:Y:S01]  /*ef20*/  FADD.FTZ R12, R182, R12 ;  /* 0x0000000cb60c7221 */ /* 0x001fe20000010000 */
[----:B--2---:R-:W-:-:S03]  /*ef30*/  F2FP.BF16.F32.PACK_AB R167, R183, R182 ;  /* 0x000000b6b7a7723e */ /* 0x004fc600000010ff */
[----:B------:R-:W-:Y:S02]  /*ef40*/  FADD.FTZ R12, R183, R12 ;  /* 0x0000000cb70c7221 */ /* 0x000fe40000010000 */
[----:B------:R3:W-:Y:S01]  /*ef50*/  STSM.16.M88.4 [R227], R164 ;  /* 0x000000a4e3007844 */ /* 0x0007e20000000200 */
[----:B------:R-:W-:-:S06]  /*ef60*/  WARPGROUP.ARRIVE ;  /* 0x00000000000079c5 */ /* 0x000fcc0000000000 */
[----:B------:R-:W-:Y:S03]  /*ef70*/  HGMMA.64x256x16.F32.BF16 R24, R152, gdesc[UR4].tnspB, R24, gsb0 ;  /* 0x43e0000498187df0 */ /* 0x000fe60008001818 */
[----:B------:R-:W-:Y:S02]  /*ef80*/  WARPGROUP.DEPBAR.LE gsb0, 0x0 ;  /* 0x00008000000079c5 */ /* 0x000fe40000010000 */
[----:B-1----:R-:W-:Y:S01]  /*ef90*/  VIADD R152, R20, 0x80 ;  /* 0x0000008014987836 */ /* 0x002fe20000000000 */
[----:B------:R-:W-:Y:S01]  /*efa0*/  WARPGROUP.ARRIVE ;  /* 0x00000000000079c5 */ /* 0x000fe20000000000 */
[----:B------:R-:W-:-:S03]  /*efb0*/  IMAD.MOV.U32 R153, RZ, RZ, 0x40000040 ;  /* 0x40000040ff997424 */ /* 0x000fc600078e00ff */
[----:B------:R-:W-:Y:S01]  /*efc0*/  R2UR UR6, R152 ;  /* 0x00000000980672ca */ /* 0x000fe200000e0000 */
[C---:B------:R-:W-:Y:S01]  /*efd0*/  VIADD R152, R20.reuse, 0x100 ;  /* 0x0000010014987836 */ /* 0x040fe20000000000 */
[----:B------:R-:W-:Y:S01]  /*efe0*/  R2UR UR7, R153 ;  /* 0x00000000990772ca */ /* 0x000fe200000e0000 */
[----:B------:R-:W-:Y:S02]  /*eff0*/  IMAD.MOV.U32 R153, RZ, RZ, 0x40000040 ;  /* 0x40000040ff997424 */ /* 0x000fe400078e00ff */
[----:B------:R-:W-:-:S13]  /*f000*/  VIADD R20, R20, 0x180 ;  /* 0x0000018014147836 */ /* 0x000fda0000000000 */
[----:B------:R-:W-:Y:S01]  /*f010*/  HGMMA.64x256x16.F32.BF16 R24, R156, gdesc[UR4].tnspB, R24, gsb0 ;  /* 0x43e000049c187df0 */ /* 0x000fe20008001818 */
[----:B------:R-:W-:Y:S02]  /*f020*/  R2UR UR6, R152 ;  /* 0x00000000980672ca */ /* 0x000fe400000e0000 */
[----:B------:R-:W-:Y:S01]  /*f030*/  R2UR UR7, R153 ;  /* 0x00000000990772ca */ /* 0x000fe200000e0000 */
[----:B------:R-:W-:Y:S02]  /*f040*/  WARPGROUP.DEPBAR.LE gsb0, 0x0 ;  /* 0x00008000000079c5 */ /* 0x000fe40000010000 */
[----:B------:R-:W-:-:S15]  /*f050*/  WARPGROUP.ARRIVE ;  /* 0x00000000000079c5 */ /* 0x000fde0000000000 */
[----:B------:R-:W-:-:S07]  /*f060*/  NOP ;  /* 0x0000000000007918 */ /* 0x000fce0000000000 */
        /* <DEDUP_REMOVED lines=16> */
[----:B---3--:R-:W-:Y:S05]  /*f170*/  @!P0 BRA `(.L_x_1341) ;  /* 0x0000000000048947 */ /* 0x008fea0003800000 */
[----:B------:R-:W-:Y:S01]  /*f180*/  BPT.TRAP 0x1 ;  /* 0x000000040000795c */ /* 0x000fe20000300000 */
.L_x_1341:
[----:B------:R-:W-:Y:S02]  /*f190*/  VIADD R14, R14, 0x38860 ;  /* 0x000388600e0e7836 */ /* 0x000fe40000000000 */
[----:B------:R-:W-:Y:S02]  /*f1a0*/  IMAD.MOV.U32 R15, RZ, RZ, R168 ;  /* 0x000000ffff0f7224 */ /* 0x000fe400078e00a8 */
[----:B------:R-:W-:Y:S01]  /*f1b0*/  IMAD.MOV.U32 R21, RZ, RZ, R10 ;  /* 0x000000ffff157224 */ /* 0x000fe200078e000a */
[----:B------:R-:W-:Y:S01]  /*f1c0*/  PRMT R14, R189, 0x654, R14 ;  /* 0x00000654bd0e7816 */ /* 0x000fe2000000000e */
[----:B------:R-:W-:-:S03]  /*f1d0*/  IMAD.MOV.U32 R20, RZ, RZ, R18 ;  /* 0x000000ffff147224 */ /* 0x000fc600078e0012 */
[----:B------:R1:W-:Y:S01]  /*f1e0*/  SYNCS.ARRIVE.TRANS64.RED.A1T0 RZ, [R14+URZ], RZ ;  /* 0x000000ff0eff79a7 */ /* 0x0003e2000810043f */
[----:B------:R-:W-:Y:S05]  /*f1f0*/  @P1 BRA `(.L_x_1342) ;  /* 0xffffffcc00381947 */ /* 0x000fea000383ffff */
.L_x_1329:
[----:B------:R-:W-:Y:S05]  /*f200*/  BSYNC B0 ;  /* 0x0000000000007941 */ /* 0x000fea0003800000 */
.L_x_1328:
[----:B------:R-:W2:Y:S01]  /*f210*/  LDL.LU R163, [R1+0x54] ;  /* 0x0000540001a37983 */ /* 0x000ea20000300800 */
[----:B------:R-:W-:Y:S02]  /*f220*/  IMAD.MOV.U32 R161, RZ, RZ, -0x800000 ;  /* 0xff800000ffa17424 */ /* 0x000fe400078e00ff */
[----:B------:R-:W-:Y:S01]  /*f230*/  IMAD.MOV.U32 R162, RZ, RZ, -0x800000 ;  /* 0xff800000ffa27424 */ /* 0x000fe200078e00ff */
[----:B------:R-:W3:Y:S04]  /*f240*/  SHFL.BFLY PT, R5, R12, 0x2, 0x1f ;  /* 0x0c401f000c057f89 */ /* 0x000ee800000e0000 */
[----:B------:R-:W4:Y:S01]  /*f250*/  SHFL.BFLY PT, R0, R11, 0x2, 0x1f ;  /* 0x0c401f000b007f89 */ /* 0x000f2200000e0000 */
[----:B---3--:R-:W-:Y:S01]  /*f260*/  FADD.FTZ R4, R5, R12 ;  /* 0x0000000c05047221 */ /* 0x008fe20000010000 */
[----:B----4-:R-:W-:-:S04]  /*f270*/  FADD.FTZ R0, R0, R11 ;  /* 0x0000000b00007221 */ /* 0x010fc80000010000 */
[----:B------:R-:W3:Y:S04]  /*f280*/  SHFL.BFLY PT, R7, R4, 0x1, 0x1f ;  /* 0x0c201f0004077f89 */ /* 0x000ee800000e0000 */
[----:B------:R-:W4:Y:S01]  /*f290*/  SHFL.BFLY PT, R5, R0, 0x1, 0x1f ;  /* 0x0c201f0000057f89 */ /* 0x000f2200000e0000 */
[----:B---3--:R-:W-:Y:S01]  /*f2a0*/  FADD.FTZ R7, R4, R7 ;  /* 0x0000000704077221 */ /* 0x008fe20000010000 */
[----:B----4-:R-:W-:Y:S01]  /*f2b0*/  FADD.FTZ R5, R0, R5 ;  /* 0x0000000500057221 */ /* 0x010fe20000010000 */
[----:B------:R-:W-:Y:S08]  /*f2c0*/  BAR.ARV 0x8, 0x100 ;  /* 0x0204000000007b1d */ /* 0x000ff00000002000 */
[----:B------:R-:W-:Y:S01]  /*f2d0*/  BAR.SYNC.DEFER_BLOCKING 0xf, 0x100 ;  /* 0x03c4000000007b1d */ /* 0x000fe20000010000 */
[----:B------:R-:W-:-:S02]  /*f2e0*/  FSETP.NE.FTZ.AND P1, PT, R7, RZ, PT ;  /* 0x000000ff0700720b */ /* 0x000fc40003f35000 */
[----:B------:R-:W-:-:S11]  /*f2f0*/  FSETP.NE.FTZ.AND P0, PT, R5, RZ, PT ;  /* 0x000000ff0500720b */ /* 0x000fd60003f15000 */
[----:B------:R-:W3:Y:S01]  /*f300*/  @P1 MUFU.LG2 R8, R7 ;  /* 0x0000000700081308 */ /* 0x000ee20000000c00 */
[C---:B------:R-:W-:Y:S01]  /*f310*/  @P1 FMUL.FTZ R0, R3.reuse, 0.69314718246459960938 ;  /* 0x3f31721803001820 */ /* 0x040fe20000410000 */
[----:B------:R-:W-:-:S06]  /*f320*/  @P0 FMUL.FTZ R9, R3, 0.69314718246459960938 ;  /* 0x3f31721803090820 */ /* 0x000fcc0000410000 */
[----:B------:R-:W4:Y:S01]  /*f330*/  @P0 MUFU.LG2 R6, R5 ;  /* 0x0000000500060308 */ /* 0x000f220000000c00 */
[----:B---3--:R-:W-:-:S04]  /*f340*/  @P1 FMUL.FTZ R3, R8, 0.69314718246459960938 ;  /* 0x3f31721808031820 */ /* 0x008fc80000410000 */
[----:B------:R-:W-:Y:S01]  /*f350*/  @P1 FFMA.FTZ R161, R0, R168, R3 ;  /* 0x000000a800a11223 */ /* 0x000fe20000010003 */
[----:B------:R-:W-:Y:S02]  /*f360*/  IMAD.MOV R0, RZ, RZ, -R224 ;  /* 0x000000ffff007224 */ /* 0x000fe400078e0ae0 */
[----:B------:R-:W-:Y:S02]  /*f370*/  IMAD.MOV.U32 R3, RZ, RZ, RZ ;  /* 0x000000ffff037224 */ /* 0x000fe400078e00ff */
[----:B----4-:R-:W-:Y:S01]  /*f380*/  @P0 FMUL.FTZ R6, R6, 0.69314718246459960938 ;  /* 0x3f31721806060820 */ /* 0x010fe20000410000 */
[----:B------:R-:W-:Y:S01]  /*f390*/  ISETP.NE.AND P2, PT, R223, R0, PT ;  /* 0x00000000df00720c */ /* 0x000fe20003f45270 */
[----:B------:R-:W-:Y:S02]  /*f3a0*/  IMAD.MOV.U32 R0, RZ, RZ, RZ ;  /* 0x000000ffff007224 */ /* 0x000fe400078e00ff */
[----:B------:R-:W-:Y:S01]  /*f3b0*/  @P0 FFMA.FTZ R162, R9, R10, R6 ;  /* 0x0000000a09a20223 */ /* 0x000fe20000010006 */
[----:B------:R-:W3:Y:S08]  /*f3c0*/  @P1 MUFU.RCP R3, R7 ;  /* 0x0000000700031308 */ /* 0x000ef00000001000 */
[----:B------:R3:W4:Y:S01]  /*f3d0*/  @P0 MUFU.RCP R0, R5 ;  /* 0x0000000500000308 */ /* 0x0007220000001000 */
[----:B------:R-:W-:Y:S01]  /*f3e0*/  PLOP3.LUT P0, PT, PT, PT, PT, 0x8, 0x0 ;  /* 0x000000000000781c */ /* 0x000fe20003f0e170 */
[----:B------:R-:W-:-:S02]  /*f3f0*/  @!P2 IMAD R9, R18, 0x40, R194 ;  /* 0x000000401209a824 */ /* 0x000fc400078e02c2 */
[----:B------:R-:W-:Y:S02]  /*f400*/  VIADD R18, R18, 0x1 ;  /* 0x0000000112127836 */ /* 0x000fe40000000000 */
[----:B------:R-:W-:-:S03]  /*f410*/  @!P2 IMAD R9, R9, 0x4, R2 ;  /* 0x000000040909a824 */ /* 0x000fc600078e0202 */
[----:B------:R-:W-:Y:S01]  /*f420*/  ISETP.NE.AND P1, PT, R18, 0x2, PT ;  /* 0x000000021200780c */ /* 0x000fe20003f25270 */
[-C--:B---3--:R-:W-:Y:S01]  /*f430*/  FMUL.FTZ R5, R26, R3.reuse ;  /* 0x000000031a057220 */ /* 0x088fe20000410000 */
[----:B------:R-:W-:Y:S01]  /*f440*/  @!P2 STS [R9+0x38420], R3 ;  /* 0x038420030900a388 */ /* 0x000fe20000000800 */
[-C--:B------:R-:W-:Y:S01]  /*f450*/  FMUL.FTZ R7, R30, R3.reuse ;  /* 0x000000031e077220 */ /* 0x080fe20000410000 */
[-C--:B------:R-:W-:Y:S01]  /*f460*/  FMUL.FTZ R31, R31, R3.reuse ;  /* 0x000000031f1f7220 */ /* 0x080fe20000410000 */
[-C--:B------:R-:W-:Y:S01]  /*f470*/  FMUL.FTZ R35, R35, R3.reuse ;  /* 0x0000000323237220 */ /* 0x080fe20000410000 */
[-C--:B------:R-:W-:Y:S01]  /*f480*/  FMUL.FTZ R11, R38, R3.reuse ;  /* 0x00000003260b7220 */ /* 0x080fe20000410000 */
[-C--:B------:R-:W-:Y:S01]  /*f490*/  FMUL.FTZ R39, R39, R3.reuse ;  /* 0x0000000327277220 */ /* 0x080fe20000410000 */
[----:B----4-:R3:W-:Y:S01]  /*f4a0*/  @!P2 STS [R9+0x38400], R0 ;  /* 0x038400000900a388 */ /* 0x0107e20000000800 */
        /* <DEDUP_REMOVED lines=122> */
[----:B------:R-:W-:-:S02]  /*fc50*/  SEL R3, RZ, 0x1, P1 ;  /* 0x00000001ff037807 */ /* 0x000fc40000800000 */
[----:B------:R-:W-:Y:S02]  /*fc60*/  SEL R18, R18, RZ, P1 ;  /* 0x000000ff12127207 */ /* 0x000fe40000800000 */
[----:B------:R-:W-:Y:S01]  /*fc70*/  LOP3.LUT R184, R184, R3, RZ, 0x3c, !PT ;  /* 0x00000003b8b87212 */ /* 0x000fe200078e3cff */
[----:B--2---:R-:W-:-:S05]  /*fc80*/  VIADD R163, R163, 0x1 ;  /* 0x00000001a3a37836 */ /* 0x004fca0000000000 */
[----:B------:R0:W-:Y:S01]  /*fc90*/  STL [R1+0x54], R163 ;  /* 0x000054a301007387 */ /* 0x0001e20000100800 */
[----:B------:R-:W-:Y:S06]  /*fca0*/  BAR.ARV 0xe, 0x100 ;  /* 0x0384000000007b1d */ /* 0x000fec0000002000 */
.L_x_1280:
[----:B------:R-:W-:Y:S05]  /*fcb0*/  BSYNC B7 ;  /* 0x0000000000077941 */ /* 0x000fea0003800000 */
.L_x_1278:
        /* <DEDUP_REMOVED lines=10> */
[----:B------:R-:W4:Y:S01]  /*fd60*/  S2R R3, SR_SWINHI ;  /* 0x0000000000037919 */ /* 0x000f220000002f00 */
[----:B------:R-:W-:Y:S01]  /*fd70*/  F2FP.BF16.F32.PACK_AB R7, R31, R7 ;  /* 0x000000071f07723e */ /* 0x000fe200000010ff */
[----:B------:R-:W-:Y:S01]  /*fd80*/  ULDC.64 UR4, c[0x0][0xd00] ;  /* 0x0003400000047ab9 */ /* 0x000fe20000000a00 */
[----:B------:R-:W-:Y:S01]  /*fd90*/  F2FP.BF16.F32.PACK_AB R4, R4, R6 ;  /* 0x000000060404723e */ /* 0x000fe200000010ff */
[----:B------:R-:W2:Y:S01]  /*fda0*/  LDL.LU R70, [R1+0x38] ;  /* 0x0000380001467983 */ /* 0x000ea20000300800 */
[----:B------:R-:W-:-:S03]  /*fdb0*/  F2FP.BF16.F32.PACK_AB R5, R0, R5 ;  /* 0x000000050005723e */ /* 0x000fc600000010ff */
[----:B------:R-:W2:Y:S01]  /*fdc0*/  LDL.LU R66, [R1+0x3c] ;  /* 0x00003c0001427983 */ /* 0x000ea20000300800 */
[----:B------:R-:W-:Y:S02]  /*fdd0*/  F2FP.BF16.F32.PACK_AB R6, R152, R154 ;  /* 0x0000009a9806723e */ /* 0x000fe400000010ff */
[----:B------:R-:W-:Y:S02]  /*fde0*/  MOV R20, R2 ;  /* 0x0000000200147202 */ /* 0x000fe40000000f00 */
[----:B----4-:R-:W-:Y:S02]  /*fdf0*/  MOV R21, R3 ;  /* 0x0000000300157202 */ /* 0x010fe40000000f00 */
        /* <DEDUP_REMOVED lines=18> */
[----:B------:R-:W-:Y:S02]  /*ff20*/  IADD3 R3, P0, R44, 0x20, RZ ;  /* 0x000000202c037810 */ /* 0x000fe40007f1e0ff */
[----:B------:R-:W-:-:S05]  /*ff30*/  MOV R30, R30 ;  /* 0x0000001e001e7202 */ /* 0x000fca0000000f00 */
[----:B------:R3:W-:Y:S01]  /*ff40*/  STSM.16.M88.4 [R30], R4 ;  /* 0x000000041e007844 */ /* 0x0007e20000000200 */
[----:B------:R-:W-:Y:S01]  /*ff50*/  LOP3.LUT R0, R3, 0x380, RZ, 0xc0, !PT ;  /* 0x0000038003007812 */ /* 0x000fe200078ec0ff */
[----:B---3--:R-:W-:Y:S01]  /*ff60*/  IMAD.X R5, RZ, RZ, R45, P0 ;  /* 0x000000ffff057224 */ /* 0x008fe200000e062d */
        /* <DEDUP_REMOVED lines=18> */
[----:B------:R-:W-:Y:S02]  /*10090*/  LOP3.LUT R38, R39, 0x380, RZ, 0xc0, !PT ;  /* 0x0000038027267812 */ /* 0x000fe400078ec0ff */
[----:B------:R-:W-:Y:S02]  /*100a0*/  F2FP.BF16.F32.PACK_AB R4, R14, R153 ;  /* 0x000000990e04723e */ /* 0x000fe400000010ff */
[----:B------:R-:W-:-:S02]  /*100b0*/  F2FP.BF16.F32.PACK_AB R5, R43, R42 ;  /* 0x0000002a2b05723e */ /* 0x000fc400000010ff */
[----:B------:R-:W-:Y:S02]  /*100c0*/  F2FP.BF16.F32.PACK_AB R6, R12, R28 ;  /* 0x0000001c0c06723e */ /* 0x000fe400000010ff */
        /* <DEDUP_REMOVED lines=19> */
[C---:B---3--:R-:W-:Y:S02]  /*10200*/  IADD3 R9, P0, R44.reuse, 0x4020, RZ ;  /* 0x000040202c097810 */ /* 0x048fe40007f1e0ff */
[C---:B------:R-:W-:Y:S02]  /*10210*/  IADD3 R11, P2, R44.reuse, 0x6000, RZ ;  /* 0x000060002c0b7810 */ /* 0x040fe40007f5e0ff */
[C---:B----4-:R-:W-:Y:S02]  /*10220*/  IADD3 R6, P6, R44.reuse, 0x6020, RZ ;  /* 0x000060202c067810 */ /* 0x050fe40007fde0ff */
        /* <DEDUP_REMOVED lines=32> */
[----:B------:R-:W-:Y:S02]  /*10430*/  MOV R38, R38 ;  /* 0x0000002600267202 */ /* 0x000fe40000000f00 */
[----:B------:R-:W-:Y:S02]  /*10440*/  MOV R39, R46 ;  /* 0x0000002e00277202 */ /* 0x000fe40000000f00 */
[----:B------:R-:W-:Y:S02]  /*10450*/  MOV R36, R48 ;  /* 0x0000003000247202 */ /* 0x000fe40000000f00 */
[----:B------:R-:W-:Y:S02]  /*10460*/  MOV R3, R6 ;  /* 0x0000000600037202 */ /* 0x000fe40000000f00 */
[----:B------:R-:W-:Y:S02]  /*10470*/  MOV R46, R4 ;  /* 0x00000004002e7202 */ /* 0x000fe40000000f00 */
[----:B------:R-:W-:-:S02]  /*10480*/  MOV R56, R56 ;  /* 0x0000003800387202 */ /* 0x000fc40000000f00 */
[----:B--2---:R-:W-:Y:S02]  /*10490*/  MOV R24, R8 ;  /* 0x0000000800187202 */ /* 0x004fe40000000f00 */
[----:B------:R-:W-:Y:S02]  /*104a0*/  MOV R49, R10 ;  /* 0x0000000a00317202 */ /* 0x000fe40000000f00 */
[----:B------:R-:W-:Y:S02]  /*104b0*/  F2FP.BF16.F32.PACK_AB R4, R158, R160 ;  /* 0x000000a09e04723e */ /* 0x000fe400000010ff */
[----:B------:R-:W-:Y:S02]  /*104c0*/  F2FP.BF16.F32.PACK_AB R5, R51, R50 ;  /* 0x000000323305723e */ /* 0x000fe400000010ff */
[----:B------:R-:W-:Y:S02]  /*104d0*/  F2FP.BF16.F32.PACK_AB R6, R156, R159 ;  /* 0x0000009f9c06723e */ /* 0x000fe400000010ff */
[----:B------:R-:W-:-:S02]  /*104e0*/  F2FP.BF16.F32.PACK_AB R7, R55, R54 ;  /* 0x000000363707723e */ /* 0x000fc400000010ff */
[----:B------:R-:W-:Y:S02]  /*104f0*/  LOP3.LUT R0, R44, 0x380, RZ, 0xc0, !PT ;  /* 0x000003802c007812 */ /* 0x000fe400078ec0ff */
[----:B------:R-:W-:Y:S02]  /*10500*/  F2FP.BF16.F32.PACK_AB R8, R155, R157 ;  /* 0x0000009d9b08723e */ /* 0x000fe400000010ff */
[----:B------:R-:W-:Y:S02]  /*10510*/  F2FP.BF16.F32.PACK_AB R9, R59, R58 ;  /* 0x0000003a3b09723e */ /* 0x000fe400000010ff */
[----:B------:R-:W-:Y:S02]  /*10520*/  F2FP.BF16.F32.PACK_AB R10, R61, R60 ;  /* 0x0000003c3d0a723e */ /* 0x000fe400000010ff */
[----:B------:R-:W-:Y:S02]  /*10530*/  F2FP.BF16.F32.PACK_AB R11, R63, R62 ;  /* 0x0000003e3f0b723e */ /* 0x000fe400000010ff */
[----:B------:R-:W-:-:S02]  /*10540*/  MOV R52, R52 ;  /* 0x0000003400347202 */ /* 0x000fc40000000f00 */
[----:B------:R-:W-:Y:S02]  /*10550*/  MOV R48, R30 ;  /* 0x0000001e00307202 */ /* 0x000fe40000000f00 */
[----:B------:R-:W-:Y:S02]  /*10560*/  F2FP.BF16.F32.PACK_AB R12, R65, R64 ;  /* 0x00000040410c723e */ /* 0x000fe400000010ff */
[----:B------:R-:W-:Y:S02]  /*10570*/  F2FP.BF16.F32.PACK_AB R14, R69, R68 ;  /* 0x00000044450e723e */ /* 0x000fe400000010ff */
[----:B------:R-:W-:Y:S02]  /*10580*/  MOV R47, R34 ;  /* 0x00000022002f7202 */ /* 0x000fe40000000f00 */
[----:B------:R-:W-:Y:S02]  /*10590*/  F2FP.BF16.F32.PACK_AB R28, R73, R72 ;  /* 0x00000048491c723e */ /* 0x000fe400000010ff */
[----:B------:R-:W-:-:S02]  /*105a0*/  F2FP.BF16.F32.PACK_AB R30, R77, R76 ;  /* 0x0000004c4d1e723e */ /* 0x000fc400000010ff */
        /* <DEDUP_REMOVED lines=13> */
[----:B--2---:R-:W-:Y:S02]  /*10680*/  F2FP.BF16.F32.PACK_AB R38, R93, R92 ;  /* 0x0000005c5d26723e */ /* 0x004fe400000010ff */
[----:B------:R-:W-:Y:S02]  /*10690*/  F2FP.BF16.F32.PACK_AB R4, R105, R104 ;  /* 0x000000686904723e */ /* 0x000fe400000010ff */
[----:B------:R-:W-:Y:S02]  /*106a0*/  F2FP.BF16.F32.PACK_AB R5, R107, R106 ;  /* 0x0000006a6b05723e */ /* 0x000fe400000010ff */
[----:B---3--:R-:W-:-:S02]  /*106b0*/  F2FP.BF16.F32.PACK_AB R36, R89, R88 ;  /* 0x000000585924723e */ /* 0x008fc400000010ff */
[----:B------:R-:W-:Y:S02]  /*106c0*/  F2FP.BF16.F32.PACK_AB R6, R109, R108 ;  /* 0x0000006c6d06723e */ /* 0x000fe400000010ff */
[----:B----4-:R-:W-:Y:S02]  /*106d0*/  F2FP.BF16.F32.PACK_AB R39, R95, R94 ;  /* 0x0000005e5f27723e */ /* 0x010fe400000010ff */
        /* <DEDUP_REMOVED lines=20> */
[----:B--2---:R-:W-:Y:S02]  /*10820*/  IADD3 R8, P1, R70, UR4, RZ ;  /* 0x0000000446087c10 */ /* 0x004fe4000ff3e0ff */
        /* <DEDUP_REMOVED lines=19> */
[----:B--2---:R-:W-:Y:S01]  /*10960*/  @P6 IADD3 R4, P4, R70, UR4, RZ ;  /* 0x0000000446046c10 */ /* 0x004fe2000ff9e0ff */
[----:B------:R-:W-:-:S02]  /*10970*/  ULDC UR4, c[0x0][0xb88] ;  /* 0x0002e20000047ab9 */ /* 0x000fc40000000800 */
[----:B------:R-:W-:Y:S01]  /*10980*/  IMAD.U32 R0, RZ, RZ, UR4 ;  /* 0x00000004ff007e24 */ /* 0x000fe2000f8e00ff */
[----:B------:R-:W-:Y:S01]  /*10990*/  @P6 IADD3.X R5, R66, UR5, RZ, P4, !PT ;  /* 0x0000000542056c10 */ /* 0x000fe2000a7fe4ff */
[----:B------:R2:W5:Y:S04]  /*109a0*/  @P0 LDG.E R24, desc[UR40][R8.64] ;  /* 0x0000002808180981 */ /* 0x000568000c1e1900 */
[----:B------:R2:W5:Y:S01]  /*109b0*/  @P6 LDG.E R0, desc[UR40][R4.64] ;  /* 0x0000002804006981 */ /* 0x000562000c1e1900 */
[----:B------:R-:W3:Y:S02]  /*109c0*/  S2R R90, SR_TID.X ;  /* 0x00000000005a7919 */ /* 0x000ee40000002100 */
[----:B---3--:R-:W-:-:S05]  /*109d0*/  VIADD R90, R90, 0xffffff80 ;  /* 0xffffff805a5a7836 */ /* 0x008fca0000000000 */
        /* <DEDUP_REMOVED lines=50> */
[----:B--2---:R-:W-:Y:S06]  /*10d00*/  @P6 BRA `(.L_x_1345) ;  /* 0x0000000000106947 */ /* 0x004fec0003800000 */
[----:B------:R-:W-:Y:S05]  /*10d10*/  @!P0 BRA `(.L_x_1345) ;  /* 0x00000000000c8947 */ /* 0x000fea0003800000 */
[----:B------:R-:W2:Y:S04]  /*10d20*/  LDG.E R3, desc[UR40][R8.64] ;  /* 0x0000002808037981 */ /* 0x000ea8000c1e1900 */
[----:B-----5:R-:W2:Y:S02]  /*10d30*/  LDG.E R0, desc[UR40][R8.64+0x4] ;  /* 0x0000042808007981 */ /* 0x020ea4000c1e1900 */
[----:B--2---:R-:W-:-:S07]  /*10d40*/  IMAD.IADD R0, R0, 0x1, -R3 ;  /* 0x0000000100007824 */ /* 0x004fce00078e0a03 */
.L_x_1345:
[----:B------:R-:W2:Y:S01]  /*10d50*/  LDL.LU R8, [R1+0x40] ;  /* 0x0000400001087983 */ /* 0x000ea20000300800 */
[----:B------:R-:W-:-:S03]  /*10d60*/  ISETP.NE.AND P6, PT, R6, RZ, PT ;  /* 0x000000ff0600720c */ /* 0x000fc60003fc5270 */
[----:B------:R-:W3:Y:S01]  /*10d70*/  LDL.LU R7, [R1+0x5c] ;  /* 0x00005c0001077983 */ /* 0x000ee20000300800 */
[----:B------:R-:W4:Y:S01]  /*10d80*/  S2R R4, SR_TID.X ;  /* 0x0000000000047919 */ /* 0x000f220000002100 */
[--C-:B------:R-:W-:Y:S02]  /*10d90*/  IMAD.X R57, RZ, RZ, R21.reuse, P5 ;  /* 0x000000ffff397224 */ /* 0x100fe400028e0615 */
[----:B------:R-:W-:Y:S01]  /*10da0*/  IMAD.X R37, RZ, RZ, R21, P6 ;  /* 0x000000ffff257224 */ /* 0x000fe200030e0615 */
[----:B------:R-:W3:Y:S04]  /*10db0*/  LDL R82, [R1+0x34] ;  /* 0x0000340001527983 */ /* 0x000ee80000100800 */
[----:B------:R0:W5:Y:S01]  /*10dc0*/  LDL R84, [R1+0x58] ;  /* 0x0000580001547983 */ /* 0x0001620000100800 */
[----:B----4-:R-:W-:-:S05]  /*10dd0*/  VIADD R4, R4, 0xffffff80 ;  /* 0xffffff8004047836 */ /* 0x010fca0000000000 */
[----:B------:R-:W-:-:S04]  /*10de0*/  SHF.R.S32.HI R3, RZ, 0x1f, R4 ;  /* 0x0000001fff037819 */ /* 0x000fc80000011404 */
[----:B------:R-:W-:-:S04]  /*10df0*/  LEA.HI R3, R3, R4, RZ, 0x7 ;  /* 0x0000000403037211 */ /* 0x000fc800078f38ff */
[----:B------:R-:W-:-:S06]  /*10e00*/  SHF.R.S32.HI R3, RZ, 0x7, R3 ;  /* 0x00000007ff037819 */ /* 0x000fcc0000011403 */
[----:B------:R-:W4:Y:S01]  /*10e10*/  SHFL.IDX PT, R3, R3, RZ, 0x1f ;  /* 0x00001fff03037589 */ /* 0x000f2200000e0000 */
        /* <DEDUP_REMOVED lines=13> */
[----:B----4-:R-:W-:Y:S02]  /*10ef0*/  ISETP.NE.AND P5, PT, R3, RZ, PT ;  /* 0x000000ff0300720c */ /* 0x010fe40003fa5270 */
        /* <DEDUP_REMOVED lines=23> */
[----:B------:R-:W-:Y:S01]  /*11070*/  SHF.R.S32.HI R81, RZ, 0x1f, R82 ;  /* 0x0000001fff517819 */ /* 0x000fe20000011452 */
[----:B0-----:R-:W-:Y:S06]  /*11080*/  @P5 BRA `(.L_x_1346) ;  /* 0x0000000000bc5947 */ /* 0x001fec0003800000 */
[----:B------:R-:W2:Y:S01]  /*11090*/  LDL R7, [R1+0x74] ;  /* 0x0000740001077983 */ /* 0x000ea20000100800 */
[----:B------:R-:W0:Y:S01]  /*110a0*/  LDC R35, c[0x0][0xce8] ;  /* 0x00033a00ff237b82 */ /* 0x000e220000000800 */
[----:B------:R-:W-:Y:S01]  /*110b0*/  ULDC.64 UR4, c[0x0][0xc90] ;  /* 0x0003240000047ab9 */ /* 0x000fe20000000a00 */
[----:B------:R-:W-:Y:S02]  /*110c0*/  IMAD.MOV.U32 R6, RZ, RZ, R24 ;  /* 0x000000ffff067224 */ /* 0x000fe400078e0018 */
[----:B------:R-:W-:Y:S02]  /*110d0*/  IMAD R8, R81, UR4, RZ ;  /* 0x0000000451087c24 */ /* 0x000fe4000f8e02ff */
[----:B------:R-:W-:Y:S02]  /*110e0*/  IMAD R30, R84, 0x40, R194 ;  /* 0x00000040541e7824 */ /* 0x000fe400078e02c2 */
[----:B------:R-:W-:Y:S01]  /*110f0*/  IMAD R15, R82, UR5, R8 ;  /* 0x00000005520f7c24 */ /* 0x000fe2000f8e0208 */
[----:B0-----:R-:W-:-:S13]  /*11100*/  ISETP.NE.AND P0, PT, R35, 0x1, PT ;  /* 0x000000012300780c */ /* 0x001fda0003f05270 */
[----:B------:R-:W0:Y:S08]  /*11110*/  @P0 LDC R9, c[0x0][0xcec] ;  /* 0x00033b00ff090b82 */ /* 0x000e300000000800 */
[----:B------:R-:W3:Y:S01]  /*11120*/  @P0 LDC R31, c[0x0][0xcf0] ;  /* 0x00033c00ff1f0b82 */ /* 0x000ee20000000800 */
[----:B--2---:R-:W-:Y:S02]  /*11130*/  IMAD R20, R84, 0x40, R7 ;  /* 0x0000004054147824 */ /* 0x004fe400078e0207 */
[----:B------:R-:W-:-:S02]  /*11140*/  IMAD.MOV.U32 R7, RZ, RZ, R21 ;  /* 0x000000ffff077224 */ /* 0x000fc400078e0015 */
[----:B0-----:R-:W-:-:S04]  /*11150*/  @P0 IMAD.HI.U32 R8, R20, R9, RZ ;  /* 0x0000000914080227 */ /* 0x001fc800078e00ff */
[----:B------:R-:W-:Y:S01]  /*11160*/  IMAD.MOV.U32 R9, RZ, RZ, R20 ;  /* 0x000000ffff097224 */ /* 0x000fe200078e0014 */
[----:B---3--:R-:W-:Y:S01]  /*11170*/  @P0 SHF.R.U32.HI R9, RZ, R31, R8 ;  /* 0x0000001fff090219 */ /* 0x008fe20000011608 */
[----:B------:R-:W-:Y:S01]  /*11180*/  IMAD.WIDE.U32 R6, R82, UR4, R6 ;  /* 0x0000000452067c25 */ /* 0x000fe2000f8e0006 */
[----:B------:R-:W-:Y:S02]  /*11190*/  ULDC.64 UR4, c[0x0][0xc98] ;  /* 0x0003260000047ab9 */ /* 0x000fe40000000a00 */
[----:B------:R-:W-:Y:S01]  /*111a0*/  SHF.R.S32.HI R31, RZ, 0x1f, R9 ;  /* 0x0000001fff1f7819 */ /* 0x000fe20000011409 */
[----:B------:R-:W-:Y:S02]  /*111b0*/  IMAD.IADD R7, R7, 0x1, R15 ;  /* 0x0000000107077824 */ /* 0x000fe400078e020f */
[----:B------:R-:W-:Y:S02]  /*111c0*/  IMAD.MOV R14, RZ, RZ, -R9 ;  /* 0x000000ffff0e7224 */ /* 0x000fe400078e0a09 */
[----:B------:R-:W-:-:S02]  /*111d0*/  IMAD R8, R80, UR4, RZ ;  /* 0x0000000450087c24 */ /* 0x000fc4000f8e02ff */
[----:B------:R-:W-:-:S04]  /*111e0*/  IMAD.WIDE.U32 R6, R3, UR4, R6 ;  /* 0x0000000403067c25 */ /* 0x000fc8000f8e0006 */
[----:B------:R-:W-:Y:S01]  /*111f0*/  IMAD R15, R35, R14, R20 ;  /* 0x0000000e230f7224 */ /* 0x000fe200078e0214 */
[----:B------:R-:W-:Y:S01]  /*11200*/  IADD3 R6, P0, R9, R6, RZ ;  /* 0x0000000609067210 */ /* 0x000fe20007f1e0ff */
[----:B------:R-:W-:Y:S01]  /*11210*/  IMAD R14, R3, UR5, R8 ;  /* 0x00000005030e7c24 */ /* 0x000fe2000f8e0208 */
[----:B------:R-:W-:Y:S01]  /*11220*/  ULDC.64 UR4, c[0x0][0xc88] ;  /* 0x0003220000047ab9 */ /* 0x000fe20000000a00 */
[----:B------:R-:W-:Y:S01]  /*11230*/  IMAD R35, R0, R35, RZ ;  /* 0x0000002300237224 */ /* 0x000fe200078e02ff */
[----:B------:R-:W-:Y:S02]  /*11240*/  SHF.R.S32.HI R8, RZ, 0x1f, R15 ;  /* 0x0000001fff087819 */ /* 0x000fe4000001140f */
[----:B------:R-:W-:Y:S01]  /*11250*/  IADD3.X R7, R31, R7, R14, P0, !PT ;  /* 0x000000071f077210 */ /* 0x000fe200007fe40e */
[----:B------:R-:W-:Y:S02]  /*11260*/  IMAD.MOV R14, RZ, RZ, -R224 ;  /* 0x000000ffff0e7224 */ /* 0x000fe400078e0ae0 */
[----:B------:R-:W-:-:S02]  /*11270*/  IMAD R8, R8, UR4, RZ ;  /* 0x0000000408087c24 */ /* 0x000fc4000f8e02ff */
[----:B------:R-:W-:-:S04]  /*11280*/  IMAD.WIDE.U32 R6, R15, UR4, R6 ;  /* 0x000000040f067c25 */ /* 0x000fc8000f8e0006 */
[----:B------:R-:W-:Y:S01]  /*11290*/  IMAD R15, R15, UR5, R8 ;  /* 0x000000050f0f7c24 */ /* 0x000fe2000f8e0208 */
[----:B------:R-:W-:-:S03]  /*112a0*/  ULDC.64 UR4, c[0x0][0xc50] ;  /* 0x0003140000047ab9 */ /* 0x000fc60000000a00 */
[----:B------:R-:W-:Y:S01]  /*112b0*/  IMAD.IADD R7, R7, 0x1, R15 ;  /* 0x0000000107077824 */ /* 0x000fe200078e020f */
[----:B------:R-:W-:-:S04]  /*112c0*/  LEA R15, P0, R6, UR4, 0x2 ;  /* 0x00000004060f7c11 */ /* 0x000fc8000f8010ff */
[----:B------:R-:W-:Y:S01]  /*112d0*/  LEA.HI.X R20, R6, UR5, R7, 0x2, P0 ;  /* 0x0000000506147c11 */ /* 0x000fe200080f1407 */
[----:B------:R-:W-:Y:S01]  /*112e0*/  SHFL.IDX PT, R8, R15, 0x1, 0x1c1f ;  /* 0x003c1f000f087f89 */ /* 0x000fe200000e0000 */
[----:B------:R-:W-:Y:S01]  /*112f0*/  ISETP.NE.AND P0, PT, R223, R14, PT ;  /* 0x0000000edf00720c */ /* 0x000fe20003f05270 */
[C---:B------:R-:W-:Y:S02]  /*11300*/  VIADD R14, R30.reuse, 0x8 ;  /* 0x000000081e0e7836 */ /* 0x040fe40000000000 */
[----:B------:R-:W-:Y:S01]  /*11310*/  SHFL.IDX PT, R6, R15, RZ, 0x1c1f ;  /* 0x001c1fff0f067589 */ /* 0x000fe200000e0000 */
[-C--:B------:R-:W-:Y:S02]  /*11320*/  ISETP.GE.OR P1, PT, R30, R35.reuse, P0 ;  /* 0x000000231e00720c */ /* 0x080fe40000726670 */
[----:B------:R-:W-:Y:S01]  /*11330*/  ISETP.GE.OR P0, PT, R14, R35, P0 ;  /* 0x000000230e00720c */ /* 0x000fe20000706670 */
[----:B------:R-:W0:Y:S04]  /*11340*/  SHFL.IDX PT, R7, R20, RZ, 0x1c1f ;  /* 0x001c1fff14077589 */ /* 0x000e2800000e0000 */
[----:B------:R-:W2:Y:S06]  /*11350*/  SHFL.IDX PT, R9, R20, 0x1, 0x1c1f ;  /* 0x003c1f0014097f89 */ /* 0x000eac00000e0000 */
[----:B0-----:R0:W-:Y:S04]  /*11360*/  @!P1 ST.E desc[UR40][R6.64], R162 ;  /* 0x000000a206009985 */ /* 0x0011e8000c101928 */
[----:B--2---:R0:W-:Y:S02]  /*11370*/  @!P0 ST.E desc[UR40][R8.64], R161 ;  /* 0x000000a108008985 */ /* 0x0041e4000c101928 */
.L_x_1346:
[----:B------:R-:W2:Y:S01]  /*11380*/  LDC R87, c[0x0][0xce8] ;  /* 0x00033a00ff577b82 */ /* 0x000ea20000000800 */
[----:B------:R-:W-:Y:S01]  /*11390*/  ULDC.64 UR4, c[0x0][0xba0] ;  /* 0x0002e80000047ab9 */ /* 0x000fe20000000a00 */
[----:B0-----:R-:W5:Y:S01]  /*113a0*/  LD.E.128 R4, desc[UR40][R4.64] ;  /* 0x0000002804047980 */ /* 0x001f62000c101d00 */
[----:B------:R-:W-:-:S03]  /*113b0*/  IMAD R21, R21, UR4, RZ ;  /* 0x0000000415157c24 */ /* 0x000fc6000f8e02ff */
[----:B------:R-:W5:Y:S01]  /*113c0*/  LD.E.128 R8, desc[UR40][R10.64] ;  /* 0x000000280a087980 */ /* 0x000f62000c101d00 */
[C---:B------:R-:W-:Y:S01]  /*113d0*/  IMAD R83, R24.reuse, UR5, R21 ;  /* 0x0000000518537c24 */ /* 0x040fe2000f8e0215 */
[----:B------:R-:W0:Y:S01]  /*113e0*/  LDC R85, c[0x0][0xbc8] ;  /* 0x0002f200ff557b82 */ /* 0x000e220000000800 */
[----:B------:R-:W-:Y:S01]  /*113f0*/  IMAD.WIDE.U32 R20, R24, UR4, RZ ;  /* 0x0000000418147c25 */ /* 0x000fe2000f8e00ff */
[----:B------:R-:W-:Y:S01]  /*11400*/  ULDC.64 UR4, c[0x0][0xbe8] ;  /* 0x0002fa0000047ab9 */ /* 0x000fe20000000a00 */
[----:B------:R-:W5:Y:S02]  /*11410*/  LD.E.128 R12, desc[UR40][R12.64] ;  /* 0x000000280c0c7980 */ /* 0x000f64000c101d00 */
[----:B------:R-:W-:Y:S02]  /*11420*/  IMAD.IADD R21, R21, 0x1, R83 ;  /* 0x0000000115157824 */ /* 0x000fe400078e0253 */
[----:B------:R-:W-:Y:S01]  /*11430*/  IMAD R81, R81, UR4, RZ ;  /* 0x0000000451517c24 */ /* 0x000fe2000f8e02ff */
[----:B------:R-:W5:Y:S04]  /*11440*/  LD.E.128 R28, desc[UR40][R28.64] ;  /* 0x000000281c1c7980 */ /* 0x000f68000c101d00 */
[----:B------:R-:W5:Y:S01]  /*11450*/  LD.E.128 R32, desc[UR40][R32.64] ;  /* 0x0000002820207980 */ /* 0x000f62000c101d00 */
[----:B--2---:R-:W-:Y:S01]  /*11460*/  ISETP.NE.AND P1, PT, R87, 0x1, PT ;  /* 0x000000015700780c */ /* 0x004fe20003f25270 */
[----:B------:R-:W-:-:S02]  /*11470*/  IMAD R81, R82, UR5, R81 ;  /* 0x0000000552517c24 */ /* 0x000fc4000f8e0251 */
[----:B------:R-:W5:Y:S01]  /*11480*/  LD.E.128 R36, desc[UR40][R36.64] ;  /* 0x0000002824247980 */ /* 0x000f62000c101d00 */
[----:B------:R-:W-:Y:S01]  /*11490*/  IMAD.WIDE.U32 R20, R82, UR4, R20 ;  /* 0x0000000452147c25 */ /* 0x000fe2000f8e0014 */
[----:B------:R-:W-:Y:S01]  /*114a0*/  SHF.R.S32.HI R82, RZ, 0x1f, R90 ;  /* 0x0000001fff527819 */ /* 0x000fe2000001145a */
[----:B------:R-:W-:Y:S01]  /*114b0*/  ULDC.64 UR4, c[0x0][0xbf0] ;  /* 0x0002fc0000047ab9 */ /* 0x000fe20000000a00 */
[----:B------:R-:W5:Y:S02]  /*114c0*/  LD.E.128 R40, desc[UR40][R40.64] ;  /* 0x0000002828287980 */ /* 0x000f64000c101d00 */
[----:B------:R-:W-:Y:S02]  /*114d0*/  LEA.HI R82, R82, R90, RZ, 0x3 ;  /* 0x0000005a52527211 */ /* 0x000fe400078f18ff */
[----:B------:R-:W5:Y:S02]  /*114e0*/  LD.E.128 R44, desc[UR40][R44.64] ;  /* 0x000000282c2c7980 */ /* 0x000f64000c101d00 */
[----:B------:R-:W2:Y:S01]  /*114f0*/  @P1 LDC R83, c[0x0][0xcec] ;  /* 0x00033b00ff531b82 */ /* 0x000ea20000000800 */
[----:B------:R-:W-:Y:S01]  /*11500*/  LOP3.LUT R82, R82, 0xfffffff8, RZ, 0xc0, !PT ;  /* 0xfffffff852527812 */ /* 0x000fe200078ec0ff */
[----:B------:R-:W5:Y:S04]  /*11510*/  LD.E.128 R48, desc[UR40][R48.64] ;  /* 0x0000002830307980 */ /* 0x000f68000c101d00 */
[----:B------:R-:W5:Y:S02]  /*11520*/  LD.E.128 R52, desc[UR40][R52.64] ;  /* 0x0000002834347980 */ /* 0x000f64000c101d00 */
[----:B------:R-:W3:Y:S01]  /*11530*/  @P1 LDC R89, c[0x0][0xcf0] ;  /* 0x00033c00ff591b82 */ /* 0x000ee20000000800 */
[----:B------:R-:W-:Y:S01]  /*11540*/  IMAD.IADD R82, R90, 0x1, -R82 ;  /* 0x000000015a527824 */ /* 0x000fe200078e0a52 */
[----:B------:R-:W5:Y:S03]  /*11550*/  LD.E.128 R56, desc[UR40][R56.64] ;  /* 0x0000002838387980 */ /* 0x000f66000c101d00 */
[----:B------:R-:W-:Y:S01]  /*11560*/  IMAD R24, R82, 0x20, R98 ;  /* 0x0000002052187824 */ /* 0x000fe200078e0262 */
[----:B------:R-:W5:Y:S01]  /*11570*/  LD.E.128 R60, desc[UR40][R60.64] ;  /* 0x000000283c3c7980 */ /* 0x000f62000c101d00 */
[----:B------:R-:W-:-:S02]  /*11580*/  VIADD R101, R192, 0x40 ;  /* 0x00000040c0657836 */ /* 0x000fc40000000000 */
[----:B------:R-:W-:Y:S01]  /*11590*/  IMAD R82, R84, 0x40, R24 ;  /* 0x0000004054527824 */ /* 0x000fe200078e0218 */
[----:B------:R-:W5:Y:S01]  /*115a0*/  LD.E.128 R64, desc[UR40][R64.64] ;  /* 0x0000002840407980 */ /* 0x000f62000c101d00 */
[----:B------:R-:W-:Y:S01]  /*115b0*/  IMAD.IADD R21, R21, 0x1, R81 ;  /* 0x0000000115157824 */ /* 0x000fe200078e0251 */
[----:B0-----:R-:W-:Y:S01]  /*115c0*/  ISETP.GE.AND P0, PT, R101, R85, PT ;  /* 0x000000556500720c */ /* 0x001fe20003f06270 */
[----:B------:R-:W-:Y:S01]  /*115d0*/  IMAD R80, R80, UR4, RZ ;  /* 0x0000000450507c24 */ /* 0x000fe2000f8e02ff */
[----:B------:R-:W5:Y:S01]  /*115e0*/  LD.E.128 R68, desc[UR40][R68.64] ;  /* 0x0000002844447980 */ /* 0x000f62000c101d00 */
[----:B------:R-:W-:Y:S02]  /*115f0*/  VIADD R99, R192, 0x80 ;  /* 0x00000080c0637836 */ /* 0x000fe40000000000 */
[----:B--2---:R-:W-:Y:S01]  /*11600*/  @P1 IMAD.HI.U32 R24, R82, R83, RZ ;  /* 0x0000005352181227 */ /* 0x004fe200078e00ff */
[----:B------:R-:W5:Y:S03]  /*11610*/  LD.E.128 R72, desc[UR40][R72.64] ;  /* 0x0000002848487980 */ /* 0x000f66000c101d00 */
[C---:B------:R-:W-:Y:S01]  /*11620*/  IMAD R81, R3.reuse, UR5, R80 ;  /* 0x0000000503517c24 */ /* 0x040fe2000f8e0250 */
[----:B------:R-:W-:Y:S01]  /*11630*/  SEL R80, RZ, 0xffffffff, P0 ;  /* 0xffffffffff507807 */ /* 0x000fe20000000000 */
[----:B------:R-:W-:Y:S01]  /*11640*/  IMAD.WIDE.U32 R20, R3, UR4, R20 ;  /* 0x0000000403147c25 */ /* 0x000fe2000f8e0014 */
[----:B------:R-:W-:Y:S01]  /*11650*/  ISETP.GE.AND P0, PT, R99, R85, PT ;  /* 0x000000556300720c */ /* 0x000fe20003f06270 */
[----:B------:R-:W-:Y:S01]  /*11660*/  ULDC.64 UR4, c[0x0][0xbe0] ;  /* 0x0002f80000047ab9 */ /* 0x000fe20000000a00 */
[----:B------:R-:W5:Y:S01]  /*11670*/  LD.E.128 R76, desc[UR40][R76.64] ;  /* 0x000000284c4c7980 */ /* 0x000f62000c101d00 */
[----:B------:R-:W-:Y:S01]  /*11680*/  IMAD.MOV.U32 R3, RZ, RZ, R82 ;  /* 0x000000ffff037224 */ /* 0x000fe200078e0052 */
[----:B---3--:R-:W-:Y:S01]  /*11690*/  @P1 SHF.R.U32.HI R3, RZ, R89, R24 ;  /* 0x00000059ff031219 */ /* 0x008fe20000011618 */
[C---:B------:R-:W-:Y:S01]  /*116a0*/  VIADD R97, R192.reuse, 0xc0 ;  /* 0x000000c0c0617836 */ /* 0x040fe20000000000 */
[-C--:B------:R-:W-:Y:S01]  /*116b0*/  ISETP.GE.AND P1, PT, R192, R85.reuse, PT ;  /* 0x00000055c000720c */ /* 0x080fe20003f26270 */
[----:B------:R-:W-:Y:S01]  /*116c0*/  IMAD.SHL.U32 R83, R80, 0x2, RZ ;  /* 0x0000000250537824 */ /* 0x000fe200078e00ff */
[----:B------:R-:W-:Y:S01]  /*116d0*/  SEL R80, RZ, 0xffffffff, P0 ;  /* 0xffffffffff507807 */ /* 0x000fe20000000000 */
[----:B------:R-:W-:Y:S01]  /*116e0*/  VIADD R95, R192, 0x100 ;  /* 0x00000100c05f7836 */ /* 0x000fe20000000000 */
[----:B------:R-:W-:Y:S01]  /*116f0*/  SEL R24, RZ, 0x1, P1 ;  /* 0x00000001ff187807 */ /* 0x000fe20000800000 */
[----:B------:R-:W-:Y:S01]  /*11700*/  IMAD.IADD R21, R21, 0x1, R81 ;  /* 0x0000000115157824 */ /* 0x000fe200078e0251 */
[----:B------:R-:W-:Y:S01]  /*11710*/  ISETP.GE.AND P0, PT, R97, R85, PT ;  /* 0x000000556100720c */ /* 0x000fe20003f06270 */
[--C-:B------:R-:W-:Y:S01]  /*11720*/  IMAD.MOV R81, RZ, RZ, -R3.reuse ;  /* 0x000000ffff517224 */ /* 0x100fe200078e0a03 */
[----:B------:R-:W-:Y:S01]  /*11730*/  LOP3.LUT R24, R83, 0x2, R24, 0xe2, !PT ;  /* 0x0000000253187812 */ /* 0x000fe200078ee218 */
[----:B------:R-:W-:Y:S01]  /*11740*/  IMAD.SHL.U32 R83, R80, 0x4, RZ ;  /* 0x0000000450537824 */ /* 0x000fe200078e00ff */
[----:B------:R-:W-:Y:S01]  /*11750*/  SEL R80, RZ, 0xffffffff, P0 ;  /* 0xffffffffff507807 */ /* 0x000fe20000000000 */
[----:B------:R-:W-:Y:S01]  /*11760*/  IMAD R81, R87, R81, R82 ;  /* 0x0000005157517224 */ /* 0x000fe200078e0252 */
[-C--:B------:R-:W-:Y:S01]  /*11770*/  ISETP.GE.AND P0, PT, R95, R85.reuse, PT ;  /* 0x000000555f00720c */ /* 0x080fe20003f06270 */
[----:B------:R-:W-:Y:S01]  /*11780*/  VIADD R93, R192, 0x140 ;  /* 0x00000140c05d7836 */ /* 0x000fe20000000000 */
[----:B------:R-:W-:Y:S01]  /*11790*/  SHF.R.S32.HI R82, RZ, 0x1f, R3 ;  /* 0x0000001fff527819 */ /* 0x000fe20000011403 */
[----:B------:R-:W-:Y:S01]  /*117a0*/  @!PT LDS RZ, [RZ] ;  /* 0x00000000fffff984 */ /* 0x000fe20000000800 */
[----:B------:R-:W-:Y:S01]  /*117b0*/  @!PT LDS RZ, [RZ] ;  /* 0x00000000fffff984 */ /* 0x000fe20000000800 */
[----:B------:R-:W-:Y:S01]  /*117c0*/  @!PT LDS RZ, [RZ] ;  /* 0x00000000fffff984 */ /* 0x000fe20000000800 */
[----:B------:R-:W-:Y:S01]  /*117d0*/  @!PT LDS RZ, [RZ] ;  /* 0x00000000fffff984 */ /* 0x000fe20000000800 */
[----:B------:R0:W-:Y:S06]  /*117e0*/  MEMBAR.ALL.CTA ;  /* 0x0000000000007992 */ /* 0x0001ec0000008000 */
[----:B0-----:R-:W0:Y:S01]  /*117f0*/  FENCE.VIEW.ASYNC.S ;  /* 0x00000000000073c6 */ /* 0x001e220000000000 */
[----:B------:R-:W-:Y:S01]  /*11800*/  LOP3.LUT R24, R83, 0x4, R24, 0xe2, !PT ;  /* 0x0000000453187812 */ /* 0x000fe200078ee218 */
[----:B------:R-:W-:Y:S01]  /*11810*/  IMAD.SHL.U32 R83, R80, 0x8, RZ ;  /* 0x0000000850537824 */ /* 0x000fe200078e00ff */
[----:B------:R-:W-:Y:S01]  /*11820*/  SEL R80, RZ, 0xffffffff, P0 ;  /* 0xffffffffff507807 */ /* 0x000fe20000000000 */
[----:B------:R-:W-:Y:S01]  /*11830*/  IMAD R82, R82, UR4, RZ ;  /* 0x0000000452527c24 */ /* 0x000fe2000f8e02ff */
[----:B------:R-:W-:Y:S01]  /*11840*/  ISETP.GE.AND P0, PT, R93, R85, PT ;  /* 0x000000555d00720c */ /* 0x000fe20003f06270 */
[----:B------:R-:W-:Y:S01]  /*11850*/  IMAD.WIDE.U32 R20, R3, UR4, R20 ;  /* 0x0000000403147c25 */ /* 0x000fe2000f8e0014 */
[----:B------:R-:W-:Y:S01]  /*11860*/  LOP3.LUT R24, R83, 0x8, R24, 0xe2, !PT ;  /* 0x0000000853187812 */ /* 0x000fe200078ee218 */
[----:B------:R-:W-:Y:S02]  /*11870*/  BSSY B1, `(.L_x_1347) ;  /* 0x000004f000017945 */ /* 0x000fe40003800000 */
[----:B------:R-:W-:Y:S01]  /*11880*/  IMAD.SHL.U32 R89, R80, 0x10, RZ ;  /* 0x0000001050597824 */ /* 0x000fe200078e00ff */
[----:B------:R-:W-:Y:S01]  /*11890*/  SHF.R.S32.HI R80, RZ, 0x1f, R81 ;  /* 0x0000001fff507819 */ /* 0x000fe20000011451 */
[----:B------:R-:W-:Y:S01]  /*118a0*/  IMAD R83, R3, UR5, R82 ;  /* 0x0000000503537c24 */ /* 0x000fe2000f8e0252 */
[----:B------:R-:W-:Y:S01]  /*118b0*/  ULDC.64 UR4, c[0x0][0xbd8] ;  /* 0x0002f60000047ab9 */ /* 0x000fe20000000a00 */
[----:B------:R-:W-:Y:S01]  /*118c0*/  IMAD R88, R0, R87, RZ ;  /* 0x0000005700587224 */ /* 0x000fe200078e02ff */
[----:B------:R-:W-:Y:S01]  /*118d0*/  SEL R3, RZ, 0xffffffff, P0 ;  /* 0xffffffffff037807 */ /* 0x000fe20000000000 */
[----:B------:R-:W-:Y:S01]  /*118e0*/  IMAD.IADD R21, R21, 0x1, R83 ;  /* 0x0000000115157824 */ /* 0x000fe200078e0253 */
[----:B------:R-:W-:Y:S01]  /*118f0*/  LOP3.LUT R24, R89, 0x10, R24, 0xe2, !PT ;  /* 0x0000001059187812 */ /* 0x000fe200078ee218 */
[----:B------:R-:W-:-:S02]  /*11900*/  IMAD R80, R80, UR4, RZ ;  /* 0x0000000450507c24 */ /* 0x000fc4000f8e02ff */
[----:B------:R-:W-:Y:S02]  /*11910*/  IMAD R87, R84, 0x40, R98 ;  /* 0x0000004054577824 */ /* 0x000fe400078e0262 */
[----:B------:R-:W-:Y:S02]  /*11920*/  VIADD R91, R192, 0x180 ;  /* 0x00000180c05b7836 */ /* 0x000fe40000000000 */
[----:B------:R-:W-:Y:S01]  /*11930*/  IMAD R83, R81, UR5, R80 ;  /* 0x0000000551537c24 */ /* 0x000fe2000f8e0250 */
[----:B------:R-:W-:Y:S01]  /*11940*/  ISETP.GE.AND P1, PT, R87, R88, PT ;  /* 0x000000585700720c */ /* 0x000fe20003f26270 */
[----:B------:R-:W-:Y:S01]  /*11950*/  IMAD.WIDE.U32 R20, R81, UR4, R20 ;  /* 0x0000000451147c25 */ /* 0x000fe2000f8e0014 */
[----:B------:R-:W-:Y:S01]  /*11960*/  ULDC.64 UR4, c[0x0][0xb80] ;  /* 0x0002e00000047ab9 */ /* 0x000fe20000000a00 */
[----:B------:R-:W-:Y:S02]  /*11970*/  ISETP.GE.AND P0, PT, R91, R85, PT ;  /* 0x000000555b00720c */ /* 0x000fe40003f06270 */
[----:B------:R-:W-:Y:S01]  /*11980*/  IMAD.SHL.U32 R3, R3, 0x20, RZ ;  /* 0x0000002003037824 */ /* 0x000fe200078e00ff */
[----:B------:R-:W-:Y:S01]  /*11990*/  LEA R84, P2, R20, UR4, 0x1 ;  /* 0x0000000414547c11 */ /* 0x000fe2000f8408ff */
[----:B------:R-:W-:-:S02]  /*119a0*/  VIADD R90, R192, 0x1c0 ;  /* 0x000001c0c05a7836 */ /* 0x000fc40000000000 */
[----:B------:R-:W-:Y:S01]  /*119b0*/  IMAD.IADD R21, R21, 0x1, R83 ;  /* 0x0000000115157824 */ /* 0x000fe200078e0253 */
[----:B------:R-:W-:Y:S01]  /*119c0*/  LOP3.LUT R24, R3, 0x20, R24, 0xe2, !PT ;  /* 0x0000002003187812 */ /* 0x000fe200078ee218 */
[----:B------:R-:W-:Y:S01]  /*119d0*/  VIADD R0, R2, 0x38820 ;  /* 0x0003882002007836 */ /* 0x000fe20000000000 */
[----:B------:R-:W-:Y:S01]  /*119e0*/  SEL R3, RZ, 0x40, P0 ;  /* 0x00000040ff037807 */ /* 0x000fe20000000000 */
[----:B------:R-:W-:Y:S01]  /*119f0*/  VIADD R89, R192, 0x1c0 ;  /* 0x000001c0c0597836 */ /* 0x000fe20000000000 */
[----:B------:R-:W-:Y:S01]  /*11a00*/  ISETP.GE.AND P0, PT, R90, R85, PT ;  /* 0x000000555a00720c */ /* 0x000fe20003f06270 */
[----:B------:R-:W-:Y:S01]  /*11a10*/  VIADD R92, R192, 0x180 ;  /* 0x00000180c05c7836 */ /* 0x000fe20000000000 */
[----:B------:R-:W-:Y:S01]  /*11a20*/  LEA.HI.X R86, R20, UR5, R21, 0x1, P2 ;  /* 0x0000000514567c11 */ /* 0x000fe200090f0c15 */
[C---:B------:R-:W-:Y:S01]  /*11a30*/  VIADD R94, R192.reuse, 0x140 ;  /* 0x00000140c05e7836 */ /* 0x040fe20000000000 */
[----:B------:R-:W-:Y:S01]  /*11a40*/  PRMT R0, RZ, 0x654, R0 ;  /* 0x00000654ff007816 */ /* 0x000fe20000000000 */
[----:B------:R-:W-:Y:S01]  /*11a50*/  VIADD R96, R192, 0x100 ;  /* 0x00000100c0607836 */ /* 0x000fe20000000000 */
[----:B------:R-:W-:Y:S01]  /*11a60*/  LOP3.LUT R3, R24, R3, RZ, 0xfc, !PT ;  /* 0x0000000318037212 */ /* 0x000fe200078efcff */
[C---:B------:R-:W-:Y:S01]  /*11a70*/  VIADD R98, R192.reuse, 0xc0 ;  /* 0x000000c0c0627836 */ /* 0x040fe20000000000 */
[----:B------:R-:W-:Y:S01]  /*11a80*/  SEL R24, RZ, 0x80, P0 ;  /* 0x00000080ff187807 */ /* 0x000fe20000000000 */
[C---:B------:R-:W-:Y:S01]  /*11a90*/  VIADD R100, R192.reuse, 0x80 ;  /* 0x00000080c0647836 */ /* 0x040fe20000000000 */
[----:B0-----:R0:W-:Y:S01]  /*11aa0*/  SYNCS.ARRIVE.TRANS64.RED.A1T0 RZ, [R0+URZ], RZ ;  /* 0x000000ff00ff79a7 */ /* 0x0011e2000810043f */
[----:B------:R-:W-:Y:S01]  /*11ab0*/  VIADD R102, R192, 0x40 ;  /* 0x00000040c0667836 */ /* 0x000fe20000000000 */
[----:B------:R0:W2:Y:S01]  /*11ac0*/  SHFL.IDX PT, R20, R84, RZ, 0x181f ;  /* 0x00181fff54147589 */ /* 0x0000a200000e0000 */
[----:B------:R-:W-:-:S02]  /*11ad0*/  LOP3.LUT R24, R3, R24, RZ, 0xfc, !PT ;  /* 0x0000001803187212 */ /* 0x000fc400078efcff */
[----:B------:R-:W-:Y:S01]  /*11ae0*/  SHF.R.S32.HI R89, RZ, 0x1f, R89 ;  /* 0x0000001fff597819 */ /* 0x000fe20000011459 */
[----:B------:R0:W3:Y:S01]  /*11af0*/  SHFL.IDX PT, R21, R86, RZ, 0x181f ;  /* 0x00181fff56157589 */ /* 0x0000e200000e0000 */
[----:B------:R-:W-:Y:S02]  /*11b00*/  SHF.R.S32.HI R92, RZ, 0x1f, R92 ;  /* 0x0000001fff5c7819 */ /* 0x000fe4000001145c */
[----:B------:R-:W-:Y:S02]  /*11b10*/  SHF.R.S32.HI R94, RZ, 0x1f, R94 ;  /* 0x0000001fff5e7819 */ /* 0x000fe4000001145e */
[----:B------:R-:W-:Y:S02]  /*11b20*/  SHF.R.S32.HI R96, RZ, 0x1f, R96 ;  /* 0x0000001fff607819 */ /* 0x000fe40000011460 */
[----:B------:R-:W-:Y:S02]  /*11b30*/  SHF.R.S32.HI R98, RZ, 0x1f, R98 ;  /* 0x0000001fff627819 */ /* 0x000fe40000011462 */
[----:B------:R-:W-:-:S02]  /*11b40*/  SHF.R.S32.HI R100, RZ, 0x1f, R100 ;  /* 0x0000001fff647819 */ /* 0x000fc40000011464 */
        /* <DEDUP_REMOVED lines=33> */
.L_x_1348:
[----:B------:R-:W-:Y:S05]  /*11d60*/  BSYNC B1 ;  /* 0x0000000000017941 */ /* 0x000fea0003800000 */
.L_x_1347:
        /* <DEDUP_REMOVED lines=38> */
.L_x_1344:
        /* <DEDUP_REMOVED lines=26> */
.L_x_1350:
        /* <DEDUP_REMOVED lines=50> */
.L_x_1352:
[----:B------:R-:W-:Y:S05]  /*12490*/  BSYNC B1 ;  /* 0x0000000000017941 */ /* 0x000fea0003800000 */
.L_x_1351:
        /* <DEDUP_REMOVED lines=38> */
[C---:B------:R-:W-:Y:S02]  /*12700*/  VIADD R39, R192.reuse, 0xc0 ;  /* 0x000000c0c0277836 */ /* 0x040fe40000000000 */
[----:B------:R-:W-:Y:S02]  /*12710*/  IMAD.IADD R5, R5, 0x1, R3 ;  /* 0x0000000105057824 */ /* 0x000fe400078e0203 */
[----:B------:R-:W-:Y:S01]  /*12720*/  IMAD.MOV.U32 R3, RZ, RZ, R8 ;  /* 0x000000ffff037224 */ /* 0x000fe200078e0008 */
[----:B---3--:R-:W-:Y:S01]  /*12730*/  @P0 SHF.R.U32.HI R3, RZ, R9, R6 ;  /* 0x00000009ff030219 */ /* 0x008fe20000011606 */
[----:B------:R-:W-:Y:S01]  /*12740*/  VIADD R37, R192, 0x100 ;  /* 0x00000100c0257836 */ /* 0x000fe20000000000 */
[----:B------:R-:W-:Y:S01]  /*12750*/  LOP3.LUT R9, R10, 0x2, R7, 0xe2, !PT ;  /* 0x000000020a097812 */ /* 0x000fe200078ee207 */
[----:B------:R-:W-:Y:S01]  /*12760*/  IMAD R31, R0, R29, RZ ;  /* 0x0000001d001f7224 */ /* 0x000fe200078e02ff */
[----:B------:R-:W-:Y:S01]  /*12770*/  ISETP.GE.AND P1, PT, R39, R21, PT ;  /* 0x000000152700720c */ /* 0x000fe20003f26270 */
[----:B------:R-:W-:Y:S01]  /*12780*/  IMAD.MOV R7, RZ, RZ, -R3 ;  /* 0x000000ffff077224 */ /* 0x000fe200078e0a03 */
[----:B------:R-:W-:Y:S01]  /*12790*/  SEL R10, RZ, 0xffffffff, P2 ;  /* 0xffffffffff0a7807 */ /* 0x000fe20001000000 */
[----:B------:R-:W-:Y:S01]  /*127a0*/  IMAD.WIDE.U32 R4, R3, UR4, R4 ;  /* 0x0000000403047c25 */ /* 0x000fe2000f8e0004 */
[----:B------:R-:W-:-:S02]  /*127b0*/  SHF.R.S32.HI R6, RZ, 0x1f, R3 ;  /* 0x0000001fff067819 */ /* 0x000fc40000011403 */
[----:B------:R-:W-:Y:S01]  /*127c0*/  SEL R11, RZ, 0xffffffff, P1 ;  /* 0xffffffffff0b7807 */ /* 0x000fe20000800000 */
[----:B------:R-:W-:Y:S01]  /*127d0*/  IMAD.SHL.U32 R10, R10, 0x4, RZ ;  /* 0x000000040a0a7824 */ /* 0x000fe200078e00ff */
[----:B------:R-:W-:Y:S01]  /*127e0*/  ISETP.GE.AND P0, PT, R37, R21, PT ;  /* 0x000000152500720c */ /* 0x000fe20003f06270 */
[----:B------:R-:W-:Y:S02]  /*127f0*/  IMAD R6, R6, UR4, RZ ;  /* 0x0000000406067c24 */ /* 0x000fe4000f8e02ff */
[----:B------:R-:W-:Y:S01]  /*12800*/  IMAD.SHL.U32 R11, R11, 0x8, RZ ;  /* 0x000000080b0b7824 */ /* 0x000fe200078e00ff */
[----:B------:R-:W-:Y:S01]  /*12810*/  LOP3.LUT R0, R10, 0x4, R9, 0xe2, !PT ;  /* 0x000000040a007812 */ /* 0x000fe200078ee209 */
[----:B------:R-:W-:Y:S02]  /*12820*/  IMAD R7, R29, R7, R8 ;  /* 0x000000071d077224 */ /* 0x000fe400078e0208 */
[----:B------:R-:W-:Y:S01]  /*12830*/  IMAD R9, R3, UR5, R6 ;  /* 0x0000000503097c24 */ /* 0x000fe2000f8e0206 */
[----:B------:R-:W-:Y:S01]  /*12840*/  SEL R6, RZ, 0xffffffff, P0 ;  /* 0xffffffffff067807 */ /* 0x000fe20000000000 */
[----:B------:R-:W-:Y:S01]  /*12850*/  VIADD R35, R192, 0x140 ;  /* 0x00000140c0237836 */ /* 0x000fe20000000000 */
[----:B------:R-:W-:Y:S01]  /*12860*/  LOP3.LUT R3, R11, 0x8, R0, 0xe2, !PT ;  /* 0x000000080b037812 */ /* 0x000fe200078ee200 */
[----:B------:R-:W-:Y:S01]  /*12870*/  ULDC.64 UR4, c[0x0][0xbd8] ;  /* 0x0002f60000047ab9 */ /* 0x000fe20000000a00 */
[----:B------:R-:W-:Y:S01]  /*12880*/  SHF.R.S32.HI R0, RZ, 0x1f, R7 ;  /* 0x0000001fff007819 */ /* 0x000fe20000011407 */
[----:B------:R-:W-:Y:S01]  /*12890*/  IMAD.SHL.U32 R6, R6, 0x10, RZ ;  /* 0x0000001006067824 */ /* 0x000fe200078e00ff */
[----:B------:R-:W-:Y:S01]  /*128a0*/  ISETP.GE.AND P0, PT, R35, R21, PT ;  /* 0x000000152300720c */ /* 0x000fe20003f06270 */
[----:B------:R-:W-:-:S02]  /*128b0*/  VIADD R33, R192, 0x180 ;  /* 0x00000180c0217836 */ /* 0x000fc40000000000 */
[----:B------:R-:W-:Y:S01]  /*128c0*/  IMAD R0, R0, UR4, RZ ;  /* 0x0000000400007c24 */ /* 0x000fe2000f8e02ff */
[----:B------:R-:W-:Y:S01]  /*128d0*/  LOP3.LUT R6, R6, 0x10, R3, 0xe2, !PT ;  /* 0x0000001006067812 */ /* 0x000fe200078ee203 */
[----:B------:R-:W-:Y:S01]  /*128e0*/  IMAD.IADD R5, R5, 0x1, R9 ;  /* 0x0000000105057824 */ /* 0x000fe200078e0209 */
[----:B------:R-:W-:Y:S01]  /*128f0*/  SEL R8, RZ, 0xffffffff, P0 ;  /* 0xffffffffff087807 */ /* 0x000fe20000000000 */
[----:B------:R-:W-:Y:S01]  /*12900*/  IMAD R3, R7, UR5, R0 ;  /* 0x0000000507037c24 */ /* 0x000fe2000f8e0200 */
[----:B------:R-:W-:Y:S01]  /*12910*/  ISETP.GE.AND P0, PT, R33, R21, PT ;  /* 0x000000152100720c */ /* 0x000fe20003f06270 */
[----:B------:R-:W-:Y:S02]  /*12920*/  IMAD R0, R20, 0x40, R12 ;  /* 0x0000004014007824 */ /* 0x000fe400078e020c */
[----:B------:R-:W-:Y:S01]  /*12930*/  IMAD.WIDE.U32 R4, R7, UR4, R4 ;  /* 0x0000000407047c25 */ /* 0x000fe2000f8e0004 */
[----:B------:R-:W-:Y:S01]  /*12940*/  SEL R7, RZ, 0x40, P0 ;  /* 0x00000040ff077807 */ /* 0x000fe20000000000 */
[----:B------:R-:W-:Y:S01]  /*12950*/  ULDC.64 UR4, c[0x0][0xb80] ;  /* 0x0002e00000047ab9 */ /* 0x000fe20000000a00 */
[----:B------:R-:W-:Y:S01]  /*12960*/  ISETP.GE.AND P0, PT, R0, R31, PT ;  /* 0x0000001f0000720c */ /* 0x000fe20003f06270 */
[----:B------:R-:W-:Y:S01]  /*12970*/  IMAD.SHL.U32 R9, R8, 0x20, RZ ;  /* 0x0000002008097824 */ /* 0x000fe200078e00ff */
[----:B------:R-:W-:Y:S01]  /*12980*/  LEA R20, P1, R4, UR4, 0x1 ;  /* 0x0000000404147c11 */ /* 0x000fe2000f8208ff */
[----:B------:R-:W-:-:S02]  /*12990*/  VIADD R30, R192, 0x1c0 ;  /* 0x000001c0c01e7836 */ /* 0x000fc40000000000 */
        /* <DEDUP_REMOVED lines=55> */
.L_x_1354:
[----:B------:R-:W-:Y:S05]  /*12d10*/  BSYNC B1 ;  /* 0x0000000000017941 */ /* 0x000fea0003800000 */
.L_x_1353:
        /* <DEDUP_REMOVED lines=36> */
.L_x_1349:
[----:B------:R-:W-:Y:S05]  /*12f60*/  BSYNC B0 ;  /* 0x0000000000007941 */ /* 0x000fea0003800000 */
.L_x_1343:
[----:B------:R-:W-:Y:S02]  /*12f70*/  ULDC UR4, c[0x0][0xd3c] ;  /* 0x00034f0000047ab9 */ /* 0x000fe40000000800 */
[----:B------:R-:W-:-:S13]  /*12f80*/  ISETP.GE.AND P0, PT, R27, UR4, PT ;  /* 0x000000041b007c0c */ /* 0x000fda000bf06270 */
[----:B------:R-:W-:Y:S05]  /*12f90*/  @!P0 BRA `(.L_x_1355) ;  /* 0xfffffee4008c8947 */ /* 0x000fea000383ffff */
[----:B------:R-:W-:Y:S05]  /*12fa0*/  BRA `(.L_x_1234) ;  /* 0x0000007c00d87947 */ /* 0x000fea0003800000 */
.L_x_1232:
        /* <DEDUP_REMOVED lines=16> */
.L_x_1356:
        /* <DEDUP_REMOVED lines=41> */
.L_x_1362:
        /* <DEDUP_REMOVED lines=12> */
.L_x_1361:
[----:B------:R-:W-:Y:S05]  /*13400*/  BSYNC B0 ;  /* 0x0000000000007941 */ /* 0x000fea0003800000 */
.L_x_1360:
        /* <DEDUP_REMOVED lines=21> */
.L_x_1358:
        /* <DEDUP_REMOVED lines=15> */
.L_x_1363:
        /* <DEDUP_REMOVED lines=28> */
.L_x_1359:
[----:B------:R-:W-:Y:S02]  /*13810*/  IMAD.MOV.U32 R17, RZ, RZ, RZ ;  /* 0x000000ffff117224 */ /* 0x000fe400078e00ff */
[----:B------:R-:W-:Y:S02]  /*13820*/  IMAD.U32 R16, RZ, RZ, UR6 ;  /* 0x00000006ff107e24 */ /* 0x000fe4000f8e00ff */
[----:B------:R-:W-:-:S07]  /*13830*/  IMAD.MOV.U32 R18, RZ, RZ, RZ ;  /* 0x000000ffff127224 */ /* 0x000fce00078e00ff */
.L_x_1364:
[----:B------:R-:W-:-:S13]  /*13840*/  ISETP.NE.AND P0, PT, R5, RZ, PT ;  /* 0x000000ff0500720c */ /* 0x000fda0003f05270 */
[----:B------:R-:W0:Y:S01]  /*13850*/  @!P0 S2R R3, SR_CgaCtaId ;  /* 0x0000000000038919 */ /* 0x000e220000008800 */
[----:B------:R-:W-:-:S04]  /*13860*/  @!P0 MOV R2, 0x400 ;  /* 0x0000040000028802 */ /* 0x000fc80000000f00 */
[----:B0-----:R-:W-:-:S05]  /*13870*/  @!P0 LEA R2, R3, R2, 0x18 ;  /* 0x0000000203028211 */ /* 0x001fca00078ec0ff */
[----:B------:R1:W-:Y:S01]  /*13880*/  @!P0 STS.128 [R2+0x388d0], R16 ;  /* 0x0388d01002008388 */ /* 0x0003e20000000c00 */
[----:B------:R-:W-:Y:S06]  /*13890*/  BAR.ARV 0x5, 0x180 ;  /* 0x0146000000007b1d */ /* 0x000fec0000002000 */
.L_x_1357:
[----:B------:R2:W-:Y:S01]  /*138a0*/  STL [R1+0x28], RZ ;  /* 0x000028ff01007387 */ /* 0x0005e20000100800 */
[----:B------:R-:W-:Y:S01]  /*138b0*/  ULDC UR4, c[0x0][0xd3c] ;  /* 0x00034f0000047ab9 */ /* 0x000fe20000000800 */
[----:B------:R-:W-:Y:S01]  /*138c0*/  IMAD.MOV.U32 R28, RZ, RZ, 0x1 ;  /* 0x00000001ff1c7424 */ /* 0x000fe200078e00ff */
[----:B0-----:R-:W-:Y:S01]  /*138d0*/  ISETP.GE.AND P0, PT, R19, UR4, PT ;  /* 0x0000000413007c0c */ /* 0x001fe2000bf06270 */
[----:B------:R-:W-:-:S12]  /*138e0*/  IMAD.MOV.U32 R25, RZ, RZ, RZ ;  /* 0x000000ffff197224 */ /* 0x000fd800078e00ff */
[----:B--2---:R-:W-:Y:S05]  /*138f0*/  @P0 BRA `(.L_x_1365) ;  /* 0x0000007000a80947 */ /* 0x004fea0003800000 */
[----:B------:R-:W2:Y:S01]  /*13900*/  LDL R4, [R1+0x8] ;  /* 0x0000080001047983 */ /* 0x000ea20000100800 */
[----:B------:R-:W0:Y:S01]  /*13910*/  S2UR UR5, SR_CgaCtaId ;  /* 0x00000000000579c3 */ /* 0x000e220000008800 */
[C---:B-1----:R-:W-:Y:S01]  /*13920*/  IMAD.SHL.U32 R2, R0.reuse, 0x8, RZ ;  /* 0x0000000800027824 */ /* 0x042fe200078e00ff */
[----:B------:R-:W-:Y:S01]  /*13930*/  LOP3.LUT R5, R0, 0x7f, RZ, 0xc0, !PT ;  /* 0x0000007f00057812 */ /* 0x000fe200078ec0ff */
[----:B------:R-:W-:Y:S01]  /*13940*/  UMOV UR4, 0x400 ;  /* 0x0000040000047882 */ /* 0x000fe20000000000 */
[----:B------:R-:W-:Y:S01]  /*13950*/  BSSY B8, `(.L_x_1365) ;  /* 0x0000724000087945 */ /* 0x000fe20003800000 */
[----:B------:R-:W-:Y:S01]  /*13960*/  IMAD.MOV.U32 R29, RZ, RZ, 0x1 ;  /* 0x00000001ff1d7424 */ /* 0x000fe200078e00ff */
[C---:B------:R-:W-:Y:S01]  /*13970*/  LOP3.LUT R3, R2.reuse, 0x1f8, RZ, 0xc0, !PT ;  /* 0x000001f802037812 */ /* 0x040fe200078ec0ff */
[----:B------:R-:W-:Y:S01]  /*13980*/  IMAD.SHL.U32 R36, R5, 0x8, RZ ;  /* 0x0000000805247824 */ /* 0x000fe200078e00ff */
[----:B------:R-:W-:Y:S02]  /*13990*/  LOP3.LUT R2, R2, 0x38, RZ, 0xc0, !PT ;  /* 0x0000003802027812 */ /* 0x000fe400078ec0ff */
[----:B------:R-:W-:-:S02]  /*139a0*/  CS2R R24, SRZ ;  /* 0x0000000000187805 */ /* 0x000fc4000001ff00 */
[----:B------:R-:W-:Y:S01]  /*139b0*/  LOP3.LUT R3, R3, 0x38, R0, 0x78, !PT ;  /* 0x0000003803037812 */ /* 0x000fe200078e7800 */
[----:B------:R-:W-:Y:S01]  /*139c0*/  IMAD.SHL.U32 R0, R0, 0x10, RZ ;  /* 0x0000001000007824 */ /* 0x000fe200078e00ff */
[----:B------:R-:W-:Y:S01]  /*139d0*/  ULDC.64 UR38, c[0x0][0x198] ;  /* 0x0000660000267ab9 */ /* 0x000fe20000000a00 */
[----:B------:R-:W-:Y:S01]  /*139e0*/  IMAD.MOV.U32 R28, RZ, RZ, 0x1 ;  /* 0x00000001ff1c7424 */ /* 0x000fe200078e00ff */
[----:B------:R-:W-:Y:S01]  /*139f0*/  LOP3.LUT R36, R3, 0x200, R36, 0xf8, !PT ;  /* 0x0000020003247812 */ /* 0x000fe200078ef824 */
[----:B------:R-:W-:Y:S01]  /*13a00*/  ULDC UR36, c[0x0][0xc] ;  /* 0x0000030000247ab9 */ /* 0x000fe20000000800 */
[----:B------:R-:W-:-:S04]  /*13a10*/  SHF.R.U32.HI R3, RZ, 0x3, R5 ;  /* 0x00000003ff037819 */ /* 0x000fc80000011605 */
[----:B------:R-:W-:Y:S02]  /*13a20*/  LOP3.LUT R3, R3, 0x70, R0, 0xf8, !PT ;  /* 0x0000007003037812 */ /* 0x000fe400078ef800 */
[C---:B------:R-:W-:Y:S01]  /*13a30*/  LOP3.LUT R0, R2.reuse, 0x40, RZ, 0xfc, !PT ;  /* 0x0000004002007812 */ /* 0x040fe200078efcff */
[----:B0-----:R-:W-:Y:S01]  /*13a40*/  ULEA UR4, UR5, UR4, 0x18 ;  /* 0x0000000405047291 */ /* 0x001fe2000f8ec03f */
[C---:B------:R-:W-:Y:S02]  /*13a50*/  LOP3.LUT R3, R2.reuse, 0xc0, RZ, 0xfc, !PT ;  /* 0x000000c002037812 */ /* 0x040fe400078efcff */
[C---:B------:R-:W-:Y:S02]  /*13a60*/  LOP3.LUT R0, R2.reuse, 0x100, RZ, 0xfc, !PT ;  /* 0x0000010002007812 */ /* 0x040fe400078efcff */
[C---:B------:R-:W-:Y:S01]  /*13a70*/  LOP3.LUT R3, R2.reuse, 0x180, RZ, 0xfc, !PT ;  /* 0x0000018002037812 */ /* 0x040fe200078efcff */
[----:B------:R-:W-:Y:S01]  /*13a80*/  IMAD.U32 R23, RZ, RZ, UR4 ;  /* 0x00000004ff177e24 */ /* 0x000fe2000f8e00ff */
[----:B------:R-:W-:-:S03]  /*13a90*/  LOP3.LUT R0, R2, 0x1c0, RZ, 0xfc, !PT ;  /* 0x000001c002007812 */ /* 0x000fc600078efcff */
[----:B------:R-:W-:Y:S01]  /*13aa0*/  IMAD R26, R36, 0x2, R23 ;  /* 0x00000002241a7824 */ /* 0x000fe200078e0217 */
[----:B--2---:R-:W-:-:S05]  /*13ab0*/  LOP3.LUT R4, R4, 0x2, RZ, 0xfc, !PT ;  /* 0x0000000204047812 */ /* 0x004fca00078efcff */
[----:B------:R0:W-:Y:S04]  /*13ac0*/  STL [R1+0x50], R4 ;  /* 0x0000500401007387 */ /* 0x0001e80000100800 */
[----:B------:R1:W-:Y:S01]  /*13ad0*/  STL [R1+0x28], RZ ;  /* 0x000028ff01007387 */ /* 0x0003e20000100800 */
[C---:B0-----:R-:W-:Y:S02]  /*13ae0*/  LOP3.LUT R4, R2.reuse, 0x80, RZ, 0xfc, !PT ;  /* 0x0000008002047812 */ /* 0x041fe400078efcff */
[----:B-1----:R-:W-:-:S07]  /*13af0*/  LOP3.LUT R4, R2, 0x140, RZ, 0xfc, !PT ;  /* 0x0000014002047812 */ /* 0x002fce00078efcff */
.L_x_1478:
[----:B0-----:R-:W0:Y:S02]  /*13b00*/  LDC.64 R2, c[0x0][0xd88] ;  /* 0x00036200ff027b82 */ /* 0x001e240000000a00 */
[----:B0-----:R-:W-:-:S05]  /*13b10*/  IMAD.WIDE R2, R19, 0x4, R2 ;  /* 0x0000000413027825 */ /* 0x001fca00078e0202 */
[----:B--2---:R-:W2:Y:S01]  /*13b20*/  LDG.E R37, desc[UR40][R2.64] ;  /* 0x0000002802257981 */ /* 0x004ea2000c1e1900 */
[----:B------:R-:W-:Y:S05]  /*13b30*/  YIELD ;  /* 0x0000000000007946 */ /* 0x000fea0003800000 */
[----:B------:R-:W-:Y:S01]  /*13b40*/  ULDC.64 UR4, c[0x0][0xb20] ;  /* 0x0002c80000047ab9 */ /* 0x000fe20000000a00 */
[----:B------:R-:W-:Y:S01]  /*13b50*/  IMAD.MOV.U32 R34, RZ, RZ, RZ ;  /* 0x000000ffff227224 */ /* 0x000fe200078e00ff */
[----:B------:R-:W-:Y:S01]  /*13b60*/  ISETP.NE.U32.AND P0, PT, RZ, UR4, PT ;  /* 0x00000004ff007c0c */ /* 0x000fe2000bf05070 */
[----:B---3--:R-:W-:Y:S01]  /*13b70*/  IMAD.MOV.U32 R6, RZ, RZ, RZ ;  /* 0x000000ffff067224 */ /* 0x008fe200078e00ff */
[----:B------:R-:W-:Y:S01]  /*13b80*/  ULDC.64 UR8, c[0x0][0xb10] ;  /* 0x0002c40000087ab9 */ /* 0x000fe20000000a00 */
[----:B------:R-:W-:Y:S01]  /*13b90*/  ULDC.64 UR6, c[0x0][0xb08] ;  /* 0x0002c20000067ab9 */ /* 0x000fe20000000a00 */
[----:B------:R-:W-:-:S02]  /*13ba0*/  ISETP.NE.AND.EX P0, PT, RZ, UR5, PT, P0 ;  /* 0x00000005ff007c0c */ /* 0x000fc4000bf05300 */
        /* <DEDUP_REMOVED lines=24> */
[----:B--2---:R0:W-:Y:S02]  /*13d30*/  STL [R1], R6 ;  /* 0x0000000601007387 */ /* 0x0041e40000100800 */
        /* <DEDUP_REMOVED lines=19> */
.L_x_1366:
        /* <DEDUP_REMOVED lines=9> */
.L_x_1367:
        /* <DEDUP_REMOVED lines=9> */
.L_x_1368:
        /* <DEDUP_REMOVED lines=32> */
.L_x_1523:
[----:B--2---:R-:W-:Y:S02]  /*14190*/  ISETP.NE.AND P0, PT, R14, RZ, PT ;  /* 0x000000ff0e00720c */ /* 0x004fe40003f05270 */
[----:B------:R-:W-:-:S11]  /*141a0*/  PLOP3.LUT P6, PT, PT, PT, PT, 0x8, 0x0 ;  /* 0x000000000000781c */ /* 0x000fd60003fce170 */
[----:B------:R-:W-:Y:S05]  /*141b0*/  @P0 BRA `(.L_x_1372) ;  /* 0x00000000000c0947 */ /* 0x000fea0003800000 */
[----:B------:R-:W-:-:S03]  /*141c0*/  UMOV UR4, 0xffffffff ;  /* 0xffffffff00047882 */ /* 0x000fc60000000000 */
[----:B------:R-:W-:Y:S05]  /*141d0*/  BRA.DIV UR4, `(.L_x_1373) ;  /* 0x0000007a041c7947 */ /* 0x000fea000b800000 */
[----:B------:R-:W-:-:S13]  /*141e0*/  ELECT P6, URZ, PT ;  /* 0x00000000003f782f */ /* 0x000fda00038c0000 */
.L_x_1372:
        /* <DEDUP_REMOVED lines=9> */
.L_x_1526:
[----:B------:R-:W-:Y:S05]  /*14280*/  BSYNC B1 ;  /* 0x0000000000017941 */ /* 0x000fea0003800000 */
.L_x_1374:
        /* <DEDUP_REMOVED lines=10> */
.L_x_1527:
[----:B------:R-:W-:Y:S05]  /*14330*/  BSYNC B2 ;  /* 0x0000000000027941 */ /* 0x000fea0003800000 */
.L_x_1378:
        /* <DEDUP_REMOVED lines=9> */
.L_x_1381:
[----:B------:R-:W-:Y:S05]  /*143d0*/  BSYNC B2 ;  /* 0x0000000000027941 */ /* 0x000fea0003800000 */
.L_x_1380:
        /* <DEDUP_REMOVED lines=12> */
.L_x_1382:
        /* <DEDUP_REMOVED lines=13> */
.L_x_1528:
[----:B------:R-:W-:Y:S05]  /*14570*/  BSYNC B2 ;  /* 0x0000000000027941 */ /* 0x000fea0003800000 */
.L_x_1383:
        /* <DEDUP_REMOVED lines=11> */
.L_x_1386:
[----:B------:R-:W-:Y:S05]  /*14630*/  BSYNC B2 ;  /* 0x0000000000027941 */ /* 0x000fea0003800000 */
.L_x_1385:
        /* <DEDUP_REMOVED lines=9> */
.L_x_1387:
        /* <DEDUP_REMOVED lines=15> */
.L_x_1388:
        /* <DEDUP_REMOVED lines=15> */
.L_x_1389:
        /* <DEDUP_REMOVED lines=15> */
.L_x_1390:
        /* <DEDUP_REMOVED lines=15> */
.L_x_1391:
        /* <DEDUP_REMOVED lines=15> */
.L_x_1392:
        /* <DEDUP_REMOVED lines=15> */
.L_x_1393:
        /* <DEDUP_REMOVED lines=15> */
.L_x_1394:
        /* <DEDUP_REMOVED lines=10> */
.L_x_1377:
[----:B------:R-:W-:Y:S05]  /*14e00*/  BSYNC B1 ;  /* 0x0000000000017941 */ /* 0x000fea0003800000 */
.L_x_1376:
        /* <DEDUP_REMOVED lines=9> */
.L_x_1414:
        /* <DEDUP_REMOVED lines=11> */
.L_x_1529:
[----:B------:R-:W-:Y:S05]  /*14f50*/  BSYNC B2 ;  /* 0x0000000000027941 */ /* 0x000fea0003800000 */
.L_x_1397:
        /* <DEDUP_REMOVED lines=9> */
.L_x_1400:
[----:B------:R-:W-:Y:S05]  /*14ff0*/  BSYNC B2 ;  /* 0x0000000000027941 */ /* 0x000fea0003800000 */
.L_x_1399:
        /* <DEDUP_REMOVED lines=11> */
.L_x_1401:
        /* <DEDUP_REMOVED lines=13> */
.L_x_1530:
[----:B------:R-:W-:Y:S05]  /*15180*/  BSYNC B2 ;  /* 0x0000000000027941 */ /* 0x000fea0003800000 */
.L_x_1402:
        /* <DEDUP_REMOVED lines=11> */
.L_x_1405:
[----:B------:R-:W-:Y:S05]  /*15240*/  BSYNC B2 ;  /* 0x0000000000027941 */ /* 0x000fea0003800000 */
.L_x_1404:
        /* <DEDUP_REMOVED lines=9> */
.L_x_1406:
        /* <DEDUP_REMOVED lines=15> */
.L_x_1407:
        /* <DEDUP_REMOVED lines=15> */
.L_x_1408:
        /* <DEDUP_REMOVED lines=15> */
.L_x_1409:
        /* <DEDUP_REMOVED lines=15> */
.L_x_1410:
        /* <DEDUP_REMOVED lines=15> */
.L_x_1411:
        /* <DEDUP_REMOVED lines=15> */
.L_x_1412:
        /* <DEDUP_REMOVED lines=15> */
.L_x_1413:
        /* <DEDUP_REMOVED lines=10> */
.L_x_1396:
[----:B------:R-:W-:Y:S05]  /*15a10*/  BSYNC B1 ;  /* 0x0000000000017941 */ /* 0x000fea0003800000 */
.L_x_1395:
        /* <DEDUP_REMOVED lines=8> */
.L_x_1370:
[----:B------:R-:W-:Y:S05]  /*15aa0*/  BSYNC B0 ;  /* 0x0000000000007941 */ /* 0x000fea0003800000 */
.L_x_1369:
        /* <DEDUP_REMOVED lines=23> */
.L_x_1416:
        /* <DEDUP_REMOVED lines=20> */
.L_x_1419:
[----:B------:R-:W-:Y:S05]  /*15d60*/  BSYNC B6 ;  /* 0x0000000000067941 */ /* 0x000fea0003800000 */
.L_x_1418:
        /* <DEDUP_REMOVED lines=9> */
[----:B------:R-:W-:Y:S02]  /*15e00*/  IMAD.U32 R4, RZ, RZ, UR6 ;  /* 0x00000006ff047e24 */ /* 0x000fe4000f8e00ff */
[----:B------:R-:W-:Y:S02]  /*15e10*/  IMAD.U32 R5, RZ, RZ, UR7 ;  /* 0x00000007ff057e24 */ /* 0x000fe4000f8e00ff */
[----:B------:R-:W-:Y:S02]  /*15e20*/  IMAD.U32 R6, RZ, RZ, UR8 ;  /* 0x00000008ff067e24 */ /* 0x000fe4000f8e00ff */
[----:B------:R-:W-:-:S02]  /*15e30*/  IMAD.U32 R7, RZ, RZ, UR9 ;  /* 0x00000009ff077e24 */ /* 0x000fc4000f8e00ff */
[----:B------:R-:W-:Y:S02]  /*15e40*/  IMAD.U32 R10, RZ, RZ, UR4 ;  /* 0x00000004ff0a7e24 */ /* 0x000fe4000f8e00ff */
[----:B------:R-:W-:Y:S02]  /*15e50*/  IMAD.U32 R11, RZ, RZ, UR5 ;  /* 0x00000005ff0b7e24 */ /* 0x000fe4000f8e00ff */
[----:B0-----:R-:W-:Y:S02]  /*15e60*/  IMAD.MOV.U32 R8, RZ, RZ, 0x70 ;  /* 0x00000070ff087424 */ /* 0x001fe400078e00ff */
[----:B------:R-:W-:Y:S02]  /*15e70*/  IMAD.MOV.U32 R12, RZ, RZ, 0x1 ;  /* 0x00000001ff0c7424 */ /* 0x000fe400078e00ff */
[----:B-1----:R-:W-:-:S07]  /*15e80*/  IMAD.MOV.U32 R13, RZ, RZ, RZ ;  /* 0x000000ffff0d7224 */ /* 0x002fce00078e00ff */
[----:B------:R-:W-:-:S07]  /*15e90*/  LEPC R20, `(.L_x_1422) ;  /* 0x000000001014794e */ /* 0x000fce0000000000 */
[----:B--2---:R-:W-:Y:S05]  /*15ea0*/  CALL.ABS.NOINC R2 ;  /* 0x0000000002007343 */ /* 0x004fea0003c00000 */
.L_x_1422:
        /* <DEDUP_REMOVED lines=15> */
.L_x_1421:
[----:B------:R-:W-:Y:S05]  /*15fa0*/  BSYNC B6 ;  /* 0x0000000000067941 */ /* 0x000fea0003800000 */
.L_x_1420:
[----:B------:R-:W-:Y:S01]  /*15fb0*/  ULDC.64 UR4, c[0x0][0xaf0] ;  /* 0x0002bc0000047ab9 */ /* 0x000fe20000000a00 */
[----:B------:R-:W2:Y:S01]  /*15fc0*/  S2R R20, SR_TID.X ;  /* 0x0000000000147919 */ /* 0x000ea20000002100 */
[----:B------:R-:W-:Y:S01]  /*15fd0*/  ISETP.NE.U32.AND P0, PT, RZ, UR4, PT ;  /* 0x00000004ff007c0c */ /* 0x000fe2000bf05070 */
[----:B------:R-:W3:Y:S03]  /*15fe0*/  LDC R10, c[0x0][0x430] ;  /* 0x00010c00ff0a7b82 */ /* 0x000ee60000000800 */
[----:B------:R-:W-:-:S13]  /*15ff0*/  ISETP.NE.AND.EX P0, PT, RZ, UR5, PT, P0 ;  /* 0x00000005ff007c0c */ /* 0x000fda000bf05300 */
[----:B------:R-:W-:Y:S01]  /*16000*/  @P0 IADD3 R2, P1, R27, UR4, RZ ;  /* 0x000000041b020c10 */ /* 0x000fe2000ff3e0ff */
[----:B------:R-:W4:Y:S01]  /*16010*/  S2R R11, SR_TID.X ;  /* 0x00000000000b7919 */ /* 0x000f220000002100 */
[----:B------:R-:W-:Y:S02]  /*16020*/  ULDC UR4, c[0x0][0x320] ;  /* 0x0000c80000047ab9 */ /* 0x000fe40000000800 */
[----:B-1----:R-:W-:-:S05]  /*16030*/  @P0 IADD3.X R3, R30, UR5, RZ, P1, !PT ;  /* 0x000000051e030c10 */ /* 0x002fca0008ffe4ff */
[----:B------:R1:W5:Y:S01]  /*16040*/  @P0 LDG.E R32, desc[UR40][R2.64] ;  /* 0x0000002802200981 */ /* 0x000362000c1e1900 */
[----:B--2---:R-:W-:-:S04]  /*16050*/  LOP3.LUT R20, R20, 0x7f, RZ, 0xc0, !PT ;  /* 0x0000007f14147812 */ /* 0x004fc800078ec0ff */
[----:B------:R-:W-:Y:S02]  /*16060*/  SHF.R.U32.HI R21, RZ, 0x3, R20 ;  /* 0x00000003ff157819 */ /* 0x000fe40000011614 */
[----:B------:R-:W2:Y:S02]  /*16070*/  S2R R20, SR_TID.X ;  /* 0x0000000000147919 */ /* 0x000ea40000002100 */
[----:B--2---:R-:W-:-:S05]  /*16080*/  IMAD.SHL.U32 R20, R20, 0x10, RZ ;  /* 0x0000001014147824 */ /* 0x004fca00078e00ff */
[----:B------:R-:W-:Y:S02]  /*16090*/  LOP3.LUT R20, R21, 0x70, R20, 0xf8, !PT ;  /* 0x0000007015147812 */ /* 0x000fe400078ef814 */
[----:B------:R-:W2:Y:S01]  /*160a0*/  S2R R21, SR_TID.X ;  /* 0x0000000000157919 */ /* 0x000ea20000002100 */
[----:B---3--:R-:W-:Y:S01]  /*160b0*/  ISETP.NE.AND P1, PT, R10, 0x1, PT ;  /* 0x000000010a00780c */ /* 0x008fe20003f25270 */
[----:B------:R-:W-:-:S12]  /*160c0*/  VIADD R31, R31, 0xffffffc0 ;  /* 0xffffffc01f1f7836 */ /* 0x000fd80000000000 */
[----:B-1----:R-:W1:Y:S01]  /*160d0*/  @P1 LDC R3, c[0x0][0x434] ;  /* 0x00010d00ff031b82 */ /* 0x002e620000000800 */
[----:B--2---:R-:W-:-:S07]  /*160e0*/  IMAD.SHL.U32 R21, R21, 0x8, RZ ;  /* 0x0000000815157824 */ /* 0x004fce00078e00ff */
[----:B------:R-:W2:Y:S01]  /*160f0*/  @P1 LDC R2, c[0x0][0x438] ;  /* 0x00010e00ff021b82 */ /* 0x000ea20000000800 */
[----:B------:R-:W-:-:S04]  /*16100*/  LOP3.LUT R21, R21, 0x38, RZ, 0xc0, !PT ;  /* 0x0000003815157812 */ /* 0x000fc800078ec0ff */
[----:B------:R-:W-:-:S04]  /*16110*/  LOP3.LUT R21, R21, 0x40, RZ, 0xfc, !PT ;  /* 0x0000004015157812 */ /* 0x000fc800078efcff */
[----:B------:R-:W-:Y:S02]  /*16120*/  ISETP.GE.AND P2, PT, R21, UR4, PT ;  /* 0x0000000415007c0c */ /* 0x000fe4000bf46270 */
[----:B------:R-:W3:Y:S01]  /*16130*/  S2R R21, SR_TID.X ;  /* 0x0000000000157919 */ /* 0x000ee20000002100 */
[----:B------:R-:W-:-:S05]  /*16140*/  IMAD.IADD R4, R20, 0x1, R31 ;  /* 0x0000000114047824 */ /* 0x000fca00078e021f */
[C---:B------:R-:W-:Y:S01]  /*16150*/  ISETP.GE.AND P0, PT, R4.reuse, R35, PT ;  /* 0x000000230400720c */ /* 0x040fe20003f06270 */
[----:B------:R-:W-:Y:S02]  /*16160*/  IMAD.IADD R0, R4, 0x1, R34 ;  /* 0x0000000104007824 */ /* 0x000fe400078e0222 */
[----:B----4-:R-:W-:Y:S01]  /*16170*/  IMAD.SHL.U32 R11, R11, 0x8, RZ ;  /* 0x000000080b0b7824 */ /* 0x010fe200078e00ff */
[----:B------:R-:W-:Y:S01]  /*16180*/  ISETP.GT.U32.OR P0, PT, R20, 0x3f, P0 ;  /* 0x0000003f1400780c */ /* 0x000fe20000704470 */
[----:B-1----:R-:W-:-:S03]  /*16190*/  @P1 IMAD.HI.U32 R3, R0, R3, RZ ;  /* 0x0000000300031227 */ /* 0x002fc600078e00ff */
[----:B------:R-:W-:Y:S01]  /*161a0*/  LOP3.LUT R11, R11, 0x38, RZ, 0xc0, !PT ;  /* 0x000000380b0b7812 */ /* 0x000fe200078ec0ff */
[----:B0-----:R-:W-:Y:S01]  /*161b0*/  IMAD.MOV.U32 R8, RZ, RZ, R0 ;  /* 0x000000ffff087224 */ /* 0x001fe200078e0000 */
[----:B--2---:R-:W-:Y:S02]  /*161c0*/  @P1 SHF.R.U32.HI R8, RZ, R2, R3 ;  /* 0x00000002ff081219 */ /* 0x004fe40000011603 */
[----:B------:R-:W-:Y:S02]  /*161d0*/  ISETP.GE.AND P1, PT, R11, UR4, PT ;  /* 0x000000040b007c0c */ /* 0x000fe4000bf26270 */
[----:B------:R-:W-:Y:S02]  /*161e0*/  LOP3.LUT R22, R22, 0xffffffbf, RZ, 0xc0, !PT ;  /* 0xffffffbf16167812 */ /* 0x000fe400078ec0ff */
[----:B------:R-:W-:Y:S01]  /*161f0*/  SEL R9, RZ, 0xffffffff, P2 ;  /* 0xffffffffff097807 */ /* 0x000fe20001000000 */
[----:B------:R-:W0:Y:S01]  /*16200*/  @!P0 LDC.64 R2, c[0x0][0x428] ;  /* 0x00010a00ff028b82 */ /* 0x000e220000000a00 */
[----:B------:R-:W-:Y:S01]  /*16210*/  @P2 LOP3.LUT R22, R22, 0x40, RZ, 0xfc, !PT ;  /* 0x0000004016162812 */ /* 0x000fe200078efcff */
[----:B---3--:R-:W-:Y:S01]  /*16220*/  IMAD.SHL.U32 R21, R21, 0x8, RZ ;  /* 0x0000000815157824 */ /* 0x008fe200078e00ff */
[----:B------:R-:W-:Y:S01]  /*16230*/  SEL R4, RZ, 0x1, P1 ;  /* 0x00000001ff047807 */ /* 0x000fe20000800000 */
[----:B------:R-:W-:-:S03]  /*16240*/  IMAD.SHL.U32 R9, R9, 0x2, RZ ;  /* 0x0000000209097824 */ /* 0x000fc600078e00ff */
[----:B------:R-:W-:Y:S02]  /*16250*/  LOP3.LUT R21, R21, 0x38, RZ, 0xc0, !PT ;  /* 0x0000003815157812 */ /* 0x000fe400078ec0ff */
[----:B------:R-:W-:Y:S02]  /*16260*/  LOP3.LUT R22, R22, 0xffffff7f, RZ, 0xc0, !PT ;  /* 0xffffff7f16167812 */ /* 0x000fe400078ec0ff */
[C---:B------:R-:W-:Y:S02]  /*16270*/  LOP3.LUT R33, R21.reuse, 0x80, RZ, 0xfc, !PT ;  /* 0x0000008015217812 */ /* 0x040fe400078efcff */
[----:B------:R-:W-:Y:S02]  /*16280*/  LOP3.LUT R21, R21, 0xc0, RZ, 0xfc, !PT ;  /* 0x000000c015157812 */ /* 0x000fe400078efcff */
[----:B------:R-:W-:Y:S02]  /*16290*/  @P1 LOP3.LUT R22, R22, 0x80, RZ, 0xfc, !PT ;  /* 0x0000008016161812 */ /* 0x000fe400078efcff */
[----:B------:R-:W-:-:S02]  /*162a0*/  LOP3.LUT R9, R9, 0x2, R4, 0xe2, !PT ;  /* 0x0000000209097812 */ /* 0x000fc400078ee204 */
[----:B------:R-:W-:Y:S01]  /*162b0*/  ISETP.GE.AND P2, PT, R33, UR4, PT ;  /* 0x0000000421007c0c */ /* 0x000fe2000bf46270 */
[----:B------:R-:W1:Y:S01]  /*162c0*/  @!P0 LDC.64 R4, c[0x0][0x418] ;  /* 0x00010600ff048b82 */ /* 0x000e620000000a00 */
[----:B------:R-:W-:Y:S02]  /*162d0*/  ISETP.GE.AND P1, PT, R21, UR4, PT ;  /* 0x0000000415007c0c */ /* 0x000fe4000bf26270 */
[----:B------:R-:W-:Y:S02]  /*162e0*/  SEL R6, RZ, 0x4, P2 ;  /* 0x00000004ff067807 */ /* 0x000fe40001000000 */
[----:B------:R-:W-:-:S04]  /*162f0*/  SEL R7, RZ, 0x8, P1 ;  /* 0x00000008ff077807 */ /* 0x000fc80000800000 */
[----:B------:R-:W-:Y:S01]  /*16300*/  LOP3.LUT R9, R7, R9, R6, 0xfe, !PT ;  /* 0x0000000907097212 */ /* 0x000fe200078efe06 */
[--C-:B------:R-:W-:Y:S01]  /*16310*/  @!P0 IMAD.MOV.U32 R6, RZ, RZ, R8.reuse ;  /* 0x000000ffff068224 */ /* 0x100fe200078e0008 */
[----:B------:R-:W-:Y:S02]  /*16320*/  @!P0 SHF.R.S32.HI R7, RZ, 0x1f, R8 ;  /* 0x0000001fff078819 */ /* 0x000fe40000011408 */
[----:B------:R-:W-:-:S04]  /*16330*/  LOP3.LUT R22, R22, 0xffffffdf, RZ, 0xc0, !PT ;  /* 0xffffffdf16167812 */ /* 0x000fc800078ec0ff */
[----:B------:R-:W-:-:S04]  /*16340*/  @P2 LOP3.LUT R22, R22, 0x20, RZ, 0xfc, !PT ;  /* 0x0000002016162812 */ /* 0x000fc800078efcff */
[----:B------:R-:W-:-:S04]  /*16350*/  LOP3.LUT R22, R22, 0xffffffef, RZ, 0xc0, !PT ;  /* 0xffffffef16167812 */ /* 0x000fc800078ec0ff */
[----:B------:R-:W-:Y:S02]  /*16360*/  @P1 LOP3.LUT R22, R22, 0x10, RZ, 0xfc, !PT ;  /* 0x0000001016161812 */ /* 0x000fe400078efcff */
[----:B-----5:R-:W-:Y:S01]  /*16370*/  SHF.R.S32.HI R35, RZ, 0x1f, R32 ;  /* 0x0000001fff237819 */ /* 0x020fe20000011420 */
[----:B0-----:R-:W-:-:S04]  /*16380*/  @!P0 IMAD.WIDE.U32 R6, R32, R2, R6 ;  /* 0x0000000220068225 */ /* 0x001fc800078e0006 */
[----:B------:R-:W-:-:S04]  /*16390*/  @!P0 IMAD R2, R35, R2, RZ ;  /* 0x0000000223028224 */ /* 0x000fc800078e02ff */
[----:B------:R-:W-:Y:S01]  /*163a0*/  @!P0 IMAD R3, R32, R3, R2 ;  /* 0x0000000320038224 */ /* 0x000fe200078e0202 */
[----:B-1----:R-:W-:-:S03]  /*163b0*/  @!P0 LEA R4, P1, R6, R4, 0x2 ;  /* 0x0000000406048211 */ /* 0x002fc600078210ff */
[----:B------:R-:W-:Y:S02]  /*163c0*/  @!P0 IMAD.IADD R3, R7, 0x1, R3 ;  /* 0x0000000107038824 */ /* 0x000fe400078e0203 */
[----:B------:R-:W-:-:S03]  /*163d0*/  IMAD.MOV.U32 R2, RZ, RZ, RZ ;  /* 0x000000ffff027224 */ /* 0x000fc600078e00ff */
[----:B------:R-:W-:-:S05]  /*163e0*/  @!P0 LEA.HI.X R5, R6, R5, R3, 0x2, P1 ;  /* 0x0000000506058211 */ /* 0x000fca00008f1403 */
[----:B------:R0:W2:Y:S01]  /*163f0*/  @!P0 LDG.E R2, desc[UR40][R4.64] ;  /* 0x0000002804028981 */ /* 0x0000a2000c1e1900 */
[----:B------:R-:W1:Y:S01]  /*16400*/  S2R R21, SR_TID.X ;  /* 0x0000000000157919 */ /* 0x000e620000002100 */
[----:B------:R-:W-:Y:S01]  /*16410*/  LOP3.LUT R13, R11, 0x1c0, RZ, 0xfc, !PT ;  /* 0x000001c00b0d7812 */ /* 0x000fe200078efcff */
[----:B-1----:R-:W-:-:S05]  /*16420*/  IMAD.SHL.U32 R21, R21, 0x8, RZ ;  /* 0x0000000815157824 */ /* 0x002fca00078e00ff */
[----:B------:R-:W-:-:S04]  /*16430*/  LOP3.LUT R21, R21, 0x38, RZ, 0xc0, !PT ;  /* 0x0000003815157812 */ /* 0x000fc800078ec0ff */
[----:B------:R-:W-:-:S04]  /*16440*/  LOP3.LUT R12, R21, 0x180, RZ, 0xfc, !PT ;  /* 0x00000180150c7812 */ /* 0x000fc800078efcff */
[----:B------:R-:W-:Y:S02]  /*16450*/  ISETP.GE.AND P0, PT, R12, UR4, PT ;  /* 0x000000040c007c0c */ /* 0x000fe4000bf06270 */
[C---:B------:R-:W-:Y:S02]  /*16460*/  LOP3.LUT R12, R11.reuse, 0x100, RZ, 0xfc, !PT ;  /* 0x000001000b0c7812 */ /* 0x040fe400078efcff */
[----:B------:R-:W-:Y:S02]  /*16470*/  LOP3.LUT R11, R11, 0x140, RZ, 0xfc, !PT ;  /* 0x000001400b0b7812 */ /* 0x000fe400078efcff */
[----:B------:R-:W-:Y:S02]  /*16480*/  ISETP.GE.AND P3, PT, R12, UR4, PT ;  /* 0x000000040c007c0c */ /* 0x000fe4000bf66270 */
[----:B------:R-:W-:Y:S02]  /*16490*/  ISETP.GE.AND P2, PT, R11, UR4, PT ;  /* 0x000000040b007c0c */ /* 0x000fe4000bf46270 */
[----:B------:R-:W-:-:S02]  /*164a0*/  SEL R3, RZ, 0x10, P3 ;  /* 0x00000010ff037807 */ /* 0x000fc40001800000 */
[----:B0-----:R-:W-:-:S04]  /*164b0*/  SEL R4, RZ, 0x20, P2 ;  /* 0x00000020ff047807 */ /* 0x001fc80001000000 */
[----:B------:R-:W-:Y:S02]  /*164c0*/  LOP3.LUT R3, R4, R9, R3, 0xfe, !PT ;  /* 0x0000000904037212 */ /* 0x000fe400078efe03 */
[----:B------:R-:W-:-:S04]  /*164d0*/  LOP3.LUT R22, R22, 0xfffffff7, RZ, 0xc0, !PT ;  /* 0xfffffff716167812 */ /* 0x000fc800078ec0ff */
[----:B------:R-:W-:-:S04]  /*164e0*/  @P3 LOP3.LUT R22, R22, 0x8, RZ, 0xfc, !PT ;  /* 0x0000000816163812 */ /* 0x000fc800078efcff */
[----:B------:R-:W-:-:S04]  /*164f0*/  LOP3.LUT R22, R22, 0xfffffffb, RZ, 0xc0, !PT ;  /* 0xfffffffb16167812 */ /* 0x000fc800078ec0ff */
[----:B------:R-:W-:Y:S01]  /*16500*/  @P2 LOP3.LUT R22, R22, 0x4, RZ, 0xfc, !PT ;  /* 0x0000000416162812 */ /* 0x000fe200078efcff */
[----:B--2---:R0:W-:Y:S02]  /*16510*/  STL [R1+0x4], R2 ;  /* 0x0000040201007387 */ /* 0x0041e40000100800 */
[----:B0-----:R-:W-:-:S04]  /*16520*/  SEL R2, RZ, 0x40, P0 ;  /* 0x00000040ff027807 */ /* 0x001fc80000000000 */
[----:B------:R-:W-:Y:S01]  /*16530*/  LOP3.LUT R5, R3, R2, RZ, 0xfc, !PT ;  /* 0x0000000203057212 */ /* 0x000fe200078efcff */
[----:B------:R-:W-:-:S04]  /*16540*/  IMAD.MOV R2, RZ, RZ, -R8 ;  /* 0x000000ffff027224 */ /* 0x000fc800078e0a08 */
[----:B------:R-:W-:Y:S01]  /*16550*/  IMAD R0, R10, R2, R0 ;  /* 0x000000020a007224 */ /* 0x000fe200078e0200 */
[----:B------:R0:W-:Y:S04]  /*16560*/  STL [R1+0x48], R5 ;  /* 0x0000480501007387 */ /* 0x0001e80000100800 */
[----:B------:R0:W-:Y:S01]  /*16570*/  STL [R1+0xc], R0 ;  /* 0x00000c0001007387 */ /* 0x0001e20000100800 */
[----:B------:R-:W-:Y:S01]  /*16580*/  ISETP.GE.AND P0, PT, R13, UR4, PT ;  /* 0x000000040d007c0c */ /* 0x000fe2000bf06270 */
[----:B------:R-:W-:-:S03]  /*16590*/  UMOV UR4, 0xffffffff ;  /* 0xffffffff00047882 */ /* 0x000fc60000000000 */
[----:B------:R-:W-:Y:S01]  /*165a0*/  SEL R33, RZ, 0x80, P0 ;  /* 0x00000080ff217807 */ /* 0x000fe20000000000 */
[----:B------:R-:W-:Y:S08]  /*165b0*/  BRA.DIV UR4, `(.L_x_1423) ;  /* 0x0000005604a87947 */ /* 0x000ff0000b800000 */
.L_x_1533:
[----:B0-----:R-:W2:Y:S01]  /*165c0*/  LDL R0, [R1+0x50] ;  /* 0x0000500001007983 */ /* 0x001ea20000100800 */
[----:B------:R-:W-:Y:S02]  /*165d0*/  ISETP.GT.U32.AND P1, PT, R20, 0x3f, PT ;  /* 0x0000003f1400780c */ /* 0x000fe40003f24070 */
[----:B------:R-:W-:Y:S02]  /*165e0*/  LOP3.LUT R22, R22, 0xfffffeff, RZ, 0xc0, !PT ;  /* 0xfffffeff16167812 */ /* 0x000fe400078ec0ff */
[----:B------:R-:W-:Y:S02]  /*165f0*/  LOP3.LUT R33, R5, R33, RZ, 0xfc, !PT ;  /* 0x0000002105217212 */ /* 0x000fe400078efcff */
[----:B------:R-:W-:Y:S02]  /*16600*/  LOP3.LUT R22, R22, 0xfffffffe, RZ, 0xc0, !PT ;  /* 0xfffffffe16167812 */ /* 0x000fe400078ec0ff */
[----:B------:R-:W-:-:S05]  /*16610*/  SHF.R.S32.HI R30, RZ, 0x1f, R18 ;  /* 0x0000001fff1e7819 */ /* 0x000fca0000011412 */
[----:B------:R-:W-:Y:S02]  /*16620*/  @P1 LOP3.LUT R22, R22, 0x1, RZ, 0xfc, !PT ;  /* 0x0000000116161812 */ /* 0x000fe400078efcff */
[----:B--2---:R-:W-:-:S13]  /*16630*/  ISETP.NE.AND P0, PT, R0, 0x3, PT ;  /* 0x000000030000780c */ /* 0x004fda0003f05270 */
[----:B------:R-:W-:Y:S01]  /*16640*/  @P0 LOP3.LUT R22, R22, 0x100, RZ, 0xfc, !PT ;  /* 0x0000010016160812 */ /* 0x000fe200078efcff */
[----:B------:R-:W-:Y:S06]  /*16650*/  @!P0 BRA `(.L_x_1424) ;  /* 0x0000000000048947 */ /* 0x000fec0003800000 */
[----:B------:R-:W-:Y:S01]  /*16660*/  BPT.TRAP 0x1 ;  /* 0x000000040000795c */ /* 0x000fe20000300000 */
.L_x_1424:
[----:B------:R-:W-:Y:S01]  /*16670*/  IMAD R27, R25, 0x8, R23 ;  /* 0x00000008191b7824 */ /* 0x000fe200078e0217 */
[----:B------:R-:W-:Y:S01]  /*16680*/  SHF.L.U32 R0, R28, 0x1f, RZ ;  /* 0x0000001f1c007819 */ /* 0x000fe200000006ff */
[----:B------:R-:W-:Y:S03]  /*16690*/  BSSY B0, `(.L_x_1425) ;  /* 0x0000003000007945 */ /* 0x000fe60003800000 */
[----:B------:R-:W0:Y:S02]  /*166a0*/  SYNCS.PHASECHK.TRANS64.TRYWAIT P0, [R27+URZ+0x38840], R0 ;  /* 0x038840001b0075a7 */ /* 0x000e24000800017f */
[----:B0-----:R-:W-:Y:S05]  /*166b0*/  @!P0 BRA `(.L_x_1426) ;  /* 0x00000054009c8947 */ /* 0x001fea0003800000 */
.L_x_1534:
[----:B------:R-:W-:Y:S05]  /*166c0*/  BSYNC B0 ;  /* 0x0000000000007941 */ /* 0x000fea0003800000 */
.L_x_1425:
[----:B------:R-:W0:Y:S01]  /*166d0*/  LDL R2, [R1+0xc] ;  /* 0x00000c0001027983 */ /* 0x000e220000100800 */
[----:B------:R-:W-:-:S03]  /*166e0*/  ULDC.64 UR4, c[0x0][0x300] ;  /* 0x0000c00000047ab9 */ /* 0x000fc60000000a00 */
[----:B------:R-:W2:Y:S04]  /*166f0*/  LDL R4, [R1+0x4] ;  /* 0x0000040001047983 */ /* 0x000ea80000100800 */
[----:B------:R-:W3:Y:S01]  /*16700*/  LDL R6, [R1+0x10] ;  /* 0x0000100001067983 */ /* 0x000ee20000100800 */
[----:B------:R-:W-:Y:S01]  /*16710*/  LOP3.LUT R22, R22, 0xfffffffd, RZ, 0xc0, !PT ;  /* 0xfffffffd16167812 */ /* 0x000fe200078ec0ff */
[----:B------:R-:W1:Y:S02]  /*16720*/  S2R R7, SR_TID.X ;  /* 0x0000000000077919 */ /* 0x000e640000002100 */
[----:B-1----:R-:W-:-:S05]  /*16730*/  IMAD.SHL.U32 R7, R7, 0x8, RZ ;  /* 0x0000000807077824 */ /* 0x002fca00078e00ff */
[----:B------:R-:W-:Y:S02]  /*16740*/  LOP3.LUT R7, R7, 0x38, RZ, 0xc0, !PT ;  /* 0x0000003807077812 */ /* 0x000fe400078ec0ff */
[----:B0-----:R-:W-:Y:S02]  /*16750*/  SHF.R.S32.HI R0, RZ, 0x1f, R2 ;  /* 0x0000001fff007819 */ /* 0x001fe40000011402 */
[----:B--2---:R-:W-:-:S03]  /*16760*/  SHF.R.S32.HI R5, RZ, 0x1f, R4 ;  /* 0x0000001fff057819 */ /* 0x004fc60000011404 */
        /* <DEDUP_REMOVED lines=10> */
[----:B------:R-:W-:Y:S01]  /*16810*/  ULDC.64 UR4, c[0x0][0x308] ;  /* 0x0000c20000047ab9 */ /* 0x000fe20000000a00 */
[----:B------:R-:W0:Y:S02]  /*16820*/  S2R R4, SR_TID.X ;  /* 0x0000000000047919 */ /* 0x000e240000002100 */
[----:B------:R-:W-:Y:S02]  /*16830*/  IMAD.IADD R3, R3, 0x1, R0 ;  /* 0x0000000103037824 */ /* 0x000fe400078e0200 */
[----:B------:R-:W-:Y:S02]  /*16840*/  IMAD R0, R30, UR4, RZ ;  /* 0x000000041e007c24 */ /* 0x000fe4000f8e02ff */
[----:B------:R-:W-:-:S04]  /*16850*/  IMAD.WIDE.U32 R2, R18, UR4, R2 ;  /* 0x0000000412027c25 */ /* 0x000fc8000f8e0002 */
[----:B------:R-:W-:Y:S01]  /*16860*/  IMAD R0, R18, UR5, R0 ;  /* 0x0000000512007c24 */ /* 0x000fe2000f8e0200 */
[----:B------:R-:W-:Y:S01]  /*16870*/  ULDC.64 UR4, c[0x0][0x2e8] ;  /* 0x0000ba0000047ab9 */ /* 0x000fe20000000a00 */
[----:B0-----:R-:W-:-:S04]  /*16880*/  LOP3.LUT R4, R4, 0x7f, RZ, 0xc0, !PT ;  /* 0x0000007f04047812 */ /* 0x001fc800078ec0ff */
[----:B-1----:R-:W-:Y:S01]  /*16890*/  SHF.R.U32.HI R5, RZ, 0x3, R4 ;  /* 0x00000003ff057819 */ /* 0x002fe20000011604 */
[----:B------:R-:W-:Y:S01]  /*168a0*/  IMAD.IADD R4, R3, 0x1, R0 ;  /* 0x0000000103047824 */ /* 0x000fe200078e0200 */
[C---:B------:R-:W-:Y:S01]  /*168b0*/  LEA R0, P0, R2.reuse, UR4, 0x1 ;  /* 0x0000000402007c11 */ /* 0x040fe2000f8008ff */
[----:B------:R-:W-:Y:S01]  /*168c0*/  ULDC UR4, c[0x0][0x2f4] ;  /* 0x0000bd0000047ab9 */ /* 0x000fe20000000800 */
[----:B---3--:R-:W-:Y:S01]  /*168d0*/  IADD3 R31, -R5, R6, -R31 ;  /* 0x00000006051f7210 */ /* 0x008fe20007ffe91f */
        /* <DEDUP_REMOVED lines=39> */
.L_x_1544:
        /* <DEDUP_REMOVED lines=10> */
.L_x_1428:
[----:B------:R-:W-:Y:S02]  /*16bf0*/  PLOP3.LUT P1, PT, P1, P0, PT, 0xa2, 0x0 ;  /* 0x000000000000781c */ /* 0x000fe40000f21472 */
[----:B------:R-:W-:-:S08]  /*16c00*/  @P0 R2UR P1, UR4, R27 ;  /* 0x000000001b0402ca */ /* 0x000fd00000020000 */
[----:B------:R-:W-:-:S05]  /*16c10*/  @P0 PLOP3.LUT P0, PT, P1, PT, PT, 0x80, 0x0 ;  /* 0x000000000000081c */ /* 0x000fca0000f0f070 */
[----:B------:R-:W-:Y:S01]  /*16c20*/  @!P1 SYNCS.ARRIVE.TRANS64.RED.A0T1 RZ, [UR4+0x38830], RZ ;  /* 0x038830ffffff99a7 */ /* 0x000fe20008200404 */
[----:B------:R-:W-:Y:S07]  /*16c30*/  @!P1 ARRIVES.LDGSTSBAR.64.TRANSCNT [UR4+0x38830] ;  /* 0x03883000ff0099b0 */ /* 0x000fee0008000a84 */
[----:B------:R-:W-:Y:S05]  /*16c40*/  @P0 BRA.U.ANY `(.L_x_1428) ;  /* 0xfffffffd00e80947 */ /* 0x000fea000393ffff */
[----:B------:R-:W-:Y:S01]  /*16c50*/  NOP ;  /* 0x0000000000007918 */ /* 0x000fe20000000000 */
[----:B------:R-:W2:Y:S02]  /*16c60*/  LDL R0, [R1+0x50] ;  /* 0x0000500001007983 */ /* 0x000ea40000100800 */
[----:B--2---:R-:W-:-:S13]  /*16c70*/  ISETP.NE.AND P2, PT, R0, 0x3, PT ;  /* 0x000000030000780c */ /* 0x004fda0003f45270 */
[----:B------:R-:W-:Y:S05]  /*16c80*/  @!P2 BRA `(.L_x_1429) ;  /* 0x000000000004a947 */ /* 0x000fea0003800000 */
[----:B------:R-:W-:Y:S01]  /*16c90*/  BPT.TRAP 0x1 ;  /* 0x000000040000795c */ /* 0x000fe20000300000 */
.L_x_1429:
[----:B------:R1:W5:Y:S01]  /*16ca0*/  LDL.LU R0, [R1+0x20] ;  /* 0x0000200001007983 */ /* 0x0003620000300800 */
[----:B------:R1:W-:Y:S03]  /*16cb0*/  SYNCS.ARRIVE.TRANS64.A1T0 RZ, [R27+URZ+0x38830], RZ ;  /* 0x038830ff1bff79a7 */ /* 0x0003e6000810003f */
[----:B0-----:R1:W5:Y:S02]  /*16cc0*/  LDL R2, [R1] ;  /* 0x0000000001027983 */ /* 0x0013640000100800 */
[----:B------:R-:W-:Y:S05]  /*16cd0*/  WARPSYNC.ALL ;  /* 0x0000000000007948 */ /* 0x000fea0003800000 */
[----:B------:R-:W-:Y:S01]  /*16ce0*/  ULDC.64 UR4, c[0x0][0xaf8] ;  /* 0x0002be0000047ab9 */ /* 0x000fe20000000a00 */
[----:B------:R-:W-:Y:S01]  /*16cf0*/  BSSY B6, `(.L_x_1430) ;  /* 0x000001d000067945 */ /* 0x000fe20003800000 */
[----:B------:R-:W-:Y:S01]  /*16d00*/  BAR.SYNC.DEFER_BLOCKING 0x8, 0x100 ;  /* 0x0204000000007b1d */ /* 0x000fe20000010000 */
[----:B------:R-:W-:-:S04]  /*16d10*/  ISETP.NE.U32.AND P0, PT, RZ, UR4, PT ;  /* 0x00000004ff007c0c */ /* 0x000fc8000bf05070 */
[----:B------:R-:W-:-:S04]  /*16d20*/  ISETP.NE.AND.EX P0, PT, RZ, UR5, PT, P0 ;  /* 0x00000005ff007c0c */ /* 0x000fc8000bf05300 */
[----:B------:R-:W-:-:S05]  /*16d30*/  SEL R4, R37, RZ, !P0 ;  /* 0x000000ff25047207 */ /* 0x000fca0004000000 */
[----:B------:R0:W-:Y:S01]  /*16d40*/  STL [R1+0x14], R4 ;  /* 0x0000140401007387 */ /* 0x0001e20000100800 */
[----:B-----5:R-:W-:Y:S01]  /*16d50*/  SEL R3, R0, RZ, !P0 ;  /* 0x000000ff00037207 */ /* 0x020fe20004000000 */
[----:B------:R-:W-:-:S04]  /*16d60*/  VIADD R0, R23, 0x20400 ;  /* 0x0002040017007836 */ /* 0x000fc80000000000 */
[----:B------:R0:W-:Y:S01]  /*16d70*/  STL [R1+0x30], R3 ;  /* 0x0000300301007387 */ /* 0x0001e20000100800 */
[----:B------:R-:W-:Y:S02]  /*16d80*/  LOP3.LUT P0, RZ, R0, 0x3ff, RZ, 0xc0, !PT ;  /* 0x000003ff00ff7812 */ /* 0x000fe4000780c0ff */
[----:B------:R-:W-:-:S05]  /*16d90*/  SHF.R.S32.HI R0, RZ, 0x1f, R2 ;  /* 0x0000001fff007819 */ /* 0x000fca0000011402 */
[----:B------:R0:W-:Y:S06]  /*16da0*/  STL [R1+0x2c], R0 ;  /* 0x00002c0001007387 */ /* 0x0001ec0000100800 */
[----:B------:R-:W-:Y:S05]  /*16db0*/  @!P0 BRA `(.L_x_1431) ;  /* 0x0000000000408947 */ /* 0x000fea0003800000 */
[----:B------:R-:W-:Y:S01]  /*16dc0*/  MOV R2, 0x0 ;  /* 0x0000000000027802 */ /* 0x000fe20000000f00 */
[----:B------:R-:W-:Y:S01]  /*16dd0*/  ULDC.64 UR4, c[0x4][0x90] ;  /* 0x0100240000047ab9 */ /* 0x000fe20000000a00 */
[----:B------:R-:W-:Y:S01]  /*16de0*/  ULDC.64 UR6, c[0x4][0x98] ;  /* 0x0100260000067ab9 */ /* 0x000fe20000000a00 */
[----:B------:R-:W-:Y:S01]  /*16df0*/  ULDC.64 UR8, c[0x4][0x20] ;  /* 0x0100080000087ab9 */ /* 0x000fe20000000a00 */
[----:B0-----:R-:W-:Y:S02]  /*16e00*/  IMAD.U32 R4, RZ, RZ, UR4 ;  /* 0x00000004ff047e24 */ /* 0x001fe4000f8e00ff */
        /* <DEDUP_REMOVED lines=11> */
.L_x_1431:
[----:B------:R-:W-:Y:S05]  /*16ec0*/  BSYNC B6 ;  /* 0x0000000000067941 */ /* 0x000fea0003800000 */
.L_x_1430:
[----:B------:R-:W2:Y:S01]  /*16ed0*/  LDL R20, [R1+0x30] ;  /* 0x0000300001147983 */ /* 0x000ea20000100800 */
[----:B------:R-:W3:Y:S01]  /*16ee0*/  LDC R6, c[0x0][0x448] ;  /* 0x00011200ff067b82 */ /* 0x000ee20000000800 */
[----:B------:R-:W-:Y:S02]  /*16ef0*/  ULDC.64 UR4, c[0x0][0x298] ;  /* 0x0000a60000047ab9 */ /* 0x000fe40000000a00 */
[----:B0-----:R-:W4:Y:S04]  /*16f00*/  LDL R4, [R1+0x2c] ;  /* 0x00002c0001047983 */ /* 0x001f280000100800 */
[----:B------:R-:W4:Y:S04]  /*16f10*/  LDL R5, [R1] ;  /* 0x0000000001057983 */ /* 0x000f280000100800 */
[----:B------:R0:W5:Y:S01]  /*16f20*/  LDL R9, [R1+0x1c] ;  /* 0x00001c0001097983 */ /* 0x0001620000100800 */
[----:B------:R-:W1:Y:S01]  /*16f30*/  S2R R2, SR_TID.X ;  /* 0x0000000000027919 */ /* 0x000e620000002100 */
[----:B------:R-:W0:Y:S01]  /*16f40*/  S2R R0, SR_TID.X ;  /* 0x0000000000007919 */ /* 0x000e220000002100 */
[----:B---3--:R-:W-:-:S13]  /*16f50*/  ISETP.NE.AND P0, PT, R6, 0x1, PT ;  /* 0x000000010600780c */ /* 0x008fda0003f05270 */
[----:B------:R-:W3:Y:S01]  /*16f60*/  @P0 LDC R3, c[0x0][0x450] ;  /* 0x00011400ff030b82 */ /* 0x000ee20000000800 */
[----:B-1----:R-:W-:-:S04]  /*16f70*/  LOP3.LUT R2, R2, 0x7f, RZ, 0xc0, !PT ;  /* 0x0000007f02027812 */ /* 0x002fc800078ec0ff */
[----:B------:R-:W-:Y:S01]  /*16f80*/  SHF.R.U32.HI R2, RZ, 0x3, R2 ;  /* 0x00000003ff027819 */ /* 0x000fe20000011602 */
[----:B0-----:R-:W-:Y:S02]  /*16f90*/  IMAD.SHL.U32 R0, R0, 0x10, RZ ;  /* 0x0000001000007824 */ /* 0x001fe400078e00ff */
[----:B--2---:R-:W-:Y:S02]  /*16fa0*/  IMAD.MOV.U32 R21, RZ, RZ, R20 ;  /* 0x000000ffff157224 */ /* 0x004fe400078e0014 */
[----:B------:R-:W2:Y:S01]  /*16fb0*/  LDL R20, [R1+0x14] ;  /* 0x0000140001147983 */ /* 0x000ea20000100800 */
[----:B------:R-:W-:Y:S02]  /*16fc0*/  LOP3.LUT R0, R2, 0x70, R0, 0xf8, !PT ;  /* 0x0000007002007812 */ /* 0x000fe400078ef800 */
[----:B------:R-:W0:Y:S03]  /*16fd0*/  @P0 LDC R2, c[0x0][0x44c] ;  /* 0x00011300ff020b82 */ /* 0x000e260000000800 */
[----:B------:R-:W-:-:S02]  /*16fe0*/  IMAD R37, R17, 0x40, R0 ;  /* 0x0000004011257824 */ /* 0x000fc400078e0200 */
[----:B----4-:R-:W-:Y:S02]  /*16ff0*/  IMAD R4, R4, UR4, RZ ;  /* 0x0000000404047c24 */ /* 0x010fe4000f8e02ff */
[----:B------:R-:W-:Y:S02]  /*17000*/  IMAD.MOV.U32 R0, RZ, RZ, R37 ;  /* 0x000000ffff007224 */ /* 0x000fe400078e0025 */
[----:B------:R-:W-:Y:S02]  /*17010*/  IMAD R4, R5, UR5, R4 ;  /* 0x0000000505047c24 */ /* 0x000fe4000f8e0204 */
[----:B0-----:R-:W-:-:S05]  /*17020*/  @P0 IMAD.HI.U32 R2, R37, R2, RZ ;  /* 0x0000000225020227 */ /* 0x001fca00078e00ff */
[----:B---3--:R-:W-:Y:S01]  /*17030*/  @P0 SHF.R.U32.HI R0, RZ, R3, R2 ;  /* 0x00000003ff000219 */ /* 0x008fe20000011602 */
        /* <DEDUP_REMOVED lines=8> */
[----:B------:R-:W-:Y:S01]  /*170c0*/  IMAD R4, R21, UR4, RZ ;  /* 0x0000000415047c24 */ /* 0x000fe2000f8e02ff */
[----:B------:R-:W0:Y:S02]  /*170d0*/  S2R R7, SR_TID.X ;  /* 0x0000000000077919 */ /* 0x000e240000002100 */
[----:B0-----:R-:W-:-:S05]  /*170e0*/  IMAD.SHL.U32 R7, R7, 0x8, RZ ;  /* 0x0000000807077824 */ /* 0x001fca00078e00ff */
[----:B------:R-:W-:Y:S01]  /*170f0*/  LOP3.LUT R7, R7, 0x38, RZ, 0xc0, !PT ;  /* 0x0000003807077812 */ /* 0x000fe200078ec0ff */
[C---:B--2---:R-:W-:Y:S02]  /*17100*/  IMAD R4, R20.reuse, UR5, R4 ;  /* 0x0000000514047c24 */ /* 0x044fe4000f8e0204 */
[----:B------:R-:W-:Y:S01]  /*17110*/  IMAD.WIDE.U32 R2, R20, UR4, R2 ;  /* 0x0000000414027c25 */ /* 0x000fe2000f8e0002 */
[----:B------:R-:W-:-:S03]  /*17120*/  ULDC.64 UR4, c[0x0][0x2d0] ;  /* 0x0000b40000047ab9 */ /* 0x000fc60000000a00 */
[----:B------:R-:W-:Y:S01]  /*17130*/  IMAD.IADD R3, R3, 0x1, R4 ;  /* 0x0000000103037824 */ /* 0x000fe200078e0204 */
[----:B------:R-:W-:Y:S01]  /*17140*/  SHF.R.S32.HI R4, RZ, 0x1f, R0 ;  /* 0x0000001fff047819 */ /* 0x000fe20000011400 */
[----:B------:R-:W0:Y:S04]  /*17150*/  S2R R20, SR_TID.X ;  /* 0x0000000000147919 */ /* 0x000e280000002100 */
        /* <DEDUP_REMOVED lines=15> */
[----:B0-----:R-:W-:-:S03]  /*17250*/  LOP3.LUT R20, R20, 0x7f, RZ, 0xc0, !PT ;  /* 0x0000007f14147812 */ /* 0x001fc600078ec0ff */
[----:B------:R-:W-:Y:S01]  /*17260*/  LEA.HI.X R3, R2, UR5, R3, 0x1, P0 ;  /* 0x0000000502037c11 */ /* 0x000fe200080f0c03 */
[----:B------:R-:W-:Y:S01]  /*17270*/  UMOV UR5, 0xffffffff ;  /* 0xffffffff00057882 */ /* 0x000fe20000000000 */
[----:B------:R-:W-:Y:S02]  /*17280*/  ISETP.GE.AND P1, PT, R7, UR4, PT ;  /* 0x0000000407007c0c */ /* 0x000fe4000bf26270 */
[----:B------:R-:W-:Y:S01]  /*17290*/  SHF.R.U32.HI R8, RZ, 0x3, R20 ;  /* 0x00000003ff087819 */ /* 0x000fe20000011614 */
[----:B------:R-:W-:Y:S10]  /*172a0*/  BRA.DIV UR5, `(.L_x_1432) ;  /* 0x0000005205047947 */ /* 0x000ff4000b800000 */
[----:B------:R-:W0:Y:S01]  /*172b0*/  SHFL.IDX PT, R4, R0, RZ, 0x181f ;  /* 0x00181fff00047589 */ /* 0x000e2200000e0000 */
[----:B-----5:R-:W-:Y:S02]  /*172c0*/  IMAD R2, R9, R6, RZ ;  /* 0x0000000609027224 */ /* 0x020fe400078e02ff */
[----:B------:R-:W-:Y:S01]  /*172d0*/  IMAD R17, R17, 0x40, R8 ;  /* 0x0000004011117824 */ /* 0x000fe200078e0208 */
[----:B------:R-:W1:Y:S03]  /*172e0*/  SHFL.IDX PT, R5, R3, RZ, 0x181f ;  /* 0x00181fff03057589 */ /* 0x000e6600000e0000 */
[C---:B------:R-:W-:Y:S01]  /*172f0*/  VIADD R6, R17.reuse, 0x10 ;  /* 0x0000001011067836 */ /* 0x040fe20000000000 */
[C---:B------:R-:W-:Y:S01]  /*17300*/  ISETP.GE.AND P0, PT, R17.reuse, R2, PT ;  /* 0x000000021100720c */ /* 0x040fe20003f06270 */
[----:B------:R-:W-:-:S03]  /*17310*/  VIADD R8, R17, 0x20 ;  /* 0x0000002011087836 */ /* 0x000fc60000000000 */
[----:B------:R-:W-:Y:S04]  /*17320*/  STL [R1+0x20], R6 ;  /* 0x0000200601007387 */ /* 0x000fe80000100800 */
[----:B------:R-:W-:Y:S05]  /*17330*/  STL [R1+0x24], R8 ;  /* 0x0000240801007387 */ /* 0x000fea0000100800 */
[----:B0-----:R-:W-:-:S05]  /*17340*/  @!P0 LEA R4, P2, R7, R4, 0x1 ;  /* 0x0000000407048211 */ /* 0x001fca00078408ff */
[----:B-1----:R-:W-:-:S05]  /*17350*/  @!P0 IMAD.X R5, RZ, RZ, R5, P2 ;  /* 0x000000ffff058224 */ /* 0x002fca00010e0605 */
[----:B------:R-:W-:Y:S01]  /*17360*/  @!PT LDS RZ, [RZ] ;  /* 0x00000000fffff984 */ /* 0x000fe20000000800 */
[----:B------:R0:W-:Y:S01]  /*17370*/  @!P0 LDGSTS.E.BYPASS.LTC128B.128 [R26+0x20400], desc[UR40][R4.64], !P1 ;  /* 0x20400000041a8fae */ /* 0x0001e2000c901d68 */
[----:B------:R-:W-:-:S03]  /*17380*/  ISETP.GE.AND P0, PT, R6, R2, PT ;  /* 0x000000020600720c */ /* 0x000fc60003f06270 */
[----:B------:R-:W-:Y:S04]  /*17390*/  SHFL.IDX PT, R6, R3, 0x2, 0x181f ;  /* 0x00581f0003067f89 */ /* 0x000fe800000e0000 */
[----:B0-----:R-:W0:Y:S04]  /*173a0*/  SHFL.IDX PT, R5, R0, 0x1, 0x181f ;  /* 0x00381f0000057f89 */ /* 0x001e2800000e0000 */
[----:B------:R-:W1:Y:S04]  /*173b0*/  SHFL.IDX PT, R4, R3, 0x1, 0x181f ;  /* 0x00381f0003047f89 */ /* 0x000e6800000e0000 */
[----:B------:R-:W-:Y:S01]  /*173c0*/  SHFL.IDX PT, R3, R3, 0x3, 0x181f ;  /* 0x00781f0003037f89 */ /* 0x000fe200000e0000 */
[----:B0-----:R-:W-:-:S05]  /*173d0*/  @!P0 LEA R5, P2, R7, R5, 0x1 ;  /* 0x0000000507058211 */ /* 0x001fca00078408ff */
[----:B-1----:R-:W-:-:S05]  /*173e0*/  @!P0 IMAD.X R4, RZ, RZ, R4, P2 ;  /* 0x000000ffff048224 */ /* 0x002fca00010e0604 */
[----:B------:R-:W-:-:S04]  /*173f0*/  @!P0 LOP3.LUT R5, R5, R4, RZ, 0x3c, !PT ;  /* 0x0000000405058212 */ /* 0x000fc800078e3cff */
[----:B------:R-:W-:-:S04]  /*17400*/  @!P0 LOP3.LUT R4, R5, R4, RZ, 0x3c, !PT ;  /* 0x0000000405048212 */ /* 0x000fc800078e3cff */
[----:B------:R-:W-:-:S05]  /*17410*/  @!P0 LOP3.LUT R5, R5, R4, RZ, 0x3c, !PT ;  /* 0x0000000405058212 */ /* 0x000fca00078e3cff */
[----:B------:R0:W-:Y:S01]  /*17420*/  @!P0 LDGSTS.E.BYPASS.LTC128B.128 [R26+0x20c00], desc[UR40][R4.64], !P1 ;  /* 0x20c00000041a8fae */ /* 0x0001e2000c901d68 */
[----:B------:R-:W-:-:S03]  /*17430*/  ISETP.GE.AND P0, PT, R8, R2, PT ;  /* 0x000000020800720c */ /* 0x000fc60003f06270 */
[----:B0-----:R-:W0:Y:S04]  /*17440*/  SHFL.IDX PT, R4, R0, 0x2, 0x181f ;  /* 0x00581f0000047f89 */ /* 0x001e2800000e0000 */
[----:B------:R-:W1:Y:S06]  /*17450*/  SHFL.IDX PT, R0, R0, 0x3, 0x181f ;  /* 0x00781f0000007f89 */ /* 0x000e6c00000e0000 */
[----:B0-----:R-:W-:-:S05]  /*17460*/  @!P0 LEA R5, P2, R7, R4, 0x1 ;  /* 0x0000000407058211 */ /* 0x001fca00078408ff */
[----:B------:R-:W-:-:S05]  /*17470*/  @!P0 IMAD.X R4, RZ, RZ, R6, P2 ;  /* 0x000000ffff048224 */ /* 0x000fca00010e0606 */
[----:B------:R-:W-:-:S04]  /*17480*/  @!P0 LOP3.LUT R5, R5, R4, RZ, 0x3c, !PT ;  /* 0x0000000405058212 */ /* 0x000fc800078e3cff */
[----:B------:R-:W-:-:S04]  /*17490*/  @!P0 LOP3.LUT R4, R5, R4, RZ, 0x3c, !PT ;  /* 0x0000000405048212 */ /* 0x000fc800078e3cff */
[----:B------:R-:W-:-:S05]  /*174a0*/  @!P0 LOP3.LUT R5, R5, R4, RZ, 0x3c, !PT ;  /* 0x0000000405058212 */ /* 0x000fca00078e3cff */
[----:B-1----:R2:W-:Y:S02]  /*174b0*/  @!P0 LDGSTS.E.BYPASS.LTC128B.128 [R26+0x21400], desc[UR40][R4.64], !P1 ;  /* 0x21400000041a8fae */ /* 0x0025e4000c901d68 */
.L_x_1553:
[----:B0-2---:R-:W-:-:S05]  /*174c0*/  VIADD R4, R17, 0x30 ;  /* 0x0000003011047836 */ /* 0x005fca0000000000 */
[----:B------:R-:W-:Y:S01]  /*174d0*/  ISETP.GE.AND P0, PT, R4, R2, PT ;  /* 0x000000020400720c */ /* 0x000fe20003f06270 */
[----:B------:R0:W-:-:S12]  /*174e0*/  STL [R1+0x34], R4 ;  /* 0x0000340401007387 */ /* 0x0001d80000100800 */
[----:B------:R-:W-:-:S05]  /*174f0*/  @!P0 LEA R2, P2, R7, R0, 0x1 ;  /* 0x0000000007028211 */ /* 0x000fca00078408ff */
[----:B------:R-:W-:-:S05]  /*17500*/  @!P0 IMAD.X R3, RZ, RZ, R3, P2 ;  /* 0x000000ffff038224 */ /* 0x000fca00010e0603 */
[----:B------:R-:W-:Y:S01]  /*17510*/  @!PT LDS RZ, [RZ] ;  /* 0x00000000fffff984 */ /* 0x000fe20000000800 */
[----:B------:R-:W-:Y:S01]  /*17520*/  @!PT LDS RZ, [RZ] ;  /* 0x00000000fffff984 */ /* 0x000fe20000000800 */
[----:B------:R-:W-:Y:S01]  /*17530*/  @!PT LDS RZ, [RZ] ;  /* 0x00000000fffff984 */ /* 0x000fe20000000800 */
[----:B------:R0:W-:Y:S01]  /*17540*/  @!P0 LDGSTS.E.BYPASS.LTC128B.128 [R26+0x21c00], desc[UR40][R2.64], !P1 ;  /* 0x21c00000021a8fae */ /* 0x0001e2000c901d68 */
[----:B------:R-:W-:Y:S01]  /*17550*/  PLOP3.LUT P0, PT, PT, PT, PT, 0x80, 0x0 ;  /* 0x000000000000781c */ /* 0x000fe20003f0f070 */
[----:B------:R-:W-:-:S12]  /*17560*/  NOP ;  /* 0x0000000000007918 */ /* 0x000fd80000000000 */
.L_x_1433:
        /* <DEDUP_REMOVED lines=28> */
.L_x_1435:
[----:B------:R-:W-:Y:S05]  /*17730*/  BSYNC B6 ;  /* 0x0000000000067941 */ /* 0x000fea0003800000 */
.L_x_1434:
[----:B------:R-:W2:Y:S01]  /*17740*/  LDL.LU R0, [R1+0x2c] ;  /* 0x00002c0001007983 */ /* 0x000ea20000300800 */
[----:B------:R-:W1:Y:S01]  /*17750*/  LDC R6, c[0x0][0x448] ;  /* 0x00011200ff067b82 */ /* 0x000e620000000800 */
[----:B------:R-:W-:Y:S02]  /*17760*/  ULDC.64 UR4, c[0x0][0x398] ;  /* 0x0000e60000047ab9 */ /* 0x000fe40000000a00 */
[----:B0-----:R-:W3:Y:S04]  /*17770*/  LDL.LU R2, [R1] ;  /* 0x0000000001027983 */ /* 0x001ee80000300800 */
[----:B------:R-:W4:Y:S04]  /*17780*/  LDL.LU R21, [R1+0x30] ;  /* 0x0000300001157983 */ /* 0x000f280000300800 */
[----:B------:R-:W5:Y:S01]  /*17790*/  LDL.LU R20, [R1+0x14] ;  /* 0x0000140001147983 */ /* 0x000f620000300800 */
[----:B------:R-:W-:Y:S01]  /*177a0*/  IMAD.MOV.U32 R4, RZ, RZ, R37 ;  /* 0x000000ffff047224 */ /* 0x000fe200078e0025 */
[----:B------:R-:W-:Y:S01]  /*177b0*/  LOP3.LUT R22, R22, 0xfffff7ff, RZ, 0xc0, !PT ;  /* 0xfffff7ff16167812 */ /* 0x000fe200078ec0ff */
[----:B------:R-:W0:Y:S01]  /*177c0*/  S2R R8, SR_TID.X ;  /* 0x0000000000087919 */ /* 0x000e220000002100 */
[----:B-1----:R-:W-:-:S13]  /*177d0*/  ISETP.NE.AND P0, PT, R6, 0x1, PT ;  /* 0x000000010600780c */ /* 0x002fda0003f05270 */
[----:B------:R-:W1:Y:S01]  /*177e0*/  @P0 LDC R5, c[0x0][0x450] ;  /* 0x00011400ff050b82 */ /* 0x000e620000000800 */
[----:B0-----:R-:W-:-:S05]  /*177f0*/  IMAD.SHL.U32 R8, R8, 0x8, RZ ;  /* 0x0000000808087824 */ /* 0x001fca00078e00ff */
[----:B------:R-:W-:-:S04]  /*17800*/  LOP3.LUT R8, R8, 0x38, RZ, 0xc0, !PT ;  /* 0x0000003808087812 */ /* 0x000fc800078ec0ff */
[----:B------:R-:W-:Y:S01]  /*17810*/  LOP3.LUT R8, R8, 0xc0, RZ, 0xfc, !PT ;  /* 0x000000c008087812 */ /* 0x000fe200078efcff */
[----:B--2---:R-:W-:-:S04]  /*17820*/  IMAD R0, R0, UR4, RZ ;  /* 0x0000000400007c24 */ /* 0x004fc8000f8e02ff */
[C---:B---3--:R-:W-:Y:S02]  /*17830*/  IMAD R0, R2.reuse, UR5, R0 ;  /* 0x0000000502007c24 */ /* 0x048fe4000f8e0200 */
        /* <DEDUP_REMOVED lines=8> */
[----:B----4-:R-:W-:Y:S02]  /*178c0*/  IMAD R0, R21, UR4, RZ ;  /* 0x0000000415007c24 */ /* 0x010fe4000f8e02ff */
[C---:B-----5:R-:W-:Y:S01]  /*178d0*/  IMAD.WIDE.U32 R2, R20.reuse, UR4, R2 ;  /* 0x0000000414027c25 */ /* 0x060fe2000f8e0002 */
[----:B------:R-:W0:Y:S03]  /*178e0*/  S2R R21, SR_TID.X ;  /* 0x0000000000157919 */ /* 0x000e260000002100 */
[----:B------:R-:W-:Y:S01]  /*178f0*/  IMAD R0, R20, UR5, R0 ;  /* 0x0000000514007c24 */ /* 0x000fe2000f8e0200 */
[----:B------:R-:W-:Y:S01]  /*17900*/  ULDC.64 UR4, c[0x0][0x3d0] ;  /* 0x0000f40000047ab9 */ /* 0x000fe20000000a00 */
[----:B------:R-:W2:Y:S02]  /*17910*/  S2R R20, SR_TID.X ;  /* 0x0000000000147919 */ /* 0x000ea40000002100 */
[----:B------:R-:W-:-:S02]  /*17920*/  IMAD.IADD R3, R3, 0x1, R0 ;  /* 0x0000000103037824 */ /* 0x000fc400078e0200 */
[----:B------:R-:W3:Y:S01]  /*17930*/  @P0 LDC R0, c[0x0][0x44c] ;  /* 0x00011300ff000b82 */ /* 0x000ee20000000800 */
[----:B0-----:R-:W-:Y:S02]  /*17940*/  IMAD.SHL.U32 R21, R21, 0x8, RZ ;  /* 0x0000000815157824 */ /* 0x001fe400078e00ff */
[----:B---3--:R-:W-:-:S03]  /*17950*/  @P0 IMAD.HI.U32 R0, R37, R0, RZ ;  /* 0x0000000025000227 */ /* 0x008fc600078e00ff */
[----:B------:R-:W-:Y:S01]  /*17960*/  LOP3.LUT R21, R21, 0x38, RZ, 0xc0, !PT ;  /* 0x0000003815157812 */ /* 0x000fe200078ec0ff */
[----:B--2---:R-:W-:Y:S01]  /*17970*/  IMAD.SHL.U32 R20, R20, 0x8, RZ ;  /* 0x0000000814147824 */ /* 0x004fe200078e00ff */
[----:B-1----:R-:W-:Y:S02]  /*17980*/  @P0 SHF.R.U32.HI R4, RZ, R5, R0 ;  /* 0x00000005ff040219 */ /* 0x002fe40000011600 */
[----:B------:R-:W-:Y:S02]  /*17990*/  LOP3.LUT R7, R21, 0x80, RZ, 0xfc, !PT ;  /* 0x0000008015077812 */ /* 0x000fe400078efcff */
[--C-:B------:R-:W-:Y:S01]  /*179a0*/  SHF.R.S32.HI R5, RZ, 0x1f, R4.reuse ;  /* 0x0000001fff057819 */ /* 0x100fe20000011404 */
[----:B------:R-:W-:Y:S01]  /*179b0*/  IMAD.MOV R0, RZ, RZ, -R4 ;  /* 0x000000ffff007224 */ /* 0x000fe200078e0a04 */
[----:B------:R-:W0:Y:S01]  /*179c0*/  S2R R21, SR_TID.X ;  /* 0x0000000000157919 */ /* 0x000e220000002100 */
[----:B------:R-:W-:Y:S01]  /*179d0*/  IMAD.WIDE.U32 R2, R4, UR4, R2 ;  /* 0x0000000404027c25 */ /* 0x000fe2000f8e0002 */
[----:B------:R-:W-:-:S03]  /*179e0*/  LOP3.LUT R20, R20, 0x38, RZ, 0xc0, !PT ;  /* 0x0000003814147812 */ /* 0x000fc600078ec0ff */
[----:B------:R-:W-:Y:S02]  /*179f0*/  IMAD R0, R6, R0, R37 ;  /* 0x0000000006007224 */ /* 0x000fe400078e0225 */
        /* <DEDUP_REMOVED lines=11> */
[----:B------:R-:W-:Y:S02]  /*17ab0*/  ULDC UR4, c[0x0][0x3b8] ;  /* 0x0000ee0000047ab9 */ /* 0x000fe40000000800 */
[----:B------:R-:W-:Y:S02]  /*17ac0*/  ISETP.GE.AND P1, PT, R20, UR4, PT ;  /* 0x0000000414007c0c */ /* 0x000fe4000bf26270 */
[----:B------:R-:W-:Y:S01]  /*17ad0*/  LEA.HI.X R4, R2, UR5, R4, 0x1, P0 ;  /* 0x0000000502047c11 */ /* 0x000fe200080f0c04 */
[----:B0-----:R-:W-:Y:S01]  /*17ae0*/  IMAD.SHL.U32 R21, R21, 0x8, RZ ;  /* 0x0000000815157824 */ /* 0x001fe200078e00ff */
[----:B------:R-:W-:-:S02]  /*17af0*/  ISETP.GE.AND P0, PT, R7, UR4, PT ;  /* 0x0000000407007c0c */ /* 0x000fc4000bf06270 */
[----:B------:R-:W0:Y:S01]  /*17b00*/  S2R R7, SR_TID.X ;  /* 0x0000000000077919 */ /* 0x000e220000002100 */
[----:B------:R-:W-:Y:S02]  /*17b10*/  SEL R0, RZ, 0x1, P1 ;  /* 0x00000001ff007807 */ /* 0x000fe40000800000 */
[----:B------:R-:W-:Y:S02]  /*17b20*/  LOP3.LUT R21, R21, 0x38, RZ, 0xc0, !PT ;  /* 0x0000003815157812 */ /* 0x000fe400078ec0ff */
[----:B------:R-:W-:Y:S02]  /*17b30*/  SEL R2, RZ, 0x4, P0 ;  /* 0x00000004ff027807 */ /* 0x000fe40000000000 */
[----:B------:R-:W-:Y:S02]  /*17b40*/  @P1 LOP3.LUT R22, R22, 0x800, RZ, 0xfc, !PT ;  /* 0x0000080016161812 */ /* 0x000fe400078efcff */
[----:B------:R-:W-:Y:S02]  /*17b50*/  ISETP.GE.AND P5, PT, R8, UR4, PT ;  /* 0x0000000408007c0c */ /* 0x000fe4000bfa6270 */
[----:B------:R-:W-:-:S04]  /*17b60*/  LOP3.LUT R22, R22, 0xfffffdff, RZ, 0xc0, !PT ;  /* 0xfffffdff16167812 */ /* 0x000fc800078ec0ff */
[----:B------:R-:W-:-:S04]  /*17b70*/  @P0 LOP3.LUT R22, R22, 0x200, RZ, 0xfc, !PT ;  /* 0x0000020016160812 */ /* 0x000fc800078efcff */
[----:B------:R-:W-:Y:S01]  /*17b80*/  LOP3.LUT R22, R22, 0xfffffbff, RZ, 0xc0, !PT ;  /* 0xfffffbff16167812 */ /* 0x000fe200078ec0ff */
[----:B0-----:R-:W-:-:S05]  /*17b90*/  IMAD.SHL.U32 R7, R7, 0x8, RZ ;  /* 0x0000000807077824 */ /* 0x001fca00078e00ff */
[----:B------:R-:W-:-:S04]  /*17ba0*/  LOP3.LUT R7, R7, 0x38, RZ, 0xc0, !PT ;  /* 0x0000003807077812 */ /* 0x000fc800078ec0ff */
[----:B------:R-:W-:-:S04]  /*17bb0*/  LOP3.LUT R7, R7, 0x40, RZ, 0xfc, !PT ;  /* 0x0000004007077812 */ /* 0x000fc800078efcff */
[----:B------:R-:W-:Y:S02]  /*17bc0*/  ISETP.GE.AND P0, PT, R7, UR4, PT ;  /* 0x0000000407007c0c */ /* 0x000fe4000bf06270 */
[----:B------:R-:W-:Y:S02]  /*17bd0*/  LOP3.LUT R7, R21, 0x100, RZ, 0xfc, !PT ;  /* 0x0000010015077812 */ /* 0x000fe400078efcff */
[----:B------:R-:W0:Y:S01]  /*17be0*/  S2R R21, SR_TID.X ;  /* 0x0000000000157919 */ /* 0x000e220000002100 */
[----:B------:R-:W-:Y:S02]  /*17bf0*/  SEL R3, RZ, 0x2, P0 ;  /* 0x00000002ff037807 */ /* 0x000fe40000000000 */
[----:B------:R-:W-:Y:S02]  /*17c00*/  ISETP.GE.AND P4, PT, R7, UR4, PT ;  /* 0x0000000407007c0c */ /* 0x000fe4000bf86270 */
[----:B------:R-:W1:Y:S01]  /*17c10*/  S2R R7, SR_TID.X ;  /* 0x0000000000077919 */ /* 0x000e620000002100 */
[----:B------:R-:W-:-:S02]  /*17c20*/  IADD3 R0, R2, R3, R0 ;  /* 0x0000000302007210 */ /* 0x000fc40007ffe000 */
[----:B------:R-:W-:Y:S02]  /*17c30*/  SEL R2, RZ, 0x10, P4 ;  /* 0x00000010ff027807 */ /* 0x000fe40002000000 */
[----:B------:R-:W-:Y:S02]  /*17c40*/  @P0 LOP3.LUT R22, R22, 0x400, RZ, 0xfc, !PT ;  /* 0x0000040016160812 */ /* 0x000fe400078efcff */
[----:B------:R-:W-:-:S04]  /*17c50*/  SEL R3, RZ, 0x8, P5 ;  /* 0x00000008ff037807 */ /* 0x000fc80002800000 */
[----:B------:R-:W-:Y:S01]  /*17c60*/  IADD3 R0, R2, R0, R3 ;  /* 0x0000000002007210 */ /* 0x000fe20007ffe003 */
[----:B0-----:R-:W-:Y:S02]  /*17c70*/  IMAD.SHL.U32 R21, R21, 0x8, RZ ;  /* 0x0000000815157824 */ /* 0x001fe400078e00ff */
[----:B-1----:R-:W-:-:S03]  /*17c80*/  IMAD.SHL.U32 R7, R7, 0x8, RZ ;  /* 0x0000000807077824 */ /* 0x002fc600078e00ff */
[----:B------:R-:W-:Y:S02]  /*17c90*/  LOP3.LUT R21, R21, 0x38, RZ, 0xc0, !PT ;  /* 0x0000003815157812 */ /* 0x000fe400078ec0ff */
[----:B------:R-:W-:Y:S02]  /*17ca0*/  LOP3.LUT R7, R7, 0x38, RZ, 0xc0, !PT ;  /* 0x0000003807077812 */ /* 0x000fe400078ec0ff */
[----:B------:R-:W-:Y:S02]  /*17cb0*/  LOP3.LUT R8, R21, 0x140, RZ, 0xfc, !PT ;  /* 0x0000014015087812 */ /* 0x000fe400078efcff */
[----:B------:R-:W-:Y:S02]  /*17cc0*/  LOP3.LUT R7, R7, 0x180, RZ, 0xfc, !PT ;  /* 0x0000018007077812 */ /* 0x000fe400078efcff */
[----:B------:R-:W-:Y:S02]  /*17cd0*/  ISETP.GE.AND P3, PT, R8, UR4, PT ;  /* 0x0000000408007c0c */ /* 0x000fe4000bf66270 */
[----:B------:R-:W-:-:S02]  /*17ce0*/  ISETP.GE.AND P0, PT, R7, UR4, PT ;  /* 0x0000000407007c0c */ /* 0x000fc4000bf06270 */
[----:B------:R-:W-:Y:S02]  /*17cf0*/  LOP3.LUT R7, R21, 0x1c0, RZ, 0xfc, !PT ;  /* 0x000001c015077812 */ /* 0x000fe400078efcff */
[----:B------:R-:W-:Y:S02]  /*17d00*/  SEL R2, RZ, 0x40, P0 ;  /* 0x00000040ff027807 */ /* 0x000fe40000000000 */
[----:B------:R-:W-:Y:S02]  /*17d10*/  SEL R3, RZ, 0x20, P3 ;  /* 0x00000020ff037807 */ /* 0x000fe40001800000 */
[----:B------:R-:W-:Y:S01]  /*17d20*/  ISETP.GE.AND P0, PT, R7, UR4, PT ;  /* 0x0000000407007c0c */ /* 0x000fe2000bf06270 */
[----:B------:R-:W-:Y:S01]  /*17d30*/  UMOV UR4, 0xffffffff ;  /* 0xffffffff00047882 */ /* 0x000fe20000000000 */
[----:B------:R-:W-:Y:S02]  /*17d40*/  IADD3 R0, R2, R0, R3 ;  /* 0x0000000002007210 */ /* 0x000fe40007ffe003 */
[----:B------:R-:W-:-:S05]  /*17d50*/  SEL R7, RZ, 0x80, P0 ;  /* 0x00000080ff077807 */ /* 0x000fca0000000000 */
[----:B------:R-:W-:Y:S01]  /*17d60*/  IMAD.IADD R7, R0, 0x1, R7 ;  /* 0x0000000100077824 */ /* 0x000fe200078e0207 */
[----:B------:R-:W-:Y:S06]  /*17d70*/  BRA.DIV UR4, `(.L_x_1436) ;  /* 0x0000004a04907947 */ /* 0x000fec000b800000 */
[----:B------:R-:W2:Y:S04]  /*17d80*/  LDL.LU R9, [R1+0x1c] ;  /* 0x00001c0001097983 */ /* 0x000ea80000300800 */
[----:B------:R-:W3:Y:S04]  /*17d90*/  LDL.LU R3, [R1+0x24] ;  /* 0x0000240001037983 */ /* 0x000ee80000300800 */
[----:B------:R-:W4:Y:S01]  /*17da0*/  LDL.LU R8, [R1+0x20] ;  /* 0x0000200001087983 */ /* 0x000f220000300800 */
[----:B------:R-:W-:-:S03]  /*17db0*/  LOP3.LUT R22, R22, 0xffbfffff, RZ, 0xc0, !PT ;  /* 0xffbfffff16167812 */ /* 0x000fc600078ec0ff */
[----:B------:R-:W-:Y:S01]  /*17dc0*/  SHFL.IDX PT, R14, R5, 0x2, 0x181f ;  /* 0x00581f00050e7f89 */ /* 0x000fe200000e0000 */
[----:B------:R-:W-:-:S04]  /*17dd0*/  @P4 LOP3.LUT R22, R22, 0x400000, RZ, 0xfc, !PT ;  /* 0x0040000016164812 */ /* 0x000fc800078efcff */
[C---:B------:R-:W-:Y:S02]  /*17de0*/  LOP3.LUT P4, RZ, R22.reuse, 0x800, RZ, 0xc0, !PT ;  /* 0x0000080016ff7812 */ /* 0x040fe4000788c0ff */
[----:B------:R-:W-:-:S04]  /*17df0*/  LOP3.LUT R22, R22, 0xffdfffff, RZ, 0xc0, !PT ;  /* 0xffdfffff16167812 */ /* 0x000fc800078ec0ff */
[----:B------:R-:W-:-:S04]  /*17e00*/  @P3 LOP3.LUT R22, R22, 0x200000, RZ, 0xfc, !PT ;  /* 0x0020000016163812 */ /* 0x000fc800078efcff */
[----:B------:R-:W-:Y:S01]  /*17e10*/  LOP3.LUT P3, RZ, R22, 0x400, RZ, 0xc0, !PT ;  /* 0x0000040016ff7812 */ /* 0x000fe2000786c0ff */
[----:B--2---:R-:W-:Y:S02]  /*17e20*/  IMAD R6, R9, R6, RZ ;  /* 0x0000000609067224 */ /* 0x004fe400078e02ff */
[----:B---3--:R-:W-:-:S03]  /*17e30*/  IMAD.MOV.U32 R9, RZ, RZ, R3 ;  /* 0x000000ffff097224 */ /* 0x008fc600078e0003 */
[----:B------:R-:W-:Y:S01]  /*17e40*/  ISETP.GE.AND P0, PT, R17, R6, PT ;  /* 0x000000061100720c */ /* 0x000fe20003f06270 */
[----:B------:R-:W0:-:S12]  /*17e50*/  SHFL.IDX PT, R3, R5, RZ, 0x181f ;  /* 0x00181fff05037589 */ /* 0x000e1800000e0000 */
[----:B------:R-:W-:-:S04]  /*17e60*/  @!P0 LOP3.LUT R2, R0, 0x40, RZ, 0xc0, !PT ;  /* 0x0000004000028812 */ /* 0x000fc800078ec0ff */
[----:B------:R-:W-:-:S04]  /*17e70*/  @!P0 SHF.R.U32.HI R2, RZ, 0x2, R2 ;  /* 0x00000002ff028819 */ /* 0x000fc80000011602 */
[----:B------:R-:W-:Y:S02]  /*17e80*/  @!P0 ISETP.NE.U32.AND P2, PT, R2, RZ, PT ;  /* 0x000000ff0200820c */ /* 0x000fe40003f45070 */
[----:B------:R-:W-:Y:S02]  /*17e90*/  @!P0 LOP3.LUT R2, R7, 0x80, RZ, 0xc0, !PT ;  /* 0x0000008007028812 */ /* 0x000fe400078ec0ff */
[----:B0-----:R-:W-:Y:S02]  /*17ea0*/  @!P0 LEA R3, P6, R20, R3, 0x1 ;  /* 0x0000000314038211 */ /* 0x001fe400078c08ff */
[----:B------:R-:W-:-:S04]  /*17eb0*/  @!P0 SHF.R.U32.HI R2, RZ, 0x3, R2 ;  /* 0x00000003ff028819 */ /* 0x000fc80000011602 */
[----:B------:R-:W-:Y:S02]  /*17ec0*/  @!P0 ISETP.NE.U32.AND P1, PT, R2, RZ, PT ;  /* 0x000000ff0200820c */ /* 0x000fe40003f25070 */
[----:B------:R-:W0:Y:S02]  /*17ed0*/  SHFL.IDX PT, R2, R4, RZ, 0x181f ;  /* 0x00181fff04027589 */ /* 0x000e2400000e0000 */
[----:B0-----:R-:W-:Y:S01]  /*17ee0*/  @!P0 IMAD.X R2, RZ, RZ, R2, P6 ;  /* 0x000000ffff028224 */ /* 0x001fe200030e0602 */
[----:B------:R-:W-:-:S04]  /*17ef0*/  LOP3.LUT P6, RZ, R22, 0x200, RZ, 0xc0, !PT ;  /* 0x0000020016ff7812 */ /* 0x000fc800078cc0ff */
[----:B------:R-:W-:-:S04]  /*17f00*/  @!P0 LOP3.LUT R3, R3, R2, RZ, 0x3c, !PT ;  /* 0x0000000203038212 */ /* 0x000fc800078e3cff */
[----:B------:R-:W-:-:S04]  /*17f10*/  @!P0 LOP3.LUT R2, R3, R2, RZ, 0x3c, !PT ;  /* 0x0000000203028212 */ /* 0x000fc800078e3cff */
[----:B------:R-:W-:-:S05]  /*17f20*/  @!P0 LOP3.LUT R3, R3, R2, RZ, 0x3c, !PT ;  /* 0x0000000203038212 */ /* 0x000fca00078e3cff */
[----:B------:R-:W-:Y:S01]  /*17f30*/  @!P0 LDGSTS.E.BYPASS.LTC128B.128 [R26+0x26400], desc[UR40][R2.64], !P4 ;  /* 0x26400000021a8fae */ /* 0x000fe2000e101d68 */
[----:B------:R-:W-:-:S03]  /*17f40*/  LOP3.LUT P4, RZ, R22, 0x400000, RZ, 0xc0, !PT ;  /* 0x0040000016ff7812 */ /* 0x000fc6000788c0ff */
[----:B------:R-:W-:Y:S01]  /*17f50*/  @!P0 LDGSTS.E.BYPASS.LTC128B.128 [R26+0x28400], desc[UR40][R2.64+0x80], !P3 ;  /* 0x28400080021a8fae */ /* 0x000fe2000d901d68 */
[C---:B------:R-:W-:Y:S02]  /*17f60*/  LOP3.LUT P3, RZ, R22.reuse, 0x200000, RZ, 0xc0, !PT ;  /* 0x0020000016ff7812 */ /* 0x040fe4000786c0ff */
[----:B------:R-:W-:Y:S01]  /*17f70*/  LOP3.LUT R22, R22, 0xffefffff, RZ, 0xc0, !PT ;  /* 0xffefffff16167812 */ /* 0x000fe200078ec0ff */
[----:B------:R-:W-:Y:S03]  /*17f80*/  @!P0 LDGSTS.E.BYPASS.LTC128B.128 [R26+0x2a400], desc[UR40][R2.64+0x100], !P6 ;  /* 0x2a400100021a8fae */ /* 0x000fe6000f101d68 */
[----:B------:R-:W-:Y:S01]  /*17f90*/  @P6 LOP3.LUT R22, R22, 0x100000, RZ, 0xfc, !PT ;  /* 0x0010000016166812 */ /* 0x000fe200078efcff */
[----:B------:R-:W-:Y:S03]  /*17fa0*/  @!P0 LDGSTS.E.BYPASS.LTC128B.128 [R26+0x2c400], desc[UR40][R2.64+0x180], !P5 ;  /* 0x2c400180021a8fae */ /* 0x000fe6000e901d68 */
[C---:B------:R-:W-:Y:S01]  /*17fb0*/  LOP3.LUT P6, RZ, R22.reuse, 0x800, RZ, 0xc0, !PT ;  /* 0x0000080016ff7812 */ /* 0x040fe200078cc0ff */
[----:B------:R-:W-:Y:S01]  /*17fc0*/  @!P0 LDGSTS.E.BYPASS.LTC128B.128 [R26+0x2e400], desc[UR40][R2.64+0x200], !P4 ;  /* 0x2e400200021a8fae */ /* 0x000fe2000e101d68 */
[----:B------:R-:W-:-:S03]  /*17fd0*/  LOP3.LUT R22, R22, 0xffff7fff, RZ, 0xc0, !PT ;  /* 0xffff7fff16167812 */ /* 0x000fc600078ec0ff */
[----:B------:R-:W-:Y:S04]  /*17fe0*/  @!P0 LDGSTS.E.BYPASS.LTC128B.128 [R26+0x30400], desc[UR40][R2.64+0x280], !P3 ;  /* 0x30400280021a8fae */ /* 0x000fe8000d901d68 */
[----:B------:R-:W-:Y:S04]  /*17ff0*/  @!P0 LDGSTS.E.BYPASS.LTC128B.128 [R26+0x32400], desc[UR40][R2.64+0x300], P2 ;  /* 0x32400300021a8fae */ /* 0x000fe80009101d68 */
[----:B------:R0:W-:Y:S01]  /*18000*/  @!P0 LDGSTS.E.BYPASS.LTC128B.128 [R26+0x34400], desc[UR40][R2.64+0x380], P1 ;  /* 0x34400380021a8fae */ /* 0x0001e20008901d68 */
[----:B----4-:R-:W-:-:S03]  /*18010*/  ISETP.GE.AND P0, PT, R8, R6, PT ;  /* 0x000000060800720c */ /* 0x010fc60003f06270 */
[----:B------:R-:W-:Y:S10]  /*18020*/  SHFL.IDX PT, R8, R4, 0x2, 0x181f ;  /* 0x00581f0004087f89 */ /* 0x000ff400000e0000 */
[----:B0-----:R-:W-:-:S02]  /*18030*/  @!P0 LOP3.LUT R3, R0, 0x40, RZ, 0xc0, !PT ;  /* 0x0000004000038812 */ /* 0x001fc400078ec0ff */
[----:B------:R-:W-:Y:S02]  /*18040*/  @!P0 LOP3.LUT R2, R7, 0x80, RZ, 0xc0, !PT ;  /* 0x0000008007028812 */ /* 0x000fe400078ec0ff */
[----:B------:R-:W-:Y:S02]  /*18050*/  @!P0 SHF.R.U32.HI R3, RZ, 0x2, R3 ;  /* 0x00000002ff038819 */ /* 0x000fe40000011603 */
[----:B------:R-:W-:Y:S02]  /*18060*/  @!P0 SHF.R.U32.HI R2, RZ, 0x3, R2 ;  /* 0x00000003ff028819 */ /* 0x000fe40000011602 */
[----:B------:R-:W-:Y:S02]  /*18070*/  @!P0 ISETP.NE.U32.AND P2, PT, R3, RZ, PT ;  /* 0x000000ff0300820c */ /* 0x000fe40003f45070 */
[----:B------:R-:W0:Y:S01]  /*18080*/  SHFL.IDX PT, R3, R5, 0x1, 0x181f ;  /* 0x00381f0005037f89 */ /* 0x000e2200000e0000 */
[----:B------:R-:W-:-:S03]  /*18090*/  @!P0 ISETP.NE.U32.AND P1, PT, R2, RZ, PT ;  /* 0x000000ff0200820c */ /* 0x000fc60003f25070 */
[----:B------:R-:W1:Y:S04]  /*180a0*/  SHFL.IDX PT, R2, R4, 0x1, 0x181f ;  /* 0x00381f0004027f89 */ /* 0x000e6800000e0000 */
[----:B------:R-:W2:Y:S03]  /*180b0*/  SHFL.IDX PT, R4, R4, 0x3, 0x181f ;  /* 0x00781f0004047f89 */ /* 0x000ea600000e0000 */
[----:B------:R-:W-:-:S04]  /*180c0*/  @P2 LOP3.LUT R22, R22, 0x8000, RZ, 0xfc, !PT ;  /* 0x0000800016162812 */ /* 0x000fc800078efcff */
[----:B------:R-:W-:-:S04]  /*180d0*/  LOP3.LUT R22, R22, 0xfff7ffff, RZ, 0xc0, !PT ;  /* 0xfff7ffff16167812 */ /* 0x000fc800078ec0ff */
[----:B------:R-:W-:-:S04]  /*180e0*/  @P1 LOP3.LUT R22, R22, 0x80000, RZ, 0xfc, !PT ;  /* 0x0008000016161812 */ /* 0x000fc800078efcff */
[----:B------:R-:W-:Y:S02]  /*180f0*/  LOP3.LUT P1, RZ, R22, 0x8000, RZ, 0xc0, !PT ;  /* 0x0000800016ff7812 */ /* 0x000fe4000782c0ff */
[----:B0-----:R-:W-:-:S05]  /*18100*/  @!P0 LEA R3, P2, R20, R3, 0x1 ;  /* 0x0000000314038211 */ /* 0x001fca00078408ff */
[----:B-1----:R-:W-:Y:S01]  /*18110*/  @!P0 IMAD.X R2, RZ, RZ, R2, P2 ;  /* 0x000000ffff028224 */ /* 0x002fe200010e0602 */
[----:B------:R-:W-:-:S04]  /*18120*/  LOP3.LUT P2, RZ, R22, 0x400, RZ, 0xc0, !PT ;  /* 0x0000040016ff7812 */ /* 0x000fc8000784c0ff */
[----:B------:R-:W-:-:S04]  /*18130*/  @!P0 LOP3.LUT R3, R3, R2, RZ, 0x3c, !PT ;  /* 0x0000000203038212 */ /* 0x000fc800078e3cff */
[----:B------:R-:W-:-:S04]  /*18140*/  @!P0 LOP3.LUT R2, R3, R2, RZ, 0x3c, !PT ;  /* 0x0000000203028212 */ /* 0x000fc800078e3cff */
[----:B------:R-:W-:-:S05]  /*18150*/  @!P0 LOP3.LUT R3, R3, R2, RZ, 0x3c, !PT ;  /* 0x0000000203038212 */ /* 0x000fca00078e3cff */
[----:B------:R-:W-:Y:S01]  /*18160*/  @!P0 LDGSTS.E.BYPASS.LTC128B.128 [R26+0x26c00], desc[UR40][R2.64], !P6 ;  /* 0x26c00000021a8fae */ /* 0x000fe2000f101d68 */
[----:B------:R-:W-:-:S03]  /*18170*/  LOP3.LUT P6, RZ, R22, 0x100000, RZ, 0xc0, !PT ;  /* 0x0010000016ff7812 */ /* 0x000fc600078cc0ff */
[----:B------:R-:W-:Y:S10]  /*18180*/  @!P0 LDGSTS.E.BYPASS.LTC128B.128 [R26+0x28c00], desc[UR40][R2.64+0x80], !P2 ;  /* 0x28c00080021a8fae */ /* 0x000ff4000d101d68 */
[----:B------:R-:W-:Y:S04]  /*18190*/  @!P0 LDGSTS.E.BYPASS.LTC128B.128 [R26+0x2ac00], desc[UR40][R2.64+0x100], !P6 ;  /* 0x2ac00100021a8fae */ /* 0x000fe8000f101d68 */
[----:B------:R-:W-:Y:S04]  /*181a0*/  @!P0 LDGSTS.E.BYPASS.LTC128B.128 [R26+0x2cc00], desc[UR40][R2.64+0x180], !P5 ;  /* 0x2cc00180021a8fae */ /* 0x000fe8000e901d68 */
[----:B------:R-:W-:Y:S04]  /*181b0*/  @!P0 LDGSTS.E.BYPASS.LTC128B.128 [R26+0x2ec00], desc[UR40][R2.64+0x200], !P4 ;  /* 0x2ec00200021a8fae */ /* 0x000fe8000e101d68 */
[----:B------:R-:W-:Y:S04]  /*181c0*/  @!P0 LDGSTS.E.BYPASS.LTC128B.128 [R26+0x30c00], desc[UR40][R2.64+0x280], !P3 ;  /* 0x30c00280021a8fae */ /* 0x000fe8000d901d68 */
[----:B------:R-:W-:Y:S01]  /*181d0*/  @!P0 LDGSTS.E.BYPASS.LTC128B.128 [R26+0x32c00], desc[UR40][R2.64+0x300], P1 ;  /* 0x32c00300021a8fae */ /* 0x000fe20008901d68 */
[----:B------:R-:W-:-:S13]  /*181e0*/  LOP3.LUT P1, RZ, R22, 0x80000, RZ, 0xc0, !PT ;  /* 0x0008000016ff7812 */ /* 0x000fda000782c0ff */
[----:B------:R0:W-:Y:S01]  /*181f0*/  @!P0 LDGSTS.E.BYPASS.LTC128B.128 [R26+0x34c00], desc[UR40][R2.64+0x380], P1 ;  /* 0x34c00380021a8fae */ /* 0x0001e20008901d68 */
[----:B------:R-:W-:-:S13]  /*18200*/  ISETP.GE.AND P0, PT, R9, R6, PT ;  /* 0x000000060900720c */ /* 0x000fda0003f06270 */
[----:B------:R-:W-:-:S05]  /*18210*/  @!P0 LEA R9, P1, R20, R14, 0x1 ;  /* 0x0000000e14098211 */ /* 0x000fca00078208ff */
[----:B------:R-:W-:Y:S01]  /*18220*/  @!P0 IMAD.X R10, RZ, RZ, R8, P1 ;  /* 0x000000ffff0a8224 */ /* 0x000fe200008e0608 */
[----:B------:R-:W-:Y:S01]  /*18230*/  LOP3.LUT P1, RZ, R22, 0x800, RZ, 0xc0, !PT ;  /* 0x0000080016ff7812 */ /* 0x000fe2000782c0ff */
[----:B0-----:R-:W-:Y:S01]  /*18240*/  @!P0 IMAD.MOV.U32 R2, RZ, RZ, R9 ;  /* 0x000000ffff028224 */ /* 0x001fe200078e0009 */
[----:B------:R-:W-:Y:S01]  /*18250*/  @!P0 LOP3.LUT R8, R0, 0x40, RZ, 0xc0, !PT ;  /* 0x0000004000088812 */ /* 0x000fe200078ec0ff */
[----:B------:R-:W-:-:S03]  /*18260*/  @!P0 IMAD.MOV.U32 R3, RZ, RZ, R10 ;  /* 0x000000ffff038224 */ /* 0x000fc600078e000a */
        /* <DEDUP_REMOVED lines=11> */
[----:B------:R-:W-:-:S13]  /*18320*/  @!P0 ISETP.NE.U32.AND P1, PT, R8, RZ, PT ;  /* 0x000000ff0800820c */ /* 0x000fda0003f25070 */
[----:B------:R0:W-:Y:S04]  /*18330*/  @!P0 LDGSTS.E.BYPASS.LTC128B.128 [R26+0x35400], desc[UR40][R2.64+0x380], P1 ;  /* 0x35400380021a8fae */ /* 0x0001e80008901d68 */
[----:B0-2---:R0:W1:Y:S02]  /*18340*/  SHFL.IDX PT, R2, R5, 0x3, 0x181f ;  /* 0x00781f0005027f89 */ /* 0x00506400000e0000 */
.L_x_1563:
[----:B------:R-:W2:Y:S01]  /*18350*/  LDL.LU R3, [R1+0x34] ;  /* 0x0000340001037983 */ /* 0x000ea20000300800 */
[----:B------:R-:W-:Y:S01]  /*18360*/  BSSY B0, `(.L_x_1437) ;  /* 0x0000019000007945 */ /* 0x000fe20003800000 */
[----:B--2---:R-:W-:-:S13]  /*18370*/  ISETP.GE.AND P0, PT, R3, R6, PT ;  /* 0x000000060300720c */ /* 0x004fda0003f06270 */
[----:B------:R-:W-:Y:S05]  /*18380*/  @P0 BRA `(.L_x_1438) ;  /* 0x0000000000580947 */ /* 0x000fea0003800000 */
[----:B------:R-:W-:Y:S02]  /*18390*/  LOP3.LUT R0, R0, 0x40, RZ, 0xc0, !PT ;  /* 0x0000004000007812 */ /* 0x000fe400078ec0ff */
[----:B------:R-:W-:Y:S02]  /*183a0*/  LOP3.LUT P6, RZ, R22, 0x800, RZ, 0xc0, !PT ;  /* 0x0000080016ff7812 */ /* 0x000fe400078cc0ff */
[----:B-1----:R-:W-:Y:S02]  /*183b0*/  LEA R2, P0, R20, R2, 0x1 ;  /* 0x0000000214027211 */ /* 0x002fe400078008ff */
[C---:B------:R-:W-:Y:S02]  /*183c0*/  LOP3.LUT P2, RZ, R22.reuse, 0x400, RZ, 0xc0, !PT ;  /* 0x0000040016ff7812 */ /* 0x040fe4000784c0ff */
[----:B------:R-:W-:Y:S01]  /*183d0*/  LOP3.LUT P1, RZ, R22, 0x200, RZ, 0xc0, !PT ;  /* 0x0000020016ff7812 */ /* 0x000fe2000782c0ff */
[----:B------:R-:W-:Y:S01]  /*183e0*/  IMAD.X R3, RZ, RZ, R4, P0 ;  /* 0x000000ffff037224 */ /* 0x000fe200000e0604 */
[----:B------:R-:W-:-:S02]  /*183f0*/  SHF.R.U32.HI R0, RZ, 0x2, R0 ;  /* 0x00000002ff007819 */ /* 0x000fc40000011600 */
[----:B------:R-:W-:Y:S02]  /*18400*/  LOP3.LUT R7, R7, 0x80, RZ, 0xc0, !PT ;  /* 0x0000008007077812 */ /* 0x000fe400078ec0ff */
[----:B------:R-:W-:Y:S01]  /*18410*/  ISETP.NE.U32.AND P0, PT, R0, RZ, PT ;  /* 0x000000ff0000720c */ /* 0x000fe20003f05070 */
[----:B------:R-:W-:Y:S01]  /*18420*/  @!PT LDS RZ, [RZ] ;  /* 0x00000000fffff984 */ /* 0x000fe20000000800 */
[----:B------:R-:W-:Y:S01]  /*18430*/  @!PT LDS RZ, [RZ] ;  /* 0x00000000fffff984 */ /* 0x000fe20000000800 */
[----:B------:R-:W-:Y:S01]  /*18440*/  @!PT LDS RZ, [RZ] ;  /* 0x00000000fffff984 */ /* 0x000fe20000000800 */
[----:B------:R2:W-:Y:S01]  /*18450*/  LDGSTS.E.BYPASS.LTC128B.128 [R26+0x27c00], desc[UR40][R2.64], !P6 ;  /* 0x27c00000021a7fae */ /* 0x0005e2000f101d68 */
[----:B------:R-:W-:-:S03]  /*18460*/  SHF.R.U32.HI R7, RZ, 0x3, R7 ;  /* 0x00000003ff077819 */ /* 0x000fc60000011607 */
        /* <DEDUP_REMOVED lines=8> */
.L_x_1438:
[----:B------:R-:W-:Y:S05]  /*184f0*/  BSYNC B0 ;  /* 0x0000000000007941 */ /* 0x000fea0003800000 */
.L_x_1437:
[----:B------:R-:W-:Y:S01]  /*18500*/  NOP ;  /* 0x0000000000007918 */ /* 0x000fe20000000000 */
[----:B------:R-:W-:-:S13]  /*18510*/  PLOP3.LUT P0, PT, PT, PT, PT, 0x80, 0x0 ;  /* 0x000000000000781c */ /* 0x000fda0003f0f070 */
.L_x_1439:
[----:B------:R-:W-:Y:S02]  /*18520*/  PLOP3.LUT P1, PT, P1, P0, PT, 0xa2, 0x0 ;  /* 0x000000000000781c */ /* 0x000fe40000f21472 */
[----:B------:R-:W-:-:S08]  /*18530*/  @P0 R2UR P1, UR4, R23 ;  /* 0x00000000170402ca */ /* 0x000fd00000020000 */
[----:B------:R-:W-:-:S05]  /*18540*/  @P0 PLOP3.LUT P0, PT, P1, PT, PT, 0x80, 0x0 ;  /* 0x000000000000081c */ /* 0x000fca0000f0f070 */
[----:B------:R-:W-:Y:S01]  /*18550*/  @!P1 SYNCS.ARRIVE.TRANS64.RED.A0T1 RZ, [UR4+0x38810], RZ ;  /* 0x038810ffffff99a7 */ /* 0x000fe20008200404 */
[----:B------:R-:W-:Y:S07]  /*18560*/  @!P1 ARRIVES.LDGSTSBAR.64.TRANSCNT [UR4+0x38810] ;  /* 0x03881000ff0099b0 */ /* 0x000fee0008000a84 */
[----:B------:R-:W-:Y:S05]  /*18570*/  @P0 BRA.U.ANY `(.L_x_1439) ;  /* 0xfffffffd00e80947 */ /* 0x000fea000393ffff */
[----:B-12---:R-:W2:Y:S02]  /*18580*/  LDL.LU R2, [R1+0x28] ;  /* 0x0000280001027983 */ /* 0x006ea40000300800 */
        /* <DEDUP_REMOVED lines=9> */
[----:B------:R-:W2:Y:S03]  /*18620*/  SYNCS.PHASECHK.TRANS64.TRYWAIT P0, [R23+URZ+0x38820], R0 ;  /* 0x03882000170075a7 */ /* 0x000ea6000800017f */
[----:B-12---:R-:W-:Y:S05]  /*18630*/  @!P0 BRA `(.L_x_1441) ;  /* 0x0000004c00208947 */ /* 0x006fea0003800000 */
.L_x_1564:
[----:B------:R-:W-:Y:S05]  /*18640*/  BSYNC B0 ;  /* 0x0000000000007941 */ /* 0x000fea0003800000 */
.L_x_1440:
[----:B------:R-:W2:Y:S02]  /*18650*/  LDL R2, [R1+0x50] ;  /* 0x0000500001027983 */ /* 0x000ea40000100800 */
[----:B--2---:R-:W-:-:S13]  /*18660*/  ISETP.NE.AND P0, PT, R2, 0x3, PT ;  /* 0x000000030200780c */ /* 0x004fda0003f05270 */
[----:B------:R-:W-:Y:S05]  /*18670*/  @!P0 BRA `(.L_x_1442) ;  /* 0x0000000000048947 */ /* 0x000fea0003800000 */
[----:B------:R-:W-:Y:S01]  /*18680*/  BPT.TRAP 0x1 ;  /* 0x000000040000795c */ /* 0x000fe20000300000 */
.L_x_1442:
[----:B-1----:R-:W-:Y:S01]  /*18690*/  SHF.L.U32 R0, R28, 0x1f, RZ ;  /* 0x0000001f1c007819 */ /* 0x002fe200000006ff */
[----:B------:R-:W-:Y:S03]  /*186a0*/  BSSY B0, `(.L_x_1443) ;  /* 0x0000003000007945 */ /* 0x000fe60003800000 */
[----:B------:R-:W1:Y:S02]  /*186b0*/  SYNCS.PHASECHK.TRANS64.TRYWAIT P0, [R27+URZ+0x38860], R0 ;  /* 0x038860001b0075a7 */ /* 0x000e64000800017f */
[----:B-1----:R-:W-:Y:S05]  /*186c0*/  @!P0 BRA `(.L_x_1444) ;  /* 0x0000004c00108947 */ /* 0x002fea0003800000 */
.L_x_1565:
[----:B------:R-:W-:Y:S05]  /*186d0*/  BSYNC B0 ;  /* 0x0000000000007941 */ /* 0x000fea0003800000 */
.L_x_1443:
[----:B------:R-:W1:Y:S01]  /*186e0*/  LDL.LU R3, [R1+0x3c] ;  /* 0x00003c0001037983 */ /* 0x000e620000300800 */
[----:B------:R-:W-:-:S03]  /*186f0*/  ULDC.64 UR4, c[0x0][0x328] ;  /* 0x0000ca0000047ab9 */ /* 0x000fc60000000a00 */
[----:B------:R-:W2:Y:S04]  /*18700*/  LDL.LU R2, [R1+0xc] ;  /* 0x00000c0001027983 */ /* 0x000ea80000300800 */
[----:B0-----:R-:W3:Y:S04]  /*18710*/  LDL.LU R5, [R1+0x44] ;  /* 0x0000440001057983 */ /* 0x001ee80000300800 */
[----:B------:R-:W4:Y:S01]  /*18720*/  LDL.LU R4, [R1+0x4] ;  /* 0x0000040001047983 */ /* 0x000f220000300800 */
[----:B-1----:R-:W-:-:S04]  /*18730*/  IMAD R0, R3, UR4, RZ ;  /* 0x0000000403007c24 */ /* 0x002fc8000f8e02ff */
[C---:B--2---:R-:W-:Y:S02]  /*18740*/  IMAD R0, R2.reuse, UR5, R0 ;  /* 0x0000000502007c24 */ /* 0x044fe4000f8e0200 */
[----:B------:R-:W-:Y:S01]  /*18750*/  IMAD.WIDE.U32 R2, R2, UR4, RZ ;  /* 0x0000000402027c25 */ /* 0x000fe2000f8e00ff */
[----:B------:R-:W-:-:S03]  /*18760*/  ULDC.64 UR4, c[0x0][0x338] ;  /* 0x0000ce0000047ab9 */ /* 0x000fc60000000a00 */
[----:B------:R-:W-:Y:S02]  /*18770*/  IMAD.IADD R3, R3, 0x1, R0 ;  /* 0x0000000103037824 */ /* 0x000fe400078e0200 */
[----:B---3--:R-:W-:Y:S02]  /*18780*/  IMAD R0, R5, UR4, RZ ;  /* 0x0000000405007c24 */ /* 0x008fe4000f8e02ff */
[----:B----4-:R-:W-:-:S04]  /*18790*/  IMAD.WIDE.U32 R2, R4, UR4, R2 ;  /* 0x0000000404027c25 */ /* 0x010fc8000f8e0002 */
        /* <DEDUP_REMOVED lines=18> */
[C---:B------:R-:W-:Y:S01]  /*188c0*/  LOP3.LUT P3, RZ, R33.reuse, 0x8, RZ, 0xc0, !PT ;  /* 0x0000000821ff7812 */ /* 0x040fe2000786c0ff */
[----:B------:R-:W2:Y:S01]  /*188d0*/  SHFL.IDX PT, R3, R6, RZ, 0x181f ;  /* 0x00181fff06037589 */ /* 0x000ea200000e0000 */
[----:B------:R-:W-:Y:S02]  /*188e0*/  LOP3.LUT P2, RZ, R33, 0x10, RZ, 0xc0, !PT ;  /* 0x0000001021ff7812 */ /* 0x000fe4000784c0ff */
[----:B------:R-:W-:Y:S01]  /*188f0*/  LOP3.LUT R22, R22, 0xfffffdff, RZ, 0xc0, !PT ;  /* 0xfffffdff16167812 */ /* 0x000fe200078ec0ff */
[----:B0-----:R-:W-:-:S05]  /*18900*/  IMAD.SHL.U32 R7, R7, 0x8, RZ ;  /* 0x0000000807077824 */ /* 0x001fca00078e00ff */
[----:B------:R-:W-:-:S05]  /*18910*/  LOP3.LUT R7, R7, 0x38, RZ, 0xc0, !PT ;  /* 0x0000003807077812 */ /* 0x000fca00078ec0ff */
[----:B------:R-:W-:Y:S01]  /*18920*/  IMAD.SHL.U32 R0, R7, 0x2, RZ ;  /* 0x0000000207007824 */ /* 0x000fe200078e00ff */
[----:B------:R-:W-:-:S04]  /*18930*/  LOP3.LUT R7, R33, 0x1, RZ, 0xc0, !PT ;  /* 0x0000000121077812 */ /* 0x000fc800078ec0ff */
[----:B-1----:R-:W-:Y:S02]  /*18940*/  IADD3 R2, P0, R2, R0, RZ ;  /* 0x0000000002027210 */ /* 0x002fe40007f1e0ff */
[----:B------:R-:W-:Y:S02]  /*18950*/  ISETP.NE.U32.AND P1, PT, R7, 0x1, PT ;  /* 0x000000010700780c */ /* 0x000fe40003f25070 */
[----:B------:R-:W-:Y:S01]  /*18960*/  PRMT R7, R33, 0x8880, RZ ;  /* 0x0000888021077816 */ /* 0x000fe200000000ff */
[----:B--2---:R-:W-:Y:S01]  /*18970*/  IMAD.X R3, RZ, RZ, R3, P0 ;  /* 0x000000ffff037224 */ /* 0x004fe200000e0603 */
[----:B------:R-:W-:-:S09]  /*18980*/  ISETP.LT.OR P0, PT, R31, 0x1, P1 ;  /* 0x000000011f00780c */ /* 0x000fd20000f01670 */
[----:B------:R-:W-:Y:S02]  /*18990*/  @P1 LOP3.LUT R22, R22, 0x200, RZ, 0xfc, !PT ;  /* 0x0000020016161812 */ /* 0x000fe400078efcff */
[----:B------:R-:W-:Y:S02]  /*189a0*/  LOP3.LUT P1, RZ, R33, 0x20, RZ, 0xc0, !PT ;  /* 0x0000002021ff7812 */ /* 0x000fe4000782c0ff */
[----:B------:R-:W-:Y:S01]  /*189b0*/  @!PT LDS RZ, [RZ] ;  /* 0x00000000fffff984 */ /* 0x000fe20000000800 */
[----:B------:R-:W-:Y:S01]  /*189c0*/  LDGSTS.E.BYPASS.LTC128B.128 [R4+0x400], desc[UR40][R2.64], !P0 ;  /* 0x0040000002047fae */ /* 0x000fe2000c101d68 */
[----:B------:R-:W-:Y:S02]  /*189d0*/  ISETP.LT.OR P0, PT, R31, 0x1, !P5 ;  /* 0x000000011f00780c */ /* 0x000fe40006f01670 */
[----:B------:R-:W-:-:S11]  /*189e0*/  LOP3.LUT R22, R22, 0xfffffbff, RZ, 0xc0, !PT ;  /* 0xfffffbff16167812 */ /* 0x000fd600078ec0ff */
        /* <DEDUP_REMOVED lines=62> */
.L_x_1575:
        /* <DEDUP_REMOVED lines=34> */
.L_x_1446:
[----:B------:R-:W-:Y:S02]  /*18ff0*/  PLOP3.LUT P1, PT, P1, P0, PT, 0xa2, 0x0 ;  /* 0x000000000000781c */ /* 0x000fe40000f21472 */
[----:B------:R-:W-:-:S08]  /*19000*/  @P0 R2UR P1, UR4, R27 ;  /* 0x000000001b0402ca */ /* 0x000fd00000020000 */
[----:B------:R-:W-:-:S05]  /*19010*/  @P0 PLOP3.LUT P0, PT, P1, PT, PT, 0x80, 0x0 ;  /* 0x000000000000081c */ /* 0x000fca0000f0f070 */
[----:B------:R-:W-:Y:S01]  /*19020*/  @!P1 SYNCS.ARRIVE.TRANS64.RED.A0T1 RZ, [UR4+0x38850], RZ ;  /* 0x038850ffffff99a7 */ /* 0x000fe20008200404 */
[----:B------:R-:W-:Y:S07]  /*19030*/  @!P1 ARRIVES.LDGSTSBAR.64.TRANSCNT [UR4+0x38850] ;  /* 0x03885000ff0099b0 */ /* 0x000fee0008000a84 */
[----:B------:R-:W-:Y:S05]  /*19040*/  @P0 BRA.U.ANY `(.L_x_1446) ;  /* 0xfffffffd00e80947 */ /* 0x000fea000393ffff */
[----:B------:R-:W-:Y:S01]  /*19050*/  NOP ;  /* 0x0000000000007918 */ /* 0x000fe20000000000 */
[----:B-1----:R-:W2:Y:S02]  /*19060*/  LDL R2, [R1+0x50] ;  /* 0x0000500001027983 */ /* 0x002ea40000100800 */
[----:B--2---:R-:W-:-:S13]  /*19070*/  ISETP.NE.AND P2, PT, R2, 0x3, PT ;  /* 0x000000030200780c */ /* 0x004fda0003f45270 */
[----:B------:R-:W-:Y:S05]  /*19080*/  @!P2 BRA `(.L_x_1447) ;  /* 0x000000000004a947 */ /* 0x000fea0003800000 */
[----:B------:R-:W-:Y:S01]  /*19090*/  BPT.TRAP 0x1 ;  /* 0x000000040000795c */ /* 0x000fe20000300000 */
.L_x_1447:
        /* <DEDUP_REMOVED lines=9> */
[----:B--2---:R-:W-:Y:S02]  /*19130*/  LOP3.LUT R2, R2, 0x40, RZ, 0xc0, !PT ;  /* 0x0000004002027812 */ /* 0x004fe400078ec0ff */
[----:B---3--:R-:W-:Y:S02]  /*19140*/  LEA.HI.SX32 R7, R3, 0xfffffffe, 0x1a ;  /* 0xfffffffe03077811 */ /* 0x008fe400078fd2ff */
[----:B------:R-:W-:-:S07]  /*19150*/  SHF.R.U32.HI R33, RZ, 0x2, R2 ;  /* 0x00000002ff217819 */ /* 0x000fce0000011602 */
.L_x_1462:
[----:B--2---:R-:W2:Y:S01]  /*19160*/  LDL R10, [R1+0x50] ;  /* 0x00005000010a7983 */ /* 0x004ea20000100800 */
[----:B0-----:R-:W0:Y:S01]  /*19170*/  LDC R5, c[0x0][0x430] ;  /* 0x00010c00ff057b82 */ /* 0x001e220000000800 */
[----:B-1----:R-:W1:Y:S01]  /*19180*/  S2R R2, SR_TID.X ;  /* 0x0000000000027919 */ /* 0x002e620000002100 */
[----:B---3--:R-:W3:Y:S01]  /*19190*/  S2R R8, SR_TID.X ;  /* 0x0000000000087919 */ /* 0x008ee20000002100 */
[----:B0-----:R-:W-:Y:S02]  /*191a0*/  ISETP.NE.AND P0, PT, R5, 0x1, PT ;  /* 0x000000010500780c */ /* 0x001fe40003f05270 */
[----:B-1----:R-:W-:-:S11]  /*191b0*/  LOP3.LUT R2, R2, 0x7f, RZ, 0xc0, !PT ;  /* 0x0000007f02027812 */ /* 0x002fd600078ec0ff */
[----:B------:R-:W0:Y:S01]  /*191c0*/  @P0 LDC R6, c[0x0][0x434] ;  /* 0x00010d00ff060b82 */ /* 0x000e220000000800 */
[----:B---3--:R-:W-:Y:S01]  /*191d0*/  IMAD.SHL.U32 R8, R8, 0x10, RZ ;  /* 0x0000001008087824 */ /* 0x008fe200078e00ff */
[----:B------:R-:W-:-:S04]  /*191e0*/  SHF.R.U32.HI R2, RZ, 0x3, R2 ;  /* 0x00000003ff027819 */ /* 0x000fc80000011602 */
[----:B------:R-:W-:Y:S02]  /*191f0*/  LOP3.LUT R8, R2, 0x70, R8, 0xf8, !PT ;  /* 0x0000007002087812 */ /* 0x000fe400078ef808 */
[----:B------:R-:W1:Y:S02]  /*19200*/  @P0 LDC R3, c[0x0][0x438] ;  /* 0x00010e00ff030b82 */ /* 0x000e640000000800 */
[----:B------:R-:W-:Y:S01]  /*19210*/  ISETP.GT.U32.AND P1, PT, R8, 0x3f, PT ;  /* 0x0000003f0800780c */ /* 0x000fe20003f24070 */
[----:B------:R-:W-:-:S04]  /*19220*/  IMAD R4, R7, 0x40, R34 ;  /* 0x0000004007047824 */ /* 0x000fc800078e0222 */
[----:B------:R-:W-:-:S08]  /*19230*/  IMAD.IADD R4, R8, 0x1, R4 ;  /* 0x0000000108047824 */ /* 0x000fd000078e0204 */
[----:B------:R-:W3:Y:S01]  /*19240*/  @!P1 LDC.64 R8, c[0x0][0x428] ;  /* 0x00010a00ff089b82 */ /* 0x000ee20000000a00 */
[----:B0-----:R-:W-:-:S04]  /*19250*/  @P0 IMAD.HI.U32 R6, R4, R6, RZ ;  /* 0x0000000604060227 */ /* 0x001fc800078e00ff */
[----:B------:R-:W-:Y:S01]  /*19260*/  IMAD.MOV.U32 R2, RZ, RZ, R4 ;  /* 0x000000ffff027224 */ /* 0x000fe200078e0004 */
[----:B-1----:R-:W-:-:S05]  /*19270*/  @P0 SHF.R.U32.HI R2, RZ, R3, R6 ;  /* 0x00000003ff020219 */ /* 0x002fca0000011606 */
[----:B------:R-:W-:-:S04]  /*19280*/  IMAD.MOV R3, RZ, RZ, -R2 ;  /* 0x000000ffff037224 */ /* 0x000fc800078e0a02 */
[----:B------:R-:W-:Y:S01]  /*19290*/  IMAD R5, R5, R3, R4 ;  /* 0x0000000305057224 */ /* 0x000fe200078e0204 */
[--C-:B------:R-:W-:Y:S01]  /*192a0*/  @!P1 SHF.R.S32.HI R3, RZ, 0x1f, R2.reuse ;  /* 0x0000001fff039819 */ /* 0x100fe20000011402 */
[-C--:B---3--:R-:W-:Y:S02]  /*192b0*/  @!P1 IMAD R4, R35, R8.reuse, RZ ;  /* 0x0000000823049224 */ /* 0x088fe400078e02ff */
[----:B------:R-:W-:-:S04]  /*192c0*/  @!P1 IMAD.WIDE.U32 R2, R32, R8, R2 ;  /* 0x0000000820029225 */ /* 0x000fc800078e0002 */
[----:B------:R-:W-:Y:S02]  /*192d0*/  @!P1 IMAD R4, R32, R9, R4 ;  /* 0x0000000920049224 */ /* 0x000fe400078e0204 */
[----:B------:R-:W0:Y:S02]  /*192e0*/  @!P1 LDC.64 R8, c[0x0][0x418] ;  /* 0x00010600ff089b82 */ /* 0x000e240000000a00 */
[----:B------:R-:W-:Y:S02]  /*192f0*/  @!P1 IMAD.IADD R3, R4, 0x1, R3 ;  /* 0x0000000104039824 */ /* 0x000fe400078e0203 */
[----:B------:R-:W-:Y:S02]  /*19300*/  IMAD.MOV.U32 R4, RZ, RZ, RZ ;  /* 0x000000ffff047224 */ /* 0x000fe400078e00ff */
[----:B------:R-:W-:Y:S01]  /*19310*/  VIADD R25, R25, 0x1 ;  /* 0x0000000119197836 */ /* 0x000fe20000000000 */
[----:B0-----:R-:W-:-:S04]  /*19320*/  @!P1 LEA R8, P0, R2, R8, 0x2 ;  /* 0x0000000802089211 */ /* 0x001fc800078010ff */
[----:B------:R-:W-:Y:S02]  /*19330*/  @!P1 LEA.HI.X R9, R2, R9, R3, 0x2, P0 ;  /* 0x0000000902099211 */ /* 0x000fe400000f1403 */
[----:B------:R-:W-:-:S03]  /*19340*/  ISETP.NE.AND P0, PT, R25, 0x2, PT ;  /* 0x000000021900780c */ /* 0x000fc60003f05270 */
[----:B------:R0:W5:Y:S01]  /*19350*/  @!P1 LDG.E R4, desc[UR40][R8.64] ;  /* 0x0000002808049981 */ /* 0x000162000c1e1900 */
[----:B------:R-:W-:Y:S01]  /*19360*/  SEL R2, RZ, 0x1, P0 ;  /* 0x00000001ff027807 */ /* 0x000fe20000000000 */
[----:B------:R-:W-:Y:S05]  /*19370*/  YIELD ;  /* 0x0000000000007946 */ /* 0x000fea0003800000 */
[----:B------:R-:W-:Y:S01]  /*19380*/  LOP3.LUT R28, R28, R2, RZ, 0x3c, !PT ;  /* 0x000000021c1c7212 */ /* 0x000fe200078e3cff */
[----:B------:R-:W-:Y:S01]  /*19390*/  IMAD.MOV.U32 R2, RZ, RZ, R7 ;  /* 0x000000ffff027224 */ /* 0x000fe200078e0007 */
[----:B------:R-:W-:Y:S01]  /*193a0*/  SEL R25, R25, RZ, P0 ;  /* 0x000000ff19197207 */ /* 0x000fe20000000000 */
[----:B------:R-:W-:-:S03]  /*193b0*/  VIADD R7, R7, 0xffffffff ;  /* 0xffffffff07077836 */ /* 0x000fc60000000000 */
[----:B------:R-:W-:Y:S02]  /*193c0*/  ISETP.GT.AND P3, PT, R2, RZ, PT ;  /* 0x000000ff0200720c */ /* 0x000fe40003f64270 */
[----:B--2---:R-:W-:-:S13]  /*193d0*/  ISETP.NE.AND P1, PT, R10, 0x3, PT ;  /* 0x000000030a00780c */ /* 0x004fda0003f25270 */
[----:B0-----:R-:W-:Y:S05]  /*193e0*/  @!P1 BRA `(.L_x_1450) ;  /* 0x0000000000049947 */ /* 0x001fea0003800000 */
[----:B------:R-:W-:Y:S01]  /*193f0*/  BPT.TRAP 0x1 ;  /* 0x000000040000795c */ /* 0x000fe20000300000 */
.L_x_1450:
[----:B------:R-:W-:Y:S01]  /*19400*/  IMAD R6, R25, 0x8, R23 ;  /* 0x0000000819067824 */ /* 0x000fe200078e0217 */
[----:B------:R-:W-:Y:S01]  /*19410*/  SHF.L.U32 R21, R28, 0x1f, RZ ;  /* 0x0000001f1c157819 */ /* 0x000fe200000006ff */
[----:B------:R-:W-:Y:S01]  /*19420*/  BSSY B1, `(.L_x_1451) ;  /* 0x0000004000017945 */ /* 0x000fe20003800000 */
[----:B------:R-:W-:Y:S02]  /*19430*/  SHF.R.S32.HI R9, RZ, 0x1f, R5 ;  /* 0x0000001fff097819 */ /* 0x000fe40000011405 */
[----:B------:R-:W0:Y:S02]  /*19440*/  SYNCS.PHASECHK.TRANS64.TRYWAIT P0, [R6+URZ+0x38840], R21 ;  /* 0x03884015060075a7 */ /* 0x000e24000800017f */
[----:B0-----:R-:W-:Y:S05]  /*19450*/  @!P0 BRA `(.L_x_1452) ;  /* 0x0000004400e88947 */ /* 0x001fea0003800000 */
.L_x_1576:
[----:B------:R-:W-:Y:S05]  /*19460*/  BSYNC B1 ;  /* 0x0000000000017941 */ /* 0x000fea0003800000 */
.L_x_1451:
        /* <DEDUP_REMOVED lines=42> */
.L_x_1586:
        /* <DEDUP_REMOVED lines=8> */
.L_x_1454:
[----:B------:R-:W-:Y:S02]  /*19790*/  PLOP3.LUT P1, PT, P1, P0, PT, 0xa2, 0x0 ;  /* 0x000000000000781c */ /* 0x000fe40000f21472 */
[----:B------:R-:W-:-:S08]  /*197a0*/  @P0 R2UR P1, UR4, R6 ;  /* 0x00000000060402ca */ /* 0x000fd00000020000 */
[----:B------:R-:W-:-:S05]  /*197b0*/  @P0 PLOP3.LUT P0, PT, P1, PT, PT, 0x80, 0x0 ;  /* 0x000000000000081c */ /* 0x000fca0000f0f070 */
[----:B------:R-:W-:Y:S01]  /*197c0*/  @!P1 SYNCS.ARRIVE.TRANS64.RED.A0T1 RZ, [UR4+0x38830], RZ ;  /* 0x038830ffffff99a7 */ /* 0x000fe20008200404 */
[----:B------:R-:W-:Y:S07]  /*197d0*/  @!P1 ARRIVES.LDGSTSBAR.64.TRANSCNT [UR4+0x38830] ;  /* 0x03883000ff0099b0 */ /* 0x000fee0008000a84 */
[----:B------:R-:W-:Y:S05]  /*197e0*/  @P0 BRA.U.ANY `(.L_x_1454) ;  /* 0xfffffffd00e80947 */ /* 0x000fea000393ffff */
[----:B------:R-:W-:Y:S01]  /*197f0*/  NOP ;  /* 0x0000000000007918 */ /* 0x000fe20000000000 */
[----:B--2---:R-:W2:Y:S02]  /*19800*/  LDL R2, [R1+0x50] ;  /* 0x0000500001027983 */ /* 0x004ea40000100800 */
[----:B--2---:R-:W-:-:S13]  /*19810*/  ISETP.NE.AND P2, PT, R2, 0x3, PT ;  /* 0x000000030200780c */ /* 0x004fda0003f45270 */
[----:B------:R-:W-:Y:S05]  /*19820*/  @!P2 BRA `(.L_x_1455) ;  /* 0x000000000004a947 */ /* 0x000fea0003800000 */
[----:B------:R-:W-:Y:S01]  /*19830*/  BPT.TRAP 0x1 ;  /* 0x000000040000795c */ /* 0x000fe20000300000 */
.L_x_1455:
[----:B------:R2:W-:Y:S01]  /*19840*/  SYNCS.ARRIVE.TRANS64.A1T0 RZ, [R6+URZ+0x38830], RZ ;  /* 0x038830ff06ff79a7 */ /* 0x0005e2000810003f */
[----:B------:R-:W-:Y:S05]  /*19850*/  @!P2 BRA `(.L_x_1456) ;  /* 0x000000000004a947 */ /* 0x000fea0003800000 */
[----:B------:R-:W-:Y:S01]  /*19860*/  BPT.TRAP 0x1 ;  /* 0x000000040000795c */ /* 0x000fe20000300000 */
.L_x_1456:
[----:B------:R-:W3:Y:S01]  /*19870*/  SYNCS.PHASECHK.TRANS64.TRYWAIT P0, [R6+URZ+0x38860], R21 ;  /* 0x03886015060075a7 */ /* 0x000ee2000800017f */
[----:B------:R-:W-:Y:S04]  /*19880*/  BSSY B1, `(.L_x_1457) ;  /* 0x0000002000017945 */ /* 0x000fe80003800000 */
[----:B---3--:R-:W-:Y:S05]  /*19890*/  @!P0 BRA `(.L_x_1458) ;  /* 0x0000004800088947 */ /* 0x008fea0003800000 */
.L_x_1587:
[----:B------:R-:W-:Y:S05]  /*198a0*/  BSYNC B1 ;  /* 0x0000000000017941 */ /* 0x000fea0003800000 */
.L_x_1457:
[----:B------:R-:W-:Y:S01]  /*198b0*/  ULDC.64 UR4, c[0x0][0x328] ;  /* 0x0000ca0000047ab9 */ /* 0x000fe20000000a00 */
[C---:B------:R-:W-:Y:S01]  /*198c0*/  LOP3.LUT P5, RZ, R22.reuse, 0x8, RZ, 0xc0, !PT ;  /* 0x0000000816ff7812 */ /* 0x040fe200078ac0ff */
[----:B------:R-:W-:Y:S01]  /*198d0*/  IMAD R9, R9, UR4, RZ ;  /* 0x0000000409097c24 */ /* 0x000fe2000f8e02ff */
[----:B------:R-:W-:Y:S01]  /*198e0*/  LOP3.LUT P4, RZ, R22, 0x4, RZ, 0xc0, !PT ;  /* 0x0000000416ff7812 */ /* 0x000fe2000788c0ff */
[----:B------:R-:W-:-:S04]  /*198f0*/  IMAD.WIDE.U32 R2, R5, UR4, RZ ;  /* 0x0000000405027c25 */ /* 0x000fc8000f8e00ff */
[----:B------:R-:W-:Y:S01]  /*19900*/  IMAD R9, R5, UR5, R9 ;  /* 0x0000000505097c24 */ /* 0x000fe2000f8e0209 */
[----:B------:R-:W-:Y:S01]  /*19910*/  ULDC.64 UR4, c[0x0][0x338] ;  /* 0x0000ce0000047ab9 */ /* 0x000fe20000000a00 */
[----:B-1----:R-:W-:Y:S02]  /*19920*/  IMAD R17, R25, 0x7000, R8 ;  /* 0x0000700019117824 */ /* 0x002fe400078e0208 */
        /* <DEDUP_REMOVED lines=15> */
[----:B------:R-:W1:Y:S01]  /*19a20*/  SHFL.IDX PT, R2, R9, RZ, 0x181f ;  /* 0x00181fff09027589 */ /* 0x000e6200000e0000 */
[C---:B------:R-:W-:Y:S01]  /*19a30*/  LOP3.LUT P1, RZ, R22.reuse, 0x80, RZ, 0xc0, !PT ;  /* 0x0000008016ff7812 */ /* 0x040fe2000782c0ff */
[----:B------:R-:W-:Y:S01]  /*19a40*/  IMAD R17, R17, 0x2, R23 ;  /* 0x0000000211117824 */ /* 0x000fe200078e0217 */
[C---:B------:R-:W-:Y:S01]  /*19a50*/  LOP3.LUT P2, RZ, R22.reuse, 0x40, RZ, 0xc0, !PT ;  /* 0x0000004016ff7812 */ /* 0x040fe2000784c0ff */
[----:B------:R-:W4:Y:S01]  /*19a60*/  SHFL.IDX PT, R3, R10, RZ, 0x181f ;  /* 0x00181fff0a037589 */ /* 0x000f2200000e0000 */
[----:B------:R-:W-:-:S03]  /*19a70*/  LOP3.LUT R22, R22, 0xfff7ffff, RZ, 0xc0, !PT ;  /* 0xfff7ffff16167812 */ /* 0x000fc600078ec0ff */
[----:B------:R-:W5:Y:S01]  /*19a80*/  SHFL.IDX PT, R14, R9, 0x1, 0x181f ;  /* 0x00381f00090e7f89 */ /* 0x000f6200000e0000 */
[----:B------:R-:W-:-:S03]  /*19a90*/  @P3 LOP3.LUT R22, R22, 0x80000, RZ, 0xfc, !PT ;  /* 0x0008000016163812 */ /* 0x000fc600078efcff */
[----:B------:R-:W0:Y:S01]  /*19aa0*/  SHFL.IDX PT, R5, R10, 0x1, 0x181f ;  /* 0x00381f000a057f89 */ /* 0x000e2200000e0000 */
[C---:B------:R-:W-:Y:S02]  /*19ab0*/  LOP3.LUT P3, RZ, R22.reuse, 0x20, RZ, 0xc0, !PT ;  /* 0x0000002016ff7812 */ /* 0x040fe4000786c0ff */
[C---:B------:R-:W-:Y:S01]  /*19ac0*/  LOP3.LUT P6, RZ, R22.reuse, 0x10, RZ, 0xc0, !PT ;  /* 0x0000001016ff7812 */ /* 0x040fe200078cc0ff */
[----:B------:R-:W-:Y:S01]  /*19ad0*/  SHFL.IDX PT, R8, R10, 0x2, 0x181f ;  /* 0x00581f000a087f89 */ /* 0x000fe200000e0000 */
[----:B------:R-:W-:-:S03]  /*19ae0*/  LOP3.LUT R22, R22, 0xffdfffff, RZ, 0xc0, !PT ;  /* 0xffdfffff16167812 */ /* 0x000fc600078ec0ff */
[----:B------:R-:W-:Y:S01]  /*19af0*/  SHFL.IDX PT, R10, R10, 0x3, 0x181f ;  /* 0x00781f000a0a7f89 */ /* 0x000fe200000e0000 */
[----:B-1----:R-:W-:-:S05]  /*19b00*/  IADD3 R2, P0, R2, R0, RZ ;  /* 0x0000000002027210 */ /* 0x002fca0007f1e0ff */
[----:B------:R-:W-:Y:S01]  /*19b10*/  @P3 LOP3.LUT R22, R22, 0x200000, RZ, 0xfc, !PT ;  /* 0x0020000016163812 */ /* 0x000fe200078efcff */
[----:B----4-:R-:W-:Y:S01]  /*19b20*/  IMAD.X R3, RZ, RZ, R3, P0 ;  /* 0x000000ffff037224 */ /* 0x010fe200000e0603 */
[----:B------:R-:W-:-:S04]  /*19b30*/  ISETP.NE.U32.AND P0, PT, R33, RZ, PT ;  /* 0x000000ff2100720c */ /* 0x000fc80003f05070 */
[----:B------:R-:W-:Y:S01]  /*19b40*/  LDGSTS.E.BYPASS.LTC128B.128 [R17+0x400], desc[UR40][R2.64], !P1 ;  /* 0x0040000002117fae */ /* 0x000fe2000c901d68 */
[----:B------:R-:W-:-:S03]  /*19b50*/  ISETP.NE.U32.AND P1, PT, R31, RZ, PT ;  /* 0x000000ff1f00720c */ /* 0x000fc60003f25070 */
[----:B------:R-:W-:Y:S01]  /*19b60*/  LDGSTS.E.BYPASS.LTC128B.128 [R17+0x2400], desc[UR40][R2.64+0x80], !P2 ;  /* 0x0240008002117fae */ /* 0x000fe2000d101d68 */
[----:B-----5:R-:W-:-:S03]  /*19b70*/  IADD3 R4, P2, R14, R0, RZ ;  /* 0x000000000e047210 */ /* 0x020fc60007f5e0ff */
[----:B------:R-:W-:Y:S01]  /*19b80*/  LDGSTS.E.BYPASS.LTC128B.128 [R17+0x4400], desc[UR40][R2.64+0x100], !P3 ;  /* 0x0440010002117fae */ /* 0x000fe2000d901d68 */
[C---:B------:R-:W-:Y:S01]  /*19b90*/  LOP3.LUT P3, RZ, R22.reuse, 0x80, RZ, 0xc0, !PT ;  /* 0x0000008016ff7812 */ /* 0x040fe2000786c0ff */
[----:B0-----:R-:W-:Y:S01]  /*19ba0*/  IMAD.X R5, RZ, RZ, R5, P2 ;  /* 0x000000ffff057224 */ /* 0x001fe200010e0605 */
        /* <DEDUP_REMOVED lines=33> */
.L_x_1597:
[----:B------:R-:W-:Y:S02]  /*19dc0*/  LOP3.LUT R22, R22, 0xffefffff, RZ, 0xc0, !PT ;  /* 0xffefffff16167812 */ /* 0x000fe400078ec0ff */
[----:B-1----:R-:W-:Y:S02]  /*19dd0*/  IADD3 R2, P2, R14, R0, RZ ;  /* 0x000000000e027210 */ /* 0x002fe40007f5e0ff */
        /* <DEDUP_REMOVED lines=23> */
.L_x_1460:
[----:B------:R-:W-:Y:S02]  /*19f50*/  PLOP3.LUT P1, PT, P1, P0, PT, 0xa2, 0x0 ;  /* 0x000000000000781c */ /* 0x000fe40000f21472 */
[----:B------:R-:W-:-:S08]  /*19f60*/  @P0 R2UR P1, UR4, R6 ;  /* 0x00000000060402ca */ /* 0x000fd00000020000 */
[----:B------:R-:W-:-:S05]  /*19f70*/  @P0 PLOP3.LUT P0, PT, P1, PT, PT, 0x80, 0x0 ;  /* 0x000000000000081c */ /* 0x000fca0000f0f070 */
[----:B------:R-:W-:Y:S01]  /*19f80*/  @!P1 SYNCS.ARRIVE.TRANS64.RED.A0T1 RZ, [UR4+0x38850], RZ ;  /* 0x038850ffffff99a7 */ /* 0x000fe20008200404 */
[----:B------:R-:W-:Y:S07]  /*19f90*/  @!P1 ARRIVES.LDGSTSBAR.64.TRANSCNT [UR4+0x38850] ;  /* 0x03885000ff0099b0 */ /* 0x000fee0008000a84 */
[----:B------:R-:W-:Y:S05]  /*19fa0*/  @P0 BRA.U.ANY `(.L_x_1460) ;  /* 0xfffffffd00e80947 */ /* 0x000fea000393ffff */
[----:B------:R-:W-:Y:S01]  /*19fb0*/  NOP ;  /* 0x0000000000007918 */ /* 0x000fe20000000000 */
[----:B0-----:R-:W4:Y:S02]  /*19fc0*/  LDL R2, [R1+0x50] ;  /* 0x0000500001027983 */ /* 0x001f240000100800 */
[----:B----4-:R-:W-:-:S13]  /*19fd0*/  ISETP.NE.AND P2, PT, R2, 0x3, PT ;  /* 0x000000030200780c */ /* 0x010fda0003f45270 */
[----:B------:R-:W-:Y:S05]  /*19fe0*/  @!P2 BRA `(.L_x_1461) ;  /* 0x000000000004a947 */ /* 0x000fea0003800000 */
[----:B------:R-:W-:Y:S01]  /*19ff0*/  BPT.TRAP 0x1 ;  /* 0x000000040000795c */ /* 0x000fe20000300000 */
.L_x_1461:
[----:B------:R1:W-:Y:S01]  /*1a000*/  SYNCS.ARRIVE.TRANS64.A1T0 RZ, [R6+URZ+0x38850], RZ ;  /* 0x038850ff06ff79a7 */ /* 0x0003e2000810003f */
[----:B------:R-:W-:Y:S05]  /*1a010*/  @P3 BRA `(.L_x_1462) ;  /* 0xfffffff000503947 */ /* 0x000fea000383ffff */
.L_x_1449:
[----:B------:R-:W-:Y:S05]  /*1a020*/  BSYNC B0 ;  /* 0x0000000000007941 */ /* 0x000fea0003800000 */
.L_x_1448:
        /* <DEDUP_REMOVED lines=21> */
.L_x_1464:
[----:B------:R-:W-:Y:S05]  /*1a180*/  BSYNC B0 ;  /* 0x0000000000007941 */ /* 0x000fea0003800000 */
.L_x_1463:
[----:B------:R-:W-:-:S07]  /*1a190*/  SEL R25, R25, RZ, P0 ;  /* 0x000000ff19197207 */ /* 0x000fce0000000000 */
.L_x_1417:
[----:B------:R-:W-:Y:S05]  /*1a1a0*/  BSYNC B7 ;  /* 0x0000000000077941 */ /* 0x000fea0003800000 */
.L_x_1415:
        /* <DEDUP_REMOVED lines=11> */
.L_x_1465:
        /* <DEDUP_REMOVED lines=36> */
.L_x_1607:
[----:B------:R-:W-:Y:S02]  /*1a4a0*/  ULDC UR4, c[0x0][0xd38] ;  /* 0x00034e0000047ab9 */ /* 0x000fe40000000800 */
[----:B------:R-:W-:-:S04]  /*1a4b0*/  IMAD.U32 R16, RZ, RZ, UR4 ;  /* 0x00000004ff107e24 */ /* 0x000fc8000f8e00ff */
[----:B-1----:R-:W-:-:S04]  /*1a4c0*/  IMAD R5, R14, R16, RZ ;  /* 0x000000100e057224 */ /* 0x002fc800078e02ff */
[----:B------:R-:W-:-:S05]  /*1a4d0*/  IMAD.IADD R4, R4, 0x1, R5 ;  /* 0x0000000104047824 */ /* 0x000fca00078e0205 */
[----:B------:R-:W-:-:S13]  /*1a4e0*/  ISETP.GT.AND P6, PT, R4, R0, PT ;  /* 0x000000000400720c */ /* 0x000fda0003fc4270 */
[----:B------:R-:W-:Y:S05]  /*1a4f0*/  @P6 BRA `(.L_x_1468) ;  /* 0x00000000009c6947 */ /* 0x000fea0003800000 */
.L_x_1473:
        /* <DEDUP_REMOVED lines=14> */
.L_x_1471:
[----:B------:R-:W-:Y:S05]  /*1a5e0*/  BSYNC B0 ;  /* 0x0000000000007941 */ /* 0x000fea0003800000 */
.L_x_1470:
        /* <DEDUP_REMOVED lines=18> */
.L_x_1615:
[----:B------:R-:W-:Y:S02]  /*1a710*/  ULDC UR4, c[0x0][0xd38] ;  /* 0x00034e0000047ab9 */ /* 0x000fe40000000800 */
[----:B------:R-:W-:-:S04]  /*1a720*/  IMAD.U32 R16, RZ, RZ, UR4 ;  /* 0x00000004ff107e24 */ /* 0x000fc8000f8e00ff */
[----:B-1----:R-:W-:-:S04]  /*1a730*/  IMAD R5, R14, R16, RZ ;  /* 0x000000100e057224 */ /* 0x002fc800078e02ff */
[----:B------:R-:W-:-:S05]  /*1a740*/  IMAD.IADD R4, R5, 0x1, R4 ;  /* 0x0000000105047824 */ /* 0x000fca00078e0204 */
[----:B------:R-:W-:-:S13]  /*1a750*/  ISETP.GT.AND P6, PT, R4, R0, PT ;  /* 0x000000000400720c */ /* 0x000fda0003fc4270 */
[----:B------:R-:W-:Y:S05]  /*1a760*/  @!P6 BRA `(.L_x_1473) ;  /* 0xfffffffc0064e947 */ /* 0x000fea000383ffff */
.L_x_1468:
        /* <DEDUP_REMOVED lines=8> */
.L_x_1619:
[----:B------:R-:W-:Y:S01]  /*1a7f0*/  ISETP.NE.AND P0, PT, R6, RZ, PT ;  /* 0x000000ff0600720c */ /* 0x000fe20003f05270 */
[----:B------:R-:W-:-:S12]  /*1a800*/  IMAD.MOV.U32 R14, RZ, RZ, RZ ;  /* 0x000000ffff0e7224 */ /* 0x000fd800078e00ff */
[----:B------:R-:W-:Y:S05]  /*1a810*/  @!P0 BRA `(.L_x_1475) ;  /* 0x0000000000108947 */ /* 0x000fea0003800000 */
[----:B------:R-:W-:Y:S01]  /*1a820*/  UMOV UR4, 0xffffffff ;  /* 0xffffffff00047882 */ /* 0x000fe20000000000 */
[----:B------:R-:W-:Y:S02]  /*1a830*/  VIADD R12, R4, 0xffffffff ;  /* 0xffffffff040c7836 */ /* 0x000fe40000000000 */
[----:B------:R-:W-:Y:S05]  /*1a840*/  BRA.DIV UR4, `(.L_x_1476) ;  /* 0x0000004a04347947 */ /* 0x000fea000b800000 */
[----:B------:R3:W4:Y:S02]  /*1a850*/  SHFL.IDX PT, R14, R3, R12, 0x1f ;  /* 0x00001f0c030e7589 */ /* 0x00072400000e0000 */
.L_x_1475:
        /* <DEDUP_REMOVED lines=31> */
.L_x_1469:
[----:B------:R-:W-:Y:S01]  /*1aa50*/  UMOV UR4, URZ ;  /* 0x0000003f00047c82 */ /* 0x000fe20008000000 */
[----:B------:R-:W-:Y:S01]  /*1aa60*/  UMOV UR5, URZ ;  /* 0x0000003f00057c82 */ /* 0x000fe20008000000 */
[----:B------:R-:W-:Y:S01]  /*1aa70*/  ULDC UR6, c[0x0][0xd3c] ;  /* 0x00034f0000067ab9 */ /* 0x000fe20000000800 */
[----:B------:R-:W-:Y:S02]  /*1aa80*/  IMAD.MOV.U32 R16, RZ, RZ, R0 ;  /* 0x000000ffff107224 */ /* 0x000fe400078e0000 */
[----:B------:R-:W-:Y:S02]  /*1aa90*/  IMAD.U32 R17, RZ, RZ, UR4 ;  /* 0x00000004ff117e24 */ /* 0x000fe4000f8e00ff */
[----:B------:R-:W-:Y:S02]  /*1aaa0*/  IMAD.U32 R18, RZ, RZ, UR5 ;  /* 0x00000005ff127e24 */ /* 0x000fe4000f8e00ff */
[----:B------:R-:W-:-:S07]  /*1aab0*/  IMAD.U32 R19, RZ, RZ, UR6 ;  /* 0x00000006ff137e24 */ /* 0x000fce000f8e00ff */
.L_x_1477:
        /* <DEDUP_REMOVED lines=10> */
.L_x_1466:
[----:B------:R-:W-:Y:S02]  /*1ab60*/  ULDC UR4, c[0x0][0xd3c] ;  /* 0x00034f0000047ab9 */ /* 0x000fe40000000800 */
[----:B----4-:R-:W-:-:S13]  /*1ab70*/  ISETP.GE.AND P0, PT, R19, UR4, PT ;  /* 0x0000000413007c0c */ /* 0x010fda000bf06270 */
[----:B------:R-:W-:Y:S05]  /*1ab80*/  @!P0 BRA `(.L_x_1478) ;  /* 0xffffff8c00dc8947 */ /* 0x000fea000383ffff */
[----:B------:R-:W-:Y:S05]  /*1ab90*/  BSYNC B8 ;  /* 0x0000000000087941 */ /* 0x000fea0003800000 */
.L_x_1365:
        /* <DEDUP_REMOVED lines=12> */
.L_x_1622:
[----:B------:R-:W-:Y:S05]  /*1ac60*/  BSYNC B0 ;  /* 0x0000000000007941 */ /* 0x000fea0003800000 */
.L_x_1479:
[----:B------:R-:W-:-:S03]  /*1ac70*/  UMOV UR4, 0xffffffff ;  /* 0xffffffff00047882 */ /* 0x000fc60000000000 */
[----:B------:R-:W-:Y:S05]  /*1ac80*/  BRA.DIV UR4, `(.L_x_1481) ;  /* 0x00000046045c7947 */ /* 0x000fea000b800000 */
[----:B0-----:R-:W0:Y:S02]  /*1ac90*/  S2R R0, SR_TID.X ;  /* 0x0000000000007919 */ /* 0x001e240000002100 */
[----:B0-----:R-:W-:-:S04]  /*1aca0*/  SHF.R.U32.HI R0, RZ, 0x5, R0 ;  /* 0x00000005ff007819 */ /* 0x001fc80000011600 */
[----:B------:R-:W-:-:S05]  /*1acb0*/  LOP3.LUT R0, R0, 0x3, RZ, 0xc0, !PT ;  /* 0x0000000300007812 */ /* 0x000fca00078ec0ff */
[----:B------:R0:W1:Y:S02]  /*1acc0*/  SHFL.IDX PT, R14, R0, RZ, 0x1f ;  /* 0x00001fff000e7589 */ /* 0x00006400000e0000 */
.L_x_1625:
[----:B-1----:R-:W-:-:S13]  /*1acd0*/  ISETP.NE.AND P0, PT, R14, RZ, PT ;  /* 0x000000ff0e00720c */ /* 0x002fda0003f05270 */
[----:B------:R-:W-:Y:S05]  /*1ace0*/  @P0 BRA `(.L_x_1234) ;  /* 0x0000000000880947 */ /* 0x000fea0003800000 */
[----:B------:R-:W-:-:S03]  /*1acf0*/  UMOV UR4, 0xffffffff ;  /* 0xffffffff00047882 */ /* 0x000fc60000000000 */
[----:B------:R-:W-:Y:S05]  /*1ad00*/  BRA.DIV UR4, `(.L_x_1482) ;  /* 0x0000004604707947 */ /* 0x000fea000b800000 */
[----:B------:R-:W-:-:S13]  /*1ad10*/  ELECT P6, URZ, PT ;  /* 0x00000000003f782f */ /* 0x000fda00038c0000 */
.L_x_1628:
[----:B------:R-:W-:Y:S05]  /*1ad20*/  @!P6 BRA `(.L_x_1234) ;  /* 0x000000000078e947 */ /* 0x000fea0003800000 */
[----:B0-----:R-:W4:Y:S02]  /*1ad30*/  LDL.LU R0, [R1+0x8] ;  /* 0x0000080001007983 */ /* 0x001f240000300800 */
[----:B----4-:R-:W-:-:S04]  /*1ad40*/  LOP3.LUT R0, R0, 0x2, RZ, 0xfc, !PT ;  /* 0x0000000200007812 */ /* 0x010fc800078efcff */
[----:B------:R-:W-:-:S13]  /*1ad50*/  ISETP.NE.AND P0, PT, R0, 0x3, PT ;  /* 0x000000030000780c */ /* 0x000fda0003f05270 */
[----:B------:R-:W-:Y:S05]  /*1ad60*/  @!P0 BRA `(.L_x_1483) ;  /* 0x0000000000048947 */ /* 0x000fea0003800000 */
[----:B------:R-:W-:Y:S01]  /*1ad70*/  BPT.TRAP 0x1 ;  /* 0x000000040000795c */ /* 0x000fe20000300000 */
.L_x_1483:
[C---:B------:R-:W-:Y:S01]  /*1ad80*/  IMAD R5, R25.reuse, 0x8, R4 ;  /* 0x0000000819057824 */ /* 0x040fe200078e0204 */
[----:B------:R-:W-:Y:S01]  /*1ad90*/  SHF.L.U32 R0, R28, 0x1f, RZ ;  /* 0x0000001f1c007819 */ /* 0x000fe200000006ff */
[----:B------:R-:W-:-:S03]  /*1ada0*/  VIADD R25, R25, 0x1 ;  /* 0x0000000119197836 */ /* 0x000fc60000000000 */
[----:B------:R-:W0:Y:S02]  /*1adb0*/  SYNCS.PHASECHK.TRANS64.TRYWAIT P1, [R5+URZ+0x38840], R0 ;  /* 0x03884000050075a7 */ /* 0x000e24000802017f */
[----:B------:R-:W-:-:S04]  /*1adc0*/  ISETP.NE.AND P2, PT, R25, 0x2, PT ;  /* 0x000000021900780c */ /* 0x000fc80003f45270 */
[----:B------:R-:W-:Y:S01]  /*1add0*/  SEL R3, RZ, 0x1, P2 ;  /* 0x00000001ff037807 */ /* 0x000fe20001000000 */
[----:B0-----:R-:W-:Y:S08]  /*1ade0*/  @!P1 BRA `(.L_x_1484) ;  /* 0x0000004400589947 */ /* 0x001ff00003800000 */
.L_x_1629:
[----:B------:R-:W-:Y:S02]  /*1adf0*/  SEL R25, R25, RZ, P2 ;  /* 0x000000ff19197207 */ /* 0x000fe40001000000 */
[----:B------:R-:W-:Y:S01]  /*1ae00*/  LOP3.LUT R2, R28, R3, RZ, 0x3c, !PT ;  /* 0x000000031c027212 */ /* 0x000fe200078e3cff */
[----:B------:R-:W-:Y:S06]  /*1ae10*/  @!P0 BRA `(.L_x_1485) ;  /* 0x0000000000048947 */ /* 0x000fec0003800000 */
[----:B------:R-:W-:Y:S01]  /*1ae20*/  BPT.TRAP 0x1 ;  /* 0x000000040000795c */ /* 0x000fe20000300000 */
.L_x_1485:
[----:B------:R-:W-:Y:S01]  /*1ae30*/  IMAD R25, R25, 0x8, R4 ;  /* 0x0000000819197824 */ /* 0x000fe200078e0204 */
[----:B------:R-:W-:-:S04]  /*1ae40*/  SHF.L.U32 R2, R2, 0x1f, RZ ;  /* 0x0000001f02027819 */ /* 0x000fc800000006ff */
[----:B------:R-:W1:Y:S02]  /*1ae50*/  SYNCS.PHASECHK.TRANS64.TRYWAIT P1, [R25+URZ+0x38840], R2 ;  /* 0x03884002190075a7 */ /* 0x000e64000802017f */
[----:B-1----:R-:W-:Y:S05]  /*1ae60*/  @!P1 BRA `(.L_x_1486) ;  /* 0x00000044004c9947 */ /* 0x002fea0003800000 */
.L_x_1630:
[----:B------:R-:W-:Y:S05]  /*1ae70*/  @!P0 BRA `(.L_x_1487) ;  /* 0x0000000000048947 */ /* 0x000fea0003800000 */
[----:B------:R-:W-:Y:S01]  /*1ae80*/  BPT.TRAP 0x1 ;  /* 0x000000040000795c */ /* 0x000fe20000300000 */
.L_x_1487:
[----:B------:R-:W4:Y:S02]  /*1ae90*/  SYNCS.PHASECHK.TRANS64.TRYWAIT P1, [R5+URZ+0x38860], R0 ;  /* 0x03886000050075a7 */ /* 0x000f24000802017f */
[----:B----4-:R-:W-:Y:S05]  /*1aea0*/  @!P1 BRA `(.L_x_1488) ;  /* 0x0000004400509947 */ /* 0x010fea0003800000 */
.L_x_1631:
[----:B------:R-:W-:Y:S05]  /*1aeb0*/  @!P0 BRA `(.L_x_1489) ;  /* 0x0000000000048947 */ /* 0x000fea0003800000 */
[----:B------:R-:W-:Y:S01]  /*1aec0*/  BPT.TRAP 0x1 ;  /* 0x000000040000795c */ /* 0x000fe20000300000 */
.L_x_1489:
[----:B------:R0:W0:Y:S02]  /*1aed0*/  SYNCS.PHASECHK.TRANS64.TRYWAIT P0, [R25+URZ+0x38860], R2 ;  /* 0x03886002190075a7 */ /* 0x000024000800017f */
[----:B0-----:R-:W-:Y:S05]  /*1aee0*/  @!P0 NANOSLEEP.SYNCS 0x989680 ;  /* 0x009896800000895d */ /* 0x001fea0003900000 */
[----:B------:R-:W0:Y:S02]  /*1aef0*/  @!P0 SYNCS.PHASECHK.TRANS64 P0, [R25+URZ+0x38860], R2 ;  /* 0x03886002190085a7 */ /* 0x000e24000800007f */
[----:B0-----:R-:W-:Y:S05]  /*1af00*/  @!P0 BRA `(.L_x_1489) ;  /* 0xfffffffc00f08947 */ /* 0x001fea000383ffff */
.L_x_1234:
[----:B------:R-:W-:Y:S05]  /*1af10*/  BSYNC B9 ;  /* 0x0000000000097941 */ /* 0x000fea0003800000 */
.L_x_1231:
[----:B------:R-:W-:Y:S05]  /*1af20*/  EXIT ;  /* 0x000000000000794d */ /* 0x000fea0003800000 */
.L_x_1250:
[----:B0-----:R0:W1:Y:S02]  /*1af30*/  SYNCS.PHASECHK.TRANS64.TRYWAIT P6, [R63+URZ+0x38890], R74 ;  /* 0x0388904a3f0075a7 */ /* 0x00106400080c017f */
[----:B-1----:R-:W-:Y:S05]  /*1af40*/  @!P6 NANOSLEEP.SYNCS 0x989680 ;  /* 0x009896800000e95d */ /* 0x002fea0003900000 */
[----:B------:R-:W1:Y:S02]  /*1af50*/  @!P6 SYNCS.PHASECHK.TRANS64 P6, [R63+URZ+0x38890], R74 ;  /* 0x0388904a3f00e5a7 */ /* 0x000e6400080c007f */
[----:B-1----:R-:W-:Y:S05]  /*1af60*/  @!P6 BRA `(.L_x_1250) ;  /* 0xfffffffc00f0e947 */ /* 0x002fea000383ffff */
[----:B------:R-:W-:Y:S05]  /*1af70*/  BRA `(.L_x_1490) ;  /* 0xfffffe7800cc7947 */ /* 0x000fea000383ffff */
.L_x_1251:
        /* <DEDUP_REMOVED lines=8> */
.L_x_1492:
[----:B------:R-:W-:Y:S05]  /*1b000*/  BSYNC B1 ;  /* 0x0000000000017941 */ /* 0x000fea0003800000 */
.L_x_1491:
        /* <DEDUP_REMOVED lines=8> */
.L_x_1493:
[----:B------:R-:W-:Y:S05]  /*1b090*/  BRA `(.L_x_1494) ;  /* 0xfffffe7800987947 */ /* 0x000fea000383ffff */
.L_x_1261:
[----:B0-----:R0:W1:Y:S02]  /*1b0a0*/  SYNCS.PHASECHK.TRANS64.TRYWAIT P6, [R63+URZ+0x38890], R74 ;  /* 0x0388904a3f0075a7 */ /* 0x00106400080c017f */
[----:B-1----:R-:W-:Y:S05]  /*1b0b0*/  @!P6 NANOSLEEP.SYNCS 0x989680 ;  /* 0x009896800000e95d */ /* 0x002fea0003900000 */
[----:B------:R-:W1:Y:S02]  /*1b0c0*/  @!P6 SYNCS.PHASECHK.TRANS64 P6, [R63+URZ+0x38890], R74 ;  /* 0x0388904a3f00e5a7 */ /* 0x000e6400080c007f */
[----:B-1----:R-:W-:Y:S05]  /*1b0d0*/  @!P6 BRA `(.L_x_1261) ;  /* 0xfffffffc00f0e947 */ /* 0x002fea000383ffff */
[----:B------:R-:W-:Y:S05]  /*1b0e0*/  BRA `(.L_x_1495) ;  /* 0xfffffe8400107947 */ /* 0x000fea000383ffff */
.L_x_1262:
        /* <DEDUP_REMOVED lines=8> */
.L_x_1497:
[----:B------:R-:W-:Y:S05]  /*1b170*/  BSYNC B1 ;  /* 0x0000000000017941 */ /* 0x000fea0003800000 */
.L_x_1496:
        /* <DEDUP_REMOVED lines=8> */
.L_x_1498:
[----:B------:R-:W-:Y:S01]  /*1b200*/  IMAD.MOV.U32 R70, RZ, RZ, R14 ;  /* 0x000000ffff467224 */ /* 0x000fe200078e000e */
[----:B------:R-:W-:Y:S06]  /*1b210*/  BRA `(.L_x_1499) ;  /* 0xfffffe8000d87947 */ /* 0x000fec000383ffff */
.L_x_1267:
[----:B0-----:R0:W1:Y:S02]  /*1b220*/  SYNCS.PHASECHK.TRANS64.TRYWAIT P0, [R63+URZ+0x38890], R74 ;  /* 0x0388904a3f0075a7 */ /* 0x001064000800017f */
[----:B-1----:R-:W-:Y:S05]  /*1b230*/  @!P0 NANOSLEEP.SYNCS 0x989680 ;  /* 0x009896800000895d */ /* 0x002fea0003900000 */
[----:B------:R-:W1:Y:S02]  /*1b240*/  @!P0 SYNCS.PHASECHK.TRANS64 P0, [R63+URZ+0x38890], R74 ;  /* 0x0388904a3f0085a7 */ /* 0x000e64000800007f */
[----:B-1----:R-:W-:Y:S05]  /*1b250*/  @!P0 BRA `(.L_x_1267) ;  /* 0xfffffffc00f08947 */ /* 0x002fea000383ffff */
[----:B------:R-:W-:Y:S05]  /*1b260*/  BRA `(.L_x_1500) ;  /* 0xfffffe8800d87947 */ /* 0x000fea000383ffff */
.L_x_1268:
[----:B------:R-:W-:Y:S01]  /*1b270*/  BSSY B1, `(.L_x_1501) ;  /* 0x0000007000017945 */ /* 0x000fe20003800000 */
[----:B------:R-:W-:Y:S02]  /*1b280*/  IMAD.MOV.U32 R12, RZ, RZ, RZ ;  /* 0x000000ffff0c7224 */ /* 0x000fe400078e00ff */
[----:B------:R-:W-:Y:S02]  /*1b290*/  IMAD.MOV.U32 R11, RZ, RZ, 0x1c1f ;  /* 0x00001c1fff0b7424 */ /* 0x000fe400078e00ff */
[----:B------:R-:W-:-:S07]  /*1b2a0*/  IMAD.MOV.U32 R15, RZ, RZ, -0x1 ;  /* 0xffffffffff0f7424 */ /* 0x000fce00078e00ff */
[----:B0-----:R-:W-:Y:S05]  /*1b2b0*/  WARPSYNC.COLLECTIVE R15, `(.L_x_1502) ;  /* 0x000000000f087348 */ /* 0x001fea0003c00000 */
[----:B------:R1:W2:Y:S02]  /*1b2c0*/  SHFL.IDX P6, R14, R13, R12, R11 ;  /* 0x0000000c0d0e7389 */ /* 0x0002a400000c000b */
[----:B012---:R-:W-:Y:S01]  /*1b2d0*/  ENDCOLLECTIVE ;  /* 0x000000000000791b */ /* 0x007fe20003800000 */
.L_x_1502:
[----:B------:R-:W-:Y:S05]  /*1b2e0*/  BSYNC B1 ;  /* 0x0000000000017941 */ /* 0x000fea0003800000 */
.L_x_1501:
        /* <DEDUP_REMOVED lines=8> */
.L_x_1503:
[----:B------:R-:W-:Y:S05]  /*1b370*/  BRA `(.L_x_1504) ;  /* 0xfffffe8c00007947 */ /* 0x000fea000383ffff */
.L_x_1272:
[----:B--2---:R2:W3:Y:S02]  /*1b380*/  SYNCS.PHASECHK.TRANS64.TRYWAIT P5, [R63+URZ+0x388b0], R74 ;  /* 0x0388b04a3f0075a7 */ /* 0x0044e400080a017f */
[----:B---3--:R-:W-:Y:S05]  /*1b390*/  @!P5 NANOSLEEP.SYNCS 0x989680 ;  /* 0x009896800000d95d */ /* 0x008fea0003900000 */
[----:B------:R-:W3:Y:S02]  /*1b3a0*/  @!P5 SYNCS.PHASECHK.TRANS64 P5, [R63+URZ+0x388b0], R74 ;  /* 0x0388b04a3f00d5a7 */ /* 0x000ee400080a007f */
[----:B---3--:R-:W-:Y:S05]  /*1b3b0*/  @!P5 BRA `(.L_x_1272) ;  /* 0xfffffffc00f0d947 */ /* 0x008fea000383ffff */
[----:B------:R-:W-:Y:S05]  /*1b3c0*/  BRA `(.L_x_1505) ;  /* 0xfffffe8c008c7947 */ /* 0x000fea000383ffff */
.L_x_1297:
        /* <DEDUP_REMOVED lines=8> */
.L_x_1507:
[----:B------:R-:W-:Y:S05]  /*1b450*/  BSYNC B1 ;  /* 0x0000000000017941 */ /* 0x000fea0003800000 */
.L_x_1506:
        /* <DEDUP_REMOVED lines=8> */
.L_x_1508:
[----:B------:R-:W-:Y:S02]  /*1b4e0*/  IMAD.MOV.U32 R13, RZ, RZ, R29 ;  /* 0x000000ffff0d7224 */ /* 0x000fe400078e001d */
[----:B------:R-:W-:-:S07]  /*1b4f0*/  IMAD.MOV.U32 R0, RZ, RZ, R14 ;  /* 0x000000ffff007224 */ /* 0x000fce00078e000e */
[----:B------:R-:W-:Y:S05]  /*1b500*/  WARPSYNC.COLLECTIVE R15, `(.L_x_1509) ;  /* 0x000000000f087348 */ /* 0x000fea0003c00000 */
[----:B------:R0:W1:Y:S02]  /*1b510*/  SHFL.IDX P6, R14, R13, R12, R11 ;  /* 0x0000000c0d0e7389 */ /* 0x00006400000c000b */
[----:B01----:R-:W-:Y:S01]  /*1b520*/  ENDCOLLECTIVE ;  /* 0x000000000000791b */ /* 0x003fe20003800000 */
.L_x_1509:
[----:B------:R-:W-:Y:S02]  /*1b530*/  IMAD.MOV.U32 R13, RZ, RZ, R28 ;  /* 0x000000ffff0d7224 */ /* 0x000fe400078e001c */
[----:B------:R-:W-:-:S07]  /*1b540*/  IMAD.MOV.U32 R5, RZ, RZ, R14 ;  /* 0x000000ffff057224 */ /* 0x000fce00078e000e */
[----:B------:R-:W-:Y:S05]  /*1b550*/  WARPSYNC.COLLECTIVE R15, `(.L_x_1510) ;  /* 0x000000000f087348 */ /* 0x000fea0003c00000 */
[----:B------:R0:W1:Y:S02]  /*1b560*/  SHFL.IDX P6, R14, R13, R12, R11 ;  /* 0x0000000c0d0e7389 */ /* 0x00006400000c000b */
[----:B01----:R-:W-:Y:S01]  /*1b570*/  ENDCOLLECTIVE ;  /* 0x000000000000791b */ /* 0x003fe20003800000 */
.L_x_1510:
[----:B------:R-:W-:Y:S05]  /*1b580*/  BRA `(.L_x_1511) ;  /* 0xfffffeb800b47947 */ /* 0x000fea000383ffff */
.L_x_1301:
[----:B0-----:R0:W1:Y:S02]  /*1b590*/  SYNCS.PHASECHK.TRANS64.TRYWAIT P0, [R2+URZ+0x38800], R13 ;  /* 0x0388000d020075a7 */ /* 0x001064000800017f */
[----:B-1----:R-:W-:Y:S05]  /*1b5a0*/  @!P0 NANOSLEEP.SYNCS 0x989680 ;  /* 0x009896800000895d */ /* 0x002fea0003900000 */
[----:B------:R-:W1:Y:S02]  /*1b5b0*/  @!P0 SYNCS.PHASECHK.TRANS64 P0, [R2+URZ+0x38800], R13 ;  /* 0x0388000d020085a7 */ /* 0x000e64000800007f */
[----:B-1----:R-:W-:Y:S05]  /*1b5c0*/  @!P0 BRA `(.L_x_1301) ;  /* 0xfffffffc00f08947 */ /* 0x002fea000383ffff */
[----:B------:R-:W-:Y:S05]  /*1b5d0*/  BRA `(.L_x_1512) ;  /* 0xfffffebc00c87947 */ /* 0x000fea000383ffff */
.L_x_1309:
        /* <DEDUP_REMOVED lines=8> */
.L_x_1514:
[----:B------:R-:W-:Y:S05]  /*1b660*/  BSYNC B1 ;  /* 0x0000000000017941 */ /* 0x000fea0003800000 */
.L_x_1513:
        /* <DEDUP_REMOVED lines=8> */
.L_x_1515:
[----:B------:R-:W-:Y:S02]  /*1b6f0*/  IMAD.MOV.U32 R13, RZ, RZ, R29 ;  /* 0x000000ffff0d7224 */ /* 0x000fe400078e001d */
[----:B------:R-:W-:-:S07]  /*1b700*/  IMAD.MOV.U32 R3, RZ, RZ, R14 ;  /* 0x000000ffff037224 */ /* 0x000fce00078e000e */
[----:B------:R-:W-:Y:S05]  /*1b710*/  WARPSYNC.COLLECTIVE R15, `(.L_x_1516) ;  /* 0x000000000f087348 */ /* 0x000fea0003c00000 */
[----:B------:R0:W1:Y:S02]  /*1b720*/  SHFL.IDX P6, R14, R13, R12, R11 ;  /* 0x0000000c0d0e7389 */ /* 0x00006400000c000b */
[----:B01----:R-:W-:Y:S01]  /*1b730*/  ENDCOLLECTIVE ;  /* 0x000000000000791b */ /* 0x003fe20003800000 */
.L_x_1516:
[----:B------:R-:W-:Y:S02]  /*1b740*/  IMAD.MOV.U32 R13, RZ, RZ, R28 ;  /* 0x000000ffff0d7224 */ /* 0x000fe400078e001c */
[----:B------:R-:W-:-:S07]  /*1b750*/  IMAD.MOV.U32 R20, RZ, RZ, R14 ;  /* 0x000000ffff147224 */ /* 0x000fce00078e000e */
[----:B------:R-:W-:Y:S05]  /*1b760*/  WARPSYNC.COLLECTIVE R15, `(.L_x_1517) ;  /* 0x000000000f087348 */ /* 0x000fea0003c00000 */
[----:B------:R0:W1:Y:S02]  /*1b770*/  SHFL.IDX P6, R14, R13, R12, R11 ;  /* 0x0000000c0d0e7389 */ /* 0x00006400000c000b */
[----:B01----:R-:W-:Y:S01]  /*1b780*/  ENDCOLLECTIVE ;  /* 0x000000000000791b */ /* 0x003fe20003800000 */
.L_x_1517:
[----:B------:R-:W-:Y:S05]  /*1b790*/  BRA `(.L_x_1518) ;  /* 0xfffffec800387947 */ /* 0x000fea000383ffff */
.L_x_1313:
[----:B0-----:R0:W1:Y:S02]  /*1b7a0*/  SYNCS.PHASECHK.TRANS64.TRYWAIT P1, [R2+URZ+0x38800], R31 ;  /* 0x0388001f020075a7 */ /* 0x001064000802017f */
[----:B-1----:R-:W-:Y:S05]  /*1b7b0*/  @!P1 NANOSLEEP.SYNCS 0x989680 ;  /* 0x009896800000995d */ /* 0x002fea0003900000 */
[----:B------:R-:W1:Y:S02]  /*1b7c0*/  @!P1 SYNCS.PHASECHK.TRANS64 P1, [R2+URZ+0x38800], R31 ;  /* 0x0388001f020095a7 */ /* 0x000e64000802007f */
[----:B-1----:R-:W-:Y:S05]  /*1b7d0*/  @!P1 BRA `(.L_x_1313) ;  /* 0xfffffffc00f09947 */ /* 0x002fea000383ffff */
[----:B------:R-:W-:Y:S05]  /*1b7e0*/  BRA `(.L_x_1519) ;  /* 0xfffffecc00187947 */ /* 0x000fea000383ffff */
.L_x_1319:
[----:B-1----:R1:W2:Y:S02]  /*1b7f0*/  SYNCS.PHASECHK.TRANS64.TRYWAIT P1, [R13+URZ+0x38830], R20 ;  /* 0x038830140d0075a7 */ /* 0x0022a4000802017f */
[----:B--2---:R-:W-:Y:S05]  /*1b800*/  @!P1 NANOSLEEP.SYNCS 0x989680 ;  /* 0x009896800000995d */ /* 0x004fea0003900000 */
[----:B------:R-:W2:Y:S02]  /*1b810*/  @!P1 SYNCS.PHASECHK.TRANS64 P1, [R13+URZ+0x38830], R20 ;  /* 0x038830140d0095a7 */ /* 0x000ea4000802007f */
[----:B--2---:R-:W-:Y:S05]  /*1b820*/  @!P1 BRA `(.L_x_1319) ;  /* 0xfffffffc00f09947 */ /* 0x004fea000383ffff */
[----:B------:R-:W-:Y:S05]  /*1b830*/  BRA `(.L_x_1318) ;  /* 0xfffffed8004c7947 */ /* 0x000fea000383ffff */
.L_x_1321:
[----:B--2---:R2:W3:Y:S02]  /*1b840*/  SYNCS.PHASECHK.TRANS64.TRYWAIT P1, [R2+URZ+0x38810], R3 ;  /* 0x03881003020075a7 */ /* 0x0044e4000802017f */
[----:B---3--:R-:W-:Y:S05]  /*1b850*/  @!P1 NANOSLEEP.SYNCS 0x989680 ;  /* 0x009896800000995d */ /* 0x008fea0003900000 */
[----:B------:R-:W3:Y:S02]  /*1b860*/  @!P1 SYNCS.PHASECHK.TRANS64 P1, [R2+URZ+0x38810], R3 ;  /* 0x03881003020095a7 */ /* 0x000ee4000802007f */
[----:B---3--:R-:W-:Y:S05]  /*1b870*/  @!P1 BRA `(.L_x_1321) ;  /* 0xfffffffc00f09947 */ /* 0x008fea000383ffff */
[----:B------:R-:W-:Y:S05]  /*1b880*/  BRA `(.L_x_1520) ;  /* 0xfffffed800fc7947 */ /* 0x000fea000383ffff */
.L_x_1325:
[----:B--2---:R2:W4:Y:S02]  /*1b890*/  SYNCS.PHASECHK.TRANS64.TRYWAIT P1, [R13+URZ+0x38850], R20 ;  /* 0x038850140d0075a7 */ /* 0x004524000802017f */
[----:B----4-:R-:W-:Y:S05]  /*1b8a0*/  @!P1 NANOSLEEP.SYNCS 0x989680 ;  /* 0x009896800000995d */ /* 0x010fea0003900000 */
[----:B------:R-:W4:Y:S02]  /*1b8b0*/  @!P1 SYNCS.PHASECHK.TRANS64 P1, [R13+URZ+0x38850], R20 ;  /* 0x038850140d0095a7 */ /* 0x000f24000802007f */
[----:B----4-:R-:W-:Y:S05]  /*1b8c0*/  @!P1 BRA `(.L_x_1325) ;  /* 0xfffffffc00f09947 */ /* 0x010fea000383ffff */
[----:B------:R-:W-:Y:S05]  /*1b8d0*/  BRA `(.L_x_1324) ;  /* 0xfffffedc00287947 */ /* 0x000fea000383ffff */
.L_x_1334:
[----:B-1----:R1:W2:Y:S02]  /*1b8e0*/  SYNCS.PHASECHK.TRANS64.TRYWAIT P2, [R14+URZ+0x38830], R3 ;  /* 0x038830030e0075a7 */ /* 0x0022a4000804017f */
[----:B--2---:R-:W-:Y:S05]  /*1b8f0*/  @!P2 NANOSLEEP.SYNCS 0x989680 ;  /* 0x009896800000a95d */ /* 0x004fea0003900000 */
[----:B------:R-:W2:Y:S02]  /*1b900*/  @!P2 SYNCS.PHASECHK.TRANS64 P2, [R14+URZ+0x38830], R3 ;  /* 0x038830030e00a5a7 */ /* 0x000ea4000804007f */
[----:B--2---:R-:W-:Y:S05]  /*1b910*/  @!P2 BRA `(.L_x_1334) ;  /* 0xfffffffc00f0a947 */ /* 0x004fea000383ffff */
[----:B------:R-:W-:Y:S05]  /*1b920*/  BRA `(.L_x_1333) ;  /* 0xffffff0400d07947 */ /* 0x000fea000383ffff */
.L_x_1339:
[----:B---3--:R3:W4:Y:S02]  /*1b930*/  SYNCS.PHASECHK.TRANS64.TRYWAIT P2, [R14+URZ+0x38850], R3 ;  /* 0x038850030e0075a7 */ /* 0x008724000804017f */
[----:B----4-:R-:W-:Y:S05]  /*1b940*/  @!P2 NANOSLEEP.SYNCS 0x989680 ;  /* 0x009896800000a95d */ /* 0x010fea0003900000 */
[----:B------:R-:W4:Y:S02]  /*1b950*/  @!P2 SYNCS.PHASECHK.TRANS64 P2, [R14+URZ+0x38850], R3 ;  /* 0x038850030e00a5a7 */ /* 0x000f24000804007f */
[----:B----4-:R-:W-:Y:S05]  /*1b960*/  @!P2 BRA `(.L_x_1339) ;  /* 0xfffffffc00f0a947 */ /* 0x010fea000383ffff */
[----:B------:R-:W-:Y:S05]  /*1b970*/  BRA `(.L_x_1338) ;  /* 0xffffff0800747947 */ /* 0x000fea000383ffff */
.L_x_1371:
        /* <DEDUP_REMOVED lines=11> */
.L_x_1522:
[----:B------:R-:W-:Y:S05]  /*1ba30*/  BSYNC B1 ;  /* 0x0000000000017941 */ /* 0x000fea0003800000 */
.L_x_1521:
[----:B------:R-:W-:Y:S05]  /*1ba40*/  BRA `(.L_x_1523) ;  /* 0xffffff8400d07947 */ /* 0x000fea000383ffff */
.L_x_1373:
[----:B------:R-:W-:Y:S01]  /*1ba50*/  BSSY B1, `(.L_x_1524) ;  /* 0x0000006000017945 */ /* 0x000fe20003800000 */
[----:B------:R-:W-:-:S07]  /*1ba60*/  IMAD.MOV.U32 R15, RZ, RZ, -0x1 ;  /* 0xffffffffff0f7424 */ /* 0x000fce00078e00ff */
[----:B01----:R-:W-:Y:S05]  /*1ba70*/  WARPSYNC.COLLECTIVE R15, `(.L_x_1525) ;  /* 0x000000000f0c7348 */ /* 0x003fea0003c00000 */
[----:B------:R-:W-:Y:S02]  /*1ba80*/  ELECT P6, UR62, PT ;  /* 0x00000000003e782f */ /* 0x000fe400038c0000 */
[----:B------:R-:W-:Y:S01]  /*1ba90*/  MOV R14, UR62 ;  /* 0x0000003e000e7c02 */ /* 0x000fe20008000f00 */
[----:B01----:R-:W-:Y:S10]  /*1baa0*/  ENDCOLLECTIVE ;  /* 0x000000000000791b */ /* 0x003ff40003800000 */
.L_x_1525:
[----:B------:R-:W-:Y:S05]  /*1bab0*/  BSYNC B1 ;  /* 0x0000000000017941 */ /* 0x000fea0003800000 */
.L_x_1524:
[----:B------:R-:W-:Y:S05]  /*1bac0*/  BRA `(.L_x_1372) ;  /* 0xffffff8400c87947 */ /* 0x000fea000383ffff */
.L_x_1375:
[----:B-1----:R1:W2:Y:S02]  /*1bad0*/  SYNCS.PHASECHK.TRANS64.TRYWAIT P0, [R23+URZ+0x38820], R3 ;  /* 0x03882003170075a7 */ /* 0x0022a4000800017f */
[----:B--2---:R-:W-:Y:S05]  /*1bae0*/  @!P0 NANOSLEEP.SYNCS 0x989680 ;  /* 0x009896800000895d */ /* 0x004fea0003900000 */
[----:B------:R-:W2:Y:S02]  /*1baf0*/  @!P0 SYNCS.PHASECHK.TRANS64 P0, [R23+URZ+0x38820], R3 ;  /* 0x03882003170085a7 */ /* 0x000ea4000800007f */
[----:B--2---:R-:W-:Y:S05]  /*1bb00*/  @!P0 BRA `(.L_x_1375) ;  /* 0xfffffffc00f08947 */ /* 0x004fea000383ffff */
[----:B------:R-:W-:Y:S05]  /*1bb10*/  BRA `(.L_x_1526) ;  /* 0xffffff8400d87947 */ /* 0x000fea000383ffff */
.L_x_1379:
[----:B-1----:R1:W2:Y:S02]  /*1bb20*/  SYNCS.PHASECHK.TRANS64.TRYWAIT P0, [R3+URZ+0x388a0], R6 ;  /* 0x0388a006030075a7 */ /* 0x0022a4000800017f */
[----:B--2---:R-:W-:Y:S05]  /*1bb30*/  @!P0 NANOSLEEP.SYNCS 0x989680 ;  /* 0x009896800000895d */ /* 0x004fea0003900000 */
[----:B------:R-:W2:Y:S02]  /*1bb40*/  @!P0 SYNCS.PHASECHK.TRANS64 P0, [R3+URZ+0x388a0], R6 ;  /* 0x0388a006030085a7 */ /* 0x000ea4000800007f */
[----:B--2---:R-:W-:Y:S05]  /*1bb50*/  @!P0 BRA `(.L_x_1379) ;  /* 0xfffffffc00f08947 */ /* 0x004fea000383ffff */
[----:B------:R-:W-:Y:S05]  /*1bb60*/  BRA `(.L_x_1527) ;  /* 0xffffff8400f07947 */ /* 0x000fea000383ffff */
.L_x_1384:
[----:B0-----:R0:W2:Y:S02]  /*1bb70*/  SYNCS.PHASECHK.TRANS64.TRYWAIT P0, [R3+URZ+0x388c0], R6 ;  /* 0x0388c006030075a7 */ /* 0x0010a4000800017f */
[----:B--2---:R-:W-:Y:S05]  /*1bb80*/  @!P0 NANOSLEEP.SYNCS 0x989680 ;  /* 0x009896800000895d */ /* 0x004fea0003900000 */
[----:B------:R-:W2:Y:S02]  /*1bb90*/  @!P0 SYNCS.PHASECHK.TRANS64 P0, [R3+URZ+0x388c0], R6 ;  /* 0x0388c006030085a7 */ /* 0x000ea4000800007f */
[----:B--2---:R-:W-:Y:S05]  /*1bba0*/  @!P0 BRA `(.L_x_1384) ;  /* 0xfffffffc00f08947 */ /* 0x004fea000383ffff */
[----:B------:R-:W-:Y:S05]  /*1bbb0*/  BRA `(.L_x_1528) ;  /* 0xffffff88006c7947 */ /* 0x000fea000383ffff */
.L_x_1398:
[----:B-1----:R1:W2:Y:S02]  /*1bbc0*/  SYNCS.PHASECHK.TRANS64.TRYWAIT P1, [R6+URZ+0x388a0], R2 ;  /* 0x0388a002060075a7 */ /* 0x0022a4000802017f */
[----:B--2---:R-:W-:Y:S05]  /*1bbd0*/  @!P1 NANOSLEEP.SYNCS 0x989680 ;  /* 0x009896800000995d */ /* 0x004fea0003900000 */
[----:B------:R-:W2:Y:S02]  /*1bbe0*/  @!P1 SYNCS.PHASECHK.TRANS64 P1, [R6+URZ+0x388a0], R2 ;  /* 0x0388a002060095a7 */ /* 0x000ea4000802007f */
[----:B--2---:R-:W-:Y:S05]  /*1bbf0*/  @!P1 BRA `(.L_x_1398) ;  /* 0xfffffffc00f09947 */ /* 0x004fea000383ffff */
[----:B------:R-:W-:Y:S05]  /*1bc00*/  BRA `(.L_x_1529) ;  /* 0xffffff9000d07947 */ /* 0x000fea000383ffff */
.L_x_1403:
[----:B0-----:R0:W2:Y:S02]  /*1bc10*/  SYNCS.PHASECHK.TRANS64.TRYWAIT P1, [R6+URZ+0x388c0], R2 ;  /* 0x0388c002060075a7 */ /* 0x0010a4000802017f */
[----:B--2---:R-:W-:Y:S05]  /*1bc20*/  @!P1 NANOSLEEP.SYNCS 0x989680 ;  /* 0x009896800000995d */ /* 0x004fea0003900000 */
[----:B------:R-:W2:Y:S02]  /*1bc30*/  @!P1 SYNCS.PHASECHK.TRANS64 P1, [R6+URZ+0x388c0], R2 ;  /* 0x0388c002060095a7 */ /* 0x000ea4000802007f */
[----:B--2---:R-:W-:Y:S05]  /*1bc40*/  @!P1 BRA `(.L_x_1403) ;  /* 0xfffffffc00f09947 */ /* 0x004fea000383ffff */
[----:B------:R-:W-:Y:S05]  /*1bc50*/  BRA `(.L_x_1530) ;  /* 0xffffff9400487947 */ /* 0x000fea000383ffff */
.L_x_1423:
[----:B------:R-:W1:Y:S01]  /*1bc60*/  S2R R11, SR_TID.X ;  /* 0x00000000000b7919 */ /* 0x000e620000002100 */
[----:B------:R-:W-:Y:S01]  /*1bc70*/  BSSY B0, `(.L_x_1531) ;  /* 0x000000a000007945 */ /* 0x000fe20003800000 */
[----:B------:R-:W-:Y:S02]  /*1bc80*/  IMAD.MOV.U32 R12, RZ, RZ, RZ ;  /* 0x000000ffff0c7224 */ /* 0x000fe400078e00ff */
[----:B------:R-:W-:Y:S01]  /*1bc90*/  IMAD.MOV.U32 R15, RZ, RZ, -0x1 ;  /* 0xffffffffff0f7424 */ /* 0x000fe200078e00ff */
[----:B-1----:R-:W-:-:S04]  /*1bca0*/  SHF.R.U32.HI R11, RZ, 0x5, R11 ;  /* 0x00000005ff0b7819 */ /* 0x002fc8000001160b */
[----:B------:R-:W-:-:S05]  /*1bcb0*/  LOP3.LUT R11, R11, 0x3, RZ, 0xc0, !PT ;  /* 0x000000030b0b7812 */ /* 0x000fca00078ec0ff */
[----:B------:R-:W-:Y:S02]  /*1bcc0*/  IMAD.MOV.U32 R13, RZ, RZ, R11 ;  /* 0x000000ffff0d7224 */ /* 0x000fe400078e000b */
[----:B------:R-:W-:-:S07]  /*1bcd0*/  IMAD.MOV.U32 R11, RZ, RZ, 0x1f ;  /* 0x0000001fff0b7424 */ /* 0x000fce00078e00ff */
[----:B0-----:R-:W-:Y:S05]  /*1bce0*/  WARPSYNC.COLLECTIVE R15, `(.L_x_1532) ;  /* 0x000000000f087348 */ /* 0x001fea0003c00000 */
[----:B------:R1:W2:Y:S02]  /*1bcf0*/  SHFL.IDX P6, R14, R13, R12, R11 ;  /* 0x0000000c0d0e7389 */ /* 0x0002a400000c000b */
[----:B012---:R-:W-:Y:S01]  /*1bd00*/  ENDCOLLECTIVE ;  /* 0x000000000000791b */ /* 0x007fe20003800000 */
.L_x_1532:
[----:B------:R-:W-:Y:S05]  /*1bd10*/  BSYNC B0 ;  /* 0x0000000000007941 */ /* 0x000fea0003800000 */
.L_x_1531:
[----:B------:R-:W-:Y:S05]  /*1bd20*/  BRA `(.L_x_1533) ;  /* 0xffffffa800247947 */ /* 0x000fea000383ffff */
.L_x_1426:
[----:B0-----:R0:W1:Y:S02]  /*1bd30*/  SYNCS.PHASECHK.TRANS64.TRYWAIT P0, [R27+URZ+0x38840], R0 ;  /* 0x038840001b0075a7 */ /* 0x001064000800017f */
[----:B-1----:R-:W-:Y:S05]  /*1bd40*/  @!P0 NANOSLEEP.SYNCS 0x989680 ;  /* 0x009896800000895d */ /* 0x002fea0003900000 */
[----:B------:R-:W1:Y:S02]  /*1bd50*/  @!P0 SYNCS.PHASECHK.TRANS64 P0, [R27+URZ+0x38840], R0 ;  /* 0x038840001b0085a7 */ /* 0x000e64000800007f */
[----:B-1----:R-:W-:Y:S05]  /*1bd60*/  @!P0 BRA `(.L_x_1426) ;  /* 0xfffffffc00f08947 */ /* 0x002fea000383ffff */
[----:B------:R-:W-:Y:S05]  /*1bd70*/  BRA `(.L_x_1534) ;  /* 0xffffffa800507947 */ /* 0x000fea000383ffff */
.L_x_1427:
        /* <DEDUP_REMOVED lines=8> */
.L_x_1536:
[----:B------:R-:W-:Y:S05]  /*1be00*/  BSYNC B0 ;  /* 0x0000000000007941 */ /* 0x000fea0003800000 */
.L_x_1535:
        /* <DEDUP_REMOVED lines=9> */
.L_x_1537:
[----:B------:R-:W-:Y:S02]  /*1bea0*/  IMAD.MOV.U32 R13, RZ, RZ, R4 ;  /* 0x000000ffff0d7224 */ /* 0x000fe400078e0004 */
[----:B------:R-:W-:Y:S02]  /*1beb0*/  IMAD.MOV.U32 R12, RZ, RZ, 0x1 ;  /* 0x00000001ff0c7424 */ /* 0x000fe400078e00ff */
[----:B------:R-:W-:-:S07]  /*1bec0*/  IMAD.MOV.U32 R3, RZ, RZ, R14 ;  /* 0x000000ffff037224 */ /* 0x000fce00078e000e */
[----:B------:R-:W-:Y:S05]  /*1bed0*/  WARPSYNC.COLLECTIVE R15, `(.L_x_1538) ;  /* 0x000000000f087348 */ /* 0x000fea0003c00000 */
[----:B------:R0:W1:Y:S02]  /*1bee0*/  SHFL.IDX P6, R14, R13, R12, R11 ;  /* 0x0000000c0d0e7389 */ /* 0x00006400000c000b */
[----:B01----:R-:W-:Y:S01]  /*1bef0*/  ENDCOLLECTIVE ;  /* 0x000000000000791b */ /* 0x003fe20003800000 */
.L_x_1538:
        /* <DEDUP_REMOVED lines=15> */
.L_x_1539:
[----:B------:R-:W-:Y:S02]  /*1bff0*/  @P0 IMAD R6, R5, 0x2, R23 ;  /* 0x0000000205060824 */ /* 0x000fe400078e0217 */
[----:B------:R-:W-:Y:S02]  /*1c000*/  IMAD.MOV.U32 R13, RZ, RZ, R4 ;  /* 0x000000ffff0d7224 */ /* 0x000fe400078e0004 */
[----:B------:R-:W-:Y:S02]  /*1c010*/  IMAD.MOV.U32 R12, RZ, RZ, 0x2 ;  /* 0x00000002ff0c7424 */ /* 0x000fe400078e00ff */
[----:B------:R-:W-:-:S07]  /*1c020*/  IMAD.MOV.U32 R3, RZ, RZ, R14 ;  /* 0x000000ffff037224 */ /* 0x000fce00078e000e */
[----:B------:R-:W-:Y:S05]  /*1c030*/  WARPSYNC.COLLECTIVE R15, `(.L_x_1540) ;  /* 0x000000000f087348 */ /* 0x000fea0003c00000 */
[----:B------:R0:W1:Y:S02]  /*1c040*/  SHFL.IDX P6, R14, R13, R12, R11 ;  /* 0x0000000c0d0e7389 */ /* 0x00006400000c000b */
[----:B01----:R-:W-:Y:S01]  /*1c050*/  ENDCOLLECTIVE ;  /* 0x000000000000791b */ /* 0x003fe20003800000 */
.L_x_1540:
        /* <DEDUP_REMOVED lines=15> */
.L_x_1541:
[----:B------:R-:W-:Y:S02]  /*1c150*/  @P0 IMAD R6, R5, 0x2, R23 ;  /* 0x0000000205060824 */ /* 0x000fe400078e0217 */
[----:B------:R-:W-:Y:S02]  /*1c160*/  IMAD.MOV.U32 R13, RZ, RZ, R4 ;  /* 0x000000ffff0d7224 */ /* 0x000fe400078e0004 */
[----:B------:R-:W-:Y:S02]  /*1c170*/  IMAD.MOV.U32 R12, RZ, RZ, 0x3 ;  /* 0x00000003ff0c7424 */ /* 0x000fe400078e00ff */
[----:B------:R-:W-:-:S07]  /*1c180*/  IMAD.MOV.U32 R3, RZ, RZ, R14 ;  /* 0x000000ffff037224 */ /* 0x000fce00078e000e */
[----:B------:R-:W-:Y:S05]  /*1c190*/  WARPSYNC.COLLECTIVE R15, `(.L_x_1542) ;  /* 0x000000000f087348 */ /* 0x000fea0003c00000 */
[----:B------:R0:W1:Y:S02]  /*1c1a0*/  SHFL.IDX P6, R14, R13, R12, R11 ;  /* 0x0000000c0d0e7389 */ /* 0x00006400000c000b */
[----:B01----:R-:W-:Y:S01]  /*1c1b0*/  ENDCOLLECTIVE ;  /* 0x000000000000791b */ /* 0x003fe20003800000 */
.L_x_1542:
        /* <DEDUP_REMOVED lines=10> */
.L_x_1543:
[----:B------:R-:W-:Y:S01]  /*1c260*/  @!PT LDS RZ, [RZ] ;  /* 0x00000000fffff984 */ /* 0x000fe20000000800 */
[----:B------:R-:W-:Y:S01]  /*1c270*/  @!PT LDS RZ, [RZ] ;  /* 0x00000000fffff984 */ /* 0x000fe20000000800 */
[----:B------:R-:W-:Y:S01]  /*1c280*/  @!PT LDS RZ, [RZ] ;  /* 0x00000000fffff984 */ /* 0x000fe20000000800 */
[----:B------:R1:W-:Y:S01]  /*1c290*/  @P0 LDGSTS.E.BYPASS.LTC128B.128 [R6+0x23400], desc[UR40][R2.64], !P2 ;  /* 0x2340000002060fae */ /* 0x0003e2000d101d68 */
[----:B------:R-:W-:Y:S01]  /*1c2a0*/  IMAD.MOV.U32 R0, RZ, RZ, R14 ;  /* 0x000000ffff007224 */ /* 0x000fe200078e000e */
[----:B------:R-:W-:Y:S06]  /*1c2b0*/  BRA `(.L_x_1544) ;  /* 0xffffffa800247947 */ /* 0x000fec000383ffff */
.L_x_1432:
        /* <DEDUP_REMOVED lines=9> */
.L_x_1545:
[C---:B------:R-:W-:Y:S01]  /*1c350*/  VIADD R10, R17.reuse, 0x10 ;  /* 0x00000010110a7836 */ /* 0x040fe20000000000 */
[C---:B------:R-:W-:Y:S01]  /*1c360*/  ISETP.GE.AND P0, PT, R17.reuse, R2, PT ;  /* 0x000000021100720c */ /* 0x040fe20003f06270 */
[----:B------:R-:W-:-:S03]  /*1c370*/  VIADD R8, R17, 0x20 ;  /* 0x0000002011087836 */ /* 0x000fc60000000000 */
[----:B------:R0:W-:Y:S04]  /*1c380*/  STL [R1+0x20], R10 ;  /* 0x0000200a01007387 */ /* 0x0001e80000100800 */
[----:B------:R0:W-:Y:S01]  /*1c390*/  STL [R1+0x24], R8 ;  /* 0x0000240801007387 */ /* 0x0001e20000100800 */
[----:B------:R-:W-:Y:S02]  /*1c3a0*/  IMAD.MOV.U32 R13, RZ, RZ, R0 ;  /* 0x000000ffff0d7224 */ /* 0x000fe400078e0000 */
[----:B------:R-:W-:-:S07]  /*1c3b0*/  IMAD.MOV.U32 R5, RZ, RZ, R14 ;  /* 0x000000ffff057224 */ /* 0x000fce00078e000e */
[----:B0-----:R-:W-:Y:S05]  /*1c3c0*/  WARPSYNC.COLLECTIVE R15, `(.L_x_1546) ;  /* 0x000000000f087348 */ /* 0x001fea0003c00000 */
[----:B------:R1:W2:Y:S02]  /*1c3d0*/  SHFL.IDX P6, R14, R13, R12, R11 ;  /* 0x0000000c0d0e7389 */ /* 0x0002a400000c000b */
[----:B012---:R-:W-:Y:S01]  /*1c3e0*/  ENDCOLLECTIVE ;  /* 0x000000000000791b */ /* 0x007fe20003800000 */
.L_x_1546:
[----:B------:R-:W-:Y:S02]  /*1c3f0*/  IMAD.MOV.U32 R13, RZ, RZ, R3 ;  /* 0x000000ffff0d7224 */ /* 0x000fe400078e0003 */
[----:B------:R-:W-:Y:S02]  /*1c400*/  IMAD.MOV.U32 R12, RZ, RZ, 0x1 ;  /* 0x00000001ff0c7424 */ /* 0x000fe400078e00ff */
[----:B------:R-:W-:-:S07]  /*1c410*/  IMAD.MOV.U32 R4, RZ, RZ, R14 ;  /* 0x000000ffff047224 */ /* 0x000fce00078e000e */
[----:B------:R-:W-:Y:S05]  /*1c420*/  WARPSYNC.COLLECTIVE R15, `(.L_x_1547) ;  /* 0x000000000f087348 */ /* 0x000fea0003c00000 */
[----:B------:R0:W1:Y:S02]  /*1c430*/  SHFL.IDX P6, R14, R13, R12, R11 ;  /* 0x0000000c0d0e7389 */ /* 0x00006400000c000b */
[----:B01----:R-:W-:Y:S01]  /*1c440*/  ENDCOLLECTIVE ;  /* 0x000000000000791b */ /* 0x003fe20003800000 */
.L_x_1547:
[----:B------:R-:W-:-:S05]  /*1c450*/  @!P0 LEA R4, P2, R7, R4, 0x1 ;  /* 0x0000000407048211 */ /* 0x000fca00078408ff */
[----:B------:R-:W-:-:S05]  /*1c460*/  @!P0 IMAD.X R5, RZ, RZ, R5, P2 ;  /* 0x000000ffff058224 */ /* 0x000fca00010e0605 */
[----:B------:R-:W-:Y:S01]  /*1c470*/  @!PT LDS RZ, [RZ] ;  /* 0x00000000fffff984 */ /* 0x000fe20000000800 */
[----:B------:R-:W-:Y:S01]  /*1c480*/  @!PT LDS RZ, [RZ] ;  /* 0x00000000fffff984 */ /* 0x000fe20000000800 */
[----:B------:R-:W-:Y:S01]  /*1c490*/  @!PT LDS RZ, [RZ] ;  /* 0x00000000fffff984 */ /* 0x000fe20000000800 */
[----:B------:R0:W-:Y:S01]  /*1c4a0*/  @!P0 LDGSTS.E.BYPASS.LTC128B.128 [R26+0x20400], desc[UR40][R4.64], !P1 ;  /* 0x20400000041a8fae */ /* 0x0001e2000c901d68 */
[----:B------:R-:W-:Y:S01]  /*1c4b0*/  IMAD.MOV.U32 R13, RZ, RZ, R0 ;  /* 0x000000ffff0d7224 */ /* 0x000fe200078e0000 */
[----:B------:R-:W-:Y:S01]  /*1c4c0*/  ISETP.GE.AND P0, PT, R10, R2, PT ;  /* 0x000000020a00720c */ /* 0x000fe20003f06270 */
[----:B0-----:R-:W-:-:S12]  /*1c4d0*/  IMAD.MOV.U32 R4, RZ, RZ, R14 ;  /* 0x000000ffff047224 */ /* 0x001fd800078e000e */
[----:B------:R-:W-:Y:S05]  /*1c4e0*/  WARPSYNC.COLLECTIVE R15, `(.L_x_1548) ;  /* 0x000000000f087348 */ /* 0x000fea0003c00000 */
[----:B------:R0:W1:Y:S02]  /*1c4f0*/  SHFL.IDX P6, R14, R13, R12, R11 ;  /* 0x0000000c0d0e7389 */ /* 0x00006400000c000b */
[----:B01----:R-:W-:Y:S01]  /*1c500*/  ENDCOLLECTIVE ;  /* 0x000000000000791b */ /* 0x003fe20003800000 */
.L_x_1548:
[----:B------:R-:W-:Y:S02]  /*1c510*/  IMAD.MOV.U32 R13, RZ, RZ, R3 ;  /* 0x000000ffff0d7224 */ /* 0x000fe400078e0003 */
[----:B------:R-:W-:Y:S02]  /*1c520*/  IMAD.MOV.U32 R12, RZ, RZ, 0x2 ;  /* 0x00000002ff0c7424 */ /* 0x000fe400078e00ff */
[----:B------:R-:W-:-:S07]  /*1c530*/  IMAD.MOV.U32 R5, RZ, RZ, R14 ;  /* 0x000000ffff057224 */ /* 0x000fce00078e000e */
[----:B------:R-:W-:Y:S05]  /*1c540*/  WARPSYNC.COLLECTIVE R15, `(.L_x_1549) ;  /* 0x000000000f087348 */ /* 0x000fea0003c00000 */
[----:B------:R0:W1:Y:S02]  /*1c550*/  SHFL.IDX P6, R14, R13, R12, R11 ;  /* 0x0000000c0d0e7389 */ /* 0x00006400000c000b */
[----:B01----:R-:W-:Y:S01]  /*1c560*/  ENDCOLLECTIVE ;  /* 0x000000000000791b */ /* 0x003fe20003800000 */
.L_x_1549:
        /* <DEDUP_REMOVED lines=10> */
.L_x_1550:
[----:B------:R-:W-:Y:S01]  /*1c610*/  @!PT LDS RZ, [RZ] ;  /* 0x00000000fffff984 */ /* 0x000fe20000000800 */
[----:B------:R-:W-:Y:S01]  /*1c620*/  @!PT LDS RZ, [RZ] ;  /* 0x00000000fffff984 */ /* 0x000fe20000000800 */
[----:B------:R-:W-:Y:S01]  /*1c630*/  @!PT LDS RZ, [RZ] ;  /* 0x00000000fffff984 */ /* 0x000fe20000000800 */
[----:B------:R0:W-:Y:S01]  /*1c640*/  @!P0 LDGSTS.E.BYPASS.LTC128B.128 [R26+0x20c00], desc[UR40][R4.64], !P1 ;  /* 0x20c00000041a8fae */ /* 0x0001e2000c901d68 */
[----:B------:R-:W-:Y:S01]  /*1c650*/  ISETP.GE.AND P0, PT, R8, R2, PT ;  /* 0x000000020800720c */ /* 0x000fe20003f06270 */
[----:B------:R-:W-:Y:S02]  /*1c660*/  IMAD.MOV.U32 R13, RZ, RZ, R3 ;  /* 0x000000ffff0d7224 */ /* 0x000fe400078e0003 */
[----:B------:R-:W-:Y:S02]  /*1c670*/  IMAD.MOV.U32 R12, RZ, RZ, 0x3 ;  /* 0x00000003ff0c7424 */ /* 0x000fe400078e00ff */
[----:B0-----:R-:W-:-:S08]  /*1c680*/  IMAD.MOV.U32 R4, RZ, RZ, R14 ;  /* 0x000000ffff047224 */ /* 0x001fd000078e000e */
[----:B------:R-:W-:Y:S05]  /*1c690*/  WARPSYNC.COLLECTIVE R15, `(.L_x_1551) ;  /* 0x000000000f087348 */ /* 0x000fea0003c00000 */
[----:B------:R0:W1:Y:S02]  /*1c6a0*/  SHFL.IDX P6, R14, R13, R12, R11 ;  /* 0x0000000c0d0e7389 */ /* 0x00006400000c000b */
[----:B01----:R-:W-:Y:S01]  /*1c6b0*/  ENDCOLLECTIVE ;  /* 0x000000000000791b */ /* 0x003fe20003800000 */
.L_x_1551:
        /* <DEDUP_REMOVED lines=10> */
.L_x_1552:
[----:B------:R-:W-:Y:S01]  /*1c760*/  @!PT LDS RZ, [RZ] ;  /* 0x00000000fffff984 */ /* 0x000fe20000000800 */
[----:B------:R-:W-:Y:S01]  /*1c770*/  @!PT LDS RZ, [RZ] ;  /* 0x00000000fffff984 */ /* 0x000fe20000000800 */
[----:B------:R-:W-:Y:S01]  /*1c780*/  @!PT LDS RZ, [RZ] ;  /* 0x00000000fffff984 */ /* 0x000fe20000000800 */
[----:B------:R0:W-:Y:S01]  /*1c790*/  @!P0 LDGSTS.E.BYPASS.LTC128B.128 [R26+0x21400], desc[UR40][R4.64], !P1 ;  /* 0x21400000041a8fae */ /* 0x0001e2000c901d68 */
[----:B------:R-:W-:Y:S01]  /*1c7a0*/  IMAD.MOV.U32 R0, RZ, RZ, R14 ;  /* 0x000000ffff007224 */ /* 0x000fe200078e000e */
[----:B------:R-:W-:Y:S06]  /*1c7b0*/  BRA `(.L_x_1553) ;  /* 0xffffffac00407947 */ /* 0x000fec000383ffff */
.L_x_1436:
[----:B------:R-:W2:Y:S04]  /*1c7c0*/  LDL.LU R10, [R1+0x1c] ;  /* 0x00001c00010a7983 */ /* 0x000ea80000300800 */
[----:B------:R-:W3:Y:S04]  /*1c7d0*/  LDL.LU R9, [R1+0x20] ;  /* 0x0000200001097983 */ /* 0x000ee80000300800 */
[----:B------:R-:W4:Y:S01]  /*1c7e0*/  LDL.LU R8, [R1+0x24] ;  /* 0x0000240001087983 */ /* 0x000f220000300800 */
[----:B------:R-:W-:Y:S01]  /*1c7f0*/  LOP3.LUT R22, R22, 0xffffdfff, RZ, 0xc0, !PT ;  /* 0xffffdfff16167812 */ /* 0x000fe200078ec0ff */
[----:B------:R-:W-:Y:S01]  /*1c800*/  BSSY B0, `(.L_x_1554) ;  /* 0x0000029000007945 */ /* 0x000fe20003800000 */
[----:B------:R-:W-:-:S02]  /*1c810*/  IMAD.MOV.U32 R13, RZ, RZ, R4 ;  /* 0x000000ffff0d7224 */ /* 0x000fc400078e0004 */
[----:B------:R-:W-:Y:S02]  /*1c820*/  IMAD.MOV.U32 R12, RZ, RZ, RZ ;  /* 0x000000ffff0c7224 */ /* 0x000fe400078e00ff */
[----:B------:R-:W-:Y:S02]  /*1c830*/  IMAD.MOV.U32 R11, RZ, RZ, 0x181f ;  /* 0x0000181fff0b7424 */ /* 0x000fe400078e00ff */
[----:B------:R-:W-:Y:S02]  /*1c840*/  IMAD.MOV.U32 R15, RZ, RZ, -0x1 ;  /* 0xffffffffff0f7424 */ /* 0x000fe400078e00ff */
[----:B--2---:R-:W-:-:S05]  /*1c850*/  IMAD R6, R10, R6, RZ ;  /* 0x000000060a067224 */ /* 0x004fca00078e02ff */
[-C--:B------:R-:W-:Y:S02]  /*1c860*/  ISETP.GE.AND P2, PT, R17, R6.reuse, PT ;  /* 0x000000061100720c */ /* 0x080fe40003f46270 */
[-C--:B---3--:R-:W-:Y:S02]  /*1c870*/  ISETP.GE.AND P1, PT, R9, R6.reuse, PT ;  /* 0x000000060900720c */ /* 0x088fe40003f26270 */
[----:B----4-:R-:W-:-:S09]  /*1c880*/  ISETP.GE.AND P0, PT, R8, R6, PT ;  /* 0x000000060800720c */ /* 0x010fd20003f06270 */
[C---:B------:R-:W-:Y:S02]  /*1c890*/  @!P2 LOP3.LUT R2, R0.reuse, 0x40, RZ, 0xc0, !PT ;  /* 0x000000400002a812 */ /* 0x040fe400078ec0ff */
[----:B------:R-:W-:Y:S02]  /*1c8a0*/  @!P1 LOP3.LUT R3, R0, 0x40, RZ, 0xc0, !PT ;  /* 0x0000004000039812 */ /* 0x000fe400078ec0ff */
[----:B------:R-:W-:Y:S02]  /*1c8b0*/  @!P2 SHF.R.U32.HI R2, RZ, 0x2, R2 ;  /* 0x00000002ff02a819 */ /* 0x000fe40000011602 */
[----:B------:R-:W-:Y:S02]  /*1c8c0*/  @!P1 SHF.R.U32.HI R3, RZ, 0x2, R3 ;  /* 0x00000002ff039819 */ /* 0x000fe40000011603 */
[----:B------:R-:W-:Y:S02]  /*1c8d0*/  @!P2 ISETP.NE.U32.AND P6, PT, R2, RZ, PT ;  /* 0x000000ff0200a20c */ /* 0x000fe40003fc5070 */
[----:B------:R-:W-:-:S02]  /*1c8e0*/  @!P2 LOP3.LUT R2, R7, 0x80, RZ, 0xc0, !PT ;  /* 0x000000800702a812 */ /* 0x000fc400078ec0ff */
[----:B------:R-:W-:Y:S02]  /*1c8f0*/  @!P0 LOP3.LUT R8, R0, 0x40, RZ, 0xc0, !PT ;  /* 0x0000004000088812 */ /* 0x000fe400078ec0ff */
[----:B------:R-:W-:Y:S02]  /*1c900*/  @!P2 SHF.R.U32.HI R2, RZ, 0x3, R2 ;  /* 0x00000003ff02a819 */ /* 0x000fe40000011602 */
[----:B------:R-:W-:-:S05]  /*1c910*/  @!P0 SHF.R.U32.HI R8, RZ, 0x2, R8 ;  /* 0x00000002ff088819 */ /* 0x000fca0000011608 */
[----:B------:R-:W-:Y:S02]  /*1c920*/  @P6 LOP3.LUT R22, R22, 0x2000, RZ, 0xfc, !PT ;  /* 0x0000200016166812 */ /* 0x000fe400078efcff */
[----:B------:R-:W-:Y:S02]  /*1c930*/  @!P2 ISETP.NE.U32.AND P6, PT, R2, RZ, PT ;  /* 0x000000ff0200a20c */ /* 0x000fe40003fc5070 */
[----:B------:R-:W-:Y:S02]  /*1c940*/  LOP3.LUT R22, R22, 0xffffefff, RZ, 0xc0, !PT ;  /* 0xffffefff16167812 */ /* 0x000fe400078ec0ff */
[----:B------:R-:W-:-:S04]  /*1c950*/  @!P1 LOP3.LUT R2, R7, 0x80, RZ, 0xc0, !PT ;  /* 0x0000008007029812 */ /* 0x000fc800078ec0ff */
[----:B------:R-:W-:-:S05]  /*1c960*/  @!P1 SHF.R.U32.HI R2, RZ, 0x3, R2 ;  /* 0x00000003ff029819 */ /* 0x000fca0000011602 */
[----:B------:R-:W-:Y:S02]  /*1c970*/  @P6 LOP3.LUT R22, R22, 0x1000, RZ, 0xfc, !PT ;  /* 0x0000100016166812 */ /* 0x000fe400078efcff */
[----:B------:R-:W-:Y:S02]  /*1c980*/  @!P1 ISETP.NE.U32.AND P6, PT, R3, RZ, PT ;  /* 0x000000ff0300920c */ /* 0x000fe40003fc5070 */
[----:B------:R-:W-:-:S11]  /*1c990*/  LOP3.LUT R22, R22, 0xffff7fff, RZ, 0xc0, !PT ;  /* 0xffff7fff16167812 */ /* 0x000fd600078ec0ff */
[----:B------:R-:W-:Y:S02]  /*1c9a0*/  @P6 LOP3.LUT R22, R22, 0x8000, RZ, 0xfc, !PT ;  /* 0x0000800016166812 */ /* 0x000fe400078efcff */
[----:B------:R-:W-:Y:S02]  /*1c9b0*/  @!P1 ISETP.NE.U32.AND P6, PT, R2, RZ, PT ;  /* 0x000000ff0200920c */ /* 0x000fe40003fc5070 */
[----:B------:R-:W-:-:S11]  /*1c9c0*/  LOP3.LUT R22, R22, 0xffffbfff, RZ, 0xc0, !PT ;  /* 0xffffbfff16167812 */ /* 0x000fd600078ec0ff */
        /* <DEDUP_REMOVED lines=12> */
.L_x_1555:
[----:B------:R-:W-:Y:S05]  /*1ca90*/  BSYNC B0 ;  /* 0x0000000000007941 */ /* 0x000fea0003800000 */
.L_x_1554:
        /* <DEDUP_REMOVED lines=11> */
.L_x_1556:
[----:B------:R-:W-:-:S04]  /*1cb50*/  LOP3.LUT R22, R22, 0xfdffffff, RZ, 0xc0, !PT ;  /* 0xfdffffff16167812 */ /* 0x000fc800078ec0ff */
[----:B------:R-:W-:-:S04]  /*1cb60*/  @P3 LOP3.LUT R22, R22, 0x2000000, RZ, 0xfc, !PT ;  /* 0x0200000016163812 */ /* 0x000fc800078efcff */
[C---:B------:R-:W-:Y:S02]  /*1cb70*/  LOP3.LUT P3, RZ, R22.reuse, 0x400, RZ, 0xc0, !PT ;  /* 0x0000040016ff7812 */ /* 0x040fe4000786c0ff */
[----:B------:R-:W-:Y:S01]  /*1cb80*/  LOP3.LUT R22, R22, 0xfeffffff, RZ, 0xc0, !PT ;  /* 0xfeffffff16167812 */ /* 0x000fe200078ec0ff */
[----:B------:R-:W-:-:S03]  /*1cb90*/  IMAD.MOV.U32 R13, RZ, RZ, R4 ;  /* 0x000000ffff0d7224 */ /* 0x000fc600078e0004 */
[----:B------:R-:W-:Y:S01]  /*1cba0*/  @P1 LOP3.LUT R22, R22, 0x1000000, RZ, 0xfc, !PT ;  /* 0x0100000016161812 */ /* 0x000fe200078efcff */
[----:B------:R-:W-:-:S03]  /*1cbb0*/  IMAD.MOV.U32 R12, RZ, RZ, 0x1 ;  /* 0x00000001ff0c7424 */ /* 0x000fc600078e00ff */
[C---:B------:R-:W-:Y:S02]  /*1cbc0*/  LOP3.LUT P1, RZ, R22.reuse, 0x200, RZ, 0xc0, !PT ;  /* 0x0000020016ff7812 */ /* 0x040fe4000782c0ff */
[----:B------:R-:W-:Y:S01]  /*1cbd0*/  LOP3.LUT R22, R22, 0xffdfffff, RZ, 0xc0, !PT ;  /* 0xffdfffff16167812 */ /* 0x000fe200078ec0ff */
[----:B------:R-:W-:-:S03]  /*1cbe0*/  IMAD.MOV.U32 R3, RZ, RZ, R14 ;  /* 0x000000ffff037224 */ /* 0x000fc600078e000e */
[----:B------:R-:W-:Y:S02]  /*1cbf0*/  @P0 LOP3.LUT R22, R22, 0x200000, RZ, 0xfc, !PT ;  /* 0x0020000016160812 */ /* 0x000fe400078efcff */
[----:B------:R-:W-:Y:S02]  /*1cc00*/  @!P2 LEA R3, P6, R20, R3, 0x1 ;  /* 0x000000031403a211 */ /* 0x000fe400078c08ff */
[----:B------:R-:W-:-:S03]  /*1cc10*/  LOP3.LUT P0, RZ, R22, 0x2000, RZ, 0xc0, !PT ;  /* 0x0000200016ff7812 */ /* 0x000fc6000780c0ff */
        /* <DEDUP_REMOVED lines=9> */
[----:B------:R-:W-:-:S03]  /*1ccb0*/  LOP3.LUT P4, RZ, R22, 0x4000000, RZ, 0xc0, !PT ;  /* 0x0400000016ff7812 */ /* 0x000fc6000788c0ff */
[----:B------:R0:W-:Y:S01]  /*1ccc0*/  @!P2 LDGSTS.E.BYPASS.LTC128B.128 [R26+0x28400], desc[UR40][R2.64+0x80], !P3 ;  /* 0x28400080021aafae */ /* 0x0001e2000d901d68 */
[----:B------:R-:W-:-:S03]  /*1ccd0*/  LOP3.LUT P3, RZ, R22, 0x2000000, RZ, 0xc0, !PT ;  /* 0x0200000016ff7812 */ /* 0x000fc6000786c0ff */
        /* <DEDUP_REMOVED lines=9> */
[----:B------:R0:W-:Y:S04]  /*1cd70*/  @!P2 LDGSTS.E.BYPASS.LTC128B.128 [R26+0x32400], desc[UR40][R2.64+0x300], P0 ;  /* 0x32400300021aafae */ /* 0x0001e80008101d68 */
[----:B------:R0:W-:Y:S04]  /*1cd80*/  @!P2 LDGSTS.E.BYPASS.LTC128B.128 [R26+0x34400], desc[UR40][R2.64+0x380], P6 ;  /* 0x34400380021aafae */ /* 0x0001e8000b101d68 */
[----:B0-----:R-:W-:Y:S05]  /*1cd90*/  WARPSYNC.COLLECTIVE R15, `(.L_x_1557) ;  /* 0x000000000f087348 */ /* 0x001fea0003c00000 */
[----:B------:R1:W2:Y:S02]  /*1cda0*/  SHFL.IDX P6, R14, R13, R12, R11 ;  /* 0x0000000c0d0e7389 */ /* 0x0002a400000c000b */
[----:B012---:R-:W-:Y:S01]  /*1cdb0*/  ENDCOLLECTIVE ;  /* 0x000000000000791b */ /* 0x007fe20003800000 */
.L_x_1557:
[----:B------:R-:W-:-:S04]  /*1cdc0*/  @P5 LOP3.LUT R22, R22, 0x800000, RZ, 0xfc, !PT ;  /* 0x0080000016165812 */ /* 0x000fc800078efcff */
[C---:B------:R-:W-:Y:S02]  /*1cdd0*/  LOP3.LUT P5, RZ, R22.reuse, 0x800, RZ, 0xc0, !PT ;  /* 0x0000080016ff7812 */ /* 0x040fe400078ac0ff */
[----:B------:R-:W-:Y:S01]  /*1cde0*/  LOP3.LUT P0, RZ, R22, 0x8000, RZ, 0xc0, !PT ;  /* 0x0000800016ff7812 */ /* 0x000fe2000780c0ff */
[----:B------:R-:W-:Y:S02]  /*1cdf0*/  IMAD.MOV.U32 R13, RZ, RZ, R5 ;  /* 0x000000ffff0d7224 */ /* 0x000fe400078e0005 */
[----:B------:R-:W-:-:S10]  /*1ce00*/  IMAD.MOV.U32 R2, RZ, RZ, R14 ;  /* 0x000000ffff027224 */ /* 0x000fd400078e000e */
[----:B------:R-:W-:Y:S05]  /*1ce10*/  WARPSYNC.COLLECTIVE R15, `(.L_x_1558) ;  /* 0x000000000f087348 */ /* 0x000fea0003c00000 */
[----:B------:R0:W1:Y:S02]  /*1ce20*/  SHFL.IDX P6, R14, R13, R12, R11 ;  /* 0x0000000c0d0e7389 */ /* 0x00006400000c000b */
[----:B01----:R-:W-:Y:S01]  /*1ce30*/  ENDCOLLECTIVE ;  /* 0x000000000000791b */ /* 0x003fe20003800000 */
.L_x_1558:
[----:B------:R-:W-:Y:S02]  /*1ce40*/  IMAD.MOV.U32 R13, RZ, RZ, R4 ;  /* 0x000000ffff0d7224 */ /* 0x000fe400078e0004 */
[----:B------:R-:W-:Y:S02]  /*1ce50*/  IMAD.MOV.U32 R12, RZ, RZ, 0x2 ;  /* 0x00000002ff0c7424 */ /* 0x000fe400078e00ff */
[----:B------:R-:W-:Y:S01]  /*1ce60*/  IMAD.MOV.U32 R3, RZ, RZ, R14 ;  /* 0x000000ffff037224 */ /* 0x000fe200078e000e */
[----:B------:R-:W-:-:S04]  /*1ce70*/  LOP3.LUT P6, RZ, R22, 0x4000, RZ, 0xc0, !PT ;  /* 0x0000400016ff7812 */ /* 0x000fc800078cc0ff */
[----:B------:R-:W-:-:S05]  /*1ce80*/  @!P1 LEA R3, P2, R20, R3, 0x1 ;  /* 0x0000000314039211 */ /* 0x000fca00078408ff */
[----:B------:R-:W-:Y:S01]  /*1ce90*/  @!P1 IMAD.X R2, RZ, RZ, R2, P2 ;  /* 0x000000ffff029224 */ /* 0x000fe200010e0602 */
[C---:B------:R-:W-:Y:S02]  /*1cea0*/  LOP3.LUT P2, RZ, R22.reuse, 0x10000, RZ, 0xc0, !PT ;  /* 0x0001000016ff7812 */ /* 0x040fe4000784c0ff */
[----:B------:R-:W-:Y:S02]  /*1ceb0*/  LOP3.LUT R22, R22, 0xfff7ffff, RZ, 0xc0, !PT ;  /* 0xfff7ffff16167812 */ /* 0x000fe400078ec0ff */
[----:B------:R-:W-:-:S04]  /*1cec0*/  @!P1 LOP3.LUT R3, R3, R2, RZ, 0x3c, !PT ;  /* 0x0000000203039212 */ /* 0x000fc800078e3cff */
[----:B------:R-:W-:-:S04]  /*1ced0*/  @!P1 LOP3.LUT R2, R3, R2, RZ, 0x3c, !PT ;  /* 0x0000000203029212 */ /* 0x000fc800078e3cff */
[----:B------:R-:W-:Y:S02]  /*1cee0*/  @!P1 LOP3.LUT R3, R3, R2, RZ, 0x3c, !PT ;  /* 0x0000000203039212 */ /* 0x000fe400078e3cff */
[----:B------:R-:W-:-:S03]  /*1cef0*/  @P2 LOP3.LUT R22, R22, 0x80000, RZ, 0xfc, !PT ;  /* 0x0008000016162812 */ /* 0x000fc600078efcff */
[----:B------:R-:W-:Y:S01]  /*1cf00*/  @!PT LDS RZ, [RZ] ;  /* 0x00000000fffff984 */ /* 0x000fe20000000800 */
[----:B------:R-:W-:Y:S01]  /*1cf10*/  @!PT LDS RZ, [RZ] ;  /* 0x00000000fffff984 */ /* 0x000fe20000000800 */
[----:B------:R-:W-:Y:S01]  /*1cf20*/  @!PT LDS RZ, [RZ] ;  /* 0x00000000fffff984 */ /* 0x000fe20000000800 */
[----:B------:R0:W-:Y:S01]  /*1cf30*/  @!P1 LDGSTS.E.BYPASS.LTC128B.128 [R26+0x26c00], desc[UR40][R2.64], !P5 ;  /* 0x26c00000021a9fae */ /* 0x0001e2000e901d68 */
[C---:B------:R-:W-:Y:S02]  /*1cf40*/  LOP3.LUT P2, RZ, R22.reuse, 0x400, RZ, 0xc0, !PT ;  /* 0x0000040016ff7812 */ /* 0x040fe4000784c0ff */
[C---:B------:R-:W-:Y:S02]  /*1cf50*/  LOP3.LUT P5, RZ, R22.reuse, 0x800000, RZ, 0xc0, !PT ;  /* 0x0080000016ff7812 */ /* 0x040fe400078ac0ff */
[----:B------:R-:W-:-:S09]  /*1cf60*/  LOP3.LUT R22, R22, 0xffefffff, RZ, 0xc0, !PT ;  /* 0xffefffff16167812 */ /* 0x000fd200078ec0ff */
[----:B------:R-:W-:Y:S01]  /*1cf70*/  @P2 LOP3.LUT R22, R22, 0x100000, RZ, 0xfc, !PT ;  /* 0x0010000016162812 */ /* 0x000fe200078efcff */
[----:B------:R0:W-:Y:S03]  /*1cf80*/  @!P1 LDGSTS.E.BYPASS.LTC128B.128 [R26+0x28c00], desc[UR40][R2.64+0x80], !P2 ;  /* 0x28c00080021a9fae */ /* 0x0001e6000d101d68 */
[C---:B------:R-:W-:Y:S01]  /*1cf90*/  LOP3.LUT P2, RZ, R22.reuse, 0x800, RZ, 0xc0, !PT ;  /* 0x0000080016ff7812 */ /* 0x040fe2000784c0ff */
[----:B------:R0:W-:Y:S01]  /*1cfa0*/  @!P1 LDGSTS.E.BYPASS.LTC128B.128 [R26+0x2ac00], desc[UR40][R2.64+0x100], !P5 ;  /* 0x2ac00100021a9fae */ /* 0x0001e2000e901d68 */
[----:B------:R-:W-:-:S13]  /*1cfb0*/  LOP3.LUT P5, RZ, R22, 0x400000, RZ, 0xc0, !PT ;  /* 0x0040000016ff7812 */ /* 0x000fda00078ac0ff */
[----:B------:R0:W-:Y:S04]  /*1cfc0*/  @!P1 LDGSTS.E.BYPASS.LTC128B.128 [R26+0x2cc00], desc[UR40][R2.64+0x180], !P5 ;  /* 0x2cc00180021a9fae */ /* 0x0001e8000e901d68 */
[----:B------:R0:W-:Y:S04]  /*1cfd0*/  @!P1 LDGSTS.E.BYPASS.LTC128B.128 [R26+0x2ec00], desc[UR40][R2.64+0x200], !P4 ;  /* 0x2ec00200021a9fae */ /* 0x0001e8000e101d68 */
[----:B------:R0:W-:Y:S04]  /*1cfe0*/  @!P1 LDGSTS.E.BYPASS.LTC128B.128 [R26+0x30c00], desc[UR40][R2.64+0x280], !P3 ;  /* 0x30c00280021a9fae */ /* 0x0001e8000d901d68 */
[----:B------:R0:W-:Y:S01]  /*1cff0*/  @!P1 LDGSTS.E.BYPASS.LTC128B.128 [R26+0x32c00], desc[UR40][R2.64+0x300], P0 ;  /* 0x32c00300021a9fae */ /* 0x0001e20008101d68 */
[----:B------:R-:W-:-:S03]  /*1d000*/  LOP3.LUT P0, RZ, R22, 0x200000, RZ, 0xc0, !PT ;  /* 0x0020000016ff7812 */ /* 0x000fc6000780c0ff */
[----:B------:R0:W-:Y:S10]  /*1d010*/  @!P1 LDGSTS.E.BYPASS.LTC128B.128 [R26+0x34c00], desc[UR40][R2.64+0x380], P6 ;  /* 0x34c00380021a9fae */ /* 0x0001f4000b101d68 */
[----:B0-----:R-:W-:Y:S05]  /*1d020*/  WARPSYNC.COLLECTIVE R15, `(.L_x_1559) ;  /* 0x000000000f087348 */ /* 0x001fea0003c00000 */
[----:B------:R1:W2:Y:S02]  /*1d030*/  SHFL.IDX P6, R14, R13, R12, R11 ;  /* 0x0000000c0d0e7389 */ /* 0x0002a400000c000b */
[----:B012---:R-:W-:Y:S01]  /*1d040*/  ENDCOLLECTIVE ;  /* 0x000000000000791b */ /* 0x007fe20003800000 */
.L_x_1559:
[----:B------:R-:W-:Y:S02]  /*1d050*/  IMAD.MOV.U32 R13, RZ, RZ, R5 ;  /* 0x000000ffff0d7224 */ /* 0x000fe400078e0005 */
[----:B------:R-:W-:-:S07]  /*1d060*/  IMAD.MOV.U32 R8, RZ, RZ, R14 ;  /* 0x000000ffff087224 */ /* 0x000fce00078e000e */
[----:B------:R-:W-:Y:S05]  /*1d070*/  WARPSYNC.COLLECTIVE R15, `(.L_x_1560) ;  /* 0x000000000f087348 */ /* 0x000fea0003c00000 */
[----:B------:R0:W1:Y:S02]  /*1d080*/  SHFL.IDX P6, R14, R13, R12, R11 ;  /* 0x0000000c0d0e7389 */ /* 0x00006400000c000b */
[----:B01----:R-:W-:Y:S01]  /*1d090*/  ENDCOLLECTIVE ;  /* 0x000000000000791b */ /* 0x003fe20003800000 */
.L_x_1560:
[----:B------:R-:W-:Y:S02]  /*1d0a0*/  IMAD.MOV.U32 R13, RZ, RZ, R4 ;  /* 0x000000ffff0d7224 */ /* 0x000fe400078e0004 */
[----:B------:R-:W-:Y:S01]  /*1d0b0*/  IMAD.MOV.U32 R12, RZ, RZ, 0x3 ;  /* 0x00000003ff0c7424 */ /* 0x000fe200078e00ff */
[----:B------:R-:W-:Y:S02]  /*1d0c0*/  @!P0 LEA R9, P1, R20, R14, 0x1 ;  /* 0x0000000e14098211 */ /* 0x000fe400078208ff */
[----:B------:R-:W-:-:S03]  /*1d0d0*/  LOP3.LUT P6, RZ, R22, 0x20000, RZ, 0xc0, !PT ;  /* 0x0002000016ff7812 */ /* 0x000fc600078cc0ff */
[----:B------:R-:W-:Y:S01]  /*1d0e0*/  @!P0 IMAD.X R10, RZ, RZ, R8, P1 ;  /* 0x000000ffff0a8224 */ /* 0x000fe200008e0608 */
[----:B------:R-:W-:Y:S01]  /*1d0f0*/  LOP3.LUT P1, RZ, R22, 0x200, RZ, 0xc0, !PT ;  /* 0x0000020016ff7812 */ /* 0x000fe2000782c0ff */
[----:B------:R-:W-:Y:S02]  /*1d100*/  @!P0 IMAD.MOV.U32 R2, RZ, RZ, R9 ;  /* 0x000000ffff028224 */ /* 0x000fe400078e0009 */
[----:B------:R-:W-:-:S05]  /*1d110*/  @!P0 IMAD.MOV.U32 R3, RZ, RZ, R10 ;  /* 0x000000ffff038224 */ /* 0x000fca00078e000a */
[----:B------:R-:W-:Y:S01]  /*1d120*/  @!PT LDS RZ, [RZ] ;  /* 0x00000000fffff984 */ /* 0x000fe20000000800 */
[----:B------:R-:W-:Y:S01]  /*1d130*/  @!PT LDS RZ, [RZ] ;  /* 0x00000000fffff984 */ /* 0x000fe20000000800 */
[----:B------:R-:W-:Y:S01]  /*1d140*/  @!PT LDS RZ, [RZ] ;  /* 0x00000000fffff984 */ /* 0x000fe20000000800 */
[----:B------:R0:W-:Y:S01]  /*1d150*/  @!P0 LDGSTS.E.BYPASS.LTC128B.128 [R26+0x27400], desc[UR40][R2.64], !P2 ;  /* 0x27400000021a8fae */ /* 0x0001e2000d101d68 */
[----:B------:R-:W-:-:S13]  /*1d160*/  LOP3.LUT P2, RZ, R22, 0x100000, RZ, 0xc0, !PT ;  /* 0x0010000016ff7812 */ /* 0x000fda000784c0ff */
[----:B------:R0:W-:Y:S01]  /*1d170*/  @!P0 LDGSTS.E.BYPASS.LTC128B.128 [R26+0x29400], desc[UR40][R2.64+0x80], !P2 ;  /* 0x29400080021a8fae */ /* 0x0001e2000d101d68 */
[----:B------:R-:W-:-:S03]  /*1d180*/  LOP3.LUT P2, RZ, R22, 0x80000, RZ, 0xc0, !PT ;  /* 0x0008000016ff7812 */ /* 0x000fc6000784c0ff */
[----:B------:R0:W-:Y:S04]  /*1d190*/  @!P0 LDGSTS.E.BYPASS.LTC128B.128 [R26+0x2b400], desc[UR40][R2.64+0x100], !P1 ;  /* 0x2b400100021a8fae */ /* 0x0001e8000c901d68 */
[----:B------:R0:W-:Y:S04]  /*1d1a0*/  @!P0 LDGSTS.E.BYPASS.LTC128B.128 [R26+0x2d400], desc[UR40][R2.64+0x180], !P5 ;  /* 0x2d400180021a8fae */ /* 0x0001e8000e901d68 */
[----:B------:R0:W-:Y:S04]  /*1d1b0*/  @!P0 LDGSTS.E.BYPASS.LTC128B.128 [R26+0x2f400], desc[UR40][R2.64+0x200], !P4 ;  /* 0x2f400200021a8fae */ /* 0x0001e8000e101d68 */
[----:B------:R0:W-:Y:S04]  /*1d1c0*/  @!P0 LDGSTS.E.BYPASS.LTC128B.128 [R26+0x31400], desc[UR40][R2.64+0x280], !P3 ;  /* 0x31400280021a8fae */ /* 0x0001e8000d901d68 */
[----:B------:R0:W-:Y:S02]  /*1d1d0*/  @!P0 LDGSTS.E.BYPASS.LTC128B.128 [R26+0x33400], desc[UR40][R2.64+0x300], P6 ;  /* 0x33400300021a8fae */ /* 0x0001e4000b101d68 */
[----:B0-----:R-:W-:Y:S05]  /*1d1e0*/  WARPSYNC.COLLECTIVE R15, `(.L_x_1561) ;  /* 0x000000000f087348 */ /* 0x001fea0003c00000 */
[----:B------:R1:W2:Y:S02]  /*1d1f0*/  SHFL.IDX P6, R14, R13, R12, R11 ;  /* 0x0000000c0d0e7389 */ /* 0x0002a400000c000b */
[----:B012---:R-:W-:Y:S01]  /*1d200*/  ENDCOLLECTIVE ;  /* 0x000000000000791b */ /* 0x007fe20003800000 */
.L_x_1561:
[----:B------:R-:W-:Y:S01]  /*1d210*/  @!PT LDS RZ, [RZ] ;  /* 0x00000000fffff984 */ /* 0x000fe20000000800 */
[----:B------:R-:W-:Y:S01]  /*1d220*/  @!PT LDS RZ, [RZ] ;  /* 0x00000000fffff984 */ /* 0x000fe20000000800 */
[----:B------:R-:W-:Y:S01]  /*1d230*/  @!PT LDS RZ, [RZ] ;  /* 0x00000000fffff984 */ /* 0x000fe20000000800 */
[----:B------:R0:W-:Y:S01]  /*1d240*/  @!P0 LDGSTS.E.BYPASS.LTC128B.128 [R26+0x35400], desc[UR40][R2.64+0x380], P2 ;  /* 0x35400380021a8fae */ /* 0x0001e20009101d68 */
[----:B------:R-:W-:Y:S02]  /*1d250*/  IMAD.MOV.U32 R13, RZ, RZ, R5 ;  /* 0x000000ffff0d7224 */ /* 0x000fe400078e0005 */
[----:B------:R-:W-:-:S07]  /*1d260*/  IMAD.MOV.U32 R4, RZ, RZ, R14 ;  /* 0x000000ffff047224 */ /* 0x000fce00078e000e */
[----:B0-----:R-:W-:Y:S05]  /*1d270*/  WARPSYNC.COLLECTIVE R15, `(.L_x_1562) ;  /* 0x000000000f087348 */ /* 0x001fea0003c00000 */
[----:B------:R1:W2:Y:S02]  /*1d280*/  SHFL.IDX P6, R14, R13, R12, R11 ;  /* 0x0000000c0d0e7389 */ /* 0x0002a400000c000b */
[----:B012---:R-:W-:Y:S01]  /*1d290*/  ENDCOLLECTIVE ;  /* 0x000000000000791b */ /* 0x007fe20003800000 */
.L_x_1562:
[----:B------:R-:W-:Y:S01]  /*1d2a0*/  IMAD.MOV.U32 R2, RZ, RZ, R14 ;  /* 0x000000ffff027224 */ /* 0x000fe200078e000e */
[----:B------:R-:W-:Y:S06]  /*1d2b0*/  BRA `(.L_x_1563) ;  /* 0xffffffb000247947 */ /* 0x000fec000383ffff */
.L_x_1441:
[----:B-1----:R1:W2:Y:S02]  /*1d2c0*/  SYNCS.PHASECHK.TRANS64.TRYWAIT P0, [R23+URZ+0x38820], R0 ;  /* 0x03882000170075a7 */ /* 0x0022a4000800017f */
[----:B--2---:R-:W-:Y:S05]  /*1d2d0*/  @!P0 NANOSLEEP.SYNCS 0x989680 ;  /* 0x009896800000895d */ /* 0x004fea0003900000 */
[----:B------:R-:W2:Y:S02]  /*1d2e0*/  @!P0 SYNCS.PHASECHK.TRANS64 P0, [R23+URZ+0x38820], R0 ;  /* 0x03882000170085a7 */ /* 0x000ea4000800007f */
[----:B--2---:R-:W-:Y:S05]  /*1d2f0*/  @!P0 BRA `(.L_x_1441) ;  /* 0xfffffffc00f08947 */ /* 0x004fea000383ffff */
[----:B------:R-:W-:Y:S05]  /*1d300*/  BRA `(.L_x_1564) ;  /* 0xffffffb000cc7947 */ /* 0x000fea000383ffff */
.L_x_1444:
[----:B-1----:R1:W2:Y:S02]  /*1d310*/  SYNCS.PHASECHK.TRANS64.TRYWAIT P0, [R27+URZ+0x38860], R0 ;  /* 0x038860001b0075a7 */ /* 0x0022a4000800017f */
[----:B--2---:R-:W-:Y:S05]  /*1d320*/  @!P0 NANOSLEEP.SYNCS 0x989680 ;  /* 0x009896800000895d */ /* 0x004fea0003900000 */
[----:B------:R-:W2:Y:S02]  /*1d330*/  @!P0 SYNCS.PHASECHK.TRANS64 P0, [R27+URZ+0x38860], R0 ;  /* 0x038860001b0085a7 */ /* 0x000ea4000800007f */
[----:B--2---:R-:W-:Y:S05]  /*1d340*/  @!P0 BRA `(.L_x_1444) ;  /* 0xfffffffc00f08947 */ /* 0x004fea000383ffff */
[----:B------:R-:W-:Y:S05]  /*1d350*/  BRA `(.L_x_1565) ;  /* 0xffffffb000dc7947 */ /* 0x000fea000383ffff */
.L_x_1445:
        /* <DEDUP_REMOVED lines=8> */
.L_x_1567:
[----:B------:R-:W-:Y:S05]  /*1d3e0*/  BSYNC B0 ;  /* 0x0000000000007941 */ /* 0x000fea0003800000 */
.L_x_1566:
        /* <DEDUP_REMOVED lines=15> */
.L_x_1568:
        /* <DEDUP_REMOVED lines=39> */
.L_x_1569:
[----:B------:R-:W-:Y:S02]  /*1d750*/  IMAD.MOV.U32 R13, RZ, RZ, R5 ;  /* 0x000000ffff0d7224 */ /* 0x000fe400078e0005 */
[----:B------:R-:W-:-:S07]  /*1d760*/  IMAD.MOV.U32 R3, RZ, RZ, R14 ;  /* 0x000000ffff037224 */ /* 0x000fce00078e000e */
[----:B------:R-:W-:Y:S05]  /*1d770*/  WARPSYNC.COLLECTIVE R15, `(.L_x_1570) ;  /* 0x000000000f087348 */ /* 0x000fea0003c00000 */
[----:B------:R0:W1:Y:S02]  /*1d780*/  SHFL.IDX P6, R14, R13, R12, R11 ;  /* 0x0000000c0d0e7389 */ /* 0x00006400000c000b */
[----:B01----:R-:W-:Y:S01]  /*1d790*/  ENDCOLLECTIVE ;  /* 0x000000000000791b */ /* 0x003fe20003800000 */
.L_x_1570:
        /* <DEDUP_REMOVED lines=29> */
.L_x_1571:
[----:B------:R-:W-:Y:S02]  /*1d970*/  IMAD.MOV.U32 R13, RZ, RZ, R5 ;  /* 0x000000ffff0d7224 */ /* 0x000fe400078e0005 */
[----:B------:R-:W-:-:S07]  /*1d980*/  IMAD.MOV.U32 R7, RZ, RZ, R14 ;  /* 0x000000ffff077224 */ /* 0x000fce00078e000e */
[----:B------:R-:W-:Y:S05]  /*1d990*/  WARPSYNC.COLLECTIVE R15, `(.L_x_1572) ;  /* 0x000000000f087348 */ /* 0x000fea0003c00000 */
[----:B------:R0:W1:Y:S02]  /*1d9a0*/  SHFL.IDX P6, R14, R13, R12, R11 ;  /* 0x0000000c0d0e7389 */ /* 0x00006400000c000b */
[----:B01----:R-:W-:Y:S01]  /*1d9b0*/  ENDCOLLECTIVE ;  /* 0x000000000000791b */ /* 0x003fe20003800000 */
.L_x_1572:
        /* <DEDUP_REMOVED lines=29> */
.L_x_1573:
[----:B------:R-:W-:Y:S02]  /*1db90*/  IMAD.MOV.U32 R13, RZ, RZ, R5 ;  /* 0x000000ffff0d7224 */ /* 0x000fe400078e0005 */
[----:B------:R-:W-:-:S07]  /*1dba0*/  IMAD.MOV.U32 R6, RZ, RZ, R14 ;  /* 0x000000ffff067224 */ /* 0x000fce00078e000e */
[----:B------:R-:W-:Y:S05]  /*1dbb0*/  WARPSYNC.COLLECTIVE R15, `(.L_x_1574) ;  /* 0x000000000f087348 */ /* 0x000fea0003c00000 */
[----:B------:R0:W1:Y:S02]  /*1dbc0*/  SHFL.IDX P6, R14, R13, R12, R11 ;  /* 0x0000000c0d0e7389 */ /* 0x00006400000c000b */
[----:B01----:R-:W-:Y:S01]  /*1dbd0*/  ENDCOLLECTIVE ;  /* 0x000000000000791b */ /* 0x003fe20003800000 */
.L_x_1574:
[----:B------:R-:W-:Y:S01]  /*1dbe0*/  IMAD.MOV.U32 R2, RZ, RZ, R14 ;  /* 0x000000ffff027224 */ /* 0x000fe200078e000e */
[----:B------:R-:W-:Y:S06]  /*1dbf0*/  BRA `(.L_x_1575) ;  /* 0xffffffb000747947 */ /* 0x000fec000383ffff */
.L_x_1452:
[----:B0-----:R0:W1:Y:S02]  /*1dc00*/  SYNCS.PHASECHK.TRANS64.TRYWAIT P0, [R6+URZ+0x38840], R21 ;  /* 0x03884015060075a7 */ /* 0x001064000800017f */
[----:B-1----:R-:W-:Y:S05]  /*1dc10*/  @!P0 NANOSLEEP.SYNCS 0x989680 ;  /* 0x009896800000895d */ /* 0x002fea0003900000 */
[----:B------:R-:W1:Y:S02]  /*1dc20*/  @!P0 SYNCS.PHASECHK.TRANS64 P0, [R6+URZ+0x38840], R21 ;  /* 0x03884015060085a7 */ /* 0x000e64000800007f */
[----:B-1----:R-:W-:Y:S05]  /*1dc30*/  @!P0 BRA `(.L_x_1452) ;  /* 0xfffffffc00f08947 */ /* 0x002fea000383ffff */
[----:B------:R-:W-:Y:S05]  /*1dc40*/  BRA `(.L_x_1576) ;  /* 0xffffffb800047947 */ /* 0x000fea000383ffff */
.L_x_1453:
        /* <DEDUP_REMOVED lines=8> */
.L_x_1578:
[----:B------:R-:W-:Y:S05]  /*1dcd0*/  BSYNC B1 ;  /* 0x0000000000017941 */ /* 0x000fea0003800000 */
.L_x_1577:
        /* <DEDUP_REMOVED lines=9> */
.L_x_1579:
[----:B------:R-:W-:Y:S02]  /*1dd70*/  IMAD.MOV.U32 R13, RZ, RZ, R27 ;  /* 0x000000ffff0d7224 */ /* 0x000fe400078e001b */
[----:B------:R-:W-:Y:S02]  /*1dd80*/  IMAD.MOV.U32 R12, RZ, RZ, 0x1 ;  /* 0x00000001ff0c7424 */ /* 0x000fe400078e00ff */
[----:B------:R-:W-:-:S07]  /*1dd90*/  IMAD.MOV.U32 R2, RZ, RZ, R14 ;  /* 0x000000ffff027224 */ /* 0x000fce00078e000e */
[----:B------:R-:W-:Y:S05]  /*1dda0*/  WARPSYNC.COLLECTIVE R15, `(.L_x_1580) ;  /* 0x000000000f087348 */ /* 0x000fea0003c00000 */
[----:B------:R0:W1:Y:S02]  /*1ddb0*/  SHFL.IDX P6, R14, R13, R12, R11 ;  /* 0x0000000c0d0e7389 */ /* 0x00006400000c000b */
[----:B01----:R-:W-:Y:S01]  /*1ddc0*/  ENDCOLLECTIVE ;  /* 0x000000000000791b */ /* 0x003fe20003800000 */
.L_x_1580:
        /* <DEDUP_REMOVED lines=11> */
.L_x_1581:
[----:B------:R-:W-:Y:S02]  /*1de80*/  IMAD.MOV.U32 R13, RZ, RZ, R27 ;  /* 0x000000ffff0d7224 */ /* 0x000fe400078e001b */
[----:B------:R-:W-:Y:S02]  /*1de90*/  IMAD.MOV.U32 R12, RZ, RZ, 0x2 ;  /* 0x00000002ff0c7424 */ /* 0x000fe400078e00ff */
[----:B------:R-:W-:-:S07]  /*1dea0*/  IMAD.MOV.U32 R2, RZ, RZ, R14 ;  /* 0x000000ffff027224 */ /* 0x000fce00078e000e */
[----:B------:R-:W-:Y:S05]  /*1deb0*/  WARPSYNC.COLLECTIVE R15, `(.L_x_1582) ;  /* 0x000000000f087348 */ /* 0x000fea0003c00000 */
[----:B------:R0:W1:Y:S02]  /*1dec0*/  SHFL.IDX P6, R14, R13, R12, R11 ;  /* 0x0000000c0d0e7389 */ /* 0x00006400000c000b */
[----:B01----:R-:W-:Y:S01]  /*1ded0*/  ENDCOLLECTIVE ;  /* 0x000000000000791b */ /* 0x003fe20003800000 */
.L_x_1582:
        /* <DEDUP_REMOVED lines=11> */
.L_x_1583:
[----:B------:R-:W-:Y:S02]  /*1df90*/  IMAD.MOV.U32 R13, RZ, RZ, R27 ;  /* 0x000000ffff0d7224 */ /* 0x000fe400078e001b */
[----:B------:R-:W-:Y:S02]  /*1dfa0*/  IMAD.MOV.U32 R12, RZ, RZ, 0x3 ;  /* 0x00000003ff0c7424 */ /* 0x000fe400078e00ff */
[----:B------:R-:W-:-:S07]  /*1dfb0*/  IMAD.MOV.U32 R2, RZ, RZ, R14 ;  /* 0x000000ffff027224 */ /* 0x000fce00078e000e */
[----:B------:R-:W-:Y:S05]  /*1dfc0*/  WARPSYNC.COLLECTIVE R15, `(.L_x_1584) ;  /* 0x000000000f087348 */ /* 0x000fea0003c00000 */
[----:B------:R0:W1:Y:S02]  /*1dfd0*/  SHFL.IDX P6, R14, R13, R12, R11 ;  /* 0x0000000c0d0e7389 */ /* 0x00006400000c000b */
[----:B01----:R-:W-:Y:S01]  /*1dfe0*/  ENDCOLLECTIVE ;  /* 0x000000000000791b */ /* 0x003fe20003800000 */
.L_x_1584:
        /* <DEDUP_REMOVED lines=11> */
.L_x_1585:
[----:B------:R-:W-:Y:S01]  /*1e0a0*/  IMAD.MOV.U32 R2, RZ, RZ, R14 ;  /* 0x000000ffff027224 */ /* 0x000fe200078e000e */
[----:B------:R-:W-:Y:S06]  /*1e0b0*/  BRA `(.L_x_1586) ;  /* 0xffffffb400947947 */ /* 0x000fec000383ffff */
.L_x_1458:
[----:B---3--:R3:W4:Y:S02]  /*1e0c0*/  SYNCS.PHASECHK.TRANS64.TRYWAIT P0, [R6+URZ+0x38860], R21 ;  /* 0x03886015060075a7 */ /* 0x008724000800017f */
[----:B----4-:R-:W-:Y:S05]  /*1e0d0*/  @!P0 NANOSLEEP.SYNCS 0x989680 ;  /* 0x009896800000895d */ /* 0x010fea0003900000 */
[----:B------:R-:W4:Y:S02]  /*1e0e0*/  @!P0 SYNCS.PHASECHK.TRANS64 P0, [R6+URZ+0x38860], R21 ;  /* 0x03886015060085a7 */ /* 0x000f24000800007f */
[----:B----4-:R-:W-:Y:S05]  /*1e0f0*/  @!P0 BRA `(.L_x_1458) ;  /* 0xfffffffc00f08947 */ /* 0x010fea000383ffff */
[----:B------:R-:W-:Y:S05]  /*1e100*/  BRA `(.L_x_1587) ;  /* 0xffffffb400e47947 */ /* 0x000fea000383ffff */
.L_x_1459:
[----:B------:R-:W-:Y:S01]  /*1e110*/  BSSY B1, `(.L_x_1588) ;  /* 0x0000008000017945 */ /* 0x000fe20003800000 */
[----:B------:R-:W-:Y:S02]  /*1e120*/  IMAD.MOV.U32 R13, RZ, RZ, R10 ;  /* 0x000000ffff0d7224 */ /* 0x000fe400078e000a */
[----:B------:R-:W-:Y:S02]  /*1e130*/  IMAD.MOV.U32 R12, RZ, RZ, RZ ;  /* 0x000000ffff0c7224 */ /* 0x000fe400078e00ff */
[----:B------:R-:W-:Y:S02]  /*1e140*/  IMAD.MOV.U32 R11, RZ, RZ, 0x181f ;  /* 0x0000181fff0b7424 */ /* 0x000fe400078e00ff */
[----:B------:R-:W-:-:S07]  /*1e150*/  IMAD.MOV.U32 R15, RZ, RZ, -0x1 ;  /* 0xffffffffff0f7424 */ /* 0x000fce00078e00ff */
[----:B0-23--:R-:W-:Y:S05]  /*1e160*/  WARPSYNC.COLLECTIVE R15, `(.L_x_1589) ;  /* 0x000000000f087348 */ /* 0x00dfea0003c00000 */
[----:B------:R1:W4:Y:S02]  /*1e170*/  SHFL.IDX P6, R14, R13, R12, R11 ;  /* 0x0000000c0d0e7389 */ /* 0x00032400000c000b */
[----:B01234-:R-:W-:Y:S01]  /*1e180*/  ENDCOLLECTIVE ;  /* 0x000000000000791b */ /* 0x01ffe20003800000 */
.L_x_1589:
[----:B------:R-:W-:Y:S05]  /*1e190*/  BSYNC B1 ;  /* 0x0000000000017941 */ /* 0x000fea0003800000 */
.L_x_1588:
        /* <DEDUP_REMOVED lines=13> */
.L_x_1590:
        /* <DEDUP_REMOVED lines=17> */
.L_x_1591:
        /* <DEDUP_REMOVED lines=16> */
.L_x_1592:
        /* <DEDUP_REMOVED lines=19> */
.L_x_1593:
        /* <DEDUP_REMOVED lines=14> */
.L_x_1594:
        /* <DEDUP_REMOVED lines=16> */
.L_x_1595:
        /* <DEDUP_REMOVED lines=14> */
.L_x_1596:
[----:B------:R-:W-:Y:S05]  /*1e870*/  BRA `(.L_x_1597) ;  /* 0xffffffb400507947 */ /* 0x000fea000383ffff */
.L_x_1467:
        /* <DEDUP_REMOVED lines=8> */
.L_x_1599:
[----:B------:R-:W-:Y:S05]  /*1e900*/  BSYNC B0 ;  /* 0x0000000000007941 */ /* 0x000fea0003800000 */
.L_x_1598:
        /* <DEDUP_REMOVED lines=9> */
.L_x_1600:
        /* <DEDUP_REMOVED lines=18> */
.L_x_1601:
[----:B------:R-:W-:Y:S01]  /*1eac0*/  IMAD.MOV.U32 R12, RZ, RZ, 0x2 ;  /* 0x00000002ff0c7424 */ /* 0x000fe200078e00ff */
[----:B------:R-:W-:-:S05]  /*1ead0*/  SEL R5, R14, RZ, P1 ;  /* 0x000000ff0e057207 */ /* 0x000fca0000800000 */
[----:B------:R-:W-:-:S04]  /*1eae0*/  IMAD.IADD R5, R2, 0x1, R5 ;  /* 0x0000000102057824 */ /* 0x000fc800078e0205 */
[----:B------:R-:W-:-:S07]  /*1eaf0*/  IMAD.MOV.U32 R13, RZ, RZ, R5 ;  /* 0x000000ffff0d7224 */ /* 0x000fce00078e0005 */
[----:B------:R-:W-:Y:S05]  /*1eb00*/  WARPSYNC.COLLECTIVE R15, `(.L_x_1602) ;  /* 0x000000000f087348 */ /* 0x000fea0003c00000 */
[----:B------:R0:W1:Y:S02]  /*1eb10*/  SHFL.UP P6, R14, R13, R12, R11 ;  /* 0x0400000c0d0e7389 */ /* 0x00006400000c000b */
[----:B01----:R-:W-:Y:S01]  /*1eb20*/  ENDCOLLECTIVE ;  /* 0x000000000000791b */ /* 0x003fe20003800000 */
.L_x_1602:
[----:B------:R-:W-:Y:S01]  /*1eb30*/  IMAD.MOV.U32 R12, RZ, RZ, 0x4 ;  /* 0x00000004ff0c7424 */ /* 0x000fe200078e00ff */
[----:B------:R-:W-:-:S05]  /*1eb40*/  SEL R6, R14, RZ, P2 ;  /* 0x000000ff0e067207 */ /* 0x000fca0001000000 */
[----:B------:R-:W-:-:S04]  /*1eb50*/  IMAD.IADD R6, R5, 0x1, R6 ;  /* 0x0000000105067824 */ /* 0x000fc800078e0206 */
[----:B------:R-:W-:-:S07]  /*1eb60*/  IMAD.MOV.U32 R13, RZ, RZ, R6 ;  /* 0x000000ffff0d7224 */ /* 0x000fce00078e0006 */
[----:B------:R-:W-:Y:S05]  /*1eb70*/  WARPSYNC.COLLECTIVE R15, `(.L_x_1603) ;  /* 0x000000000f087348 */ /* 0x000fea0003c00000 */
[----:B------:R0:W1:Y:S02]  /*1eb80*/  SHFL.UP P6, R14, R13, R12, R11 ;  /* 0x0400000c0d0e7389 */ /* 0x00006400000c000b */
[----:B01----:R-:W-:Y:S01]  /*1eb90*/  ENDCOLLECTIVE ;  /* 0x000000000000791b */ /* 0x003fe20003800000 */
.L_x_1603:
[----:B------:R-:W-:Y:S01]  /*1eba0*/  IMAD.MOV.U32 R12, RZ, RZ, 0x8 ;  /* 0x00000008ff0c7424 */ /* 0x000fe200078e00ff */
[----:B------:R-:W-:-:S05]  /*1ebb0*/  SEL R7, R14, RZ, P3 ;  /* 0x000000ff0e077207 */ /* 0x000fca0001800000 */
[----:B------:R-:W-:-:S04]  /*1ebc0*/  IMAD.IADD R7, R6, 0x1, R7 ;  /* 0x0000000106077824 */ /* 0x000fc800078e0207 */
[----:B------:R-:W-:-:S07]  /*1ebd0*/  IMAD.MOV.U32 R13, RZ, RZ, R7 ;  /* 0x000000ffff0d7224 */ /* 0x000fce00078e0007 */
[----:B------:R-:W-:Y:S05]  /*1ebe0*/  WARPSYNC.COLLECTIVE R15, `(.L_x_1604) ;  /* 0x000000000f087348 */ /* 0x000fea0003c00000 */
[----:B------:R0:W1:Y:S02]  /*1ebf0*/  SHFL.UP P6, R14, R13, R12, R11 ;  /* 0x0400000c0d0e7389 */ /* 0x00006400000c000b */
[----:B01----:R-:W-:Y:S01]  /*1ec00*/  ENDCOLLECTIVE ;  /* 0x000000000000791b */ /* 0x003fe20003800000 */
.L_x_1604:
[----:B------:R-:W-:Y:S01]  /*1ec10*/  IMAD.MOV.U32 R12, RZ, RZ, 0x10 ;  /* 0x00000010ff0c7424 */ /* 0x000fe200078e00ff */
[----:B------:R-:W-:-:S05]  /*1ec20*/  SEL R14, R14, RZ, P4 ;  /* 0x000000ff0e0e7207 */ /* 0x000fca0002000000 */
[----:B------:R-:W-:-:S04]  /*1ec30*/  IMAD.IADD R5, R7, 0x1, R14 ;  /* 0x0000000107057824 */ /* 0x000fc800078e020e */
[----:B------:R-:W-:-:S07]  /*1ec40*/  IMAD.MOV.U32 R13, RZ, RZ, R5 ;  /* 0x000000ffff0d7224 */ /* 0x000fce00078e0005 */
[----:B------:R-:W-:Y:S05]  /*1ec50*/  WARPSYNC.COLLECTIVE R15, `(.L_x_1605) ;  /* 0x000000000f087348 */ /* 0x000fea0003c00000 */
[----:B------:R0:W1:Y:S02]  /*1ec60*/  SHFL.UP P6, R14, R13, R12, R11 ;  /* 0x0400000c0d0e7389 */ /* 0x00006400000c000b */
[----:B01----:R-:W-:Y:S01]  /*1ec70*/  ENDCOLLECTIVE ;  /* 0x000000000000791b */ /* 0x003fe20003800000 */
.L_x_1605:
        /* <DEDUP_REMOVED lines=8> */
.L_x_1606:
[----:B------:R-:W-:Y:S05]  /*1ed00*/  BRA `(.L_x_1607) ;  /* 0xffffffb400e47947 */ /* 0x000fea000383ffff */
.L_x_1472:
        /* <DEDUP_REMOVED lines=8> */
.L_x_1609:
[----:B------:R-:W-:Y:S05]  /*1ed90*/  BSYNC B0 ;  /* 0x0000000000007941 */ /* 0x000fea0003800000 */
.L_x_1608:
        /* <DEDUP_REMOVED lines=8> */
.L_x_1610:
[----:B------:R-:W-:Y:S01]  /*1ee20*/  IMAD.MOV.U32 R12, RZ, RZ, 0x4 ;  /* 0x00000004ff0c7424 */ /* 0x000fe200078e00ff */
[----:B------:R-:W-:-:S05]  /*1ee30*/  SEL R14, R14, RZ, P2 ;  /* 0x000000ff0e0e7207 */ /* 0x000fca0001000000 */
[----:B------:R-:W-:-:S04]  /*1ee40*/  IMAD.IADD R3, R13, 0x1, R14 ;  /* 0x000000010d037824 */ /* 0x000fc800078e020e */
[----:B------:R-:W-:-:S07]  /*1ee50*/  IMAD.MOV.U32 R13, RZ, RZ, R3 ;  /* 0x000000ffff0d7224 */ /* 0x000fce00078e0003 */
[----:B------:R-:W-:Y:S05]  /*1ee60*/  WARPSYNC.COLLECTIVE R15, `(.L_x_1611) ;  /* 0x000000000f087348 */ /* 0x000fea0003c00000 */
[----:B------:R0:W1:Y:S02]  /*1ee70*/  SHFL.UP P6, R14, R13, R12, R11 ;  /* 0x0400000c0d0e7389 */ /* 0x00006400000c000b */
[----:B01----:R-:W-:Y:S01]  /*1ee80*/  ENDCOLLECTIVE ;  /* 0x000000000000791b */ /* 0x003fe20003800000 */
.L_x_1611:
[----:B------:R-:W-:Y:S01]  /*1ee90*/  IMAD.MOV.U32 R12, RZ, RZ, 0x8 ;  /* 0x00000008ff0c7424 */ /* 0x000fe200078e00ff */
[----:B------:R-:W-:-:S05]  /*1eea0*/  SEL R14, R14, RZ, P3 ;  /* 0x000000ff0e0e7207 */ /* 0x000fca0001800000 */
[----:B------:R-:W-:-:S04]  /*1eeb0*/  IMAD.IADD R5, R3, 0x1, R14 ;  /* 0x0000000103057824 */ /* 0x000fc800078e020e */
[----:B------:R-:W-:-:S07]  /*1eec0*/  IMAD.MOV.U32 R13, RZ, RZ, R5 ;  /* 0x000000ffff0d7224 */ /* 0x000fce00078e0005 */
[----:B------:R-:W-:Y:S05]  /*1eed0*/  WARPSYNC.COLLECTIVE R15, `(.L_x_1612) ;  /* 0x000000000f087348 */ /* 0x000fea0003c00000 */
[----:B------:R0:W1:Y:S02]  /*1eee0*/  SHFL.UP P6, R14, R13, R12, R11 ;  /* 0x0400000c0d0e7389 */ /* 0x00006400000c000b */
[----:B01----:R-:W-:Y:S01]  /*1eef0*/  ENDCOLLECTIVE ;  /* 0x000000000000791b */ /* 0x003fe20003800000 */
.L_x_1612:
[----:B------:R-:W-:Y:S01]  /*1ef00*/  IMAD.MOV.U32 R12, RZ, RZ, 0x10 ;  /* 0x00000010ff0c7424 */ /* 0x000fe200078e00ff */
[----:B------:R-:W-:-:S05]  /*1ef10*/  SEL R6, R14, RZ, P4 ;  /* 0x000000ff0e067207 */ /* 0x000fca0002000000 */
[----:B------:R-:W-:-:S04]  /*1ef20*/  IMAD.IADD R6, R5, 0x1, R6 ;  /* 0x0000000105067824 */ /* 0x000fc800078e0206 */
[----:B------:R-:W-:-:S07]  /*1ef30*/  IMAD.MOV.U32 R13, RZ, RZ, R6 ;  /* 0x000000ffff0d7224 */ /* 0x000fce00078e0006 */
[----:B------:R-:W-:Y:S05]  /*1ef40*/  WARPSYNC.COLLECTIVE R15, `(.L_x_1613) ;  /* 0x000000000f087348 */ /* 0x000fea0003c00000 */
[----:B------:R0:W1:Y:S02]  /*1ef50*/  SHFL.UP P6, R14, R13, R12, R11 ;  /* 0x0400000c0d0e7389 */ /* 0x00006400000c000b */
[----:B01----:R-:W-:Y:S01]  /*1ef60*/  ENDCOLLECTIVE ;  /* 0x000000000000791b */ /* 0x003fe20003800000 */
.L_x_1613:
        /* <DEDUP_REMOVED lines=8> */
.L_x_1614:
[----:B------:R-:W-:Y:S05]  /*1eff0*/  BRA `(.L_x_1615) ;  /* 0xffffffb400c47947 */ /* 0x000fea000383ffff */
.L_x_1474:
[----:B------:R-:W-:Y:S01]  /*1f000*/  BSSY B0, `(.L_x_1616) ;  /* 0x0000006000007945 */ /* 0x000fe20003800000 */
[----:B------:R-:W-:Y:S01]  /*1f010*/  PLOP3.LUT P6, PT, P6, PT, PT, 0x8, 0x0 ;  /* 0x000000000000781c */ /* 0x000fe200037ce170 */
[----:B------:R-:W-:-:S12]  /*1f020*/  IMAD.MOV.U32 R15, RZ, RZ, -0x1 ;  /* 0xffffffffff0f7424 */ /* 0x000fd800078e00ff */
[----:B0-----:R-:W-:Y:S05]  /*1f030*/  WARPSYNC.COLLECTIVE R15, `(.L_x_1617) ;  /* 0x000000000f087348 */ /* 0x001fea0003c00000 */
[----:B------:R-:W-:Y:S01]  /*1f040*/  VOTE.ANY R14, PT, P6 ;  /* 0x00000000000e7806 */ /* 0x000fe200030e0100 */
[----:B0-----:R-:W-:Y:S06]  /*1f050*/  ENDCOLLECTIVE ;  /* 0x000000000000791b */ /* 0x001fec0003800000 */
.L_x_1617:
[----:B------:R-:W-:Y:S05]  /*1f060*/  BSYNC B0 ;  /* 0x0000000000007941 */ /* 0x000fea0003800000 */
.L_x_1616:
        /* <DEDUP_REMOVED lines=9> */
.L_x_1618:
[----:B------:R-:W-:Y:S01]  /*1f100*/  IMAD.MOV.U32 R17, RZ, RZ, R14 ;  /* 0x000000ffff117224 */ /* 0x000fe200078e000e */
[----:B------:R-:W-:Y:S06]  /*1f110*/  BRA `(.L_x_1619) ;  /* 0xffffffb400b47947 */ /* 0x000fec000383ffff */
.L_x_1476:
[----:B------:R-:W-:Y:S01]  /*1f120*/  BSSY B0, `(.L_x_1620) ;  /* 0x0000007000007945 */ /* 0x000fe20003800000 */
[----:B------:R-:W-:Y:S02]  /*1f130*/  IMAD.MOV.U32 R13, RZ, RZ, R3 ;  /* 0x000000ffff0d7224 */ /* 0x000fe400078e0003 */
[----:B------:R-:W-:Y:S02]  /*1f140*/  IMAD.MOV.U32 R11, RZ, RZ, 0x1f ;  /* 0x0000001fff0b7424 */ /* 0x000fe400078e00ff */
[----:B------:R-:W-:-:S07]  /*1f150*/  IMAD.MOV.U32 R15, RZ, RZ, -0x1 ;  /* 0xffffffffff0f7424 */ /* 0x000fce00078e00ff */
[----:B012---:R-:W-:Y:S05]  /*1f160*/  WARPSYNC.COLLECTIVE R15, `(.L_x_1621) ;  /* 0x000000000f087348 */ /* 0x007fea0003c00000 */
[----:B------:R3:W4:Y:S02]  /*1f170*/  SHFL.IDX P6, R14, R13, R12, R11 ;  /* 0x0000000c0d0e7389 */ /* 0x00072400000c000b */
[----:B01234-:R-:W-:Y:S01]  /*1f180*/  ENDCOLLECTIVE ;  /* 0x000000000000791b */ /* 0x01ffe20003800000 */
.L_x_1621:
[----:B------:R-:W-:Y:S05]  /*1f190*/  BSYNC B0 ;  /* 0x0000000000007941 */ /* 0x000fea0003800000 */
.L_x_1620:
[----:B------:R-:W-:Y:S05]  /*1f1a0*/  BRA `(.L_x_1475) ;  /* 0xffffffb400ac7947 */ /* 0x000fea000383ffff */
.L_x_1480:
[----:B0-----:R0:W1:Y:S02]  /*1f1b0*/  SYNCS.PHASECHK.TRANS64.TRYWAIT P0, [R4+URZ+0x38820], R0 ;  /* 0x03882000040075a7 */ /* 0x001064000800017f */
[----:B-1----:R-:W-:Y:S05]  /*1f1c0*/  @!P0 NANOSLEEP.SYNCS 0x989680 ;  /* 0x009896800000895d */ /* 0x002fea0003900000 */
[----:B------:R-:W1:Y:S02]  /*1f1d0*/  @!P0 SYNCS.PHASECHK.TRANS64 P0, [R4+URZ+0x38820], R0 ;  /* 0x03882000040085a7 */ /* 0x000e64000800007f */
[----:B-1----:R-:W-:Y:S05]  /*1f1e0*/  @!P0 BRA `(.L_x_1480) ;  /* 0xfffffffc00f08947 */ /* 0x002fea000383ffff */
[----:B------:R-:W-:Y:S05]  /*1f1f0*/  BRA `(.L_x_1622) ;  /* 0xffffffb800987947 */ /* 0x000fea000383ffff */
.L_x_1481:
        /* <DEDUP_REMOVED lines=11> */
.L_x_1624:
[----:B------:R-:W-:Y:S05]  /*1f2b0*/  BSYNC B0 ;  /* 0x0000000000007941 */ /* 0x000fea0003800000 */
.L_x_1623:
[----:B------:R-:W-:Y:S05]  /*1f2c0*/  BRA `(.L_x_1625) ;  /* 0xffffffb800807947 */ /* 0x000fea000383ffff */
.L_x_1482:
[----:B------:R-:W-:Y:S01]  /*1f2d0*/  BSSY B0, `(.L_x_1626) ;  /* 0x0000006000007945 */ /* 0x000fe20003800000 */
[----:B------:R-:W-:-:S07]  /*1f2e0*/  IMAD.MOV.U32 R15, RZ, RZ, -0x1 ;  /* 0xffffffffff0f7424 */ /* 0x000fce00078e00ff */
[----:B0-23--:R-:W-:Y:S05]  /*1f2f0*/  WARPSYNC.COLLECTIVE R15, `(.L_x_1627) ;  /* 0x000000000f0c7348 */ /* 0x00dfea0003c00000 */
[----:B------:R-:W-:Y:S02]  /*1f300*/  ELECT P6, UR62, PT ;  /* 0x00000000003e782f */ /* 0x000fe400038c0000 */
[----:B------:R-:W-:Y:S01]  /*1f310*/  MOV R14, UR62 ;  /* 0x0000003e000e7c02 */ /* 0x000fe20008000f00 */
[----:B0-23--:R-:W-:Y:S10]  /*1f320*/  ENDCOLLECTIVE ;  /* 0x000000000000791b */ /* 0x00dff40003800000 */
.L_x_1627:
[----:B------:R-:W-:Y:S05]  /*1f330*/  BSYNC B0 ;  /* 0x0000000000007941 */ /* 0x000fea0003800000 */
.L_x_1626:
[----:B------:R-:W-:Y:S05]  /*1f340*/  BRA `(.L_x_1628) ;  /* 0xffffffb800747947 */ /* 0x000fea000383ffff */
.L_x_1484:
[----:B0-----:R0:W1:Y:S02]  /*1f350*/  SYNCS.PHASECHK.TRANS64.TRYWAIT P1, [R5+URZ+0x38840], R0 ;  /* 0x03884000050075a7 */ /* 0x001064000802017f */
[----:B-1----:R-:W-:Y:S05]  /*1f360*/  @!P1 NANOSLEEP.SYNCS 0x989680 ;  /* 0x009896800000995d */ /* 0x002fea0003900000 */
[----:B------:R-:W1:Y:S02]  /*1f370*/  @!P1 SYNCS.PHASECHK.TRANS64 P1, [R5+URZ+0x38840], R0 ;  /* 0x03884000050095a7 */ /* 0x000e64000802007f */
[----:B-1----:R-:W-:Y:S05]  /*1f380*/  @!P1 BRA `(.L_x_1484) ;  /* 0xfffffffc00f09947 */ /* 0x002fea000383ffff */
[----:B------:R-:W-:Y:S05]  /*1f390*/  BRA `(.L_x_1629) ;  /* 0xffffffb800947947 */ /* 0x000fea000383ffff */
.L_x_1486:
[----:B-1----:R1:W4:Y:S02]  /*1f3a0*/  SYNCS.PHASECHK.TRANS64.TRYWAIT P1, [R25+URZ+0x38840], R2 ;  /* 0x03884002190075a7 */ /* 0x002324000802017f */
[----:B----4-:R-:W-:Y:S05]  /*1f3b0*/  @!P1 NANOSLEEP.SYNCS 0x989680 ;  /* 0x009896800000995d */ /* 0x010fea0003900000 */
[----:B------:R-:W4:Y:S02]  /*1f3c0*/  @!P1 SYNCS.PHASECHK.TRANS64 P1, [R25+URZ+0x38840], R2 ;  /* 0x03884002190095a7 */ /* 0x000f24000802007f */
[----:B----4-:R-:W-:Y:S05]  /*1f3d0*/  @!P1 BRA `(.L_x_1486) ;  /* 0xfffffffc00f09947 */ /* 0x010fea000383ffff */
[----:B------:R-:W-:Y:S05]  /*1f3e0*/  BRA `(.L_x_1630) ;  /* 0xffffffb800a07947 */ /* 0x000fea000383ffff */
.L_x_1488:
[----:B----4-:R4:W0:Y:S02]  /*1f3f0*/  SYNCS.PHASECHK.TRANS64.TRYWAIT P1, [R5+URZ+0x38860], R0 ;  /* 0x03886000050075a7 */ /* 0x010824000802017f */
[----:B0-----:R-:W-:Y:S05]  /*1f400*/  @!P1 NANOSLEEP.SYNCS 0x989680 ;  /* 0x009896800000995d */ /* 0x001fea0003900000 */
[----:B------:R-:W0:Y:S02]  /*1f410*/  @!P1 SYNCS.PHASECHK.TRANS64 P1, [R5+URZ+0x38860], R0 ;  /* 0x03886000050095a7 */ /* 0x000e24000802007f */
[----:B0-----:R-:W-:Y:S05]  /*1f420*/  @!P1 BRA `(.L_x_1488) ;  /* 0xfffffffc00f09947 */ /* 0x001fea000383ffff */
[----:B------:R-:W-:Y:S05]  /*1f430*/  BRA `(.L_x_1631) ;  /* 0xffffffb8009c7947 */ /* 0x000fea000383ffff */
.L_x_1632:
        /* <DEDUP_REMOVED lines=12> */
.L_x_5638:


//--------------------- .text._ZN7cutlass13device_kernelIN5flash11enable_sm90INS1_16FlashAttnFwdSm90INS1_25CollectiveMainloopFwdSm90ILi2EN4cute5tupleIJNS5_1CILi1EEES8_S8_EEENS6_IJNS7_ILi64EEESA_SA_EEELi512ENS_10bfloat16_tEfNS_4arch4Sm90ELb0ELb1ELb0ELb0ELb1ELb0ELb0ELb0ELb0ELb1ELb0ELb0EEENS1_21CollectiveEpilogueFwdINS6_IJSA_NS7_ILi512EEESA_EEES9_SC_SE_Li256ELb0ELb1ELb0ELb0EEENS1_30DynamicPersistentTileSchedulerILi256ELi128ELb0ELb1ELb1EEEEEEEEEvNT_6ParamsE --------------------------
	.section	.text._ZN7cutlass13device_kernelIN5flash11enable_sm90INS1_16FlashAttnFwdSm90INS1_25CollectiveMainloopFwdSm90ILi2EN4cute5tupleIJNS5_1CILi1EEES8_S8_EEENS6_IJNS7_ILi64EEESA_SA_EEELi512ENS_10bfloat16_tEfNS_4arch4Sm90ELb0ELb1ELb0ELb0ELb1ELb0ELb0ELb0ELb0ELb1ELb0ELb0EEENS1_21CollectiveEpilogueFwdINS6_IJSA_NS7_ILi512EEESA_EEES9_SC_SE_Li256ELb0ELb1ELb0ELb0EEENS1_30DynamicPersistentTileSchedulerILi256ELi128ELb0ELb1ELb1EEEEEEEEEvNT_6ParamsE,"ax",@progbits
	.align	128
.text._ZN7cutlass13device_kernelIN5flash11enable_sm90INS1_16FlashAttnFwdSm90INS1_25CollectiveMainloopFwdSm90ILi2EN4cute5tupleIJNS5_1CILi1EEES8_S8_EEENS6_IJNS7_ILi64EEESA_SA_EEELi512ENS_10bfloat16_tEfNS_4arch4Sm90ELb0ELb1ELb0ELb0ELb1ELb0ELb0ELb0ELb0ELb1ELb0ELb0EEENS1_21CollectiveEpilogueFwdINS6_IJSA_NS7_ILi512EEESA_EEES9_SC_SE_Li256ELb0ELb1ELb0ELb0EEENS1_30DynamicPersistentTileSchedulerILi256ELi128ELb0ELb1ELb1EEEEEEEEEvNT_6ParamsE:
        .type           _ZN7cutlass13device_kernelIN5flash11enable_sm90INS1_16FlashAttnFwdSm90INS1_25CollectiveMainloopFwdSm90ILi2EN4cute5tupleIJNS5_1CILi1EEES8_S8_EEENS6_IJNS7_ILi64EEESA_SA_EEELi512ENS_10bfloat16_tEfNS_4arch4Sm90ELb0ELb1ELb0ELb0ELb1ELb0ELb0ELb0ELb0ELb1ELb0ELb0EEENS1_21CollectiveEpilogueFwdINS6_IJSA_NS7_ILi512EEESA_EEES9_SC_SE_Li256ELb0ELb1ELb0ELb0EEENS1_30DynamicPersistentTileSchedulerILi256ELi128ELb0ELb1ELb1EEEEEEEEEvNT_6ParamsE,@function
        .size           _ZN7cutlass13device_kernelIN5flash11enable_sm90INS1_16FlashAttnFwdSm90INS1_25CollectiveMainloopFwdSm90ILi2EN4cute5tupleIJNS5_1CILi1EEES8_S8_EEENS6_IJNS7_ILi64EEESA_SA_EEELi512ENS_10bfloat16_tEfNS_4arch4Sm90ELb0ELb1ELb0ELb0ELb1ELb0ELb0ELb0ELb0ELb1ELb0ELb0EEENS1_21CollectiveEpilogueFwdINS6_IJSA_NS7_ILi512EEESA_EEES9_SC_SE_Li256ELb0ELb1ELb0ELb0EEENS1_30DynamicPersistentTileSchedulerILi256ELi128ELb0ELb1ELb1EEEEEEEEEvNT_6ParamsE,(.L_x_5639 - _ZN7cutlass13device_kernelIN5flash11enable_sm90INS1_16FlashAttnFwdSm90INS1_25CollectiveMainloopFwdSm90ILi2EN4cute5tupleIJNS5_1CILi1EEES8_S8_EEENS6_IJNS7_ILi64EEESA_SA_EEELi512ENS_10bfloat16_tEfNS_4arch4Sm90ELb0ELb1ELb0ELb0ELb1ELb0ELb0ELb0ELb0ELb1ELb0ELb0EEENS1_21CollectiveEpilogueFwdINS6_IJSA_NS7_ILi512EEESA_EEES9_SC_SE_Li256ELb0ELb1ELb0ELb0EEENS1_30DynamicPersistentTileSchedulerILi256ELi128ELb0ELb1ELb1EEEEEEEEEvNT_6ParamsE)
        .other          _ZN7cutlass13device_kernelIN5flash11enable_sm90INS1_16FlashAttnFwdSm90INS1_25CollectiveMainloopFwdSm90ILi2EN4cute5tupleIJNS5_1CILi1EEES8_S8_EEENS6_IJNS7_ILi64EEESA_SA_EEELi512ENS_10bfloat16_tEfNS_4arch4Sm90ELb0ELb1ELb0ELb0ELb1ELb0ELb0ELb0ELb0ELb1ELb0ELb0EEENS1_21CollectiveEpilogueFwdINS6_IJSA_NS7_ILi512EEESA_EEES9_SC_SE_Li256ELb0ELb1ELb0ELb0EEENS1_30DynamicPersistentTileSchedulerILi256ELi128ELb0ELb1ELb1EEEEEEEEEvNT_6ParamsE,@"STO_CUDA_ENTRY STV_DEFAULT"
_ZN7cutlass13device_kernelIN5flash11enable_sm90INS1_16FlashAttnFwdSm90INS1_25CollectiveMainloopFwdSm90ILi2EN4cute5tupleIJNS5_1CILi1EEES8_S8_EEENS6_IJNS7_ILi64EEESA_SA_EEELi512ENS_10bfloat16_tEfNS_4arch4Sm90ELb0ELb1ELb0ELb0ELb1ELb0ELb0ELb0ELb0ELb1ELb0ELb0EEENS1_21CollectiveEpilogueFwdINS6_IJSA_NS7_ILi512EEESA_EEES9_SC_SE_Li256ELb0ELb1ELb0ELb0EEENS1_30DynamicPersistentTileSchedulerILi256ELi128ELb0ELb1ELb1EEEEEEEEEvNT_6ParamsE:
        /* <DEDUP_REMOVED lines=41> */
.L_x_1633:
        /* <DEDUP_REMOVED lines=22> */
.L_x_1634:
        /* <DEDUP_REMOVED lines=18> */
.L_x_1635:
        /* <DEDUP_REMOVED lines=22> */
.L_x_1636:
        /* <DEDUP_REMOVED lines=23> */
.L_x_1637:
        /* <DEDUP_REMOVED lines=8> */
.L_x_1639:
[----:B------:R-:W-:-:S08]  /*0860*/  NOP ;  /* 0x0000000000007918 */ /* 0x000fd00000000000 */
[----:B------:R-:W0:Y:S02]  /*0870*/  USETMAXREG.TRY_ALLOC.CTAPOOL UP0, 0xe8 ;  /* 0x000000e8000079c8 */ /* 0x000e240008000600 */
[----:B0-----:R-:W-:-:S13]  /*0880*/  PLOP3.LUT P0, PT, PT, PT, UP0, 0x80, 0x0 ;  /* 0x000000000000781c */ /* 0x001fda0003f0f008 */
[----:B------:R-:W-:Y:S05]  /*0890*/  @!P0 BRA `(.L_x_1639) ;  /* 0xfffffffc00f08947 */ /* 0x000fea000383ffff */
[----:B------:R-:W-:Y:S01]  /*08a0*/  LOP3.LUT R2, R0, 0xffffff80, RZ, 0xc0, !PT ;  /* 0xffffff8000027812 */ /* 0x000fe200078ec0ff */
[----:B------:R-:W0:Y:S08]  /*08b0*/  S2UR UR4, SR_CTAID.X ;  /* 0x00000000000479c3 */ /* 0x000e300000002500 */
[----:B------:R-:W-:Y:S06]  /*08c0*/  BAR.ARV 0x4, 0x180 ;  /* 0x0106000000007b1d */ /* 0x000fec0000002000 */
[----:B------:R-:W-:-:S02]  /*08d0*/  ISETP.NE.AND P0, PT, R2, 0x80, PT ;  /* 0x000000800200780c */ /* 0x000fc40003f05270 */
[----:B------:R-:W0:Y:S11]  /*08e0*/  LDC R2, c[0x0][0xc38] ;  /* 0x00030e00ff027b82 */ /* 0x000e360000000800 */
        /* <DEDUP_REMOVED lines=17> */
[CC--:B------:R-:W-:Y:S02]  /*0a00*/  LEA.HI R6, R3.reuse, R0.reuse, RZ, 0x7 ;  /* 0x0000000003067211 */ /* 0x0c0fe400078f38ff */
[----:B------:R-:W-:Y:S02]  /*0a10*/  LEA.HI R212, R3, R0, RZ, 0x3 ;  /* 0x0000000003d47211 */ /* 0x000fe400078f18ff */
[----:B------:R-:W-:Y:S02]  /*0a20*/  LOP3.LUT R11, R7, 0xfffffffc, RZ, 0xc0, !PT ;  /* 0xfffffffc070b7812 */ /* 0x000fe400078ec0ff */
[----:B------:R-:W-:Y:S02]  /*0a30*/  SHF.R.S32.HI R7, RZ, 0x4, R2 ;  /* 0x00000004ff077819 */ /* 0x000fe40000011402 */
[----:B------:R-:W-:Y:S01]  /*0a40*/  LOP3.LUT R3, R2, 0xfffffff0, RZ, 0xc0, !PT ;  /* 0xfffffff002037812 */ /* 0x000fe200078ec0ff */
[----:B------:R-:W-:Y:S01]  /*0a50*/  IMAD.IADD R10, R0, 0x1, -R11 ;  /* 0x00000001000a7824 */ /* 0x000fe200078e0a0b */
[--C-:B------:R-:W-:Y:S01]  /*0a60*/  SHF.R.S32.HI R5, RZ, 0x5, R4.reuse ;  /* 0x00000005ff057819 */ /* 0x100fe20000011404 */
[----:B0-----:R-:W-:Y:S01]  /*0a70*/  ULEA UR42, UR40, UR42, 0x18 ;  /* 0x0000002a282a7291 */ /* 0x001fe2000f8ec03f */
[----:B------:R-:W-:-:S02]  /*0a80*/  SHF.R.S32.HI R8, RZ, 0x1f, R4 ;  /* 0x0000001fff087819 */ /* 0x000fc40000011404 */
[----:B------:R-:W-:Y:S02]  /*0a90*/  LOP3.LUT R9, R6, 0xffffff80, RZ, 0xc0, !PT ;  /* 0xffffff8006097812 */ /* 0x000fe400078ec0ff */
[----:B------:R-:W-:Y:S01]  /*0aa0*/  LEA.HI R4, R2, R7, RZ, 0x1 ;  /* 0x0000000702047211 */ /* 0x000fe200078f08ff */
[----:B------:R-:W-:Y:S01]  /*0ab0*/  IMAD.IADD R2, R0, 0x1, -R3 ;  /* 0x0000000100027824 */ /* 0x000fe200078e0a03 */
[----:B------:R-:W-:Y:S01]  /*0ac0*/  LOP3.LUT R211, R212, 0xfffffff8, RZ, 0xc0, !PT ;  /* 0xfffffff8d4d37812 */ /* 0x000fe200078ec0ff */
[----:B------:R-:W-:Y:S01]  /*0ad0*/  IMAD.IADD R9, R0, 0x1, -R9 ;  /* 0x0000000100097824 */ /* 0x000fe200078e0a09 */
[----:B------:R-:W-:Y:S02]  /*0ae0*/  LEA.HI R8, R8, R5, RZ, 0x2 ;  /* 0x0000000508087211 */ /* 0x000fe400078f10ff */
[----:B------:R-:W-:Y:S01]  /*0af0*/  LOP3.LUT R4, R4, 0x1ffffffe, RZ, 0xc0, !PT ;  /* 0x1ffffffe04047812 */ /* 0x000fe200078ec0ff */
[----:B------:R-:W-:Y:S01]  /*0b00*/  IMAD.IADD R211, R0, 0x1, -R211 ;  /* 0x0000000100d37824 */ /* 0x000fe200078e0ad3 */
[----:B------:R-:W-:-:S02]  /*0b10*/  SHF.R.S32.HI R3, RZ, 0x1f, R2 ;  /* 0x0000001fff037819 */ /* 0x000fc40000011402 */
[----:B------:R-:W-:Y:S01]  /*0b20*/  SHF.R.S32.HI R213, RZ, 0x7, R6 ;  /* 0x00000007ffd57819 */ /* 0x000fe20000011406 */
[----:B------:R-:W-:Y:S01]  /*0b30*/  IMAD.IADD R4, R7, 0x1, -R4 ;  /* 0x0000000107047824 */ /* 0x000fe200078e0a04 */
[----:B------:R-:W-:Y:S01]  /*0b40*/  LOP3.LUT R8, R8, 0x3ffffc, RZ, 0xc0, !PT ;  /* 0x003ffffc08087812 */ /* 0x000fe200078ec0ff */
[----:B------:R-:W-:Y:S01]  /*0b50*/  IMAD.SHL.U32 R184, R211, 0x8, RZ ;  /* 0x00000008d3b87824 */ /* 0x000fe200078e00ff */
[----:B------:R-:W-:Y:S01]  /*0b60*/  SHF.R.S32.HI R0, RZ, 0x1f, R9 ;  /* 0x0000001fff007819 */ /* 0x000fe20000011409 */
[----:B------:R-:W-:Y:S01]  /*0b70*/  IMAD R15, R213, 0x100, R2 ;  /* 0x00000100d50f7824 */ /* 0x000fe200078e0202 */
[----:B------:R-:W-:Y:S01]  /*0b80*/  LEA.HI R11, R10, R10, RZ, 0x1 ;  /* 0x0000000a0a0b7211 */ /* 0x000fe200078f08ff */
[----:B------:R-:W-:Y:S01]  /*0b90*/  IMAD.IADD R8, R5, 0x1, -R8 ;  /* 0x0000000105087824 */ /* 0x000fe200078e0a08 */
[----:B------:R-:W-:Y:S01]  /*0ba0*/  LEA.HI R7, R3, R2, RZ, 0x3 ;  /* 0x0000000203077211 */ /* 0x000fe200078f18ff */
[----:B------:R-:W-:Y:S01]  /*0bb0*/  IMAD.SHL.U32 R4, R4, 0x8, RZ ;  /* 0x0000000804047824 */ /* 0x000fe200078e00ff */
[-C--:B------:R-:W-:Y:S01]  /*0bc0*/  LEA.HI R3, R0, R9.reuse, RZ, 0x2 ;  /* 0x0000000900037211 */ /* 0x080fe200078f10ff */
[----:B------:R-:W-:Y:S01]  /*0bd0*/  IMAD R15, R8, 0x10, R15 ;  /* 0x00000010080f7824 */ /* 0x000fe200078e020f */
[----:B------:R-:W-:Y:S01]  /*0be0*/  LOP3.LUT R13, R11, 0x1ffffffe, RZ, 0xc0, !PT ;  /* 0x1ffffffe0b0d7812 */ /* 0x000fe200078ec0ff */
[C---:B------:R-:W-:Y:S01]  /*0bf0*/  VIADD R190, R184.reuse, 0x40 ;  /* 0x00000040b8be7836 */ /* 0x040fe20000000000 */
[----:B------:R-:W-:Y:S01]  /*0c00*/  LOP3.LUT R11, R7, 0xfffffff8, RZ, 0xc0, !PT ;  /* 0xfffffff8070b7812 */ /* 0x000fe200078ec0ff */
[----:B------:R-:W-:Y:S01]  /*0c10*/  VIADD R189, R184, 0x80 ;  /* 0x00000080b8bd7836 */ /* 0x000fe20000000000 */
[----:B------:R-:W-:Y:S01]  /*0c20*/  LOP3.LUT R8, R3, 0x7ffffffc, RZ, 0xc0, !PT ;  /* 0x7ffffffc03087812 */ /* 0x000fe200078ec0ff */
[----:B------:R-:W-:Y:S01]  /*0c30*/  IMAD.IADD R13, R10, 0x1, -R13 ;  /* 0x000000010a0d7824 */ /* 0x000fe200078e0a0d */
[----:B------:R-:W-:Y:S01]  /*0c40*/  LEA R216, R15, R4, 0x6 ;  /* 0x000000040fd87211 */ /* 0x000fe200078e30ff */
[----:B------:R-:W-:Y:S01]  /*0c50*/  IMAD.IADD R11, R2, 0x1, -R11 ;  /* 0x00000001020b7824 */ /* 0x000fe200078e0a0b */
[----:B------:R-:W-:Y:S01]  /*0c60*/  LEA.HI R2, R0, R9, RZ, 0x5 ;  /* 0x0000000900027211 */ /* 0x000fe200078f28ff */
[----:B------:R-:W-:Y:S01]  /*0c70*/  IMAD.IADD R10, R9, 0x1, -R8 ;  /* 0x00000001090a7824 */ /* 0x000fe200078e0a08 */
[--C-:B------:R-:W-:Y:S01]  /*0c80*/  SHF.R.S32.HI R0, RZ, 0x2, R3.reuse ;  /* 0x00000002ff007819 */ /* 0x100fe20000011403 */
[----:B------:R-:W-:Y:S01]  /*0c90*/  IMAD.SHL.U32 R8, R11, 0x40, RZ ;  /* 0x000000400b087824 */ /* 0x000fe200078e00ff */
[----:B------:R-:W-:Y:S01]  /*0ca0*/  SHF.R.S32.HI R3, RZ, 0x1f, R3 ;  /* 0x0000001fff037819 */ /* 0x000fe20000011403 */
[----:B------:R-:W-:Y:S01]  /*0cb0*/  IMAD.SHL.U32 R9, R7, 0x40, RZ ;  /* 0x0000004007097824 */ /* 0x000fe200078e00ff */
[----:B------:R-:W-:Y:S01]  /*0cc0*/  R2P PR, R11, 0x6 ;  /* 0x000000060b007804 */ /* 0x000fe20000000000 */
[----:B------:R-:W-:Y:S01]  /*0cd0*/  VIADD R188, R184, 0xc0 ;  /* 0x000000c0b8bc7836 */ /* 0x000fe20000000000 */
[----:B------:R-:W-:Y:S01]  /*0ce0*/  LOP3.LUT R7, R8, 0x1c0, RZ, 0xc0, !PT ;  /* 0x000001c008077812 */ /* 0x000fe200078ec0ff */
[C---:B------:R-:W-:Y:S01]  /*0cf0*/  VIADD R187, R184.reuse, 0x100 ;  /* 0x00000100b8bb7836 */ /* 0x040fe20000000000 */
[----:B------:R-:W-:Y:S01]  /*0d00*/  LOP3.LUT R8, R9, 0x7ffffe00, RZ, 0xc0, !PT ;  /* 0x7ffffe0009087812 */ /* 0x000fe200078ec0ff */
[C---:B------:R-:W-:Y:S01]  /*0d10*/  VIADD R186, R184.reuse, 0x140 ;  /* 0x00000140b8ba7836 */ /* 0x040fe20000000000 */
[----:B------:R-:W-:Y:S01]  /*0d20*/  LOP3.LUT R4, R7, 0x8, R4, 0xf8, !PT ;  /* 0x0000000807047812 */ /* 0x000fe200078ef804 */
[C---:B------:R-:W-:Y:S01]  /*0d30*/  VIADD R215, R184.reuse, 0x180 ;  /* 0x00000180b8d77836 */ /* 0x040fe20000000000 */
[----:B------:R-:W-:Y:S01]  /*0d40*/  SHF.R.U32.HI R7, RZ, 0x3, R7 ;  /* 0x00000003ff077819 */ /* 0x000fe20000011607 */
[----:B------:R-:W-:Y:S01]  /*0d50*/  IMAD R8, R5, 0x400, R8 ;  /* 0x0000040005087824 */ /* 0x000fe200078e0208 */
[----:B------:R-:W-:Y:S01]  /*0d60*/  LEA.HI R3, R3, R0, RZ, 0x3 ;  /* 0x0000000003037211 */ /* 0x000fe200078f18ff */
[----:B------:R-:W-:Y:S01]  /*0d70*/  VIADD R214, R184, 0x1c0 ;  /* 0x000001c0b8d67836 */ /* 0x000fe20000000000 */
[----:B------:R-:W-:-:S02]  /*0d80*/  LOP3.LUT R7, R4, R7, RZ, 0x3c, !PT ;  /* 0x0000000704077212 */ /* 0x000fc400078e3cff */
[----:B------:R-:W-:Y:S02]  /*0d90*/  LOP3.LUT R3, R3, 0xfffffff8, RZ, 0xc0, !PT ;  /* 0xfffffff803037812 */ /* 0x000fe400078ec0ff */
[----:B------:R-:W-:Y:S01]  /*0da0*/  LEA.HI R6, R6, R213, RZ, 0x1 ;  /* 0x000000d506067211 */ /* 0x000fe200078f08ff */
[----:B------:R-:W-:Y:S01]  /*0db0*/  IMAD.IADD R7, R8, 0x1, R7 ;  /* 0x0000000108077824 */ /* 0x000fe200078e0207 */
[----:B------:R-:W-:Y:S01]  /*0dc0*/  SHF.R.S32.HI R2, RZ, 0x5, R2 ;  /* 0x00000005ff027819 */ /* 0x000fe20000011402 */
[----:B------:R-:W-:Y:S01]  /*0dd0*/  IMAD.IADD R3, R0, 0x1, -R3 ;  /* 0x0000000100037824 */ /* 0x000fe200078e0a03 */
[----:B------:R-:W-:Y:S02]  /*0de0*/  LOP3.LUT R6, R6, 0xfffffe, RZ, 0xc0, !PT ;  /* 0x00fffffe06067812 */ /* 0x000fe400078ec0ff */
[----:B------:R-:W-:Y:S01]  /*0df0*/  LEA R18, R7, UR42, 0x1 ;  /* 0x0000002a07127c11 */ /* 0x000fe2000f8e08ff */
[----:B------:R-:W-:Y:S01]  /*0e00*/  IMAD R16, R2, 0x10, R3 ;  /* 0x0000001002107824 */ /* 0x000fe200078e0203 */
[----:B------:R-:W-:Y:S01]  /*0e10*/  SEL R22, R22, 0xffffffc0, !P2 ;  /* 0xffffffc016167807 */ /* 0x000fe20005000000 */
[----:B------:R-:W-:Y:S01]  /*0e20*/  IMAD.IADD R6, R213, 0x1, -R6 ;  /* 0x00000001d5067824 */ /* 0x000fe200078e0a06 */
[C---:B------:R-:W-:Y:S01]  /*0e30*/  IADD3 R23, R18.reuse, 0x26800, RZ ;  /* 0x0002680012177810 */ /* 0x040fe20007ffe0ff */
[----:B------:R-:W-:Y:S01]  /*0e40*/  VIADD R19, R18, 0x26820 ;  /* 0x0002682012137836 */ /* 0x000fe20000000000 */
[----:B------:R-:W-:Y:S01]  /*0e50*/  SHF.R.S32.HI R212, RZ, 0x3, R212 ;  /* 0x00000003ffd47819 */ /* 0x000fe200000114d4 */
[----:B------:R-:W-:Y:S01]  /*0e60*/  IMAD.SHL.U32 R17, R6, 0x100, RZ ;  /* 0x0000010006117824 */ /* 0x000fe200078e00ff */
        /* <DEDUP_REMOVED lines=9> */
[----:B------:R-:W-:Y:S01]  /*0f00*/  IMAD.IADD R22, R22, 0x1, R19 ;  /* 0x0000000116167824 */ /* 0x000fe200078e0213 */
[----:B------:R-:W-:-:S02]  /*0f10*/  SHF.R.S32.HI R218, RZ, 0x1f, R215 ;  /* 0x0000001fffda7819 */ /* 0x000fc400000114d7 */
[----:B------:R-:W-:-:S07]  /*0f20*/  SHF.R.S32.HI R217, RZ, 0x1f, R214 ;  /* 0x0000001fffd97819 */ /* 0x000fce00000114d6 */
.L_x_1754:
[----:B------:R-:W-:Y:S01]  /*0f30*/  ULDC UR5, c[0x0][0xc60] ;  /* 0x0003180000057ab9 */ /* 0x000fe20000000800 */
[----:B------:R-:W-:Y:S01]  /*0f40*/  UMOV UR8, UR4 ;  /* 0x0000000400087c82 */ /* 0x000fe20008000000 */
[----:B------:R-:W-:-:S11]  /*0f50*/  UISETP.NE.AND UP0, UPT, UR5, 0x1, UPT ;  /* 0x000000010500788c */ /* 0x000fd6000bf05270 */
[----:B------:R-:W-:Y:S01]  /*0f60*/  @UP0 ULDC UR6, c[0x0][0xc64] ;  /* 0x0003190000060ab9 */ /* 0x000fe20000000800 */
[----:B------:R-:W-:Y:S01]  /*0f70*/  @UP0 ULDC UR9, c[0x0][0xc68] ;  /* 0x00031a0000090ab9 */ /* 0x000fe20000000800 */
[----:B------:R-:W-:-:S04]  /*0f80*/  UIMAD.WIDE.U32 UR6, UR4, UR6, URZ ;  /* 0x00000006040672a5 */ /* 0x000fc8000f8e003f */
[----:B------:R-:W-:-:S03]  /*0f90*/  @UP0 USHF.R.U32.HI UR8, URZ, UR9, UR7 ;  /* 0x000000093f080299 */ /* 0x000fc60008011607 */
[----:B------:R-:W-:Y:S02]  /*0fa0*/  ULDC UR6, c[0x0][0xc78] ;  /* 0x00031e0000067ab9 */ /* 0x000fe40000000800 */
[----:B------:R-:W-:Y:S02]  /*0fb0*/  UISETP.GE.AND UP0, UPT, UR8, UR6, UPT ;  /* 0x000000060800728c */ /* 0x000fe4000bf06270 */
[----:B------:R-:W-:-:S04]  /*0fc0*/  UIADD3 UR6, -UR8, URZ, URZ ;  /* 0x0000003f08067290 */ /* 0x000fc8000fffe13f */
[----:B------:R-:W-:Y:S01]  /*0fd0*/  PLOP3.LUT P0, PT, PT, PT, UP0, 0x80, 0x0 ;  /* 0x000000000000781c */ /* 0x000fe20003f0f008 */
[----:B------:R-:W-:-:S12]  /*0fe0*/  UIMAD UR9, UR5, UR6, UR4 ;  /* 0x00000006050972a4 */ /* 0x000fd8000f8e0204 */
[----:B012345:R-:W-:Y:S05]  /*0ff0*/  @!P0 BRA `(.L_x_1640) ;  /* 0x0000000000208947 */ /* 0x03ffea0003800000 */
[----:B------:R-:W-:Y:S01]  /*1000*/  ULDC UR7, c[0x0][0xc6c] ;  /* 0x00031b0000077ab9 */ /* 0x000fe20000000800 */
[----:B------:R-:W-:Y:S01]  /*1010*/  UMOV UR6, UR9 ;  /* 0x0000000900067c82 */ /* 0x000fe20008000000 */
[----:B------:R-:W-:-:S11]  /*1020*/  UISETP.NE.AND UP0, UPT, UR7, 0x1, UPT ;  /* 0x000000010700788c */ /* 0x000fd6000bf05270 */
[----:B------:R-:W-:Y:S02]  /*1030*/  @UP0 ULDC.64 UR10, c[0x0][0xc70] ;  /* 0x00031c00000a0ab9 */ /* 0x000fe40000000a00 */
[----:B------:R-:W-:-:S04]  /*1040*/  UIMAD.WIDE.U32 UR4, UR9, UR10, URZ ;  /* 0x0000000a090472a5 */ /* 0x000fc8000f8e003f */
[----:B------:R-:W-:-:S04]  /*1050*/  @UP0 USHF.R.U32.HI UR6, URZ, UR11, UR5 ;  /* 0x0000000b3f060299 */ /* 0x000fc80008011605 */
[----:B------:R-:W-:Y:S01]  /*1060*/  UIMAD UR4, UR6, UR7, URZ ;  /* 0x00000007060472a4 */ /* 0x000fe2000f8e023f */
[----:B------:R-:W-:Y:S11]  /*1070*/  BRA `(.L_x_1641) ;  /* 0x00000000001c7947 */ /* 0x000ff60003800000 */
.L_x_1640:
[----:B------:R-:W-:Y:S01]  /*1080*/  ULDC UR7, c[0x0][0xc54] ;  /* 0x0003150000077ab9 */ /* 0x000fe20000000800 */
[----:B------:R-:W-:Y:S01]  /*1090*/  UMOV UR6, UR9 ;  /* 0x0000000900067c82 */ /* 0x000fe20008000000 */
[----:B------:R-:W-:-:S11]  /*10a0*/  UISETP.NE.AND UP0, UPT, UR7, 0x1, UPT ;  /* 0x000000010700788c */ /* 0x000fd6000bf05270 */
[----:B------:R-:W-:Y:S02]  /*10b0*/  @UP0 ULDC.64 UR10, c[0x0][0xc58] ;  /* 0x00031600000a0ab9 */ /* 0x000fe40000000a00 */
[----:B------:R-:W-:-:S04]  /*10c0*/  UIMAD.WIDE.U32 UR4, UR9, UR10, URZ ;  /* 0x0000000a090472a5 */ /* 0x000fc8000f8e003f */
[----:B------:R-:W-:-:S04]  /*10d0*/  @UP0 USHF.R.U32.HI UR6, URZ, UR11, UR5 ;  /* 0x0000000b3f060299 */ /* 0x000fc80008011605 */
[----:B------:R-:W-:-:S12]  /*10e0*/  UIMAD UR4, UR6, UR7, URZ ;  /* 0x00000007060472a4 */ /* 0x000fd8000f8e023f */
.L_x_1641:
[----:B------:R-:W-:Y:S01]  /*10f0*/  ULDC UR45, c[0x0][0xc48] ;  /* 0x00031200002d7ab9 */ /* 0x000fe20000000800 */
[----:B------:R-:W-:Y:S01]  /*1100*/  ULDC.64 UR10, c[0x0][0x418] ;  /* 0x00010600000a7ab9 */ /* 0x000fe20000000a00 */
[----:B------:R-:W-:Y:S02]  /*1110*/  UISETP.NE.AND UP1, UPT, UR45, 0x1, UPT ;  /* 0x000000012d00788c */ /* 0x000fe4000bf25270 */
[----:B------:R-:W-:Y:S02]  /*1120*/  UISETP.NE.U32.AND UP0, UPT, UR10, URZ, UPT ;  /* 0x0000003f0a00728c */ /* 0x000fe4000bf05070 */
[----:B------:R-:W-:Y:S02]  /*1130*/  UIADD3 UR4, UR9, -UR4, URZ ;  /* 0x8000000409047290 */ /* 0x000fe4000fffe03f */
[----:B------:R-:W-:Y:S01]  /*1140*/  UISETP.NE.AND.EX UP0, UPT, UR11, URZ, UPT, UP0 ;  /* 0x0000003f0b00728c */ /* 0x000fe2000bf05300 */
[----:B------:R-:W-:Y:S01]  /*1150*/  ULDC UR7, c[0x0][0xc54] ;  /* 0x0003150000077ab9 */ /* 0x000fe20000000800 */
[----:B------:R-:W-:Y:S01]  /*1160*/  ULDC UR49, c[0x0][0x424] ;  /* 0x0001090000317ab9 */ /* 0x000fe20000000800 */
[----:B------:R-:W-:-:S02]  /*1170*/  UISETP.NE.AND UP2, UPT, UR46, 0x1, UPT ;  /* 0x000000012e00788c */ /* 0x000fc4000bf45270 */
[----:B------:R-:W-:Y:S02]  /*1180*/  ULOP3.LUT UR5, URZ, UR6, URZ, 0x33, !UPT ;  /* 0x000000063f057292 */ /* 0x000fe4000f8e333f */
[----:B------:R-:W-:Y:S02]  /*1190*/  UIMAD UR8, UR8, UR7, UR4 ;  /* 0x00000007080872a4 */ /* 0x000fe4000f8e0204 */
[----:B------:R-:W-:Y:S01]  /*11a0*/  USEL UR49, UR49, 0x1, UP0 ;  /* 0x0000000131317887 */ /* 0x000fe20008000000 */
[----:B------:R-:W-:Y:S01]  /*11b0*/  PLOP3.LUT P0, PT, PT, PT, UP2, 0x80, 0x0 ;  /* 0x000000000000781c */ /* 0x000fe20003f0f028 */
[----:B------:R-:W-:Y:S01]  /*11c0*/  ULDC UR44, c[0x0][0xc3c] ;  /* 0x00030f00002c7ab9 */ /* 0x000fe20000000800 */
[----:B------:R-:W-:Y:S01]  /*11d0*/  ULDC UR6, c[0x0][0x2f0] ;  /* 0x0000bc0000067ab9 */ /* 0x000fe20000000800 */
[----:B------:R-:W-:Y:S01]  /*11e0*/  @UP1 ULDC UR4, c[0x0][0xc4c] ;  /* 0x0003130000041ab9 */ /* 0x000fe20000000800 */
[----:B------:R-:W-:Y:S02]  /*11f0*/  UIADD3 UR44, UR5, UR44, URZ ;  /* 0x0000002c052c7290 */ /* 0x000fe4000fffe03f */
[----:B------:R-:W-:-:S02]  /*1200*/  UIMAD.WIDE.U32 UR4, UR8, UR4, URZ ;  /* 0x00000004080472a5 */ /* 0x000fc4000f8e003f */
[----:B------:R-:W-:Y:S01]  /*1210*/  UIMAD UR7, UR49, UR6, 0x3f ;  /* 0x0000003f310774a4 */ /* 0x000fe2000f8e0206 */
[----:B------:R-:W-:Y:S01]  /*1220*/  @UP1 ULDC UR9, c[0x0][0xc50] ;  /* 0x0003140000091ab9 */ /* 0x000fe20000000800 */
[----:B------:R-:W-:Y:S01]  /*1230*/  UMOV UR43, UR8 ;  /* 0x00000008002b7c82 */ /* 0x000fe20008000000 */
[----:B------:R-:W-:Y:S02]  /*1240*/  @UP1 USHF.R.U32.HI UR43, URZ, UR9, UR5 ;  /* 0x000000093f2b1299 */ /* 0x000fe40008011605 */
[----:B------:R-:W-:Y:S02]  /*1250*/  USHF.R.S32.HI UR4, URZ, 0x1f, UR7 ;  /* 0x0000001f3f047899 */ /* 0x000fe40008011407 */
[----:B------:R-:W-:Y:S02]  /*1260*/  UIADD3 UR5, -UR43, URZ, URZ ;  /* 0x0000003f2b057290 */ /* 0x000fe4000fffe13f */
[----:B------:R-:W-:Y:S02]  /*1270*/  ULEA.HI UR7, UR4, UR7, URZ, 0x6 ;  /* 0x0000000704077291 */ /* 0x000fe4000f8f303f */
[----:B------:R-:W-:-:S02]  /*1280*/  USHF.L.U32 UR44, UR44, 0x6, URZ ;  /* 0x000000062c2c7899 */ /* 0x000fc4000800063f */
[----:B------:R-:W-:Y:S02]  /*1290*/  UIMAD UR45, UR45, UR5, UR8 ;  /* 0x000000052d2d72a4 */ /* 0x000fe4000f8e0208 */
[----:B------:R-:W-:Y:S01]  /*12a0*/  USHF.R.S32.HI UR7, URZ, 0x6, UR7 ;  /* 0x000000063f077899 */ /* 0x000fe20008011407 */
[----:B------:R-:W-:Y:S11]  /*12b0*/  @!P0 BRA `(.L_x_1642) ;  /* 0x0000002000388947 */ /* 0x000ff60003800000 */
[----:B------:R-:W0:Y:S01]  /*12c0*/  LDC R0, c[0x0][0x448] ;  /* 0x00011200ff007b82 */ /* 0x000e220000000800 */
[----:B------:R-:W-:Y:S01]  /*12d0*/  UIADD3 UR8, UR44, 0x3f, URZ ;  /* 0x0000003f2c087890 */ /* 0x000fe2000fffe03f */
[----:B------:R-:W-:Y:S02]  /*12e0*/  ULDC UR5, c[0x0][0x288] ;  /* 0x0000a20000057ab9 */ /* 0x000fe40000000800 */
[----:B------:R-:W-:-:S04]  /*12f0*/  UIADD3 UR4, -UR5, 0x1, URZ ;  /* 0x0000000105047890 */ /* 0x000fc8000fffe13f */
[----:B------:R-:W1:Y:S01]  /*1300*/  LDC.64 R6, c[0x0][0x9e0] ;  /* 0x00027800ff067b82 */ /* 0x000e620000000a00 */
[----:B------:R-:W-:Y:S01]  /*1310*/  UIMAD UR4, UR49, UR6, UR4 ;  /* 0x00000006310472a4 */ /* 0x000fe2000f8e0204 */
[----:B0-----:R-:W-:Y:S01]  /*1320*/  ISETP.NE.AND P1, PT, R0, 0x1, PT ;  /* 0x000000010000780c */ /* 0x001fe20003f25270 */
[----:B------:R-:W-:Y:S01]  /*1330*/  IMAD.U32 R0, RZ, RZ, UR8 ;  /* 0x00000008ff007e24 */ /* 0x000fe2000f8e00ff */
[----:B-1----:R-:W-:-:S11]  /*1340*/  ISETP.GE.AND P2, PT, R7, 0x1, PT ;  /* 0x000000010700780c */ /* 0x002fd60003f46270 */
[----:B------:R-:W0:Y:S08]  /*1350*/  @P1 LDC R3, c[0x0][0x44c] ;  /* 0x00011300ff031b82 */ /* 0x000e300000000800 */
[----:B------:R-:W1:Y:S01]  /*1360*/  @P1 LDC R4, c[0x0][0x450] ;  /* 0x00011400ff041b82 */ /* 0x000e620000000800 */
[----:B0-----:R-:W-:-:S05]  /*1370*/  @P1 IMAD.HI.U32 R3, R3, UR8, RZ ;  /* 0x0000000803031c27 */ /* 0x001fca000f8e00ff */
[----:B-1----:R-:W-:-:S05]  /*1380*/  @P1 SHF.R.U32.HI R0, RZ, R4, R3 ;  /* 0x00000004ff001219 */ /* 0x002fca0000011603 */
[----:B------:R-:W-:-:S04]  /*1390*/  VIADD R9, R0, UR4 ;  /* 0x0000000400097c36 */ /* 0x000fc80008000000 */
[----:B------:R-:W-:Y:S01]  /*13a0*/  IMAD.IADD R0, R9, 0x1, R6 ;  /* 0x0000000109007824 */ /* 0x000fe200078e0206 */
[----:B------:R-:W-:Y:S06]  /*13b0*/  @!P2 BRA `(.L_x_1643) ;  /* 0x000000000040a947 */ /* 0x000fec0003800000 */
[C---:B------:R-:W-:Y:S01]  /*13c0*/  ISETP.GT.AND P0, PT, R9.reuse, RZ, PT ;  /* 0x000000ff0900720c */ /* 0x040fe20003f04270 */
[----:B------:R-:W-:-:S12]  /*13d0*/  VIADD R3, R9, 0xffffffff ;  /* 0xffffffff09037836 */ /* 0x000fd80000000000 */
[----:B------:R-:W-:Y:S05]  /*13e0*/  @P0 BRA `(.L_x_1644) ;  /* 0x00000000001c0947 */ /* 0x000fea0003800000 */
[----:B------:R-:W-:Y:S01]  /*13f0*/  ISETP.NE.AND P0, PT, R7, 0x1, PT ;  /* 0x000000010700780c */ /* 0x000fe20003f05270 */
[----:B------:R-:W-:-:S12]  /*1400*/  IMAD.MOV R3, RZ, RZ, -R9 ;  /* 0x000000ffff037224 */ /* 0x000fd800078e0a09 */
[----:B------:R-:W0:Y:S02]  /*1410*/  @P0 LDC.64 R4, c[0x0][0x9e8] ;  /* 0x00027a00ff040b82 */ /* 0x000e240000000a00 */
[----:B0-----:R-:W-:-:S05]  /*1420*/  @P0 IMAD.HI.U32 R4, R3, R4, RZ ;  /* 0x0000000403040227 */ /* 0x001fca00078e00ff */
[----:B------:R-:W-:-:S04]  /*1430*/  @P0 SHF.R.U32.HI R3, RZ, R5, R4 ;  /* 0x00000005ff030219 */ /* 0x000fc80000011604 */
[----:B------:R-:W-:Y:S01]  /*1440*/  LOP3.LUT R3, RZ, R3, RZ, 0x33, !PT ;  /* 0x00000003ff037212 */ /* 0x000fe200078e33ff */
[----:B------:R-:W-:Y:S06]  /*1450*/  BRA `(.L_x_1645) ;  /* 0x0000000000107947 */ /* 0x000fec0003800000 */
.L_x_1644:
[----:B------:R-:W-:-:S13]  /*1460*/  ISETP.NE.AND P0, PT, R7, 0x1, PT ;  /* 0x000000010700780c */ /* 0x000fda0003f05270 */
[----:B------:R-:W0:Y:S02]  /*1470*/  @P0 LDC.64 R4, c[0x0][0x9e8] ;  /* 0x00027a00ff040b82 */ /* 0x000e240000000a00 */
[----:B0-----:R-:W-:-:S05]  /*1480*/  @P0 IMAD.HI.U32 R4, R3, R4, RZ ;  /* 0x0000000403040227 */ /* 0x001fca00078e00ff */
[----:B------:R-:W-:-:S07]  /*1490*/  @P0 SHF.R.U32.HI R3, RZ, R5, R4 ;  /* 0x00000005ff030219 */ /* 0x000fce0000011604 */
.L_x_1645:
[----:B------:R-:W-:-:S05]  /*14a0*/  IMAD R3, R3, R7, R7 ;  /* 0x0000000703037224 */ /* 0x000fca00078e0207 */
[----:B------:R-:W-:-:S07]  /*14b0*/  VIMNMX R0, R0, R3, PT ;  /* 0x0000000300007248 */ /* 0x000fce0003fe0100 */
.L_x_1643:
[----:B------:R-:W0:Y:S01]  /*14c0*/  @P1 LDC R5, c[0x0][0x44c] ;  /* 0x00011300ff051b82 */ /* 0x000e220000000800 */
[----:B------:R-:W-:Y:S01]  /*14d0*/  VIADD R0, R0, 0x3f ;  /* 0x0000003f00007836 */ /* 0x000fe20000000000 */
[----:B------:R-:W-:Y:S01]  /*14e0*/  UIMAD UR6, UR49, UR6, -UR5 ;  /* 0x00000006310672a4 */ /* 0x000fe2000f8e0a05 */
[----:B------:R-:W-:Y:S01]  /*14f0*/  IMAD.U32 R4, RZ, RZ, UR44 ;  /* 0x0000002cff047e24 */ /* 0x000fe2000f8e00ff */
[----:B------:R-:W-:Y:S02]  /*1500*/  ULDC UR4, c[0x0][0x9dc] ;  /* 0x0002770000047ab9 */ /* 0x000fe40000000800 */
[----:B------:R-:W-:Y:S02]  /*1510*/  SHF.R.S32.HI R3, RZ, 0x1f, R0 ;  /* 0x0000001fff037819 */ /* 0x000fe40000011400 */
[----:B------:R-:W1:Y:S02]  /*1520*/  @P1 LDC R6, c[0x0][0x450] ;  /* 0x00011400ff061b82 */ /* 0x000e640000000800 */
[----:B------:R-:W-:-:S04]  /*1530*/  LEA.HI R3, R3, R0, RZ, 0x6 ;  /* 0x0000000003037211 */ /* 0x000fc800078f30ff */
[----:B------:R-:W-:Y:S01]  /*1540*/  SHF.R.S32.HI R3, RZ, 0x6, R3 ;  /* 0x00000006ff037819 */ /* 0x000fe20000011403 */
[----:B0-----:R-:W-:-:S05]  /*1550*/  @P1 IMAD.HI.U32 R5, R5, UR44, RZ ;  /* 0x0000002c05051c27 */ /* 0x001fca000f8e00ff */
[----:B-1----:R-:W-:-:S05]  /*1560*/  @P1 SHF.R.U32.HI R4, RZ, R6, R5 ;  /* 0x00000006ff041219 */ /* 0x002fca0000011605 */
[----:B------:R-:W-:Y:S01]  /*1570*/  VIADD R0, R4, UR6 ;  /* 0x0000000604007c36 */ /* 0x000fe20008000000 */
[----:B------:R-:W-:-:S03]  /*1580*/  VIMNMX R4, R3, UR7, PT ;  /* 0x0000000703047c48 */ /* 0x000fc6000bfe0100 */
[----:B------:R-:W-:Y:S01]  /*1590*/  VIADD R3, R0, -UR4 ;  /* 0x8000000400037c36 */ /* 0x000fe20008000000 */
[----:B------:R-:W-:Y:S06]  /*15a0*/  @!P2 BRA `(.L_x_1646) ;  /* 0x00000000003ca947 */ /* 0x000fec0003800000 */
[----:B------:R-:W-:-:S13]  /*15b0*/  ISETP.GT.AND P0, PT, R0, -0x1, PT ;  /* 0xffffffff0000780c */ /* 0x000fda0003f04270 */
[----:B------:R-:W-:Y:S05]  /*15c0*/  @P0 BRA `(.L_x_1647) ;  /* 0x00000000001c0947 */ /* 0x000fea0003800000 */
[----:B------:R-:W-:Y:S02]  /*15d0*/  ISETP.NE.AND P0, PT, R7, 0x1, PT ;  /* 0x000000010700780c */ /* 0x000fe40003f05270 */
[----:B------:R-:W-:-:S11]  /*15e0*/  LOP3.LUT R5, RZ, R0, RZ, 0x33, !PT ;  /* 0x00000000ff057212 */ /* 0x000fd600078e33ff */
[----:B------:R-:W0:Y:S02]  /*15f0*/  @P0 LDC.64 R8, c[0x0][0x9e8] ;  /* 0x00027a00ff080b82 */ /* 0x000e240000000a00 */
[----:B0-----:R-:W-:-:S05]  /*1600*/  @P0 IMAD.HI.U32 R0, R5, R8, RZ ;  /* 0x0000000805000227 */ /* 0x001fca00078e00ff */
[----:B------:R-:W-:-:S04]  /*1610*/  @P0 SHF.R.U32.HI R5, RZ, R9, R0 ;  /* 0x00000009ff050219 */ /* 0x000fc80000011600 */
[----:B------:R-:W-:Y:S01]  /*1620*/  LOP3.LUT R0, RZ, R5, RZ, 0x33, !PT ;  /* 0x00000005ff007212 */ /* 0x000fe200078e33ff */
[----:B------:R-:W-:Y:S06]  /*1630*/  BRA `(.L_x_1648) ;  /* 0x0000000000107947 */ /* 0x000fec0003800000 */
.L_x_1647:
[----:B------:R-:W-:-:S13]  /*1640*/  ISETP.NE.AND P0, PT, R7, 0x1, PT ;  /* 0x000000010700780c */ /* 0x000fda0003f05270 */
[----:B------:R-:W0:Y:S02]  /*1650*/  @P0 LDC.64 R8, c[0x0][0x9e8] ;  /* 0x00027a00ff080b82 */ /* 0x000e240000000a00 */
[----:B0-----:R-:W-:-:S05]  /*1660*/  @P0 IMAD.HI.U32 R6, R0, R8, RZ ;  /* 0x0000000800060227 */ /* 0x001fca00078e00ff */
[----:B------:R-:W-:-:S07]  /*1670*/  @P0 SHF.R.U32.HI R0, RZ, R9, R6 ;  /* 0x00000009ff000219 */ /* 0x000fce0000011606 */
.L_x_1648:
[----:B------:R-:W-:-:S05]  /*1680*/  IMAD R0, R0, R7, RZ ;  /* 0x0000000700007224 */ /* 0x000fca00078e02ff */
[----:B------:R-:W-:-:S07]  /*1690*/  VIMNMX R3, R3, R0, !PT ;  /* 0x0000000003037248 */ /* 0x000fce0007fe0100 */
.L_x_1646:
[----:B------:R-:W-:Y:S02]  /*16a0*/  SHF.R.S32.HI R6, RZ, 0x1f, R3 ;  /* 0x0000001fff067819 */ /* 0x000fe40000011403 */
[----:B------:R-:W-:Y:S02]  /*16b0*/  CS2R R150, SRZ ;  /* 0x0000000000967805 */ /* 0x000fe4000001ff00 */
[----:B------:R-:W-:Y:S02]  /*16c0*/  PLOP3.LUT P0, PT, PT, PT, PT, 0x80, 0x0 ;  /* 0x000000000000781c */ /* 0x000fe40003f0f070 */
[----:B------:R-:W-:Y:S02]  /*16d0*/  CS2R R148, SRZ ;  /* 0x0000000000947805 */ /* 0x000fe4000001ff00 */
[----:B------:R-:W-:Y:S01]  /*16e0*/  LEA.HI R6, R6, R3, RZ, 0x6 ;  /* 0x0000000306067211 */ /* 0x000fe200078f30ff */
[----:B------:R-:W-:Y:S01]  /*16f0*/  IMAD.MOV.U32 R3, RZ, RZ, RZ ;  /* 0x000000ffff037224 */ /* 0x000fe200078e00ff */
[----:B------:R-:W-:-:S02]  /*1700*/  MOV R0, RZ ;  /* 0x000000ff00007202 */ /* 0x000fc40000000f00 */
[----:B------:R-:W-:Y:S02]  /*1710*/  CS2R R146, SRZ ;  /* 0x0000000000927805 */ /* 0x000fe4000001ff00 */
[----:B------:R-:W-:Y:S02]  /*1720*/  SHF.R.S32.HI R5, RZ, 0x6, R6 ;  /* 0x00000006ff057819 */ /* 0x000fe40000011406 */
[----:B------:R-:W-:Y:S02]  /*1730*/  CS2R R144, SRZ ;  /* 0x0000000000907805 */ /* 0x000fe4000001ff00 */
[----:B------:R-:W-:Y:S02]  /*1740*/  CS2R R164, SRZ ;  /* 0x0000000000a47805 */ /* 0x000fe4000001ff00 */
[----:B------:R-:W-:Y:S02]  /*1750*/  CS2R R140, SRZ ;  /* 0x00000000008c7805 */ /* 0x000fe4000001ff00 */
[----:B------:R-:W-:-:S02]  /*1760*/  VIMNMX R5, RZ, R5, !PT ;  /* 0x00000005ff057248 */ /* 0x000fc40007fe0100 */
[----:B------:R-:W-:Y:S02]  /*1770*/  CS2R R162, SRZ ;  /* 0x0000000000a27805 */ /* 0x000fe4000001ff00 */
[----:B------:R-:W-:Y:S02]  /*1780*/  CS2R R136, SRZ ;  /* 0x0000000000887805 */ /* 0x000fe4000001ff00 */
[----:B------:R-:W-:Y:S02]  /*1790*/  CS2R R160, SRZ ;  /* 0x0000000000a07805 */ /* 0x000fe4000001ff00 */
[----:B------:R-:W-:Y:S02]  /*17a0*/  ISETP.GT.AND P1, PT, R4, R5, PT ;  /* 0x000000050400720c */ /* 0x000fe40003f24270 */
        /* <DEDUP_REMOVED lines=53> */
[----:B------:R-:W-:Y:S01]  /*1b00*/  CS2R R30, SRZ ;  /* 0x00000000001e7805 */ /* 0x000fe2000001ff00 */
[----:B------:R-:W-:Y:S01]  /*1b10*/  IMAD.MOV.U32 R7, RZ, RZ, RZ ;  /* 0x000000ffff077224 */ /* 0x000fe200078e00ff */
[----:B------:R-:W-:Y:S01]  /*1b20*/  CS2R R26, SRZ ;  /* 0x00000000001a7805 */ /* 0x000fe2000001ff00 */
[----:B------:R-:W-:Y:S01]  /*1b30*/  IMAD.MOV.U32 R210, RZ, RZ, RZ ;  /* 0x000000ffffd27224 */ /* 0x000fe200078e00ff */
[----:B------:R-:W-:Y:S06]  /*1b40*/  @!P1 BRA `(.L_x_1649) ;  /* 0x000000b000c49947 */ /* 0x000fec0003800000 */
        /* <DEDUP_REMOVED lines=14> */
.L_x_1650:
[----:B------:R-:W-:Y:S01]  /*1c30*/  ULEA UR21, UR38, UR42, 0x3 ;  /* 0x0000002a26157291 */ /* 0x000fe2000f8e183f */
[----:B------:R-:W-:-:S05]  /*1c40*/  IMAD.U32 R0, RZ, RZ, UR37 ;  /* 0x00000025ff007e24 */ /* 0x000fca000f8e00ff */
[----:B------:R-:W-:-:S04]  /*1c50*/  SHF.L.U32 R0, R0, 0x1f, RZ ;  /* 0x0000001f00007819 */ /* 0x000fc800000006ff */
[----:B------:R-:W0:Y:S02]  /*1c60*/  SYNCS.PHASECHK.TRANS64.TRYWAIT P1, [UR21+0x28c50], R0 ;  /* 0x028c5000ff0075a7 */ /* 0x000e240008020155 */
[----:B0-----:R-:W-:Y:S05]  /*1c70*/  @!P1 BRA `(.L_x_1651) ;  /* 0x0000012000009947 */ /* 0x001fea0003800000 */
.L_x_1824:
[----:B------:R-:W-:Y:S01]  /*1c80*/  BAR.SYNC.DEFER_BLOCKING 0xe, 0x100 ;  /* 0x0384000000007b1d */ /* 0x000fe20000010000 */
[----:B------:R-:W-:Y:S02]  /*1c90*/  UIADD3 UR4, UR42, 0x26800, URZ ;  /* 0x000268002a047890 */ /* 0x000fe4000fffe03f */
[----:B------:R-:W-:Y:S02]  /*1ca0*/  ULEA UR18, UR38, UR20, 0xc ;  /* 0x0000001426127291 */ /* 0x000fe4000f8e603f */
[----:B------:R-:W-:Y:S01]  /*1cb0*/  USHF.R.U32.HI UR4, URZ, 0x4, UR4 ;  /* 0x000000043f047899 */ /* 0x000fe20008011604 */
[----:B------:R-:W-:Y:S01]  /*1cc0*/  UMOV UR19, 0x40000040 ;  /* 0x4000004000137882 */ /* 0x000fe20000000000 */
[----:B------:R-:W-:Y:S02]  /*1cd0*/  UMOV UR17, 0x40000040 ;  /* 0x4000004000117882 */ /* 0x000fe40000000000 */
[----:B------:R-:W-:Y:S02]  /*1ce0*/  ULOP3.LUT UR4, UR4, 0x3fff, URZ, 0xc0, !UPT ;  /* 0x00003fff04047892 */ /* 0x000fe4000f8ec03f */
[----:B------:R-:W-:-:S02]  /*1cf0*/  UIADD3 UR6, UR18, 0x80, URZ ;  /* 0x0000008012067890 */ /* 0x000fc4000fffe03f */
[----:B------:R-:W-:Y:S01]  /*1d00*/  ULOP3.LUT UR16, UR4, 0x10000, URZ, 0xfc, !UPT ;  /* 0x0001000004107892 */ /* 0x000fe2000f8efc3f */
[----:B------:R-:W-:Y:S01]  /*1d10*/  UMOV UR7, 0x40000040 ;  /* 0x4000004000077882 */ /* 0x000fe20000000000 */
[----:B------:R-:W-:Y:S02]  /*1d20*/  UMOV UR5, 0x40000040 ;  /* 0x4000004000057882 */ /* 0x000fe40000000000 */
[----:B------:R-:W-:Y:S02]  /*1d30*/  UIADD3 UR4, UR16, 0x2, URZ ;  /* 0x0000000210047890 */ /* 0x000fe4000fffe03f */
[----:B------:R-:W-:Y:S02]  /*1d40*/  UIADD3 UR10, UR18, 0x100, URZ ;  /* 0x00000100120a7890 */ /* 0x000fe4000fffe03f */
[----:B------:R-:W-:Y:S01]  /*1d50*/  UIADD3 UR8, UR16, 0x4, URZ ;  /* 0x0000000410087890 */ /* 0x000fe2000fffe03f */
[----:B------:R-:W-:Y:S01]  /*1d60*/  UMOV UR11, 0x40000040 ;  /* 0x40000040000b7882 */ /* 0x000fe20000000000 */
[----:B------:R-:W-:Y:S01]  /*1d70*/  WARPGROUP.ARRIVE ;  /* 0x00000000000079c5 */ /* 0x000fe20000000000 */
[----:B------:R-:W-:Y:S01]  /*1d80*/  UMOV UR9, 0x40000040 ;  /* 0x4000004000097882 */ /* 0x000fe20000000000 */
[----:B------:R-:W-:-:S02]  /*1d90*/  UIADD3 UR14, UR18, 0x180, URZ ;  /* 0x00000180120e7890 */ /* 0x000fc4000fffe03f */
[----:B------:R-:W-:Y:S02]  /*1da0*/  UIADD3 UR12, UR16, 0x6, URZ ;  /* 0x00000006100c7890 */ /* 0x000fe4000fffe03f */
[----:B------:R-:W-:Y:S01]  /*1db0*/  HGMMA.64x256x16.F32.BF16 R24, gdesc[UR16].tnspB, RZ, !UPT, gsb0 ;  /* 0x43e00000101879f0 */ /* 0x000fe2000c0018ff */
[----:B------:R-:W-:Y:S01]  /*1dc0*/  UMOV UR15, 0x40000040 ;  /* 0x40000040000f7882 */ /* 0x000fe20000000000 */
[----:B------:R-:W-:Y:S01]  /*1dd0*/  UMOV UR13, 0x40000040 ;  /* 0x40000040000d7882 */ /* 0x000fe20000000000 */
        /* <DEDUP_REMOVED lines=16> */
.L_x_1652:
[----:B------:R-:W-:Y:S01]  /*1ee0*/  VIADD R4, R4, 0xfffffffe ;  /* 0xfffffffe04047836 */ /* 0x000fe20000000000 */
[----:B------:R-:W-:-:S04]  /*1ef0*/  UIADD3 UR6, UR21, 0x28c60, URZ ;  /* 0x00028c6015067890 */ /* 0x000fc8000fffe03f */
[----:B------:R-:W-:Y:S01]  /*1f00*/  ISETP.GE.AND P1, PT, R4, R5, PT ;  /* 0x000000050400720c */ /* 0x000fe20003f26270 */
[----:B------:R-:W-:-:S09]  /*1f10*/  UPRMT UR6, UR40, 0x654, UR6 ;  /* 0x0000065428067896 */ /* 0x000fd20008000006 */
[----:B------:R-:W-:Y:S03]  /*1f20*/  SYNCS.ARRIVE.TRANS64.RED.A1T0 RZ, [UR6], RZ ;  /* 0x000000ffffff79a7 */ /* 0x000fe60008100406 */
[----:B------:R-:W-:Y:S05]  /*1f30*/  @!P1 BRA `(.L_x_1653) ;  /* 0x0000000800d89947 */ /* 0x000fea0003800000 */
.L_x_1659:
[----:B------:R-:W-:Y:S01]  /*1f40*/  BAR.SYNC.DEFER_BLOCKING 0xe, 0x100 ;  /* 0x0384000000007b1d */ /* 0x000fe20000010000 */
[----:B01----:R-:W-:Y:S01]  /*1f50*/  IMAD.U32 R3, RZ, RZ, UR38 ;  /* 0x00000026ff037e24 */ /* 0x003fe2000f8e00ff */
[----:B------:R-:W-:Y:S01]  /*1f60*/  UIADD3 UR38, UR38, 0x1, URZ ;  /* 0x0000000126267890 */ /* 0x000fe2000fffe03f */
[C---:B------:R-:W-:Y:S01]  /*1f70*/  ISETP.GT.AND P2, PT, R4.reuse, R5, PT ;  /* 0x000000050400720c */ /* 0x040fe20003f44270 */
[----:B------:R-:W-:Y:S02]  /*1f80*/  VIADD R4, R4, 0xffffffff ;  /* 0xffffffff04047836 */ /* 0x000fe40000000000 */
        /* <DEDUP_REMOVED lines=138> */
.L_x_1654:
[----:B------:R-:W-:Y:S01]  /*2830*/  ULEA UR21, UR38, UR42, 0x3 ;  /* 0x0000002a26157291 */ /* 0x000fe2000f8e183f */
[----:B------:R-:W-:-:S05]  /*2840*/  IMAD.U32 R0, RZ, RZ, UR37 ;  /* 0x00000025ff007e24 */ /* 0x000fca000f8e00ff */
[----:B------:R-:W-:-:S04]  /*2850*/  SHF.L.U32 R0, R0, 0x1f, RZ ;  /* 0x0000001f00007819 */ /* 0x000fc800000006ff */
[----:B------:R0:W1:Y:S01]  /*2860*/  SYNCS.PHASECHK.TRANS64.TRYWAIT P1, [UR21+0x28c50], R0 ;  /* 0x028c5000ff0075a7 */ /* 0x0000620008020155 */
[----:B------:R-:W-:Y:S05]  /*2870*/  @!P0 BRA `(.L_x_1655) ;  /* 0x0000000000048947 */ /* 0x000fea0003800000 */
[----:B------:R-:W-:Y:S01]  /*2880*/  BPT.TRAP 0x1 ;  /* 0x000000040000795c */ /* 0x000fe20000300000 */
.L_x_1655:
[----:B-1----:R-:W-:Y:S05]  /*2890*/  @P1 BRA `(.L_x_1656) ;  /* 0x0000000000081947 */ /* 0x002fea0003800000 */
[----:B------:R-:W1:Y:S02]  /*28a0*/  SYNCS.PHASECHK.TRANS64.TRYWAIT P1, [UR21+0x28c50], R0 ;  /* 0x028c5000ff0075a7 */ /* 0x000e640008020155 */
[----:B-1----:R-:W-:Y:S05]  /*28b0*/  @!P1 BRA `(.L_x_1657) ;  /* 0x0000011400089947 */ /* 0x002fea0003800000 */
.L_x_1656:
[----:B------:R-:W-:Y:S01]  /*28c0*/  ULEA UR18, UR38, UR20, 0xc ;  /* 0x0000001426127291 */ /* 0x000fe2000f8e603f */
[----:B------:R-:W-:Y:S01]  /*28d0*/  WARPGROUP.ARRIVE ;  /* 0x00000000000079c5 */ /* 0x000fe20000000000 */
[----:B------:R-:W-:Y:S01]  /*28e0*/  UMOV UR19, 0x40000040 ;  /* 0x4000004000137882 */ /* 0x000fe20000000000 */
[----:B------:R-:W-:Y:S01]  /*28f0*/  UMOV UR7, 0x40000040 ;  /* 0x4000004000077882 */ /* 0x000fe20000000000 */
[----:B------:R-:W-:Y:S02]  /*2900*/  UIADD3 UR6, UR18, 0x80, URZ ;  /* 0x0000008012067890 */ /* 0x000fe4000fffe03f */
[----:B------:R-:W-:Y:S01]  /*2910*/  UIADD3 UR10, UR18, 0x100, URZ ;  /* 0x00000100120a7890 */ /* 0x000fe2000fffe03f */
[----:B------:R-:W-:Y:S02]  /*2920*/  UMOV UR11, 0x40000040 ;  /* 0x40000040000b7882 */ /* 0x000fe40000000000 */
[----:B------:R-:W-:Y:S01]  /*2930*/  HGMMA.64x256x16.F32.BF16 R24, gdesc[UR16].tnspB, R24, gsb0 ;  /* 0x43e00000101879f0 */ /* 0x000fe20008001818 */
[----:B------:R-:W-:Y:S01]  /*2940*/  UIADD3 UR14, UR18, 0x180, URZ ;  /* 0x00000180120e7890 */ /* 0x000fe2000fffe03f */
[----:B------:R-:W-:Y:S01]  /*2950*/  UMOV UR15, 0x40000040 ;  /* 0x40000040000f7882 */ /* 0x000fe20000000000 */
[----:B------:R-:W-:-:S02]  /*2960*/  WARPGROUP.DEPBAR.LE gsb0, 0x0 ;  /* 0x00008000000079c5 */ /* 0x000fc40000010000 */
        /* <DEDUP_REMOVED lines=15> */
.L_x_1658:
[----:B------:R-:W-:-:S04]  /*2a60*/  UIADD3 UR6, UR21, 0x28c60, URZ ;  /* 0x00028c6015067890 */ /* 0x000fc8000fffe03f */
[----:B------:R-:W-:-:S09]  /*2a70*/  UPRMT UR6, UR40, 0x654, UR6 ;  /* 0x0000065428067896 */ /* 0x000fd20008000006 */
[----:B------:R-:W-:Y:S01]  /*2a80*/  SYNCS.ARRIVE.TRANS64.RED.A1T0 RZ, [UR6], RZ ;  /* 0x000000ffffff79a7 */ /* 0x000fe20008100406 */
[----:B------:R-:W-:Y:S05]  /*2a90*/  @P2 BRA `(.L_x_1659) ;  /* 0xfffffff400282947 */ /* 0x000fea000383ffff */
.L_x_1653:
[----:B------:R-:W-:Y:S01]  /*2aa0*/  BAR.SYNC.DEFER_BLOCKING 0xe, 0x100 ;  /* 0x0384000000007b1d */ /* 0x000fe20000010000 */
[----:B01----:R-:W-:Y:S01]  /*2ab0*/  IMAD.U32 R3, RZ, RZ, UR38 ;  /* 0x00000026ff037e24 */ /* 0x003fe2000f8e00ff */
[----:B------:R-:W-:Y:S01]  /*2ac0*/  UIADD3 UR38, UR38, 0x1, URZ ;  /* 0x0000000126267890 */ /* 0x000fe2000fffe03f */
[----:B------:R-:W-:Y:S02]  /*2ad0*/  PLOP3.LUT P0, PT, PT, PT, PT, 0x8, 0x0 ;  /* 0x000000000000781c */ /* 0x000fe40003f0e170 */
        /* <DEDUP_REMOVED lines=136> */
[----:B------:R-:W-:-:S02]  /*3360*/  IMAD.MOV.U32 R0, RZ, RZ, RZ ;  /* 0x000000ffff007224 */ /* 0x000fc400078e00ff */
[----:B------:R-:W-:Y:S01]  /*3370*/  IMAD.MOV.U32 R3, RZ, RZ, RZ ;  /* 0x000000ffff037224 */ /* 0x000fe200078e00ff */
[----:B------:R-:W-:Y:S06]  /*3380*/  BAR.ARV 0xf, 0x100 ;  /* 0x03c4000000007b1d */ /* 0x000fec0000002000 */
[----:B------:R-:W-:Y:S05]  /*3390*/  BRA `(.L_x_1649) ;  /* 0x0000009800b07947 */ /* 0x000fea0003800000 */
.L_x_1642:
[----:B------:R-:W-:Y:S01]  /*33a0*/  ULDC UR4, c[0x0][0x448] ;  /* 0x0001120000047ab9 */ /* 0x000fe20000000800 */
[----:B------:R-:W-:Y:S02]  /*33b0*/  UIADD3 UR10, UR44, 0x3f, URZ ;  /* 0x0000003f2c0a7890 */ /* 0x000fe4000fffe03f */
[----:B------:R-:W-:Y:S01]  /*33c0*/  UISETP.NE.AND UP0, UPT, UR4, 0x1, UPT ;  /* 0x000000010400788c */ /* 0x000fe2000bf05270 */
[----:B------:R-:W-:Y:S02]  /*33d0*/  ULDC UR11, c[0x0][0x288] ;  /* 0x0000a200000b7ab9 */ /* 0x000fe40000000800 */
[----:B------:R-:W-:Y:S01]  /*33e0*/  ULDC.64 UR4, c[0x0][0x9e0] ;  /* 0x0002780000047ab9 */ /* 0x000fe20000000a00 */
[----:B------:R-:W-:Y:S02]  /*33f0*/  UP2UR UR51, UPR, URZ, 0x1 ;  /* 0x000000013f337883 */ /* 0x000fe40008000000 */
[----:B------:R-:W-:-:S04]  /*3400*/  UIADD3 UR12, -UR11, 0x1, URZ ;  /* 0x000000010b0c7890 */ /* 0x000fc8000fffe13f */
[----:B------:R-:W-:Y:S01]  /*3410*/  UIMAD UR12, UR49, UR6, UR12 ;  /* 0x00000006310c72a4 */ /* 0x000fe2000f8e020c */
[----:B------:R-:W-:Y:S01]  /*3420*/  @UP0 ULDC UR8, c[0x0][0x44c] ;  /* 0x0001130000080ab9 */ /* 0x000fe20000000800 */
[----:B------:R-:W-:Y:S01]  /*3430*/  @UP0 ULDC UR13, c[0x0][0x450] ;  /* 0x00011400000d0ab9 */ /* 0x000fe20000000800 */
[----:B------:R-:W-:-:S04]  /*3440*/  UIMAD.WIDE.U32 UR8, UR10, UR8, URZ ;  /* 0x000000080a0872a5 */ /* 0x000fc8000f8e003f */
[----:B------:R-:W-:Y:S02]  /*3450*/  @UP0 USHF.R.U32.HI UR10, URZ, UR13, UR9 ;  /* 0x0000000d3f0a0299 */ /* 0x000fe40008011609 */
[----:B------:R-:W-:Y:S02]  /*3460*/  UISETP.GE.AND UP0, UPT, UR5, 0x1, UPT ;  /* 0x000000010500788c */ /* 0x000fe4000bf06270 */
[----:B------:R-:W-:Y:S02]  /*3470*/  UIADD3 UR10, UR12, UR10, URZ ;  /* 0x0000000a0c0a7290 */ /* 0x000fe4000fffe03f */
[----:B------:R-:W-:Y:S02]  /*3480*/  UP2UR UR50, UPR, URZ, 0x1 ;  /* 0x000000013f327883 */ /* 0x000fe40008000000 */
[----:B------:R-:W-:Y:S01]  /*3490*/  PLOP3.LUT P0, PT, PT, PT, UP0, 0x40, 0x0 ;  /* 0x000000000000781c */ /* 0x000fe20003f0e808 */
[----:B------:R-:W-:-:S06]  /*34a0*/  UIADD3 UR4, UR10, UR4, URZ ;  /* 0x000000040a047290 */ /* 0x000fcc000fffe03f */
[----:B------:R-:W-:-:S06]  /*34b0*/  MOV R0, UR4 ;  /* 0x0000000400007c02 */ /* 0x000fcc0008000f00 */
[----:B------:R-:W-:Y:S05]  /*34c0*/  @P0 BRA `(.L_x_1660) ;  /* 0x0000000000400947 */ /* 0x000fea0003800000 */
[----:B------:R-:W-:Y:S01]  /*34d0*/  ISETP.LT.AND P0, PT, RZ, UR10, PT ;  /* 0x0000000aff007c0c */ /* 0x000fe2000bf01270 */
[----:B------:R-:W-:-:S12]  /*34e0*/  UIADD3 UR4, UR10, -0x1, URZ ;  /* 0xffffffff0a047890 */ /* 0x000fd8000fffe03f */
[----:B------:R-:W-:Y:S05]  /*34f0*/  @P0 BRA `(.L_x_1661) ;  /* 0x00000000001c0947 */ /* 0x000fea0003800000 */
[----:B------:R-:W-:Y:S02]  /*3500*/  UISETP.NE.AND UP0, UPT, UR5, 0x1, UPT ;  /* 0x000000010500788c */ /* 0x000fe4000bf05270 */
[----:B------:R-:W-:-:S09]  /*3510*/  UIADD3 UR4, -UR10, URZ, URZ ;  /* 0x0000003f0a047290 */ /* 0x000fd2000fffe13f */
[----:B------:R-:W-:Y:S02]  /*3520*/  @UP0 ULDC.64 UR12, c[0x0][0x9e8] ;  /* 0x00027a00000c0ab9 */ /* 0x000fe40000000a00 */
[----:B------:R-:W-:-:S04]  /*3530*/  UIMAD.WIDE.U32 UR8, UR4, UR12, URZ ;  /* 0x0000000c040872a5 */ /* 0x000fc8000f8e003f */
[----:B------:R-:W-:-:S04]  /*3540*/  @UP0 USHF.R.U32.HI UR4, URZ, UR13, UR9 ;  /* 0x0000000d3f040299 */ /* 0x000fc80008011609 */
[----:B------:R-:W-:Y:S01]  /*3550*/  ULOP3.LUT UR4, URZ, UR4, URZ, 0x33, !UPT ;  /* 0x000000043f047292 */ /* 0x000fe2000f8e333f */
[----:B------:R-:W-:Y:S11]  /*3560*/  BRA `(.L_x_1662) ;  /* 0x0000000000107947 */ /* 0x000ff60003800000 */
.L_x_1661:
[----:B------:R-:W-:-:S11]  /*3570*/  UISETP.NE.AND UP0, UPT, UR5, 0x1, UPT ;  /* 0x000000010500788c */ /* 0x000fd6000bf05270 */
[----:B------:R-:W-:Y:S02]  /*3580*/  @UP0 ULDC.64 UR12, c[0x0][0x9e8] ;  /* 0x00027a00000c0ab9 */ /* 0x000fe40000000a00 */
[----:B------:R-:W-:-:S04]  /*3590*/  UIMAD.WIDE.U32 UR8, UR4, UR12, URZ ;  /* 0x0000000c040872a5 */ /* 0x000fc8000f8e003f */
[----:B------:R-:W-:-:S12]  /*35a0*/  @UP0 USHF.R.U32.HI UR4, URZ, UR13, UR9 ;  /* 0x0000000d3f040299 */ /* 0x000fd80008011609 */
.L_x_1662:
[----:B------:R-:W-:-:S06]  /*35b0*/  UIMAD UR4, UR4, UR5, UR5 ;  /* 0x00000005040472a4 */ /* 0x000fcc000f8e0205 */
[----:B------:R-:W-:-:S07]  /*35c0*/  VIMNMX R0, R0, UR4, PT ;  /* 0x0000000400007c48 */ /* 0x000fce000bfe0100 */
.L_x_1660:
[----:B------:R-:W-:Y:S01]  /*35d0*/  UISETP.NE.AND UP0, UPT, UR51, URZ, UPT ;  /* 0x0000003f3300728c */ /* 0x000fe2000bf05270 */
[----:B------:R-:W-:Y:S01]  /*35e0*/  VIADD R0, R0, 0x3f ;  /* 0x0000003f00007836 */ /* 0x000fe20000000000 */
[----:B------:R-:W-:Y:S01]  /*35f0*/  UMOV UR4, UR44 ;  /* 0x0000002c00047c82 */ /* 0x000fe20008000000 */
[----:B------:R-:W-:-:S03]  /*3600*/  UIMAD UR6, UR49, UR6, -UR11 ;  /* 0x00000006310672a4 */ /* 0x000fc6000f8e0a0b */
[----:B------:R-:W-:-:S04]  /*3610*/  SHF.R.S32.HI R3, RZ, 0x1f, R0 ;  /* 0x0000001fff037819 */ /* 0x000fc80000011400 */
[----:B------:R-:W-:Y:S01]  /*3620*/  LEA.HI R3, R3, R0, RZ, 0x6 ;  /* 0x0000000003037211 */ /* 0x000fe200078f30ff */
[----:B------:R-:W-:Y:S01]  /*3630*/  @UP0 ULDC UR8, c[0x0][0x44c] ;  /* 0x0001130000080ab9 */ /* 0x000fe20000000800 */
[----:B------:R-:W-:Y:S01]  /*3640*/  @UP0 ULDC UR10, c[0x0][0x450] ;  /* 0x00011400000a0ab9 */ /* 0x000fe20000000800 */
[----:B------:R-:W-:Y:S01]  /*3650*/  UIMAD.WIDE.U32 UR8, UR44, UR8, URZ ;  /* 0x000000082c0872a5 */ /* 0x000fe2000f8e003f */
[----:B------:R-:W-:-:S03]  /*3660*/  SHF.R.S32.HI R3, RZ, 0x6, R3 ;  /* 0x00000006ff037819 */ /* 0x000fc60000011403 */
[----:B------:R-:W-:Y:S01]  /*3670*/  @UP0 USHF.R.U32.HI UR4, URZ, UR10, UR9 ;  /* 0x0000000a3f040299 */ /* 0x000fe20008011609 */
[----:B------:R-:W-:Y:S01]  /*3680*/  VIMNMX R152, R3, UR7, PT ;  /* 0x0000000703987c48 */ /* 0x000fe2000bfe0100 */
[----:B------:R-:W-:Y:S02]  /*3690*/  UISETP.GE.AND UP0, UPT, UR5, 0x1, UPT ;  /* 0x000000010500788c */ /* 0x000fe4000bf06270 */
[----:B------:R-:W-:Y:S01]  /*36a0*/  UIADD3 UR4, UR6, UR4, URZ ;  /* 0x0000000406047290 */ /* 0x000fe2000fffe03f */
[----:B------:R-:W-:-:S03]  /*36b0*/  ULDC UR8, c[0x0][0x9dc] ;  /* 0x0002770000087ab9 */ /* 0x000fc60000000800 */
[----:B------:R-:W-:Y:S01]  /*36c0*/  PLOP3.LUT P0, PT, PT, PT, UP0, 0x40, 0x0 ;  /* 0x000000000000781c */ /* 0x000fe20003f0e808 */
[----:B------:R-:W-:-:S12]  /*36d0*/  UIADD3 UR8, UR4, -UR8, URZ ;  /* 0x8000000804087290 */ /* 0x000fd8000fffe03f */
[----:B------:R-:W-:Y:S05]  /*36e0*/  @P0 BRA `(.L_x_1663) ;  /* 0x0000000000440947 */ /* 0x000fea0003800000 */
[----:B------:R-:W-:-:S06]  /*36f0*/  UISETP.GT.AND UP0, UPT, UR4, -0x1, UPT ;  /* 0xffffffff0400788c */ /* 0x000fcc000bf04270 */
[----:B------:R-:W-:-:S13]  /*3700*/  PLOP3.LUT P0, PT, PT, PT, UP0, 0x80, 0x0 ;  /* 0x000000000000781c */ /* 0x000fda0003f0f008 */
[----:B------:R-:W-:Y:S05]  /*3710*/  @P0 BRA `(.L_x_1664) ;  /* 0x00000000001c0947 */ /* 0x000fea0003800000 */
[----:B------:R-:W-:Y:S02]  /*3720*/  UISETP.NE.AND UP0, UPT, UR5, 0x1, UPT ;  /* 0x000000010500788c */ /* 0x000fe4000bf05270 */
[----:B------:R-:W-:-:S09]  /*3730*/  ULOP3.LUT UR4, URZ, UR4, URZ, 0x33, !UPT ;  /* 0x000000043f047292 */ /* 0x000fd2000f8e333f */
[----:B------:R-:W-:Y:S02]  /*3740*/  @UP0 ULDC.64 UR10, c[0x0][0x9e8] ;  /* 0x00027a00000a0ab9 */ /* 0x000fe40000000a00 */
[----:B------:R-:W-:-:S04]  /*3750*/  UIMAD.WIDE.U32 UR6, UR4, UR10, URZ ;  /* 0x0000000a040672a5 */ /* 0x000fc8000f8e003f */
[----:B------:R-:W-:-:S04]  /*3760*/  @UP0 USHF.R.U32.HI UR4, URZ, UR11, UR7 ;  /* 0x0000000b3f040299 */ /* 0x000fc80008011607 */
[----:B------:R-:W-:Y:S01]  /*3770*/  ULOP3.LUT UR4, URZ, UR4, URZ, 0x33, !UPT ;  /* 0x000000043f047292 */ /* 0x000fe2000f8e333f */
[----:B------:R-:W-:Y:S11]  /*3780*/  BRA `(.L_x_1665) ;  /* 0x0000000000107947 */ /* 0x000ff60003800000 */
.L_x_1664:
[----:B------:R-:W-:-:S11]  /*3790*/  UISETP.NE.AND UP0, UPT, UR5, 0x1, UPT ;  /* 0x000000010500788c */ /* 0x000fd6000bf05270 */
[----:B------:R-:W-:Y:S02]  /*37a0*/  @UP0 ULDC.64 UR10, c[0x0][0x9e8] ;  /* 0x00027a00000a0ab9 */ /* 0x000fe40000000a00 */
[----:B------:R-:W-:-:S04]  /*37b0*/  UIMAD.WIDE.U32 UR6, UR4, UR10, URZ ;  /* 0x0000000a040672a5 */ /* 0x000fc8000f8e003f */
[----:B------:R-:W-:-:S12]  /*37c0*/  @UP0 USHF.R.U32.HI UR4, URZ, UR11, UR7 ;  /* 0x0000000b3f040299 */ /* 0x000fd80008011607 */
.L_x_1665:
[----:B------:R-:W-:-:S04]  /*37d0*/  UIMAD UR4, UR4, UR5, URZ ;  /* 0x00000005040472a4 */ /* 0x000fc8000f8e023f */
[----:B------:R-:W-:-:S04]  /*37e0*/  UISETP.LT.AND UP0, UPT, UR8, UR4, UPT ;  /* 0x000000040800728c */ /* 0x000fc8000bf01270 */
[----:B------:R-:W-:-:S12]  /*37f0*/  USEL UR8, UR8, UR4, !UP0 ;  /* 0x0000000408087287 */ /* 0x000fd8000c000000 */
.L_x_1663:
[----:B------:R-:W-:Y:S01]  /*3800*/  USHF.R.S32.HI UR4, URZ, 0x1f, UR8 ;  /* 0x0000001f3f047899 */ /* 0x000fe20008011408 */
[----:B------:R-:W-:Y:S01]  /*3810*/  PLOP3.LUT P0, PT, PT, PT, PT, 0x80, 0x0 ;  /* 0x000000000000781c */ /* 0x000fe20003f0f070 */
[----:B------:R-:W-:Y:S01]  /*3820*/  IMAD.MOV.U32 R0, RZ, RZ, RZ ;  /* 0x000000ffff007224 */ /* 0x000fe200078e00ff */
[----:B------:R-:W-:Y:S01]  /*3830*/  CS2R R150, SRZ ;  /* 0x0000000000967805 */ /* 0x000fe2000001ff00 */
[----:B------:R-:W-:Y:S01]  /*3840*/  ULEA.HI UR4, UR4, UR8, URZ, 0x6 ;  /* 0x0000000804047291 */ /* 0x000fe2000f8f303f */
[----:B------:R-:W-:Y:S01]  /*3850*/  IMAD.MOV.U32 R3, RZ, RZ, RZ ;  /* 0x000000ffff037224 */ /* 0x000fe200078e00ff */
[----:B------:R-:W-:Y:S02]  /*3860*/  CS2R R148, SRZ ;  /* 0x0000000000947805 */ /* 0x000fe4000001ff00 */
[----:B------:R-:W-:Y:S01]  /*3870*/  CS2R R146, SRZ ;  /* 0x0000000000927805 */ /* 0x000fe2000001ff00 */
[----:B------:R-:W-:Y:S01]  /*3880*/  USHF.R.S32.HI UR4, URZ, 0x6, UR4 ;  /* 0x000000063f047899 */ /* 0x000fe20008011404 */
[----:B------:R-:W-:-:S02]  /*3890*/  CS2R R144, SRZ ;  /* 0x0000000000907805 */ /* 0x000fc4000001ff00 */
[----:B------:R-:W-:Y:S02]  /*38a0*/  CS2R R164, SRZ ;  /* 0x0000000000a47805 */ /* 0x000fe4000001ff00 */
[----:B------:R-:W-:Y:S01]  /*38b0*/  CS2R R140, SRZ ;  /* 0x00000000008c7805 */ /* 0x000fe2000001ff00 */
[----:B------:R-:W-:Y:S01]  /*38c0*/  UISETP.LT.AND UP0, UPT, URZ, UR4, UPT ;  /* 0x000000043f00728c */ /* 0x000fe2000bf01270 */
[----:B------:R-:W-:Y:S02]  /*38d0*/  CS2R R162, SRZ ;  /* 0x0000000000a27805 */ /* 0x000fe4000001ff00 */
[----:B------:R-:W-:Y:S02]  /*38e0*/  CS2R R136, SRZ ;  /* 0x0000000000887805 */ /* 0x000fe4000001ff00 */
[----:B------:R-:W-:Y:S01]  /*38f0*/  CS2R R160, SRZ ;  /* 0x0000000000a07805 */ /* 0x000fe2000001ff00 */
[----:B------:R-:W-:Y:S01]  /*3900*/  USEL UR47, URZ, UR4, !UP0 ;  /* 0x000000043f2f7287 */ /* 0x000fe2000c000000 */
[----:B------:R-:W-:-:S02]  /*3910*/  CS2R R132, SRZ ;  /* 0x0000000000847805 */ /* 0x000fc4000001ff00 */
[----:B------:R-:W-:Y:S02]  /*3920*/  CS2R R158, SRZ ;  /* 0x00000000009e7805 */ /* 0x000fe4000001ff00 */
[----:B------:R-:W-:Y:S02]  /*3930*/  CS2R R156, SRZ ;  /* 0x00000000009c7805 */ /* 0x000fe4000001ff00 */
[----:B------:R-:W-:Y:S02]  /*3940*/  CS2R R128, SRZ ;  /* 0x0000000000807805 */ /* 0x000fe4000001ff00 */
[----:B------:R-:W-:Y:S02]  /*3950*/  CS2R R154, SRZ ;  /* 0x00000000009a7805 */ /* 0x000fe4000001ff00 */
[----:B------:R-:W-:Y:S01]  /*3960*/  ISETP.GT.AND P1, PT, R152, UR47, PT ;  /* 0x0000002f98007c0c */ /* 0x000fe2000bf24270 */
        /* <DEDUP_REMOVED lines=31> */
[----:B------:R-:W-:Y:S01]  /*3b60*/  CS2R R62, SRZ ;  /* 0x00000000003e7805 */ /* 0x000fe2000001ff00 */
        /* <DEDUP_REMOVED lines=18> */
[----:B------:R-:W-:Y:S01]  /*3c90*/  CS2R R26, SRZ ;  /* 0x00000000001a7805 */ /* 0x000fe2000001ff00 */
[----:B------:R-:W-:Y:S01]  /*3ca0*/  IMAD.MOV.U32 R210, RZ, RZ, RZ ;  /* 0x000000ffffd27224 */ /* 0x000fe200078e00ff */
[----:B------:R-:W-:Y:S06]  /*3cb0*/  @!P1 BRA `(.L_x_1649) ;  /* 0x0000009000689947 */ /* 0x000fec0003800000 */
        /* <DEDUP_REMOVED lines=11> */
[----:B------:R-:W-:-:S04]  /*3d70*/  ULOP3.LUT UR5, UR5, 0x3fff, URZ, 0xc0, !UPT ;  /* 0x00003fff05057892 */ /* 0x000fc8000f8ec03f */
[----:B------:R-:W-:-:S04]  /*3d80*/  ULOP3.LUT UR48, UR5, 0x2000000, URZ, 0xfc, !UPT ;  /* 0x0200000005307892 */ /* 0x000fc8000f8efc3f */
        /* <DEDUP_REMOVED lines=9> */
[----:B------:R-:W-:Y:S01]  /*3e20*/  MOV R13, RZ ;  /* 0x000000ff000d7202 */ /* 0x000fe20000000f00 */
[----:B------:R-:W-:Y:S02]  /*3e30*/  IMAD.U32 R6, RZ, RZ, UR4 ;  /* 0x00000004ff067e24 */ /* 0x000fe4000f8e00ff */
[----:B------:R-:W-:-:S02]  /*3e40*/  IMAD.U32 R7, RZ, RZ, UR5 ;  /* 0x00000005ff077e24 */ /* 0x000fc4000f8e00ff */
[----:B------:R-:W-:Y:S02]  /*3e50*/  IMAD.U32 R11, RZ, RZ, UR7 ;  /* 0x00000007ff0b7e24 */ /* 0x000fe4000f8e00ff */
[----:B------:R-:W-:Y:S02]  /*3e60*/  IMAD.MOV.U32 R8, RZ, RZ, 0x70 ;  /* 0x00000070ff087424 */ /* 0x000fe400078e00ff */
[----:B0-----:R-:W-:-:S07]  /*3e70*/  IMAD.MOV.U32 R12, RZ, RZ, 0x1 ;  /* 0x00000001ff0c7424 */ /* 0x001fce00078e00ff */
[----:B------:R-:W-:-:S07]  /*3e80*/  LEPC R20, `(.L_x_1666) ;  /* 0x000000001014794e */ /* 0x000fce0000000000 */
[----:B-1----:R-:W-:Y:S05]  /*3e90*/  CALL.ABS.NOINC R14 ;  /* 0x000000000e007343 */ /* 0x002fea0003c00000 */
.L_x_1666:
        /* <DEDUP_REMOVED lines=9> */
.L_x_1825:
[----:B------:R-:W-:Y:S05]  /*3f30*/  @!P0 BRA `(.L_x_1668) ;  /* 0x0000000000048947 */ /* 0x000fea0003800000 */
[----:B------:R-:W-:Y:S01]  /*3f40*/  BPT.TRAP 0x1 ;  /* 0x000000040000795c */ /* 0x000fe20000300000 */
.L_x_1668:
[----:B------:R-:W-:Y:S02]  /*3f50*/  IMAD.U32 R9, RZ, RZ, UR38 ;  /* 0x00000026ff097e24 */ /* 0x000fe4000f8e00ff */
[----:B------:R-:W-:-:S03]  /*3f60*/  IMAD.U32 R10, RZ, RZ, UR37 ;  /* 0x00000025ff0a7e24 */ /* 0x000fc6000f8e00ff */
[----:B------:R-:W-:Y:S02]  /*3f70*/  LEA R9, R9, UR42, 0x3 ;  /* 0x0000002a09097c11 */ /* 0x000fe4000f8e18ff */
[----:B------:R-:W-:-:S04]  /*3f80*/  SHF.L.U32 R10, R10, 0x1f, RZ ;  /* 0x0000001f0a0a7819 */ /* 0x000fc800000006ff */
[----:B------:R1:W2:Y:S01]  /*3f90*/  SYNCS.PHASECHK.TRANS64.TRYWAIT P1, [R9+URZ+0x28c30], R10 ;  /* 0x028c300a090075a7 */ /* 0x0002a2000802017f */
[----:B------:R-:W-:Y:S05]  /*3fa0*/  @!P0 BRA `(.L_x_1669) ;  /* 0x0000000000048947 */ /* 0x000fea0003800000 */
[----:B------:R-:W-:Y:S01]  /*3fb0*/  BPT.TRAP 0x1 ;  /* 0x000000040000795c */ /* 0x000fe20000300000 */
.L_x_1669:
[----:B--2---:R-:W-:Y:S05]  /*3fc0*/  @P1 BRA `(.L_x_1670) ;  /* 0x0000000000081947 */ /* 0x004fea0003800000 */
[----:B------:R-:W2:Y:S02]  /*3fd0*/  SYNCS.PHASECHK.TRANS64.TRYWAIT P1, [R9+URZ+0x28c30], R10 ;  /* 0x028c300a090075a7 */ /* 0x000ea4000802017f */
[----:B--2---:R-:W-:Y:S05]  /*3fe0*/  @!P1 BRA `(.L_x_1671) ;  /* 0x000000fc006c9947 */ /* 0x004fea0003800000 */
.L_x_1670:
        /* <DEDUP_REMOVED lines=40> */
.L_x_1672:
[----:B------:R-:W-:Y:S01]  /*4270*/  UISETP.NE.AND UP1, UPT, UR51, URZ, UPT ;  /* 0x0000003f3300728c */ /* 0x000fe2000bf25270 */
[----:B------:R-:W0:Y:S01]  /*4280*/  LDC R7, c[0x0][0x2f0] ;  /* 0x0000bc00ff077b82 */ /* 0x000e220000000800 */
[----:B------:R-:W-:Y:S01]  /*4290*/  VIADD R3, R185, UR44 ;  /* 0x0000002cb9037c36 */ /* 0x000fe20008000000 */
[----:B------:R-:W-:Y:S01]  /*42a0*/  R2UR UR6, R9 ;  /* 0x00000000090672ca */ /* 0x000fe200000e0000 */
[----:B------:R-:W-:Y:S01]  /*42b0*/  UISETP.NE.AND UP0, UPT, UR50, URZ, UPT ;  /* 0x0000003f3200728c */ /* 0x000fe2000bf05270 */
[----:B------:R-:W-:Y:S01]  /*42c0*/  LEA R12, R152, 0xffffffc0, 0x6 ;  /* 0xffffffc0980c7811 */ /* 0x000fe200078e30ff */
[----:B------:R-:W-:Y:S01]  /*42d0*/  IMAD.MOV.U32 R4, RZ, RZ, R3 ;  /* 0x000000ffff047224 */ /* 0x000fe200078e0003 */
[----:B------:R-:W-:Y:S01]  /*42e0*/  PLOP3.LUT P1, PT, PT, PT, UP1, 0x80, 0x0 ;  /* 0x000000000000781c */ /* 0x000fe20003f2f018 */
[----:B------:R-:W-:Y:S01]  /*42f0*/  ULDC UR11, c[0x0][0x9dc] ;  /* 0x00027700000b7ab9 */ /* 0x000fe20000000800 */
[----:B------:R-:W-:Y:S01]  /*4300*/  PLOP3.LUT P2, PT, PT, PT, UP1, 0x80, 0x0 ;  /* 0x000000000000781c */ /* 0x000fe20003f4f018 */
[----:B------:R-:W3:Y:S01]  /*4310*/  LDC R8, c[0x0][0x288] ;  /* 0x0000a200ff087b82 */ /* 0x000ee20000000800 */
[----:B------:R-:W-:Y:S01]  /*4320*/  @UP1 ULDC UR7, c[0x0][0x44c] ;  /* 0x0001130000071ab9 */ /* 0x000fe20000000800 */
[----:B------:R-:W-:-:S04]  /*4330*/  ULDC UR18, c[0x0][0x9e0] ;  /* 0x0002780000127ab9 */ /* 0x000fc80000000800 */
[----:B------:R-:W-:-:S04]  /*4340*/  UIADD3 UR6, UR6, 0x28c40, URZ ;  /* 0x00028c4006067890 */ /* 0x000fc8000fffe03f */
[----:B------:R-:W-:Y:S01]  /*4350*/  @P1 IMAD.HI.U32 R5, R3, UR7, RZ ;  /* 0x0000000703051c27 */ /* 0x000fe2000f8e00ff */
[----:B------:R-:W-:Y:S01]  /*4360*/  @UP1 ULDC UR7, c[0x0][0x450] ;  /* 0x0001140000071ab9 */ /* 0x000fe20000000800 */
[----:B------:R-:W-:Y:S01]  /*4370*/  UPRMT UR6, UR40, 0x654, UR6 ;  /* 0x0000065428067896 */ /* 0x000fe20008000006 */
[----:B------:R-:W-:Y:S01]  /*4380*/  PLOP3.LUT P1, PT, PT, PT, UP0, 0x40, 0x0 ;  /* 0x000000000000781c */ /* 0x000fe20003f2e808 */
[----:B------:R-:W-:Y:S01]  /*4390*/  IMAD.MOV.U32 R3, RZ, RZ, -0x40 ;  /* 0xffffffc0ff037424 */ /* 0x000fe200078e00ff */
[----:B------:R-:W-:-:S03]  /*43a0*/  @P2 SHF.R.U32.HI R4, RZ, UR7, R5 ;  /* 0x00000007ff042c19 */ /* 0x000fc60008011605 */
[----:B------:R-:W-:Y:S02]  /*43b0*/  IMAD R6, R152, R3, 0x41 ;  /* 0x0000004198067424 */ /* 0x000fe400078e0203 */
[----:B------:R-:W4:Y:S01]  /*43c0*/  SHFL.IDX PT, R56, R4, RZ, 0x1c1f ;  /* 0x001c1fff04387589 */ /* 0x000f2200000e0000 */
[----:B------:R-:W-:Y:S01]  /*43d0*/  SYNCS.ARRIVE.TRANS64.RED.A1T0 RZ, [UR6], RZ ;  /* 0x000000ffffff79a7 */ /* 0x000fe20008100406 */
[C---:B0-----:R-:W-:Y:S01]  /*43e0*/  IMAD R5, R7.reuse, UR49, R6 ;  /* 0x0000003107057c24 */ /* 0x041fe2000f8e0206 */
[----:B------:R-:W-:Y:S01]  /*43f0*/  ULOP3.LUT UR6, URZ, UR11, URZ, 0x33, !UPT ;  /* 0x0000000b3f067292 */ /* 0x000fe2000f8e333f */
[----:B------:R-:W-:Y:S02]  /*4400*/  IMAD R3, R7, UR49, -R12 ;  /* 0x0000003107037c24 */ /* 0x000fe4000f8e0a0c */
[----:B------:R-:W-:Y:S01]  /*4410*/  VIADD R20, R6, 0xffffffff ;  /* 0xffffffff06147836 */ /* 0x000fe20000000000 */
[--C-:B---3--:R-:W-:Y:S01]  /*4420*/  IADD3 R5, R5, -R8, -R2.reuse ;  /* 0x8000000805057210 */ /* 0x108fe20007ffe802 */
[----:B------:R-:W-:-:S04]  /*4430*/  IMAD.IADD R13, R3, 0x1, -R2 ;  /* 0x00000001030d7824 */ /* 0x000fc800078e0a02 */
[C---:B------:R-:W-:Y:S02]  /*4440*/  VIADD R14, R5.reuse, UR18 ;  /* 0x00000012050e7c36 */ /* 0x040fe40008000000 */
[----:B------:R-:W-:-:S03]  /*4450*/  VIADD R15, R5, UR6 ;  /* 0x00000006050f7c36 */ /* 0x000fc60008000000 */
[----:B----4-:R-:W-:Y:S01]  /*4460*/  VIADDMNMX R3, R56, R14, R13, PT ;  /* 0x0000000e38037246 */ /* 0x010fe2000380010d */
[----:B------:R-:W-:Y:S01]  /*4470*/  IMAD.IADD R5, R15, 0x1, R56 ;  /* 0x000000010f057824 */ /* 0x000fe200078e0238 */
[----:B------:R-:W-:Y:S06]  /*4480*/  @P1 BRA `(.L_x_1673) ;  /* 0x0000000000641947 */ /* 0x000fec0003800000 */
[----:B------:R-:W-:Y:S01]  /*4490*/  IMAD R11, R7, UR49, R56 ;  /* 0x00000031070b7c24 */ /* 0x000fe2000f8e0238 */
[----:B------:R-:W-:Y:S03]  /*44a0*/  BSSY B0, `(.L_x_1674) ;  /* 0x0000013000007945 */ /* 0x000fe60003800000 */
[----:B------:R-:W-:-:S05]  /*44b0*/  IMAD.IADD R11, R11, 0x1, -R8 ;  /* 0x000000010b0b7824 */ /* 0x000fca00078e0a08 */
[----:B------:R-:W-:-:S13]  /*44c0*/  ISETP.GT.AND P1, PT, R11, -0x1, PT ;  /* 0xffffffff0b00780c */ /* 0x000fda0003f24270 */
[----:B------:R-:W-:Y:S05]  /*44d0*/  @P1 BRA `(.L_x_1675) ;  /* 0x0000000000241947 */ /* 0x000fea0003800000 */
[----:B------:R-:W-:Y:S01]  /*44e0*/  ULDC UR6, c[0x0][0x9e4] ;  /* 0x0002790000067ab9 */ /* 0x000fe20000000800 */
[----:B------:R-:W-:Y:S01]  /*44f0*/  LOP3.LUT R11, RZ, R11, RZ, 0x33, !PT ;  /* 0x0000000bff0b7212 */ /* 0x000fe200078e33ff */
[----:B------:R-:W-:-:S05]  /*4500*/  IMAD.U32 R21, RZ, RZ, UR6 ;  /* 0x00000006ff157e24 */ /* 0x000fca000f8e00ff */
[----:B------:R-:W-:-:S13]  /*4510*/  ISETP.NE.AND P1, PT, R21, 0x1, PT ;  /* 0x000000011500780c */ /* 0x000fda0003f25270 */
[----:B------:R-:W0:Y:S02]  /*4520*/  @P1 LDC.64 R56, c[0x0][0x9e8] ;  /* 0x00027a00ff381b82 */ /* 0x000e240000000a00 */
[----:B0-----:R-:W-:-:S05]  /*4530*/  @P1 IMAD.HI.U32 R6, R11, R56, RZ ;  /* 0x000000380b061227 */ /* 0x001fca00078e00ff */
[----:B------:R-:W-:-:S04]  /*4540*/  @P1 SHF.R.U32.HI R11, RZ, R57, R6 ;  /* 0x00000039ff0b1219 */ /* 0x000fc80000011606 */
[----:B------:R-:W-:Y:S01]  /*4550*/  LOP3.LUT R11, RZ, R11, RZ, 0x33, !PT ;  /* 0x0000000bff0b7212 */ /* 0x000fe200078e33ff */
[----:B------:R-:W-:Y:S06]  /*4560*/  BRA `(.L_x_1676) ;  /* 0x0000000000187947 */ /* 0x000fec0003800000 */
.L_x_1675:
[----:B------:R-:W-:Y:S02]  /*4570*/  ULDC UR6, c[0x0][0x9e4] ;  /* 0x0002790000067ab9 */ /* 0x000fe40000000800 */
[----:B------:R-:W-:-:S04]  /*4580*/  MOV R21, UR6 ;  /* 0x0000000600157c02 */ /* 0x000fc80008000f00 */
[----:B------:R-:W-:-:S13]  /*4590*/  ISETP.NE.AND P1, PT, R21, 0x1, PT ;  /* 0x000000011500780c */ /* 0x000fda0003f25270 */
[----:B------:R-:W0:Y:S02]  /*45a0*/  @P1 LDC.64 R56, c[0x0][0x9e8] ;  /* 0x00027a00ff381b82 */ /* 0x000e240000000a00 */
[----:B0-----:R-:W-:-:S05]  /*45b0*/  @P1 IMAD.HI.U32 R6, R11, R56, RZ ;  /* 0x000000380b061227 */ /* 0x001fca00078e00ff */
[----:B------:R-:W-:-:S07]  /*45c0*/  @P1 SHF.R.U32.HI R11, RZ, R57, R6 ;  /* 0x00000039ff0b1219 */ /* 0x000fce0000011606 */
.L_x_1676:
[----:B------:R-:W-:Y:S05]  /*45d0*/  BSYNC B0 ;  /* 0x0000000000007941 */ /* 0x000fea0003800000 */
.L_x_1674:
[----:B------:R-:W-:-:S04]  /*45e0*/  IMAD R11, R11, R21, -R12 ;  /* 0x000000150b0b7224 */ /* 0x000fc800078e0a0c */
[----:B------:R-:W-:-:S05]  /*45f0*/  IMAD.IADD R6, R11, 0x1, -R2 ;  /* 0x000000010b067824 */ /* 0x000fca00078e0a02 */
[----:B------:R-:W-:Y:S02]  /*4600*/  VIADDMNMX R3, R6, R21, R3, PT ;  /* 0x0000001506037246 */ /* 0x000fe40003800103 */
[----:B------:R-:W-:-:S07]  /*4610*/  VIMNMX R5, R5, R6, !PT ;  /* 0x0000000605057248 */ /* 0x000fce0007fe0100 */
.L_x_1673:
[C---:B------:R-:W-:Y:S01]  /*4620*/  ISETP.GE.AND P2, PT, R20.reuse, 0x9, PT ;  /* 0x000000091400780c */ /* 0x040fe20003f46270 */
[----:B------:R-:W0:Y:S01]  /*4630*/  SHFL.IDX PT, R4, R4, 0x1, 0x1c1f ;  /* 0x003c1f0004047f89 */ /* 0x000e2200000e0000 */
[C---:B------:R-:W-:Y:S01]  /*4640*/  ISETP.GE.AND P1, PT, R20.reuse, 0x2, PT ;  /* 0x000000021400780c */ /* 0x040fe20003f26270 */
[----:B------:R-:W-:Y:S01]  /*4650*/  UISETP.NE.AND UP0, UPT, UR50, URZ, UPT ;  /* 0x0000003f3200728c */ /* 0x000fe2000bf05270 */
[C---:B------:R-:W-:Y:S02]  /*4660*/  ISETP.GT.AND P3, PT, R5.reuse, 0x8, !P2 ;  /* 0x000000080500780c */ /* 0x040fe40005764270 */
[----:B------:R-:W-:Y:S02]  /*4670*/  ISETP.GT.AND P4, PT, R5, 0x1, !P1 ;  /* 0x000000010500780c */ /* 0x000fe40004f84270 */
[----:B------:R-:W-:Y:S02]  /*4680*/  ISETP.LT.OR P3, PT, R3, 0x9, P3 ;  /* 0x000000090300780c */ /* 0x000fe40001f61670 */
[----:B------:R-:W-:-:S02]  /*4690*/  ISETP.GE.AND P5, PT, R20, 0x11, PT ;  /* 0x000000111400780c */ /* 0x000fc40003fa6270 */
[----:B------:R-:W-:Y:S02]  /*46a0*/  FSEL R57, R28, -INF , !P3 ;  /* 0xff8000001c397808 */ /* 0x000fe40005800000 */
[----:B------:R-:W-:Y:S02]  /*46b0*/  ISETP.LT.OR P4, PT, R3, 0x2, P4 ;  /* 0x000000020300780c */ /* 0x000fe40002781670 */
[----:B------:R-:W-:Y:S02]  /*46c0*/  ISETP.GT.AND P3, PT, R5, 0x10, !P5 ;  /* 0x000000100500780c */ /* 0x000fe40006f64270 */
[----:B------:R-:W-:Y:S02]  /*46d0*/  ISETP.GE.AND P6, PT, R20, 0xa, PT ;  /* 0x0000000a1400780c */ /* 0x000fe40003fc6270 */
[----:B------:R-:W-:Y:S02]  /*46e0*/  FSEL R25, R25, -INF , !P4 ;  /* 0xff80000019197808 */ /* 0x000fe40006000000 */
[----:B------:R-:W-:-:S02]  /*46f0*/  P2R R58, PR, RZ, 0x20 ;  /* 0x00000020ff3a7803 */ /* 0x000fc40000000000 */
[----:B------:R-:W-:Y:S01]  /*4700*/  ISETP.LT.OR P3, PT, R3, 0x11, P3 ;  /* 0x000000110300780c */ /* 0x000fe20001f61670 */
[----:B0-----:R-:W-:Y:S01]  /*4710*/  IMAD.IADD R6, R15, 0x1, R4 ;  /* 0x000000010f067824 */ /* 0x001fe200078e0204 */
[----:B------:R-:W-:Y:S02]  /*4720*/  ISETP.GT.AND P4, PT, R5, 0x9, !P6 ;  /* 0x000000090500780c */ /* 0x000fe40007784270 */
[----:B------:R-:W-:Y:S02]  /*4730*/  ISETP.GE.AND P5, PT, R20, 0x12, PT ;  /* 0x000000121400780c */ /* 0x000fe40003fa6270 */
[----:B------:R-:W-:Y:S02]  /*4740*/  FSEL R59, R32, -INF , !P3 ;  /* 0xff800000203b7808 */ /* 0x000fe40005800000 */
[----:B------:R-:W-:Y:S02]  /*4750*/  ISETP.LT.OR P4, PT, R3, 0xa, P4 ;  /* 0x0000000a0300780c */ /* 0x000fe40002781670 */
[----:B------:R-:W-:-:S02]  /*4760*/  ISETP.GT.AND P3, PT, R5, 0x11, !P5 ;  /* 0x000000110500780c */ /* 0x000fc40006f64270 */
[----:B------:R-:W-:Y:S02]  /*4770*/  FSEL R29, R29, -INF , !P4 ;  /* 0xff8000001d1d7808 */ /* 0x000fe40006000000 */
[----:B------:R-:W-:Y:S02]  /*4780*/  ISETP.LT.OR P3, PT, R3, 0x12, P3 ;  /* 0x000000120300780c */ /* 0x000fe40001f61670 */
[----:B------:R-:W-:Y:S02]  /*4790*/  ISETP.GE.AND P4, PT, R20, 0x19, PT ;  /* 0x000000191400780c */ /* 0x000fe40003f86270 */
[----:B------:R-:W-:Y:S02]  /*47a0*/  FSEL R33, R33, -INF , !P3 ;  /* 0xff80000021217808 */ /* 0x000fe40005800000 */
[----:B------:R-:W-:Y:S02]  /*47b0*/  ISETP.GT.AND P3, PT, R5, 0x18, !P4 ;  /* 0x000000180500780c */ /* 0x000fe40006764270 */
[----:B------:R-:W-:-:S02]  /*47c0*/  P2R R32, PR, RZ, 0x10 ;  /* 0x00000010ff207803 */ /* 0x000fc40000000000 */
[----:B------:R-:W-:Y:S02]  /*47d0*/  ISETP.LT.OR P3, PT, R3, 0x19, P3 ;  /* 0x000000190300780c */ /* 0x000fe40001f61670 */
[----:B------:R-:W-:Y:S02]  /*47e0*/  ISETP.GE.AND P4, PT, R20, 0x1a, PT ;  /* 0x0000001a1400780c */ /* 0x000fe40003f86270 */
[----:B------:R-:W-:Y:S02]  /*47f0*/  FSEL R61, R36, -INF , !P3 ;  /* 0xff800000243d7808 */ /* 0x000fe40005800000 */
[----:B------:R-:W-:Y:S02]  /*4800*/  ISETP.GT.AND P3, PT, R5, 0x19, !P4 ;  /* 0x000000190500780c */ /* 0x000fe40006764270 */
[----:B------:R-:W-:Y:S02]  /*4810*/  P2R R36, PR, RZ, 0x10 ;  /* 0x00000010ff247803 */ /* 0x000fe40000000000 */
[----:B------:R-:W-:-:S02]  /*4820*/  ISETP.LT.OR P3, PT, R3, 0x1a, P3 ;  /* 0x0000001a0300780c */ /* 0x000fc40001f61670 */
[C---:B------:R-:W-:Y:S02]  /*4830*/  ISETP.GE.AND P4, PT, R20.reuse, 0x21, PT ;  /* 0x000000211400780c */ /* 0x040fe40003f86270 */
[----:B------:R-:W-:Y:S02]  /*4840*/  FSEL R37, R37, -INF , !P3 ;  /* 0xff80000025257808 */ /* 0x000fe40005800000 */
[----:B------:R-:W-:Y:S02]  /*4850*/  ISETP.GT.AND P3, PT, R5, 0x20, !P4 ;  /* 0x000000200500780c */ /* 0x000fe40006764270 */
[----:B------:R-:W-:Y:S02]  /*4860*/  P2R R60, PR, RZ, 0x10 ;  /* 0x00000010ff3c7803 */ /* 0x000fe40000000000 */
[----:B------:R-:W-:Y:S02]  /*4870*/  ISETP.LT.OR P3, PT, R3, 0x21, P3 ;  /* 0x000000210300780c */ /* 0x000fe40001f61670 */
[----:B------:R-:W-:-:S02]  /*4880*/  ISETP.GE.AND P4, PT, R20, 0x22, PT ;  /* 0x000000221400780c */ /* 0x000fc40003f86270 */
[----:B------:R-:W-:Y:S02]  /*4890*/  FSEL R63, R40, -INF , !P3 ;  /* 0xff800000283f7808 */ /* 0x000fe40005800000 */
[----:B------:R-:W-:Y:S02]  /*48a0*/  ISETP.GT.AND P3, PT, R5, 0x21, !P4 ;  /* 0x000000210500780c */ /* 0x000fe40006764270 */
[----:B------:R-:W-:Y:S02]  /*48b0*/  P2R R40, PR, RZ, 0x10 ;  /* 0x00000010ff287803 */ /* 0x000fe40000000000 */
[----:B------:R-:W-:Y:S02]  /*48c0*/  ISETP.LT.OR P3, PT, R3, 0x22, P3 ;  /* 0x000000220300780c */ /* 0x000fe40001f61670 */
[----:B------:R-:W-:Y:S02]  /*48d0*/  ISETP.GE.AND P4, PT, R20, 0x29, PT ;  /* 0x000000291400780c */ /* 0x000fe40003f86270 */
[----:B------:R-:W-:-:S02]  /*48e0*/  FSEL R41, R41, -INF , !P3 ;  /* 0xff80000029297808 */ /* 0x000fc40005800000 */
[----:B------:R-:W-:Y:S02]  /*48f0*/  ISETP.GT.AND P3, PT, R5, 0x28, !P4 ;  /* 0x000000280500780c */ /* 0x000fe40006764270 */
[----:B------:R-:W-:Y:S02]  /*4900*/  P2R R62, PR, RZ, 0x10 ;  /* 0x00000010ff3e7803 */ /* 0x000fe40000000000 */
[----:B------:R-:W-:Y:S02]  /*4910*/  ISETP.LT.OR P3, PT, R3, 0x29, P3 ;  /* 0x000000290300780c */ /* 0x000fe40001f61670 */
[----:B------:R-:W-:Y:S02]  /*4920*/  ISETP.GE.AND P4, PT, R20, 0x2a, PT ;  /* 0x0000002a1400780c */ /* 0x000fe40003f86270 */
[----:B------:R-:W-:Y:S02]  /*4930*/  FSEL R65, R44, -INF , !P3 ;  /* 0xff8000002c417808 */ /* 0x000fe40005800000 */
[----:B------:R-:W-:-:S02]  /*4940*/  ISETP.GT.AND P3, PT, R5, 0x29, !P4 ;  /* 0x000000290500780c */ /* 0x000fc40006764270 */
[----:B------:R-:W-:Y:S02]  /*4950*/  P2R R44, PR, RZ, 0x10 ;  /* 0x00000010ff2c7803 */ /* 0x000fe40000000000 */
[----:B------:R-:W-:Y:S02]  /*4960*/  ISETP.LT.OR P3, PT, R3, 0x2a, P3 ;  /* 0x0000002a0300780c */ /* 0x000fe40001f61670 */
[----:B------:R-:W-:Y:S02]  /*4970*/  P2R R28, PR, RZ, 0x20 ;  /* 0x00000020ff1c7803 */ /* 0x000fe40000000000 */
[----:B------:R-:W-:Y:S02]  /*4980*/  FSEL R45, R45, -INF , !P3 ;  /* 0xff8000002d2d7808 */ /* 0x000fe40005800000 */
[----:B------:R-:W-:Y:S02]  /*4990*/  ISETP.GE.AND P3, PT, R20, 0x31, PT ;  /* 0x000000311400780c */ /* 0x000fe40003f66270 */
[----:B------:R-:W-:-:S02]  /*49a0*/  P2R R56, PR, RZ, 0x40 ;  /* 0x00000040ff387803 */ /* 0x000fc40000000000 */
[----:B------:R-:W-:-:S04]  /*49b0*/  ISETP.GT.AND P4, PT, R5, 0x30, !P3 ;  /* 0x000000300500780c */ /* 0x000fc80005f84270 */
[----:B------:R-:W-:-:S04]  /*49c0*/  ISETP.LT.OR P4, PT, R3, 0x31, P4 ;  /* 0x000000310300780c */ /* 0x000fc80002781670 */
[----:B------:R-:W-:Y:S02]  /*49d0*/  FSEL R67, R48, -INF , !P4 ;  /* 0xff80000030437808 */ /* 0x000fe40006000000 */
[----:B------:R-:W-:-:S04]  /*49e0*/  ISETP.GE.AND P4, PT, R20, 0x32, PT ;  /* 0x000000321400780c */ /* 0x000fc80003f86270 */
        /* <DEDUP_REMOVED lines=8> */
[----:B------:R-:W-:Y:S02]  /*4a70*/  P2R R11, PR, RZ, 0x40 ;  /* 0x00000040ff0b7803 */ /* 0x000fe40000000000 */
[----:B------:R-:W-:-:S04]  /*4a80*/  ISETP.GT.AND P6, PT, R5, RZ, !P6 ;  /* 0x000000ff0500720c */ /* 0x000fc800077c4270 */
[----:B------:R-:W-:-:S04]  /*4a90*/  ISETP.LT.OR P6, PT, R3, 0x1, P6 ;  /* 0x000000010300780c */ /* 0x000fc800037c1670 */
[----:B------:R-:W-:Y:S02]  /*4aa0*/  FSEL R21, R24, -INF , !P6 ;  /* 0xff80000018157808 */ /* 0x000fe40007000000 */
[----:B------:R-:W-:-:S04]  /*4ab0*/  ISETP.GE.AND P6, PT, R20, 0x3a, PT ;  /* 0x0000003a1400780c */ /* 0x000fc80003fc6270 */
[----:B------:R-:W-:Y:S02]  /*4ac0*/  P2R R20, PR, RZ, 0x40 ;  /* 0x00000040ff147803 */ /* 0x000fe40000000000 */
[----:B------:R-:W-:-:S04]  /*4ad0*/  ISETP.GT.AND P6, PT, R5, 0x39, !P6 ;  /* 0x000000390500780c */ /* 0x000fc800077c4270 */
[----:B------:R-:W-:Y:S02]  /*4ae0*/  ISETP.LT.OR P6, PT, R3, 0x3a, P6 ;  /* 0x0000003a0300780c */ /* 0x000fe400037c1670 */
[----:B------:R-:W-:Y:S02]  /*4af0*/  VIADDMNMX R3, R4, R14, R13, PT ;  /* 0x0000000e04037246 */ /* 0x000fe4000380010d */
[----:B------:R-:W-:Y:S02]  /*4b00*/  FSEL R53, R53, -INF , !P6 ;  /* 0xff80000035357808 */ /* 0x000fe40007000000 */
[----:B------:R-:W-:-:S13]  /*4b10*/  PLOP3.LUT P6, PT, PT, PT, UP0, 0x40, 0x0 ;  /* 0x000000000000781c */ /* 0x000fda0003fce808 */
[----:B------:R-:W-:Y:S05]  /*4b20*/  @P6 BRA `(.L_x_1677) ;  /* 0x0000000000646947 */ /* 0x000fea0003800000 */
        /* <DEDUP_REMOVED lines=14> */
.L_x_1679:
[----:B------:R-:W-:Y:S02]  /*4c10*/  ULDC UR6, c[0x0][0x9e4] ;  /* 0x0002790000067ab9 */ /* 0x000fe40000000800 */
[----:B------:R-:W-:-:S05]  /*4c20*/  IMAD.U32 R14, RZ, RZ, UR6 ;  /* 0x00000006ff0e7e24 */ /* 0x000fca000f8e00ff */
[----:B------:R-:W-:-:S13]  /*4c30*/  ISETP.NE.AND P6, PT, R14, 0x1, PT ;  /* 0x000000010e00780c */ /* 0x000fda0003fc5270 */
[----:B------:R-:W0:Y:S02]  /*4c40*/  @P6 LDC.64 R70, c[0x0][0x9e8] ;  /* 0x00027a00ff466b82 */ /* 0x000e240000000a00 */
[----:B0-----:R-:W-:-:S05]  /*4c50*/  @P6 IMAD.HI.U32 R4, R5, R70, RZ ;  /* 0x0000004605046227 */ /* 0x001fca00078e00ff */
[----:B------:R-:W-:-:S07]  /*4c60*/  @P6 SHF.R.U32.HI R5, RZ, R71, R4 ;  /* 0x00000047ff056219 */ /* 0x000fce0000011604 */
.L_x_1680:
[----:B------:R-:W-:Y:S05]  /*4c70*/  BSYNC B0 ;  /* 0x0000000000007941 */ /* 0x000fea0003800000 */
.L_x_1678:
[----:B------:R-:W-:-:S04]  /*4c80*/  IMAD R5, R5, R14, -R12 ;  /* 0x0000000e05057224 */ /* 0x000fc800078e0a0c */
[----:B------:R-:W-:-:S05]  /*4c90*/  IMAD.IADD R5, R5, 0x1, -R2 ;  /* 0x0000000105057824 */ /* 0x000fca00078e0a02 */
[----:B------:R-:W-:Y:S02]  /*4ca0*/  VIADDMNMX R3, R5, R14, R3, PT ;  /* 0x0000000e05037246 */ /* 0x000fe40003800103 */
[----:B------:R-:W-:-:S07]  /*4cb0*/  VIMNMX R6, R6, R5, !PT ;  /* 0x0000000506067248 */ /* 0x000fce0007fe0100 */
.L_x_1677:
[----:B------:R-:W-:Y:S01]  /*4cc0*/  ISETP.GT.AND P1, PT, R6, 0x1, !P1 ;  /* 0x000000010600780c */ /* 0x000fe20004f24270 */
[----:B------:R-:W-:Y:S01]  /*4cd0*/  ULDC UR10, c[0x0][0x988] ;  /* 0x00026200000a7ab9 */ /* 0x000fe20000000800 */
[----:B------:R-:W-:Y:S01]  /*4ce0*/  FMNMX.FTZ R4, R21, R25, !PT ;  /* 0x0000001915047209 */ /* 0x000fe20007810000 */
[----:B------:R-:W-:Y:S01]  /*4cf0*/  BAR.SYNC.DEFER_BLOCKING 0xf, 0x100 ;  /* 0x03c4000000007b1d */ /* 0x000fe20000010000 */
[----:B------:R-:W-:Y:S02]  /*4d00*/  ISETP.LT.OR P1, PT, R3, 0x2, P1 ;  /* 0x000000020300780c */ /* 0x000fe40000f21670 */
[----:B------:R-:W-:Y:S02]  /*4d10*/  FMNMX.FTZ R4, R57, R4, !PT ;  /* 0x0000000439047209 */ /* 0x000fe40007810000 */
[----:B------:R-:W-:Y:S02]  /*4d20*/  FSEL R27, R27, -INF , !P1 ;  /* 0xff8000001b1b7808 */ /* 0x000fe40004800000 */
[----:B------:R-:W-:-:S02]  /*4d30*/  ISETP.NE.AND P1, PT, R56, RZ, PT ;  /* 0x000000ff3800720c */ /* 0x000fc40003f25270 */
[----:B------:R-:W-:Y:S02]  /*4d40*/  FMNMX.FTZ R4, R29, R4, !PT ;  /* 0x000000041d047209 */ /* 0x000fe40007810000 */
[----:B------:R-:W-:Y:S02]  /*4d50*/  ISETP.GT.AND P1, PT, R6, 0x9, !P1 ;  /* 0x000000090600780c */ /* 0x000fe40004f24270 */
[----:B------:R-:W-:Y:S02]  /*4d60*/  FMNMX.FTZ R4, R59, R4, !PT ;  /* 0x000000043b047209 */ /* 0x000fe40007810000 */
[----:B------:R-:W-:Y:S02]  /*4d70*/  ISETP.LT.OR P1, PT, R3, 0xa, P1 ;  /* 0x0000000a0300780c */ /* 0x000fe40000f21670 */
[----:B------:R-:W-:Y:S02]  /*4d80*/  FMNMX.FTZ R4, R33, R4, !PT ;  /* 0x0000000421047209 */ /* 0x000fe40007810000 */
[----:B------:R-:W-:-:S02]  /*4d90*/  FSEL R31, R31, -INF , !P1 ;  /* 0xff8000001f1f7808 */ /* 0x000fc40004800000 */
[----:B------:R-:W-:Y:S02]  /*4da0*/  ISETP.NE.AND P1, PT, R58, RZ, PT ;  /* 0x000000ff3a00720c */ /* 0x000fe40003f25270 */
[----:B------:R-:W-:Y:S02]  /*4db0*/  FMNMX.FTZ R4, R61, R4, !PT ;  /* 0x000000043d047209 */ /* 0x000fe40007810000 */
[----:B------:R-:W-:Y:S02]  /*4dc0*/  ISETP.GT.AND P1, PT, R6, 0x10, !P1 ;  /* 0x000000100600780c */ /* 0x000fe40004f24270 */
[----:B------:R-:W-:Y:S02]  /*4dd0*/  FMNMX.FTZ R4, R37, R4, !PT ;  /* 0x0000000425047209 */ /* 0x000fe40007810000 */
[----:B------:R-:W-:Y:S02]  /*4de0*/  ISETP.LT.OR P1, PT, R3, 0x11, P1 ;  /* 0x000000110300780c */ /* 0x000fe40000f21670 */
[----:B------:R-:W-:-:S02]  /*4df0*/  FMNMX.FTZ R4, R63, R4, !PT ;  /* 0x000000043f047209 */ /* 0x000fc40007810000 */
[----:B------:R-:W-:Y:S02]  /*4e00*/  FSEL R34, R34, -INF , !P1 ;  /* 0xff80000022227808 */ /* 0x000fe40004800000 */
[----:B------:R-:W-:Y:S02]  /*4e10*/  ISETP.NE.AND P1, PT, R28, RZ, PT ;  /* 0x000000ff1c00720c */ /* 0x000fe40003f25270 */
[----:B------:R-:W-:Y:S02]  /*4e20*/  FMNMX.FTZ R4, R41, R4, !PT ;  /* 0x0000000429047209 */ /* 0x000fe40007810000 */
[----:B------:R-:W-:Y:S02]  /*4e30*/  ISETP.GT.AND P1, PT, R6, 0x11, !P1 ;  /* 0x000000110600780c */ /* 0x000fe40004f24270 */
[----:B------:R-:W-:Y:S02]  /*4e40*/  FMNMX.FTZ R4, R65, R4, !PT ;  /* 0x0000000441047209 */ /* 0x000fe40007810000 */
[----:B------:R-:W-:-:S02]  /*4e50*/  ISETP.LT.OR P1, PT, R3, 0x12, P1 ;  /* 0x000000120300780c */ /* 0x000fc40000f21670 */
[----:B------:R-:W-:Y:S02]  /*4e60*/  FMNMX.FTZ R4, R45, R4, !PT ;  /* 0x000000042d047209 */ /* 0x000fe40007810000 */
[----:B------:R-:W-:Y:S02]  /*4e70*/  FSEL R35, R35, -INF , !P1 ;  /* 0xff80000023237808 */ /* 0x000fe40004800000 */
[----:B------:R-:W-:Y:S02]  /*4e80*/  ISETP.NE.AND P1, PT, R32, RZ, PT ;  /* 0x000000ff2000720c */ /* 0x000fe40003f25270 */
[----:B------:R-:W-:Y:S02]  /*4e90*/  FMNMX.FTZ R4, R67, R4, !PT ;  /* 0x0000000443047209 */ /* 0x000fe40007810000 */
[----:B------:R-:W-:Y:S02]  /*4ea0*/  ISETP.GT.AND P1, PT, R6, 0x18, !P1 ;  /* 0x000000180600780c */ /* 0x000fe40004f24270 */
[----:B------:R-:W-:-:S02]  /*4eb0*/  FMNMX.FTZ R4, R49, R4, !PT ;  /* 0x0000000431047209 */ /* 0x000fc40007810000 */
[----:B------:R-:W-:Y:S02]  /*4ec0*/  ISETP.LT.OR P1, PT, R3, 0x19, P1 ;  /* 0x000000190300780c */ /* 0x000fe40000f21670 */
[----:B------:R-:W-:Y:S02]  /*4ed0*/  ISETP.GT.AND P2, PT, R6, 0x8, !P2 ;  /* 0x000000080600780c */ /* 0x000fe40005744270 */
[----:B------:R-:W-:Y:S02]  /*4ee0*/  FSEL R38, R38, -INF , !P1 ;  /* 0xff80000026267808 */ /* 0x000fe40004800000 */
[----:B------:R-:W-:Y:S02]  /*4ef0*/  ISETP.NE.AND P1, PT, R36, RZ, PT ;  /* 0x000000ff2400720c */ /* 0x000fe40003f25270 */
[----:B------:R-:W-:Y:S02]  /*4f00*/  FMNMX.FTZ R4, R69, R4, !PT ;  /* 0x0000000445047209 */ /* 0x000fe40007810000 */
[----:B------:R-:W-:-:S02]  /*4f10*/  ISETP.GT.AND P1, PT, R6, 0x19, !P1 ;  /* 0x000000190600780c */ /* 0x000fc40004f24270 */
[C---:B------:R-:W-:Y:S02]  /*4f20*/  ISETP.LT.OR P2, PT, R3.reuse, 0x9, P2 ;  /* 0x000000090300780c */ /* 0x040fe40001741670 */
[----:B------:R-:W-:Y:S02]  /*4f30*/  ISETP.LT.OR P1, PT, R3, 0x1a, P1 ;  /* 0x0000001a0300780c */ /* 0x000fe40000f21670 */
[----:B------:R-:W-:Y:S02]  /*4f40*/  FMNMX.FTZ R12, R53, R4, !PT ;  /* 0x00000004350c7209 */ /* 0x000fe40007810000 */
[----:B------:R-:W-:Y:S02]  /*4f50*/  FSEL R39, R39, -INF , !P1 ;  /* 0xff80000027277808 */ /* 0x000fe40004800000 */
[----:B------:R-:W-:Y:S01]  /*4f60*/  ISETP.NE.AND P1, PT, R60, RZ, PT ;  /* 0x000000ff3c00720c */ /* 0x000fe20003f25270 */
[----:B------:R-:W0:Y:S01]  /*4f70*/  SHFL.BFLY PT, R5, R12, 0x2, 0x1f ;  /* 0x0c401f000c057f89 */ /* 0x000e2200000e0000 */
[----:B------:R-:W-:-:S02]  /*4f80*/  FSEL R30, R30, -INF , !P2 ;  /* 0xff8000001e1e7808 */ /* 0x000fc40005000000 */
[----:B------:R-:W-:Y:S02]  /*4f90*/  ISETP.GT.AND P1, PT, R6, 0x20, !P1 ;  /* 0x000000200600780c */ /* 0x000fe40004f24270 */
[----:B------:R-:W-:Y:S02]  /*4fa0*/  ISETP.NE.AND P2, PT, R40, RZ, PT ;  /* 0x000000ff2800720c */ /* 0x000fe40003f45270 */
[----:B------:R-:W-:Y:S02]  /*4fb0*/  ISETP.LT.OR P1, PT, R3, 0x21, P1 ;  /* 0x000000210300780c */ /* 0x000fe40000f21670 */
[----:B------:R-:W-:Y:S02]  /*4fc0*/  ISETP.NE.AND P6, PT, R11, RZ, PT ;  /* 0x000000ff0b00720c */ /* 0x000fe40003fc5270 */
[----:B------:R-:W-:Y:S02]  /*4fd0*/  FSEL R42, R42, -INF , !P1 ;  /* 0xff8000002a2a7808 */ /* 0x000fe40004800000 */
[----:B------:R-:W-:-:S02]  /*4fe0*/  ISETP.GT.AND P1, PT, R6, 0x21, !P2 ;  /* 0x000000210600780c */ /* 0x000fc40005724270 */
[----:B------:R-:W-:Y:S02]  /*4ff0*/  ISETP.NE.AND P2, PT, R44, RZ, PT ;  /* 0x000000ff2c00720c */ /* 0x000fe40003f45270 */
[----:B------:R-:W-:Y:S02]  /*5000*/  ISETP.LT.OR P1, PT, R3, 0x22, P1 ;  /* 0x000000220300780c */ /* 0x000fe40000f21670 */
[C---:B------:R-:W-:Y:S02]  /*5010*/  ISETP.GT.AND P2, PT, R6.reuse, 0x29, !P2 ;  /* 0x000000290600780c */ /* 0x040fe40005744270 */
[----:B------:R-:W-:Y:S02]  /*5020*/  FSEL R43, R43, -INF , !P1 ;  /* 0xff8000002b2b7808 */ /* 0x000fe40004800000 */
[----:B------:R-:W-:Y:S02]  /*5030*/  ISETP.GT.AND P1, PT, R6, RZ, !P6 ;  /* 0x000000ff0600720c */ /* 0x000fe40007724270 */
[----:B0-----:R-:W-:-:S02]  /*5040*/  FMNMX.FTZ R13, R12, R5, !PT ;  /* 0x000000050c0d7209 */ /* 0x001fc40007810000 */
[----:B------:R-:W-:Y:S02]  /*5050*/  ISETP.LT.OR P1, PT, R3, 0x1, P1 ;  /* 0x000000010300780c */ /* 0x000fe40000f21670 */
[----:B------:R-:W-:Y:S01]  /*5060*/  ISETP.GT.AND P3, PT, R6, 0x30, !P3 ;  /* 0x000000300600780c */ /* 0x000fe20005f64270 */
[----:B------:R-:W0:Y:S01]  /*5070*/  SHFL.BFLY PT, R14, R13, 0x1, 0x1f ;  /* 0x0c201f000d0e7f89 */ /* 0x000e2200000e0000 */
[----:B------:R-:W-:Y:S02]  /*5080*/  FSEL R26, R26, -INF , !P1 ;  /* 0xff8000001a1a7808 */ /* 0x000fe40004800000 */
[----:B------:R-:W-:Y:S02]  /*5090*/  ISETP.NE.AND P1, PT, R62, RZ, PT ;  /* 0x000000ff3e00720c */ /* 0x000fe40003f25270 */
[----:B------:R-:W-:Y:S02]  /*50a0*/  FMNMX.FTZ R5, R26, R27, !PT ;  /* 0x0000001b1a057209 */ /* 0x000fe40007810000 */
[----:B------:R-:W-:-:S02]  /*50b0*/  ISETP.GT.AND P1, PT, R6, 0x28, !P1 ;  /* 0x000000280600780c */ /* 0x000fc40004f24270 */
[----:B------:R-:W-:Y:S02]  /*50c0*/  FMNMX.FTZ R4, R30, R5, !PT ;  /* 0x000000051e047209 */ /* 0x000fe40007810000 */
[----:B------:R-:W-:Y:S02]  /*50d0*/  ISETP.LT.OR P1, PT, R3, 0x29, P1 ;  /* 0x000000290300780c */ /* 0x000fe40000f21670 */
[----:B------:R-:W-:Y:S02]  /*50e0*/  FMNMX.FTZ R5, R31, R4, !PT ;  /* 0x000000041f057209 */ /* 0x000fe40007810000 */
[----:B------:R-:W-:Y:S02]  /*50f0*/  FSEL R46, R46, -INF , !P1 ;  /* 0xff8000002e2e7808 */ /* 0x000fe40004800000 */
[----:B------:R-:W-:Y:S02]  /*5100*/  FMNMX.FTZ R4, R34, R5, !PT ;  /* 0x0000000522047209 */ /* 0x000fe40007810000 */
[----:B------:R-:W-:-:S02]  /*5110*/  ISETP.LT.OR P2, PT, R3, 0x2a, P2 ;  /* 0x0000002a0300780c */ /* 0x000fc40001741670 */
[----:B------:R-:W-:Y:S02]  /*5120*/  FMNMX.FTZ R11, R35, R4, !PT ;  /* 0x00000004230b7209 */ /* 0x000fe40007810000 */
[----:B------:R-:W-:Y:S02]  /*5130*/  ISETP.GT.AND P4, PT, R6, 0x31, !P4 ;  /* 0x000000310600780c */ /* 0x000fe40006784270 */
[----:B------:R-:W-:Y:S02]  /*5140*/  FMNMX.FTZ R4, R38, R11, !PT ;  /* 0x0000000b26047209 */ /* 0x000fe40007810000 */
[----:B0-----:R-:W-:Y:S02]  /*5150*/  FMNMX.FTZ R5, R13, R14, !PT ;  /* 0x0000000e0d057209 */ /* 0x001fe40007810000 */
[----:B------:R-:W-:Y:S02]  /*5160*/  FMNMX.FTZ R11, R39, R4, !PT ;  /* 0x00000004270b7209 */ /* 0x000fe40007810000 */
[----:B------:R-:W-:Y:S01]  /*5170*/  ISETP.LT.OR P3, PT, R3, 0x31, P3 ;  /* 0x000000310300780c */ /* 0x000fe20001f61670 */
[----:B------:R-:W-:Y:S01]  /*5180*/  FMUL.FTZ R12, R5, UR10 ;  /* 0x0000000a050c7c20 */ /* 0x000fe20008410000 */
[----:B------:R-:W-:-:S02]  /*5190*/  FMNMX.FTZ R4, R42, R11, !PT ;  /* 0x0000000b2a047209 */ /* 0x000fc40007810000 */
[----:B------:R-:W-:Y:S02]  /*51a0*/  FSEL R47, R47, -INF , !P2 ;  /* 0xff8000002f2f7808 */ /* 0x000fe40005000000 */
[----:B------:R-:W-:Y:S02]  /*51b0*/  FMNMX.FTZ R11, R43, R4, !PT ;  /* 0x000000042b0b7209 */ /* 0x000fe40007810000 */
[----:B------:R-:W-:Y:S02]  /*51c0*/  FSETP.NEU.FTZ.AND P1, PT, R5, -INF , PT ;  /* 0xff8000000500780b */ /* 0x000fe40003f3d000 */
[----:B------:R-:W-:Y:S02]  /*51d0*/  FMNMX.FTZ R4, R46, R11, !PT ;  /* 0x0000000b2e047209 */ /* 0x000fe40007810000 */
[----:B------:R-:W-:Y:S02]  /*51e0*/  ISETP.NE.AND P6, PT, R20, RZ, PT ;  /* 0x000000ff1400720c */ /* 0x000fe40003fc5270 */
[----:B------:R-:W-:-:S02]  /*51f0*/  ISETP.GT.AND P5, PT, R6, 0x38, !P5 ;  /* 0x000000380600780c */ /* 0x000fc40006fa4270 */
[----:B------:R-:W-:Y:S02]  /*5200*/  ISETP.LT.OR P4, PT, R3, 0x32, P4 ;  /* 0x000000320300780c */ /* 0x000fe40002781670 */
[----:B------:R-:W-:Y:S02]  /*5210*/  FSEL R50, R50, -INF , !P3 ;  /* 0xff80000032327808 */ /* 0x000fe40005800000 */
[----:B------:R-:W-:Y:S02]  /*5220*/  FMNMX.FTZ R11, R47, R4, !PT ;  /* 0x000000042f0b7209 */ /* 0x000fe40007810000 */
[----:B------:R-:W-:Y:S02]  /*5230*/  FSEL R12, R12, RZ, P1 ;  /* 0x000000ff0c0c7208 */ /* 0x000fe40000800000 */
[----:B------:R-:W-:Y:S02]  /*5240*/  ISETP.GT.AND P1, PT, R6, 0x39, !P6 ;  /* 0x000000390600780c */ /* 0x000fe40007724270 */
[----:B------:R-:W-:Y:S01]  /*5250*/  ISETP.LT.OR P5, PT, R3, 0x39, P5 ;  /* 0x000000390300780c */ /* 0x000fe20002fa1670 */
[--C-:B------:R-:W-:Y:S01]  /*5260*/  FFMA.FTZ R6, R21, UR10, -R12.reuse ;  /* 0x0000000a15067c23 */ /* 0x100fe2000801080c */
[----:B------:R-:W-:Y:S01]  /*5270*/  FSEL R51, R51, -INF , !P4 ;  /* 0xff80000033337808 */ /* 0x000fe20006000000 */
[--C-:B------:R-:W-:Y:S01]  /*5280*/  FFMA.FTZ R13, R25, UR10, -R12.reuse ;  /* 0x0000000a190d7c23 */ /* 0x100fe2000801080c */
[----:B------:R-:W-:Y:S01]  /*5290*/  FMNMX.FTZ R4, R50, R11, !PT ;  /* 0x0000000b32047209 */ /* 0x000fe20007810000 */
[----:B------:R0:W-:Y:S01]  /*52a0*/  MUFU.EX2 R156, R6 ;  /* 0x00000006009c7308 */ /* 0x0001e20000000800 */
[----:B------:R-:W-:Y:S01]  /*52b0*/  ISETP.LT.OR P1, PT, R3, 0x3a, P1 ;  /* 0x0000003a0300780c */ /* 0x000fe20000f21670 */
[--C-:B------:R-:W-:Y:S01]  /*52c0*/  FFMA.FTZ R11, R29, UR10, -R12.reuse ;  /* 0x0000000a1d0b7c23 */ /* 0x100fe2000801080c */
[----:B------:R-:W-:Y:S01]  /*52d0*/  FSEL R54, R54, -INF , !P5 ;  /* 0xff80000036367808 */ /* 0x000fe20006800000 */
[--C-:B------:R-:W-:Y:S01]  /*52e0*/  FFMA.FTZ R14, R59, UR10, -R12.reuse ;  /* 0x0000000a3b0e7c23 */ /* 0x100fe2000801080c */
[----:B------:R-:W-:Y:S01]  /*52f0*/  FMNMX.FTZ R3, R51, R4, !PT ;  /* 0x0000000433037209 */ /* 0x000fe20007810000 */
[--C-:B------:R-:W-:Y:S01]  /*5300*/  FFMA.FTZ R15, R33, UR10, -R12.reuse ;  /* 0x0000000a210f7c23 */ /* 0x100fe2000801080c */
[----:B------:R-:W-:Y:S01]  /*5310*/  FSEL R55, R55, -INF , !P1 ;  /* 0xff80000037377808 */ /* 0x000fe20004800000 */
[----:B------:R-:W3:Y:S01]  /*5320*/  MUFU.EX2 R13, R13 ;  /* 0x0000000d000d7308 */ /* 0x000ee20000000800 */
[----:B------:R-:W-:Y:S01]  /*5330*/  FMNMX.FTZ R4, R54, R3, !PT ;  /* 0x0000000336047209 */ /* 0x000fe20007810000 */
[--C-:B0-----:R-:W-:Y:S01]  /*5340*/  FFMA.FTZ R6, R57, UR10, -R12.reuse ;  /* 0x0000000a39067c23 */ /* 0x101fe2000801080c */
[--C-:B------:R-:W-:Y:S01]  /*5350*/  FFMA.FTZ R21, R37, UR10, -R12.reuse ;  /* 0x0000000a25157c23 */ /* 0x100fe2000801080c */
[--C-:B------:R-:W-:Y:S01]  /*5360*/  FFMA.FTZ R20, R61, UR10, -R12.reuse ;  /* 0x0000000a3d147c23 */ /* 0x100fe2000801080c */
[----:B------:R-:W-:Y:S01]  /*5370*/  FMNMX.FTZ R4, R55, R4, !PT ;  /* 0x0000000437047209 */ /* 0x000fe20007810000 */
[--C-:B------:R-:W-:Y:S01]  /*5380*/  FFMA.FTZ R24, R63, UR10, -R12.reuse ;  /* 0x0000000a3f187c23 */ /* 0x100fe2000801080c */
[--C-:B------:R-:W-:Y:S01]  /*5390*/  FFMA.FTZ R28, R65, UR10, -R12.reuse ;  /* 0x0000000a411c7c23 */ /* 0x100fe2000801080c */
[----:B------:R-:W0:Y:S01]  /*53a0*/  MUFU.EX2 R158, R6 ;  /* 0x00000006009e7308 */ /* 0x000e220000000800 */
[--C-:B------:R-:W-:Y:S01]  /*53b0*/  FFMA.FTZ R29, R45, UR10, -R12.reuse ;  /* 0x0000000a2d1d7c23 */ /* 0x100fe2000801080c */
[----:B------:R-:W4:Y:S01]  /*53c0*/  SHFL.BFLY PT, R3, R4, 0x2, 0x1f ;  /* 0x0c401f0004037f89 */ /* 0x000f2200000e0000 */
[--C-:B------:R-:W-:Y:S01]  /*53d0*/  FFMA.FTZ R32, R67, UR10, -R12.reuse ;  /* 0x0000000a43207c23 */ /* 0x100fe2000801080c */
[----:B------:R-:W-:-:S04]  /*53e0*/  FFMA.FTZ R33, R49, UR10, -R12 ;  /* 0x0000000a31217c23 */ /* 0x000fc8000801080c */
[----:B------:R-:W5:Y:S01]  /*53f0*/  MUFU.EX2 R11, R11 ;  /* 0x0000000b000b7308 */ /* 0x000f620000000800 */
[----:B---3--:R-:W-:Y:S01]  /*5400*/  FADD.FTZ R37, R156, R13 ;  /* 0x0000000d9c257221 */ /* 0x008fe20000010000 */
[----:B------:R-:W-:-:S06]  /*5410*/  F2FP.BF16.F32.PACK_AB R156, R13, R156 ;  /* 0x0000009c0d9c723e */ /* 0x000fcc00000010ff */
[----:B------:R-:W3:Y:S01]  /*5420*/  MUFU.EX2 R14, R14 ;  /* 0x0000000e000e7308 */ /* 0x000ee20000000800 */
[----:B0-----:R-:W-:-:S07]  /*5430*/  FADD.FTZ R36, R158, R37 ;  /* 0x000000259e247221 */ /* 0x001fce0000010000 */
[----:B------:R-:W0:Y:S01]  /*5440*/  MUFU.EX2 R15, R15 ;  /* 0x0000000f000f7308 */ /* 0x000e220000000800 */
[----:B-----5:R-:W-:Y:S02]  /*5450*/  F2FP.BF16.F32.PACK_AB R158, R11, R158 ;  /* 0x0000009e0b9e723e */ /* 0x020fe400000010ff */
[----:B----4-:R-:W-:Y:S01]  /*5460*/  FMNMX.FTZ R3, R4, R3, !PT ;  /* 0x0000000304037209 */ /* 0x010fe20007810000 */
[----:B------:R-:W-:Y:S01]  /*5470*/  FFMA.FTZ R4, R41, UR10, -R12 ;  /* 0x0000000a29047c23 */ /* 0x000fe2000801080c */
[----:B------:R-:W-:-:S03]  /*5480*/  FADD.FTZ R41, R11, R36 ;  /* 0x000000240b297221 */ /* 0x000fc60000010000 */
[----:B------:R-:W4:Y:S01]  /*5490*/  SHFL.BFLY PT, R6, R3, 0x1, 0x1f ;  /* 0x0c201f0003067f89 */ /* 0x000f2200000e0000 */
[----:B------:R-:W-:Y:S01]  /*54a0*/  MUFU.EX2 R25, R4 ;  /* 0x0000000400197308 */ /* 0x000fe20000000800 */
[----:B---3--:R-:W-:-:S07]  /*54b0*/  FADD.FTZ R40, R14, R41 ;  /* 0x000000290e287221 */ /* 0x008fce0000010000 */
[----:B------:R-:W3:Y:S01]  /*54c0*/  MUFU.EX2 R20, R20 ;  /* 0x0000001400147308 */ /* 0x000ee20000000800 */
[C---:B0-----:R-:W-:Y:S01]  /*54d0*/  FADD.FTZ R41, R15.reuse, R40 ;  /* 0x000000280f297221 */ /* 0x041fe20000010000 */
[----:B------:R-:W-:-:S06]  /*54e0*/  F2FP.BF16.F32.PACK_AB R160, R15, R14 ;  /* 0x0000000e0fa0723e */ /* 0x000fcc00000010ff */
[----:B------:R-:W0:Y:S01]  /*54f0*/  MUFU.EX2 R21, R21 ;  /* 0x0000001500157308 */ /* 0x000e220000000800 */
[----:B----4-:R-:W-:-:S07]  /*5500*/  FMNMX.FTZ R6, R3, R6, !PT ;  /* 0x0000000603067209 */ /* 0x010fce0007810000 */
[----:B------:R-:W4:Y:S01]  /*5510*/  MUFU.EX2 R24, R24 ;  /* 0x0000001800187308 */ /* 0x000f220000000800 */
[----:B---3--:R-:W-:Y:S01]  /*5520*/  FADD.FTZ R40, R20, R41 ;  /* 0x0000002914287221 */ /* 0x008fe20000010000 */
[--C-:B------:R-:W-:Y:S01]  /*5530*/  FFMA.FTZ R3, R69, UR10, -R12.reuse ;  /* 0x0000000a45037c23 */ /* 0x100fe2000801080c */
[C---:B------:R-:W-:Y:S01]  /*5540*/  FSETP.NEU.FTZ.AND P1, PT, R6.reuse, -INF , PT ;  /* 0xff8000000600780b */ /* 0x040fe20003f3d000 */
[----:B------:R-:W-:Y:S01]  /*5550*/  FMUL.FTZ R4, R6, UR10 ;  /* 0x0000000a06047c20 */ /* 0x000fe20008410000 */
[----:B------:R-:W-:-:S03]  /*5560*/  FFMA.FTZ R12, R53, UR10, -R12 ;  /* 0x0000000a350c7c23 */ /* 0x000fc6000801080c */
[----:B------:R-:W-:Y:S01]  /*5570*/  MUFU.EX2 R28, R28 ;  /* 0x0000001c001c7308 */ /* 0x000fe20000000800 */
[----:B------:R-:W-:Y:S02]  /*5580*/  FSEL R4, R4, RZ, P1 ;  /* 0x000000ff04047208 */ /* 0x000fe40000800000 */
[----:B0-----:R-:W-:-:S03]  /*5590*/  F2FP.BF16.F32.PACK_AB R162, R21, R20 ;  /* 0x0000001415a2723e */ /* 0x001fc600000010ff */
        /* <DEDUP_REMOVED lines=14> */
[----:B------:R-:W0:Y:S01]  /*5680*/  MUFU.EX2 R27, R27 ;  /* 0x0000001b001b7308 */ /* 0x000e220000000800 */
[--C-:B------:R-:W-:Y:S01]  /*5690*/  FFMA.FTZ R51, R51, UR10, -R4.reuse ;  /* 0x0000000a33337c23 */ /* 0x100fe20008010804 */
[--C-:B------:R-:W-:Y:S01]  /*56a0*/  FFMA.FTZ R54, R54, UR10, -R4.reuse ;  /* 0x0000000a36367c23 */ /* 0x100fe20008010804 */
[----:B------:R-:W-:Y:S01]  /*56b0*/  FFMA.FTZ R4, R55, UR10, -R4 ;  /* 0x0000000a37047c23 */ /* 0x000fe20008010804 */
[----:B----4-:R-:W-:-:S04]  /*56c0*/  F2FP.BF16.F32.PACK_AB R164, R25, R24 ;  /* 0x0000001819a4723e */ /* 0x010fc800000010ff */
[----:B------:R-:W3:Y:S08]  /*56d0*/  MUFU.EX2 R30, R30 ;  /* 0x0000001e001e7308 */ /* 0x000ef00000000800 */
[----:B------:R-:W4:Y:S01]  /*56e0*/  MUFU.EX2 R31, R31 ;  /* 0x0000001f001f7308 */ /* 0x000f220000000800 */
[----:B0-----:R-:W-:Y:S01]  /*56f0*/  FADD.FTZ R37, R26, R27 ;  /* 0x0000001b1a257221 */ /* 0x001fe20000010000 */
[----:B------:R-:W-:-:S06]  /*5700*/  F2FP.BF16.F32.PACK_AB R157, R27, R26 ;  /* 0x0000001a1b9d723e */ /* 0x000fcc00000010ff */
[----:B------:R-:W0:Y:S01]  /*5710*/  MUFU.EX2 R34, R34 ;  /* 0x0000002200227308 */ /* 0x000e220000000800 */
[----:B---3--:R-:W-:-:S07]  /*5720*/  FADD.FTZ R36, R30, R37 ;  /* 0x000000251e247221 */ /* 0x008fce0000010000 */
[----:B------:R-:W3:Y:S01]  /*5730*/  MUFU.EX2 R35, R35 ;  /* 0x0000002300237308 */ /* 0x000ee20000000800 */
[C---:B----4-:R-:W-:Y:S01]  /*5740*/  FADD.FTZ R37, R31.reuse, R36 ;  /* 0x000000241f257221 */ /* 0x050fe20000010000 */
[----:B------:R-:W-:-:S05]  /*5750*/  F2FP.BF16.F32.PACK_AB R159, R31, R30 ;  /* 0x0000001e1f9f723e */ /* 0x000fca00000010ff */
[----:B------:R4:W-:Y:S01]  /*5760*/  STSM.16.M88.4 [R18+0x26800], R156 ;  /* 0x0268009c12007844 */ /* 0x0009e20000000200 */
[----:B------:R-:W5:Y:S01]  /*5770*/  MUFU.EX2 R38, R38 ;  /* 0x0000002600267308 */ /* 0x000f620000000800 */
[----:B0-----:R-:W-:Y:S01]  /*5780*/  FADD.FTZ R36, R34, R37 ;  /* 0x0000002522247221 */ /* 0x001fe20000010000 */
[----:B------:R-:W-:-:S06]  /*5790*/  FADD.FTZ R37, R21, R40 ;  /* 0x0000002815257221 */ /* 0x000fcc0000010000 */
[----:B------:R-:W0:Y:S01]  /*57a0*/  MUFU.EX2 R39, R39 ;  /* 0x0000002700277308 */ /* 0x000e220000000800 */
[C---:B---3--:R-:W-:Y:S01]  /*57b0*/  FADD.FTZ R13, R35.reuse, R36 ;  /* 0x00000024230d7221 */ /* 0x048fe20000010000 */
[----:B------:R-:W-:Y:S01]  /*57c0*/  FADD.FTZ R36, R24, R37 ;  /* 0x0000002518247221 */ /* 0x000fe20000010000 */
[----:B------:R-:W-:-:S03]  /*57d0*/  F2FP.BF16.F32.PACK_AB R161, R35, R34 ;  /* 0x0000002223a1723e */ /* 0x000fc600000010ff */
[----:B------:R-:W-:Y:S02]  /*57e0*/  FADD.FTZ R15, R25, R36 ;  /* 0x00000024190f7221 */ /* 0x000fe40000010000 */
[----:B------:R-:W3:Y:S01]  /*57f0*/  MUFU.EX2 R42, R42 ;  /* 0x0000002a002a7308 */ /* 0x000ee20000000800 */
[----:B-----5:R-:W-:-:S07]  /*5800*/  FADD.FTZ R14, R38, R13 ;  /* 0x0000000d260e7221 */ /* 0x020fce0000010000 */
[----:B------:R-:W5:Y:S01]  /*5810*/  MUFU.EX2 R43, R43 ;  /* 0x0000002b002b7308 */ /* 0x000f620000000800 */
[C---:B0-----:R-:W-:Y:S01]  /*5820*/  FADD.FTZ R13, R39.reuse, R14 ;  /* 0x0000000e270d7221 */ /* 0x041fe20000010000 */
[----:B------:R-:W-:-:S05]  /*5830*/  F2FP.BF16.F32.PACK_AB R163, R39, R38 ;  /* 0x0000002627a3723e */ /* 0x000fca00000010ff */
[----:B------:R4:W-:Y:S01]  /*5840*/  STSM.16.M88.4 [R19], R160 ;  /* 0x000000a013007844 */ /* 0x0009e20000000200 */
[----:B------:R-:W0:Y:S01]  /*5850*/  MUFU.EX2 R46, R46 ;  /* 0x0000002e002e7308 */ /* 0x000e220000000800 */
[----:B---3--:R-:W-:-:S07]  /*5860*/  FADD.FTZ R14, R42, R13 ;  /* 0x0000000d2a0e7221 */ /* 0x008fce0000010000 */
[----:B------:R-:W3:Y:S01]  /*5870*/  MUFU.EX2 R29, R29 ;  /* 0x0000001d001d7308 */ /* 0x000ee20000000800 */
[C---:B-----5:R-:W-:Y:S01]  /*5880*/  FADD.FTZ R13, R43.reuse, R14 ;  /* 0x0000000e2b0d7221 */ /* 0x060fe20000010000 */
[----:B------:R-:W-:-:S06]  /*5890*/  F2FP.BF16.F32.PACK_AB R165, R43, R42 ;  /* 0x0000002a2ba5723e */ /* 0x000fcc00000010ff */
[----:B------:R-:W5:Y:S01]  /*58a0*/  MUFU.EX2 R47, R47 ;  /* 0x0000002f002f7308 */ /* 0x000f620000000800 */
[----:B0-----:R-:W-:-:S07]  /*58b0*/  FADD.FTZ R14, R46, R13 ;  /* 0x0000000d2e0e7221 */ /* 0x001fce0000010000 */
[----:B------:R-:W-:Y:S01]  /*58c0*/  MUFU.EX2 R32, R32 ;  /* 0x0000002000207308 */ /* 0x000fe20000000800 */
[----:B---3--:R-:W-:-:S07]  /*58d0*/  F2FP.BF16.F32.PACK_AB R166, R29, R28 ;  /* 0x0000001c1da6723e */ /* 0x008fce00000010ff */
[----:B------:R-:W0:Y:S01]  /*58e0*/  MUFU.EX2 R33, R33 ;  /* 0x0000002100217308 */ /* 0x000e220000000800 */
[C---:B-----5:R-:W-:Y:S01]  /*58f0*/  F2FP.BF16.F32.PACK_AB R167, R47.reuse, R46 ;  /* 0x0000002e2fa7723e */ /* 0x060fe200000010ff */
[----:B------:R-:W-:-:S04]  /*5900*/  FADD.FTZ R47, R47, R14 ;  /* 0x0000000e2f2f7221 */ /* 0x000fc80000010000 */
[----:B------:R4:W-:Y:S02]  /*5910*/  STSM.16.M88.4 [R23], R164 ;  /* 0x000000a417007844 */ /* 0x0009e40000000200 */
[----:B------:R-:W-:Y:S08]  /*5920*/  MUFU.EX2 R50, R50 ;  /* 0x0000003200327308 */ /* 0x000ff00000000800 */
[----:B------:R-:W3:Y:S01]  /*5930*/  MUFU.EX2 R51, R51 ;  /* 0x0000003300337308 */ /* 0x000ee20000000800 */
[----:B0-----:R-:W-:-:S07]  /*5940*/  F2FP.BF16.F32.PACK_AB R168, R33, R32 ;  /* 0x0000002021a8723e */ /* 0x001fce00000010ff */
[----:B------:R-:W-:Y:S08]  /*5950*/  MUFU.EX2 R3, R3 ;  /* 0x0000000300037308 */ /* 0x000ff00000000800 */
[----:B------:R-:W0:Y:S01]  /*5960*/  MUFU.EX2 R12, R12 ;  /* 0x0000000c000c7308 */ /* 0x000e220000000800 */
[----:B---3--:R-:W-:Y:S01]  /*5970*/  F2FP.BF16.F32.PACK_AB R169, R51, R50 ;  /* 0x0000003233a9723e */ /* 0x008fe200000010ff */
[----:B------:R-:W-:-:S04]  /*5980*/  FADD.FTZ R50, R50, R47 ;  /* 0x0000002f32327221 */ /* 0x000fc80000010000 */
[----:B------:R-:W-:Y:S02]  /*5990*/  FADD.FTZ R51, R51, R50 ;  /* 0x0000003233337221 */ /* 0x000fe40000010000 */
[----:B------:R-:W3:Y:S08]  /*59a0*/  MUFU.EX2 R54, R54 ;  /* 0x0000003600367308 */ /* 0x000ef00000000800 */
[----:B------:R5:W1:Y:S01]  /*59b0*/  MUFU.EX2 R11, R4 ;  /* 0x00000004000b7308 */ /* 0x000a620000000800 */
[----:B0-----:R-:W-:Y:S01]  /*59c0*/  F2FP.BF16.F32.PACK_AB R170, R12, R3 ;  /* 0x000000030caa723e */ /* 0x001fe200000010ff */
[----:B-----5:R-:W-:-:S04]  /*59d0*/  FADD.FTZ R4, R28, R15 ;  /* 0x0000000f1c047221 */ /* 0x020fc80000010000 */
[----:B------:R-:W-:Y:S01]  /*59e0*/  FADD.FTZ R29, R29, R4 ;  /* 0x000000041d1d7221 */ /* 0x000fe20000010000 */
[----:B---3--:R-:W-:-:S03]  /*59f0*/  FADD.FTZ R4, R54, R51 ;  /* 0x0000003336047221 */ /* 0x008fc60000010000 */
[----:B------:R-:W-:Y:S01]  /*5a00*/  FADD.FTZ R32, R32, R29 ;  /* 0x0000001d20207221 */ /* 0x000fe20000010000 */
[C---:B-1----:R-:W-:Y:S01]  /*5a10*/  F2FP.BF16.F32.PACK_AB R171, R11.reuse, R54 ;  /* 0x000000360bab723e */ /* 0x042fe200000010ff */
[----:B------:R-:W-:Y:S02]  /*5a20*/  FADD.FTZ R4, R11, R4 ;  /* 0x000000040b047221 */ /* 0x000fe40000010000 */
[----:B------:R-:W-:Y:S02]  /*5a30*/  FADD.FTZ R32, R33, R32 ;  /* 0x0000002021207221 */ /* 0x000fe40000010000 */
[----:B------:R4:W-:Y:S02]  /*5a40*/  STSM.16.M88.4 [R22], R168 ;  /* 0x000000a816007844 */ /* 0x0009e40000000200 */
[----:B------:R-:W-:-:S04]  /*5a50*/  FADD.FTZ R3, R3, R32 ;  /* 0x0000002003037221 */ /* 0x000fc80000010000 */
[----:B------:R-:W-:Y:S01]  /*5a60*/  FADD.FTZ R3, R12, R3 ;  /* 0x000000030c037221 */ /* 0x000fe20000010000 */
[----:B------:R-:W-:Y:S06]  /*5a70*/  @!P0 BRA `(.L_x_1681) ;  /* 0x0000000000048947 */ /* 0x000fec0003800000 */
[----:B------:R-:W-:Y:S01]  /*5a80*/  BPT.TRAP 0x1 ;  /* 0x000000040000795c */ /* 0x000fe20000300000 */
.L_x_1681:
[----:B------:R0:W1:Y:S01]  /*5a90*/  SYNCS.PHASECHK.TRANS64.TRYWAIT P1, [R9+URZ+0x28c50], R10 ;  /* 0x028c500a090075a7 */ /* 0x000062000802017f */
[----:B------:R-:W-:Y:S05]  /*5aa0*/  @!P0 BRA `(.L_x_1682) ;  /* 0x0000000000048947 */ /* 0x000fea0003800000 */
[----:B------:R-:W-:Y:S01]  /*5ab0*/  BPT.TRAP 0x1 ;  /* 0x000000040000795c */ /* 0x000fe20000300000 */
.L_x_1682:
[----:B-1----:R-:W-:Y:S05]  /*5ac0*/  @P1 BRA `(.L_x_1683) ;  /* 0x0000000000081947 */ /* 0x002fea0003800000 */
[----:B------:R-:W1:Y:S02]  /*5ad0*/  SYNCS.PHASECHK.TRANS64.TRYWAIT P1, [R9+URZ+0x28c50], R10 ;  /* 0x028c500a090075a7 */ /* 0x000e64000802017f */
[----:B-1----:R-:W-:Y:S05]  /*5ae0*/  @!P1 BRA `(.L_x_1684) ;  /* 0x000000e000c09947 */ /* 0x002fea0003800000 */
.L_x_1683:
        /* <DEDUP_REMOVED lines=34> */
.L_x_1685:
[----:B------:R-:W-:Y:S01]  /*5d10*/  UISETP.NE.AND UP1, UPT, UR51, URZ, UPT ;  /* 0x0000003f3300728c */ /* 0x000fe2000bf25270 */
[----:B------:R-:W-:Y:S01]  /*5d20*/  R2UR UR14, R9 ;  /* 0x00000000090e72ca */ /* 0x000fe200000e0000 */
[----:B------:R-:W-:Y:S01]  /*5d30*/  UISETP.NE.AND UP0, UPT, UR50, URZ, UPT ;  /* 0x0000003f3200728c */ /* 0x000fe2000bf05270 */
[----:B012---:R-:W-:Y:S01]  /*5d40*/  IMAD R9, R7, UR49, -R8 ;  /* 0x0000003107097c24 */ /* 0x007fe2000f8e0a08 */
[----:B------:R-:W-:Y:S01]  /*5d50*/  UMOV UR15, UR44 ;  /* 0x0000002c000f7c82 */ /* 0x000fe20008000000 */
[----:B------:R-:W-:-:S03]  /*5d60*/  VIADD R12, R152, 0xfffffffe ;  /* 0xfffffffe980c7836 */ /* 0x000fc60000000000 */
[----:B------:R-:W-:-:S03]  /*5d70*/  PLOP3.LUT P1, PT, PT, PT, UP0, 0x40, 0x0 ;  /* 0x000000000000781c */ /* 0x000fc60003f2e808 */
[----:B------:R-:W-:Y:S01]  /*5d80*/  @UP1 ULDC UR6, c[0x0][0x44c] ;  /* 0x0001130000061ab9 */ /* 0x000fe20000000800 */
[----:B------:R-:W-:Y:S01]  /*5d90*/  @UP1 ULDC UR19, c[0x0][0x450] ;  /* 0x0001140000131ab9 */ /* 0x000fe20000000800 */
[----:B------:R-:W-:Y:S02]  /*5da0*/  UIMAD.WIDE.U32 UR6, UR44, UR6, URZ ;  /* 0x000000062c0672a5 */ /* 0x000fe4000f8e003f */
[----:B------:R-:W-:Y:S02]  /*5db0*/  UIADD3 UR14, UR14, 0x28c60, URZ ;  /* 0x00028c600e0e7890 */ /* 0x000fe4000fffe03f */
[----:B------:R-:W-:Y:S02]  /*5dc0*/  @UP1 USHF.R.U32.HI UR15, URZ, UR19, UR7 ;  /* 0x000000133f0f1299 */ /* 0x000fe40008011607 */
[----:B------:R-:W-:-:S04]  /*5dd0*/  UPRMT UR14, UR40, 0x654, UR14 ;  /* 0x00000654280e7896 */ /* 0x000fc8000800000e */
[----:B------:R-:W-:-:S04]  /*5de0*/  VIADD R9, R9, UR15 ;  /* 0x0000000f09097c36 */ /* 0x000fc80008000000 */
[----:B------:R-:W-:Y:S01]  /*5df0*/  VIADD R10, R9, UR18 ;  /* 0x00000012090a7c36 */ /* 0x000fe20008000000 */
[----:B------:R-:W-:Y:S04]  /*5e00*/  SYNCS.ARRIVE.TRANS64.RED.A1T0 RZ, [UR14], RZ ;  /* 0x000000ffffff79a7 */ /* 0x000fe8000810040e */
[----:B------:R-:W-:Y:S01]  /*5e10*/  R2UR UR14, R10 ;  /* 0x000000000a0e72ca */ /* 0x000fe200000e0000 */
[----:B------:R-:W-:-:S14]  /*5e20*/  @P1 BRA `(.L_x_1686) ;  /* 0x0000000000541947 */ /* 0x000fdc0003800000 */
[C---:B------:R-:W-:Y:S01]  /*5e30*/  ISETP.GT.AND P1, PT, R9.reuse, RZ, PT ;  /* 0x000000ff0900720c */ /* 0x040fe20003f24270 */
[----:B------:R-:W-:-:S05]  /*5e40*/  VIADD R10, R9, 0xffffffff ;  /* 0xffffffff090a7836 */ /* 0x000fca0000000000 */
[----:B------:R-:W-:-:S07]  /*5e50*/  R2UR UR15, R10 ;  /* 0x000000000a0f72ca */ /* 0x000fce00000e0000 */
[----:B------:R-:W-:Y:S08]  /*5e60*/  @P1 BRA `(.L_x_1687) ;  /* 0x0000000000241947 */ /* 0x000ff00003800000 */
[----:B------:R-:W-:Y:S01]  /*5e70*/  R2UR UR15, R9 ;  /* 0x00000000090f72ca */ /* 0x000fe200000e0000 */
[----:B------:R-:W-:Y:S02]  /*5e80*/  ULDC UR18, c[0x0][0x9e4] ;  /* 0x0002790000127ab9 */ /* 0x000fe40000000800 */
[----:B------:R-:W-:-:S10]  /*5e90*/  UISETP.NE.AND UP0, UPT, UR18, 0x1, UPT ;  /* 0x000000011200788c */ /* 0x000fd4000bf05270 */
[----:B------:R-:W-:Y:S01]  /*5ea0*/  UIADD3 UR15, -UR15, URZ, URZ ;  /* 0x0000003f0f0f7290 */ /* 0x000fe2000fffe13f */
[----:B------:R-:W-:-:S03]  /*5eb0*/  @UP0 ULDC.64 UR20, c[0x0][0x9e8] ;  /* 0x00027a0000140ab9 */ /* 0x000fc60000000a00 */
[----:B------:R-:W-:-:S04]  /*5ec0*/  UIMAD.WIDE.U32 UR6, UR15, UR20, URZ ;  /* 0x000000140f0672a5 */ /* 0x000fc8000f8e003f */
[----:B------:R-:W-:-:S04]  /*5ed0*/  @UP0 USHF.R.U32.HI UR15, URZ, UR21, UR7 ;  /* 0x000000153f0f0299 */ /* 0x000fc80008011607 */
[----:B------:R-:W-:Y:S01]  /*5ee0*/  ULOP3.LUT UR15, URZ, UR15, URZ, 0x33, !UPT ;  /* 0x0000000f3f0f7292 */ /* 0x000fe2000f8e333f */
[----:B------:R-:W-:Y:S11]  /*5ef0*/  BRA `(.L_x_1688) ;  /* 0x0000000000147947 */ /* 0x000ff60003800000 */
.L_x_1687:
[----:B------:R-:W-:Y:S02]  /*5f00*/  ULDC UR18, c[0x0][0x9e4] ;  /* 0x0002790000127ab9 */ /* 0x000fe40000000800 */
[----:B------:R-:W-:-:S11]  /*5f10*/  UISETP.NE.AND UP0, UPT, UR18, 0x1, UPT ;  /* 0x000000011200788c */ /* 0x000fd6000bf05270 */
[----:B------:R-:W-:Y:S02]  /*5f20*/  @UP0 ULDC.64 UR20, c[0x0][0x9e8] ;  /* 0x00027a0000140ab9 */ /* 0x000fe40000000a00 */
[----:B------:R-:W-:-:S04]  /*5f30*/  UIMAD.WIDE.U32 UR6, UR15, UR20, URZ ;  /* 0x000000140f0672a5 */ /* 0x000fc8000f8e003f */
[----:B------:R-:W-:-:S12]  /*5f40*/  @UP0 USHF.R.U32.HI UR15, URZ, UR21, UR7 ;  /* 0x000000153f0f0299 */ /* 0x000fd80008011607 */
.L_x_1688:
[----:B------:R-:W-:-:S04]  /*5f50*/  UIMAD UR15, UR15, UR18, UR18 ;  /* 0x000000120f0f72a4 */ /* 0x000fc8000f8e0212 */
[----:B------:R-:W-:-:S04]  /*5f60*/  UISETP.LT.AND UP0, UPT, UR14, UR15, UPT ;  /* 0x0000000f0e00728c */ /* 0x000fc8000bf01270 */
[----:B------:R-:W-:-:S12]  /*5f70*/  USEL UR14, UR14, UR15, UP0 ;  /* 0x0000000f0e0e7287 */ /* 0x000fd80008000000 */
.L_x_1686:
[----:B------:R-:W-:-:S04]  /*5f80*/  USHF.R.S32.HI UR6, URZ, 0x1f, UR14 ;  /* 0x0000001f3f067899 */ /* 0x000fc8000801140e */
[----:B------:R-:W-:-:S04]  /*5f90*/  ULEA.HI UR6, UR6, UR14, URZ, 0x6 ;  /* 0x0000000e06067291 */ /* 0x000fc8000f8f303f */
[----:B------:R-:W-:-:S04]  /*5fa0*/  USHF.R.S32.HI UR6, URZ, 0x6, UR6 ;  /* 0x000000063f067899 */ /* 0x000fc80008011406 */
[----:B------:R-:W-:-:S04]  /*5fb0*/  UISETP.LT.AND UP0, UPT, UR47, UR6, UPT ;  /* 0x000000062f00728c */ /* 0x000fc8000bf01270 */
[----:B------:R-:W-:-:S06]  /*5fc0*/  USEL UR20, UR47, UR6, !UP0 ;  /* 0x000000062f147287 */ /* 0x000fcc000c000000 */
[----:B------:R-:W-:-:S13]  /*5fd0*/  ISETP.GE.AND P1, PT, R12, UR20, PT ;  /* 0x000000140c007c0c */ /* 0x000fda000bf26270 */
[----:B------:R-:W-:Y:S05]  /*5fe0*/  @!P1 BRA `(.L_x_1689) ;  /* 0x0000002400109947 */ /* 0x000fea0003800000 */
[----:B------:R-:W-:Y:S01]  /*5ff0*/  IMAD.MOV.U32 R13, RZ, RZ, R6 ;  /* 0x000000ffff0d7224 */ /* 0x000fe200078e0006 */
[----:B------:R-:W-:Y:S01]  /*6000*/  UMOV UR26, UR38 ;  /* 0x00000026001a7c82 */ /* 0x000fe20008000000 */
[----:B------:R-:W-:Y:S01]  /*6010*/  IMAD.MOV.U32 R14, RZ, RZ, R5 ;  /* 0x000000ffff0e7224 */ /* 0x000fe200078e0005 */
[----:B------:R-:W-:Y:S01]  /*6020*/  ULDC UR24, c[0x0][0x9e4] ;  /* 0x0002790000187ab9 */ /* 0x000fe20000000800 */
[----:B------:R-:W-:Y:S01]  /*6030*/  ULDC UR22, c[0x0][0x9dc] ;  /* 0x0002770000167ab9 */ /* 0x000fe20000000800 */
[----:B------:R-:W-:Y:S01]  /*6040*/  ULDC UR23, c[0x0][0x988] ;  /* 0x0002620000177ab9 */ /* 0x000fe20000000800 */
[----:B------:R-:W-:-:S05]  /*6050*/  ULDC UR25, c[0x0][0x9e0] ;  /* 0x0002780000197ab9 */ /* 0x000fca0000000800 */
.L_x_1708:
[----:B------:R-:W-:-:S04]  /*6060*/  UIADD3 UR38, UR26, 0x1, URZ ;  /* 0x000000011a267890 */ /* 0x000fc8000fffe03f */
[----:B------:R-:W-:-:S04]  /*6070*/  UISETP.NE.AND UP0, UPT, UR38, 0x2, UPT ;  /* 0x000000022600788c */ /* 0x000fc8000bf05270 */
[----:B------:R-:W-:Y:S02]  /*6080*/  USEL UR6, URZ, 0x1, UP0 ;  /* 0x000000013f067887 */ /* 0x000fe40008000000 */
[----:B------:R-:W-:Y:S02]  /*6090*/  USEL UR38, UR38, URZ, UP0 ;  /* 0x0000003f26267287 */ /* 0x000fe40008000000 */
[----:B------:R-:W-:Y:S01]  /*60a0*/  ULOP3.LUT UR37, UR37, UR6, URZ, 0x3c, !UPT ;  /* 0x0000000625257292 */ /* 0x000fe2000f8e3c3f */
[----:B012---:R-:W-:Y:S11]  /*60b0*/  @!P0 BRA `(.L_x_1690) ;  /* 0x0000000000048947 */ /* 0x007ff60003800000 */
[----:B------:R-:W-:Y:S01]  /*60c0*/  BPT.TRAP 0x1 ;  /* 0x000000040000795c */ /* 0x000fe20000300000 */
.L_x_1690:
[----:B------:R-:W-:Y:S01]  /*60d0*/  ULEA UR21, UR38, UR42, 0x3 ;  /* 0x0000002a26157291 */ /* 0x000fe2000f8e183f */
[----:B------:R-:W-:-:S05]  /*60e0*/  IMAD.U32 R9, RZ, RZ, UR37 ;  /* 0x00000025ff097e24 */ /* 0x000fca000f8e00ff */
[----:B------:R-:W-:-:S04]  /*60f0*/  SHF.L.U32 R9, R9, 0x1f, RZ ;  /* 0x0000001f09097819 */ /* 0x000fc800000006ff */
[----:B------:R0:W1:Y:S01]  /*6100*/  SYNCS.PHASECHK.TRANS64.TRYWAIT P1, [UR21+0x28c30], R9 ;  /* 0x028c3009ff0075a7 */ /* 0x0000620008020155 */
[----:B------:R-:W-:Y:S05]  /*6110*/  @!P0 BRA `(.L_x_1691) ;  /* 0x0000000000048947 */ /* 0x000fea0003800000 */
[----:B------:R-:W-:Y:S01]  /*6120*/  BPT.TRAP 0x1 ;  /* 0x000000040000795c */ /* 0x000fe20000300000 */
.L_x_1691:
[----:B-1----:R-:W-:Y:S05]  /*6130*/  @P1 BRA `(.L_x_1692) ;  /* 0x0000000000081947 */ /* 0x002fea0003800000 */
[----:B------:R-:W1:Y:S02]  /*6140*/  SYNCS.PHASECHK.TRANS64.TRYWAIT P1, [UR21+0x28c30], R9 ;  /* 0x028c3009ff0075a7 */ /* 0x000e640008020155 */
[----:B-1----:R-:W-:Y:S05]  /*6150*/  @!P1 BRA `(.L_x_1693) ;  /* 0x000000dc00389947 */ /* 0x002fea0003800000 */
.L_x_1692:
[----:B------:R-:W-:Y:S01]  /*6160*/  R2UR UR18, R0 ;  /* 0x00000000001272ca */ /* 0x000fe200000e0000 */
[----:B----4-:R-:W-:Y:S01]  /*6170*/  WARPGROUP.ARRIVE ;  /* 0x00000000000079c5 */ /* 0x010fe20000000000 */
[----:B------:R-:W-:Y:S01]  /*6180*/  UMOV UR19, 0x40000040 ;  /* 0x4000004000137882 */ /* 0x000fe20000000000 */
[----:B------:R-:W-:Y:S01]  /*6190*/  UMOV UR7, 0x40000040 ;  /* 0x4000004000077882 */ /* 0x000fe20000000000 */
[----:B------:R-:W-:Y:S01]  /*61a0*/  UMOV UR11, 0x40000040 ;  /* 0x40000040000b7882 */ /* 0x000fe20000000000 */
[----:B------:R-:W-:-:S08]  /*61b0*/  UMOV UR15, 0x40000040 ;  /* 0x40000040000f7882 */ /* 0x000fd00000000000 */
[----:B------:R-:W-:-:S04]  /*61c0*/  ULEA UR18, UR38, UR18, 0x9 ;  /* 0x0000001226127291 */ /* 0x000fc8000f8e483f */
[----:B------:R-:W-:Y:S02]  /*61d0*/  UIADD3 UR6, UR18, 0x2, URZ ;  /* 0x0000000212067890 */ /* 0x000fe4000fffe03f */
[----:B------:R-:W-:Y:S02]  /*61e0*/  UIADD3 UR10, UR18, 0x4, URZ ;  /* 0x00000004120a7890 */ /* 0x000fe4000fffe03f */
[----:B------:R-:W-:Y:S02]  /*61f0*/  UIADD3 UR14, UR18, 0x6, URZ ;  /* 0x00000006120e7890 */ /* 0x000fe4000fffe03f */
        /* <DEDUP_REMOVED lines=13> */
.L_x_1694:
[----:B------:R-:W-:Y:S01]  /*62d0*/  UISETP.NE.AND UP1, UPT, UR51, URZ, UPT ;  /* 0x0000003f3300728c */ /* 0x000fe2000bf25270 */
[----:B-1----:R-:W-:Y:S01]  /*62e0*/  VIADD R6, R185, UR44 ;  /* 0x0000002cb9067c36 */ /* 0x002fe20008000000 */
[----:B------:R-:W1:Y:S01]  /*62f0*/  LDC R7, c[0x0][0x2f0] ;  /* 0x0000bc00ff077b82 */ /* 0x000e620000000800 */
[----:B------:R-:W-:Y:S01]  /*6300*/  UISETP.NE.AND UP0, UPT, UR50, URZ, UPT ;  /* 0x0000003f3200728c */ /* 0x000fe2000bf05270 */
[----:B------:R-:W-:Y:S02]  /*6310*/  UMOV UR11, UR22 ;  /* 0x00000016000b7c82 */ /* 0x000fe40008000000 */
[----:B------:R-:W-:Y:S02]  /*6320*/  PLOP3.LUT P1, PT, PT, PT, UP1, 0x80, 0x0 ;  /* 0x000000000000781c */ /* 0x000fe40003f2f018 */
[----:B------:R-:W-:Y:S02]  /*6330*/  PLOP3.LUT P2, PT, PT, PT, UP1, 0x80, 0x0 ;  /* 0x000000000000781c */ /* 0x000fe40003f4f018 */
[----:B------:R-:W2:Y:S01]  /*6340*/  LDC R8, c[0x0][0x288] ;  /* 0x0000a200ff087b82 */ /* 0x000ea20000000800 */
[----:B------:R-:W-:-:S08]  /*6350*/  @UP1 ULDC UR6, c[0x0][0x44c] ;  /* 0x0001130000061ab9 */ /* 0x000fd00000000800 */
[----:B------:R-:W-:Y:S01]  /*6360*/  @P1 IMAD.HI.U32 R5, R6, UR6, RZ ;  /* 0x0000000606051c27 */ /* 0x000fe2000f8e00ff */
[----:B------:R-:W-:Y:S01]  /*6370*/  @UP1 ULDC UR6, c[0x0][0x450] ;  /* 0x0001140000061ab9 */ /* 0x000fe20000000800 */
[----:B------:R-:W-:-:S03]  /*6380*/  PLOP3.LUT P1, PT, PT, PT, UP0, 0x40, 0x0 ;  /* 0x000000000000781c */ /* 0x000fc60003f2e808 */
[----:B------:R-:W-:Y:S01]  /*6390*/  @P2 SHF.R.U32.HI R6, RZ, UR6, R5 ;  /* 0x00000006ff062c19 */ /* 0x000fe20008011605 */
[----:B------:R-:W-:Y:S01]  /*63a0*/  UIADD3 UR6, UR21, 0x28c40, URZ ;  /* 0x00028c4015067890 */ /* 0x000fe2000fffe03f */
[----:B------:R-:W-:-:S03]  /*63b0*/  IMAD.SHL.U32 R5, R12, 0x40, RZ ;  /* 0x000000400c057824 */ /* 0x000fc600078e00ff */
[----:B------:R-:W3:Y:S01]  /*63c0*/  SHFL.IDX PT, R192, R6, RZ, 0x1c1f ;  /* 0x001c1fff06c07589 */ /* 0x000ee200000e0000 */
[----:B------:R-:W-:Y:S01]  /*63d0*/  UPRMT UR6, UR40, 0x654, UR6 ;  /* 0x0000065428067896 */ /* 0x000fe20008000006 */
[----:B------:R-:W-:-:S05]  /*63e0*/  IADD3 R10, -R2, 0x1, -R5 ;  /* 0x00000001020a7810 */ /* 0x000fca0007ffe905 */
[----:B-1----:R-:W-:-:S03]  /*63f0*/  IMAD R11, R7, UR49, R10 ;  /* 0x00000031070b7c24 */ /* 0x002fc6000f8e020a */
[----:B------:R-:W-:Y:S01]  /*6400*/  SYNCS.ARRIVE.TRANS64.RED.A1T0 RZ, [UR6], RZ ;  /* 0x000000ffffff79a7 */ /* 0x000fe20008100406 */
[----:B------:R-:W-:Y:S01]  /*6410*/  ULOP3.LUT UR6, URZ, UR11, URZ, 0x33, !UPT ;  /* 0x0000000b3f067292 */ /* 0x000fe2000f8e333f */
[----:B--2---:R-:W-:-:S05]  /*6420*/  IADD3 R11, R11, -R8, RZ ;  /* 0x800000080b0b7210 */ /* 0x004fca0007ffe0ff */
[C---:B------:R-:W-:Y:S02]  /*6430*/  VIADD R191, R11.reuse, UR25 ;  /* 0x000000190bbf7c36 */ /* 0x040fe40008000000 */
[----:B------:R-:W-:Y:S02]  /*6440*/  VIADD R193, R11, UR6 ;  /* 0x000000060bc17c36 */ /* 0x000fe40008000000 */
[----:B---3--:R-:W-:Y:S02]  /*6450*/  IMAD.IADD R20, R191, 0x1, R192 ;  /* 0x00000001bf147824 */ /* 0x008fe400078e02c0 */
[----:B------:R-:W-:Y:S01]  /*6460*/  IMAD.IADD R21, R192, 0x1, R193 ;  /* 0x00000001c0157824 */ /* 0x000fe200078e02c1 */
[----:B------:R-:W-:Y:S06]  /*6470*/  @P1 BRA `(.L_x_1695) ;  /* 0x00000000005c1947 */ /* 0x000fec0003800000 */
[----:B------:R-:W-:Y:S01]  /*6480*/  IMAD R11, R7, UR49, R192 ;  /* 0x00000031070b7c24 */ /* 0x000fe2000f8e02c0 */
[----:B------:R-:W-:Y:S03]  /*6490*/  BSSY B0, `(.L_x_1696) ;  /* 0x0000011000007945 */ /* 0x000fe60003800000 */
[----:B------:R-:W-:-:S05]  /*64a0*/  IMAD.IADD R15, R11, 0x1, -R8 ;  /* 0x000000010b0f7824 */ /* 0x000fca00078e0a08 */
[----:B------:R-:W-:-:S13]  /*64b0*/  ISETP.GT.AND P1, PT, R15, -0x1, PT ;  /* 0xffffffff0f00780c */ /* 0x000fda0003f24270 */
[----:B------:R-:W-:Y:S05]  /*64c0*/  @P1 BRA `(.L_x_1697) ;  /* 0x0000000000201947 */ /* 0x000fea0003800000 */
[----:B------:R-:W-:Y:S01]  /*64d0*/  IMAD.U32 R192, RZ, RZ, UR24 ;  /* 0x00000018ffc07e24 */ /* 0x000fe2000f8e00ff */
[----:B------:R-:W-:-:S04]  /*64e0*/  LOP3.LUT R15, RZ, R15, RZ, 0x33, !PT ;  /* 0x0000000fff0f7212 */ /* 0x000fc800078e33ff */
[----:B------:R-:W-:-:S13]  /*64f0*/  ISETP.NE.AND P1, PT, R192, 0x1, PT ;  /* 0x00000001c000780c */ /* 0x000fda0003f25270 */
[----:B------:R-:W1:Y:S02]  /*6500*/  @P1 LDC.64 R10, c[0x0][0x9e8] ;  /* 0x00027a00ff0a1b82 */ /* 0x000e640000000a00 */
[----:B-1----:R-:W-:-:S05]  /*6510*/  @P1 IMAD.HI.U32 R10, R15, R10, RZ ;  /* 0x0000000a0f0a1227 */ /* 0x002fca00078e00ff */
[----:B------:R-:W-:-:S04]  /*6520*/  @P1 SHF.R.U32.HI R15, RZ, R11, R10 ;  /* 0x0000000bff0f1219 */ /* 0x000fc8000001160a */
[----:B------:R-:W-:Y:S01]  /*6530*/  LOP3.LUT R15, RZ, R15, RZ, 0x33, !PT ;  /* 0x0000000fff0f7212 */ /* 0x000fe200078e33ff */
[----:B------:R-:W-:Y:S06]  /*6540*/  BRA `(.L_x_1698) ;  /* 0x0000000000147947 */ /* 0x000fec0003800000 */
.L_x_1697:
[----:B------:R-:W-:-:S05]  /*6550*/  IMAD.U32 R192, RZ, RZ, UR24 ;  /* 0x00000018ffc07e24 */ /* 0x000fca000f8e00ff */
[----:B------:R-:W-:-:S13]  /*6560*/  ISETP.NE.AND P1, PT, R192, 0x1, PT ;  /* 0x00000001c000780c */ /* 0x000fda0003f25270 */
[----:B------:R-:W1:Y:S02]  /*6570*/  @P1 LDC.64 R10, c[0x0][0x9e8] ;  /* 0x00027a00ff0a1b82 */ /* 0x000e640000000a00 */
[----:B-1----:R-:W-:-:S05]  /*6580*/  @P1 IMAD.HI.U32 R10, R15, R10, RZ ;  /* 0x0000000a0f0a1227 */ /* 0x002fca00078e00ff */
[----:B------:R-:W-:-:S07]  /*6590*/  @P1 SHF.R.U32.HI R15, RZ, R11, R10 ;  /* 0x0000000bff0f1219 */ /* 0x000fce000001160a */
.L_x_1698:
[----:B------:R-:W-:Y:S05]  /*65a0*/  BSYNC B0 ;  /* 0x0000000000007941 */ /* 0x000fea0003800000 */
.L_x_1696:
[----:B------:R-:W-:-:S04]  /*65b0*/  IMAD R15, R15, R192, -R5 ;  /* 0x000000c00f0f7224 */ /* 0x000fc800078e0a05 */
[----:B------:R-:W-:-:S05]  /*65c0*/  IMAD.IADD R15, R15, 0x1, -R2 ;  /* 0x000000010f0f7824 */ /* 0x000fca00078e0a02 */
[----:B------:R-:W-:Y:S02]  /*65d0*/  VIADDMNMX R20, R15, R192, R20, PT ;  /* 0x000000c00f147246 */ /* 0x000fe40003800114 */
[----:B------:R-:W-:-:S07]  /*65e0*/  VIMNMX R21, R21, R15, !PT ;  /* 0x0000000f15157248 */ /* 0x000fce0007fe0100 */
.L_x_1695:
[----:B------:R-:W-:Y:S01]  /*65f0*/  ISETP.GT.AND P1, PT, R12, -0x1, PT ;  /* 0xffffffff0c00780c */ /* 0x000fe20003f24270 */
[----:B------:R-:W1:Y:S01]  /*6600*/  SHFL.IDX PT, R10, R6, 0x1, 0x1c1f ;  /* 0x003c1f00060a7f89 */ /* 0x000e6200000e0000 */
[----:B------:R-:W-:Y:S02]  /*6610*/  UISETP.NE.AND UP0, UPT, UR50, URZ, UPT ;  /* 0x0000003f3200728c */ /* 0x000fe4000bf05270 */
[C---:B------:R-:W-:Y:S02]  /*6620*/  ISETP.GT.AND P4, PT, R21.reuse, 0x1, P1 ;  /* 0x000000011500780c */ /* 0x040fe40000f84270 */
[----:B------:R-:W-:Y:S02]  /*6630*/  ISETP.GT.AND P5, PT, R21, RZ, P1 ;  /* 0x000000ff1500720c */ /* 0x000fe40000fa4270 */
[C---:B------:R-:W-:Y:S02]  /*6640*/  ISETP.LT.OR P4, PT, R20.reuse, 0x2, P4 ;  /* 0x000000021400780c */ /* 0x040fe40002781670 */
[----:B------:R-:W-:-:S02]  /*6650*/  ISETP.LT.OR P5, PT, R20, 0x1, P5 ;  /* 0x000000011400780c */ /* 0x000fc40002fa1670 */
[----:B------:R-:W-:Y:S02]  /*6660*/  FSEL R153, R153, -INF , !P4 ;  /* 0xff80000099997808 */ /* 0x000fe40006000000 */
[C---:B------:R-:W-:Y:S02]  /*6670*/  ISETP.GT.AND P4, PT, R21.reuse, 0x18, P1 ;  /* 0x000000181500780c */ /* 0x040fe40000f84270 */
[----:B------:R-:W-:Y:S02]  /*6680*/  FSEL R15, R152, -INF , !P5 ;  /* 0xff800000980f7808 */ /* 0x000fe40006800000 */
[----:B------:R-:W-:Y:S02]  /*6690*/  ISETP.LT.OR P4, PT, R20, 0x19, P4 ;  /* 0x000000191400780c */ /* 0x000fe40002781670 */
[C---:B------:R-:W-:Y:S02]  /*66a0*/  ISETP.GT.AND P6, PT, R21.reuse, 0x8, P1 ;  /* 0x000000081500780c */ /* 0x040fe40000fc4270 */
[----:B------:R-:W-:-:S02]  /*66b0*/  ISETP.GT.AND P2, PT, R21, 0x9, P1 ;  /* 0x000000091500780c */ /* 0x000fc40000f44270 */
[----:B------:R-:W-:Y:S01]  /*66c0*/  ISETP.GT.AND P3, PT, R21, 0x10, P1 ;  /* 0x000000101500780c */ /* 0x000fe20000f64270 */
[----:B-1----:R-:W-:Y:S01]  /*66d0*/  IMAD.IADD R6, R191, 0x1, R10 ;  /* 0x00000001bf067824 */ /* 0x002fe200078e020a */
[C---:B------:R-:W-:Y:S02]  /*66e0*/  ISETP.GT.AND P5, PT, R21.reuse, 0x11, P1 ;  /* 0x000000111500780c */ /* 0x040fe40000fa4270 */
[----:B------:R-:W-:Y:S02]  /*66f0*/  FSEL R164, R164, -INF , !P4 ;  /* 0xff800000a4a47808 */ /* 0x000fe40006000000 */
[----:B------:R-:W-:Y:S02]  /*6700*/  ISETP.GT.AND P4, PT, R21, 0x29, P1 ;  /* 0x000000291500780c */ /* 0x000fe40000f84270 */
[C---:B------:R-:W-:Y:S02]  /*6710*/  ISETP.LT.OR P6, PT, R20.reuse, 0x9, P6 ;  /* 0x000000091400780c */ /* 0x040fe400037c1670 */
[----:B------:R-:W-:-:S02]  /*6720*/  ISETP.LT.OR P2, PT, R20, 0xa, P2 ;  /* 0x0000000a1400780c */ /* 0x000fc40001741670 */
[C---:B------:R-:W-:Y:S02]  /*6730*/  ISETP.LT.OR P3, PT, R20.reuse, 0x11, P3 ;  /* 0x000000111400780c */ /* 0x040fe40001f61670 */
[C---:B------:R-:W-:Y:S02]  /*6740*/  ISETP.LT.OR P5, PT, R20.reuse, 0x12, P5 ;  /* 0x000000121400780c */ /* 0x040fe40002fa1670 */
[----:B------:R-:W-:Y:S02]  /*6750*/  ISETP.LT.OR P4, PT, R20, 0x2a, P4 ;  /* 0x0000002a1400780c */ /* 0x000fe40002781670 */
[----:B------:R-:W-:Y:S02]  /*6760*/  FSEL R156, R156, -INF , !P6 ;  /* 0xff8000009c9c7808 */ /* 0x000fe40007000000 */
[----:B------:R-:W-:Y:S02]  /*6770*/  FSEL R157, R157, -INF , !P2 ;  /* 0xff8000009d9d7808 */ /* 0x000fe40005000000 */
[----:B------:R-:W-:-:S02]  /*6780*/  FSEL R160, R160, -INF , !P3 ;  /* 0xff800000a0a07808 */ /* 0x000fc40005800000 */
[----:B------:R-:W-:Y:S02]  /*6790*/  FSEL R161, R161, -INF , !P5 ;  /* 0xff800000a1a17808 */ /* 0x000fe40006800000 */
[C---:B------:R-:W-:Y:S02]  /*67a0*/  ISETP.GT.AND P6, PT, R21.reuse, 0x19, P1 ;  /* 0x000000191500780c */ /* 0x040fe40000fc4270 */
[C---:B------:R-:W-:Y:S02]  /*67b0*/  ISETP.GT.AND P2, PT, R21.reuse, 0x20, P1 ;  /* 0x000000201500780c */ /* 0x040fe40000f44270 */
[C---:B------:R-:W-:Y:S02]  /*67c0*/  ISETP.GT.AND P3, PT, R21.reuse, 0x21, P1 ;  /* 0x000000211500780c */ /* 0x040fe40000f64270 */
[----:B------:R-:W-:Y:S02]  /*67d0*/  ISETP.GT.AND P5, PT, R21, 0x28, P1 ;  /* 0x000000281500780c */ /* 0x000fe40000fa4270 */
[----:B------:R-:W-:-:S02]  /*67e0*/  FSEL R173, R173, -INF , !P4 ;  /* 0xff800000adad7808 */ /* 0x000fc40006000000 */
[----:B------:R-:W-:Y:S02]  /*67f0*/  PLOP3.LUT P4, PT, PT, PT, UP0, 0x40, 0x0 ;  /* 0x000000000000781c */ /* 0x000fe40003f8e808 */
[C---:B------:R-:W-:Y:S02]  /*6800*/  ISETP.LT.OR P6, PT, R20.reuse, 0x1a, P6 ;  /* 0x0000001a1400780c */ /* 0x040fe400037c1670 */
[C---:B------:R-:W-:Y:S02]  /*6810*/  ISETP.LT.OR P2, PT, R20.reuse, 0x21, P2 ;  /* 0x000000211400780c */ /* 0x040fe40001741670 */
[C---:B------:R-:W-:Y:S02]  /*6820*/  ISETP.LT.OR P3, PT, R20.reuse, 0x22, P3 ;  /* 0x000000221400780c */ /* 0x040fe40001f61670 */
[----:B------:R-:W-:Y:S02]  /*6830*/  ISETP.LT.OR P5, PT, R20, 0x29, P5 ;  /* 0x000000291400780c */ /* 0x000fe40002fa1670 */
[----:B------:R-:W-:-:S02]  /*6840*/  FSEL R165, R165, -INF , !P6 ;  /* 0xff800000a5a57808 */ /* 0x000fc40007000000 */
[----:B------:R-:W-:Y:S02]  /*6850*/  FSEL R168, R168, -INF , !P2 ;  /* 0xff800000a8a87808 */ /* 0x000fe40005000000 */
[----:B------:R-:W-:Y:S02]  /*6860*/  FSEL R169, R169, -INF , !P3 ;  /* 0xff800000a9a97808 */ /* 0x000fe40005800000 */
[----:B------:R-:W-:Y:S02]  /*6870*/  FSEL R172, R172, -INF , !P5 ;  /* 0xff800000acac7808 */ /* 0x000fe40006800000 */
[C---:B------:R-:W-:Y:S02]  /*6880*/  ISETP.GT.AND P6, PT, R21.reuse, 0x30, P1 ;  /* 0x000000301500780c */ /* 0x040fe40000fc4270 */
[C---:B------:R-:W-:Y:S02]  /*6890*/  ISETP.GT.AND P2, PT, R21.reuse, 0x31, P1 ;  /* 0x000000311500780c */ /* 0x040fe40000f44270 */
[----:B------:R-:W-:-:S02]  /*68a0*/  ISETP.GT.AND P3, PT, R21, 0x38, P1 ;  /* 0x000000381500780c */ /* 0x000fc40000f64270 */
[----:B------:R-:W-:Y:S02]  /*68b0*/  ISETP.GT.AND P5, PT, R21, 0x39, P1 ;  /* 0x000000391500780c */ /* 0x000fe40000fa4270 */
[C---:B------:R-:W-:Y:S02]  /*68c0*/  ISETP.LT.OR P6, PT, R20.reuse, 0x31, P6 ;  /* 0x000000311400780c */ /* 0x040fe400037c1670 */
[C---:B------:R-:W-:Y:S02]  /*68d0*/  ISETP.LT.OR P2, PT, R20.reuse, 0x32, P2 ;  /* 0x000000321400780c */ /* 0x040fe40001741670 */
[C---:B------:R-:W-:Y:S02]  /*68e0*/  ISETP.LT.OR P3, PT, R20.reuse, 0x39, P3 ;  /* 0x000000391400780c */ /* 0x040fe40001f61670 */
[----:B------:R-:W-:Y:S01]  /*68f0*/  ISETP.LT.OR P5, PT, R20, 0x3a, P5 ;  /* 0x0000003a1400780c */ /* 0x000fe20002fa1670 */
[----:B------:R-:W-:Y:S01]  /*6900*/  IMAD.IADD R20, R193, 0x1, R10 ;  /* 0x00000001c1147824 */ /* 0x000fe200078e020a */
[----:B------:R-:W-:-:S02]  /*6910*/  FSEL R176, R176, -INF , !P6 ;  /* 0xff800000b0b07808 */ /* 0x000fc40007000000 */
[----:B------:R-:W-:Y:S02]  /*6920*/  FSEL R177, R177, -INF , !P2 ;  /* 0xff800000b1b17808 */ /* 0x000fe40005000000 */
[----:B------:R-:W-:Y:S02]  /*6930*/  FSEL R180, R180, -INF , !P3 ;  /* 0xff800000b4b47808 */ /* 0x000fe40005800000 */
[----:B------:R-:W-:Y:S01]  /*6940*/  FSEL R181, R181, -INF , !P5 ;  /* 0xff800000b5b57808 */ /* 0x000fe20006800000 */
        /* <DEDUP_REMOVED lines=14> */
.L_x_1701:
[----:B------:R-:W-:-:S05]  /*6a30*/  IMAD.U32 R152, RZ, RZ, UR24 ;  /* 0x00000018ff987e24 */ /* 0x000fca000f8e00ff */
[----:B------:R-:W-:-:S13]  /*6a40*/  ISETP.NE.AND P2, PT, R152, 0x1, PT ;  /* 0x000000019800780c */ /* 0x000fda0003f45270 */
[----:B------:R-:W1:Y:S02]  /*6a50*/  @P2 LDC.64 R10, c[0x0][0x9e8] ;  /* 0x00027a00ff0a2b82 */ /* 0x000e640000000a00 */
[----:B-1----:R-:W-:-:S05]  /*6a60*/  @P2 IMAD.HI.U32 R10, R21, R10, RZ ;  /* 0x0000000a150a2227 */ /* 0x002fca00078e00ff */
[----:B------:R-:W-:-:S07]  /*6a70*/  @P2 SHF.R.U32.HI R21, RZ, R11, R10 ;  /* 0x0000000bff152219 */ /* 0x000fce000001160a */
.L_x_1702:
[----:B------:R-:W-:Y:S05]  /*6a80*/  BSYNC B0 ;  /* 0x0000000000007941 */ /* 0x000fea0003800000 */
.L_x_1700:
[----:B------:R-:W-:-:S04]  /*6a90*/  IMAD R5, R21, R152, -R5 ;  /* 0x0000009815057224 */ /* 0x000fc800078e0a05 */
[----:B------:R-:W-:-:S05]  /*6aa0*/  IMAD.IADD R5, R5, 0x1, -R2 ;  /* 0x0000000105057824 */ /* 0x000fca00078e0a02 */
[----:B------:R-:W-:Y:S02]  /*6ab0*/  VIADDMNMX R6, R5, R152, R6, PT ;  /* 0x0000009805067246 */ /* 0x000fe40003800106 */
[----:B------:R-:W-:-:S07]  /*6ac0*/  VIMNMX R20, R20, R5, !PT ;  /* 0x0000000514147248 */ /* 0x000fce0007fe0100 */
.L_x_1699:
[----:B------:R-:W-:Y:S01]  /*6ad0*/  FMNMX.FTZ R10, R15, R14, !PT ;  /* 0x0000000e0f0a7209 */ /* 0x000fe20007810000 */
[----:B------:R-:W-:Y:S01]  /*6ae0*/  UMOV UR10, UR23 ;  /* 0x00000017000a7c82 */ /* 0x000fe20008000000 */
[C---:B------:R-:W-:Y:S02]  /*6af0*/  ISETP.GT.AND P3, PT, R20.reuse, RZ, P1 ;  /* 0x000000ff1400720c */ /* 0x040fe40000f64270 */
[----:B------:R-:W-:Y:S02]  /*6b00*/  FMNMX.FTZ R5, R153, R10, !PT ;  /* 0x0000000a99057209 */ /* 0x000fe40007810000 */
[----:B------:R-:W-:Y:S02]  /*6b10*/  ISETP.GT.AND P4, PT, R20, 0x1, P1 ;  /* 0x000000011400780c */ /* 0x000fe40000f84270 */
[----:B------:R-:W-:Y:S02]  /*6b20*/  FMNMX.FTZ R10, R156, R5, !PT ;  /* 0x000000059c0a7209 */ /* 0x000fe40007810000 */
[----:B------:R-:W-:-:S02]  /*6b30*/  ISETP.LT.OR P3, PT, R6, 0x1, P3 ;  /* 0x000000010600780c */ /* 0x000fc40001f61670 */
[----:B------:R-:W-:Y:S02]  /*6b40*/  FMNMX.FTZ R5, R157, R10, !PT ;  /* 0x0000000a9d057209 */ /* 0x000fe40007810000 */
[----:B------:R-:W-:Y:S02]  /*6b50*/  ISETP.GT.AND P6, PT, R20, 0x8, P1 ;  /* 0x000000081400780c */ /* 0x000fe40000fc4270 */
[----:B------:R-:W-:Y:S02]  /*6b60*/  FMNMX.FTZ R10, R160, R5, !PT ;  /* 0x00000005a00a7209 */ /* 0x000fe40007810000 */
[----:B------:R-:W-:Y:S02]  /*6b70*/  ISETP.LT.OR P4, PT, R6, 0x2, P4 ;  /* 0x000000020600780c */ /* 0x000fe40002781670 */
[----:B------:R-:W-:Y:S02]  /*6b80*/  FMNMX.FTZ R5, R161, R10, !PT ;  /* 0x0000000aa1057209 */ /* 0x000fe40007810000 */
[----:B------:R-:W-:-:S02]  /*6b90*/  FSEL R154, R154, -INF , !P3 ;  /* 0xff8000009a9a7808 */ /* 0x000fc40005800000 */
        /* <DEDUP_REMOVED lines=15> */
[----:B------:R-:W-:Y:S02]  /*6c90*/  FSEL R159, R159, -INF , !P2 ;  /* 0xff8000009f9f7808 */ /* 0x000fe40005000000 */
[----:B------:R-:W-:Y:S02]  /*6ca0*/  FMNMX.FTZ R10, R180, R5, !PT ;  /* 0x00000005b40a7209 */ /* 0x000fe40007810000 */
[----:B------:R-:W-:-:S02]  /*6cb0*/  ISETP.LT.OR P5, PT, R6, 0x11, P5 ;  /* 0x000000110600780c */ /* 0x000fc40002fa1670 */
[----:B------:R-:W-:Y:S02]  /*6cc0*/  FMNMX.FTZ R10, R181, R10, !PT ;  /* 0x0000000ab50a7209 */ /* 0x000fe40007810000 */
[----:B------:R-:W-:Y:S02]  /*6cd0*/  ISETP.GT.AND P6, PT, R20, 0x18, P1 ;  /* 0x000000181400780c */ /* 0x000fe40000fc4270 */
[----:B------:R-:W-:Y:S01]  /*6ce0*/  ISETP.LT.OR P4, PT, R6, 0x12, P4 ;  /* 0x000000120600780c */ /* 0x000fe20002781670 */
[----:B------:R-:W1:Y:S01]  /*6cf0*/  SHFL.BFLY PT, R5, R10, 0x2, 0x1f ;  /* 0x0c401f000a057f89 */ /* 0x000e6200000e0000 */
[----:B------:R-:W-:Y:S02]  /*6d00*/  FSEL R162, R162, -INF , !P5 ;  /* 0xff800000a2a27808 */ /* 0x000fe40006800000 */
[----:B------:R-:W-:Y:S02]  /*6d10*/  ISETP.GT.AND P2, PT, R20, 0x19, P1 ;  /* 0x000000191400780c */ /* 0x000fe40000f44270 */
[----:B------:R-:W-:-:S02]  /*6d20*/  ISETP.LT.OR P6, PT, R6, 0x19, P6 ;  /* 0x000000190600780c */ /* 0x000fc400037c1670 */
[----:B------:R-:W-:Y:S02]  /*6d30*/  FSEL R163, R163, -INF , !P4 ;  /* 0xff800000a3a37808 */ /* 0x000fe40006000000 */
[----:B------:R-:W-:Y:S02]  /*6d40*/  ISETP.GT.AND P3, PT, R20, 0x20, P1 ;  /* 0x000000201400780c */ /* 0x000fe40000f64270 */
[----:B------:R-:W-:Y:S02]  /*6d50*/  FSEL R166, R166, -INF , !P6 ;  /* 0xff800000a6a67808 */ /* 0x000fe40007000000 */
[C---:B------:R-:W-:Y:S02]  /*6d60*/  ISETP.LT.OR P2, PT, R6.reuse, 0x1a, P2 ;  /* 0x0000001a0600780c */ /* 0x040fe40001741670 */
[----:B------:R-:W-:Y:S02]  /*6d70*/  ISETP.LT.OR P3, PT, R6, 0x21, P3 ;  /* 0x000000210600780c */ /* 0x000fe40001f61670 */
[----:B------:R-:W-:-:S02]  /*6d80*/  ISETP.GT.AND P5, PT, R20, 0x21, P1 ;  /* 0x000000211400780c */ /* 0x000fc40000fa4270 */
[----:B------:R-:W-:Y:S02]  /*6d90*/  FSEL R167, R167, -INF , !P2 ;  /* 0xff800000a7a77808 */ /* 0x000fe40005000000 */
[----:B------:R-:W-:Y:S02]  /*6da0*/  FSEL R170, R170, -INF , !P3 ;  /* 0xff800000aaaa7808 */ /* 0x000fe40005800000 */
[----:B------:R-:W-:Y:S02]  /*6db0*/  ISETP.GT.AND P4, PT, R20, 0x28, P1 ;  /* 0x000000281400780c */ /* 0x000fe40000f84270 */
[----:B-1----:R-:W-:Y:S02]  /*6dc0*/  FMNMX.FTZ R11, R10, R5, !PT ;  /* 0x000000050a0b7209 */ /* 0x002fe40007810000 */
[----:B------:R-:W-:Y:S02]  /*6dd0*/  FMNMX.FTZ R10, R154, R13, !PT ;  /* 0x0000000d9a0a7209 */ /* 0x000fe40007810000 */
[----:B------:R-:W-:Y:S01]  /*6de0*/  ISETP.LT.OR P5, PT, R6, 0x22, P5 ;  /* 0x000000220600780c */ /* 0x000fe20002fa1670 */
[----:B------:R-:W1:Y:S01]  /*6df0*/  SHFL.BFLY PT, R152, R11, 0x1, 0x1f ;  /* 0x0c201f000b987f89 */ /* 0x000e6200000e0000 */
[----:B------:R-:W-:-:S02]  /*6e00*/  ISETP.GT.AND P6, PT, R20, 0x29, P1 ;  /* 0x000000291400780c */ /* 0x000fc40000fc4270 */
[----:B------:R-:W-:Y:S02]  /*6e10*/  ISETP.LT.OR P4, PT, R6, 0x29, P4 ;  /* 0x000000290600780c */ /* 0x000fe40002781670 */
[----:B------:R-:W-:Y:S02]  /*6e20*/  FSEL R171, R171, -INF , !P5 ;  /* 0xff800000abab7808 */ /* 0x000fe40006800000 */
[----:B------:R-:W-:Y:S02]  /*6e30*/  ISETP.GT.AND P2, PT, R20, 0x30, P1 ;  /* 0x000000301400780c */ /* 0x000fe40000f44270 */
[----:B------:R-:W-:Y:S02]  /*6e40*/  FSEL R174, R174, -INF , !P4 ;  /* 0xff800000aeae7808 */ /* 0x000fe40006000000 */
[----:B------:R-:W-:Y:S02]  /*6e50*/  ISETP.LT.OR P6, PT, R6, 0x2a, P6 ;  /* 0x0000002a0600780c */ /* 0x000fe400037c1670 */
[----:B------:R-:W-:-:S02]  /*6e60*/  ISETP.GT.AND P5, PT, R20, 0x31, P1 ;  /* 0x000000311400780c */ /* 0x000fc40000fa4270 */
[C---:B------:R-:W-:Y:S02]  /*6e70*/  ISETP.GT.AND P4, PT, R20.reuse, 0x38, P1 ;  /* 0x000000381400780c */ /* 0x040fe40000f84270 */
[----:B------:R-:W-:Y:S02]  /*6e80*/  ISETP.GT.AND P1, PT, R20, 0x39, P1 ;  /* 0x000000391400780c */ /* 0x000fe40000f24270 */
[C---:B------:R-:W-:Y:S02]  /*6e90*/  ISETP.LT.OR P2, PT, R6.reuse, 0x31, P2 ;  /* 0x000000310600780c */ /* 0x040fe40001741670 */
[----:B------:R-:W-:Y:S02]  /*6ea0*/  FSEL R175, R175, -INF , !P6 ;  /* 0xff800000afaf7808 */ /* 0x000fe40007000000 */
[----:B------:R-:W-:Y:S02]  /*6eb0*/  ISETP.LT.OR P5, PT, R6, 0x32, P5 ;  /* 0x000000320600780c */ /* 0x000fe40002fa1670 */
[----:B-1----:R-:W-:-:S02]  /*6ec0*/  FMNMX.FTZ R5, R11, R152, !PT ;  /* 0x000000980b057209 */ /* 0x002fc40007810000 */
[----:B------:R-:W-:Y:S02]  /*6ed0*/  FMNMX.FTZ R11, R155, R10, !PT ;  /* 0x0000000a9b0b7209 */ /* 0x000fe40007810000 */
[C---:B------:R-:W-:Y:S01]  /*6ee0*/  FSETP.NEU.FTZ.AND P3, PT, R5.reuse, -INF , PT ;  /* 0xff8000000500780b */ /* 0x040fe20003f7d000 */
[----:B------:R-:W-:Y:S01]  /*6ef0*/  FMUL.FTZ R21, R5, UR10 ;  /* 0x0000000a05157c20 */ /* 0x000fe20008410000 */
[----:B------:R-:W-:Y:S02]  /*6f00*/  FMNMX.FTZ R10, R158, R11, !PT ;  /* 0x0000000b9e0a7209 */ /* 0x000fe40007810000 */
[----:B------:R-:W-:Y:S02]  /*6f10*/  FSEL R178, R178, -INF , !P2 ;  /* 0xff800000b2b27808 */ /* 0x000fe40005000000 */
[----:B------:R-:W-:Y:S02]  /*6f20*/  FMNMX.FTZ R11, R159, R10, !PT ;  /* 0x0000000a9f0b7209 */ /* 0x000fe40007810000 */
[----:B------:R-:W-:-:S02]  /*6f30*/  ISETP.LT.OR P4, PT, R6, 0x39, P4 ;  /* 0x000000390600780c */ /* 0x000fc40002781670 */
[----:B------:R-:W-:Y:S02]  /*6f40*/  FMNMX.FTZ R10, R162, R11, !PT ;  /* 0x0000000ba20a7209 */ /* 0x000fe40007810000 */
[----:B------:R-:W-:Y:S02]  /*6f50*/  FSEL R179, R179, -INF , !P5 ;  /* 0xff800000b3b37808 */ /* 0x000fe40006800000 */
[----:B------:R-:W-:Y:S02]  /*6f60*/  FMNMX.FTZ R11, R163, R10, !PT ;  /* 0x0000000aa30b7209 */ /* 0x000fe40007810000 */
[----:B------:R-:W-:Y:S02]  /*6f70*/  FSEL R10, R21, RZ, P3 ;  /* 0x000000ff150a7208 */ /* 0x000fe40001800000 */
[----:B------:R-:W-:Y:S02]  /*6f80*/  FMNMX.FTZ R152, R166, R11, !PT ;  /* 0x0000000ba6987209 */ /* 0x000fe40007810000 */
[----:B------:R-:W-:Y:S01]  /*6f90*/  ISETP.LT.OR P1, PT, R6, 0x3a, P1 ;  /* 0x0000003a0600780c */ /* 0x000fe20000f21670 */
[--C-:B------:R-:W-:Y:S01]  /*6fa0*/  FFMA.FTZ R21, R15, UR10, -R10.reuse ;  /* 0x0000000a0f157c23 */ /* 0x100fe2000801080a */
[----:B------:R-:W-:Y:S01]  /*6fb0*/  FMNMX.FTZ R11, R167, R152, !PT ;  /* 0x00000098a70b7209 */ /* 0x000fe20007810000 */
[--C-:B------:R-:W-:Y:S01]  /*6fc0*/  FFMA.FTZ R157, R157, UR10, -R10.reuse ;  /* 0x0000000a9d9d7c23 */ /* 0x100fe2000801080a */
[----:B------:R-:W-:Y:S01]  /*6fd0*/  FSEL R182, R182, -INF , !P4 ;  /* 0xff800000b6b67808 */ /* 0x000fe20006000000 */
[----:B------:R1:W-:Y:S01]  /*6fe0*/  MUFU.EX2 R152, R21 ;  /* 0x0000001500987308 */ /* 0x0003e20000000800 */
[----:B------:R-:W-:Y:S01]  /*6ff0*/  FMNMX.FTZ R192, R170, R11, !PT ;  /* 0x0000000baac07209 */ /* 0x000fe20007810000 */
[--C-:B------:R-:W-:Y:S01]  /*7000*/  FFMA.FTZ R11, R153, UR10, -R10.reuse ;  /* 0x0000000a990b7c23 */ /* 0x100fe2000801080a */
[----:B------:R-:W-:Y:S01]  /*7010*/  FSEL R183, R183, -INF , !P1 ;  /* 0xff800000b7b77808 */ /* 0x000fe20004800000 */
[--C-:B------:R-:W-:Y:S01]  /*7020*/  FFMA.FTZ R153, R164, UR10, -R10.reuse ;  /* 0x0000000aa4997c23 */ /* 0x100fe2000801080a */
[----:B------:R-:W-:Y:S01]  /*7030*/  FMNMX.FTZ R15, R171, R192, !PT ;  /* 0x000000c0ab0f7209 */ /* 0x000fe20007810000 */
[--C-:B------:R-:W-:Y:S01]  /*7040*/  FFMA.FTZ R164, R169, UR10, -R10.reuse ;  /* 0x0000000aa9a47c23 */ /* 0x100fe2000801080a */
[--C-:B------:R-:W-:Y:S01]  /*7050*/  FFMA.FTZ R169, R177, UR10, -R10.reuse ;  /* 0x0000000ab1a97c23 */ /* 0x100fe2000801080a */
[----:B------:R-:W-:Y:S01]  /*7060*/  MUFU.EX2 R11, R11 ;  /* 0x0000000b000b7308 */ /* 0x000fe20000000800 */
[----:B------:R-:W-:Y:S01]  /*7070*/  FMNMX.FTZ R20, R174, R15, !PT ;  /* 0x0000000fae147209 */ /* 0x000fe20007810000 */
[--C-:B------:R-:W-:Y:S01]  /*7080*/  FFMA.FTZ R15, R156, UR10, -R10.reuse ;  /* 0x0000000a9c0f7c23 */ /* 0x100fe2000801080a */
[--C-:B------:R-:W-:Y:S01]  /*7090*/  FFMA.FTZ R156, R160, UR10, -R10.reuse ;  /* 0x0000000aa09c7c23 */ /* 0x100fe2000801080a */
[--C-:B------:R-:W-:Y:S01]  /*70a0*/  FFMA.FTZ R160, R165, UR10, -R10.reuse ;  /* 0x0000000aa5a07c23 */ /* 0x100fe2000801080a */
[----:B-1----:R-:W-:Y:S01]  /*70b0*/  FMNMX.FTZ R21, R175, R20, !PT ;  /* 0x00000014af157209 */ /* 0x002fe20007810000 */
[----:B------:R-:W-:Y:S01]  /*70c0*/  IMAD.MOV R177, RZ, RZ, -R17 ;  /* 0x000000ffffb17224 */ /* 0x000fe200078e0a11 */
[----:B------:R-:W-:Y:S01]  /*70d0*/  FSEL R165, R5, RZ, P3 ;  /* 0x000000ff05a57208 */ /* 0x000fe20001800000 */
[----:B------:R-:W-:Y:S01]  /*70e0*/  MUFU.EX2 R15, R15 ;  /* 0x0000000f000f7308 */ /* 0x000fe20000000800 */
[----:B------:R-:W-:Y:S01]  /*70f0*/  FMNMX.FTZ R20, R178, R21, !PT ;  /* 0x00000015b2147209 */ /* 0x000fe20007810000 */
[----:B------:R-:W-:Y:S01]  /*7100*/  FFMA.FTZ R173, R173, UR10, -R10 ;  /* 0x0000000aadad7c23 */ /* 0x000fe2000801080a */
[----:B------:R-:W-:Y:S01]  /*7110*/  ISETP.NE.AND P1, PT, R2, R177, PT ;  /* 0x000000b10200720c */ /* 0x000fe20003f25270 */
[----:B------:R-:W-:Y:S01]  /*7120*/  FADD.FTZ R165, -R165, R14 ;  /* 0x0000000ea5a57221 */ /* 0x000fe20000010100 */
[----:B------:R-:W-:Y:S01]  /*7130*/  FMNMX.FTZ R21, R179, R20, !PT ;  /* 0x00000014b3157209 */ /* 0x000fe20007810000 */
[----:B------:R-:W-:-:S02]  /*7140*/  FFMA.FTZ R177, R181, UR10, -R10 ;  /* 0x0000000ab5b17c23 */ /* 0x000fc4000801080a */
[----:B------:R-:W-:Y:S01]  /*7150*/  FMUL.FTZ R165, R165, UR10 ;  /* 0x0000000aa5a57c20 */ /* 0x000fe20008410000 */
[----:B------:R-:W-:Y:S01]  /*7160*/  FMNMX.FTZ R6, R182, R21, !PT ;  /* 0x00000015b6067209 */ /* 0x000fe20007810000 */
[----:B------:R-:W-:Y:S01]  /*7170*/  FFMA.FTZ R21, R161, UR10, -R10 ;  /* 0x0000000aa1157c23 */ /* 0x000fe2000801080a */
[----:B------:R1:W-:Y:S02]  /*7180*/  MUFU.EX2 R20, R157 ;  /* 0x0000009d00147308 */ /* 0x0003e40000000800 */
[----:B------:R-:W-:-:S05]  /*7190*/  FMNMX.FTZ R6, R183, R6, !PT ;  /* 0x00000006b7067209 */ /* 0x000fca0007810000 */
[----:B------:R-:W2:Y:S01]  /*71a0*/  SHFL.BFLY PT, R161, R6, 0x2, 0x1f ;  /* 0x0c401f0006a17f89 */ /* 0x000ea200000e0000 */
[----:B------:R-:W3:Y:S01]  /*71b0*/  MUFU.EX2 R165, R165 ;  /* 0x000000a500a57308 */ /* 0x000ee20000000800 */
[--C-:B-1----:R-:W-:Y:S01]  /*71c0*/  FFMA.FTZ R157, R168, UR10, -R10.reuse ;  /* 0x0000000aa89d7c23 */ /* 0x102fe2000801080a */
[----:B------:R-:W-:-:S06]  /*71d0*/  FFMA.FTZ R168, R176, UR10, -R10 ;  /* 0x0000000ab0a87c23 */ /* 0x000fcc000801080a */
[----:B------:R-:W1:Y:S08]  /*71e0*/  MUFU.EX2 R156, R156 ;  /* 0x0000009c009c7308 */ /* 0x000e700000000800 */
[----:B------:R-:W4:Y:S01]  /*71f0*/  MUFU.EX2 R21, R21 ;  /* 0x0000001500157308 */ /* 0x000f220000000800 */
[----:B---3--:R-:W-:Y:S01]  /*7200*/  FFMA.FTZ R176, R165, R3, R152 ;  /* 0x00000003a5b07223 */ /* 0x008fe20000010098 */
[----:B------:R-:W-:Y:S01]  /*7210*/  F2FP.BF16.F32.PACK_AB R152, R11, R152 ;  /* 0x000000980b98723e */ /* 0x000fe200000010ff */
[-C--:B------:R-:W-:Y:S01]  /*7220*/  FMUL.FTZ R24, R24, R165.reuse ;  /* 0x000000a518187220 */ /* 0x080fe20000410000 */
[-C--:B------:R-:W-:Y:S01]  /*7230*/  FMUL.FTZ R25, R25, R165.reuse ;  /* 0x000000a519197220 */ /* 0x080fe20000410000 */
[----:B------:R-:W-:Y:S01]  /*7240*/  FADD.FTZ R176, R11, R176 ;  /* 0x000000b00bb07221 */ /* 0x000fe20000010000 */
[----:B------:R-:W-:Y:S01]  /*7250*/  FMUL.FTZ R28, R28, R165 ;  /* 0x000000a51c1c7220 */ /* 0x000fe20000410000 */
[----:B--2---:R-:W-:Y:S01]  /*7260*/  FMNMX.FTZ R191, R6, R161, !PT ;  /* 0x000000a106bf7209 */ /* 0x004fe20007810000 */
[----:B------:R-:W2:Y:S01]  /*7270*/  MUFU.EX2 R153, R153 ;  /* 0x0000009900997308 */ /* 0x000ea20000000800 */
[----:B------:R-:W-:Y:S01]  /*7280*/  FADD.FTZ R181, R15, R176 ;  /* 0x000000b00fb57221 */ /* 0x000fe20000010000 */
[--C-:B------:R-:W-:Y:S01]  /*7290*/  FFMA.FTZ R161, R172, UR10, -R10.reuse ;  /* 0x0000000aaca17c23 */ /* 0x100fe2000801080a */
[----:B------:R-:W-:Y:S01]  /*72a0*/  FFMA.FTZ R172, R180, UR10, -R10 ;  /* 0x0000000ab4ac7c23 */ /* 0x000fe2000801080a */
[----:B------:R-:W3:Y:S01]  /*72b0*/  SHFL.BFLY PT, R6, R191, 0x1, 0x1f ;  /* 0x0c201f00bf067f89 */ /* 0x000ee200000e0000 */
[----:B------:R-:W-:Y:S01]  /*72c0*/  FADD.FTZ R181, R20, R181 ;  /* 0x000000b514b57221 */ /* 0x000fe20000010000 */
[-C--:B------:R-:W-:Y:S01]  /*72d0*/  FMUL.FTZ R29, R29, R165.reuse ;  /* 0x000000a51d1d7220 */ /* 0x080fe20000410000 */
[-C--:B------:R-:W-:Y:S01]  /*72e0*/  FMUL.FTZ R32, R32, R165.reuse ;  /* 0x000000a520207220 */ /* 0x080fe20000410000 */
[----:B------:R-:W5:Y:S01]  /*72f0*/  MUFU.EX2 R160, R160 ;  /* 0x000000a000a07308 */ /* 0x000f620000000800 */
[----:B-1----:R-:W-:Y:S01]  /*7300*/  FADD.FTZ R180, R156, R181 ;  /* 0x000000b59cb47221 */ /* 0x002fe20000010000 */
[----:B----4-:R-:W-:Y:S01]  /*7310*/  F2FP.BF16.F32.PACK_AB R156, R21, R156 ;  /* 0x0000009c159c723e */ /* 0x010fe200000010ff */
[-C--:B------:R-:W-:Y:S01]  /*7320*/  FMUL.FTZ R33, R33, R165.reuse ;  /* 0x000000a521217220 */ /* 0x080fe20000410000 */
[-C--:B------:R-:W-:Y:S01]  /*7330*/  FMUL.FTZ R36, R36, R165.reuse ;  /* 0x000000a524247220 */ /* 0x080fe20000410000 */
[----:B------:R-:W-:Y:S01]  /*7340*/  FADD.FTZ R180, R21, R180 ;  /* 0x000000b415b47221 */ /* 0x000fe20000010000 */
[-C--:B------:R-:W-:Y:S01]  /*7350*/  FMUL.FTZ R37, R37, R165.reuse ;  /* 0x000000a525257220 */ /* 0x080fe20000410000 */
[-C--:B------:R-:W-:Y:S01]  /*7360*/  FMUL.FTZ R40, R40, R165.reuse ;  /* 0x000000a528287220 */ /* 0x080fe20000410000 */
[----:B------:R-:W1:Y:S01]  /*7370*/  MUFU.EX2 R157, R157 ;  /* 0x0000009d009d7308 */ /* 0x000e620000000800 */
        /* <DEDUP_REMOVED lines=8> */
[-C--:B------:R-:W-:Y:S01]  /*7400*/  FMUL.FTZ R53, R53, R165.reuse ;  /* 0x000000a535357220 */ /* 0x080fe20000410000 */
[-C--:B------:R-:W-:Y:S01]  /*7410*/  FMUL.FTZ R56, R56, R165.reuse ;  /* 0x000000a538387220 */ /* 0x080fe20000410000 */
[-C--:B------:R-:W-:Y:S01]  /*7420*/  FMUL.FTZ R57, R57, R165.reuse ;  /* 0x000000a539397220 */ /* 0x080fe20000410000 */
[----:B---3--:R-:W-:Y:S01]  /*7430*/  FMNMX.FTZ R6, R191, R6, !PT ;  /* 0x00000006bf067209 */ /* 0x008fe20007810000 */
[-C--:B------:R-:W-:Y:S01]  /*7440*/  FMUL.FTZ R60, R60, R165.reuse ;  /* 0x000000a53c3c7220 */ /* 0x080fe20000410000 */
[----:B------:R-:W-:Y:S01]  /*7450*/  MOV R191, UR26 ;  /* 0x0000001a00bf7c02 */ /* 0x000fe20008000f00 */
[-C--:B------:R-:W-:Y:S01]  /*7460*/  FMUL.FTZ R61, R61, R165.reuse ;  /* 0x000000a53d3d7220 */ /* 0x080fe20000410000 */
[C---:B------:R-:W-:Y:S01]  /*7470*/  FSETP.NEU.FTZ.AND P2, PT, R6.reuse, -INF , PT ;  /* 0xff8000000600780b */ /* 0x040fe20003f5d000 */
[----:B------:R-:W-:Y:S01]  /*7480*/  FMUL.FTZ R3, R6, UR10 ;  /* 0x0000000a06037c20 */ /* 0x000fe20008410000 */
[----:B------:R3:W-:Y:S01]  /*7490*/  MUFU.EX2 R14, R173 ;  /* 0x000000ad000e7308 */ /* 0x0007e20000000800 */
[-C--:B------:R-:W-:Y:S01]  /*74a0*/  FMUL.FTZ R64, R64, R165.reuse ;  /* 0x000000a540407220 */ /* 0x080fe20000410000 */
[----:B------:R-:W-:Y:S01]  /*74b0*/  FSEL R10, R6, RZ, P2 ;  /* 0x000000ff060a7208 */ /* 0x000fe20001000000 */
[-C--:B------:R-:W-:Y:S01]  /*74c0*/  FMUL.FTZ R65, R65, R165.reuse ;  /* 0x000000a541417220 */ /* 0x080fe20000410000 */
[----:B------:R-:W-:Y:S01]  /*74d0*/  FSEL R3, R3, RZ, P2 ;  /* 0x000000ff03037208 */ /* 0x000fe20001000000 */
[-C--:B------:R-:W-:Y:S01]  /*74e0*/  FMUL.FTZ R68, R68, R165.reuse ;  /* 0x000000a544447220 */ /* 0x080fe20000410000 */
[----:B------:R-:W-:Y:S01]  /*74f0*/  FMUL.FTZ R69, R69, R165 ;  /* 0x000000a545457220 */ /* 0x000fe20000410000 */
[----:B------:R-:W-:Y:S01]  /*7500*/  FADD.FTZ R10, -R10, R13 ;  /* 0x0000000d0a0a7221 */ /* 0x000fe20000010100 */
[----:B------:R-:W4:Y:S01]  /*7510*/  MUFU.EX2 R161, R161 ;  /* 0x000000a100a17308 */ /* 0x000f220000000800 */
[----:B---3--:R-:W-:Y:S01]  /*7520*/  FFMA.FTZ R173, R154, UR10, -R3 ;  /* 0x0000000a9aad7c23 */ /* 0x008fe20008010803 */
[----:B------:R-:W-:-:S02]  /*7530*/  @!P1 IMAD R154, R191, 0x40, R16 ;  /* 0x00000040bf9a9824 */ /* 0x000fc400078e0210 */
[----:B------:R-:W-:Y:S01]  /*7540*/  FMUL.FTZ R10, R10, UR10 ;  /* 0x0000000a0a0a7c20 */ /* 0x000fe20008410000 */
[--C-:B------:R-:W-:Y:S01]  /*7550*/  FFMA.FTZ R176, R155, UR10, -R3.reuse ;  /* 0x0000000a9bb07c23 */ /* 0x100fe20008010803 */
[--C-:B------:R-:W-:Y:S01]  /*7560*/  FFMA.FTZ R155, R158, UR10, -R3.reuse ;  /* 0x0000000a9e9b7c23 */ /* 0x100fe20008010803 */
[----:B------:R-:W-:Y:S01]  /*7570*/  FFMA.FTZ R159, R159, UR10, -R3 ;  /* 0x0000000a9f9f7c23 */ /* 0x000fe20008010803 */
[----:B------:R-:W-:Y:S01]  /*7580*/  @!P1 LEA R13, R154, UR42, 0x2 ;  /* 0x0000002a9a0d9c11 */ /* 0x000fe2000f8e10ff */
[----:B-----5:R-:W-:Y:S01]  /*7590*/  FADD.FTZ R154, R160, R181 ;  /* 0x000000b5a09a7221 */ /* 0x020fe20000010000 */
[----:B------:R-:W3:Y:S01]  /*75a0*/  MUFU.EX2 R168, R168 ;  /* 0x000000a800a87308 */ /* 0x000ee20000000800 */
[--C-:B------:R-:W-:Y:S01]  /*75b0*/  FFMA.FTZ R180, R162, UR10, -R3.reuse ;  /* 0x0000000aa2b47c23 */ /* 0x100fe20008010803 */
[--C-:B------:R-:W-:Y:S01]  /*75c0*/  FFMA.FTZ R191, R170, UR10, -R3.reuse ;  /* 0x0000000aaabf7c23 */ /* 0x100fe20008010803 */
[----:B-1----:R-:W-:Y:S01]  /*75d0*/  FADD.FTZ R193, R157, R154 ;  /* 0x0000009a9dc17221 */ /* 0x002fe20000010000 */
[--C-:B------:R-:W-:Y:S01]  /*75e0*/  FFMA.FTZ R163, R163, UR10, -R3.reuse ;  /* 0x0000000aa3a37c23 */ /* 0x100fe20008010803 */
[--C-:B------:R-:W-:Y:S01]  /*75f0*/  FFMA.FTZ R181, R166, UR10, -R3.reuse ;  /* 0x0000000aa6b57c23 */ /* 0x100fe20008010803 */
[----:B------:R-:W-:Y:S01]  /*7600*/  FFMA.FTZ R167, R167, UR10, -R3 ;  /* 0x0000000aa7a77c23 */ /* 0x000fe20008010803 */
[----:B--2---:R-:W-:Y:S01]  /*7610*/  FADD.FTZ R154, R164, R193 ;  /* 0x000000c1a49a7221 */ /* 0x004fe20000010000 */
[----:B------:R-:W1:Y:S01]  /*7620*/  MUFU.EX2 R169, R169 ;  /* 0x000000a900a97308 */ /* 0x000e620000000800 */
[--C-:B------:R-:W-:Y:S01]  /*7630*/  FFMA.FTZ R171, R171, UR10, -R3.reuse ;  /* 0x0000000aabab7c23 */ /* 0x100fe20008010803 */
[--C-:B------:R-:W-:Y:S01]  /*7640*/  FFMA.FTZ R174, R174, UR10, -R3.reuse ;  /* 0x0000000aaeae7c23 */ /* 0x100fe20008010803 */
[----:B----4-:R-:W-:Y:S01]  /*7650*/  FADD.FTZ R193, R161, R154 ;  /* 0x0000009aa1c17221 */ /* 0x010fe20000010000 */
[--C-:B------:R-:W-:Y:S01]  /*7660*/  FFMA.FTZ R175, R175, UR10, -R3.reuse ;  /* 0x0000000aafaf7c23 */ /* 0x100fe20008010803 */
[--C-:B------:R-:W-:Y:S01]  /*7670*/  FFMA.FTZ R178, R178, UR10, -R3.reuse ;  /* 0x0000000ab2b27c23 */ /* 0x100fe20008010803 */
[----:B------:R-:W-:Y:S01]  /*7680*/  FFMA.FTZ R179, R179, UR10, -R3 ;  /* 0x0000000ab3b37c23 */ /* 0x000fe20008010803 */
[----:B------:R-:W-:Y:S01]  /*7690*/  FADD.FTZ R193, R14, R193 ;  /* 0x000000c10ec17221 */ /* 0x000fe20000010000 */
[----:B------:R-:W-:Y:S01]  /*76a0*/  MUFU.EX2 R173, R173 ;  /* 0x000000ad00ad7308 */ /* 0x000fe20000000800 */
[--C-:B------:R-:W-:Y:S01]  /*76b0*/  FFMA.FTZ R182, R182, UR10, -R3.reuse ;  /* 0x0000000ab6b67c23 */ /* 0x100fe20008010803 */
[----:B------:R-:W-:Y:S01]  /*76c0*/  FFMA.FTZ R183, R183, UR10, -R3 ;  /* 0x0000000ab7b77c23 */ /* 0x000fe20008010803 */
[----:B---3--:R-:W-:Y:S01]  /*76d0*/  FADD.FTZ R158, R168, R193 ;  /* 0x000000c1a89e7221 */ /* 0x008fe20000010000 */
[----:B------:R-:W-:Y:S01]  /*76e0*/  F2FP.BF16.F32.PACK_AB R162, R14, R161 ;  /* 0x000000a10ea2723e */ /* 0x000fe200000010ff */
[----:B------:R2:W-:Y:S01]  /*76f0*/  @!P1 STS [R13+0x28800], R165 ;  /* 0x028800a50d009388 */ /* 0x0005e20000000800 */
[----:B------:R-:W-:Y:S01]  /*7700*/  F2FP.BF16.F32.PACK_AB R154, R20, R15 ;  /* 0x0000000f149a723e */ /* 0x000fe200000010ff */
[----:B------:R-:W-:Y:S01]  /*7710*/  FMUL.FTZ R72, R72, R165 ;  /* 0x000000a548487220 */ /* 0x000fe20000410000 */
[----:B------:R-:W3:Y:S01]  /*7720*/  MUFU.EX2 R10, R10 ;  /* 0x0000000a000a7308 */ /* 0x000ee20000000800 */
[----:B-1----:R-:W-:Y:S01]  /*7730*/  FADD.FTZ R3, R169, R158 ;  /* 0x0000009ea9037221 */ /* 0x002fe20000010000 */
[----:B------:R-:W-:Y:S01]  /*7740*/  F2FP.BF16.F32.PACK_AB R158, R160, R153 ;  /* 0x00000099a09e723e */ /* 0x000fe200000010ff */
[----:B------:R-:W-:Y:S01]  /*7750*/  FMUL.FTZ R73, R73, R165 ;  /* 0x000000a549497220 */ /* 0x000fe20000410000 */
[----:B------:R-:W-:Y:S01]  /*7760*/  F2FP.BF16.F32.PACK_AB R160, R164, R157 ;  /* 0x0000009da4a0723e */ /* 0x000fe200000010ff */
[-C--:B------:R-:W-:Y:S01]  /*7770*/  FMUL.FTZ R76, R76, R165.reuse ;  /* 0x000000a54c4c7220 */ /* 0x080fe20000410000 */
[----:B------:R-:W-:Y:S01]  /*7780*/  F2FP.BF16.F32.PACK_AB R164, R169, R168 ;  /* 0x000000a8a9a4723e */ /* 0x000fe200000010ff */
        /* <DEDUP_REMOVED lines=9> */
[----:B------:R-:W4:Y:S01]  /*7820*/  MUFU.EX2 R155, R155 ;  /* 0x0000009b009b7308 */ /* 0x000f220000000800 */
[----:B---3--:R-:W-:Y:S01]  /*7830*/  FFMA.FTZ R11, R10, R4, R173 ;  /* 0x000000040a0b7223 */ /* 0x008fe200000100ad */
[----:B------:R3:W-:Y:S01]  /*7840*/  @!P1 STS [R13+0x28820], R10 ;  /* 0x0288200a0d009388 */ /* 0x0007e20000000800 */
[-C--:B------:R-:W-:Y:S01]  /*7850*/  FMUL.FTZ R93, R93, R165.reuse ;  /* 0x000000a55d5d7220 */ /* 0x080fe20000410000 */
[-C--:B------:R-:W-:Y:S01]  /*7860*/  FMUL.FTZ R96, R96, R165.reuse ;  /* 0x000000a560607220 */ /* 0x080fe20000410000 */
[-C--:B------:R-:W-:Y:S01]  /*7870*/  FMUL.FTZ R97, R97, R165.reuse ;  /* 0x000000a561617220 */ /* 0x080fe20000410000 */
[-C--:B------:R-:W-:Y:S01]  /*7880*/  FMUL.FTZ R100, R100, R165.reuse ;  /* 0x000000a564647220 */ /* 0x080fe20000410000 */
[----:B------:R-:W-:Y:S01]  /*7890*/  FMUL.FTZ R101, R101, R165 ;  /* 0x000000a565657220 */ /* 0x000fe20000410000 */
[----:B------:R-:W5:Y:S01]  /*78a0*/  MUFU.EX2 R170, R159 ;  /* 0x0000009f00aa7308 */ /* 0x000f620000000800 */
[C---:B-1----:R-:W-:Y:S01]  /*78b0*/  FADD.FTZ R4, R176.reuse, R11 ;  /* 0x0000000bb0047221 */ /* 0x042fe20000010000 */
[----:B------:R-:W-:Y:S01]  /*78c0*/  F2FP.BF16.F32.PACK_AB R153, R176, R173 ;  /* 0x000000adb099723e */ /* 0x000fe200000010ff */
[-C--:B------:R-:W-:Y:S01]  /*78d0*/  FMUL.FTZ R104, R104, R165.reuse ;  /* 0x000000a568687220 */ /* 0x080fe20000410000 */
[-C--:B------:R-:W-:Y:S01]  /*78e0*/  FMUL.FTZ R105, R105, R165.reuse ;  /* 0x000000a569697220 */ /* 0x080fe20000410000 */
[-C--:B------:R-:W-:Y:S01]  /*78f0*/  FMUL.FTZ R108, R108, R165.reuse ;  /* 0x000000a56c6c7220 */ /* 0x080fe20000410000 */
[-C--:B------:R-:W-:Y:S01]  /*7900*/  FMUL.FTZ R109, R109, R165.reuse ;  /* 0x000000a56d6d7220 */ /* 0x080fe20000410000 */
[-C--:B------:R-:W-:Y:S01]  /*7910*/  FMUL.FTZ R112, R112, R165.reuse ;  /* 0x000000a570707220 */ /* 0x080fe20000410000 */
[----:B------:R-:W1:Y:S01]  /*7920*/  MUFU.EX2 R172, R172 ;  /* 0x000000ac00ac7308 */ /* 0x000e620000000800 */
        /* <DEDUP_REMOVED lines=10> */
[----:B------:R-:W-:Y:S01]  /*79d0*/  BAR.SYNC.DEFER_BLOCKING 0xf, 0x100 ;  /* 0x03c4000000007b1d */ /* 0x000fe20000010000 */
[-C--:B------:R-:W-:Y:S01]  /*79e0*/  FMUL.FTZ R125, R125, R165.reuse ;  /* 0x000000a57d7d7220 */ /* 0x080fe20000410000 */
[-C--:B------:R-:W-:Y:S01]  /*79f0*/  FMUL.FTZ R128, R128, R165.reuse ;  /* 0x000000a580807220 */ /* 0x080fe20000410000 */
[-C--:B------:R-:W-:Y:S01]  /*7a00*/  FMUL.FTZ R129, R129, R165.reuse ;  /* 0x000000a581817220 */ /* 0x080fe20000410000 */
[-C--:B------:R-:W-:Y:S01]  /*7a10*/  FMUL.FTZ R132, R132, R165.reuse ;  /* 0x000000a584847220 */ /* 0x080fe20000410000 */
[-C--:B------:R-:W-:Y:S01]  /*7a20*/  FMUL.FTZ R133, R133, R165.reuse ;  /* 0x000000a585857220 */ /* 0x080fe20000410000 */
[----:B------:R-:W5:Y:S01]  /*7a30*/  MUFU.EX2 R177, R177 ;  /* 0x000000b100b17308 */ /* 0x000f620000000800 */
[----:B-1----:R-:W-:Y:S01]  /*7a40*/  FADD.FTZ R20, R172, R3 ;  /* 0x00000003ac147221 */ /* 0x002fe20000010000 */
[-C--:B------:R-:W-:Y:S01]  /*7a50*/  FMUL.FTZ R136, R136, R165.reuse ;  /* 0x000000a588887220 */ /* 0x080fe20000410000 */
        /* <DEDUP_REMOVED lines=8> */
[----:B------:R-:W-:Y:S01]  /*7ae0*/  FMUL.FTZ R149, R149, R165 ;  /* 0x000000a595957220 */ /* 0x000fe20000410000 */
[-C--:B------:R-:W-:Y:S01]  /*7af0*/  FMUL.FTZ R26, R26, R10.reuse ;  /* 0x0000000a1a1a7220 */ /* 0x080fe20000410000 */
[-C--:B------:R-:W-:Y:S01]  /*7b00*/  FMUL.FTZ R27, R27, R10.reuse ;  /* 0x0000000a1b1b7220 */ /* 0x080fe20000410000 */
[-C--:B------:R-:W-:Y:S01]  /*7b10*/  FMUL.FTZ R30, R30, R10.reuse ;  /* 0x0000000a1e1e7220 */ /* 0x080fe20000410000 */
[----:B------:R-:W-:Y:S01]  /*7b20*/  FMUL.FTZ R31, R31, R10 ;  /* 0x0000000a1f1f7220 */ /* 0x000fe20000410000 */
[----:B------:R-:W4:Y:S01]  /*7b30*/  MUFU.EX2 R159, R181 ;  /* 0x000000b5009f7308 */ /* 0x000f220000000800 */
[C---:B-----5:R-:W-:Y:S01]  /*7b40*/  FADD.FTZ R3, R177.reuse, R20 ;  /* 0x00000014b1037221 */ /* 0x060fe20000010000 */
[----:B------:R-:W-:Y:S01]  /*7b50*/  F2FP.BF16.F32.PACK_AB R166, R177, R172 ;  /* 0x000000acb1a6723e */ /* 0x000fe200000010ff */
[----:B------:R3:W-:Y:S01]  /*7b60*/  STSM.16.M88.4 [R18+0x26800], R152 ;  /* 0x0268009812007844 */ /* 0x0007e20000000200 */
        /* <DEDUP_REMOVED lines=19> */
[-C--:B------:R-:W-:Y:S01]  /*7ca0*/  FMUL.FTZ R62, R62, R10.reuse ;  /* 0x0000000a3e3e7220 */ /* 0x080fe20000410000 */
[----:B------:R-:W4:Y:S01]  /*7cb0*/  MUFU.EX2 R20, R171 ;  /* 0x000000ab00147308 */ /* 0x000f220000000800 */
[C---:B-----5:R-:W-:Y:S01]  /*7cc0*/  FADD.FTZ R168, R14.reuse, R11 ;  /* 0x0000000b0ea87221 */ /* 0x060fe20000010000 */
[----:B------:R-:W-:Y:S01]  /*7cd0*/  F2FP.BF16.F32.PACK_AB R159, R14, R159 ;  /* 0x0000009f0e9f723e */ /* 0x000fe200000010ff */
[-C--:B------:R-:W-:Y:S01]  /*7ce0*/  FMUL.FTZ R63, R63, R10.reuse ;  /* 0x0000000a3f3f7220 */ /* 0x080fe20000410000 */
[-C--:B------:R-:W-:Y:S01]  /*7cf0*/  FMUL.FTZ R66, R66, R10.reuse ;  /* 0x0000000a42427220 */ /* 0x080fe20000410000 */
[-C--:B------:R-:W-:Y:S01]  /*7d00*/  FMUL.FTZ R67, R67, R10.reuse ;  /* 0x0000000a43437220 */ /* 0x080fe20000410000 */
[-C--:B------:R-:W-:Y:S01]  /*7d10*/  FMUL.FTZ R70, R70, R10.reuse ;  /* 0x0000000a46467220 */ /* 0x080fe20000410000 */
[----:B------:R3:W-:Y:S01]  /*7d20*/  STSM.16.M88.4 [R19], R156 ;  /* 0x0000009c13007844 */ /* 0x0007e20000000200 */
        /* <DEDUP_REMOVED lines=17> */
[----:B-----5:R-:W-:Y:S01]  /*7e40*/  FADD.FTZ R11, R163, R168 ;  /* 0x000000a8a30b7221 */ /* 0x020fe20000010000 */
[-C--:B------:R-:W-:Y:S01]  /*7e50*/  FMUL.FTZ R94, R94, R10.reuse ;  /* 0x0000000a5e5e7220 */ /* 0x080fe20000410000 */
[-C--:B------:R-:W-:Y:S01]  /*7e60*/  FMUL.FTZ R95, R95, R10.reuse ;  /* 0x0000000a5f5f7220 */ /* 0x080fe20000410000 */
[-C--:B------:R-:W-:Y:S01]  /*7e70*/  FMUL.FTZ R98, R98, R10.reuse ;  /* 0x0000000a62627220 */ /* 0x080fe20000410000 */
[-C--:B------:R-:W-:Y:S01]  /*7e80*/  FMUL.FTZ R99, R99, R10.reuse ;  /* 0x0000000a63637220 */ /* 0x080fe20000410000 */
[-C--:B------:R-:W-:Y:S01]  /*7e90*/  FMUL.FTZ R102, R102, R10.reuse ;  /* 0x0000000a66667220 */ /* 0x080fe20000410000 */
[-C--:B------:R-:W-:Y:S01]  /*7ea0*/  FMUL.FTZ R103, R103, R10.reuse ;  /* 0x0000000a67677220 */ /* 0x080fe20000410000 */
[----:B------:R-:W5:Y:S01]  /*7eb0*/  MUFU.EX2 R179, R179 ;  /* 0x000000b300b37308 */ /* 0x000f620000000800 */
[C---:B-1----:R-:W-:Y:S01]  /*7ec0*/  FADD.FTZ R11, R4.reuse, R11 ;  /* 0x0000000b040b7221 */ /* 0x042fe20000010000 */
[----:B------:R-:W-:Y:S01]  /*7ed0*/  F2FP.BF16.F32.PACK_AB R163, R4, R163 ;  /* 0x000000a304a3723e */ /* 0x000fe200000010ff */
[-C--:B------:R-:W-:Y:S01]  /*7ee0*/  FMUL.FTZ R106, R106, R10.reuse ;  /* 0x0000000a6a6a7220 */ /* 0x080fe20000410000 */
[-C--:B------:R-:W-:Y:S01]  /*7ef0*/  FMUL.FTZ R107, R107, R10.reuse ;  /* 0x0000000a6b6b7220 */ /* 0x080fe20000410000 */
[-C--:B------:R-:W-:Y:S01]  /*7f00*/  FMUL.FTZ R110, R110, R10.reuse ;  /* 0x0000000a6e6e7220 */ /* 0x080fe20000410000 */
[-C--:B------:R-:W-:Y:S01]  /*7f10*/  FMUL.FTZ R111, R111, R10.reuse ;  /* 0x0000000a6f6f7220 */ /* 0x080fe20000410000 */
[----:B------:R3:W-:Y:S01]  /*7f20*/  STSM.16.M88.4 [R23], R160 ;  /* 0x000000a017007844 */ /* 0x0007e20000000200 */
        /* <DEDUP_REMOVED lines=10> */
[----:B--2---:R-:W-:Y:S01]  /*7fd0*/  F2FP.BF16.F32.PACK_AB R165, R179, R178 ;  /* 0x000000b2b3a5723e */ /* 0x004fe200000010ff */
        /* <DEDUP_REMOVED lines=14> */
[C---:B----4-:R-:W-:Y:S01]  /*80c0*/  F2FP.BF16.F32.PACK_AB R167, R168.reuse, R167 ;  /* 0x000000a7a8a7723e */ /* 0x050fe200000010ff */
[----:B------:R-:W-:Y:S01]  /*80d0*/  FADD.FTZ R4, R168, R11 ;  /* 0x0000000ba8047221 */ /* 0x000fe20000010000 */
[----:B------:R-:W-:-:S03]  /*80e0*/  FMUL.FTZ R151, R151, R10 ;  /* 0x0000000a97977220 */ /* 0x000fc60000410000 */
[----:B------:R3:W-:Y:S01]  /*80f0*/  STSM.16.M88.4 [R22], R164 ;  /* 0x000000a416007844 */ /* 0x0007e20000000200 */
[----:B------:R-:W-:Y:S05]  /*8100*/  @!P0 BRA `(.L_x_1703) ;  /* 0x0000000000048947 */ /* 0x000fea0003800000 */
[----:B------:R-:W-:Y:S01]  /*8110*/  BPT.TRAP 0x1 ;  /* 0x000000040000795c */ /* 0x000fe20000300000 */
.L_x_1703:
[----:B------:R1:W2:Y:S01]  /*8120*/  SYNCS.PHASECHK.TRANS64.TRYWAIT P1, [UR21+0x28c50], R9 ;  /* 0x028c5009ff0075a7 */ /* 0x0002a20008020155 */
[----:B------:R-:W-:Y:S05]  /*8130*/  @!P0 BRA `(.L_x_1704) ;  /* 0x0000000000048947 */ /* 0x000fea0003800000 */
[----:B------:R-:W-:Y:S01]  /*8140*/  BPT.TRAP 0x1 ;  /* 0x000000040000795c */ /* 0x000fe20000300000 */
.L_x_1704:
[----:B--2---:R-:W-:Y:S05]  /*8150*/  @P1 BRA `(.L_x_1705) ;  /* 0x0000000000081947 */ /* 0x004fea0003800000 */
[----:B------:R-:W2:Y:S02]  /*8160*/  SYNCS.PHASECHK.TRANS64.TRYWAIT P1, [UR21+0x28c50], R9 ;  /* 0x028c5009ff0075a7 */ /* 0x000ea40008020155 */
[----:B--2---:R-:W-:Y:S05]  /*8170*/  @!P1 BRA `(.L_x_1706) ;  /* 0x000000bc00489947 */ /* 0x004fea0003800000 */
.L_x_1705:
        /* <DEDUP_REMOVED lines=34> */
.L_x_1707:
[----:B------:R-:W-:Y:S01]  /*83a0*/  UIADD3 UR21, UR21, 0x28c60, URZ ;  /* 0x00028c6015157890 */ /* 0x000fe2000fffe03f */
[C---:B------:R-:W-:Y:S01]  /*83b0*/  ISETP.GT.AND P1, PT, R12.reuse, UR20, PT ;  /* 0x000000140c007c0c */ /* 0x040fe2000bf24270 */
[----:B------:R-:W-:Y:S01]  /*83c0*/  UMOV UR26, UR38 ;  /* 0x00000026001a7c82 */ /* 0x000fe20008000000 */
[----:B------:R-:W-:Y:S01]  /*83d0*/  VIADD R12, R12, 0xffffffff ;  /* 0xffffffff0c0c7836 */ /* 0x000fe20000000000 */
[----:B------:R-:W-:Y:S01]  /*83e0*/  UPRMT UR21, UR40, 0x654, UR21 ;  /* 0x0000065428157896 */ /* 0x000fe20008000015 */
[----:B---3--:R-:W-:Y:S02]  /*83f0*/  IMAD.MOV.U32 R13, RZ, RZ, R6 ;  /* 0x000000ffff0d7224 */ /* 0x008fe400078e0006 */
[----:B------:R-:W-:-:S06]  /*8400*/  IMAD.MOV.U32 R14, RZ, RZ, R5 ;  /* 0x000000ffff0e7224 */ /* 0x000fcc00078e0005 */
[----:B------:R-:W-:Y:S01]  /*8410*/  SYNCS.ARRIVE.TRANS64.RED.A1T0 RZ, [UR21], RZ ;  /* 0x000000ffffff79a7 */ /* 0x000fe20008100415 */
[----:B------:R-:W-:Y:S05]  /*8420*/  @P1 BRA `(.L_x_1708) ;  /* 0xffffffdc000c1947 */ /* 0x000fea000383ffff */
.L_x_1689:
[----:B------:R-:W-:Y:S01]  /*8430*/  UISETP.NE.AND UP1, UPT, UR51, URZ, UPT ;  /* 0x0000003f3300728c */ /* 0x000fe2000bf25270 */
[----:B------:R-:W-:Y:S01]  /*8440*/  IADD3 R8, -R8, 0x1, RZ ;  /* 0x0000000108087810 */ /* 0x000fe20007ffe1ff */
[----:B------:R-:W-:Y:S02]  /*8450*/  UISETP.NE.AND UP0, UPT, UR50, URZ, UPT ;  /* 0x0000003f3200728c */ /* 0x000fe4000bf05270 */
[----:B------:R-:W-:Y:S02]  /*8460*/  UIADD3 UR14, UR44, 0x3f, URZ ;  /* 0x0000003f2c0e7890 */ /* 0x000fe4000fffe03f */
[----:B------:R-:W-:Y:S02]  /*8470*/  IMAD R7, R7, UR49, R8 ;  /* 0x0000003107077c24 */ /* 0x000fe4000f8e0208 */
[----:B------:R-:W-:-:S03]  /*8480*/  PLOP3.LUT P1, PT, PT, PT, UP0, 0x40, 0x0 ;  /* 0x000000000000781c */ /* 0x000fc60003f2e808 */
[----:B------:R-:W-:Y:S01]  /*8490*/  @UP1 ULDC UR6, c[0x0][0x44c] ;  /* 0x0001130000061ab9 */ /* 0x000fe20000000800 */
[----:B------:R-:W-:Y:S01]  /*84a0*/  @UP1 ULDC UR15, c[0x0][0x450] ;  /* 0x00011400000f1ab9 */ /* 0x000fe20000000800 */
[----:B------:R-:W-:-:S04]  /*84b0*/  UIMAD.WIDE.U32 UR6, UR14, UR6, URZ ;  /* 0x000000060e0672a5 */ /* 0x000fc8000f8e003f */
[----:B------:R-:W-:-:S06]  /*84c0*/  @UP1 USHF.R.U32.HI UR14, URZ, UR15, UR7 ;  /* 0x0000000f3f0e1299 */ /* 0x000fcc0008011607 */
[----:B------:R-:W-:-:S04]  /*84d0*/  VIADD R7, R7, UR14 ;  /* 0x0000000e07077c36 */ /* 0x000fc80008000000 */
[----:B------:R-:W-:Y:S01]  /*84e0*/  VIADD R8, R7, -UR11 ;  /* 0x8000000b07087c36 */ /* 0x000fe20008000000 */
[----:B------:R-:W-:Y:S06]  /*84f0*/  @P1 BRA `(.L_x_1709) ;  /* 0x0000000000441947 */ /* 0x000fec0003800000 */
[----:B------:R-:W-:-:S13]  /*8500*/  ISETP.GT.AND P1, PT, R7, -0x1, PT ;  /* 0xffffffff0700780c */ /* 0x000fda0003f24270 */
[----:B------:R-:W-:Y:S05]  /*8510*/  @P1 BRA `(.L_x_1710) ;  /* 0x0000000000201947 */ /* 0x000fea0003800000 */
[----:B------:R-:W3:Y:S01]  /*8520*/  LDC R14, c[0x0][0x9e4] ;  /* 0x00027900ff0e7b82 */ /* 0x000ee20000000800 */
[----:B------:R-:W-:Y:S02]  /*8530*/  LOP3.LUT R7, RZ, R7, RZ, 0x33, !PT ;  /* 0x00000007ff077212 */ /* 0x000fe400078e33ff */
[----:B---3--:R-:W-:-:S13]  /*8540*/  ISETP.NE.AND P1, PT, R14, 0x1, PT ;  /* 0x000000010e00780c */ /* 0x008fda0003f25270 */
[----:B--2---:R-:W2:Y:S02]  /*8550*/  @P1 LDC.64 R10, c[0x0][0x9e8] ;  /* 0x00027a00ff0a1b82 */ /* 0x004ea40000000a00 */
[----:B--2---:R-:W-:-:S05]  /*8560*/  @P1 IMAD.HI.U32 R10, R7, R10, RZ ;  /* 0x0000000a070a1227 */ /* 0x004fca00078e00ff */
[----:B------:R-:W-:-:S04]  /*8570*/  @P1 SHF.R.U32.HI R7, RZ, R11, R10 ;  /* 0x0000000bff071219 */ /* 0x000fc8000001160a */
[----:B------:R-:W-:Y:S01]  /*8580*/  LOP3.LUT R7, RZ, R7, RZ, 0x33, !PT ;  /* 0x00000007ff077212 */ /* 0x000fe200078e33ff */
[----:B------:R-:W-:Y:S06]  /*8590*/  BRA `(.L_x_1711) ;  /* 0x0000000000147947 */ /* 0x000fec0003800000 */
.L_x_1710:
[----:B------:R-:W3:Y:S02]  /*85a0*/  LDC R14, c[0x0][0x9e4] ;  /* 0x00027900ff0e7b82 */ /* 0x000ee40000000800 */
[----:B---3--:R-:W-:-:S13]  /*85b0*/  ISETP.NE.AND P1, PT, R14, 0x1, PT ;  /* 0x000000010e00780c */ /* 0x008fda0003f25270 */
[----:B--2---:R-:W2:Y:S02]  /*85c0*/  @P1 LDC.64 R10, c[0x0][0x9e8] ;  /* 0x00027a00ff0a1b82 */ /* 0x004ea40000000a00 */
[----:B--2---:R-:W-:-:S05]  /*85d0*/  @P1 IMAD.HI.U32 R10, R7, R10, RZ ;  /* 0x0000000a070a1227 */ /* 0x004fca00078e00ff */
[----:B------:R-:W-:-:S07]  /*85e0*/  @P1 SHF.R.U32.HI R7, RZ, R11, R10 ;  /* 0x0000000bff071219 */ /* 0x000fce000001160a */
.L_x_1711:
[----:B------:R-:W-:-:S05]  /*85f0*/  IMAD R7, R7, R14, RZ ;  /* 0x0000000e07077224 */ /* 0x000fca00078e02ff */
[----:B------:R-:W-:-:S07]  /*8600*/  VIMNMX R8, R8, R7, !PT ;  /* 0x0000000708087248 */ /* 0x000fce0007fe0100 */
.L_x_1709:
[----:B------:R-:W-:-:S05]  /*8610*/  VIADD R8, R8, 0x3f ;  /* 0x0000003f08087836 */ /* 0x000fca0000000000 */
[----:B------:R-:W-:-:S04]  /*8620*/  SHF.R.S32.HI R7, RZ, 0x1f, R8 ;  /* 0x0000001fff077819 */ /* 0x000fc80000011408 */
[----:B------:R-:W-:-:S04]  /*8630*/  LEA.HI R7, R7, R8, RZ, 0x6 ;  /* 0x0000000807077211 */ /* 0x000fc800078f30ff */
[----:B------:R-:W-:-:S04]  /*8640*/  SHF.R.S32.HI R7, RZ, 0x6, R7 ;  /* 0x00000006ff077819 */ /* 0x000fc80000011407 */
[----:B------:R-:W-:-:S04]  /*8650*/  VIMNMX R7, R7, UR47, !PT ;  /* 0x0000002f07077c48 */ /* 0x000fc8000ffe0100 */
[----:B------:R-:W-:-:S13]  /*8660*/  ISETP.GE.AND P1, PT, R12, R7, PT ;  /* 0x000000070c00720c */ /* 0x000fda0003f26270 */
[----:B------:R-:W-:Y:S05]  /*8670*/  @!P1 BRA `(.L_x_1712) ;  /* 0x0000001800389947 */ /* 0x000fea0003800000 */
[----:B------:R-:W-:Y:S01]  /*8680*/  IMAD.MOV.U32 R11, RZ, RZ, R6 ;  /* 0x000000ffff0b7224 */ /* 0x000fe200078e0006 */
[----:B------:R-:W-:Y:S01]  /*8690*/  UMOV UR22, UR38 ;  /* 0x0000002600167c82 */ /* 0x000fe20008000000 */
[----:B------:R-:W-:Y:S01]  /*86a0*/  IMAD.MOV.U32 R8, RZ, RZ, R5 ;  /* 0x000000ffff087224 */ /* 0x000fe200078e0005 */
[----:B------:R-:W-:-:S06]  /*86b0*/  ULDC UR20, c[0x0][0x988] ;  /* 0x0002620000147ab9 */ /* 0x000fcc0000000800 */
.L_x_1723:
[----:B------:R-:W-:Y:S01]  /*86c0*/  UIADD3 UR38, UR22, 0x1, URZ ;  /* 0x0000000116267890 */ /* 0x000fe2000fffe03f */
[C---:B------:R-:W-:Y:S01]  /*86d0*/  ISETP.GT.AND P1, PT, R12.reuse, R7, PT ;  /* 0x000000070c00720c */ /* 0x040fe20003f24270 */
[----:B------:R-:W-:Y:S02]  /*86e0*/  VIADD R12, R12, 0xffffffff ;  /* 0xffffffff0c0c7836 */ /* 0x000fe40000000000 */
[----:B------:R-:W-:-:S04]  /*86f0*/  UISETP.NE.AND UP0, UPT, UR38, 0x2, UPT ;  /* 0x000000022600788c */ /* 0x000fc8000bf05270 */
[----:B------:R-:W-:Y:S02]  /*8700*/  USEL UR6, URZ, 0x1, UP0 ;  /* 0x000000013f067887 */ /* 0x000fe40008000000 */
[----:B------:R-:W-:Y:S02]  /*8710*/  USEL UR38, UR38, URZ, UP0 ;  /* 0x0000003f26267287 */ /* 0x000fe40008000000 */
[----:B------:R-:W-:Y:S01]  /*8720*/  ULOP3.LUT UR37, UR37, UR6, URZ, 0x3c, !UPT ;  /* 0x0000000625257292 */ /* 0x000fe2000f8e3c3f */
[----:B---3--:R-:W-:Y:S11]  /*8730*/  @!P0 BRA `(.L_x_1713) ;  /* 0x0000000000048947 */ /* 0x008ff60003800000 */
[----:B------:R-:W-:Y:S01]  /*8740*/  BPT.TRAP 0x1 ;  /* 0x000000040000795c */ /* 0x000fe20000300000 */
.L_x_1713:
[----:B------:R-:W-:Y:S01]  /*8750*/  ULEA UR21, UR38, UR42, 0x3 ;  /* 0x0000002a26157291 */ /* 0x000fe2000f8e183f */
[----:B012---:R-:W-:-:S05]  /*8760*/  IMAD.U32 R9, RZ, RZ, UR37 ;  /* 0x00000025ff097e24 */ /* 0x007fca000f8e00ff */
[----:B------:R-:W-:-:S04]  /*8770*/  SHF.L.U32 R9, R9, 0x1f, RZ ;  /* 0x0000001f09097819 */ /* 0x000fc800000006ff */
[----:B------:R0:W1:Y:S01]  /*8780*/  SYNCS.PHASECHK.TRANS64.TRYWAIT P2, [UR21+0x28c30], R9 ;  /* 0x028c3009ff0075a7 */ /* 0x0000620008040155 */
[----:B------:R-:W-:Y:S05]  /*8790*/  @!P0 BRA `(.L_x_1714) ;  /* 0x0000000000048947 */ /* 0x000fea0003800000 */
[----:B------:R-:W-:Y:S01]  /*87a0*/  BPT.TRAP 0x1 ;  /* 0x000000040000795c */ /* 0x000fe20000300000 */
.L_x_1714:
[----:B-1----:R-:W-:Y:S05]  /*87b0*/  @P2 BRA `(.L_x_1715) ;  /* 0x0000000000082947 */ /* 0x002fea0003800000 */
[----:B------:R-:W1:Y:S02]  /*87c0*/  SYNCS.PHASECHK.TRANS64.TRYWAIT P2, [UR21+0x28c30], R9 ;  /* 0x028c3009ff0075a7 */ /* 0x000e640008040155 */
[----:B-1----:R-:W-:Y:S05]  /*87d0*/  @!P2 BRA `(.L_x_1716) ;  /* 0x000000b400c8a947 */ /* 0x002fea0003800000 */
.L_x_1715:
        /* <DEDUP_REMOVED lines=23> */
.L_x_1717:
[----:B-1----:R-:W-:Y:S01]  /*8950*/  FMNMX.FTZ R6, R152, R8, !PT ;  /* 0x0000000898067209 */ /* 0x002fe20007810000 */
[----:B------:R-:W-:Y:S01]  /*8960*/  UMOV UR10, UR20 ;  /* 0x00000014000a7c82 */ /* 0x000fe20008000000 */
[----:B------:R-:W-:Y:S02]  /*8970*/  UIADD3 UR6, UR21, 0x28c40, URZ ;  /* 0x00028c4015067890 */ /* 0x000fe4000fffe03f */
[----:B------:R-:W-:Y:S02]  /*8980*/  FMNMX.FTZ R5, R153, R6, !PT ;  /* 0x0000000699057209 */ /* 0x000fe40007810000 */
[----:B------:R-:W-:Y:S02]  /*8990*/  UPRMT UR6, UR40, 0x654, UR6 ;  /* 0x0000065428067896 */ /* 0x000fe40008000006 */
[----:B------:R-:W-:-:S04]  /*89a0*/  FMNMX.FTZ R6, R156, R5, !PT ;  /* 0x000000059c067209 */ /* 0x000fc80007810000 */
[----:B------:R-:W-:-:S03]  /*89b0*/  FMNMX.FTZ R5, R157, R6, !PT ;  /* 0x000000069d057209 */ /* 0x000fc60007810000 */
[----:B------:R-:W-:Y:S01]  /*89c0*/  SYNCS.ARRIVE.TRANS64.RED.A1T0 RZ, [UR6], RZ ;  /* 0x000000ffffff79a7 */ /* 0x000fe20008100406 */
        /* <DEDUP_REMOVED lines=13> */
[----:B------:R-:W1:Y:S02]  /*8aa0*/  SHFL.BFLY PT, R5, R10, 0x2, 0x1f ;  /* 0x0c401f000a057f89 */ /* 0x000e6400000e0000 */
[----:B-1----:R-:W-:Y:S02]  /*8ab0*/  FMNMX.FTZ R14, R10, R5, !PT ;  /* 0x000000050a0e7209 */ /* 0x002fe40007810000 */
[----:B------:R-:W-:-:S03]  /*8ac0*/  FMNMX.FTZ R5, R155, R6, !PT ;  /* 0x000000069b057209 */ /* 0x000fc60007810000 */
[----:B------:R-:W1:Y:S01]  /*8ad0*/  SHFL.BFLY PT, R13, R14, 0x1, 0x1f ;  /* 0x0c201f000e0d7f89 */ /* 0x000e6200000e0000 */
[----:B------:R-:W-:-:S04]  /*8ae0*/  FMNMX.FTZ R6, R158, R5, !PT ;  /* 0x000000059e067209 */ /* 0x000fc80007810000 */
[----:B------:R-:W-:-:S04]  /*8af0*/  FMNMX.FTZ R5, R159, R6, !PT ;  /* 0x000000069f057209 */ /* 0x000fc80007810000 */
[----:B------:R-:W-:Y:S02]  /*8b00*/  FMNMX.FTZ R6, R162, R5, !PT ;  /* 0x00000005a2067209 */ /* 0x000fe40007810000 */
[----:B-1----:R-:W-:Y:S02]  /*8b10*/  FMNMX.FTZ R5, R14, R13, !PT ;  /* 0x0000000d0e057209 */ /* 0x002fe40007810000 */
[----:B------:R-:W-:-:S03]  /*8b20*/  FMNMX.FTZ R13, R163, R6, !PT ;  /* 0x00000006a30d7209 */ /* 0x000fc60007810000 */
[C---:B------:R-:W-:Y:S01]  /*8b30*/  FMUL.FTZ R191, R5.reuse, UR10 ;  /* 0x0000000a05bf7c20 */ /* 0x040fe20008410000 */
[----:B------:R-:W-:Y:S01]  /*8b40*/  FMNMX.FTZ R6, R166, R13, !PT ;  /* 0x0000000da6067209 */ /* 0x000fe20007810000 */
[----:B------:R-:W-:Y:S02]  /*8b50*/  FADD.FTZ R8, -R5, R8 ;  /* 0x0000000805087221 */ /* 0x000fe40000010100 */
[--C-:B------:R-:W-:Y:S01]  /*8b60*/  FFMA.FTZ R21, R165, UR10, -R191.reuse ;  /* 0x0000000aa5157c23 */ /* 0x100fe200080108bf */
[----:B------:R-:W-:Y:S01]  /*8b70*/  FMNMX.FTZ R13, R167, R6, !PT ;  /* 0x00000006a70d7209 */ /* 0x000fe20007810000 */
[--C-:B------:R-:W-:Y:S01]  /*8b80*/  FFMA.FTZ R165, R173, UR10, -R191.reuse ;  /* 0x0000000aada57c23 */ /* 0x100fe200080108bf */
[----:B------:R-:W-:Y:S01]  /*8b90*/  FMUL.FTZ R8, R8, UR10 ;  /* 0x0000000a08087c20 */ /* 0x000fe20008410000 */
        /* <DEDUP_REMOVED lines=8> */
[----:B------:R-:W1:Y:S01]  /*8c20*/  MUFU.EX2 R8, R8 ;  /* 0x0000000800087308 */ /* 0x000e620000000800 */
[----:B------:R-:W-:Y:S01]  /*8c30*/  FMNMX.FTZ R6, R174, R15, !PT ;  /* 0x0000000fae067209 */ /* 0x000fe20007810000 */
[--C-:B------:R-:W-:Y:S01]  /*8c40*/  FFMA.FTZ R10, R156, UR10, -R191.reuse ;  /* 0x0000000a9c0a7c23 */ /* 0x100fe200080108bf */
[--C-:B------:R-:W-:Y:S01]  /*8c50*/  FFMA.FTZ R156, R160, UR10, -R191.reuse ;  /* 0x0000000aa09c7c23 */ /* 0x100fe200080108bf */
[--C-:B------:R-:W-:Y:S01]  /*8c60*/  FFMA.FTZ R160, R168, UR10, -R191.reuse ;  /* 0x0000000aa8a07c23 */ /* 0x100fe200080108bf */
[----:B------:R-:W-:Y:S01]  /*8c70*/  FMNMX.FTZ R15, R175, R6, !PT ;  /* 0x00000006af0f7209 */ /* 0x000fe20007810000 */
[--C-:B------:R-:W-:Y:S01]  /*8c80*/  FFMA.FTZ R168, R180, UR10, -R191.reuse ;  /* 0x0000000ab4a87c23 */ /* 0x100fe200080108bf */
[----:B------:R-:W-:Y:S01]  /*8c90*/  FFMA.FTZ R181, R181, UR10, -R191 ;  /* 0x0000000ab5b57c23 */ /* 0x000fe200080108bf */
[----:B------:R-:W2:Y:S01]  /*8ca0*/  MUFU.EX2 R13, R13 ;  /* 0x0000000d000d7308 */ /* 0x000ea20000000800 */
[----:B------:R-:W-:-:S04]  /*8cb0*/  FMNMX.FTZ R6, R178, R15, !PT ;  /* 0x0000000fb2067209 */ /* 0x000fc80007810000 */
[----:B------:R-:W-:-:S03]  /*8cc0*/  FMNMX.FTZ R15, R179, R6, !PT ;  /* 0x00000006b30f7209 */ /* 0x000fc60007810000 */
[----:B------:R-:W3:Y:S01]  /*8cd0*/  MUFU.EX2 R152, R152 ;  /* 0x0000009800987308 */ /* 0x000ee20000000800 */
[----:B------:R-:W-:Y:S01]  /*8ce0*/  FMNMX.FTZ R6, R182, R15, !PT ;  /* 0x0000000fb6067209 */ /* 0x000fe20007810000 */
[--C-:B------:R-:W-:Y:S01]  /*8cf0*/  FFMA.FTZ R15, R161, UR10, -R191.reuse ;  /* 0x0000000aa10f7c23 */ /* 0x100fe200080108bf */
[--C-:B------:R-:W-:Y:S01]  /*8d00*/  FFMA.FTZ R161, R169, UR10, -R191.reuse ;  /* 0x0000000aa9a17c23 */ /* 0x100fe200080108bf */
[----:B------:R-:W-:Y:S01]  /*8d10*/  FFMA.FTZ R169, R177, UR10, -R191 ;  /* 0x0000000ab1a97c23 */ /* 0x000fe200080108bf */
[----:B------:R-:W-:Y:S01]  /*8d20*/  FMNMX.FTZ R6, R183, R6, !PT ;  /* 0x00000006b7067209 */ /* 0x000fe20007810000 */
[-C--:B-1----:R-:W-:Y:S01]  /*8d30*/  FMUL.FTZ R24, R24, R8.reuse ;  /* 0x0000000818187220 */ /* 0x082fe20000410000 */
[-C--:B------:R-:W-:Y:S01]  /*8d40*/  FMUL.FTZ R25, R25, R8.reuse ;  /* 0x0000000819197220 */ /* 0x080fe20000410000 */
[----:B------:R-:W-:Y:S01]  /*8d50*/  MUFU.EX2 R10, R10 ;  /* 0x0000000a000a7308 */ /* 0x000fe20000000800 */
[-C--:B------:R-:W-:Y:S01]  /*8d60*/  FMUL.FTZ R28, R28, R8.reuse ;  /* 0x000000081c1c7220 */ /* 0x080fe20000410000 */
[----:B------:R-:W1:Y:S01]  /*8d70*/  SHFL.BFLY PT, R157, R6, 0x2, 0x1f ;  /* 0x0c401f00069d7f89 */ /* 0x000e6200000e0000 */
        /* <DEDUP_REMOVED lines=23> */
[----:B-1----:R-:W-:Y:S01]  /*8ef0*/  FMNMX.FTZ R157, R6, R157, !PT ;  /* 0x0000009d069d7209 */ /* 0x002fe20007810000 */
[-C--:B------:R-:W-:Y:S01]  /*8f00*/  FMUL.FTZ R69, R69, R8.reuse ;  /* 0x0000000845457220 */ /* 0x080fe20000410000 */
[-C--:B------:R-:W-:Y:S01]  /*8f10*/  FMUL.FTZ R72, R72, R8.reuse ;  /* 0x0000000848487220 */ /* 0x080fe20000410000 */
[-C--:B------:R-:W-:Y:S01]  /*8f20*/  FMUL.FTZ R73, R73, R8.reuse ;  /* 0x0000000849497220 */ /* 0x080fe20000410000 */
[-C--:B------:R-:W-:Y:S01]  /*8f30*/  FMUL.FTZ R76, R76, R8.reuse ;  /* 0x000000084c4c7220 */ /* 0x080fe20000410000 */
[----:B------:R-:W1:Y:S01]  /*8f40*/  SHFL.BFLY PT, R6, R157, 0x1, 0x1f ;  /* 0x0c201f009d067f89 */ /* 0x000e6200000e0000 */
        /* <DEDUP_REMOVED lines=23> */
[----:B-1----:R-:W-:Y:S01]  /*90c0*/  FMNMX.FTZ R6, R157, R6, !PT ;  /* 0x000000069d067209 */ /* 0x002fe20007810000 */
[----:B------:R-:W-:Y:S01]  /*90d0*/  MUFU.EX2 R161, R161 ;  /* 0x000000a100a17308 */ /* 0x000fe20000000800 */
[-C--:B------:R-:W-:Y:S01]  /*90e0*/  FMUL.FTZ R117, R117, R8.reuse ;  /* 0x0000000875757220 */ /* 0x080fe20000410000 */
[-C--:B------:R-:W-:Y:S01]  /*90f0*/  FMUL.FTZ R120, R120, R8.reuse ;  /* 0x0000000878787220 */ /* 0x080fe20000410000 */
[-C--:B------:R-:W-:Y:S01]  /*9100*/  FMUL.FTZ R121, R121, R8.reuse ;  /* 0x0000000879797220 */ /* 0x080fe20000410000 */
[----:B------:R-:W-:Y:S01]  /*9110*/  FADD.FTZ R157, -R6, R11 ;  /* 0x0000000b069d7221 */ /* 0x000fe20000010100 */
[-C--:B------:R-:W-:Y:S01]  /*9120*/  FMUL.FTZ R124, R124, R8.reuse ;  /* 0x000000087c7c7220 */ /* 0x080fe20000410000 */
[-C--:B------:R-:W-:Y:S01]  /*9130*/  FMUL.FTZ R125, R125, R8.reuse ;  /* 0x000000087d7d7220 */ /* 0x080fe20000410000 */
[-C--:B------:R-:W-:Y:S01]  /*9140*/  FMUL.FTZ R128, R128, R8.reuse ;  /* 0x0000000880807220 */ /* 0x080fe20000410000 */
[----:B------:R-:W-:Y:S01]  /*9150*/  FMUL.FTZ R173, R157, UR10 ;  /* 0x0000000a9dad7c20 */ /* 0x000fe20008410000 */
[----:B------:R-:W-:Y:S01]  /*9160*/  FMUL.FTZ R157, R6, UR10 ;  /* 0x0000000a069d7c20 */ /* 0x000fe20008410000 */
[----:B------:R-:W-:Y:S01]  /*9170*/  MUFU.EX2 R20, R20 ;  /* 0x0000001400147308 */ /* 0x000fe20000000800 */
[-C--:B------:R-:W-:Y:S01]  /*9180*/  FMUL.FTZ R129, R129, R8.reuse ;  /* 0x0000000881817220 */ /* 0x080fe20000410000 */
[----:B------:R-:W-:Y:S01]  /*9190*/  FMUL.FTZ R132, R132, R8 ;  /* 0x0000000884847220 */ /* 0x000fe20000410000 */
[--C-:B------:R-:W-:Y:S01]  /*91a0*/  FFMA.FTZ R172, R154, UR10, -R157.reuse ;  /* 0x0000000a9aac7c23 */ /* 0x100fe2000801089d */
[--C-:B------:R-:W-:Y:S01]  /*91b0*/  FFMA.FTZ R176, R163, UR10, -R157.reuse ;  /* 0x0000000aa3b07c23 */ /* 0x100fe2000801089d */
[----:B------:R-:W-:Y:S01]  /*91c0*/  FFMA.FTZ R163, R167, UR10, -R157 ;  /* 0x0000000aa7a37c23 */ /* 0x000fe2000801089d */
[----:B------:R-:W-:-:S02]  /*91d0*/  IMAD.MOV R167, RZ, RZ, -R17 ;  /* 0x000000ffffa77224 */ /* 0x000fc400078e0a11 */
[--C-:B------:R-:W-:Y:S01]  /*91e0*/  FFMA.FTZ R155, R155, UR10, -R157.reuse ;  /* 0x0000000a9b9b7c23 */ /* 0x100fe2000801089d */
[----:B------:R-:W-:Y:S01]  /*91f0*/  MUFU.EX2 R173, R173 ;  /* 0x000000ad00ad7308 */ /* 0x000fe20000000800 */
[--C-:B------:R-:W-:Y:S01]  /*9200*/  FFMA.FTZ R158, R158, UR10, -R157.reuse ;  /* 0x0000000a9e9e7c23 */ /* 0x100fe2000801089d */
[--C-:B------:R-:W-:Y:S01]  /*9210*/  FFMA.FTZ R177, R159, UR10, -R157.reuse ;  /* 0x0000000a9fb17c23 */ /* 0x100fe2000801089d */
[----:B------:R-:W-:Y:S01]  /*9220*/  ISETP.NE.AND P2, PT, R2, R167, PT ;  /* 0x000000a70200720c */ /* 0x000fe20003f45270 */
[--C-:B------:R-:W-:Y:S01]  /*9230*/  FFMA.FTZ R159, R162, UR10, -R157.reuse ;  /* 0x0000000aa29f7c23 */ /* 0x100fe2000801089d */
[--C-:B------:R-:W-:Y:S01]  /*9240*/  FFMA.FTZ R167, R171, UR10, -R157.reuse ;  /* 0x0000000aaba77c23 */ /* 0x100fe2000801089d */
[----:B------:R-:W-:Y:S02]  /*9250*/  IMAD.U32 R171, RZ, RZ, UR22 ;  /* 0x00000016ffab7e24 */ /* 0x000fe4000f8e00ff */
[--C-:B------:R-:W-:Y:S01]  /*9260*/  FFMA.FTZ R162, R166, UR10, -R157.reuse ;  /* 0x0000000aa6a27c23 */ /* 0x100fe2000801089d */
[----:B------:R-:W1:Y:S01]  /*9270*/  MUFU.EX2 R172, R172 ;  /* 0x000000ac00ac7308 */ /* 0x000e620000000800 */
[--C-:B------:R-:W-:Y:S01]  /*9280*/  FFMA.FTZ R166, R170, UR10, -R157.reuse ;  /* 0x0000000aaaa67c23 */ /* 0x100fe2000801089d */
[--C-:B------:R-:W-:Y:S01]  /*9290*/  FFMA.FTZ R179, R179, UR10, -R157.reuse ;  /* 0x0000000ab3b37c23 */ /* 0x100fe2000801089d */
[--C-:B------:R-:W-:Y:S01]  /*92a0*/  FFMA.FTZ R182, R182, UR10, -R157.reuse ;  /* 0x0000000ab6b67c23 */ /* 0x100fe2000801089d */
[----:B------:R-:W-:Y:S01]  /*92b0*/  FFMA.FTZ R183, R183, UR10, -R157 ;  /* 0x0000000ab7b77c23 */ /* 0x000fe2000801089d */
[-C--:B------:R-:W-:Y:S01]  /*92c0*/  FMUL.FTZ R133, R133, R8.reuse ;  /* 0x0000000885857220 */ /* 0x080fe20000410000 */
[-C--:B------:R-:W-:Y:S01]  /*92d0*/  FMUL.FTZ R136, R136, R8.reuse ;  /* 0x0000000888887220 */ /* 0x080fe20000410000 */
[----:B------:R-:W-:Y:S01]  /*92e0*/  FMUL.FTZ R137, R137, R8 ;  /* 0x0000000889897220 */ /* 0x000fe20000410000 */
[----:B------:R-:W4:Y:S01]  /*92f0*/  MUFU.EX2 R155, R155 ;  /* 0x0000009b009b7308 */ /* 0x000f220000000800 */
[----:B------:R-:W-:-:S02]  /*9300*/  @!P2 IMAD R154, R171, 0x40, R16 ;  /* 0x00000040ab9aa824 */ /* 0x000fc400078e0210 */
[----:B--2---:R-:W-:Y:S01]  /*9310*/  FFMA.FTZ R171, R8, R3, R13 ;  /* 0x0000000308ab7223 */ /* 0x004fe2000001000d */
[----:B------:R-:W-:Y:S01]  /*9320*/  FFMA.FTZ R3, R174, UR10, -R157 ;  /* 0x0000000aae037c23 */ /* 0x000fe2000801089d */
[-C--:B------:R-:W-:Y:S01]  /*9330*/  FMUL.FTZ R140, R140, R8.reuse ;  /* 0x000000088c8c7220 */ /* 0x080fe20000410000 */
[----:B------:R-:W-:Y:S01]  /*9340*/  FMUL.FTZ R141, R141, R8 ;  /* 0x000000088d8d7220 */ /* 0x000fe20000410000 */
[C---:B---3--:R-:W-:Y:S01]  /*9350*/  FADD.FTZ R171, R152.reuse, R171 ;  /* 0x000000ab98ab7221 */ /* 0x048fe20000010000 */
[----:B------:R-:W-:Y:S01]  /*9360*/  F2FP.BF16.F32.PACK_AB R152, R152, R13 ;  /* 0x0000000d9898723e */ /* 0x000fe200000010ff */
[----:B------:R-:W2:Y:S01]  /*9370*/  MUFU.EX2 R158, R158 ;  /* 0x0000009e009e7308 */ /* 0x000ea20000000800 */
[----:B-1----:R-:W-:Y:S01]  /*9380*/  FFMA.FTZ R170, R173, R4, R172 ;  /* 0x00000004adaa7223 */ /* 0x002fe200000100ac */
[----:B------:R-:W-:Y:S01]  /*9390*/  FFMA.FTZ R4, R175, UR10, -R157 ;  /* 0x0000000aaf047c23 */ /* 0x000fe2000801089d */
[----:B------:R-:W-:Y:S01]  /*93a0*/  FADD.FTZ R174, R10, R171 ;  /* 0x000000ab0aae7221 */ /* 0x000fe20000010000 */
[-C--:B------:R-:W-:Y:S01]  /*93b0*/  FMUL.FTZ R144, R144, R8.reuse ;  /* 0x0000000890907220 */ /* 0x080fe20000410000 */
[-C--:B------:R-:W-:Y:S01]  /*93c0*/  FMUL.FTZ R145, R145, R8.reuse ;  /* 0x0000000891917220 */ /* 0x080fe20000410000 */
[-C--:B------:R-:W-:Y:S01]  /*93d0*/  FMUL.FTZ R148, R148, R8.reuse ;  /* 0x0000000894947220 */ /* 0x080fe20000410000 */
[----:B------:R-:W-:Y:S01]  /*93e0*/  FADD.FTZ R171, R153, R174 ;  /* 0x000000ae99ab7221 */ /* 0x000fe20000010000 */
[----:B------:R-:W1:Y:S01]  /*93f0*/  MUFU.EX2 R177, R177 ;  /* 0x000000b100b17308 */ /* 0x000e620000000800 */
[----:B----4-:R-:W-:Y:S01]  /*9400*/  FADD.FTZ R175, R155, R170 ;  /* 0x000000aa9baf7221 */ /* 0x010fe20000010000 */
[----:B------:R-:W-:Y:S01]  /*9410*/  FFMA.FTZ R170, R178, UR10, -R157 ;  /* 0x0000000ab2aa7c23 */ /* 0x000fe2000801089d */
[----:B------:R-:W-:Y:S01]  /*9420*/  FADD.FTZ R174, R156, R171 ;  /* 0x000000ab9cae7221 */ /* 0x000fe20000010000 */
[----:B------:R-:W-:Y:S01]  /*9430*/  @!P2 LEA R157, R154, UR42, 0x2 ;  /* 0x0000002a9a9dac11 */ /* 0x000fe2000f8e10ff */
[----:B------:R-:W-:Y:S01]  /*9440*/  FMUL.FTZ R149, R149, R8 ;  /* 0x0000000895957220 */ /* 0x000fe20000410000 */
[C---:B------:R-:W-:Y:S01]  /*9450*/  F2FP.BF16.F32.PACK_AB R156, R15.reuse, R156 ;  /* 0x0000009c0f9c723e */ /* 0x040fe200000010ff */
[-C--:B------:R-:W-:Y:S01]  /*9460*/  FMUL.FTZ R26, R26, R173.reuse ;  /* 0x000000ad1a1a7220 */ /* 0x080fe20000410000 */
[----:B------:R-:W3:Y:S01]  /*9470*/  MUFU.EX2 R159, R159 ;  /* 0x0000009f009f7308 */ /* 0x000ee20000000800 */
[----:B--2---:R-:W-:Y:S01]  /*9480*/  FADD.FTZ R178, R158, R175 ;  /* 0x000000af9eb27221 */ /* 0x004fe20000010000 */
[----:B------:R-:W-:Y:S01]  /*9490*/  FADD.FTZ R175, R15, R174 ;  /* 0x000000ae0faf7221 */ /* 0x000fe20000010000 */
[----:B------:R-:W-:Y:S01]  /*94a0*/  @!P2 STS [R157+0x28800], R8 ;  /* 0x028800089d00a388 */ /* 0x000fe20000000800 */
[-C--:B------:R-:W-:Y:S01]  /*94b0*/  FMUL.FTZ R27, R27, R173.reuse ;  /* 0x000000ad1b1b7220 */ /* 0x080fe20000410000 */
[-C--:B------:R-:W-:Y:S01]  /*94c0*/  FMUL.FTZ R30, R30, R173.reuse ;  /* 0x000000ad1e1e7220 */ /* 0x080fe20000410000 */
[----:B------:R-:W-:Y:S01]  /*94d0*/  FADD.FTZ R154, R14, R175 ;  /* 0x000000af0e9a7221 */ /* 0x000fe20000010000 */
[----:B------:R2:W-:Y:S01]  /*94e0*/  @!P2 STS [R157+0x28820], R173 ;  /* 0x028820ad9d00a388 */ /* 0x0005e20000000800 */
[----:B------:R-:W4:Y:S01]  /*94f0*/  MUFU.EX2 R176, R176 ;  /* 0x000000b000b07308 */ /* 0x000f220000000800 */
[----:B-1----:R-:W-:Y:S01]  /*9500*/  FADD.FTZ R178, R177, R178 ;  /* 0x000000b2b1b27221 */ /* 0x002fe20000010000 */
[----:B------:R-:W-:Y:S01]  /*9510*/  FADD.FTZ R13, R21, R154 ;  /* 0x0000009a150d7221 */ /* 0x000fe20000010000 */
[----:B------:R-:W-:Y:S01]  /*9520*/  F2FP.BF16.F32.PACK_AB R154, R153, R10 ;  /* 0x0000000a999a723e */ /* 0x000fe200000010ff */
[-C--:B------:R-:W-:Y:S01]  /*9530*/  FMUL.FTZ R31, R31, R173.reuse ;  /* 0x000000ad1f1f7220 */ /* 0x080fe20000410000 */
[----:B------:R-:W-:Y:S01]  /*9540*/  F2FP.BF16.F32.PACK_AB R153, R155, R172 ;  /* 0x000000ac9b99723e */ /* 0x000fe200000010ff */
[----:B------:R-:W-:Y:S01]  /*9550*/  FADD.FTZ R10, R160, R13 ;  /* 0x0000000da00a7221 */ /* 0x000fe20000010000 */
[----:B------:R-:W-:Y:S01]  /*9560*/  F2FP.BF16.F32.PACK_AB R155, R177, R158 ;  /* 0x0000009eb19b723e */ /* 0x000fe200000010ff */
[----:B------:R-:W1:Y:S01]  /*9570*/  MUFU.EX2 R162, R162 ;  /* 0x000000a200a27308 */ /* 0x000e620000000800 */
[----:B---3--:R-:W-:Y:S01]  /*9580*/  FADD.FTZ R171, R159, R178 ;  /* 0x000000b29fab7221 */ /* 0x008fe20000010000 */
[----:B------:R-:W-:Y:S01]  /*9590*/  BAR.SYNC.DEFER_BLOCKING 0xf, 0x100 ;  /* 0x03c4000000007b1d */ /* 0x000fe20000010000 */
[----:B------:R-:W-:Y:S01]  /*95a0*/  FADD.FTZ R13, R161, R10 ;  /* 0x0000000aa10d7221 */ /* 0x000fe20000010000 */
[----:B------:R-:W-:Y:S01]  /*95b0*/  F2FP.BF16.F32.PACK_AB R158, R21, R14 ;  /* 0x0000000e159e723e */ /* 0x000fe200000010ff */
[----:B------:R-:W-:Y:S01]  /*95c0*/  FMUL.FTZ R34, R34, R173 ;  /* 0x000000ad22227220 */ /* 0x000fe20000410000 */
[----:B------:R-:W-:Y:S01]  /*95d0*/  F2FP.BF16.F32.PACK_AB R160, R161, R160 ;  /* 0x000000a0a1a0723e */ /* 0x000fe200000010ff */
[----:B------:R-:W-:Y:S01]  /*95e0*/  FADD.FTZ R10, R20, R13 ;  /* 0x0000000d140a7221 */ /* 0x000fe20000010000 */
[----:B------:R-:W3:Y:S01]  /*95f0*/  MUFU.EX2 R163, R163 ;  /* 0x000000a300a37308 */ /* 0x000ee20000000800 */
[C---:B----4-:R-:W-:Y:S01]  /*9600*/  FADD.FTZ R171, R176.reuse, R171 ;  /* 0x000000abb0ab7221 */ /* 0x050fe20000010000 */
[----:B--2---:R-:W-:Y:S01]  /*9610*/  F2FP.BF16.F32.PACK_AB R157, R176, R159 ;  /* 0x0000009fb09d723e */ /* 0x004fe200000010ff */
[-C--:B------:R-:W-:Y:S01]  /*9620*/  FMUL.FTZ R35, R35, R173.reuse ;  /* 0x000000ad23237220 */ /* 0x080fe20000410000 */
[-C--:B------:R-:W-:Y:S01]  /*9630*/  FMUL.FTZ R38, R38, R173.reuse ;  /* 0x000000ad26267220 */ /* 0x080fe20000410000 */
[-C--:B------:R-:W-:Y:S01]  /*9640*/  FMUL.FTZ R39, R39, R173.reuse ;  /* 0x000000ad27277220 */ /* 0x080fe20000410000 */
[-C--:B------:R-:W-:Y:S01]  /*9650*/  FMUL.FTZ R42, R42, R173.reuse ;  /* 0x000000ad2a2a7220 */ /* 0x080fe20000410000 */
[-C--:B------:R-:W-:Y:S01]  /*9660*/  FMUL.FTZ R43, R43, R173.reuse ;  /* 0x000000ad2b2b7220 */ /* 0x080fe20000410000 */
[----:B------:R-:W2:Y:S01]  /*9670*/  MUFU.EX2 R166, R166 ;  /* 0x000000a600a67308 */ /* 0x000ea20000000800 */
        /* <DEDUP_REMOVED lines=40> */
[C---:B--2---:R-:W-:Y:S01]  /*9900*/  FADD.FTZ R15, R165.reuse, R10 ;  /* 0x0000000aa50f7221 */ /* 0x044fe20000010000 */
[----:B------:R-:W-:Y:S01]  /*9910*/  F2FP.BF16.F32.PACK_AB R162, R165, R20 ;  /* 0x00000014a5a2723e */ /* 0x000fe200000010ff */
[-C--:B------:R-:W-:Y:S01]  /*9920*/  FMUL.FTZ R98, R98, R173.reuse ;  /* 0x000000ad62627220 */ /* 0x080fe20000410000 */
[-C--:B------:R-:W-:Y:S01]  /*9930*/  FMUL.FTZ R99, R99, R173.reuse ;  /* 0x000000ad63637220 */ /* 0x080fe20000410000 */
[-C--:B------:R-:W-:Y:S01]  /*9940*/  FMUL.FTZ R102, R102, R173.reuse ;  /* 0x000000ad66667220 */ /* 0x080fe20000410000 */
[-C--:B------:R-:W-:Y:S01]  /*9950*/  FMUL.FTZ R103, R103, R173.reuse ;  /* 0x000000ad67677220 */ /* 0x080fe20000410000 */
[----:B------:R-:W-:Y:S01]  /*9960*/  FMUL.FTZ R106, R106, R173 ;  /* 0x000000ad6a6a7220 */ /* 0x000fe20000410000 */
[----:B------:R-:W2:Y:S01]  /*9970*/  MUFU.EX2 R170, R170 ;  /* 0x000000aa00aa7308 */ /* 0x000ea20000000800 */
        /* <DEDUP_REMOVED lines=34> */
[----:B------:R-:W-:-:S05]  /*9ba0*/  FMUL.FTZ R151, R151, R173 ;  /* 0x000000ad97977220 */ /* 0x000fca0000410000 */
[----:B------:R-:W4:Y:S01]  /*9bb0*/  MUFU.EX2 R182, R182 ;  /* 0x000000b600b67308 */ /* 0x000f220000000800 */
[C---:B--2---:R-:W-:Y:S01]  /*9bc0*/  F2FP.BF16.F32.PACK_AB R166, R11.reuse, R168 ;  /* 0x000000a80ba6723e */ /* 0x044fe200000010ff */
[----:B------:R-:W-:-:S06]  /*9bd0*/  FADD.FTZ R3, R11, R4 ;  /* 0x000000040b037221 */ /* 0x000fcc0000010000 */
[----:B------:R-:W2:Y:S01]  /*9be0*/  MUFU.EX2 R183, R183 ;  /* 0x000000b700b77308 */ /* 0x000ea20000000800 */
[C---:B-1----:R-:W-:Y:S01]  /*9bf0*/  FADD.FTZ R15, R179.reuse, R14 ;  /* 0x0000000eb30f7221 */ /* 0x042fe20000010000 */
[----:B------:R-:W-:-:S03]  /*9c00*/  F2FP.BF16.F32.PACK_AB R165, R179, R170 ;  /* 0x000000aab3a5723e */ /* 0x000fc600000010ff */
[----:B----4-:R-:W-:Y:S01]  /*9c10*/  FADD.FTZ R10, R182, R15 ;  /* 0x0000000fb60a7221 */ /* 0x010fe20000010000 */
[----:B--2---:R-:W-:-:S03]  /*9c20*/  F2FP.BF16.F32.PACK_AB R167, R183, R182 ;  /* 0x000000b6b7a7723e */ /* 0x004fc600000010ff */
[----:B------:R-:W-:Y:S02]  /*9c30*/  FADD.FTZ R4, R183, R10 ;  /* 0x0000000ab7047221 */ /* 0x000fe40000010000 */
[----:B------:R3:W-:Y:S01]  /*9c40*/  STSM.16.M88.4 [R22], R164 ;  /* 0x000000a416007844 */ /* 0x0007e20000000200 */
[----:B------:R-:W-:Y:S05]  /*9c50*/  @!P0 BRA `(.L_x_1718) ;  /* 0x0000000000048947 */ /* 0x000fea0003800000 */
[----:B------:R-:W-:Y:S01]  /*9c60*/  BPT.TRAP 0x1 ;  /* 0x000000040000795c */ /* 0x000fe20000300000 */
.L_x_1718:
[----:B------:R1:W2:Y:S01]  /*9c70*/  SYNCS.PHASECHK.TRANS64.TRYWAIT P2, [UR21+0x28c50], R9 ;  /* 0x028c5009ff0075a7 */ /* 0x0002a20008040155 */
[----:B------:R-:W-:Y:S05]  /*9c80*/  @!P0 BRA `(.L_x_1719) ;  /* 0x0000000000048947 */ /* 0x000fea0003800000 */
[----:B------:R-:W-:Y:S01]  /*9c90*/  BPT.TRAP 0x1 ;  /* 0x000000040000795c */ /* 0x000fe20000300000 */
.L_x_1719:
[----:B--2---:R-:W-:Y:S05]  /*9ca0*/  @P2 BRA `(.L_x_1720) ;  /* 0x0000000000082947 */ /* 0x004fea0003800000 */
[----:B------:R-:W2:Y:S02]  /*9cb0*/  SYNCS.PHASECHK.TRANS64.TRYWAIT P2, [UR21+0x28c50], R9 ;  /* 0x028c5009ff0075a7 */ /* 0x000ea40008040155 */
[----:B--2---:R-:W-:Y:S05]  /*9cc0*/  @!P2 BRA `(.L_x_1721) ;  /* 0x000000a000a4a947 */ /* 0x004fea0003800000 */
.L_x_1720:
        /* <DEDUP_REMOVED lines=34> */
.L_x_1722:
[----:B------:R-:W-:Y:S01]  /*9ef0*/  UIADD3 UR21, UR21, 0x28c60, URZ ;  /* 0x00028c6015157890 */ /* 0x000fe2000fffe03f */
[----:B------:R-:W-:Y:S01]  /*9f00*/  IMAD.MOV.U32 R11, RZ, RZ, R6 ;  /* 0x000000ffff0b7224 */ /* 0x000fe200078e0006 */
[----:B------:R-:W-:Y:S01]  /*9f10*/  UMOV UR22, UR38 ;  /* 0x0000002600167c82 */ /* 0x000fe20008000000 */
[----:B--2---:R-:W-:Y:S01]  /*9f20*/  MOV R8, R5 ;  /* 0x0000000500087202 */ /* 0x004fe20000000f00 */
[----:B------:R-:W-:-:S09]  /*9f30*/  UPRMT UR21, UR40, 0x654, UR21 ;  /* 0x0000065428157896 */ /* 0x000fd20008000015 */
[----:B------:R-:W-:Y:S01]  /*9f40*/  SYNCS.ARRIVE.TRANS64.RED.A1T0 RZ, [UR21], RZ ;  /* 0x000000ffffff79a7 */ /* 0x000fe20008100415 */
[----:B------:R-:W-:Y:S05]  /*9f50*/  @P1 BRA `(.L_x_1723) ;  /* 0xffffffe400d81947 */ /* 0x000fea000383ffff */
.L_x_1712:
[----:B------:R-:W-:-:S13]  /*9f60*/  ISETP.GE.AND P1, PT, R12, UR47, PT ;  /* 0x0000002f0c007c0c */ /* 0x000fda000bf26270 */
[----:B------:R-:W-:Y:S05]  /*9f70*/  @!P1 BRA `(.L_x_1724) ;  /* 0x00000024000c9947 */ /* 0x000fea0003800000 */
[----:B012---:R-:W-:Y:S01]  /*9f80*/  IMAD.MOV.U32 R9, RZ, RZ, R6 ;  /* 0x000000ffff097224 */ /* 0x007fe200078e0006 */
[----:B------:R-:W-:Y:S01]  /*9f90*/  UMOV UR22, UR38 ;  /* 0x0000002600167c82 */ /* 0x000fe20008000000 */
[----:B------:R-:W-:Y:S01]  /*9fa0*/  IMAD.MOV.U32 R10, RZ, RZ, R5 ;  /* 0x000000ffff0a7224 */ /* 0x000fe200078e0005 */
[----:B------:R-:W-:Y:S01]  /*9fb0*/  ULDC UR24, c[0x0][0x9e4] ;  /* 0x0002790000187ab9 */ /* 0x000fe20000000800 */
[----:B------:R-:W-:Y:S01]  /*9fc0*/  ULDC UR25, c[0x0][0x9dc] ;  /* 0x0002770000197ab9 */ /* 0x000fe20000000800 */
[----:B------:R-:W-:Y:S01]  /*9fd0*/  ULDC UR26, c[0x0][0x288] ;  /* 0x0000a200001a7ab9 */ /* 0x000fe20000000800 */
[----:B------:R-:W-:Y:S01]  /*9fe0*/  ULDC UR20, c[0x0][0x988] ;  /* 0x0002620000147ab9 */ /* 0x000fe20000000800 */
[----:B------:R-:W-:-:S05]  /*9ff0*/  ULDC UR23, c[0x0][0x9e0] ;  /* 0x0002780000177ab9 */ /* 0x000fca0000000800 */
.L_x_1743:
[----:B------:R-:W-:-:S04]  /*a000*/  UIADD3 UR38, UR22, 0x1, URZ ;  /* 0x0000000116267890 */ /* 0x000fc8000fffe03f */
[----:B------:R-:W-:-:S04]  /*a010*/  UISETP.NE.AND UP0, UPT, UR38, 0x2, UPT ;  /* 0x000000022600788c */ /* 0x000fc8000bf05270 */
[----:B------:R-:W-:Y:S02]  /*a020*/  USEL UR6, URZ, 0x1, UP0 ;  /* 0x000000013f067887 */ /* 0x000fe40008000000 */
[----:B------:R-:W-:Y:S02]  /*a030*/  USEL UR38, UR38, URZ, UP0 ;  /* 0x0000003f26267287 */ /* 0x000fe40008000000 */
[----:B------:R-:W-:Y:S01]  /*a040*/  ULOP3.LUT UR37, UR37, UR6, URZ, 0x3c, !UPT ;  /* 0x0000000625257292 */ /* 0x000fe2000f8e3c3f */
[----:B-12---:R-:W-:Y:S11]  /*a050*/  @!P0 BRA `(.L_x_1725) ;  /* 0x0000000000048947 */ /* 0x006ff60003800000 */
[----:B------:R-:W-:Y:S01]  /*a060*/  BPT.TRAP 0x1 ;  /* 0x000000040000795c */ /* 0x000fe20000300000 */
.L_x_1725:
[----:B------:R-:W-:Y:S01]  /*a070*/  ULEA UR21, UR38, UR42, 0x3 ;  /* 0x0000002a26157291 */ /* 0x000fe2000f8e183f */
[----:B------:R-:W-:-:S05]  /*a080*/  IMAD.U32 R8, RZ, RZ, UR37 ;  /* 0x00000025ff087e24 */ /* 0x000fca000f8e00ff */
[----:B------:R-:W-:-:S04]  /*a090*/  SHF.L.U32 R8, R8, 0x1f, RZ ;  /* 0x0000001f08087819 */ /* 0x000fc800000006ff */
[----:B------:R0:W1:Y:S01]  /*a0a0*/  SYNCS.PHASECHK.TRANS64.TRYWAIT P1, [UR21+0x28c30], R8 ;  /* 0x028c3008ff0075a7 */ /* 0x0000620008020155 */
[----:B------:R-:W-:Y:S05]  /*a0b0*/  @!P0 BRA `(.L_x_1726) ;  /* 0x0000000000048947 */ /* 0x000fea0003800000 */
[----:B------:R-:W-:Y:S01]  /*a0c0*/  BPT.TRAP 0x1 ;  /* 0x000000040000795c */ /* 0x000fe20000300000 */
.L_x_1726:
[----:B-1----:R-:W-:Y:S05]  /*a0d0*/  @P1 BRA `(.L_x_1727) ;  /* 0x0000000000081947 */ /* 0x002fea0003800000 */
[----:B------:R-:W1:Y:S02]  /*a0e0*/  SYNCS.PHASECHK.TRANS64.TRYWAIT P1, [UR21+0x28c30], R8 ;  /* 0x028c3008ff0075a7 */ /* 0x000e640008020155 */
[----:B-1----:R-:W-:Y:S05]  /*a0f0*/  @!P1 BRA `(.L_x_1728) ;  /* 0x0000009c00b09947 */ /* 0x002fea0003800000 */
.L_x_1727:
[----:B------:R-:W-:Y:S01]  /*a100*/  R2UR UR18, R0 ;  /* 0x00000000001272ca */ /* 0x000fe200000e0000 */
[----:B---34-:R-:W-:Y:S01]  /*a110*/  WARPGROUP.ARRIVE ;  /* 0x00000000000079c5 */ /* 0x018fe20000000000 */
        /* <DEDUP_REMOVED lines=21> */
.L_x_1729:
[----:B------:R-:W-:Y:S01]  /*a270*/  UISETP.NE.AND UP1, UPT, UR51, URZ, UPT ;  /* 0x0000003f3300728c */ /* 0x000fe2000bf25270 */
[----:B------:R-:W-:Y:S01]  /*a280*/  VIADD R14, R185, UR44 ;  /* 0x0000002cb90e7c36 */ /* 0x000fe20008000000 */
[----:B------:R-:W2:Y:S01]  /*a290*/  LDC R13, c[0x0][0x2f0] ;  /* 0x0000bc00ff0d7b82 */ /* 0x000ea20000000800 */
[----:B------:R-:W-:-:S03]  /*a2a0*/  UISETP.NE.AND UP0, UPT, UR50, URZ, UPT ;  /* 0x0000003f3200728c */ /* 0x000fc6000bf05270 */
[----:B------:R-:W-:Y:S02]  /*a2b0*/  PLOP3.LUT P1, PT, PT, PT, UP1, 0x80, 0x0 ;  /* 0x000000000000781c */ /* 0x000fe40003f2f018 */
[----:B------:R-:W-:-:S03]  /*a2c0*/  PLOP3.LUT P2, PT, PT, PT, UP1, 0x80, 0x0 ;  /* 0x000000000000781c */ /* 0x000fc60003f4f018 */
[----:B------:R-:W-:Y:S01]  /*a2d0*/  @UP1 ULDC UR6, c[0x0][0x44c] ;  /* 0x0001130000061ab9 */ /* 0x000fe20000000800 */
[----:B------:R-:W-:-:S07]  /*a2e0*/  @UP1 ULDC UR7, c[0x0][0x450] ;  /* 0x0001140000071ab9 */ /* 0x000fce0000000800 */
[----:B-1----:R-:W-:Y:S01]  /*a2f0*/  @P1 IMAD.HI.U32 R5, R14, UR6, RZ ;  /* 0x000000060e051c27 */ /* 0x002fe2000f8e00ff */
[----:B------:R-:W-:Y:S01]  /*a300*/  UIADD3 UR6, UR21, 0x28c40, URZ ;  /* 0x00028c4015067890 */ /* 0x000fe2000fffe03f */
[----:B------:R-:W-:-:S03]  /*a310*/  PLOP3.LUT P1, PT, PT, PT, UP0, 0x40, 0x0 ;  /* 0x000000000000781c */ /* 0x000fc60003f2e808 */
[----:B------:R-:W-:Y:S01]  /*a320*/  @P2 SHF.R.U32.HI R14, RZ, UR7, R5 ;  /* 0x00000007ff0e2c19 */ /* 0x000fe20008011605 */
[----:B------:R-:W-:Y:S01]  /*a330*/  IMAD.SHL.U32 R5, R12, 0x40, RZ ;  /* 0x000000400c057824 */ /* 0x000fe200078e00ff */
[----:B------:R-:W-:-:S03]  /*a340*/  UPRMT UR6, UR40, 0x654, UR6 ;  /* 0x0000065428067896 */ /* 0x000fc60008000006 */
[----:B------:R-:W1:Y:S01]  /*a350*/  SHFL.IDX PT, R192, R14, RZ, 0x1c1f ;  /* 0x001c1fff0ec07589 */ /* 0x000e6200000e0000 */
[----:B------:R-:W-:-:S05]  /*a360*/  IADD3 R6, -R2, 0x1, -R5 ;  /* 0x0000000102067810 */ /* 0x000fca0007ffe905 */
[----:B--2---:R-:W-:Y:S01]  /*a370*/  IMAD R6, R13, UR49, R6 ;  /* 0x000000310d067c24 */ /* 0x004fe2000f8e0206 */
[----:B------:R-:W-:Y:S01]  /*a380*/  SYNCS.ARRIVE.TRANS64.RED.A1T0 RZ, [UR6], RZ ;  /* 0x000000ffffff79a7 */ /* 0x000fe20008100406 */
[----:B------:R-:W-:Y:S02]  /*a390*/  ULOP3.LUT UR6, URZ, UR25, URZ, 0x33, !UPT ;  /* 0x000000193f067292 */ /* 0x000fe4000f8e333f */
[----:B------:R-:W-:-:S04]  /*a3a0*/  VIADD R6, R6, -UR26 ;  /* 0x8000001a06067c36 */ /* 0x000fc80008000000 */
[C---:B------:R-:W-:Y:S02]  /*a3b0*/  VIADD R21, R6.reuse, UR23 ;  /* 0x0000001706157c36 */ /* 0x040fe40008000000 */
[----:B------:R-:W-:Y:S02]  /*a3c0*/  VIADD R191, R6, UR6 ;  /* 0x0000000606bf7c36 */ /* 0x000fe40008000000 */
[--C-:B-1----:R-:W-:Y:S02]  /*a3d0*/  IMAD.IADD R15, R21, 0x1, R192.reuse ;  /* 0x00000001150f7824 */ /* 0x102fe400078e02c0 */
[----:B------:R-:W-:Y:S01]  /*a3e0*/  IMAD.IADD R20, R191, 0x1, R192 ;  /* 0x00000001bf147824 */ /* 0x000fe200078e02c0 */
[----:B------:R-:W-:Y:S06]  /*a3f0*/  @P1 BRA `(.L_x_1730) ;  /* 0x00000000005c1947 */ /* 0x000fec0003800000 */
[----:B------:R-:W-:Y:S01]  /*a400*/  IMAD R6, R13, UR49, R192 ;  /* 0x000000310d067c24 */ /* 0x000fe2000f8e02c0 */
[----:B------:R-:W-:Y:S03]  /*a410*/  BSSY B0, `(.L_x_1731) ;  /* 0x0000011000007945 */ /* 0x000fe60003800000 */
[----:B------:R-:W-:-:S05]  /*a420*/  VIADD R11, R6, -UR26 ;  /* 0x8000001a060b7c36 */ /* 0x000fca0008000000 */
        /* <DEDUP_REMOVED lines=10> */
.L_x_1732:
[----:B------:R-:W-:-:S05]  /*a4d0*/  IMAD.U32 R192, RZ, RZ, UR24 ;  /* 0x00000018ffc07e24 */ /* 0x000fca000f8e00ff */
[----:B------:R-:W-:-:S13]  /*a4e0*/  ISETP.NE.AND P1, PT, R192, 0x1, PT ;  /* 0x00000001c000780c */ /* 0x000fda0003f25270 */
[----:B------:R-:W1:Y:S02]  /*a4f0*/  @P1 LDC.64 R6, c[0x0][0x9e8] ;  /* 0x00027a00ff061b82 */ /* 0x000e640000000a00 */
[----:B-1----:R-:W-:-:S05]  /*a500*/  @P1 IMAD.HI.U32 R6, R11, R6, RZ ;  /* 0x000000060b061227 */ /* 0x002fca00078e00ff */
[----:B------:R-:W-:-:S07]  /*a510*/  @P1 SHF.R.U32.HI R11, RZ, R7, R6 ;  /* 0x00000007ff0b1219 */ /* 0x000fce0000011606 */
.L_x_1733:
[----:B------:R-:W-:Y:S05]  /*a520*/  BSYNC B0 ;  /* 0x0000000000007941 */ /* 0x000fea0003800000 */
.L_x_1731:
[----:B------:R-:W-:-:S04]  /*a530*/  IMAD R11, R11, R192, -R5 ;  /* 0x000000c00b0b7224 */ /* 0x000fc800078e0a05 */
[----:B------:R-:W-:-:S05]  /*a540*/  IMAD.IADD R11, R11, 0x1, -R2 ;  /* 0x000000010b0b7824 */ /* 0x000fca00078e0a02 */
[----:B------:R-:W-:Y:S02]  /*a550*/  VIADDMNMX R15, R11, R192, R15, PT ;  /* 0x000000c00b0f7246 */ /* 0x000fe4000380010f */
[----:B------:R-:W-:-:S07]  /*a560*/  VIMNMX R20, R20, R11, !PT ;  /* 0x0000000b14147248 */ /* 0x000fce0007fe0100 */
.L_x_1730:
        /* <DEDUP_REMOVED lines=8> */
[----:B------:R-:W-:Y:S02]  /*a5f0*/  ISETP.GT.AND P4, PT, R20, 0x18, P1 ;  /* 0x000000181400780c */ /* 0x000fe40000f84270 */
[----:B------:R-:W-:Y:S02]  /*a600*/  FSEL R11, R152, -INF , !P5 ;  /* 0xff800000980b7808 */ /* 0x000fe40006800000 */
[----:B------:R-:W-:Y:S02]  /*a610*/  ISETP.LT.OR P4, PT, R15, 0x19, P4 ;  /* 0x000000190f00780c */ /* 0x000fe40002781670 */
[C---:B------:R-:W-:Y:S02]  /*a620*/  ISETP.GT.AND P6, PT, R20.reuse, 0x8, P1 ;  /* 0x000000081400780c */ /* 0x040fe40000fc4270 */
[----:B------:R-:W-:-:S02]  /*a630*/  ISETP.GT.AND P2, PT, R20, 0x9, P1 ;  /* 0x000000091400780c */ /* 0x000fc40000f44270 */
[C---:B------:R-:W-:Y:S01]  /*a640*/  ISETP.GT.AND P3, PT, R20.reuse, 0x10, P1 ;  /* 0x000000101400780c */ /* 0x040fe20000f64270 */
[----:B-1----:R-:W-:Y:S01]  /*a650*/  IMAD.IADD R14, R21, 0x1, R6 ;  /* 0x00000001150e7824 */ /* 0x002fe200078e0206 */
[----:B------:R-:W-:Y:S02]  /*a660*/  ISETP.GT.AND P5, PT, R20, 0x11, P1 ;  /* 0x000000111400780c */ /* 0x000fe40000fa4270 */
        /* <DEDUP_REMOVED lines=32> */
[----:B------:R-:W-:Y:S02]  /*a870*/  ISETP.LT.OR P5, PT, R15, 0x3a, P5 ;  /* 0x0000003a0f00780c */ /* 0x000fe40002fa1670 */
[----:B------:R-:W-:-:S02]  /*a880*/  IADD3 R15, R191, R6, RZ ;  /* 0x00000006bf0f7210 */ /* 0x000fc40007ffe0ff */
[----:B------:R-:W-:Y:S02]  /*a890*/  FSEL R176, R176, -INF , !P6 ;  /* 0xff800000b0b07808 */ /* 0x000fe40007000000 */
[----:B------:R-:W-:Y:S02]  /*a8a0*/  FSEL R177, R177, -INF , !P2 ;  /* 0xff800000b1b17808 */ /* 0x000fe40005000000 */
[----:B------:R-:W-:Y:S02]  /*a8b0*/  FSEL R180, R180, -INF , !P3 ;  /* 0xff800000b4b47808 */ /* 0x000fe40005800000 */
[----:B------:R-:W-:Y:S01]  /*a8c0*/  FSEL R181, R181, -INF , !P5 ;  /* 0xff800000b5b57808 */ /* 0x000fe20006800000 */
        /* <DEDUP_REMOVED lines=14> */
.L_x_1736:
[----:B------:R-:W-:-:S05]  /*a9b0*/  IMAD.U32 R20, RZ, RZ, UR24 ;  /* 0x00000018ff147e24 */ /* 0x000fca000f8e00ff */
[----:B------:R-:W-:-:S13]  /*a9c0*/  ISETP.NE.AND P2, PT, R20, 0x1, PT ;  /* 0x000000011400780c */ /* 0x000fda0003f45270 */
[----:B------:R-:W1:Y:S02]  /*a9d0*/  @P2 LDC.64 R6, c[0x0][0x9e8] ;  /* 0x00027a00ff062b82 */ /* 0x000e640000000a00 */
[----:B-1----:R-:W-:-:S05]  /*a9e0*/  @P2 IMAD.HI.U32 R6, R13, R6, RZ ;  /* 0x000000060d062227 */ /* 0x002fca00078e00ff */
[----:B------:R-:W-:-:S07]  /*a9f0*/  @P2 SHF.R.U32.HI R13, RZ, R7, R6 ;  /* 0x00000007ff0d2219 */ /* 0x000fce0000011606 */
.L_x_1737:
[----:B------:R-:W-:Y:S05]  /*aa00*/  BSYNC B0 ;  /* 0x0000000000007941 */ /* 0x000fea0003800000 */
.L_x_1735:
[----:B------:R-:W-:-:S04]  /*aa10*/  IMAD R5, R13, R20, -R5 ;  /* 0x000000140d057224 */ /* 0x000fc800078e0a05 */
[----:B------:R-:W-:-:S05]  /*aa20*/  IMAD.IADD R5, R5, 0x1, -R2 ;  /* 0x0000000105057824 */ /* 0x000fca00078e0a02 */
[----:B------:R-:W-:Y:S02]  /*aa30*/  VIADDMNMX R14, R5, R20, R14, PT ;  /* 0x00000014050e7246 */ /* 0x000fe4000380010e */
[----:B------:R-:W-:-:S07]  /*aa40*/  VIMNMX R15, R15, R5, !PT ;  /* 0x000000050f0f7248 */ /* 0x000fce0007fe0100 */
.L_x_1734:
[----:B------:R-:W-:Y:S01]  /*aa50*/  FMNMX.FTZ R6, R11, R10, !PT ;  /* 0x0000000a0b067209 */ /* 0x000fe20007810000 */
[----:B------:R-:W-:Y:S01]  /*aa60*/  UMOV UR10, UR20 ;  /* 0x00000014000a7c82 */ /* 0x000fe20008000000 */
[----:B------:R-:W-:Y:S02]  /*aa70*/  ISETP.GT.AND P3, PT, R15, RZ, P1 ;  /* 0x000000ff0f00720c */ /* 0x000fe40000f64270 */
        /* <DEDUP_REMOVED lines=29> */
[C---:B------:R-:W-:Y:S02]  /*ac50*/  ISETP.GT.AND P6, PT, R15.reuse, 0x18, P1 ;  /* 0x000000180f00780c */ /* 0x040fe40000fc4270 */
[----:B------:R-:W-:Y:S01]  /*ac60*/  ISETP.LT.OR P4, PT, R14, 0x12, P4 ;  /* 0x000000120e00780c */ /* 0x000fe20002781670 */
[----:B------:R-:W1:Y:S01]  /*ac70*/  SHFL.BFLY PT, R5, R6, 0x2, 0x1f ;  /* 0x0c401f0006057f89 */ /* 0x000e6200000e0000 */
[----:B------:R-:W-:Y:S02]  /*ac80*/  FSEL R162, R162, -INF , !P5 ;  /* 0xff800000a2a27808 */ /* 0x000fe40006800000 */
[----:B------:R-:W-:Y:S02]  /*ac90*/  ISETP.GT.AND P2, PT, R15, 0x19, P1 ;  /* 0x000000190f00780c */ /* 0x000fe40000f44270 */
[----:B------:R-:W-:-:S02]  /*aca0*/  ISETP.LT.OR P6, PT, R14, 0x19, P6 ;  /* 0x000000190e00780c */ /* 0x000fc400037c1670 */
[----:B------:R-:W-:Y:S02]  /*acb0*/  FSEL R163, R163, -INF , !P4 ;  /* 0xff800000a3a37808 */ /* 0x000fe40006000000 */
[C---:B------:R-:W-:Y:S02]  /*acc0*/  ISETP.GT.AND P3, PT, R15.reuse, 0x20, P1 ;  /* 0x000000200f00780c */ /* 0x040fe40000f64270 */
[----:B------:R-:W-:Y:S02]  /*acd0*/  FSEL R166, R166, -INF , !P6 ;  /* 0xff800000a6a67808 */ /* 0x000fe40007000000 */
[C---:B------:R-:W-:Y:S02]  /*ace0*/  ISETP.LT.OR P2, PT, R14.reuse, 0x1a, P2 ;  /* 0x0000001a0e00780c */ /* 0x040fe40001741670 */
[----:B------:R-:W-:Y:S02]  /*acf0*/  ISETP.LT.OR P3, PT, R14, 0x21, P3 ;  /* 0x000000210e00780c */ /* 0x000fe40001f61670 */
[----:B------:R-:W-:-:S02]  /*ad00*/  ISETP.GT.AND P5, PT, R15, 0x21, P1 ;  /* 0x000000210f00780c */ /* 0x000fc40000fa4270 */
[----:B------:R-:W-:Y:S02]  /*ad10*/  FSEL R167, R167, -INF , !P2 ;  /* 0xff800000a7a77808 */ /* 0x000fe40005000000 */
[----:B------:R-:W-:Y:S02]  /*ad20*/  FSEL R170, R170, -INF , !P3 ;  /* 0xff800000aaaa7808 */ /* 0x000fe40005800000 */
[C---:B------:R-:W-:Y:S02]  /*ad30*/  ISETP.GT.AND P4, PT, R15.reuse, 0x28, P1 ;  /* 0x000000280f00780c */ /* 0x040fe40000f84270 */
[----:B-1----:R-:W-:Y:S02]  /*ad40*/  FMNMX.FTZ R7, R6, R5, !PT ;  /* 0x0000000506077209 */ /* 0x002fe40007810000 */
[----:B------:R-:W-:Y:S02]  /*ad50*/  FMNMX.FTZ R6, R154, R9, !PT ;  /* 0x000000099a067209 */ /* 0x000fe40007810000 */
[----:B------:R-:W-:Y:S01]  /*ad60*/  ISETP.LT.OR P5, PT, R14, 0x22, P5 ;  /* 0x000000220e00780c */ /* 0x000fe20002fa1670 */
[----:B------:R-:W1:Y:S01]  /*ad70*/  SHFL.BFLY PT, R20, R7, 0x1, 0x1f ;  /* 0x0c201f0007147f89 */ /* 0x000e6200000e0000 */
[----:B------:R-:W-:-:S02]  /*ad80*/  ISETP.GT.AND P6, PT, R15, 0x29, P1 ;  /* 0x000000290f00780c */ /* 0x000fc40000fc4270 */
[----:B------:R-:W-:Y:S02]  /*ad90*/  ISETP.LT.OR P4, PT, R14, 0x29, P4 ;  /* 0x000000290e00780c */ /* 0x000fe40002781670 */
[----:B------:R-:W-:Y:S02]  /*ada0*/  FSEL R171, R171, -INF , !P5 ;  /* 0xff800000abab7808 */ /* 0x000fe40006800000 */
[C---:B------:R-:W-:Y:S02]  /*adb0*/  ISETP.GT.AND P2, PT, R15.reuse, 0x30, P1 ;  /* 0x000000300f00780c */ /* 0x040fe40000f44270 */
[----:B------:R-:W-:Y:S02]  /*adc0*/  FSEL R174, R174, -INF , !P4 ;  /* 0xff800000aeae7808 */ /* 0x000fe40006000000 */
[----:B------:R-:W-:Y:S02]  /*add0*/  ISETP.LT.OR P6, PT, R14, 0x2a, P6 ;  /* 0x0000002a0e00780c */ /* 0x000fe400037c1670 */
[----:B------:R-:W-:-:S02]  /*ade0*/  ISETP.GT.AND P5, PT, R15, 0x31, P1 ;  /* 0x000000310f00780c */ /* 0x000fc40000fa4270 */
[C---:B------:R-:W-:Y:S02]  /*adf0*/  ISETP.LT.OR P2, PT, R14.reuse, 0x31, P2 ;  /* 0x000000310e00780c */ /* 0x040fe40001741670 */
[----:B------:R-:W-:Y:S02]  /*ae00*/  FSEL R175, R175, -INF , !P6 ;  /* 0xff800000afaf7808 */ /* 0x000fe40007000000 */
[----:B------:R-:W-:Y:S02]  /*ae10*/  ISETP.GT.AND P4, PT, R15, 0x38, P1 ;  /* 0x000000380f00780c */ /* 0x000fe40000f84270 */
[----:B------:R-:W-:Y:S02]  /*ae20*/  ISETP.LT.OR P5, PT, R14, 0x32, P5 ;  /* 0x000000320e00780c */ /* 0x000fe40002fa1670 */
[----:B------:R-:W-:Y:S02]  /*ae30*/  FSEL R178, R178, -INF , !P2 ;  /* 0xff800000b2b27808 */ /* 0x000fe40005000000 */
[----:B-1----:R-:W-:-:S02]  /*ae40*/  FMNMX.FTZ R5, R7, R20, !PT ;  /* 0x0000001407057209 */ /* 0x002fc40007810000 */
[----:B------:R-:W-:Y:S02]  /*ae50*/  FMNMX.FTZ R7, R155, R6, !PT ;  /* 0x000000069b077209 */ /* 0x000fe40007810000 */
[C---:B------:R-:W-:Y:S01]  /*ae60*/  FSETP.NEU.FTZ.AND P3, PT, R5.reuse, -INF , PT ;  /* 0xff8000000500780b */ /* 0x040fe20003f7d000 */
[----:B------:R-:W-:Y:S01]  /*ae70*/  FMUL.FTZ R20, R5, UR10 ;  /* 0x0000000a05147c20 */ /* 0x000fe20008410000 */
[----:B------:R-:W-:Y:S02]  /*ae80*/  FMNMX.FTZ R6, R158, R7, !PT ;  /* 0x000000079e067209 */ /* 0x000fe40007810000 */
[----:B------:R-:W-:Y:S02]  /*ae90*/  ISETP.GT.AND P1, PT, R15, 0x39, P1 ;  /* 0x000000390f00780c */ /* 0x000fe40000f24270 */
[----:B------:R-:W-:Y:S02]  /*aea0*/  FMNMX.FTZ R7, R159, R6, !PT ;  /* 0x000000069f077209 */ /* 0x000fe40007810000 */
[----:B------:R-:W-:-:S02]  /*aeb0*/  FSEL R20, R20, RZ, P3 ;  /* 0x000000ff14147208 */ /* 0x000fc40001800000 */
[----:B------:R-:W-:Y:S02]  /*aec0*/  FMNMX.FTZ R6, R162, R7, !PT ;  /* 0x00000007a2067209 */ /* 0x000fe40007810000 */
[----:B------:R-:W-:Y:S01]  /*aed0*/  ISETP.LT.OR P4, PT, R14, 0x39, P4 ;  /* 0x000000390e00780c */ /* 0x000fe20002781670 */
[--C-:B------:R-:W-:Y:S01]  /*aee0*/  FFMA.FTZ R152, R11, UR10, -R20.reuse ;  /* 0x0000000a0b987c23 */ /* 0x100fe20008010814 */
[----:B------:R-:W-:Y:S01]  /*aef0*/  FMNMX.FTZ R7, R163, R6, !PT ;  /* 0x00000006a3077209 */ /* 0x000fe20007810000 */
[--C-:B------:R-:W-:Y:S01]  /*af00*/  FFMA.FTZ R15, R164, UR10, -R20.reuse ;  /* 0x0000000aa40f7c23 */ /* 0x100fe20008010814 */
[----:B------:R-:W-:Y:S01]  /*af10*/  FSEL R179, R179, -INF , !P5 ;  /* 0xff800000b3b37808 */ /* 0x000fe20006800000 */
[--C-:B------:R-:W-:Y:S01]  /*af20*/  FFMA.FTZ R164, R169, UR10, -R20.reuse ;  /* 0x0000000aa9a47c23 */ /* 0x100fe20008010814 */
[----:B------:R-:W-:Y:S01]  /*af30*/  FMNMX.FTZ R6, R166, R7, !PT ;  /* 0x00000007a6067209 */ /* 0x000fe20007810000 */
[----:B------:R-:W-:Y:S01]  /*af40*/  MUFU.EX2 R152, R152 ;  /* 0x0000009800987308 */ /* 0x000fe20000000800 */
[----:B------:R-:W-:Y:S01]  /*af50*/  ISETP.LT.OR P1, PT, R14, 0x3a, P1 ;  /* 0x0000003a0e00780c */ /* 0x000fe20000f21670 */
[--C-:B------:R-:W-:Y:S01]  /*af60*/  FFMA.FTZ R14, R157, UR10, -R20.reuse ;  /* 0x0000000a9d0e7c23 */ /* 0x100fe20008010814 */
[----:B------:R-:W-:Y:S01]  /*af70*/  FMNMX.FTZ R7, R167, R6, !PT ;  /* 0x00000006a7077209 */ /* 0x000fe20007810000 */
[--C-:B------:R-:W-:Y:S01]  /*af80*/  FFMA.FTZ R173, R173, UR10, -R20.reuse ;  /* 0x0000000aadad7c23 */ /* 0x100fe20008010814 */
[----:B------:R-:W-:Y:S01]  /*af90*/  FSEL R182, R182, -INF , !P4 ;  /* 0xff800000b6b67808 */ /* 0x000fe20006000000 */
[----:B------:R-:W-:Y:S01]  /*afa0*/  IMAD.MOV R169, RZ, RZ, -R17 ;  /* 0x000000ffffa97224 */ /* 0x000fe200078e0a11 */
[----:B------:R-:W-:Y:S01]  /*afb0*/  FMNMX.FTZ R6, R170, R7, !PT ;  /* 0x00000007aa067209 */ /* 0x000fe20007810000 */
[--C-:B------:R-:W-:Y:S01]  /*afc0*/  FFMA.FTZ R7, R153, UR10, -R20.reuse ;  /* 0x0000000a99077c23 */ /* 0x100fe20008010814 */
[----:B------:R-:W-:Y:S01]  /*afd0*/  FSEL R183, R183, -INF , !P1 ;  /* 0xff800000b7b77808 */ /* 0x000fe20004800000 */
[----:B------:R-:W-:Y:S01]  /*afe0*/  MUFU.EX2 R14, R14 ;  /* 0x0000000e000e7308 */ /* 0x000fe20000000800 */
[----:B------:R-:W-:Y:S01]  /*aff0*/  FMNMX.FTZ R11, R171, R6, !PT ;  /* 0x00000006ab0b7209 */ /* 0x000fe20007810000 */
[--C-:B------:R-:W-:Y:S01]  /*b000*/  FFMA.FTZ R21, R168, UR10, -R20.reuse ;  /* 0x0000000aa8157c23 */ /* 0x100fe20008010814 */
[----:B------:R-:W-:Y:S01]  /*b010*/  FSEL R157, R5, RZ, P3 ;  /* 0x000000ff059d7208 */ /* 0x000fe20001800000 */
[--C-:B------:R-:W-:Y:S01]  /*b020*/  FFMA.FTZ R180, R180, UR10, -R20.reuse ;  /* 0x0000000ab4b47c23 */ /* 0x100fe20008010814 */
[----:B------:R-:W-:Y:S01]  /*b030*/  FMNMX.FTZ R6, R174, R11, !PT ;  /* 0x0000000bae067209 */ /* 0x000fe20007810000 */
[--C-:B------:R-:W-:Y:S01]  /*b040*/  FFMA.FTZ R11, R156, UR10, -R20.reuse ;  /* 0x0000000a9c0b7c23 */ /* 0x100fe20008010814 */
[----:B------:R-:W-:Y:S01]  /*b050*/  FFMA.FTZ R156, R160, UR10, -R20 ;  /* 0x0000000aa09c7c23 */ /* 0x000fe20008010814 */
[----:B------:R-:W-:Y:S01]  /*b060*/  FADD.FTZ R157, -R157, R10 ;  /* 0x0000000a9d9d7221 */ /* 0x000fe20000010100 */
[----:B------:R-:W-:Y:S01]  /*b070*/  FMNMX.FTZ R13, R175, R6, !PT ;  /* 0x00000006af0d7209 */ /* 0x000fe20007810000 */
[--C-:B------:R-:W-:Y:S01]  /*b080*/  FFMA.FTZ R160, R165, UR10, -R20.reuse ;  /* 0x0000000aa5a07c23 */ /* 0x100fe20008010814 */
[----:B------:R-:W-:Y:S01]  /*b090*/  MUFU.EX2 R7, R7 ;  /* 0x0000000700077308 */ /* 0x000fe20000000800 */
[----:B------:R-:W-:Y:S01]  /*b0a0*/  FMUL.FTZ R157, R157, UR10 ;  /* 0x0000000a9d9d7c20 */ /* 0x000fe20008410000 */
[----:B------:R-:W-:Y:S01]  /*b0b0*/  FMNMX.FTZ R6, R178, R13, !PT ;  /* 0x0000000db2067209 */ /* 0x000fe20007810000 */
[----:B------:R-:W-:Y:S01]  /*b0c0*/  FFMA.FTZ R168, R177, UR10, -R20 ;  /* 0x0000000ab1a87c23 */ /* 0x000fe20008010814 */
[----:B------:R-:W-:Y:S01]  /*b0d0*/  ISETP.NE.AND P2, PT, R2, R169, PT ;  /* 0x000000a90200720c */ /* 0x000fe20003f45270 */
[----:B------:R-:W-:Y:S01]  /*b0e0*/  IMAD.U32 R177, RZ, RZ, UR22 ;  /* 0x00000016ffb17e24 */ /* 0x000fe2000f8e00ff */
[----:B------:R-:W-:-:S02]  /*b0f0*/  FMNMX.FTZ R13, R179, R6, !PT ;  /* 0x00000006b30d7209 */ /* 0x000fc40007810000 */
[----:B------:R-:W1:Y:S02]  /*b100*/  MUFU.EX2 R157, R157 ;  /* 0x0000009d009d7308 */ /* 0x000e640000000800 */
[----:B------:R-:W-:Y:S01]  /*b110*/  FMNMX.FTZ R6, R182, R13, !PT ;  /* 0x0000000db6067209 */ /* 0x000fe20007810000 */
[--C-:B------:R-:W-:Y:S01]  /*b120*/  FFMA.FTZ R13, R161, UR10, -R20.reuse ;  /* 0x0000000aa10d7c23 */ /* 0x100fe20008010814 */
[----:B------:R-:W-:Y:S02]  /*b130*/  FFMA.FTZ R161, R176, UR10, -R20 ;  /* 0x0000000ab0a17c23 */ /* 0x000fe40008010814 */
[----:B------:R-:W-:Y:S02]  /*b140*/  FMNMX.FTZ R6, R183, R6, !PT ;  /* 0x00000006b7067209 */ /* 0x000fe40007810000 */
[----:B------:R-:W2:Y:S03]  /*b150*/  MUFU.EX2 R11, R11 ;  /* 0x0000000b000b7308 */ /* 0x000ea60000000800 */
[----:B------:R-:W3:Y:S05]  /*b160*/  SHFL.BFLY PT, R153, R6, 0x2, 0x1f ;  /* 0x0c401f0006997f89 */ /* 0x000eea00000e0000 */
[----:B------:R-:W4:Y:S01]  /*b170*/  MUFU.EX2 R156, R156 ;  /* 0x0000009c009c7308 */ /* 0x000f220000000800 */
[----:B-1----:R-:W-:Y:S01]  /*b180*/  FFMA.FTZ R176, R157, R3, R152 ;  /* 0x000000039db07223 */ /* 0x002fe20000010098 */
[----:B------:R-:W-:Y:S01]  /*b190*/  F2FP.BF16.F32.PACK_AB R152, R7, R152 ;  /* 0x000000980798723e */ /* 0x000fe200000010ff */
[-C--:B------:R-:W-:Y:S01]  /*b1a0*/  FMUL.FTZ R24, R24, R157.reuse ;  /* 0x0000009d18187220 */ /* 0x080fe20000410000 */
[-C--:B------:R-:W-:Y:S01]  /*b1b0*/  FMUL.FTZ R25, R25, R157.reuse ;  /* 0x0000009d19197220 */ /* 0x080fe20000410000 */
[----:B------:R-:W-:Y:S01]  /*b1c0*/  FADD.FTZ R176, R7, R176 ;  /* 0x000000b007b07221 */ /* 0x000fe20000010000 */
        /* <DEDUP_REMOVED lines=10> */
[----:B------:R-:W5:Y:S01]  /*b270*/  MUFU.EX2 R15, R15 ;  /* 0x0000000f000f7308 */ /* 0x000f620000000800 */
[-C--:B------:R-:W-:Y:S01]  /*b280*/  FMUL.FTZ R45, R45, R157.reuse ;  /* 0x0000009d2d2d7220 */ /* 0x080fe20000410000 */
[----:B------:R-:W-:Y:S01]  /*b290*/  FMUL.FTZ R48, R48, R157 ;  /* 0x0000009d30307220 */ /* 0x000fe20000410000 */
[----:B---3--:R-:W-:Y:S01]  /*b2a0*/  FMNMX.FTZ R165, R6, R153, !PT ;  /* 0x0000009906a57209 */ /* 0x008fe20007810000 */
[--C-:B------:R-:W-:Y:S01]  /*b2b0*/  FFMA.FTZ R153, R172, UR10, -R20.reuse ;  /* 0x0000000aac997c23 */ /* 0x100fe20008010814 */
[----:B------:R-:W-:Y:S01]  /*b2c0*/  FFMA.FTZ R172, R181, UR10, -R20 ;  /* 0x0000000ab5ac7c23 */ /* 0x000fe20008010814 */
[-C--:B------:R-:W-:Y:S01]  /*b2d0*/  FMUL.FTZ R49, R49, R157.reuse ;  /* 0x0000009d31317220 */ /* 0x080fe20000410000 */
[-C--:B------:R-:W-:Y:S01]  /*b2e0*/  FMUL.FTZ R52, R52, R157.reuse ;  /* 0x0000009d34347220 */ /* 0x080fe20000410000 */
[----:B------:R-:W3:Y:S01]  /*b2f0*/  SHFL.BFLY PT, R6, R165, 0x1, 0x1f ;  /* 0x0c201f00a5067f89 */ /* 0x000ee200000e0000 */
[----:B------:R2:W-:Y:S01]  /*b300*/  MUFU.EX2 R10, R173 ;  /* 0x000000ad000a7308 */ /* 0x0005e20000000800 */
        /* <DEDUP_REMOVED lines=8> */
[----:B--2---:R-:W-:Y:S01]  /*b390*/  FADD.FTZ R173, R11, R176 ;  /* 0x000000b00bad7221 */ /* 0x004fe20000010000 */
[-C--:B------:R-:W-:Y:S01]  /*b3a0*/  FMUL.FTZ R68, R68, R157.reuse ;  /* 0x0000009d44447220 */ /* 0x080fe20000410000 */
[-C--:B------:R-:W-:Y:S01]  /*b3b0*/  FMUL.FTZ R69, R69, R157.reuse ;  /* 0x0000009d45457220 */ /* 0x080fe20000410000 */
[-C--:B------:R-:W-:Y:S01]  /*b3c0*/  FMUL.FTZ R72, R72, R157.reuse ;  /* 0x0000009d48487220 */ /* 0x080fe20000410000 */
[----:B------:R-:W-:Y:S01]  /*b3d0*/  FADD.FTZ R173, R14, R173 ;  /* 0x000000ad0ead7221 */ /* 0x000fe20000010000 */
[-C--:B------:R-:W-:Y:S01]  /*b3e0*/  FMUL.FTZ R73, R73, R157.reuse ;  /* 0x0000009d49497220 */ /* 0x080fe20000410000 */
[-C--:B------:R-:W-:Y:S01]  /*b3f0*/  FMUL.FTZ R76, R76, R157.reuse ;  /* 0x0000009d4c4c7220 */ /* 0x080fe20000410000 */
[----:B------:R-:W2:Y:S01]  /*b400*/  MUFU.EX2 R21, R21 ;  /* 0x0000001500157308 */ /* 0x000ea20000000800 */
[-C--:B------:R-:W-:Y:S01]  /*b410*/  FMUL.FTZ R77, R77, R157.reuse ;  /* 0x0000009d4d4d7220 */ /* 0x080fe20000410000 */
[-C--:B------:R-:W-:Y:S01]  /*b420*/  FMUL.FTZ R80, R80, R157.reuse ;  /* 0x0000009d50507220 */ /* 0x080fe20000410000 */
[-C--:B------:R-:W-:Y:S01]  /*b430*/  FMUL.FTZ R81, R81, R157.reuse ;  /* 0x0000009d51517220 */ /* 0x080fe20000410000 */
[-C--:B------:R-:W-:Y:S01]  /*b440*/  FMUL.FTZ R84, R84, R157.reuse ;  /* 0x0000009d54547220 */ /* 0x080fe20000410000 */
[-C--:B------:R-:W-:Y:S01]  /*b450*/  FMUL.FTZ R85, R85, R157.reuse ;  /* 0x0000009d55557220 */ /* 0x080fe20000410000 */
[-C--:B------:R-:W-:Y:S01]  /*b460*/  FMUL.FTZ R88, R88, R157.reuse ;  /* 0x0000009d58587220 */ /* 0x080fe20000410000 */
[----:B---3--:R-:W-:Y:S01]  /*b470*/  FMNMX.FTZ R6, R165, R6, !PT ;  /* 0x00000006a5067209 */ /* 0x008fe20007810000 */
[----:B------:R-:W3:Y:S01]  /*b480*/  MUFU.EX2 R164, R164 ;  /* 0x000000a400a47308 */ /* 0x000ee20000000800 */
[-C--:B------:R-:W-:Y:S01]  /*b490*/  FMUL.FTZ R89, R89, R157.reuse ;  /* 0x0000009d59597220 */ /* 0x080fe20000410000 */
[-C--:B------:R-:W-:Y:S01]  /*b4a0*/  FMUL.FTZ R92, R92, R157.reuse ;  /* 0x0000009d5c5c7220 */ /* 0x080fe20000410000 */
[C---:B------:R-:W-:Y:S01]  /*b4b0*/  FSETP.NEU.FTZ.AND P1, PT, R6.reuse, -INF , PT ;  /* 0xff8000000600780b */ /* 0x040fe20003f3d000 */
[----:B------:R-:W-:Y:S01]  /*b4c0*/  FMUL.FTZ R3, R6, UR10 ;  /* 0x0000000a06037c20 */ /* 0x000fe20008410000 */
[-C--:B------:R-:W-:Y:S01]  /*b4d0*/  FMUL.FTZ R93, R93, R157.reuse ;  /* 0x0000009d5d5d7220 */ /* 0x080fe20000410000 */
[-C--:B------:R-:W-:Y:S01]  /*b4e0*/  FMUL.FTZ R96, R96, R157.reuse ;  /* 0x0000009d60607220 */ /* 0x080fe20000410000 */
[----:B------:R-:W-:Y:S01]  /*b4f0*/  FSEL R20, R6, RZ, P1 ;  /* 0x000000ff06147208 */ /* 0x000fe20000800000 */
[----:B------:R4:W-:Y:S01]  /*b500*/  MUFU.EX2 R165, R180 ;  /* 0x000000b400a57308 */ /* 0x0009e20000000800 */
[----:B------:R-:W-:Y:S01]  /*b510*/  FSEL R3, R3, RZ, P1 ;  /* 0x000000ff03037208 */ /* 0x000fe20000800000 */
[-C--:B------:R-:W-:Y:S01]  /*b520*/  FMUL.FTZ R97, R97, R157.reuse ;  /* 0x0000009d61617220 */ /* 0x080fe20000410000 */
[-C--:B------:R-:W-:Y:S01]  /*b530*/  FMUL.FTZ R100, R100, R157.reuse ;  /* 0x0000009d64647220 */ /* 0x080fe20000410000 */
[----:B------:R-:W-:Y:S01]  /*b540*/  FADD.FTZ R20, -R20, R9 ;  /* 0x0000000914147221 */ /* 0x000fe20000010100 */
[----:B------:R-:W-:Y:S01]  /*b550*/  FMUL.FTZ R101, R101, R157 ;  /* 0x0000009d65657220 */ /* 0x000fe20000410000 */
[----:B------:R-:W-:Y:S01]  /*b560*/  FFMA.FTZ R169, R154, UR10, -R3 ;  /* 0x0000000a9aa97c23 */ /* 0x000fe20008010803 */
[----:B------:R-:W-:Y:S01]  /*b570*/  @!P2 IMAD R154, R177, 0x40, R16 ;  /* 0x00000040b19aa824 */ /* 0x000fe200078e0210 */
[----:B------:R-:W3:Y:S01]  /*b580*/  MUFU.EX2 R153, R153 ;  /* 0x0000009900997308 */ /* 0x000ee20000000800 */
[----:B----4-:R-:W-:Y:S01]  /*b590*/  FADD.FTZ R180, R156, R173 ;  /* 0x000000ad9cb47221 */ /* 0x010fe20000010000 */
[----:B------:R-:W-:Y:S01]  /*b5a0*/  FMUL.FTZ R20, R20, UR10 ;  /* 0x0000000a14147c20 */ /* 0x000fe20008410000 */
[--C-:B------:R-:W-:Y:S01]  /*b5b0*/  FFMA.FTZ R176, R155, UR10, -R3.reuse ;  /* 0x0000000a9bb07c23 */ /* 0x100fe20008010803 */
[----:B------:R-:W-:Y:S01]  /*b5c0*/  @!P2 LEA R9, R154, UR42, 0x2 ;  /* 0x0000002a9a09ac11 */ /* 0x000fe2000f8e10ff */
[----:B-1----:R-:W-:Y:S01]  /*b5d0*/  FADD.FTZ R180, R13, R180 ;  /* 0x000000b40db47221 */ /* 0x002fe20000010000 */
[--C-:B------:R-:W-:Y:S01]  /*b5e0*/  FFMA.FTZ R155, R158, UR10, -R3.reuse ;  /* 0x0000000a9e9b7c23 */ /* 0x100fe20008010803 */
[--C-:B------:R-:W-:Y:S01]  /*b5f0*/  FFMA.FTZ R159, R159, UR10, -R3.reuse ;  /* 0x0000000a9f9f7c23 */ /* 0x100fe20008010803 */
[----:B------:R-:W1:Y:S01]  /*b600*/  MUFU.EX2 R161, R161 ;  /* 0x000000a100a17308 */ /* 0x000e620000000800 */
[----:B-----5:R-:W-:Y:S01]  /*b610*/  FADD.FTZ R177, R15, R180 ;  /* 0x000000b40fb17221 */ /* 0x020fe20000010000 */
[--C-:B------:R-:W-:Y:S01]  /*b620*/  FFMA.FTZ R173, R162, UR10, -R3.reuse ;  /* 0x0000000aa2ad7c23 */ /* 0x100fe20008010803 */
[--C-:B------:R-:W-:Y:S01]  /*b630*/  FFMA.FTZ R180, R170, UR10, -R3.reuse ;  /* 0x0000000aaab47c23 */ /* 0x100fe20008010803 */
[----:B------:R-:W-:Y:S01]  /*b640*/  FFMA.FTZ R163, R163, UR10, -R3 ;  /* 0x0000000aa3a37c23 */ /* 0x000fe20008010803 */
[----:B0-----:R-:W-:Y:S01]  /*b650*/  FADD.FTZ R154, R160, R177 ;  /* 0x000000b1a09a7221 */ /* 0x001fe20000010000 */
[--C-:B------:R-:W-:Y:S01]  /*b660*/  FFMA.FTZ R177, R166, UR10, -R3.reuse ;  /* 0x0000000aa6b17c23 */ /* 0x100fe20008010803 */
[--C-:B------:R-:W-:Y:S01]  /*b670*/  FFMA.FTZ R167, R167, UR10, -R3.reuse ;  /* 0x0000000aa7a77c23 */ /* 0x100fe20008010803 */
[----:B------:R-:W-:Y:S01]  /*b680*/  MUFU.EX2 R169, R169 ;  /* 0x000000a900a97308 */ /* 0x000fe20000000800 */
[----:B--2---:R-:W-:Y:S01]  /*b690*/  FADD.FTZ R181, R21, R154 ;  /* 0x0000009a15b57221 */ /* 0x004fe20000010000 */
[--C-:B------:R-:W-:Y:S01]  /*b6a0*/  FFMA.FTZ R171, R171, UR10, -R3.reuse ;  /* 0x0000000aabab7c23 */ /* 0x100fe20008010803 */
[--C-:B------:R-:W-:Y:S01]  /*b6b0*/  FFMA.FTZ R174, R174, UR10, -R3.reuse ;  /* 0x0000000aaeae7c23 */ /* 0x100fe20008010803 */
[----:B------:R-:W-:Y:S01]  /*b6c0*/  FFMA.FTZ R175, R175, UR10, -R3 ;  /* 0x0000000aafaf7c23 */ /* 0x000fe20008010803 */
[----:B---3--:R-:W-:Y:S01]  /*b6d0*/  FADD.FTZ R154, R164, R181 ;  /* 0x000000b5a49a7221 */ /* 0x008fe20000010000 */
[--C-:B------:R-:W-:Y:S01]  /*b6e0*/  FFMA.FTZ R178, R178, UR10, -R3.reuse ;  /* 0x0000000ab2b27c23 */ /* 0x100fe20008010803 */
[--C-:B------:R-:W-:Y:S01]  /*b6f0*/  FFMA.FTZ R179, R179, UR10, -R3.reuse ;  /* 0x0000000ab3b37c23 */ /* 0x100fe20008010803 */
[----:B------:R-:W0:Y:S01]  /*b700*/  MUFU.EX2 R20, R20 ;  /* 0x0000001400147308 */ /* 0x000e220000000800 */
[----:B------:R-:W-:Y:S01]  /*b710*/  FADD.FTZ R181, R153, R154 ;  /* 0x0000009a99b57221 */ /* 0x000fe20000010000 */
[--C-:B------:R-:W-:Y:S01]  /*b720*/  FFMA.FTZ R182, R182, UR10, -R3.reuse ;  /* 0x0000000ab6b67c23 */ /* 0x100fe20008010803 */
[----:B------:R-:W-:Y:S01]  /*b730*/  FFMA.FTZ R183, R183, UR10, -R3 ;  /* 0x0000000ab7b77c23 */ /* 0x000fe20008010803 */
[C---:B------:R-:W-:Y:S01]  /*b740*/  F2FP.BF16.F32.PACK_AB R162, R10.reuse, R153 ;  /* 0x000000990aa2723e */ /* 0x040fe200000010ff */
[----:B------:R-:W-:Y:S01]  /*b750*/  FADD.FTZ R154, R10, R181 ;  /* 0x000000b50a9a7221 */ /* 0x000fe20000010000 */
[----:B------:R-:W-:Y:S01]  /*b760*/  F2FP.BF16.F32.PACK_AB R158, R160, R15 ;  /* 0x0000000fa09e723e */ /* 0x000fe200000010ff */
[----:B------:R2:W-:Y:S01]  /*b770*/  @!P2 STS [R9+0x28800], R157 ;  /* 0x0288009d0900a388 */ /* 0x0005e20000000800 */
[----:B------:R-:W3:Y:S01]  /*b780*/  MUFU.EX2 R168, R168 ;  /* 0x000000a800a87308 */ /* 0x000ee20000000800 */
[----:B-1----:R-:W-:Y:S01]  /*b790*/  FADD.FTZ R3, R161, R154 ;  /* 0x0000009aa1037221 */ /* 0x002fe20000010000 */
[----:B------:R-:W-:Y:S01]  /*b7a0*/  F2FP.BF16.F32.PACK_AB R154, R14, R11 ;  /* 0x0000000b0e9a723e */ /* 0x000fe200000010ff */
[----:B------:R-:W-:Y:S01]  /*b7b0*/  FMUL.FTZ R104, R104, R157 ;  /* 0x0000009d68687220 */ /* 0x000fe20000410000 */
[----:B------:R-:W-:Y:S01]  /*b7c0*/  F2FP.BF16.F32.PACK_AB R160, R164, R21 ;  /* 0x00000015a4a0723e */ /* 0x000fe200000010ff */
[-C--:B------:R-:W-:Y:S01]  /*b7d0*/  FMUL.FTZ R105, R105, R157.reuse ;  /* 0x0000009d69697220 */ /* 0x080fe20000410000 */
[-C--:B------:R-:W-:Y:S01]  /*b7e0*/  FMUL.FTZ R108, R108, R157.reuse ;  /* 0x0000009d6c6c7220 */ /* 0x080fe20000410000 */
[-C--:B------:R-:W-:Y:S01]  /*b7f0*/  FMUL.FTZ R109, R109, R157.reuse ;  /* 0x0000009d6d6d7220 */ /* 0x080fe20000410000 */
[----:B------:R-:W1:Y:S01]  /*b800*/  MUFU.EX2 R176, R176 ;  /* 0x000000b000b07308 */ /* 0x000e620000000800 */
[----:B0-----:R-:W-:Y:S01]  /*b810*/  FFMA.FTZ R7, R20, R4, R169 ;  /* 0x0000000414077223 */ /* 0x001fe200000100a9 */
[----:B------:R0:W-:Y:S01]  /*b820*/  @!P2 STS [R9+0x28820], R20 ;  /* 0x028820140900a388 */ /* 0x0001e20000000800 */
[-C--:B------:R-:W-:Y:S01]  /*b830*/  FMUL.FTZ R112, R112, R157.reuse ;  /* 0x0000009d70707220 */ /* 0x080fe20000410000 */
[-C--:B------:R-:W-:Y:S01]  /*b840*/  FMUL.FTZ R113, R113, R157.reuse ;  /* 0x0000009d71717220 */ /* 0x080fe20000410000 */
[-C--:B------:R-:W-:Y:S01]  /*b850*/  FMUL.FTZ R116, R116, R157.reuse ;  /* 0x0000009d74747220 */ /* 0x080fe20000410000 */
[-C--:B------:R-:W-:Y:S01]  /*b860*/  FMUL.FTZ R117, R117, R157.reuse ;  /* 0x0000009d75757220 */ /* 0x080fe20000410000 */
[----:B------:R-:W-:Y:S01]  /*b870*/  FMUL.FTZ R120, R120, R157 ;  /* 0x0000009d78787220 */ /* 0x000fe20000410000 */
[----:B------:R-:W4:Y:S01]  /*b880*/  MUFU.EX2 R155, R155 ;  /* 0x0000009b009b7308 */ /* 0x000f220000000800 */
[C---:B---3--:R-:W-:Y:S01]  /*b890*/  FADD.FTZ R14, R168.reuse, R3 ;  /* 0x00000003a80e7221 */ /* 0x048fe20000010000 */
[----:B------:R-:W-:Y:S01]  /*b8a0*/  F2FP.BF16.F32.PACK_AB R164, R168, R161 ;  /* 0x000000a1a8a4723e */ /* 0x000fe200000010ff */
[-C--:B------:R-:W-:Y:S01]  /*b8b0*/  FMUL.FTZ R121, R121, R157.reuse ;  /* 0x0000009d79797220 */ /* 0x080fe20000410000 */
[-C--:B------:R-:W-:Y:S01]  /*b8c0*/  FMUL.FTZ R124, R124, R157.reuse ;  /* 0x0000009d7c7c7220 */ /* 0x080fe20000410000 */
[----:B------:R-:W-:Y:S01]  /*b8d0*/  FADD.FTZ R3, R165, R14 ;  /* 0x0000000ea5037221 */ /* 0x000fe20000010000 */
[-C--:B------:R-:W-:Y:S01]  /*b8e0*/  FMUL.FTZ R125, R125, R157.reuse ;  /* 0x0000009d7d7d7220 */ /* 0x080fe20000410000 */
[----:B------:R-:W-:Y:S01]  /*b8f0*/  FMUL.FTZ R128, R128, R157 ;  /* 0x0000009d80807220 */ /* 0x000fe20000410000 */
[----:B------:R-:W3:Y:S01]  /*b900*/  MUFU.EX2 R172, R172 ;  /* 0x000000ac00ac7308 */ /* 0x000ee20000000800 */
        /* <DEDUP_REMOVED lines=18> */
[----:B------:R-:W-:Y:S01]  /*ba30*/  FMUL.FTZ R26, R26, R20 ;  /* 0x000000141a1a7220 */ /* 0x000fe20000410000 */
[----:B------:R-:W-:Y:S01]  /*ba40*/  F2FP.BF16.F32.PACK_AB R156, R13, R156 ;  /* 0x0000009c0d9c723e */ /* 0x000fe200000010ff */
[-C--:B------:R-:W-:Y:S01]  /*ba50*/  FMUL.FTZ R27, R27, R20.reuse ;  /* 0x000000141b1b7220 */ /* 0x080fe20000410000 */
[-C--:B------:R-:W-:Y:S01]  /*ba60*/  FMUL.FTZ R30, R30, R20.reuse ;  /* 0x000000141e1e7220 */ /* 0x080fe20000410000 */
[-C--:B------:R-:W-:Y:S01]  /*ba70*/  FMUL.FTZ R31, R31, R20.reuse ;  /* 0x000000141f1f7220 */ /* 0x080fe20000410000 */
[----:B------:R-:W3:Y:S01]  /*ba80*/  MUFU.EX2 R10, R163 ;  /* 0x000000a3000a7308 */ /* 0x000ee20000000800 */
[C---:B-1----:R-:W-:Y:S01]  /*ba90*/  FADD.FTZ R172, R170.reuse, R7 ;  /* 0x00000007aaac7221 */ /* 0x042fe20000010000 */
[----:B------:R-:W-:Y:S01]  /*baa0*/  F2FP.BF16.F32.PACK_AB R155, R170, R155 ;  /* 0x0000009baa9b723e */ /* 0x000fe200000010ff */
[----:B------:R-:W-:Y:S01]  /*bab0*/  BAR.SYNC.DEFER_BLOCKING 0xf, 0x100 ;  /* 0x03c4000000007b1d */ /* 0x000fe20000010000 */
        /* <DEDUP_REMOVED lines=14> */
[C---:B---3--:R-:W-:Y:S01]  /*bba0*/  FADD.FTZ R172, R10.reuse, R7 ;  /* 0x000000070aac7221 */ /* 0x048fe20000010000 */
        /* <DEDUP_REMOVED lines=8> */
[----:B------:R0:W-:Y:S01]  /*bc30*/  STSM.16.M88.4 [R18+0x26800], R152 ;  /* 0x0268009812007844 */ /* 0x0001e20000000200 */
[-C--:B------:R-:W-:Y:S01]  /*bc40*/  FMUL.FTZ R66, R66, R20.reuse ;  /* 0x0000001442427220 */ /* 0x080fe20000410000 */
[-C--:B------:R-:W-:Y:S01]  /*bc50*/  FMUL.FTZ R67, R67, R20.reuse ;  /* 0x0000001443437220 */ /* 0x080fe20000410000 */
[-C--:B------:R-:W-:Y:S01]  /*bc60*/  FMUL.FTZ R70, R70, R20.reuse ;  /* 0x0000001446467220 */ /* 0x080fe20000410000 */
[-C--:B------:R-:W-:Y:S01]  /*bc70*/  FMUL.FTZ R71, R71, R20.reuse ;  /* 0x0000001447477220 */ /* 0x080fe20000410000 */
[-C--:B------:R-:W-:Y:S01]  /*bc80*/  FMUL.FTZ R74, R74, R20.reuse ;  /* 0x000000144a4a7220 */ /* 0x080fe20000410000 */
[----:B------:R-:W1:Y:S01]  /*bc90*/  MUFU.EX2 R168, R171 ;  /* 0x000000ab00a87308 */ /* 0x000e620000000800 */
[----:B----4-:R-:W-:Y:S01]  /*bca0*/  F2FP.BF16.F32.PACK_AB R159, R14, R159 ;  /* 0x0000009f0e9f723e */ /* 0x010fe200000010ff */
[-C--:B------:R-:W-:Y:S01]  /*bcb0*/  FMUL.FTZ R75, R75, R20.reuse ;  /* 0x000000144b4b7220 */ /* 0x080fe20000410000 */
[-C--:B------:R-:W-:Y:S01]  /*bcc0*/  FMUL.FTZ R78, R78, R20.reuse ;  /* 0x000000144e4e7220 */ /* 0x080fe20000410000 */
[-C--:B------:R-:W-:Y:S01]  /*bcd0*/  FMUL.FTZ R79, R79, R20.reuse ;  /* 0x000000144f4f7220 */ /* 0x080fe20000410000 */
[-C--:B------:R-:W-:Y:S01]  /*bce0*/  FMUL.FTZ R82, R82, R20.reuse ;  /* 0x0000001452527220 */ /* 0x080fe20000410000 */
[----:B------:R0:W-:Y:S01]  /*bcf0*/  STSM.16.M88.4 [R19], R156 ;  /* 0x0000009c13007844 */ /* 0x0001e20000000200 */
[-C--:B------:R-:W-:Y:S01]  /*bd00*/  FMUL.FTZ R83, R83, R20.reuse ;  /* 0x0000001453537220 */ /* 0x080fe20000410000 */
[----:B------:R3:W4:Y:S01]  /*bd10*/  MUFU.EX2 R163, R174 ;  /* 0x000000ae00a37308 */ /* 0x0007220000000800 */
        /* <DEDUP_REMOVED lines=8> */
[----:B---3--:R-:W-:Y:S01]  /*bda0*/  FADD.FTZ R174, R14, R7 ;  /* 0x000000070eae7221 */ /* 0x008fe20000010000 */
[-C--:B------:R-:W-:Y:S01]  /*bdb0*/  FMUL.FTZ R99, R99, R20.reuse ;  /* 0x0000001463637220 */ /* 0x080fe20000410000 */
[-C--:B------:R-:W-:Y:S01]  /*bdc0*/  FMUL.FTZ R102, R102, R20.reuse ;  /* 0x0000001466667220 */ /* 0x080fe20000410000 */
[-C--:B------:R-:W-:Y:S01]  /*bdd0*/  FMUL.FTZ R103, R103, R20.reuse ;  /* 0x0000001467677220 */ /* 0x080fe20000410000 */
[----:B--2---:R-:W-:Y:S01]  /*bde0*/  FADD.FTZ R7, R161, R174 ;  /* 0x000000aea1077221 */ /* 0x004fe20000010000 */
[----:B-1----:R-:W-:Y:S01]  /*bdf0*/  F2FP.BF16.F32.PACK_AB R161, R168, R161 ;  /* 0x000000a1a8a1723e */ /* 0x002fe200000010ff */
[-C--:B------:R-:W-:Y:S01]  /*be00*/  FMUL.FTZ R106, R106, R20.reuse ;  /* 0x000000146a6a7220 */ /* 0x080fe20000410000 */
[----:B------:R5:W1:Y:S01]  /*be10*/  MUFU.EX2 R165, R178 ;  /* 0x000000b200a57308 */ /* 0x000a620000000800 */
[----:B------:R-:W-:Y:S01]  /*be20*/  FADD.FTZ R174, R168, R7 ;  /* 0x00000007a8ae7221 */ /* 0x000fe20000010000 */
[-C--:B------:R-:W-:Y:S01]  /*be30*/  FMUL.FTZ R107, R107, R20.reuse ;  /* 0x000000146b6b7220 */ /* 0x080fe20000410000 */
[-C--:B------:R-:W-:Y:S01]  /*be40*/  FMUL.FTZ R110, R110, R20.reuse ;  /* 0x000000146e6e7220 */ /* 0x080fe20000410000 */
[-C--:B------:R-:W-:Y:S01]  /*be50*/  FMUL.FTZ R111, R111, R20.reuse ;  /* 0x000000146f6f7220 */ /* 0x080fe20000410000 */
[----:B----4-:R-:W-:Y:S01]  /*be60*/  FADD.FTZ R7, R163, R174 ;  /* 0x000000aea3077221 */ /* 0x010fe20000010000 */
[-C--:B------:R-:W-:Y:S01]  /*be70*/  FMUL.FTZ R114, R114, R20.reuse ;  /* 0x0000001472727220 */ /* 0x080fe20000410000 */
[-C--:B------:R-:W-:Y:S01]  /*be80*/  FMUL.FTZ R115, R115, R20.reuse ;  /* 0x0000001473737220 */ /* 0x080fe20000410000 */
[----:B------:R-:W2:Y:S01]  /*be90*/  MUFU.EX2 R172, R179 ;  /* 0x000000b300ac7308 */ /* 0x000ea20000000800 */
[C---:B-----5:R-:W-:Y:S01]  /*bea0*/  FADD.FTZ R178, R4.reuse, R7 ;  /* 0x0000000704b27221 */ /* 0x060fe20000010000 */
[----:B------:R-:W-:Y:S01]  /*beb0*/  F2FP.BF16.F32.PACK_AB R163, R4, R163 ;  /* 0x000000a304a3723e */ /* 0x000fe200000010ff */
[-C--:B------:R-:W-:Y:S01]  /*bec0*/  FMUL.FTZ R118, R118, R20.reuse ;  /* 0x0000001476767220 */ /* 0x080fe20000410000 */
[-C--:B------:R-:W-:Y:S01]  /*bed0*/  FMUL.FTZ R119, R119, R20.reuse ;  /* 0x0000001477777220 */ /* 0x080fe20000410000 */
[-C--:B------:R-:W-:Y:S01]  /*bee0*/  FMUL.FTZ R122, R122, R20.reuse ;  /* 0x000000147a7a7220 */ /* 0x080fe20000410000 */
[-C--:B------:R-:W-:Y:S01]  /*bef0*/  FMUL.FTZ R123, R123, R20.reuse ;  /* 0x000000147b7b7220 */ /* 0x080fe20000410000 */
[----:B------:R0:W-:Y:S01]  /*bf00*/  STSM.16.M88.4 [R23], R160 ;  /* 0x000000a017007844 */ /* 0x0001e20000000200 */
[----:B------:R-:W3:Y:S01]  /*bf10*/  MUFU.EX2 R167, R182 ;  /* 0x000000b600a77308 */ /* 0x000ee20000000800 */
        /* <DEDUP_REMOVED lines=8> */
[C---:B--2---:R-:W-:Y:S01]  /*bfa0*/  FADD.FTZ R176, R172.reuse, R7 ;  /* 0x00000007acb07221 */ /* 0x044fe20000010000 */
[----:B------:R-:W-:Y:S01]  /*bfb0*/  F2FP.BF16.F32.PACK_AB R165, R172, R165 ;  /* 0x000000a5aca5723e */ /* 0x000fe200000010ff */
[-C--:B------:R-:W-:Y:S01]  /*bfc0*/  FMUL.FTZ R138, R138, R20.reuse ;  /* 0x000000148a8a7220 */ /* 0x080fe20000410000 */
[-C--:B------:R-:W-:Y:S01]  /*bfd0*/  FMUL.FTZ R139, R139, R20.reuse ;  /* 0x000000148b8b7220 */ /* 0x080fe20000410000 */
[-C--:B------:R-:W-:Y:S01]  /*bfe0*/  FMUL.FTZ R142, R142, R20.reuse ;  /* 0x000000148e8e7220 */ /* 0x080fe20000410000 */
[-C--:B------:R-:W-:Y:S01]  /*bff0*/  FMUL.FTZ R143, R143, R20.reuse ;  /* 0x000000148f8f7220 */ /* 0x080fe20000410000 */
[-C--:B------:R-:W-:Y:S01]  /*c000*/  FMUL.FTZ R146, R146, R20.reuse ;  /* 0x0000001492927220 */ /* 0x080fe20000410000 */
[-C--:B------:R-:W-:Y:S01]  /*c010*/  FMUL.FTZ R147, R147, R20.reuse ;  /* 0x0000001493937220 */ /* 0x080fe20000410000 */
[----:B---3--:R-:W-:Y:S01]  /*c020*/  FADD.FTZ R7, R167, R176 ;  /* 0x000000b0a7077221 */ /* 0x008fe20000010000 */
[-C--:B------:R-:W-:Y:S01]  /*c030*/  FMUL.FTZ R150, R150, R20.reuse ;  /* 0x0000001496967220 */ /* 0x080fe20000410000 */
[----:B------:R-:W-:Y:S01]  /*c040*/  FMUL.FTZ R151, R151, R20 ;  /* 0x0000001497977220 */ /* 0x000fe20000410000 */
[C---:B-1----:R-:W-:Y:S01]  /*c050*/  F2FP.BF16.F32.PACK_AB R167, R174.reuse, R167 ;  /* 0x000000a7aea7723e */ /* 0x042fe200000010ff */
[----:B------:R-:W-:-:S04]  /*c060*/  FADD.FTZ R4, R174, R7 ;  /* 0x00000007ae047221 */ /* 0x000fc80000010000 */
[----:B------:R0:W-:Y:S01]  /*c070*/  STSM.16.M88.4 [R22], R164 ;  /* 0x000000a416007844 */ /* 0x0001e20000000200 */
[----:B------:R-:W-:Y:S05]  /*c080*/  @!P0 BRA `(.L_x_1738) ;  /* 0x0000000000048947 */ /* 0x000fea0003800000 */
[----:B------:R-:W-:Y:S01]  /*c090*/  BPT.TRAP 0x1 ;  /* 0x000000040000795c */ /* 0x000fe20000300000 */
.L_x_1738:
[----:B------:R1:W2:Y:S01]  /*c0a0*/  SYNCS.PHASECHK.TRANS64.TRYWAIT P1, [UR21+0x28c50], R8 ;  /* 0x028c5008ff0075a7 */ /* 0x0002a20008020155 */
[----:B------:R-:W-:Y:S05]  /*c0b0*/  @!P0 BRA `(.L_x_1739) ;  /* 0x0000000000048947 */ /* 0x000fea0003800000 */
[----:B------:R-:W-:Y:S01]  /*c0c0*/  BPT.TRAP 0x1 ;  /* 0x000000040000795c */ /* 0x000fe20000300000 */
.L_x_1739:
[----:B--2---:R-:W-:Y:S05]  /*c0d0*/  @P1 BRA `(.L_x_1740) ;  /* 0x0000000000081947 */ /* 0x004fea0003800000 */
[----:B------:R-:W2:Y:S02]  /*c0e0*/  SYNCS.PHASECHK.TRANS64.TRYWAIT P1, [UR21+0x28c50], R8 ;  /* 0x028c5008ff0075a7 */ /* 0x000ea40008020155 */
[----:B--2---:R-:W-:Y:S05]  /*c0f0*/  @!P1 BRA `(.L_x_1741) ;  /* 0x0000007c00c89947 */ /* 0x004fea0003800000 */
.L_x_1740:
        /* <DEDUP_REMOVED lines=34> */
.L_x_1742:
[----:B------:R-:W-:Y:S01]  /*c320*/  UIADD3 UR21, UR21, 0x28c60, URZ ;  /* 0x00028c6015157890 */ /* 0x000fe2000fffe03f */
[C---:B------:R-:W-:Y:S01]  /*c330*/  ISETP.GT.AND P1, PT, R12.reuse, UR47, PT ;  /* 0x0000002f0c007c0c */ /* 0x040fe2000bf24270 */
[----:B------:R-:W-:Y:S01]  /*c340*/  UMOV UR22, UR38 ;  /* 0x0000002600167c82 */ /* 0x000fe20008000000 */
[----:B------:R-:W-:Y:S01]  /*c350*/  VIADD R12, R12, 0xffffffff ;  /* 0xffffffff0c0c7836 */ /* 0x000fe20000000000 */
[----:B------:R-:W-:Y:S01]  /*c360*/  UPRMT UR21, UR40, 0x654, UR21 ;  /* 0x0000065428157896 */ /* 0x000fe20008000015 */
[----:B0-----:R-:W-:Y:S02]  /*c370*/  IMAD.MOV.U32 R9, RZ, RZ, R6 ;  /* 0x000000ffff097224 */ /* 0x001fe400078e0006 */
[----:B------:R-:W-:-:S06]  /*c380*/  IMAD.MOV.U32 R10, RZ, RZ, R5 ;  /* 0x000000ffff0a7224 */ /* 0x000fcc00078e0005 */
[----:B------:R-:W-:Y:S01]  /*c390*/  SYNCS.ARRIVE.TRANS64.RED.A1T0 RZ, [UR21], RZ ;  /* 0x000000ffffff79a7 */ /* 0x000fe20008100415 */
[----:B------:R-:W-:Y:S05]  /*c3a0*/  @P1 BRA `(.L_x_1743) ;  /* 0xffffffdc00141947 */ /* 0x000fea000383ffff */
.L_x_1724:
[----:B------:R-:W5:Y:S01]  /*c3b0*/  SHFL.BFLY PT, R0, R3, 0x2, 0x1f ;  /* 0x0c401f0003007f89 */ /* 0x000f6200000e0000 */
[----:B------:R-:W-:Y:S01]  /*c3c0*/  IMAD.MOV R13, RZ, RZ, -R17 ;  /* 0x000000ffff0d7224 */ /* 0x000fe200078e0a11 */
[----:B-12---:R-:W-:Y:S01]  /*c3d0*/  MOV R8, UR10 ;  /* 0x0000000a00087c02 */ /* 0x006fe20008000f00 */
[----:B------:R-:W-:Y:S01]  /*c3e0*/  IMAD.U32 R12, RZ, RZ, UR10 ;  /* 0x0000000aff0c7e24 */ /* 0x000fe2000f8e00ff */
[----:B0-----:R-:W0:Y:S01]  /*c3f0*/  SHFL.BFLY PT, R9, R4, 0x2, 0x1f ;  /* 0x0c401f0004097f89 */ /* 0x001e2200000e0000 */
[----:B------:R-:W-:Y:S01]  /*c400*/  UIADD3 UR36, UR36, 0x1, URZ ;  /* 0x0000000124247890 */ /* 0x000fe2000fffe03f */
[----:B------:R-:W-:Y:S08]  /*c410*/  BAR.ARV 0x8, 0x100 ;  /* 0x0204000000007b1d */ /* 0x000ff00000002000 */
[----:B------:R-:W-:Y:S01]  /*c420*/  BAR.SYNC.DEFER_BLOCKING 0xf, 0x100 ;  /* 0x03c4000000007b1d */ /* 0x000fe20000010000 */
[----:B------:R-:W-:Y:S01]  /*c430*/  ISETP.NE.AND P0, PT, R2, R13, PT ;  /* 0x0000000d0200720c */ /* 0x000fe20003f05270 */
[----:B-----5:R-:W-:Y:S01]  /*c440*/  FADD.FTZ R7, R0, R3 ;  /* 0x0000000300077221 */ /* 0x020fe20000010000 */
[----:B------:R-:W-:Y:S01]  /*c450*/  IMAD.U32 R3, RZ, RZ, UR38 ;  /* 0x00000026ff037e24 */ /* 0x000fe2000f8e00ff */
[----:B------:R-:W-:Y:S01]  /*c460*/  UIADD3 UR38, UR38, 0x1, URZ ;  /* 0x0000000126267890 */ /* 0x000fe2000fffe03f */
[----:B0-----:R-:W-:-:S02]  /*c470*/  FADD.FTZ R9, R9, R4 ;  /* 0x0000000409097221 */ /* 0x001fc40000010000 */
[----:B------:R-:W0:Y:S01]  /*c480*/  SHFL.BFLY PT, R0, R7, 0x1, 0x1f ;  /* 0x0c201f0007007f89 */ /* 0x000e2200000e0000 */
[----:B------:R-:W-:Y:S01]  /*c490*/  IMAD.MOV.U32 R4, RZ, RZ, RZ ;  /* 0x000000ffff047224 */ /* 0x000fe200078e00ff */
[----:B------:R-:W-:-:S05]  /*c4a0*/  UISETP.NE.AND UP0, UPT, UR38, 0x2, UPT ;  /* 0x000000022600788c */ /* 0x000fca000bf05270 */
[----:B------:R-:W-:Y:S01]  /*c4b0*/  @!P0 IMAD R3, R3, 0x40, R16 ;  /* 0x0000004003038824 */ /* 0x000fe200078e0210 */
[----:B------:R-:W1:Y:S01]  /*c4c0*/  SHFL.BFLY PT, R10, R9, 0x1, 0x1f ;  /* 0x0c201f00090a7f89 */ /* 0x000e6200000e0000 */
[----:B------:R-:W-:Y:S02]  /*c4d0*/  USEL UR4, URZ, 0x1, UP0 ;  /* 0x000000013f047887 */ /* 0x000fe40008000000 */
[----:B------:R-:W-:Y:S02]  /*c4e0*/  USEL UR38, UR38, URZ, UP0 ;  /* 0x0000003f26267287 */ /* 0x000fe40008000000 */
[----:B------:R-:W-:Y:S01]  /*c4f0*/  ULOP3.LUT UR37, UR37, UR4, URZ, 0x3c, !UPT ;  /* 0x0000000425257292 */ /* 0x000fe2000f8e3c3f */
[----:B0-----:R-:W-:Y:S01]  /*c500*/  FADD.FTZ R11, R7, R0 ;  /* 0x00000000070b7221 */ /* 0x001fe20000010000 */
[----:B------:R-:W-:Y:S02]  /*c510*/  IMAD.MOV.U32 R0, RZ, RZ, RZ ;  /* 0x000000ffff007224 */ /* 0x000fe400078e00ff */
[----:B-1----:R-:W-:-:S02]  /*c520*/  FADD.FTZ R10, R9, R10 ;  /* 0x0000000a090a7221 */ /* 0x002fc40000010000 */
[----:B------:R-:W-:Y:S02]  /*c530*/  FSETP.NE.FTZ.AND P1, PT, R11, RZ, PT ;  /* 0x000000ff0b00720b */ /* 0x000fe40003f35000 */
[----:B------:R-:W-:Y:S01]  /*c540*/  @!P0 LEA R9, R3, UR42, 0x2 ;  /* 0x0000002a03098c11 */ /* 0x000fe2000f8e10ff */
[----:B------:R-:W-:Y:S01]  /*c550*/  IMAD.MOV.U32 R3, RZ, RZ, -0x800000 ;  /* 0xff800000ff037424 */ /* 0x000fe200078e00ff */
[----:B------:R-:W-:-:S09]  /*c560*/  FSETP.NE.FTZ.AND P2, PT, R10, RZ, PT ;  /* 0x000000ff0a00720b */ /* 0x000fd20003f55000 */
[----:B------:R-:W0:Y:S01]  /*c570*/  @P1 MUFU.RCP R0, R11 ;  /* 0x0000000b00001308 */ /* 0x000e220000001000 */
[----:B------:R-:W-:-:S07]  /*c580*/  @P1 FMUL.FTZ R8, R8, 0.69314718246459960938 ;  /* 0x3f31721808081820 */ /* 0x000fce0000410000 */
        /* <DEDUP_REMOVED lines=18> */
[----:B--2---:R-:W-:Y:S01]  /*c6b0*/  @P1 FMUL.FTZ R11, R11, 0.69314718246459960938 ;  /* 0x3f3172180b0b1820 */ /* 0x004fe20000410000 */
[-C--:B------:R-:W-:Y:S01]  /*c6c0*/  FMUL.FTZ R197, R49, R0.reuse ;  /* 0x0000000031c57220 */ /* 0x080fe20000410000 */
[----:B-1----:R-:W-:Y:S01]  /*c6d0*/  @P2 FMUL.FTZ R9, R12, 0.69314718246459960938 ;  /* 0x3f3172180c092820 */ /* 0x002fe20000410000 */
[-C--:B------:R-:W-:Y:S01]  /*c6e0*/  FMUL.FTZ R198, R52, R0.reuse ;  /* 0x0000000034c67220 */ /* 0x080fe20000410000 */
[-C--:B------:R-:W-:Y:S01]  /*c6f0*/  FMUL.FTZ R195, R53, R0.reuse ;  /* 0x0000000035c37220 */ /* 0x080fe20000410000 */
[-C--:B------:R-:W-:Y:S01]  /*c700*/  FMUL.FTZ R196, R56, R0.reuse ;  /* 0x0000000038c47220 */ /* 0x080fe20000410000 */
[-C--:B------:R-:W-:Y:S01]  /*c710*/  FMUL.FTZ R193, R57, R0.reuse ;  /* 0x0000000039c17220 */ /* 0x080fe20000410000 */
[-C--:B------:R-:W-:Y:S01]  /*c720*/  FMUL.FTZ R194, R60, R0.reuse ;  /* 0x000000003cc27220 */ /* 0x080fe20000410000 */
[----:B0-----:R-:W-:Y:S01]  /*c730*/  @P2 FMUL.FTZ R10, R10, 0.69314718246459960938 ;  /* 0x3f3172180a0a2820 */ /* 0x001fe20000410000 */
        /* <DEDUP_REMOVED lines=14> */
[-C--:B----4-:R-:W-:Y:S01]  /*c820*/  FMUL.FTZ R170, R89, R0.reuse ;  /* 0x0000000059aa7220 */ /* 0x090fe20000410000 */
[-C--:B------:R-:W-:Y:S01]  /*c830*/  FMUL.FTZ R171, R92, R0.reuse ;  /* 0x000000005cab7220 */ /* 0x080fe20000410000 */
[-C--:B------:R-:W-:Y:S01]  /*c840*/  FMUL.FTZ R168, R93, R0.reuse ;  /* 0x000000005da87220 */ /* 0x080fe20000410000 */
[-C--:B------:R-:W-:Y:S01]  /*c850*/  FMUL.FTZ R169, R96, R0.reuse ;  /* 0x0000000060a97220 */ /* 0x080fe20000410000 */
        /* <DEDUP_REMOVED lines=27> */
[----:B------:R-:W-:Y:S01]  /*ca10*/  IMAD.MOV.U32 R0, RZ, RZ, -0x800000 ;  /* 0xff800000ff007424 */ /* 0x000fe200078e00ff */
[----:B------:R-:W-:Y:S01]  /*ca20*/  PLOP3.LUT P0, PT, PT, PT, PT, 0x8, 0x0 ;  /* 0x000000000000781c */ /* 0x000fe20003f0e170 */
        /* <DEDUP_REMOVED lines=67> */
.L_x_1649:
[----:B------:R-:W0:Y:S08]  /*ce60*/  S2UR UR40, SR_CgaCtaId ;  /* 0x00000000002879c3 */ /* 0x000e300000008800 */
[----:B------:R-:W-:Y:S06]  /*ce70*/  BAR.SYNC.DEFER_BLOCKING 0x5, 0x180 ;  /* 0x0146000000007b1d */ /* 0x000fec0000010000 */
[----:B------:R-:W-:Y:S01]  /*ce80*/  UMOV UR42, 0x400 ;  /* 0x00000400002a7882 */ /* 0x000fe20000000000 */
[----:B------:R-:W-:Y:S01]  /*ce90*/  BSSY B0, `(.L_x_1744) ;  /* 0x00002a9000007945 */ /* 0x000fe20003800000 */
[----:B0-----:R-:W-:-:S09]  /*cea0*/  ULEA UR42, UR40, UR42, 0x18 ;  /* 0x0000002a282a7291 */ /* 0x001fd2000f8ec03f */
[----:B------:R-:W0:Y:S02]  /*ceb0*/  LDS R4, [UR42+0x28cd0] ;  /* 0x028cd02aff047984 */ /* 0x000e240008000800 */
[----:B0-----:R-:W-:Y:S01]  /*cec0*/  R2UR UR4, R4 ;  /* 0x00000000040472ca */ /* 0x001fe200000e0000 */
[----:B------:R-:W-:Y:S06]  /*ced0*/  BAR.ARV 0x4, 0x180 ;  /* 0x0106000000007b1d */ /* 0x000fec0000002000 */
[----:B------:R-:W-:Y:S08]  /*cee0*/  @P0 BRA `(.L_x_1745) ;  /* 0x0000001c00900947 */ /* 0x000ff00003800000 */
[----:B------:R-:W0:Y:S01]  /*cef0*/  S2UR UR5, SR_SWINHI ;  /* 0x00000000000579c3 */ /* 0x000e220000002f00 */
[----:B------:R-:W-:-:S07]  /*cf00*/  IMAD R9, R212, 0x40, R184 ;  /* 0x00000040d4097824 */ /* 0x000fce00078e02b8 */
[----:B------:R-:W-:Y:S01]  /*cf10*/  BAR.SYNC.DEFER_BLOCKING 0x1, 0x100 ;  /* 0x0044000000007b1d */ /* 0x000fe20000010000 */
[----:B------:R-:W-:Y:S01]  /*cf20*/  F2FP.BF16.F32.PACK_AB R6, R7, R208 ;  /* 0x000000d00706723e */ /* 0x000fe200000010ff */
[----:B------:R-:W-:Y:S01]  /*cf30*/  USHF.R.S32.HI UR12, URZ, 0x1f, UR45 ;  /* 0x0000001f3f0c7899 */ /* 0x000fe2000801142d */
[----:B------:R-:W-:Y:S01]  /*cf40*/  F2FP.BF16.F32.PACK_AB R7, R31, R30 ;  /* 0x0000001e1f07723e */ /* 0x000fe200000010ff */
[----:B------:R-:W-:Y:S01]  /*cf50*/  USHF.R.S32.HI UR13, URZ, 0x1f, UR43 ;  /* 0x0000001f3f0d7899 */ /* 0x000fe2000801142b */
        /* <DEDUP_REMOVED lines=15> */
[----:B------:R-:W-:-:S02]  /*d050*/  F2FP.BF16.F32.PACK_AB R145, R147, R146 ;  /* 0x000000929391723e */ /* 0x000fc400000010ff */
[----:B------:R-:W-:Y:S01]  /*d060*/  F2FP.BF16.F32.PACK_AB R146, R149, R148 ;  /* 0x000000949592723e */ /* 0x000fe200000010ff */
[----:B------:R-:W-:Y:S01]  /*d070*/  IMAD.WIDE R4, R216, 0x2, R96 ;  /* 0x00000002d8047825 */ /* 0x000fe200078e0260 */
[----:B------:R-:W-:-:S03]  /*d080*/  F2FP.BF16.F32.PACK_AB R147, R151, R150 ;  /* 0x000000969793723e */ /* 0x000fc600000010ff */
[----:B------:R-:W-:Y:S01]  /*d090*/  IMAD.WIDE R96, R9, 0x2, R96 ;  /* 0x0000000209607825 */ /* 0x000fe200078e0260 */
[C---:B------:R-:W-:Y:S02]  /*d0a0*/  IADD3 R25, P2, R4.reuse, 0x60, RZ ;  /* 0x0000006004197810 */ /* 0x040fe40007f5e0ff */
[----:B------:R-:W-:Y:S02]  /*d0b0*/  IADD3 R29, P1, R4, 0x2000, RZ ;  /* 0x00002000041d7810 */ /* 0x000fe40007f3e0ff */
[----:B------:R-:W-:Y:S02]  /*d0c0*/  LOP3.LUT R24, R25, 0x380, RZ, 0xc0, !PT ;  /* 0x0000038019187812 */ /* 0x000fe400078ec0ff */
[----:B------:R-:W-:Y:S02]  /*d0d0*/  LOP3.LUT R28, R29, 0x380, RZ, 0xc0, !PT ;  /* 0x000003801d1c7812 */ /* 0x000fe400078ec0ff */
[----:B------:R-:W-:Y:S02]  /*d0e0*/  SHF.R.U64 R24, R24, 0x3, RZ ;  /* 0x0000000318187819 */ /* 0x000fe400000012ff */
[----:B------:R-:W-:-:S02]  /*d0f0*/  SHF.R.U64 R28, R28, 0x3, RZ ;  /* 0x000000031c1c7819 */ /* 0x000fc400000012ff */
[----:B------:R-:W-:Y:S01]  /*d100*/  LOP3.LUT R24, R24, R25, RZ, 0x3c, !PT ;  /* 0x0000001918187212 */ /* 0x000fe200078e3cff */
[----:B------:R-:W-:Y:S01]  /*d110*/  IMAD.X R25, RZ, RZ, R5, P2 ;  /* 0x000000ffff197224 */ /* 0x000fe200010e0605 */
[C---:B------:R-:W-:Y:S02]  /*d120*/  IADD3 R131, P2, R4.reuse, 0x4040, RZ ;  /* 0x0000404004837810 */ /* 0x040fe40007f5e0ff */
[C---:B------:R-:W-:Y:S02]  /*d130*/  IADD3 R13, P4, R4.reuse, 0x20, RZ ;  /* 0x00000020040d7810 */ /* 0x040fe40007f9e0ff */
[----:B------:R-:W-:Y:S02]  /*d140*/  LOP3.LUT R130, R131, 0x380, RZ, 0xc0, !PT ;  /* 0x0000038083827812 */ /* 0x000fe400078ec0ff */
[----:B------:R-:W-:Y:S02]  /*d150*/  IADD3 R15, P3, R4, 0x40, RZ ;  /* 0x00000040040f7810 */ /* 0x000fe40007f7e0ff */
[----:B------:R-:W-:-:S02]  /*d160*/  SHF.R.U64 R130, R130, 0x3, RZ ;  /* 0x0000000382827819 */ /* 0x000fc400000012ff */
[----:B------:R-:W-:Y:S01]  /*d170*/  LOP3.LUT R28, R28, R29, RZ, 0x3c, !PT ;  /* 0x0000001d1c1c7212 */ /* 0x000fe200078e3cff */
[----:B------:R-:W-:Y:S01]  /*d180*/  IMAD.X R29, RZ, RZ, R5, P1 ;  /* 0x000000ffff1d7224 */ /* 0x000fe200008e0605 */
[----:B------:R-:W-:Y:S02]  /*d190*/  LOP3.LUT R130, R130, R131, RZ, 0x3c, !PT ;  /* 0x0000008382827212 */ /* 0x000fe400078e3cff */
[----:B------:R-:W-:Y:S02]  /*d1a0*/  LOP3.LUT R12, R13, 0x380, RZ, 0xc0, !PT ;  /* 0x000003800d0c7812 */ /* 0x000fe400078ec0ff */
[----:B------:R-:W-:Y:S02]  /*d1b0*/  LOP3.LUT R14, R15, 0x380, RZ, 0xc0, !PT ;  /* 0x000003800f0e7812 */ /* 0x000fe400078ec0ff */
[----:B------:R-:W-:Y:S02]  /*d1c0*/  IADD3 R135, P1, R4, 0x4060, RZ ;  /* 0x0000406004877810 */ /* 0x000fe40007f3e0ff */
[----:B------:R-:W-:-:S02]  /*d1d0*/  IADD3.X R131, RZ, R5, RZ, P2, !PT ;  /* 0x00000005ff837210 */ /* 0x000fc400017fe4ff */
[----:B------:R-:W-:Y:S02]  /*d1e0*/  IADD3 R33, P2, R96, 0x2000, RZ ;  /* 0x0000200060217810 */ /* 0x000fe40007f5e0ff */
[----:B------:R-:W-:Y:S02]  /*d1f0*/  SHF.R.U64 R12, R12, 0x3, RZ ;  /* 0x000000030c0c7819 */ /* 0x000fe400000012ff */
[----:B------:R-:W-:Y:S02]  /*d200*/  SHF.R.U64 R14, R14, 0x3, RZ ;  /* 0x000000030e0e7819 */ /* 0x000fe400000012ff */
[----:B------:R-:W-:Y:S02]  /*d210*/  LOP3.LUT R134, R135, 0x380, RZ, 0xc0, !PT ;  /* 0x0000038087867812 */ /* 0x000fe400078ec0ff */
[----:B------:R-:W-:Y:S02]  /*d220*/  LOP3.LUT R32, R33, 0x380, RZ, 0xc0, !PT ;  /* 0x0000038021207812 */ /* 0x000fe400078ec0ff */
[----:B------:R-:W-:Y:S01]  /*d230*/  LOP3.LUT R12, R12, R13, RZ, 0x3c, !PT ;  /* 0x0000000d0c0c7212 */ /* 0x000fe200078e3cff */
[--C-:B------:R-:W-:Y:S01]  /*d240*/  IMAD.X R13, RZ, RZ, R5.reuse, P4 ;  /* 0x000000ffff0d7224 */ /* 0x100fe200020e0605 */
[----:B------:R-:W-:Y:S01]  /*d250*/  LOP3.LUT R14, R14, R15, RZ, 0x3c, !PT ;  /* 0x0000000f0e0e7212 */ /* 0x000fe200078e3cff */
[----:B------:R-:W-:Y:S01]  /*d260*/  IMAD.X R15, RZ, RZ, R5, P3 ;  /* 0x000000ffff0f7224 */ /* 0x000fe200018e0605 */
[----:B------:R-:W-:-:S02]  /*d270*/  SHF.R.U64 R134, R134, 0x3, RZ ;  /* 0x0000000386867819 */ /* 0x000fc400000012ff */
[----:B------:R-:W-:Y:S02]  /*d280*/  SHF.R.U64 R32, R32, 0x3, RZ ;  /* 0x0000000320207819 */ /* 0x000fe400000012ff */
[C---:B------:R-:W-:Y:S02]  /*d290*/  IADD3 R49, P0, R4.reuse, 0x2020, RZ ;  /* 0x0000202004317810 */ /* 0x040fe40007f1e0ff */
[C---:B------:R-:W-:Y:S02]  /*d2a0*/  IADD3 R65, P6, R4.reuse, 0x2040, RZ ;  /* 0x0000204004417810 */ /* 0x040fe40007fde0ff */
[C---:B------:R-:W-:Y:S02]  /*d2b0*/  IADD3 R101, P5, R4.reuse, 0x2060, RZ ;  /* 0x0000206004657810 */ /* 0x040fe40007fbe0ff */
[C---:B------:R-:W-:Y:S02]  /*d2c0*/  IADD3 R123, P4, R4.reuse, 0x4000, RZ ;  /* 0x00004000047b7810 */ /* 0x040fe40007f9e0ff */
[----:B------:R-:W-:-:S02]  /*d2d0*/  IADD3 R127, P3, R4, 0x4020, RZ ;  /* 0x00004020047f7810 */ /* 0x000fc40007f7e0ff */
[----:B------:R-:W-:Y:S01]  /*d2e0*/  LOP3.LUT R134, R134, R135, RZ, 0x3c, !PT ;  /* 0x0000008786867212 */ /* 0x000fe200078e3cff */
[----:B------:R-:W-:Y:S01]  /*d2f0*/  IMAD.X R135, RZ, RZ, R5, P1 ;  /* 0x000000ffff877224 */ /* 0x000fe200008e0605 */
[----:B------:R-:W-:Y:S01]  /*d300*/  LOP3.LUT R32, R32, R33, RZ, 0x3c, !PT ;  /* 0x0000002120207212 */ /* 0x000fe200078e3cff */
[----:B------:R-:W-:Y:S01]  /*d310*/  IMAD.X R33, RZ, RZ, R97, P2 ;  /* 0x000000ffff217224 */ /* 0x000fe200010e0661 */
[----:B------:R-:W-:Y:S02]  /*d320*/  LOP3.LUT R48, R49, 0x380, RZ, 0xc0, !PT ;  /* 0x0000038031307812 */ /* 0x000fe400078ec0ff */
[----:B------:R-:W-:Y:S02]  /*d330*/  LOP3.LUT R64, R65, 0x380, RZ, 0xc0, !PT ;  /* 0x0000038041407812 */ /* 0x000fe400078ec0ff */
[----:B------:R-:W-:Y:S02]  /*d340*/  LOP3.LUT R100, R101, 0x380, RZ, 0xc0, !PT ;  /* 0x0000038065647812 */ /* 0x000fe400078ec0ff */
[----:B------:R-:W-:-:S02]  /*d350*/  LOP3.LUT R122, R123, 0x380, RZ, 0xc0, !PT ;  /* 0x000003807b7a7812 */ /* 0x000fc400078ec0ff */
[----:B------:R-:W-:Y:S02]  /*d360*/  LOP3.LUT R126, R127, 0x380, RZ, 0xc0, !PT ;  /* 0x000003807f7e7812 */ /* 0x000fe400078ec0ff */
[C---:B------:R-:W-:Y:S02]  /*d370*/  IADD3 R37, P1, R96.reuse, 0x3000, RZ ;  /* 0x0000300060257810 */ /* 0x040fe40007f3e0ff */
[----:B------:R-:W-:Y:S02]  /*d380*/  IADD3 R69, P2, R96, 0x9000, RZ ;  /* 0x0000900060457810 */ /* 0x000fe40007f5e0ff */
[----:B------:R-:W-:Y:S02]  /*d390*/  SHF.R.U64 R48, R48, 0x3, RZ ;  /* 0x0000000330307819 */ /* 0x000fe400000012ff */
[----:B------:R-:W-:Y:S02]  /*d3a0*/  SHF.R.U64 R64, R64, 0x3, RZ ;  /* 0x0000000340407819 */ /* 0x000fe400000012ff */
[----:B------:R-:W-:-:S02]  /*d3b0*/  SHF.R.U64 R100, R100, 0x3, RZ ;  /* 0x0000000364647819 */ /* 0x000fc400000012ff */
[----:B------:R-:W-:Y:S02]  /*d3c0*/  SHF.R.U64 R122, R122, 0x3, RZ ;  /* 0x000000037a7a7819 */ /* 0x000fe400000012ff */
[----:B------:R-:W-:Y:S02]  /*d3d0*/  SHF.R.U64 R126, R126, 0x3, RZ ;  /* 0x000000037e7e7819 */ /* 0x000fe400000012ff */
[----:B------:R-:W-:Y:S02]  /*d3e0*/  LOP3.LUT R36, R37, 0x380, RZ, 0xc0, !PT ;  /* 0x0000038025247812 */ /* 0x000fe400078ec0ff */
[----:B------:R-:W-:Y:S02]  /*d3f0*/  LOP3.LUT R68, R69, 0x380, RZ, 0xc0, !PT ;  /* 0x0000038045447812 */ /* 0x000fe400078ec0ff */
        /* <DEDUP_REMOVED lines=15> */
[----:B------:R-:W-:Y:S02]  /*d4f0*/  IADD3 R11, P4, R4, 0x6060, RZ ;  /* 0x00006060040b7810 */ /* 0x000fe40007f9e0ff */
[----:B------:R-:W-:-:S02]  /*d500*/  IADD3 R21, P3, R96, 0x1000, RZ ;  /* 0x0000100060157810 */ /* 0x000fc40007f7e0ff */
[----:B------:R-:W-:Y:S01]  /*d510*/  LOP3.LUT R36, R36, R37, RZ, 0x3c, !PT ;  /* 0x0000002524247212 */ /* 0x000fe200078e3cff */
[----:B------:R-:W-:Y:S01]  /*d520*/  IMAD.X R37, RZ, RZ, R97, P1 ;  /* 0x000000ffff257224 */ /* 0x000fe200008e0661 */
[----:B------:R-:W-:Y:S02]  /*d530*/  LOP3.LUT R68, R68, R69, RZ, 0x3c, !PT ;  /* 0x0000004544447212 */ /* 0x000fe400078e3cff */
[----:B------:R-:W-:Y:S02]  /*d540*/  LOP3.LUT R138, R139, 0x380, RZ, 0xc0, !PT ;  /* 0x000003808b8a7812 */ /* 0x000fe400078ec0ff */
[----:B------:R-:W-:Y:S02]  /*d550*/  LOP3.LUT R142, R143, 0x380, RZ, 0xc0, !PT ;  /* 0x000003808f8e7812 */ /* 0x000fe400078ec0ff */
[----:B------:R-:W-:Y:S02]  /*d560*/  LOP3.LUT R8, R9, 0x380, RZ, 0xc0, !PT ;  /* 0x0000038009087812 */ /* 0x000fe400078ec0ff */
[----:B------:R-:W-:-:S02]  /*d570*/  LOP3.LUT R10, R11, 0x380, RZ, 0xc0, !PT ;  /* 0x000003800b0a7812 */ /* 0x000fc400078ec0ff */
[----:B------:R-:W-:Y:S02]  /*d580*/  LOP3.LUT R20, R21, 0x380, RZ, 0xc0, !PT ;  /* 0x0000038015147812 */ /* 0x000fe400078ec0ff */
[----:B------:R-:W-:Y:S02]  /*d590*/  IADD3 R73, P1, R96, 0xa000, RZ ;  /* 0x0000a00060497810 */ /* 0x000fe40007f3e0ff */
[----:B------:R-:W-:Y:S02]  /*d5a0*/  LOP3.LUT R69, R4, 0x380, RZ, 0xc0, !PT ;  /* 0x0000038004457812 */ /* 0x000fe400078ec0ff */
[----:B------:R-:W-:Y:S02]  /*d5b0*/  SHF.R.U64 R138, R138, 0x3, RZ ;  /* 0x000000038a8a7819 */ /* 0x000fe400000012ff */
[----:B------:R-:W-:Y:S02]  /*d5c0*/  SHF.R.U64 R142, R142, 0x3, RZ ;  /* 0x000000038e8e7819 */ /* 0x000fe400000012ff */
[----:B------:R-:W-:-:S02]  /*d5d0*/  SHF.R.U64 R8, R8, 0x3, RZ ;  /* 0x0000000308087819 */ /* 0x000fc400000012ff */
[----:B------:R-:W-:Y:S02]  /*d5e0*/  SHF.R.U64 R10, R10, 0x3, RZ ;  /* 0x000000030a0a7819 */ /* 0x000fe400000012ff */
[----:B------:R-:W-:Y:S02]  /*d5f0*/  SHF.R.U64 R20, R20, 0x3, RZ ;  /* 0x0000000314147819 */ /* 0x000fe400000012ff */
[----:B------:R-:W-:Y:S02]  /*d600*/  LOP3.LUT R72, R73, 0x380, RZ, 0xc0, !PT ;  /* 0x0000038049487812 */ /* 0x000fe400078ec0ff */
        /* <DEDUP_REMOVED lines=9> */
[----:B------:R-:W-:Y:S01]  /*d6a0*/  LOP3.LUT R20, R20, R21, RZ, 0x3c, !PT ;  /* 0x0000001514147212 */ /* 0x000fe200078e3cff */
[----:B------:R-:W-:Y:S01]  /*d6b0*/  IMAD.X R21, RZ, RZ, R97, P3 ;  /* 0x000000ffff157224 */ /* 0x000fe200018e0661 */
[----:B------:R-:W-:-:S02]  /*d6c0*/  SHF.R.U64 R72, R72, 0x3, RZ ;  /* 0x0000000348487819 */ /* 0x000fc400000012ff */
[----:B------:R-:W-:Y:S01]  /*d6d0*/  LOP3.LUT R4, R69, R4, RZ, 0x3c, !PT ;  /* 0x0000000445047212 */ /* 0x000fe200078e3cff */
[----:B------:R-:W-:Y:S01]  /*d6e0*/  IMAD.X R69, RZ, RZ, R97, P2 ;  /* 0x000000ffff457224 */ /* 0x000fe200010e0661 */
[C---:B------:R-:W-:Y:S02]  /*d6f0*/  IADD3 R41, P0, R96.reuse, 0x4000, RZ ;  /* 0x0000400060297810 */ /* 0x040fe40007f1e0ff */
[C---:B------:R-:W-:Y:S02]  /*d700*/  IADD3 R45, P6, R96.reuse, 0x5000, RZ ;  /* 0x00005000602d7810 */ /* 0x040fe40007fde0ff */
[C---:B------:R-:W-:Y:S02]  /*d710*/  IADD3 R53, P5, R96.reuse, 0x6000, RZ ;  /* 0x0000600060357810 */ /* 0x040fe40007fbe0ff */
[C---:B------:R-:W-:Y:S02]  /*d720*/  IADD3 R57, P4, R96.reuse, 0x7000, RZ ;  /* 0x0000700060397810 */ /* 0x040fe40007f9e0ff */
[----:B------:R-:W-:-:S02]  /*d730*/  IADD3 R61, P3, R96, 0x8000, RZ ;  /* 0x00008000603d7810 */ /* 0x000fc40007f7e0ff */
[----:B------:R-:W-:Y:S02]  /*d740*/  LOP3.LUT R72, R72, R73, RZ, 0x3c, !PT ;  /* 0x0000004948487212 */ /* 0x000fe400078e3cff */
[----:B------:R-:W-:Y:S01]  /*d750*/  MOV R224, R4 ;  /* 0x0000000400e07202 */ /* 0x000fe20000000f00 */
[----:B------:R-:W0:Y:S01]  /*d760*/  SHFL.IDX PT, R73, R213, RZ, 0x1f ;  /* 0x00001fffd5497589 */ /* 0x000e2200000e0000 */
[----:B------:R-:W-:Y:S02]  /*d770*/  F2FP.BF16.F32.PACK_AB R4, R207, R210 ;  /* 0x000000d2cf04723e */ /* 0x000fe400000010ff */
[----:B------:R-:W-:Y:S02]  /*d780*/  F2FP.BF16.F32.PACK_AB R5, R27, R26 ;  /* 0x0000001a1b05723e */ /* 0x000fe400000010ff */
[----:B------:R-:W-:Y:S02]  /*d790*/  LOP3.LUT R40, R41, 0x380, RZ, 0xc0, !PT ;  /* 0x0000038029287812 */ /* 0x000fe400078ec0ff */
[----:B------:R-:W-:Y:S01]  /*d7a0*/  LOP3.LUT R44, R45, 0x380, RZ, 0xc0, !PT ;  /* 0x000003802d2c7812 */ /* 0x000fe200078ec0ff */
[----:B------:R1:W-:Y:S01]  /*d7b0*/  STSM.16.M88.4 [R224], R4 ;  /* 0x00000004e0007844 */ /* 0x0003e20000000200 */
[----:B------:R-:W-:-:S02]  /*d7c0*/  LOP3.LUT R52, R53, 0x380, RZ, 0xc0, !PT ;  /* 0x0000038035347812 */ /* 0x000fc400078ec0ff */
[----:B------:R-:W-:Y:S02]  /*d7d0*/  LOP3.LUT R56, R57, 0x380, RZ, 0xc0, !PT ;  /* 0x0000038039387812 */ /* 0x000fe400078ec0ff */
[----:B------:R-:W-:Y:S02]  /*d7e0*/  LOP3.LUT R60, R61, 0x380, RZ, 0xc0, !PT ;  /* 0x000003803d3c7812 */ /* 0x000fe400078ec0ff */
[----:B------:R-:W-:Y:S02]  /*d7f0*/  LOP3.LUT R27, R96, 0x380, RZ, 0xc0, !PT ;  /* 0x00000380601b7812 */ /* 0x000fe400078ec0ff */
[----:B------:R-:W-:Y:S02]  /*d800*/  SHF.R.U64 R40, R40, 0x3, RZ ;  /* 0x0000000328287819 */ /* 0x000fe400000012ff */
[----:B------:R-:W-:Y:S02]  /*d810*/  SHF.R.U64 R44, R44, 0x3, RZ ;  /* 0x000000032c2c7819 */ /* 0x000fe400000012ff */
[----:B------:R-:W-:-:S02]  /*d820*/  SHF.R.U64 R52, R52, 0x3, RZ ;  /* 0x0000000334347819 */ /* 0x000fc400000012ff */
[----:B------:R-:W-:Y:S02]  /*d830*/  SHF.R.U64 R56, R56, 0x3, RZ ;  /* 0x0000000338387819 */ /* 0x000fe400000012ff */
[----:B------:R-:W-:Y:S02]  /*d840*/  SHF.R.U64 R60, R60, 0x3, RZ ;  /* 0x000000033c3c7819 */ /* 0x000fe400000012ff */
[----:B------:R-:W-:Y:S02]  /*d850*/  MOV R26, R12 ;  /* 0x0000000c001a7202 */ /* 0x000fe40000000f00 */
[----:B-1----:R-:W-:Y:S02]  /*d860*/  F2FP.BF16.F32.PACK_AB R4, R205, R209 ;  /* 0x000000d1cd04723e */ /* 0x002fe400000010ff */
[----:B------:R-:W-:Y:S02]  /*d870*/  F2FP.BF16.F32.PACK_AB R5, R35, R34 ;  /* 0x000000222305723e */ /* 0x000fe400000010ff */
[----:B------:R-:W-:-:S02]  /*d880*/  F2FP.BF16.F32.PACK_AB R6, R203, R206 ;  /* 0x000000cecb06723e */ /* 0x000fc400000010ff */
[----:B------:R-:W-:Y:S02]  /*d890*/  F2FP.BF16.F32.PACK_AB R7, R39, R38 ;  /* 0x000000262707723e */ /* 0x000fe400000010ff */
        /* <DEDUP_REMOVED lines=11> */
[----:B------:R-:W-:Y:S01]  /*d950*/  MOV R34, R8 ;  /* 0x0000000800227202 */ /* 0x000fe20000000f00 */
[----:B------:R1:W-:Y:S01]  /*d960*/  STSM.16.M88.4 [R26], R4 ;  /* 0x000000041a007844 */ /* 0x0003e20000000200 */
[----:B------:R-:W-:-:S02]  /*d970*/  MOV R35, R10 ;  /* 0x0000000a00237202 */ /* 0x000fc40000000f00 */
[----:B------:R-:W-:Y:S02]  /*d980*/  MOV R152, R14 ;  /* 0x0000000e00987202 */ /* 0x000fe40000000f00 */
[----:B------:R-:W-:Y:S02]  /*d990*/  F2FP.BF16.F32.PACK_AB R8, R201, R204 ;  /* 0x000000ccc908723e */ /* 0x000fe400000010ff */
[----:B------:R-:W-:Y:S02]  /*d9a0*/  F2FP.BF16.F32.PACK_AB R9, R43, R42 ;  /* 0x0000002a2b09723e */ /* 0x000fe400000010ff */
[----:B------:R-:W-:Y:S02]  /*d9b0*/  F2FP.BF16.F32.PACK_AB R10, R199, R202 ;  /* 0x000000cac70a723e */ /* 0x000fe400000010ff */
[----:B------:R-:W-:Y:S02]  /*d9c0*/  F2FP.BF16.F32.PACK_AB R11, R47, R46 ;  /* 0x0000002e2f0b723e */ /* 0x000fe400000010ff */
[----:B------:R-:W-:-:S02]  /*d9d0*/  IADD3 R77, P0, R96, 0xb000, RZ ;  /* 0x0000b000604d7810 */ /* 0x000fc40007f1e0ff */
[C---:B------:R-:W-:Y:S01]  /*d9e0*/  IADD3 R81, P6, R96.reuse, 0xc000, RZ ;  /* 0x0000c00060517810 */ /* 0x040fe20007fde0ff */
[----:B------:R-:W-:Y:S01]  /*d9f0*/  STSM.16.M88.4 [R152], R8 ;  /* 0x0000000898007844 */ /* 0x000fe20000000200 */
[C---:B------:R-:W-:Y:S02]  /*da00*/  IADD3 R85, P5, R96.reuse, 0xd000, RZ ;  /* 0x0000d00060557810 */ /* 0x040fe40007fbe0ff */
[C---:B------:R-:W-:Y:S02]  /*da10*/  IADD3 R89, P4, R96.reuse, 0xe000, RZ ;  /* 0x0000e00060597810 */ /* 0x040fe40007f9e0ff */
[----:B------:R-:W-:Y:S02]  /*da20*/  IADD3 R92, P3, R96, 0xf000, RZ ;  /* 0x0000f000605c7810 */ /* 0x000fe40007f7e0ff */
[----:B------:R-:W-:Y:S02]  /*da30*/  MOV R207, R24 ;  /* 0x0000001800cf7202 */ /* 0x000fe40000000f00 */
[----:B------:R-:W-:-:S02]  /*da40*/  F2FP.BF16.F32.PACK_AB R12, R197, R200 ;  /* 0x000000c8c50c723e */ /* 0x000fc400000010ff */
[----:B------:R-:W-:Y:S02]  /*da50*/  F2FP.BF16.F32.PACK_AB R13, R51, R50 ;  /* 0x00000032330d723e */ /* 0x000fe400000010ff */
[----:B------:R-:W-:Y:S02]  /*da60*/  F2FP.BF16.F32.PACK_AB R14, R195, R198 ;  /* 0x000000c6c30e723e */ /* 0x000fe400000010ff */
[----:B------:R-:W-:Y:S02]  /*da70*/  F2FP.BF16.F32.PACK_AB R15, R55, R54 ;  /* 0x00000036370f723e */ /* 0x000fe400000010ff */
[----:B------:R-:W-:Y:S02]  /*da80*/  LOP3.LUT R96, R27, R96, RZ, 0x3c, !PT ;  /* 0x000000601b607212 */ /* 0x000fe400078e3cff */
[----:B------:R-:W-:Y:S01]  /*da90*/  MOV R208, R28 ;  /* 0x0000001c00d07202 */ /* 0x000fe20000000f00 */
[----:B------:R-:W-:Y:S01]  /*daa0*/  STSM.16.M88.4 [R207], R12 ;  /* 0x0000000ccf007844 */ /* 0x000fe20000000200 */
[----:B-1----:R-:W-:-:S02]  /*dab0*/  F2FP.BF16.F32.PACK_AB R4, R193, R196 ;  /* 0x000000c4c104723e */ /* 0x002fc400000010ff */
[----:B------:R-:W-:Y:S02]  /*dac0*/  F2FP.BF16.F32.PACK_AB R5, R59, R58 ;  /* 0x0000003a3b05723e */ /* 0x000fe400000010ff */
[----:B------:R-:W-:Y:S02]  /*dad0*/  F2FP.BF16.F32.PACK_AB R6, R191, R194 ;  /* 0x000000c2bf06723e */ /* 0x000fe400000010ff */
[----:B------:R-:W-:Y:S02]  /*dae0*/  F2FP.BF16.F32.PACK_AB R7, R63, R62 ;  /* 0x0000003e3f07723e */ /* 0x000fe400000010ff */
[----:B------:R-:W-:Y:S02]  /*daf0*/  MOV R48, R48 ;  /* 0x0000003000307202 */ /* 0x000fe40000000f00 */
[----:B------:R-:W-:Y:S01]  /*db00*/  F2FP.BF16.F32.PACK_AB R24, R182, R192 ;  /* 0x000000c0b618723e */ /* 0x000fe200000010ff */
[----:B------:R-:W-:Y:S01]  /*db10*/  STSM.16.M88.4 [R208], R4 ;  /* 0x00000004d0007844 */ /* 0x000fe20000000200 */
[----:B------:R-:W-:-:S02]  /*db20*/  F2FP.BF16.F32.PACK_AB R25, R67, R66 ;  /* 0x000000424319723e */ /* 0x000fc400000010ff */
[----:B------:R-:W-:Y:S02]  /*db30*/  F2FP.BF16.F32.PACK_AB R26, R180, R183 ;  /* 0x000000b7b41a723e */ /* 0x000fe400000010ff */
[----:B------:R-:W-:Y:S02]  /*db40*/  F2FP.BF16.F32.PACK_AB R27, R71, R70 ;  /* 0x00000046471b723e */ /* 0x000fe400000010ff */
[----:B------:R-:W-:Y:S02]  /*db50*/  MOV R64, R64 ;  /* 0x0000004000407202 */ /* 0x000fe40000000f00 */
[----:B------:R-:W-:Y:S01]  /*db60*/  F2FP.BF16.F32.PACK_AB R28, R178, R181 ;  /* 0x000000b5b21c723e */ /* 0x000fe200000010ff */
[----:B------:R1:W-:Y:S01]  /*db70*/  STSM.16.M88.4 [R48], R24 ;  /* 0x0000001830007844 */ /* 0x0003e20000000200 */
[----:B------:R-:W-:Y:S02]  /*db80*/  F2FP.BF16.F32.PACK_AB R29, R75, R74 ;  /* 0x0000004a4b1d723e */ /* 0x000fe400000010ff */
[----:B------:R-:W-:-:S02]  /*db90*/  MOV R100, R100 ;  /* 0x0000006400647202 */ /* 0x000fc40000000f00 */
[----:B------:R-:W-:Y:S01]  /*dba0*/  F2FP.BF16.F32.PACK_AB R49, R83, R82 ;  /* 0x000000525331723e */ /* 0x000fe200000010ff */
[----:B------:R2:W-:Y:S01]  /*dbb0*/  STSM.16.M88.4 [R64], R28 ;  /* 0x0000001c40007844 */ /* 0x0005e20000000200 */
[----:B------:R-:W-:Y:S02]  /*dbc0*/  F2FP.BF16.F32.PACK_AB R50, R172, R175 ;  /* 0x000000afac32723e */ /* 0x000fe400000010ff */
[----:B------:R-:W-:Y:S02]  /*dbd0*/  F2FP.BF16.F32.PACK_AB R51, R87, R86 ;  /* 0x000000565733723e */ /* 0x000fe400000010ff */
[----:B------:R-:W-:Y:S02]  /*dbe0*/  MOV R122, R122 ;  /* 0x0000007a007a7202 */ /* 0x000fe40000000f00 */
[----:B------:R-:W-:Y:S02]  /*dbf0*/  F2FP.BF16.F32.PACK_AB R65, R91, R90 ;  /* 0x0000005a5b41723e */ /* 0x000fe400000010ff */
[----:B------:R-:W-:-:S02]  /*dc00*/  F2FP.BF16.F32.PACK_AB R66, R168, R171 ;  /* 0x000000aba842723e */ /* 0x000fc400000010ff */
[----:B-1----:R-:W-:Y:S02]  /*dc10*/  F2FP.BF16.F32.PACK_AB R48, R174, R177 ;  /* 0x000000b1ae30723e */ /* 0x002fe400000010ff */
[----:B------:R-:W-:Y:S02]  /*dc20*/  F2FP.BF16.F32.PACK_AB R67, R95, R94 ;  /* 0x0000005e5f43723e */ /* 0x000fe400000010ff */
[----:B------:R-:W-:Y:S01]  /*dc30*/  MOV R126, R126 ;  /* 0x0000007e007e7202 */ /* 0x000fe20000000f00 */
[----:B------:R-:W-:Y:S01]  /*dc40*/  STSM.16.M88.4 [R100], R48 ;  /* 0x0000003064007844 */ /* 0x000fe20000000200 */
[----:B--2---:R-:W-:Y:S02]  /*dc50*/  F2FP.BF16.F32.PACK_AB R64, R170, R173 ;  /* 0x000000adaa40723e */ /* 0x004fe400000010ff */
[----:B------:R-:W-:Y:S02]  /*dc60*/  F2FP.BF16.F32.PACK_AB R4, R166, R169 ;  /* 0x000000a9a604723e */ /* 0x000fe400000010ff */
[----:B------:R-:W-:Y:S01]  /*dc70*/  F2FP.BF16.F32.PACK_AB R5, R99, R98 ;  /* 0x000000626305723e */ /* 0x000fe200000010ff */
[----:B------:R1:W-:Y:S01]  /*dc80*/  STSM.16.M88.4 [R122], R64 ;  /* 0x000000407a007844 */ /* 0x0003e20000000200 */
        /* <DEDUP_REMOVED lines=8> */
[----:B0-----:R-:W-:Y:S01]  /*dd10*/  ISETP.NE.AND P2, PT, R73, RZ, PT ;  /* 0x000000ff4900720c */ /* 0x001fe20003f45270 */
[----:B------:R-:W-:Y:S01]  /*dd20*/  IMAD.X R73, RZ, RZ, R97, P1 ;  /* 0x000000ffff497224 */ /* 0x000fe200008e0661 */
[----:B------:R-:W-:Y:S01]  /*dd30*/  MOV R134, R134 ;  /* 0x0000008600867202 */ /* 0x000fe20000000f00 */
[----:B------:R0:W-:Y:S01]  /*dd40*/  STSM.16.M88.4 [R130], R8 ;  /* 0x0000000882007844 */ /* 0x0001e20000000200 */
[----:B------:R-:W-:Y:S02]  /*dd50*/  MOV R138, R138 ;  /* 0x0000008a008a7202 */ /* 0x000fe40000000f00 */
[----:B-1----:R-:W-:Y:S01]  /*dd60*/  F2FP.BF16.F32.PACK_AB R122, R125, R124 ;  /* 0x0000007c7d7a723e */ /* 0x002fe200000010ff */
[----:B------:R1:W-:Y:S01]  /*dd70*/  STSM.16.M88.4 [R134], R112 ;  /* 0x0000007086007844 */ /* 0x0003e20000000200 */
[----:B------:R-:W-:Y:S02]  /*dd80*/  F2FP.BF16.F32.PACK_AB R123, R155, R153 ;  /* 0x000000999b7b723e */ /* 0x000fe400000010ff */
[----:B------:R-:W-:-:S02]  /*dd90*/  MOV R142, R142 ;  /* 0x0000008e008e7202 */ /* 0x000fc40000000f00 */
[----:B------:R-:W-:Y:S01]  /*dda0*/  F2FP.BF16.F32.PACK_AB R131, R161, R160 ;  /* 0x000000a0a183723e */ /* 0x000fe200000010ff */
[----:B------:R1:W-:Y:S01]  /*ddb0*/  STSM.16.M88.4 [R138], R120 ;  /* 0x000000788a007844 */ /* 0x0003e20000000200 */
[----:B--2---:R-:W-:Y:S02]  /*ddc0*/  F2FP.BF16.F32.PACK_AB R4, R137, R136 ;  /* 0x000000888904723e */ /* 0x004fe400000010ff */
[----:B------:R-:W-:Y:S02]  /*ddd0*/  F2FP.BF16.F32.PACK_AB R5, R163, R162 ;  /* 0x000000a2a305723e */ /* 0x000fe400000010ff */
[----:B------:R-:W-:Y:S02]  /*dde0*/  F2FP.BF16.F32.PACK_AB R6, R141, R140 ;  /* 0x0000008c8d06723e */ /* 0x000fe400000010ff */
[----:B0-----:R-:W-:Y:S02]  /*ddf0*/  F2FP.BF16.F32.PACK_AB R130, R133, R132 ;  /* 0x000000848582723e */ /* 0x001fe400000010ff */
[----:B------:R-:W-:-:S02]  /*de00*/  F2FP.BF16.F32.PACK_AB R7, R165, R164 ;  /* 0x000000a4a507723e */ /* 0x000fc400000010ff */
[----:B------:R-:W-:Y:S01]  /*de10*/  LOP3.LUT R76, R77, 0x380, RZ, 0xc0, !PT ;  /* 0x000003804d4c7812 */ /* 0x000fe200078ec0ff */
[----:B------:R1:W-:Y:S01]  /*de20*/  STSM.16.M88.4 [R142], R128 ;  /* 0x000000808e007844 */ /* 0x0003e20000000200 */
[----:B------:R-:W-:Y:S02]  /*de30*/  LOP3.LUT R80, R81, 0x380, RZ, 0xc0, !PT ;  /* 0x0000038051507812 */ /* 0x000fe400078ec0ff */
[----:B------:R-:W-:Y:S01]  /*de40*/  LOP3.LUT R84, R85, 0x380, RZ, 0xc0, !PT ;  /* 0x0000038055547812 */ /* 0x000fe200078ec0ff */
[----:B------:R1:W-:Y:S01]  /*de50*/  STSM.16.M88.4 [R34], R4 ;  /* 0x0000000422007844 */ /* 0x0003e20000000200 */
[----:B------:R-:W-:Y:S02]  /*de60*/  LOP3.LUT R88, R89, 0x380, RZ, 0xc0, !PT ;  /* 0x0000038059587812 */ /* 0x000fe400078ec0ff */
[----:B------:R-:W-:Y:S01]  /*de70*/  LOP3.LUT R93, R92, 0x380, RZ, 0xc0, !PT ;  /* 0x000003805c5d7812 */ /* 0x000fe200078ec0ff */
[----:B------:R1:W-:Y:S01]  /*de80*/  STSM.16.M88.4 [R35], R144 ;  /* 0x0000009023007844 */ /* 0x0003e20000000200 */
[----:B------:R-:W-:-:S02]  /*de90*/  SHF.R.U64 R76, R76, 0x3, RZ ;  /* 0x000000034c4c7819 */ /* 0x000fc400000012ff */
[----:B------:R-:W-:Y:S02]  /*dea0*/  SHF.R.U64 R80, R80, 0x3, RZ ;  /* 0x0000000350507819 */ /* 0x000fe400000012ff */
        /* <DEDUP_REMOVED lines=16> */
[----:B------:R-:W-:Y:S01]  /*dfb0*/  VIADD R10, R185, UR44 ;  /* 0x0000002cb90a7c36 */ /* 0x000fe20008000000 */
[----:B------:R-:W-:Y:S01]  /*dfc0*/  ULDC.64 UR8, c[0x0][0xb90] ;  /* 0x0002e40000087ab9 */ /* 0x000fe20000000a00 */
[----:B------:R-:W-:Y:S01]  /*dfd0*/  ULDC.64 UR10, c[0x0][0xb98] ;  /* 0x0002e600000a7ab9 */ /* 0x000fe20000000a00 */
[----:B------:R-:W-:Y:S01]  /*dfe0*/  UIMAD UR5, UR12, UR8, URZ ;  /* 0x000000080c0572a4 */ /* 0x000fe2000f8e023f */
[----:B------:R-:W-:Y:S01]  /*dff0*/  IMAD.MOV.U32 R4, RZ, RZ, R10 ;  /* 0x000000ffff047224 */ /* 0x000fe200078e000a */
[----:B------:R-:W-:Y:S01]  /*e000*/  UIMAD.WIDE.U32 UR6, UR45, UR8, URZ ;  /* 0x000000082d0672a5 */ /* 0x000fe2000f8e003f */
[----:B------:R-:W-:Y:S01]  /*e010*/  IMAD.MOV R9, RZ, RZ, -R17 ;  /* 0x000000ffff097224 */ /* 0x000fe200078e0a11 */
[----:B------:R-:W-:Y:S01]  /*e020*/  UIMAD UR5, UR45, UR9, UR5 ;  /* 0x000000092d0572a4 */ /* 0x000fe2000f8e0205 */
[----:B------:R-:W-:Y:S01]  /*e030*/  VIADD R13, R16, UR44 ;  /* 0x0000002c100d7c36 */ /* 0x000fe20008000000 */
[----:B------:R-:W-:-:S02]  /*e040*/  UIMAD UR8, UR13, UR10, URZ ;  /* 0x0000000a0d0872a4 */ /* 0x000fc4000f8e023f */
[----:B------:R-:W-:Y:S02]  /*e050*/  UIADD3 UR7, UR7, UR5, URZ ;  /* 0x0000000507077290 */ /* 0x000fe4000fffe03f */
[----:B------:R-:W-:Y:S02]  /*e060*/  UIMAD UR8, UR43, UR11, UR8 ;  /* 0x0000000b2b0872a4 */ /* 0x000fe4000f8e0208 */
[----:B------:R-:W-:Y:S01]  /*e070*/  UIMAD.WIDE.U32 UR6, UR43, UR10, UR6 ;  /* 0x0000000a2b0672a5 */ /* 0x000fe2000f8e0006 */
[----:B------:R-:W-:Y:S01]  /*e080*/  ULDC UR5, c[0x0][0xa88] ;  /* 0x0002a20000057ab9 */ /* 0x000fe20000000800 */
[----:B0-----:R-:W-:-:S13]  /*e090*/  ISETP.NE.AND P0, PT, R8, 0x1, PT ;  /* 0x000000010800780c */ /* 0x001fda0003f05270 */
[----:B------:R-:W0:Y:S08]  /*e0a0*/  @P0 LDC R5, c[0x0][0xbec] ;  /* 0x0002fb00ff050b82 */ /* 0x000e300000000800 */
[----:B------:R-:W1:Y:S01]  /*e0b0*/  @P0 LDC R6, c[0x0][0xbf0] ;  /* 0x0002fc00ff060b82 */ /* 0x000e620000000800 */
[----:B0-----:R-:W-:-:S05]  /*e0c0*/  @P0 IMAD.HI.U32 R5, R10, R5, RZ ;  /* 0x000000050a050227 */ /* 0x001fca00078e00ff */
[----:B-1----:R-:W-:-:S04]  /*e0d0*/  @P0 SHF.R.U32.HI R4, RZ, R6, R5 ;  /* 0x00000006ff040219 */ /* 0x002fc80000011605 */
[--C-:B------:R-:W-:Y:S01]  /*e0e0*/  SHF.R.S32.HI R5, RZ, 0x1f, R4.reuse ;  /* 0x0000001fff057819 */ /* 0x100fe20000011404 */
[----:B------:R-:W-:Y:S01]  /*e0f0*/  IMAD.MOV R7, RZ, RZ, -R4 ;  /* 0x000000ffff077224 */ /* 0x000fe200078e0a04 */
[----:B------:R-:W-:-:S03]  /*e100*/  IADD3 R4, P0, R4, UR6, RZ ;  /* 0x0000000604047c10 */ /* 0x000fc6000ff1e0ff */
[C---:B------:R-:W-:Y:S02]  /*e110*/  IMAD R7, R8.reuse, R7, R10 ;  /* 0x0000000708077224 */ /* 0x040fe400078e020a */
[----:B------:R-:W-:Y:S02]  /*e120*/  IMAD.U32 R10, RZ, RZ, UR8 ;  /* 0x00000008ff0a7e24 */ /* 0x000fe4000f8e00ff */
[----:B------:R-:W-:Y:S01]  /*e130*/  IMAD R8, R8, UR5, RZ ;  /* 0x0000000508087c24 */ /* 0x000fe2000f8e02ff */
[----:B------:R-:W-:Y:S02]  /*e140*/  SHF.R.S32.HI R6, RZ, 0x1f, R7 ;  /* 0x0000001fff067819 */ /* 0x000fe40000011407 */
[----:B------:R-:W-:Y:S01]  /*e150*/  IADD3.X R5, R5, UR7, R10, P0, !PT ;  /* 0x0000000705057c10 */ /* 0x000fe200087fe40a */
[----:B------:R-:W-:Y:S02]  /*e160*/  ULDC.64 UR6, c[0x0][0xb88] ;  /* 0x0002e20000067ab9 */ /* 0x000fe40000000a00 */
[----:B------:R-:W-:-:S02]  /*e170*/  IMAD R6, R6, UR6, RZ ;  /* 0x0000000606067c24 */ /* 0x000fc4000f8e02ff */
[----:B------:R-:W-:-:S04]  /*e180*/  IMAD.WIDE.U32 R4, R7, UR6, R4 ;  /* 0x0000000607047c25 */ /* 0x000fc8000f8e0004 */
        /* <DEDUP_REMOVED lines=15> */
.L_x_1746:
[----:B------:R-:W1:Y:S01]  /*e280*/  LDC R15, c[0x0][0xbe8] ;  /* 0x0002fa00ff0f7b82 */ /* 0x000e620000000800 */
[----:B------:R-:W-:Y:S01]  /*e290*/  ULDC UR10, c[0x0][0xac8] ;  /* 0x0002b200000a7ab9 */ /* 0x000fe20000000800 */
[----:B------:R-:W-:Y:S01]  /*e2a0*/  ULDC.64 UR8, c[0x0][0xae8] ;  /* 0x0002ba0000087ab9 */ /* 0x000fe20000000a00 */
[----:B------:R-:W-:Y:S01]  /*e2b0*/  ISETP.GE.AND P0, PT, R190, UR10, PT ;  /* 0x0000000abe007c0c */ /* 0x000fe2000bf06270 */
[----:B------:R-:W5:Y:S01]  /*e2c0*/  LD.E.128 R96, desc[UR52][R96.64] ;  /* 0x0000003460607980 */ /* 0x000f62000c101d00 */
[----:B------:R-:W-:Y:S02]  /*e2d0*/  ISETP.GE.AND P1, PT, R184, UR10, PT ;  /* 0x0000000ab8007c0c */ /* 0x000fe4000bf26270 */
[----:B0-----:R-:W-:Y:S01]  /*e2e0*/  SEL R3, RZ, 0xffffffff, P0 ;  /* 0xffffffffff037807 */ /* 0x001fe20000000000 */
[----:B------:R0:W5:Y:S01]  /*e2f0*/  LD.E.128 R4, desc[UR52][R20.64] ;  /* 0x0000003414047980 */ /* 0x000162000c101d00 */
[----:B------:R-:W-:Y:S02]  /*e300*/  ISETP.GE.AND P0, PT, R189, UR10, PT ;  /* 0x0000000abd007c0c */ /* 0x000fe4000bf06270 */
[----:B------:R-:W-:Y:S01]  /*e310*/  SEL R0, RZ, 0x1, P1 ;  /* 0x00000001ff007807 */ /* 0x000fe20000800000 */
[----:B------:R-:W-:Y:S01]  /*e320*/  IMAD.SHL.U32 R11, R3, 0x2, RZ ;  /* 0x00000002030b7824 */ /* 0x000fe200078e00ff */
[----:B------:R-:W5:Y:S04]  /*e330*/  LD.E.128 R32, desc[UR52][R32.64] ;  /* 0x0000003420207980 */ /* 0x000f68000c101d00 */
[----:B------:R-:W5:Y:S04]  /*e340*/  LD.E.128 R36, desc[UR52][R36.64] ;  /* 0x0000003424247980 */ /* 0x000f68000c101d00 */
[----:B------:R-:W5:Y:S01]  /*e350*/  LD.E.128 R40, desc[UR52][R40.64] ;  /* 0x0000003428287980 */ /* 0x000f62000c101d00 */
[----:B-1----:R-:W-:-:S03]  /*e360*/  ISETP.NE.AND P2, PT, R15, 0x1, PT ;  /* 0x000000010f00780c */ /* 0x002fc60003f45270 */
[----:B------:R-:W5:Y:S01]  /*e370*/  LD.E.128 R44, desc[UR52][R44.64] ;  /* 0x000000342c2c7980 */ /* 0x000f62000c101d00 */
[----:B------:R-:W-:Y:S02]  /*e380*/  SEL R3, RZ, 0xffffffff, P0 ;  /* 0xffffffffff037807 */ /* 0x000fe40000000000 */
[----:B------:R-:W-:Y:S01]  /*e390*/  LOP3.LUT R0, R11, 0x2, R0, 0xe2, !PT ;  /* 0x000000020b007812 */ /* 0x000fe200078ee200 */
[----:B------:R-:W5:Y:S04]  /*e3a0*/  LD.E.128 R52, desc[UR52][R52.64] ;  /* 0x0000003434347980 */ /* 0x000f68000c101d00 */
[----:B------:R-:W5:Y:S02]  /*e3b0*/  LD.E.128 R56, desc[UR52][R56.64] ;  /* 0x0000003438387980 */ /* 0x000f64000c101d00 */
[----:B------:R-:W1:Y:S01]  /*e3c0*/  @P2 LDC R9, c[0x0][0xbec] ;  /* 0x0002fb00ff092b82 */ /* 0x000e620000000800 */
[----:B------:R-:W-:Y:S01]  /*e3d0*/  IMAD.SHL.U32 R3, R3, 0x4, RZ ;  /* 0x0000000403037824 */ /* 0x000fe200078e00ff */
[----:B------:R-:W-:Y:S01]  /*e3e0*/  ISETP.GE.AND P0, PT, R188, UR10, PT ;  /* 0x0000000abc007c0c */ /* 0x000fe2000bf06270 */
[----:B------:R-:W5:Y:S04]  /*e3f0*/  LD.E.128 R60, desc[UR52][R60.64] ;  /* 0x000000343c3c7980 */ /* 0x000f68000c101d00 */
[----:B------:R-:W5:Y:S01]  /*e400*/  LD.E.128 R68, desc[UR52][R68.64] ;  /* 0x0000003444447980 */ /* 0x000f62000c101d00 */
[----:B------:R-:W2:Y:S01]  /*e410*/  @P2 LDC R11, c[0x0][0xbf0] ;  /* 0x0002fc00ff0b2b82 */ /* 0x000ea20000000800 */
[----:B------:R-:W-:Y:S01]  /*e420*/  LOP3.LUT R3, R3, 0x4, R0, 0xe2, !PT ;  /* 0x0000000403037812 */ /* 0x000fe200078ee200 */
[----:B------:R-:W-:Y:S01]  /*e430*/  IMAD R0, R211, 0x20, R212 ;  /* 0x00000020d3007824 */ /* 0x000fe200078e02d4 */
[----:B------:R-:W-:Y:S01]  /*e440*/  SEL R8, RZ, 0xffffffff, P0 ;  /* 0xffffffffff087807 */ /* 0x000fe20000000000 */
[----:B------:R-:W5:Y:S01]  /*e450*/  LD.E.128 R72, desc[UR52][R72.64] ;  /* 0x0000003448487980 */ /* 0x000f62000c101d00 */
[----:B------:R-:W-:Y:S01]  /*e460*/  ISETP.GE.AND P0, PT, R187, UR10, PT ;  /* 0x0000000abb007c0c */ /* 0x000fe2000bf06270 */
[----:B------:R-:W-:Y:S01]  /*e470*/  UIMAD UR5, UR12, UR8, URZ ;  /* 0x000000080c0572a4 */ /* 0x000fe2000f8e023f */
[----:B------:R-:W-:Y:S01]  /*e480*/  VIADD R14, R0, UR44 ;  /* 0x0000002c000e7c36 */ /* 0x000fe20008000000 */
[----:B------:R-:W5:Y:S01]  /*e490*/  LD.E.128 R76, desc[UR52][R76.64] ;  /* 0x000000344c4c7980 */ /* 0x000f62000c101d00 */
[----:B------:R-:W-:Y:S01]  /*e4a0*/  SEL R0, RZ, 0xffffffff, P0 ;  /* 0xffffffffff007807 */ /* 0x000fe20000000000 */
[----:B------:R-:W-:-:S02]  /*e4b0*/  UIMAD.WIDE.U32 UR6, UR45, UR8, URZ ;  /* 0x000000082d0672a5 */ /* 0x000fc4000f8e003f */
[----:B------:R-:W-:Y:S01]  /*e4c0*/  UIMAD UR5, UR45, UR9, UR5 ;  /* 0x000000092d0572a4 */ /* 0x000fe2000f8e0205 */
[----:B------:R-:W-:Y:S01]  /*e4d0*/  SHF.L.U32 R8, R8, 0x3, RZ ;  /* 0x0000000308087819 */ /* 0x000fe200000006ff */
[----:B------:R-:W-:Y:S01]  /*e4e0*/  IMAD.SHL.U32 R13, R0, 0x10, RZ ;  /* 0x00000010000d7824 */ /* 0x000fe200078e00ff */
[----:B------:R-:W-:Y:S01]  /*e4f0*/  ULDC.64 UR8, c[0x0][0xaf0] ;  /* 0x0002bc0000087ab9 */ /* 0x000fe20000000a00 */
[----:B-1----:R-:W-:Y:S01]  /*e500*/  @P2 IMAD.HI.U32 R0, R14, R9, RZ ;  /* 0x000000090e002227 */ /* 0x002fe200078e00ff */
[----:B------:R-:W-:Y:S01]  /*e510*/  UIADD3 UR7, UR7, UR5, URZ ;  /* 0x0000000507077290 */ /* 0x000fe2000fffe03f */
[----:B------:R-:W-:Y:S01]  /*e520*/  LOP3.LUT R8, R8, 0x8, R3, 0xe2, !PT ;  /* 0x0000000808087812 */ /* 0x000fe200078ee203 */
[----:B------:R-:W-:Y:S01]  /*e530*/  UIMAD UR5, UR13, UR8, URZ ;  /* 0x000000080d0572a4 */ /* 0x000fe2000f8e023f */
[----:B------:R-:W-:Y:S01]  /*e540*/  IMAD.MOV.U32 R3, RZ, RZ, R14 ;  /* 0x000000ffff037224 */ /* 0x000fe200078e000e */
[----:B------:R-:W-:Y:S01]  /*e550*/  UIMAD.WIDE.U32 UR6, UR43, UR8, UR6 ;  /* 0x000000082b0672a5 */ /* 0x000fe2000f8e0006 */
[----:B------:R-:W5:Y:S01]  /*e560*/  LD.E.128 R80, desc[UR52][R80.64] ;  /* 0x0000003450507980 */ /* 0x000f62000c101d00 */
[----:B--2---:R-:W-:Y:S01]  /*e570*/  @P2 SHF.R.U32.HI R3, RZ, R11, R0 ;  /* 0x0000000bff032219 */ /* 0x004fe20000011600 */
[----:B------:R-:W-:Y:S01]  /*e580*/  UIMAD UR5, UR43, UR9, UR5 ;  /* 0x000000092b0572a4 */ /* 0x000fe2000f8e0205 */
[----:B------:R-:W-:Y:S01]  /*e590*/  LOP3.LUT R10, R13, 0x10, R8, 0xe2, !PT ;  /* 0x000000100d0a7812 */ /* 0x000fe200078ee208 */
[----:B------:R-:W5:Y:S01]  /*e5a0*/  LD.E.128 R84, desc[UR52][R84.64] ;  /* 0x0000003454547980 */ /* 0x000f62000c101d00 */
[--C-:B------:R-:W-:Y:S01]  /*e5b0*/  SHF.R.S32.HI R11, RZ, 0x1f, R3.reuse ;  /* 0x0000001fff0b7819 */ /* 0x100fe20000011403 */
[----:B------:R-:W-:Y:S01]  /*e5c0*/  UIADD3 UR5, UR7, UR5, URZ ;  /* 0x0000000507057290 */ /* 0x000fe2000fffe03f */
[----:B------:R-:W-:Y:S01]  /*e5d0*/  ISETP.GE.AND P0, PT, R186, UR10, PT ;  /* 0x0000000aba007c0c */ /* 0x000fe2000bf06270 */
[----:B------:R-:W-:Y:S01]  /*e5e0*/  IMAD.U32 R8, RZ, RZ, UR6 ;  /* 0x00000006ff087e24 */ /* 0x000fe2000f8e00ff */
[----:B------:R-:W5:Y:S01]  /*e5f0*/  LD.E.128 R88, desc[UR52][R88.64] ;  /* 0x0000003458587980 */ /* 0x000f62000c101d00 */
[----:B------:R-:W-:Y:S01]  /*e600*/  IMAD.U32 R9, RZ, RZ, UR7 ;  /* 0x00000007ff097e24 */ /* 0x000fe2000f8e00ff */
[----:B------:R-:W-:Y:S01]  /*e610*/  ULDC.64 UR6, c[0x0][0xae0] ;  /* 0x0002b80000067ab9 */ /* 0x000fe20000000a00 */
[----:B------:R-:W-:Y:S01]  /*e620*/  IMAD.MOV R13, RZ, RZ, -R3 ;  /* 0x000000ffff0d7224 */ /* 0x000fe200078e0a03 */
[----:B------:R-:W-:Y:S01]  /*e630*/  SEL R0, RZ, 0xffffffff, P0 ;  /* 0xffffffffff007807 */ /* 0x000fe20000000000 */
[----:B------:R-:W-:Y:S01]  /*e640*/  IMAD R12, R11, UR6, RZ ;  /* 0x000000060b0c7c24 */ /* 0x000fe2000f8e02ff */
[----:B------:R-:W5:Y:S01]  /*e650*/  LD.E.128 R92, desc[UR52][R92.64] ;  /* 0x000000345c5c7980 */ /* 0x000f62000c101d00 */
[----:B------:R-:W-:Y:S01]  /*e660*/  IMAD R11, R15, R13, R14 ;  /* 0x0000000d0f0b7224 */ /* 0x000fe200078e020e */
[----:B------:R-:W-:Y:S01]  /*e670*/  ISETP.GE.AND P0, PT, R215, UR10, PT ;  /* 0x0000000ad7007c0c */ /* 0x000fe2000bf06270 */
[----:B------:R-:W-:Y:S01]  /*e680*/  IMAD.U32 R9, RZ, RZ, UR5 ;  /* 0x00000005ff097e24 */ /* 0x000fe2000f8e00ff */
[----:B------:R-:W-:Y:S01]  /*e690*/  @!PT LDS RZ, [RZ] ;  /* 0x00000000fffff984 */ /* 0x000fe20000000800 */
[----:B------:R-:W-:Y:S01]  /*e6a0*/  @!PT LDS RZ, [RZ] ;  /* 0x00000000fffff984 */ /* 0x000fe20000000800 */
[----:B------:R-:W-:Y:S01]  /*e6b0*/  @!PT LDS RZ, [RZ] ;  /* 0x00000000fffff984 */ /* 0x000fe20000000800 */
[----:B------:R-:W-:Y:S01]  /*e6c0*/  @!PT LDS RZ, [RZ] ;  /* 0x00000000fffff984 */ /* 0x000fe20000000800 */
[----:B------:R1:W-:Y:S06]  /*e6d0*/  MEMBAR.ALL.CTA ;  /* 0x0000000000007992 */ /* 0x0003ec0000008000 */
[----:B-1----:R-:W1:Y:S01]  /*e6e0*/  FENCE.VIEW.ASYNC.S ;  /* 0x00000000000073c6 */ /* 0x002e620000000000 */
[----:B0-----:R-:W-:Y:S01]  /*e6f0*/  IMAD.SHL.U32 R21, R0, 0x20, RZ ;  /* 0x0000002000157824 */ /* 0x001fe200078e00ff */
[----:B------:R-:W-:Y:S01]  /*e700*/  SHF.R.S32.HI R0, RZ, 0x1f, R11 ;  /* 0x0000001fff007819 */ /* 0x000fe2000001140b */
[C---:B------:R-:W-:Y:S01]  /*e710*/  IMAD R13, R3.reuse, UR7, R12 ;  /* 0x00000007030d7c24 */ /* 0x040fe2000f8e020c */
[----:B------:R-:W-:Y:S01]  /*e720*/  ULDC UR8, c[0x0][0xa88] ;  /* 0x0002a20000087ab9 */ /* 0x000fe20000000800 */
[----:B------:R-:W-:Y:S01]  /*e730*/  IMAD.WIDE.U32 R8, R3, UR6, R8 ;  /* 0x0000000603087c25 */ /* 0x000fe2000f8e0008 */
[----:B------:R-:W-:Y:S01]  /*e740*/  ULDC.64 UR6, c[0x0][0xad8] ;  /* 0x0002b60000067ab9 */ /* 0x000fe20000000a00 */
[----:B------:R-:W-:Y:S01]  /*e750*/  SEL R3, RZ, 0x40, P0 ;  /* 0x00000040ff037807 */ /* 0x000fe20000000000 */
[----:B------:R-:W-:Y:S01]  /*e760*/  UIADD3 UR5, UR42, 0x28c20, URZ ;  /* 0x00028c202a057890 */ /* 0x000fe2000fffe03f */
[----:B------:R-:W-:Y:S01]  /*e770*/  IMAD.IADD R9, R9, 0x1, R13 ;  /* 0x0000000109097824 */ /* 0x000fe200078e020d */
[----:B------:R-:W-:Y:S01]  /*e780*/  ISETP.GE.AND P0, PT, R214, UR10, PT ;  /* 0x0000000ad6007c0c */ /* 0x000fe2000bf06270 */
[----:B------:R-:W-:Y:S01]  /*e790*/  IMAD R0, R0, UR6, RZ ;  /* 0x0000000600007c24 */ /* 0x000fe2000f8e02ff */
[----:B------:R-:W-:Y:S01]  /*e7a0*/  UPRMT UR5, URZ, 0x654, UR5 ;  /* 0x000006543f057896 */ /* 0x000fe20008000005 */
[----:B------:R-:W-:Y:S01]  /*e7b0*/  VIADD R28, R212, UR44 ;  /* 0x0000002cd41c7c36 */ /* 0x000fe20008000000 */
[----:B------:R-:W-:Y:S01]  /*e7c0*/  LOP3.LUT R10, R21, 0x20, R10, 0xe2, !PT ;  /* 0x00000020150a7812 */ /* 0x000fe200078ee20a */
[----:B------:R-:W-:Y:S01]  /*e7d0*/  IMAD R29, R15, UR8, RZ ;  /* 0x000000080f1d7c24 */ /* 0x000fe2000f8e02ff */
[----:B------:R-:W-:Y:S01]  /*e7e0*/  BSSY B1, `(.L_x_1747) ;  /* 0x000002e000017945 */ /* 0x000fe20003800000 */
[C---:B------:R-:W-:Y:S01]  /*e7f0*/  IMAD R13, R11.reuse, UR7, R0 ;  /* 0x000000070b0d7c24 */ /* 0x040fe2000f8e0200 */
[----:B------:R-:W-:Y:S01]  /*e800*/  SEL R0, RZ, 0x80, P0 ;  /* 0x00000080ff007807 */ /* 0x000fe20000000000 */
[----:B------:R-:W-:Y:S01]  /*e810*/  IMAD.WIDE.U32 R8, R11, UR6, R8 ;  /* 0x000000060b087c25 */ /* 0x000fe2000f8e0008 */
[----:B------:R-:W-:Y:S01]  /*e820*/  ISETP.GE.AND P0, PT, R28, R29, PT ;  /* 0x0000001d1c00720c */ /* 0x000fe20003f06270 */
[----:B------:R-:W-:Y:S01]  /*e830*/  ULDC.64 UR6, c[0x0][0xa80] ;  /* 0x0002a00000067ab9 */ /* 0x000fe20000000a00 */
[----:B------:R-:W-:Y:S01]  /*e840*/  LOP3.LUT R3, R10, R3, RZ, 0xfc, !PT ;  /* 0x000000030a037212 */ /* 0x000fe200078efcff */
[----:B------:R-:W-:Y:S01]  /*e850*/  IMAD.IADD R9, R9, 0x1, R13 ;  /* 0x0000000109097824 */ /* 0x000fe200078e020d */
[----:B------:R-:W-:Y:S01]  /*e860*/  LEA R26, P1, R8, UR6, 0x1 ;  /* 0x00000006081a7c11 */ /* 0x000fe2000f8208ff */
[----:B-1----:R-:W-:Y:S01]  /*e870*/  SYNCS.ARRIVE.TRANS64.RED.A1T0 RZ, [UR5], RZ ;  /* 0x000000ffffff79a7 */ /* 0x002fe20008100405 */
[----:B------:R-:W-:-:S02]  /*e880*/  LOP3.LUT R0, R3, R0, RZ, 0xfc, !PT ;  /* 0x0000000003007212 */ /* 0x000fc400078efcff */
[----:B------:R-:W-:Y:S01]  /*e890*/  LEA.HI.X R27, R8, UR7, R9, 0x1, P1 ;  /* 0x00000007081b7c11 */ /* 0x000fe200088f0c09 */
[----:B------:R0:W1:Y:S04]  /*e8a0*/  SHFL.IDX PT, R10, R26, RZ, 0x181f ;  /* 0x00181fff1a0a7589 */ /* 0x00006800000e0000 */
        /* <DEDUP_REMOVED lines=22> */
[-C--:B------:R-:W-:Y:S02]  /*ea10*/  @P0 LEA R24, P3, R215, R10.reuse, 0x1 ;  /* 0x0000000ad7180211 */ /* 0x080fe400078608ff */
[-C--:B--2---:R-:W-:Y:S02]  /*ea20*/  @!P1 LEA R12, P6, R186, R10.reuse, 0x1 ;  /* 0x0000000aba0c9211 */ /* 0x084fe400078c08ff */
        /* <DEDUP_REMOVED lines=9> */
.L_x_1748:
[----:B------:R-:W-:Y:S05]  /*eac0*/  BSYNC B1 ;  /* 0x0000000000017941 */ /* 0x000fea0003800000 */
.L_x_1747:
[----:B---3--:R-:W-:Y:S01]  /*ead0*/  VIADD R8, R28, 0x20 ;  /* 0x000000201c087836 */ /* 0x008fe20000000000 */
[----:B--2---:R4:W2:Y:S04]  /*eae0*/  SHFL.IDX PT, R11, R27, 0x1, 0x181f ;  /* 0x00381f001b0b7f89 */ /* 0x0048a800000e0000 */
[----:B------:R-:W-:Y:S01]  /*eaf0*/  ISETP.GE.AND P0, PT, R8, R29, PT ;  /* 0x0000001d0800720c */ /* 0x000fe20003f06270 */
[----:B-1----:R4:W1:-:S12]  /*eb00*/  SHFL.IDX PT, R10, R26, 0x1, 0x181f ;  /* 0x00381f001a0a7f89 */ /* 0x00285800000e0000 */
[----:B----4-:R-:W-:Y:S05]  /*eb10*/  @P0 BRA `(.L_x_1749) ;  /* 0x0000000c00800947 */ /* 0x010fea0003800000 */
[----:B------:R-:W-:Y:S02]  /*eb20*/  ISETP.GE.AND P0, PT, R184, UR10, PT ;  /* 0x0000000ab8007c0c */ /* 0x000fe4000bf06270 */
[----:B------:R-:W-:Y:S02]  /*eb30*/  ISETP.GE.AND P5, PT, R190, UR10, PT ;  /* 0x0000000abe007c0c */ /* 0x000fe4000bfa6270 */
[----:B------:R-:W-:Y:S02]  /*eb40*/  ISETP.GE.AND P3, PT, R189, UR10, PT ;  /* 0x0000000abd007c0c */ /* 0x000fe4000bf66270 */
[----:B------:R-:W-:Y:S02]  /*eb50*/  ISETP.GE.AND P2, PT, R188, UR10, PT ;  /* 0x0000000abc007c0c */ /* 0x000fe4000bf46270 */
[----:B------:R-:W-:-:S05]  /*eb60*/  ISETP.GE.AND P1, PT, R187, UR10, PT ;  /* 0x0000000abb007c0c */ /* 0x000fca000bf26270 */
[----:B-12---:R-:W-:Y:S02]  /*eb70*/  @!P0 IMAD.WIDE R8, R184, 0x2, R10 ;  /* 0x00000002b8088825 */ /* 0x006fe400078e020a */
[-C--:B------:R-:W-:Y:S02]  /*eb80*/  @!P5 LEA R12, P4, R190, R10.reuse, 0x1 ;  /* 0x0000000abe0cd211 */ /* 0x080fe400078808ff */
[----:B------:R-:W-:Y:S01]  /*eb90*/  @!P3 LEA R14, P6, R189, R10, 0x1 ;  /* 0x0000000abd0eb211 */ /* 0x000fe200078c08ff */
[----:B-----5:R1:W-:Y:S01]  /*eba0*/  @!P0 ST.E.128 desc[UR52][R8.64], R4 ;  /* 0x0000000408008985 */ /* 0x0203e2000c101d34 */
        /* <DEDUP_REMOVED lines=8> */
[----:B-1----:R-:W-:-:S03]  /*ec30*/  @!P1 LEA R4, P6, R187, R10, 0x1 ;  /* 0x0000000abb049211 */ /* 0x002fc600078c08ff */
        /* <DEDUP_REMOVED lines=15> */
.L_x_1745:
[----:B------:R-:W0:Y:S01]  /*ed30*/  LDC R10, c[0x0][0xbe8] ;  /* 0x0002fa00ff0a7b82 */ /* 0x000e220000000800 */
[----:B------:R-:W1:Y:S01]  /*ed40*/  S2R R6, SR_TID.X ;  /* 0x0000000000067919 */ /* 0x000e620000002100 */
[----:B------:R-:W-:Y:S01]  /*ed50*/  ULDC UR12, c[0x0][0xac8] ;  /* 0x0002b200000c7ab9 */ /* 0x000fe20000000800 */
[----:B------:R-:W-:Y:S01]  /*ed60*/  USHF.R.S32.HI UR8, URZ, 0x1f, UR45 ;  /* 0x0000001f3f087899 */ /* 0x000fe2000801142d */
[----:B------:R-:W-:Y:S01]  /*ed70*/  BSSY B1, `(.L_x_1750) ;  /* 0x0000031000017945 */ /* 0x000fe20003800000 */
[----:B------:R-:W-:Y:S01]  /*ed80*/  USHF.R.S32.HI UR9, URZ, 0x1f, UR43 ;  /* 0x0000001f3f097899 */ /* 0x000fe2000801142b */
[----:B------:R-:W-:Y:S01]  /*ed90*/  ISETP.GE.AND P1, PT, R190, UR12, PT ;  /* 0x0000000cbe007c0c */ /* 0x000fe2000bf26270 */
[----:B------:R-:W-:Y:S01]  /*eda0*/  IMAD R8, R211, 0x20, R212 ;  /* 0x00000020d3087824 */ /* 0x000fe200078e02d4 */
[----:B0-----:R-:W-:Y:S01]  /*edb0*/  ISETP.NE.AND P0, PT, R10, 0x1, PT ;  /* 0x000000010a00780c */ /* 0x001fe20003f05270 */
[----:B-1----:R-:W-:-:S12]  /*edc0*/  VIADD R0, R6, 0xffffff80 ;  /* 0xffffff8006007836 */ /* 0x002fd80000000000 */
[----:B------:R-:W0:Y:S01]  /*edd0*/  @P0 LDC R9, c[0x0][0xbec] ;  /* 0x0002fb00ff090b82 */ /* 0x000e220000000800 */
[----:B------:R-:W-:-:S07]  /*ede0*/  ISETP.GE.AND P2, PT, R0, 0x40, PT ;  /* 0x000000400000780c */ /* 0x000fce0003f46270 */
[----:B------:R-:W1:Y:S06]  /*edf0*/  @P0 LDC R11, c[0x0][0xbf0] ;  /* 0x0002fc00ff0b0b82 */ /* 0x000e6c0000000800 */
[----:B------:R-:W-:Y:S05]  /*ee00*/  @P2 BRA `(.L_x_1751) ;  /* 0x00000000009c2947 */ /* 0x000fea0003800000 */
[----:B------:R-:W2:Y:S01]  /*ee10*/  LDC R5, c[0x0][0xbe8] ;  /* 0x0002fa00ff057b82 */ /* 0x000ea20000000800 */
[----:B------:R-:W-:Y:S01]  /*ee20*/  IMAD.U32 R7, RZ, RZ, UR44 ;  /* 0x0000002cff077e24 */ /* 0x000fe2000f8e00ff */
[----:B------:R-:W-:-:S04]  /*ee30*/  ULDC UR5, c[0x0][0xa88] ;  /* 0x0002a20000057ab9 */ /* 0x000fc80000000800 */
[----:B------:R-:W-:Y:S01]  /*ee40*/  IADD3 R6, R7, -0x80, R6 ;  /* 0xffffff8007067810 */ /* 0x000fe20007ffe006 */
[----:B--2---:R-:W-:-:S05]  /*ee50*/  IMAD R3, R5, UR5, RZ ;  /* 0x0000000505037c24 */ /* 0x004fca000f8e02ff */
[----:B------:R-:W-:-:S13]  /*ee60*/  ISETP.GE.AND P2, PT, R6, R3, PT ;  /* 0x000000030600720c */ /* 0x000fda0003f46270 */
[----:B------:R-:W-:Y:S05]  /*ee70*/  @P2 BRA `(.L_x_1751) ;  /* 0x0000000000802947 */ /* 0x000fea0003800000 */
[----:B------:R-:W-:Y:S01]  /*ee80*/  ISETP.NE.AND P2, PT, R5, 0x1, PT ;  /* 0x000000010500780c */ /* 0x000fe20003f45270 */
[----:B------:R-:W-:Y:S01]  /*ee90*/  ULDC.64 UR10, c[0x0][0xb90] ;  /* 0x0002e400000a7ab9 */ /* 0x000fe20000000a00 */
[----:B------:R-:W-:Y:S01]  /*eea0*/  MOV R4, R6 ;  /* 0x0000000600047202 */ /* 0x000fe20000000f00 */
[----:B------:R-:W-:Y:S02]  /*eeb0*/  UIMAD UR5, UR8, UR10, URZ ;  /* 0x0000000a080572a4 */ /* 0x000fe4000f8e023f */
[----:B------:R-:W-:Y:S02]  /*eec0*/  UIMAD.WIDE.U32 UR6, UR45, UR10, URZ ;  /* 0x0000000a2d0672a5 */ /* 0x000fe4000f8e003f */
[----:B------:R-:W-:-:S03]  /*eed0*/  UIMAD UR5, UR45, UR11, UR5 ;  /* 0x0000000b2d0572a4 */ /* 0x000fc6000f8e0205 */
[----:B------:R-:W-:Y:S01]  /*eee0*/  ULDC.64 UR10, c[0x0][0xb98] ;  /* 0x0002e600000a7ab9 */ /* 0x000fe20000000a00 */
[----:B------:R-:W-:Y:S02]  /*eef0*/  UIADD3 UR7, UR7, UR5, URZ ;  /* 0x0000000507077290 */ /* 0x000fe4000fffe03f */
[----:B------:R-:W2:Y:S01]  /*ef00*/  @P2 LDC R3, c[0x0][0xbec] ;  /* 0x0002fb00ff032b82 */ /* 0x000ea20000000800 */
[----:B------:R-:W-:Y:S02]  /*ef10*/  UIMAD UR5, UR9, UR10, URZ ;  /* 0x0000000a090572a4 */ /* 0x000fe4000f8e023f */
[----:B------:R-:W-:Y:S02]  /*ef20*/  UIMAD.WIDE.U32 UR6, UR43, UR10, UR6 ;  /* 0x0000000a2b0672a5 */ /* 0x000fe4000f8e0006 */
[----:B------:R-:W-:-:S03]  /*ef30*/  UIMAD UR5, UR43, UR11, UR5 ;  /* 0x0000000b2b0572a4 */ /* 0x000fc6000f8e0205 */
[----:B------:R-:W3:Y:S01]  /*ef40*/  @P2 LDC R7, c[0x0][0xbf0] ;  /* 0x0002fc00ff072b82 */ /* 0x000ee20000000800 */
[----:B------:R-:W-:Y:S01]  /*ef50*/  ULDC.64 UR10, c[0x0][0xb88] ;  /* 0x0002e200000a7ab9 */ /* 0x000fe20000000a00 */
[----:B--2---:R-:W-:-:S05]  /*ef60*/  @P2 IMAD.HI.U32 R0, R6, R3, RZ ;  /* 0x0000000306002227 */ /* 0x004fca00078e00ff */
[----:B---3--:R-:W-:-:S05]  /*ef70*/  @P2 SHF.R.U32.HI R4, RZ, R7, R0 ;  /* 0x00000007ff042219 */ /* 0x008fca0000011600 */
[----:B------:R-:W-:-:S04]  /*ef80*/  IMAD.MOV R3, RZ, RZ, -R4 ;  /* 0x000000ffff037224 */ /* 0x000fc800078e0a04 */
[----:B------:R-:W-:Y:S01]  /*ef90*/  IMAD R3, R5, R3, R6 ;  /* 0x0000000305037224 */ /* 0x000fe200078e0206 */
[----:B------:R-:W-:Y:S01]  /*efa0*/  SHF.R.S32.HI R5, RZ, 0x1f, R4 ;  /* 0x0000001fff057819 */ /* 0x000fe20000011404 */
[----:B------:R-:W-:Y:S01]  /*efb0*/  IMAD.U32 R6, RZ, RZ, UR5 ;  /* 0x00000005ff067e24 */ /* 0x000fe2000f8e00ff */
        /* <DEDUP_REMOVED lines=12> */
.L_x_1751:
[----:B------:R-:W-:Y:S05]  /*f080*/  BSYNC B1 ;  /* 0x0000000000017941 */ /* 0x000fea0003800000 */
.L_x_1750:
[----:B--2---:R-:W-:Y:S01]  /*f090*/  SEL R3, RZ, 0xffffffff, P1 ;  /* 0xffffffffff037807 */ /* 0x004fe20000800000 */
[----:B------:R-:W-:Y:S01]  /*f0a0*/  ULDC.64 UR10, c[0x0][0xae8] ;  /* 0x0002ba00000a7ab9 */ /* 0x000fe20000000a00 */
[----:B------:R-:W-:Y:S01]  /*f0b0*/  ISETP.GE.AND P2, PT, R184, UR12, PT ;  /* 0x0000000cb8007c0c */ /* 0x000fe2000bf46270 */
[----:B------:R-:W-:Y:S01]  /*f0c0*/  VIADD R8, R8, UR44 ;  /* 0x0000002c08087c36 */ /* 0x000fe20008000000 */
[----:B------:R-:W-:Y:S01]  /*f0d0*/  ISETP.GE.AND P1, PT, R189, UR12, PT ;  /* 0x0000000cbd007c0c */ /* 0x000fe2000bf26270 */
[----:B------:R-:W-:Y:S01]  /*f0e0*/  IMAD.SHL.U32 R3, R3, 0x2, RZ ;  /* 0x0000000203037824 */ /* 0x000fe200078e00ff */
[----:B------:R-:W-:Y:S01]  /*f0f0*/  SEL R0, RZ, 0x1, P2 ;  /* 0x00000001ff007807 */ /* 0x000fe20001000000 */
[----:B------:R-:W-:Y:S01]  /*f100*/  UIMAD UR5, UR8, UR10, URZ ;  /* 0x0000000a080572a4 */ /* 0x000fe2000f8e023f */
[----:B------:R-:W-:Y:S01]  /*f110*/  SEL R5, RZ, 0xffffffff, P1 ;  /* 0xffffffffff057807 */ /* 0x000fe20000800000 */
[----:B------:R-:W-:Y:S01]  /*f120*/  UIMAD.WIDE.U32 UR6, UR45, UR10, URZ ;  /* 0x0000000a2d0672a5 */ /* 0x000fe2000f8e003f */
[----:B------:R-:W-:Y:S01]  /*f130*/  LOP3.LUT R4, R3, 0x2, R0, 0xe2, !PT ;  /* 0x0000000203047812 */ /* 0x000fe200078ee200 */
[----:B0-----:R-:W-:Y:S01]  /*f140*/  @P0 IMAD.HI.U32 R0, R8, R9, RZ ;  /* 0x0000000908000227 */ /* 0x001fe200078e00ff */
[----:B------:R-:W-:Y:S01]  /*f150*/  UIMAD UR5, UR45, UR11, UR5 ;  /* 0x0000000b2d0572a4 */ /* 0x000fe2000f8e0205 */
[----:B------:R-:W-:Y:S01]  /*f160*/  ISETP.GE.AND P1, PT, R188, UR12, PT ;  /* 0x0000000cbc007c0c */ /* 0x000fe2000bf26270 */
[----:B------:R-:W-:Y:S01]  /*f170*/  BSSY B1, `(.L_x_1752) ;  /* 0x0000056000017945 */ /* 0x000fe20003800000 */
[----:B------:R-:W-:Y:S01]  /*f180*/  IMAD.MOV.U32 R3, RZ, RZ, R8 ;  /* 0x000000ffff037224 */ /* 0x000fe200078e0008 */
[----:B------:R-:W-:Y:S01]  /*f190*/  ULDC.64 UR10, c[0x0][0xaf0] ;  /* 0x0002bc00000a7ab9 */ /* 0x000fe20000000a00 */
[----:B------:R-:W-:Y:S01]  /*f1a0*/  UIADD3 UR7, UR7, UR5, URZ ;  /* 0x0000000507077290 */ /* 0x000fe2000fffe03f */
[----:B-1----:R-:W-:Y:S01]  /*f1b0*/  @P0 SHF.R.U32.HI R3, RZ, R11, R0 ;  /* 0x0000000bff030219 */ /* 0x002fe20000011600 */
[----:B------:R-:W-:Y:S01]  /*f1c0*/  UIMAD UR5, UR9, UR10, URZ ;  /* 0x0000000a090572a4 */ /* 0x000fe2000f8e023f */
[----:B------:R-:W-:Y:S01]  /*f1d0*/  SEL R0, RZ, 0xffffffff, P1 ;  /* 0xffffffffff007807 */ /* 0x000fe20000800000 */
[----:B------:R-:W-:Y:S01]  /*f1e0*/  IMAD.SHL.U32 R5, R5, 0x4, RZ ;  /* 0x0000000405057824 */ /* 0x000fe200078e00ff */
[----:B------:R-:W-:Y:S01]  /*f1f0*/  UIMAD.WIDE.U32 UR6, UR43, UR10, UR6 ;  /* 0x0000000a2b0672a5 */ /* 0x000fe2000f8e0006 */
[--C-:B------:R-:W-:Y:S01]  /*f200*/  IMAD.MOV R7, RZ, RZ, -R3.reuse ;  /* 0x000000ffff077224 */ /* 0x100fe200078e0a03 */
[----:B------:R-:W-:Y:S01]  /*f210*/  UIMAD UR5, UR43, UR11, UR5 ;  /* 0x0000000b2b0572a4 */ /* 0x000fe2000f8e0205 */
[----:B------:R-:W-:Y:S01]  /*f220*/  IMAD.SHL.U32 R11, R0, 0x8, RZ ;  /* 0x00000008000b7824 */ /* 0x000fe200078e00ff */
[----:B------:R-:W-:Y:S01]  /*f230*/  LOP3.LUT R4, R5, 0x4, R4, 0xe2, !PT ;  /* 0x0000000405047812 */ /* 0x000fe200078ee204 */
[----:B------:R-:W-:Y:S01]  /*f240*/  IMAD R7, R10, R7, R8 ;  /* 0x000000070a077224 */ /* 0x000fe200078e0208 */
[----:B------:R-:W-:Y:S01]  /*f250*/  UIADD3 UR5, UR7, UR5, URZ ;  /* 0x0000000507057290 */ /* 0x000fe2000fffe03f */
[----:B------:R-:W-:Y:S01]  /*f260*/  SHF.R.S32.HI R0, RZ, 0x1f, R3 ;  /* 0x0000001fff007819 */ /* 0x000fe20000011403 */
[----:B------:R-:W-:Y:S01]  /*f270*/  IMAD.U32 R5, RZ, RZ, UR7 ;  /* 0x00000007ff057e24 */ /* 0x000fe2000f8e00ff */
[----:B------:R-:W-:Y:S01]  /*f280*/  LOP3.LUT R11, R11, 0x8, R4, 0xe2, !PT ;  /* 0x000000080b0b7812 */ /* 0x000fe200078ee204 */
[----:B------:R-:W-:Y:S01]  /*f290*/  IMAD.U32 R4, RZ, RZ, UR6 ;  /* 0x00000006ff047e24 */ /* 0x000fe2000f8e00ff */
[----:B------:R-:W-:Y:S01]  /*f2a0*/  ULDC.64 UR6, c[0x0][0xae0] ;  /* 0x0002b80000067ab9 */ /* 0x000fe20000000a00 */
[----:B------:R-:W-:Y:S01]  /*f2b0*/  IMAD.U32 R5, RZ, RZ, UR5 ;  /* 0x00000005ff057e24 */ /* 0x000fe2000f8e00ff */
[----:B------:R-:W-:Y:S01]  /*f2c0*/  ISETP.GE.AND P1, PT, R187, UR12, PT ;  /* 0x0000000cbb007c0c */ /* 0x000fe2000bf26270 */
[----:B------:R-:W-:Y:S01]  /*f2d0*/  IMAD R6, R0, UR6, RZ ;  /* 0x0000000600067c24 */ /* 0x000fe2000f8e02ff */
[----:B------:R-:W-:Y:S01]  /*f2e0*/  SHF.R.S32.HI R0, RZ, 0x1f, R7 ;  /* 0x0000001fff007819 */ /* 0x000fe20000011407 */
[C---:B------:R-:W-:Y:S01]  /*f2f0*/  IMAD.WIDE.U32 R4, R3.reuse, UR6, R4 ;  /* 0x0000000603047c25 */ /* 0x040fe2000f8e0004 */
[----:B------:R-:W-:Y:S01]  /*f300*/  ISETP.GE.AND P0, PT, R186, UR12, PT ;  /* 0x0000000cba007c0c */ /* 0x000fe2000bf06270 */
[----:B------:R-:W-:Y:S01]  /*f310*/  ULDC UR5, c[0x0][0xa88] ;  /* 0x0002a20000057ab9 */ /* 0x000fe20000000800 */
[----:B------:R-:W-:Y:S01]  /*f320*/  SEL R8, RZ, 0xffffffff, P1 ;  /* 0xffffffffff087807 */ /* 0x000fe20000800000 */
[----:B------:R-:W-:Y:S01]  /*f330*/  IMAD R9, R3, UR7, R6 ;  /* 0x0000000703097c24 */ /* 0x000fe2000f8e0206 */
[----:B------:R-:W-:Y:S01]  /*f340*/  ULDC.64 UR6, c[0x0][0xad8] ;  /* 0x0002b60000067ab9 */ /* 0x000fe20000000a00 */
[----:B------:R-:W-:Y:S01]  /*f350*/  SEL R12, RZ, 0xffffffff, P0 ;  /* 0xffffffffff0c7807 */ /* 0x000fe20000000000 */
[----:B------:R-:W-:Y:S01]  /*f360*/  IMAD R0, R0, UR6, RZ ;  /* 0x0000000600007c24 */ /* 0x000fe2000f8e02ff */
[----:B------:R-:W-:Y:S01]  /*f370*/  ISETP.GE.AND P0, PT, R215, UR12, PT ;  /* 0x0000000cd7007c0c */ /* 0x000fe2000bf06270 */
[----:B------:R-:W-:Y:S01]  /*f380*/  VIADD R26, R212, UR44 ;  /* 0x0000002cd41a7c36 */ /* 0x000fe20008000000 */
[----:B------:R-:W-:Y:S01]  /*f390*/  IADD3 R5, R5, R9, RZ ;  /* 0x0000000905057210 */ /* 0x000fe20007ffe0ff */
[----:B------:R-:W-:Y:S01]  /*f3a0*/  IMAD R25, R10, UR5, RZ ;  /* 0x000000050a197c24 */ /* 0x000fe2000f8e02ff */
[----:B------:R-:W-:Y:S01]  /*f3b0*/  ISETP.GE.AND P2, PT, R214, UR12, PT ;  /* 0x0000000cd6007c0c */ /* 0x000fe2000bf46270 */
[----:B------:R-:W-:-:S02]  /*f3c0*/  IMAD.SHL.U32 R8, R8, 0x10, RZ ;  /* 0x0000001008087824 */ /* 0x000fc400078e00ff */
        /* <DEDUP_REMOVED lines=8> */
[----:B------:R-:W-:-:S03]  /*f450*/  IMAD.IADD R3, R5, 0x1, R3 ;  /* 0x0000000105037824 */ /* 0x000fc600078e0203 */
[----:B------:R-:W-:Y:S01]  /*f460*/  LOP3.LUT R11, R12, 0x20, R11, 0xe2, !PT ;  /* 0x000000200c0b7812 */ /* 0x000fe200078ee20b */
[----:B------:R0:W1:Y:S01]  /*f470*/  SHFL.IDX PT, R6, R20, RZ, 0x181f ;  /* 0x00181fff14067589 */ /* 0x00006200000e0000 */
[----:B------:R-:W-:Y:S02]  /*f480*/  LEA.HI.X R3, R4, UR7, R3, 0x1, P1 ;  /* 0x0000000704037c11 */ /* 0x000fe400088f0c03 */
[----:B------:R-:W-:Y:S02]  /*f490*/  LOP3.LUT R21, R11, R0, RZ, 0xfc, !PT ;  /* 0x000000000b157212 */ /* 0x000fe400078efcff */
[----:B------:R-:W-:Y:S01]  /*f4a0*/  SEL R0, RZ, 0x80, P2 ;  /* 0x00000080ff007807 */ /* 0x000fe20001000000 */
[----:B------:R0:W2:Y:S03]  /*f4b0*/  SHFL.IDX PT, R7, R3, RZ, 0x181f ;  /* 0x00181fff03077589 */ /* 0x0000a600000e0000 */
        /* <DEDUP_REMOVED lines=33> */
.L_x_1753:
[----:B------:R-:W-:Y:S05]  /*f6d0*/  BSYNC B1 ;  /* 0x0000000000017941 */ /* 0x000fea0003800000 */
.L_x_1752:
        /* <DEDUP_REMOVED lines=36> */
.L_x_1749:
[----:B------:R-:W-:Y:S05]  /*f920*/  BSYNC B0 ;  /* 0x0000000000007941 */ /* 0x000fea0003800000 */
.L_x_1744:
[----:B------:R-:W-:Y:S02]  /*f930*/  ULDC UR5, c[0x0][0xc38] ;  /* 0x00030e0000057ab9 */ /* 0x000fe40000000800 */
[----:B------:R-:W-:-:S06]  /*f940*/  UISETP.GE.AND UP0, UPT, UR4, UR5, UPT ;  /* 0x000000050400728c */ /* 0x000fcc000bf06270 */
[----:B------:R-:W-:-:S13]  /*f950*/  PLOP3.LUT P0, PT, PT, PT, UP0, 0x80, 0x0 ;  /* 0x000000000000781c */ /* 0x000fda0003f0f008 */
[----:B------:R-:W-:Y:S05]  /*f960*/  @!P0 BRA `(.L_x_1754) ;  /* 0xffffff1400708947 */ /* 0x000fea000383ffff */
[----:B------:R-:W-:Y:S05]  /*f970*/  EXIT ;  /* 0x000000000000794d */ /* 0x000fea0003800000 */
.L_x_1638:
[----:B------:R-:W-:-:S08]  /*f980*/  NOP ;  /* 0x0000000000007918 */ /* 0x000fd00000000000 */
[----:B------:R-:W0:-:S00]  /*f990*/  USETMAXREG.DEALLOC.CTAPOOL 0x28 ;  /* 0x00000028000079c8 */ /* 0x000e0000080e0500 */
[----:B0-----:R-:W-:-:S06]  /*f9a0*/  LOP3.LUT R2, R2, 0x3, RZ, 0xc0, !PT ;  /* 0x0000000302027812 */ /* 0x001fcc00078ec0ff */
[----:B------:R-:W0:Y:S01]  /*f9b0*/  S2UR UR10, SR_CTAID.X ;  /* 0x00000000000a79c3 */ /* 0x000e220000002500 */
[----:B------:R-:W-:Y:S01]  /*f9c0*/  LOP3.LUT R16, R16, 0xffffdfff, RZ, 0xc0, !PT ;  /* 0xffffdfff10107812 */ /* 0x000fe200078ec0ff */
[----:B------:R-:W-:Y:S01]  /*f9d0*/  STL [R1+0x4], RZ ;  /* 0x000004ff01007387 */ /* 0x000fe20000100800 */
[----:B------:R-:W-:Y:S02]  /*f9e0*/  IMAD.MOV.U32 R18, RZ, RZ, RZ ;  /* 0x000000ffff127224 */ /* 0x000fe400078e00ff */
[----:B------:R-:W-:Y:S01]  /*f9f0*/  IMAD.MOV.U32 R22, RZ, RZ, 0x1 ;  /* 0x00000001ff167424 */ /* 0x000fe200078e00ff */
[----:B------:R1:W2:Y:S02]  /*fa00*/  SHFL.IDX PT, R3, R2, RZ, 0x1f ;  /* 0x00001fff02037589 */ /* 0x0002a400000e0000 */
[----:B-1----:R-:W0:Y:S01]  /*fa10*/  LDC R2, c[0x0][0xc38] ;  /* 0x00030e00ff027b82 */ /* 0x002e220000000800 */
[----:B--2---:R-:W-:-:S13]  /*fa20*/  ISETP.NE.AND P0, PT, R3, RZ, PT ;  /* 0x000000ff0300720c */ /* 0x004fda0003f05270 */
[----:B------:R-:W-:Y:S01]  /*fa30*/  @P0 LOP3.LUT R16, R16, 0x2000, RZ, 0xfc, !PT ;  /* 0x0000200010100812 */ /* 0x000fe200078efcff */
[----:B------:R-:W-:Y:S06]  /*fa40*/  @P0 BAR.ARV 0x4, 0x180 ;  /* 0x0106000000000b1d */ /* 0x000fec0000002000 */
[----:B0-----:R-:W-:-:S13]  /*fa50*/  ISETP.LE.AND P0, PT, R2, UR10, PT ;  /* 0x0000000a02007c0c */ /* 0x001fda000bf03270 */
[----:B------:R-:W-:Y:S05]  /*fa60*/  @P0 BRA `(.L_x_1755) ;  /* 0x0000003c009c0947 */ /* 0x000fea0003800000 */
[----:B------:R-:W-:Y:S01]  /*fa70*/  IMAD.SHL.U32 R31, R0, 0x8, RZ ;  /* 0x00000008001f7824 */ /* 0x000fe200078e00ff */
[----:B------:R-:W-:Y:S01]  /*fa80*/  ULDC UR4, c[0x0][0x320] ;  /* 0x0000c80000047ab9 */ /* 0x000fe20000000800 */
[----:B------:R-:W-:Y:S01]  /*fa90*/  LOP3.LUT R16, R16, 0xffffffbf, RZ, 0xc0, !PT ;  /* 0xffffffbf10107812 */ /* 0x000fe200078ec0ff */
[----:B------:R-:W0:Y:S01]  /*faa0*/  S2UR UR8, SR_CgaCtaId ;  /* 0x00000000000879c3 */ /* 0x000e220000008800 */
[----:B------:R-:W-:Y:S01]  /*fab0*/  LOP3.LUT R10, R0, 0x7f, RZ, 0xc0, !PT ;  /* 0x0000007f000a7812 */ /* 0x000fe200078ec0ff */
[----:B------:R-:W-:Y:S01]  /*fac0*/  ULDC.64 UR6, c[0x0][0x2f0] ;  /* 0x0000bc0000067ab9 */ /* 0x000fe20000000a00 */
[----:B------:R-:W-:Y:S01]  /*fad0*/  LOP3.LUT R8, R31, 0x38, RZ, 0xc0, !PT ;  /* 0x000000381f087812 */ /* 0x000fe200078ec0ff */
[----:B------:R1:W-:Y:S01]  /*fae0*/  STL [R1+0x4], RZ ;  /* 0x000004ff01007387 */ /* 0x0003e20000100800 */
[----:B------:R-:W-:Y:S01]  /*faf0*/  SHF.R.U32.HI R36, RZ, 0x3, R10 ;  /* 0x00000003ff247819 */ /* 0x000fe2000001160a */
[----:B------:R-:W-:Y:S01]  /*fb00*/  ULDC UR9, c[0x0][0x2b8] ;  /* 0x0000ae0000097ab9 */ /* 0x000fe20000000800 */
[C---:B------:R-:W-:Y:S01]  /*fb10*/  LOP3.LUT R2, R8.reuse, 0x40, RZ, 0xfc, !PT ;  /* 0x0000004008027812 */ /* 0x040fe200078efcff */
[----:B------:R-:W-:Y:S01]  /*fb20*/  ULDC UR38, c[0x0][0x288] ;  /* 0x0000a20000267ab9 */ /* 0x000fe20000000800 */
[----:B------:R-:W-:Y:S01]  /*fb30*/  ISETP.GE.AND P0, PT, R8, UR4, PT ;  /* 0x0000000408007c0c */ /* 0x000fe2000bf06270 */
[----:B------:R-:W-:Y:S01]  /*fb40*/  ULDC UR36, c[0x0][0x448] ;  /* 0x0001120000247ab9 */ /* 0x000fe20000000800 */
[----:B------:R-:W-:Y:S01]  /*fb50*/  ISETP.GE.AND P1, PT, R2, UR4, PT ;  /* 0x0000000402007c0c */ /* 0x000fe2000bf26270 */
[----:B------:R-:W-:Y:S01]  /*fb60*/  IMAD.U32 R33, RZ, RZ, UR10 ;  /* 0x0000000aff217e24 */ /* 0x000fe2000f8e00ff */
[C---:B------:R-:W-:Y:S01]  /*fb70*/  LOP3.LUT R3, R8.reuse, 0x80, RZ, 0xfc, !PT ;  /* 0x0000008008037812 */ /* 0x040fe200078efcff */
[----:B------:R-:W-:Y:S01]  /*fb80*/  IMAD.MOV.U32 R22, RZ, RZ, 0x1 ;  /* 0x00000001ff167424 */ /* 0x000fe200078e00ff */
[----:B------:R-:W-:Y:S01]  /*fb90*/  LOP3.LUT R4, R8, 0xc0, RZ, 0xfc, !PT ;  /* 0x000000c008047812 */ /* 0x000fe200078efcff */
[----:B------:R-:W-:Y:S01]  /*fba0*/  IMAD.MOV.U32 R18, RZ, RZ, RZ ;  /* 0x000000ffff127224 */ /* 0x000fe200078e00ff */
[----:B------:R-:W-:Y:S01]  /*fbb0*/  ISETP.GE.AND P3, PT, R3, UR4, PT ;  /* 0x0000000403007c0c */ /* 0x000fe2000bf66270 */
[----:B------:R-:W-:Y:S01]  /*fbc0*/  UIMAD UR36, UR36, UR38, URZ ;  /* 0x00000026242472a4 */ /* 0x000fe2000f8e023f */
[----:B------:R-:W-:Y:S01]  /*fbd0*/  ISETP.GE.AND P2, PT, R4, UR4, PT ;  /* 0x0000000404007c0c */ /* 0x000fe2000bf46270 */
[----:B------:R-:W-:Y:S01]  /*fbe0*/  ULDC UR46, c[0x0][0xc] ;  /* 0x00000300002e7ab9 */ /* 0x000fe20000000800 */
[----:B------:R-:W-:Y:S01]  /*fbf0*/  SEL R3, RZ, 0xffffffff, P1 ;  /* 0xffffffffff037807 */ /* 0x000fe20000800000 */
[----:B------:R-:W-:Y:S01]  /*fc00*/  ULOP3.LUT UR47, UR39, 0x2, URZ, 0xfc, !UPT ;  /* 0x00000002272f7892 */ /* 0x000fe2000f8efc3f */
[----:B------:R-:W-:-:S02]  /*fc10*/  LOP3.LUT R5, R8, 0x180, RZ, 0xfc, !PT ;  /* 0x0000018008057812 */ /* 0x000fc400078efcff */
[----:B------:R-:W-:Y:S01]  /*fc20*/  @P1 LOP3.LUT R16, R16, 0x40, RZ, 0xfc, !PT ;  /* 0x0000004010101812 */ /* 0x000fe200078efcff */
[----:B------:R-:W-:Y:S01]  /*fc30*/  IMAD.SHL.U32 R3, R3, 0x2, RZ ;  /* 0x0000000203037824 */ /* 0x000fe200078e00ff */
[----:B------:R-:W-:Y:S02]  /*fc40*/  LOP3.LUT R6, R8, 0x1c0, RZ, 0xfc, !PT ;  /* 0x000001c008067812 */ /* 0x000fe400078efcff */
[----:B------:R-:W-:Y:S02]  /*fc50*/  LOP3.LUT R16, R16, 0xffffff7f, RZ, 0xc0, !PT ;  /* 0xffffff7f10107812 */ /* 0x000fe400078ec0ff */
[----:B------:R-:W-:Y:S02]  /*fc60*/  SEL R2, RZ, 0x1, P0 ;  /* 0x00000001ff027807 */ /* 0x000fe40000000000 */
[----:B------:R-:W-:Y:S02]  /*fc70*/  @P0 LOP3.LUT R16, R16, 0x80, RZ, 0xfc, !PT ;  /* 0x0000008010100812 */ /* 0x000fe400078efcff */
[----:B------:R-:W-:-:S02]  /*fc80*/  ISETP.GE.AND P1, PT, R5, UR4, PT ;  /* 0x0000000405007c0c */ /* 0x000fc4000bf26270 */
[----:B------:R-:W-:Y:S02]  /*fc90*/  LOP3.LUT R16, R16, 0xffffffdf, RZ, 0xc0, !PT ;  /* 0xffffffdf10107812 */ /* 0x000fe400078ec0ff */
[----:B------:R-:W-:Y:S02]  /*fca0*/  ISETP.GE.AND P0, PT, R6, UR4, PT ;  /* 0x0000000406007c0c */ /* 0x000fe4000bf06270 */
[----:B------:R-:W-:Y:S02]  /*fcb0*/  @P3 LOP3.LUT R16, R16, 0x20, RZ, 0xfc, !PT ;  /* 0x0000002010103812 */ /* 0x000fe400078efcff */
[----:B------:R-:W-:Y:S02]  /*fcc0*/  LOP3.LUT R5, R8, 0x100, RZ, 0xfc, !PT ;  /* 0x0000010008057812 */ /* 0x000fe400078efcff */
[----:B------:R-:W-:Y:S02]  /*fcd0*/  LOP3.LUT R16, R16, 0xffffffef, RZ, 0xc0, !PT ;  /* 0xffffffef10107812 */ /* 0x000fe400078ec0ff */
[----:B------:R-:W-:-:S02]  /*fce0*/  LOP3.LUT R6, R8, 0x140, RZ, 0xfc, !PT ;  /* 0x0000014008067812 */ /* 0x000fc400078efcff */
[----:B------:R-:W-:Y:S02]  /*fcf0*/  LOP3.LUT R2, R3, 0x2, R2, 0xe2, !PT ;  /* 0x0000000203027812 */ /* 0x000fe400078ee202 */
[----:B------:R-:W-:Y:S02]  /*fd00*/  @P2 LOP3.LUT R16, R16, 0x10, RZ, 0xfc, !PT ;  /* 0x0000001010102812 */ /* 0x000fe400078efcff */
[----:B------:R-:W-:Y:S02]  /*fd10*/  SEL R3, RZ, 0x4, P3 ;  /* 0x00000004ff037807 */ /* 0x000fe40001800000 */
[----:B------:R-:W-:Y:S02]  /*fd20*/  SEL R4, RZ, 0x8, P2 ;  /* 0x00000008ff047807 */ /* 0x000fe40001000000 */
[----:B------:R-:W-:Y:S02]  /*fd30*/  ISETP.GE.AND P3, PT, R5, UR4, PT ;  /* 0x0000000405007c0c */ /* 0x000fe4000bf66270 */
[----:B------:R-:W-:Y:S01]  /*fd40*/  ISETP.GE.AND P2, PT, R6, UR4, PT ;  /* 0x0000000406007c0c */ /* 0x000fe2000bf46270 */
[----:B------:R-:W-:Y:S01]  /*fd50*/  ULDC.64 UR4, c[0x0][0x418] ;  /* 0x0001060000047ab9 */ /* 0x000fe20000000a00 */
[----:B------:R-:W-:Y:S01]  /*fd60*/  LOP3.LUT R4, R4, R2, R3, 0xfe, !PT ;  /* 0x0000000204047212 */ /* 0x000fe200078efe03 */
[----:B------:R-:W-:Y:S01]  /*fd70*/  UISETP.NE.U32.AND UP0, UPT, UR4, URZ, UPT ;  /* 0x0000003f0400728c */ /* 0x000fe2000bf05070 */
[----:B------:R-:W-:-:S02]  /*fd80*/  LOP3.LUT R3, R31, 0x1f8, RZ, 0xc0, !PT ;  /* 0x000001f81f037812 */ /* 0x000fc400078ec0ff */
[----:B------:R-:W-:Y:S01]  /*fd90*/  LOP3.LUT R16, R16, 0xfffffff7, RZ, 0xc0, !PT ;  /* 0xfffffff710107812 */ /* 0x000fe200078ec0ff */
[----:B------:R-:W-:Y:S01]  /*fda0*/  UISETP.NE.AND.EX UP0, UPT, UR5, URZ, UPT, UP0 ;  /* 0x0000003f0500728c */ /* 0x000fe2000bf05300 */
[----:B------:R-:W-:Y:S01]  /*fdb0*/  LOP3.LUT R2, R3, 0x38, R0, 0x78, !PT ;  /* 0x0000003803027812 */ /* 0x000fe200078e7800 */
[----:B------:R-:W-:Y:S01]  /*fdc0*/  IMAD.SHL.U32 R3, R0, 0x10, RZ ;  /* 0x0000001000037824 */ /* 0x000fe200078e00ff */
[----:B------:R-:W-:Y:S01]  /*fdd0*/  UMOV UR5, 0x400 ;  /* 0x0000040000057882 */ /* 0x000fe20000000000 */
[----:B------:R-:W-:Y:S01]  /*fde0*/  @P3 LOP3.LUT R16, R16, 0x8, RZ, 0xfc, !PT ;  /* 0x0000000810103812 */ /* 0x000fe200078efcff */
[----:B0-----:R-:W-:Y:S01]  /*fdf0*/  ULEA UR8, UR8, UR5, 0x18 ;  /* 0x0000000508087291 */ /* 0x001fe2000f8ec03f */
[----:B------:R-:W-:Y:S01]  /*fe00*/  LOP3.LUT R31, R2, 0x200, R31, 0xf8, !PT ;  /* 0x00000200021f7812 */ /* 0x000fe200078ef81f */
[----:B------:R-:W-:Y:S01]  /*fe10*/  ULDC UR4, c[0x0][0x424] ;  /* 0x0001090000047ab9 */ /* 0x000fe20000000800 */
[----:B------:R-:W-:Y:S01]  /*fe20*/  LOP3.LUT R0, R36, 0x70, R3, 0xf8, !PT ;  /* 0x0000007024007812 */ /* 0x000fe200078ef803 */
[----:B------:R-:W-:Y:S01]  /*fe30*/  USEL UR4, UR4, 0x1, UP0 ;  /* 0x0000000104047887 */ /* 0x000fe20008000000 */
[----:B------:R-:W-:Y:S01]  /*fe40*/  SEL R7, RZ, 0x40, P1 ;  /* 0x00000040ff077807 */ /* 0x000fe20000800000 */
[----:B------:R-:W-:Y:S01]  /*fe50*/  IMAD.U32 R17, RZ, RZ, UR8 ;  /* 0x00000008ff117e24 */ /* 0x000fe2000f8e00ff */
[----:B------:R-:W-:Y:S01]  /*fe60*/  ISETP.GE.AND P1, PT, R8, UR7, PT ;  /* 0x0000000708007c0c */ /* 0x000fe2000bf26270 */
[----:B------:R-:W-:Y:S01]  /*fe70*/  UIMAD UR37, UR4, UR6, URZ ;  /* 0x00000006042572a4 */ /* 0x000fe2000f8e023f */
[----:B------:R-:W-:Y:S01]  /*fe80*/  LOP3.LUT R16, R16, 0xfffffffb, RZ, 0xc0, !PT ;  /* 0xfffffffb10107812 */ /* 0x000fe200078ec0ff */
[----:B------:R-:W-:Y:S01]  /*fe90*/  IMAD R0, R31, 0x2, R17 ;  /* 0x000000021f007824 */ /* 0x000fe200078e0211 */
[----:B------:R-:W-:Y:S01]  /*fea0*/  SEL R5, RZ, 0x10, P3 ;  /* 0x00000010ff057807 */ /* 0x000fe20001800000 */
[----:B------:R-:W-:Y:S01]  /*feb0*/  UIADD3 UR4, UR37, 0x3f, URZ ;  /* 0x0000003f25047890 */ /* 0x000fe2000fffe03f */
[----:B------:R-:W-:Y:S01]  /*fec0*/  SEL R6, RZ, 0x20, P2 ;  /* 0x00000020ff067807 */ /* 0x000fe20001000000 */
[----:B------:R-:W-:Y:S01]  /*fed0*/  UIADD3 UR48, UR37, 0x1, -UR38 ;  /* 0x0000000125307890 */ /* 0x000fe2000fffe826 */
[----:B------:R1:W-:Y:S01]  /*fee0*/  STL [R1+0x8], R0 ;  /* 0x0000080001007387 */ /* 0x0003e20000100800 */
[----:B------:R-:W-:Y:S01]  /*fef0*/  @P2 LOP3.LUT R16, R16, 0x4, RZ, 0xfc, !PT ;  /* 0x0000000410102812 */ /* 0x000fe200078efcff */
[----:B------:R-:W-:Y:S01]  /*ff00*/  USHF.R.S32.HI UR5, URZ, 0x1f, UR4 ;  /* 0x0000001f3f057899 */ /* 0x000fe20008011404 */
[----:B------:R-:W-:Y:S01]  /*ff10*/  LOP3.LUT R4, R6, R4, R5, 0xfe, !PT ;  /* 0x0000000406047212 */ /* 0x000fe200078efe05 */
[----:B------:R-:W-:Y:S01]  /*ff20*/  UIADD3 UR38, UR37, -UR38, URZ ;  /* 0x8000002625267290 */ /* 0x000fe2000fffe03f */
[----:B------:R-:W-:Y:S01]  /*ff30*/  SEL R9, RZ, 0x80, P0 ;  /* 0x00000080ff097807 */ /* 0x000fe20000000000 */
[----:B------:R-:W-:Y:S01]  /*ff40*/  ULEA.HI UR5, UR5, UR4, URZ, 0x6 ;  /* 0x0000000405057291 */ /* 0x000fe2000f8f303f */
[----:B------:R-:W-:-:S02]  /*ff50*/  ISETP.GE.AND P0, PT, R8, UR9, PT ;  /* 0x0000000908007c0c */ /* 0x000fc4000bf06270 */
[----:B------:R-:W-:Y:S01]  /*ff60*/  LOP3.LUT R4, R4, R7, RZ, 0xfc, !PT ;  /* 0x0000000704047212 */ /* 0x000fe200078efcff */
[----:B------:R-:W-:Y:S01]  /*ff70*/  USHF.R.S32.HI UR40, URZ, 0x6, UR5 ;  /* 0x000000063f287899 */ /* 0x000fe20008011405 */
[----:B------:R-:W-:Y:S02]  /*ff80*/  LOP3.LUT R16, R16, 0xfffffffd, RZ, 0xc0, !PT ;  /* 0xfffffffd10107812 */ /* 0x000fe400078ec0ff */
[----:B------:R-:W-:Y:S02]  /*ff90*/  LOP3.LUT R32, R4, R9, RZ, 0xfc, !PT ;  /* 0x0000000904207212 */ /* 0x000fe400078efcff */
[----:B------:R-:W-:Y:S02]  /*ffa0*/  @P1 LOP3.LUT R16, R16, 0x2, RZ, 0xfc, !PT ;  /* 0x0000000210101812 */ /* 0x000fe400078efcff */
[----:B------:R-:W-:Y:S02]  /*ffb0*/  LOP3.LUT R28, R4, 0x40, RZ, 0xc0, !PT ;  /* 0x00000040041c7812 */ /* 0x000fe400078ec0ff */
[----:B------:R-:W-:-:S02]  /*ffc0*/  LOP3.LUT R26, R32, 0x80, RZ, 0xc0, !PT ;  /* 0x00000080201a7812 */ /* 0x000fc400078ec0ff */
[----:B------:R-:W-:Y:S02]  /*ffd0*/  LOP3.LUT R16, R16, 0xffffefff, RZ, 0xc0, !PT ;  /* 0xffffefff10107812 */ /* 0x000fe400078ec0ff */
[----:B------:R-:W-:Y:S02]  /*ffe0*/  SHF.R.U32.HI R28, RZ, 0x2, R28 ;  /* 0x00000002ff1c7819 */ /* 0x000fe4000001161c */
[----:B------:R-:W-:Y:S02]  /*fff0*/  SHF.R.U32.HI R26, RZ, 0x3, R26 ;  /* 0x00000003ff1a7819 */ /* 0x000fe4000001161a */
[----:B-1----:R-:W-:-:S07]  /*10000*/  @P0 LOP3.LUT R16, R16, 0x1000, RZ, 0xfc, !PT ;  /* 0x0000100010100812 */ /* 0x002fce00078efcff */
.L_x_1810:
[----:B------:R-:W-:Y:S01]  /*10010*/  ULDC UR7, c[0x0][0xc60] ;  /* 0x0003180000077ab9 */ /* 0x000fe20000000800 */
[C---:B------:R-:W-:Y:S01]  /*10020*/  R2UR UR41, R33.reuse ;  /* 0x00000000212972ca */ /* 0x040fe200000e0000 */
[----:B------:R-:W-:Y:S01]  /*10030*/  UISETP.NE.AND UP0, UPT, UR7, 0x1, UPT ;  /* 0x000000010700788c */ /* 0x000fe2000bf05270 */
[----:B------:R-:W-:-:S10]  /*10040*/  R2UR UR6, R33 ;  /* 0x00000000210672ca */ /* 0x000fd400000e0000 */
        /* <DEDUP_REMOVED lines=9> */
[----:B012--5:R-:W-:Y:S05]  /*100e0*/  @P0 BRA `(.L_x_1756) ;  /* 0x0000000000200947 */ /* 0x027fea0003800000 */
        /* <DEDUP_REMOVED lines=8> */
.L_x_1756:
[----:B------:R-:W-:Y:S01]  /*10170*/  ULDC UR8, c[0x0][0xc54] ;  /* 0x0003150000087ab9 */ /* 0x000fe20000000800 */
[----:B------:R-:W-:Y:S01]  /*10180*/  UMOV UR6, UR7 ;  /* 0x0000000700067c82 */ /* 0x000fe20008000000 */
[----:B------:R-:W-:-:S11]  /*10190*/  UISETP.NE.AND UP0, UPT, UR8, 0x1, UPT ;  /* 0x000000010800788c */ /* 0x000fd6000bf05270 */
[----:B------:R-:W-:Y:S02]  /*101a0*/  @UP0 ULDC.64 UR10, c[0x0][0xc58] ;  /* 0x00031600000a0ab9 */ /* 0x000fe40000000a00 */
[----:B------:R-:W-:-:S04]  /*101b0*/  UIMAD.WIDE.U32 UR4, UR7, UR10, URZ ;  /* 0x0000000a070472a5 */ /* 0x000fc8000f8e003f */
[----:B------:R-:W-:-:S04]  /*101c0*/  @UP0 USHF.R.U32.HI UR6, URZ, UR11, UR5 ;  /* 0x0000000b3f060299 */ /* 0x000fc80008011605 */
[----:B------:R-:W-:-:S12]  /*101d0*/  UIMAD UR4, UR6, UR8, URZ ;  /* 0x00000008060472a4 */ /* 0x000fd8000f8e023f */
.L_x_1757:
[----:B------:R-:W-:Y:S01]  /*101e0*/  ULDC UR5, c[0x0][0xc48] ;  /* 0x0003120000057ab9 */ /* 0x000fe20000000800 */
[----:B------:R-:W-:Y:S01]  /*101f0*/  ULDC.64 UR8, c[0x0][0xa28] ;  /* 0x00028a0000087ab9 */ /* 0x000fe20000000a00 */
[----:B------:R-:W-:Y:S01]  /*10200*/  UISETP.NE.AND UP1, UPT, UR5, 0x1, UPT ;  /* 0x000000010500788c */ /* 0x000fe2000bf25270 */
[----:B------:R-:W-:Y:S01]  /*10210*/  IMAD.MOV.U32 R30, RZ, RZ, RZ ;  /* 0x000000ffff1e7224 */ /* 0x000fe200078e00ff */
[----:B------:R-:W-:Y:S02]  /*10220*/  UIADD3 UR4, UR7, -UR4, URZ ;  /* 0x8000000407047290 */ /* 0x000fe4000fffe03f */
[----:B------:R-:W-:Y:S01]  /*10230*/  UISETP.NE.U32.AND UP0, UPT, UR8, URZ, UPT ;  /* 0x0000003f0800728c */ /* 0x000fe2000bf05070 */
[----:B------:R-:W-:Y:S02]  /*10240*/  ULDC UR5, c[0x0][0xc54] ;  /* 0x0003150000057ab9 */ /* 0x000fe40000000800 */
[----:B------:R-:W-:Y:S02]  /*10250*/  UIMAD UR41, UR41, UR5, UR4 ;  /* 0x00000005292972a4 */ /* 0x000fe4000f8e0204 */
[----:B------:R-:W-:-:S02]  /*10260*/  UISETP.NE.AND.EX UP0, UPT, UR9, URZ, UPT, UP0 ;  /* 0x0000003f0900728c */ /* 0x000fc4000bf05300 */
[----:B------:R-:W-:Y:S01]  /*10270*/  @UP1 ULDC UR4, c[0x0][0xc4c] ;  /* 0x0003130000041ab9 */ /* 0x000fe20000000800 */
[----:B------:R-:W-:Y:S01]  /*10280*/  @UP1 ULDC UR7, c[0x0][0xc50] ;  /* 0x0003140000071ab9 */ /* 0x000fe20000000800 */
[----:B------:R-:W-:Y:S02]  /*10290*/  UIMAD.WIDE.U32 UR4, UR41, UR4, URZ ;  /* 0x00000004290472a5 */ /* 0x000fe4000f8e003f */
[----:B------:R-:W-:Y:S01]  /*102a0*/  UMOV UR42, UR41 ;  /* 0x00000029002a7c82 */ /* 0x000fe20008000000 */
[----:B------:R-:W-:Y:S01]  /*102b0*/  ULOP3.LUT UR6, UR6, 0x3ffffff, URZ, 0x3c, !UPT ;  /* 0x03ffffff06067892 */ /* 0x000fe2000f8e3c3f */
[----:B------:R-:W-:Y:S01]  /*102c0*/  PLOP3.LUT P0, PT, PT, PT, UP0, 0x80, 0x0 ;  /* 0x000000000000781c */ /* 0x000fe20003f0f008 */
[----:B------:R-:W-:-:S03]  /*102d0*/  @UP1 USHF.R.U32.HI UR42, URZ, UR7, UR5 ;  /* 0x000000073f2a1299 */ /* 0x000fc60008011605 */
[----:B------:R-:W-:Y:S02]  /*102e0*/  @UP0 ULDC.64 UR4, c[0x0][0xa28] ;  /* 0x00028a0000040ab9 */ /* 0x000fe40000000a00 */
[----:B------:R-:W-:-:S06]  /*102f0*/  @UP0 UIMAD.WIDE UR4, UR42, 0x4, UR4 ;  /* 0x000000042a0408a5 */ /* 0x000fcc000f8e0204 */
[----:B------:R-:W-:Y:S01]  /*10300*/  MOV R3, UR5 ;  /* 0x0000000500037c02 */ /* 0x000fe20008000f00 */
[----:B------:R-:W-:Y:S01]  /*10310*/  IMAD.U32 R2, RZ, RZ, UR4 ;  /* 0x00000004ff027e24 */ /* 0x000fe2000f8e00ff */
[----:B------:R-:W-:Y:S01]  /*10320*/  ULDC UR5, c[0x0][0x448] ;  /* 0x0001120000057ab9 */ /* 0x000fe20000000800 */
[----:B------:R-:W-:Y:S01]  /*10330*/  ULDC UR4, c[0x0][0xc3c] ;  /* 0x00030f0000047ab9 */ /* 0x000fe20000000800 */
[----:B------:R-:W-:Y:S02]  /*10340*/  UISETP.NE.AND UP2, UPT, UR5, 0x1, UPT ;  /* 0x000000010500788c */ /* 0x000fe4000bf45270 */
[----:B------:R-:W-:Y:S01]  /*10350*/  UIADD3 UR6, UR6, UR4, URZ ;  /* 0x0000000406067290 */ /* 0x000fe2000fffe03f */
[----:B------:R0:W5:Y:S01]  /*10360*/  @P0 LDG.E R30, desc[UR52][R2.64] ;  /* 0x00000034021e0981 */ /* 0x000162000c1e1900 */
[----:B------:R-:W-:Y:S02]  /*10370*/  UP2UR UR49, UPR, URZ, 0x4 ;  /* 0x000000043f317883 */ /* 0x000fe40008000000 */
[----:B------:R-:W-:-:S04]  /*10380*/  USHF.L.U32 UR43, UR6, 0x6, URZ ;  /* 0x00000006062b7899 */ /* 0x000fc8000800063f */
[----:B------:R-:W-:Y:S01]  /*10390*/  UIADD3 UR6, UR43, 0x3f, URZ ;  /* 0x0000003f2b067890 */ /* 0x000fe2000fffe03f */
[----:B------:R-:W-:Y:S01]  /*103a0*/  @UP2 ULDC UR4, c[0x0][0x44c] ;  /* 0x0001130000042ab9 */ /* 0x000fe20000000800 */
[----:B------:R-:W-:Y:S02]  /*103b0*/  @UP2 ULDC UR7, c[0x0][0x450] ;  /* 0x0001140000072ab9 */ /* 0x000fe40000000800 */
[----:B------:R-:W-:-:S04]  /*103c0*/  UIMAD.WIDE.U32 UR4, UR6, UR4, URZ ;  /* 0x00000004060472a5 */ /* 0x000fc8000f8e003f */
[----:B------:R-:W-:-:S03]  /*103d0*/  @UP2 USHF.R.U32.HI UR6, URZ, UR7, UR5 ;  /* 0x000000073f062299 */ /* 0x000fc60008011605 */
[----:B------:R-:W-:Y:S01]  /*103e0*/  ULDC.64 UR4, c[0x0][0x9e0] ;  /* 0x0002780000047ab9 */ /* 0x000fe20000000a00 */
[----:B------:R-:W-:Y:S02]  /*103f0*/  UIADD3 UR6, UR48, UR6, URZ ;  /* 0x0000000630067290 */ /* 0x000fe4000fffe03f */
[----:B------:R-:W-:Y:S02]  /*10400*/  UISETP.GE.AND UP0, UPT, UR5, 0x1, UPT ;  /* 0x000000010500788c */ /* 0x000fe4000bf06270 */
[----:B------:R-:W-:-:S04]  /*10410*/  UIADD3 UR4, UR6, UR4, URZ ;  /* 0x0000000406047290 */ /* 0x000fc8000fffe03f */
[----:B------:R-:W-:-:S13]  /*10420*/  PLOP3.LUT P0, PT, PT, PT, UP0, 0x40, 0x0 ;  /* 0x000000000000781c */ /* 0x000fda0003f0e808 */
[----:B0-----:R-:W-:Y:S05]  /*10430*/  @P0 BRA `(.L_x_1758) ;  /* 0x0000000000440947 */ /* 0x001fea0003800000 */
        /* <DEDUP_REMOVED lines=10> */
.L_x_1759:
[----:B------:R-:W-:-:S11]  /*104e0*/  UISETP.NE.AND UP1, UPT, UR5, 0x1, UPT ;  /* 0x000000010500788c */ /* 0x000fd6000bf25270 */
[----:B------:R-:W-:Y:S02]  /*104f0*/  @UP1 ULDC.64 UR10, c[0x0][0x9e8] ;  /* 0x00027a00000a1ab9 */ /* 0x000fe40000000a00 */
[----:B------:R-:W-:-:S04]  /*10500*/  UIMAD.WIDE.U32 UR6, UR8, UR10, URZ ;  /* 0x0000000a080672a5 */ /* 0x000fc8000f8e003f */
[----:B------:R-:W-:-:S12]  /*10510*/  @UP1 USHF.R.U32.HI UR8, URZ, UR11, UR7 ;  /* 0x0000000b3f081299 */ /* 0x000fd80008011607 */
.L_x_1760:
[----:B------:R-:W-:-:S04]  /*10520*/  UIMAD UR8, UR8, UR5, UR5 ;  /* 0x00000005080872a4 */ /* 0x000fc8000f8e0205 */
[----:B------:R-:W-:-:S04]  /*10530*/  UISETP.LT.AND UP1, UPT, UR4, UR8, UPT ;  /* 0x000000080400728c */ /* 0x000fc8000bf21270 */
[----:B------:R-:W-:-:S12]  /*10540*/  USEL UR4, UR4, UR8, UP1 ;  /* 0x0000000804047287 */ /* 0x000fd80008800000 */
.L_x_1758:
[----:B------:R-:W-:Y:S01]  /*10550*/  UISETP.NE.AND UP1, UPT, UR49, URZ, UPT ;  /* 0x0000003f3100728c */ /* 0x000fe2000bf25270 */
[----:B------:R-:W-:Y:S01]  /*10560*/  PLOP3.LUT P0, PT, PT, PT, UP0, 0x40, 0x0 ;  /* 0x000000000000781c */ /* 0x000fe20003f0e808 */
[----:B------:R-:W-:-:S04]  /*10570*/  UIADD3 UR4, UR4, 0x3f, URZ ;  /* 0x0000003f04047890 */ /* 0x000fc8000fffe03f */
[----:B------:R-:W-:-:S04]  /*10580*/  USHF.R.S32.HI UR8, URZ, 0x1f, UR4 ;  /* 0x0000001f3f087899 */ /* 0x000fc80008011404 */
[----:B------:R-:W-:Y:S01]  /*10590*/  ULEA.HI UR8, UR8, UR4, URZ, 0x6 ;  /* 0x0000000408087291 */ /* 0x000fe2000f8f303f */
[----:B------:R-:W-:Y:S01]  /*105a0*/  @UP1 ULDC UR6, c[0x0][0x44c] ;  /* 0x0001130000061ab9 */ /* 0x000fe20000000800 */
[----:B------:R-:W-:Y:S01]  /*105b0*/  @UP1 ULDC UR9, c[0x0][0x450] ;  /* 0x0001140000091ab9 */ /* 0x000fe20000000800 */
[----:B------:R-:W-:Y:S02]  /*105c0*/  UIMAD.WIDE.U32 UR6, UR43, UR6, URZ ;  /* 0x000000062b0672a5 */ /* 0x000fe4000f8e003f */
[----:B------:R-:W-:Y:S01]  /*105d0*/  UMOV UR4, UR43 ;  /* 0x0000002b00047c82 */ /* 0x000fe20008000000 */
[----:B------:R-:W-:Y:S02]  /*105e0*/  USHF.R.S32.HI UR8, URZ, 0x6, UR8 ;  /* 0x000000063f087899 */ /* 0x000fe40008011408 */
[----:B------:R-:W-:Y:S02]  /*105f0*/  @UP1 USHF.R.U32.HI UR4, URZ, UR9, UR7 ;  /* 0x000000093f041299 */ /* 0x000fe40008011607 */
[----:B------:R-:W-:-:S02]  /*10600*/  UISETP.LT.AND UP1, UPT, UR40, UR8, UPT ;  /* 0x000000082800728c */ /* 0x000fc4000bf21270 */
[----:B------:R-:W-:Y:S01]  /*10610*/  UIADD3 UR4, UR38, UR4, URZ ;  /* 0x0000000426047290 */ /* 0x000fe2000fffe03f */
[----:B------:R-:W-:Y:S01]  /*10620*/  ULDC UR6, c[0x0][0x9dc] ;  /* 0x0002770000067ab9 */ /* 0x000fe20000000800 */
[----:B------:R-:W-:Y:S02]  /*10630*/  USEL UR44, UR40, UR8, UP1 ;  /* 0x00000008282c7287 */ /* 0x000fe40008800000 */
[----:B------:R-:W-:Y:S01]  /*10640*/  UIADD3 UR8, UR4, -UR6, URZ ;  /* 0x8000000604087290 */ /* 0x000fe2000fffe03f */
[----:B------:R-:W-:Y:S11]  /*10650*/  @P0 BRA `(.L_x_1761) ;  /* 0x0000000000440947 */ /* 0x000ff60003800000 */
        /* <DEDUP_REMOVED lines=10> */
.L_x_1762:
[----:B------:R-:W-:-:S11]  /*10700*/  UISETP.NE.AND UP0, UPT, UR5, 0x1, UPT ;  /* 0x000000010500788c */ /* 0x000fd6000bf05270 */
[----:B------:R-:W-:Y:S02]  /*10710*/  @UP0 ULDC.64 UR10, c[0x0][0x9e8] ;  /* 0x00027a00000a0ab9 */ /* 0x000fe40000000a00 */
[----:B------:R-:W-:-:S04]  /*10720*/  UIMAD.WIDE.U32 UR6, UR4, UR10, URZ ;  /* 0x0000000a040672a5 */ /* 0x000fc8000f8e003f */
[----:B------:R-:W-:-:S12]  /*10730*/  @UP0 USHF.R.U32.HI UR4, URZ, UR11, UR7 ;  /* 0x0000000b3f040299 */ /* 0x000fd80008011607 */
.L_x_1763:
[----:B------:R-:W-:-:S04]  /*10740*/  UIMAD UR4, UR4, UR5, URZ ;  /* 0x00000005040472a4 */ /* 0x000fc8000f8e023f */
[----:B------:R-:W-:-:S04]  /*10750*/  UISETP.LT.AND UP0, UPT, UR8, UR4, UPT ;  /* 0x000000040800728c */ /* 0x000fc8000bf01270 */
[----:B------:R-:W-:-:S12]  /*10760*/  USEL UR8, UR8, UR4, !UP0 ;  /* 0x0000000408087287 */ /* 0x000fd8000c000000 */
.L_x_1761:
[----:B------:R-:W-:Y:S01]  /*10770*/  USHF.R.S32.HI UR4, URZ, 0x1f, UR8 ;  /* 0x0000001f3f047899 */ /* 0x000fe20008011408 */
[----:B------:R-:W-:Y:S03]  /*10780*/  BSSY B7, `(.L_x_1764) ;  /* 0x00002fc000077945 */ /* 0x000fe60003800000 */
[----:B------:R-:W-:-:S04]  /*10790*/  ULEA.HI UR4, UR4, UR8, URZ, 0x6 ;  /* 0x0000000804047291 */ /* 0x000fc8000f8f303f */
[----:B------:R-:W-:-:S04]  /*107a0*/  USHF.R.S32.HI UR4, URZ, 0x6, UR4 ;  /* 0x000000063f047899 */ /* 0x000fc80008011404 */
[----:B------:R-:W-:-:S04]  /*107b0*/  UISETP.LT.AND UP0, UPT, URZ, UR4, UPT ;  /* 0x000000043f00728c */ /* 0x000fc8000bf01270 */
[----:B------:R-:W-:-:S04]  /*107c0*/  USEL UR45, URZ, UR4, !UP0 ;  /* 0x000000043f2d7287 */ /* 0x000fc8000c000000 */
[----:B------:R-:W-:-:S06]  /*107d0*/  UISETP.GT.AND UP0, UPT, UR44, UR45, UPT ;  /* 0x0000002d2c00728c */ /* 0x000fcc000bf04270 */
[----:B------:R-:W-:-:S13]  /*107e0*/  PLOP3.LUT P0, PT, PT, PT, UP0, 0x80, 0x0 ;  /* 0x000000000000781c */ /* 0x000fda0003f0f008 */
[----:B------:R-:W-:Y:S05]  /*107f0*/  @P0 BRA `(.L_x_1765) ;  /* 0x0000000000440947 */ /* 0x000fea0003800000 */
[----:B------:R-:W0:Y:S02]  /*10800*/  S2R R0, SR_TID.X ;  /* 0x0000000000007919 */ /* 0x000e240000002100 */
[----:B0-----:R-:W-:-:S04]  /*10810*/  LOP3.LUT R0, R0, 0x7f, RZ, 0xc0, !PT ;  /* 0x0000007f00007812 */ /* 0x001fc800078ec0ff */
[----:B------:R-:W-:-:S13]  /*10820*/  ISETP.NE.AND P1, PT, R0, RZ, PT ;  /* 0x000000ff0000720c */ /* 0x000fda0003f25270 */
[----:B------:R-:W-:Y:S05]  /*10830*/  @P1 BRA `(.L_x_1766) ;  /* 0x0000002c00c01947 */ /* 0x000fea0003800000 */
[----:B------:R-:W0:Y:S01]  /*10840*/  S2R R7, SR_LANEID ;  /* 0x0000000000077919 */ /* 0x000e220000000000 */
[----:B------:R-:W-:Y:S01]  /*10850*/  VOTEU.ANY UR4, UPT, PT ;  /* 0x0000000000047886 */ /* 0x000fe200038e0100 */
[----:B------:R-:W1:Y:S01]  /*10860*/  LDC.64 R2, c[0x0][0xc80] ;  /* 0x00032000ff027b82 */ /* 0x000e620000000a00 */
[----:B------:R-:W0:Y:S08]  /*10870*/  FLO.U32 R0, UR4 ;  /* 0x0000000400007d00 */ /* 0x000e3000080e0000 */
[----:B------:R-:W1:Y:S01]  /*10880*/  POPC R5, UR4 ;  /* 0x0000000400057d09 */ /* 0x000e620008000000 */
[----:B0-----:R-:W-:-:S13]  /*10890*/  ISETP.EQ.U32.AND P0, PT, R0, R7, PT ;  /* 0x000000070000720c */ /* 0x001fda0003f02070 */
[----:B-1----:R-:W2:Y:S01]  /*108a0*/  @P0 ATOMG.E.ADD.STRONG.GPU PT, R3, desc[UR52][R2.64], R5 ;  /* 0x00000005020309a8 */ /* 0x002ea200081ee1f4 */
[----:B------:R-:W0:Y:S02]  /*108b0*/  S2R R4, SR_LTMASK ;  /* 0x0000000000047919 */ /* 0x000e240000003900 */
[----:B0-----:R-:W-:-:S04]  /*108c0*/  LOP3.LUT R4, R4, UR4, RZ, 0xc0, !PT ;  /* 0x0000000404047c12 */ /* 0x001fc8000f8ec0ff */
[----:B------:R-:W0:Y:S01]  /*108d0*/  POPC R33, R4 ;  /* 0x0000000400217309 */ /* 0x000e220000000000 */
[----:B--2---:R-:W0:Y:S02]  /*108e0*/  SHFL.IDX PT, R0, R3, R0, 0x1f ;  /* 0x00001f0003007589 */ /* 0x004e2400000e0000 */
[----:B0-----:R-:W-:Y:S01]  /*108f0*/  IADD3 R33, R0, UR46, R33 ;  /* 0x0000002e00217c10 */ /* 0x001fe2000fffe021 */
[----:B------:R-:W-:Y:S06]  /*10900*/  BRA `(.L_x_1766) ;  /* 0x0000002c008c7947 */ /* 0x000fec0003800000 */
.L_x_1765:
        /* <DEDUP_REMOVED lines=20> */
.L_x_1768:
[----:B------:R-:W-:Y:S05]  /*10a50*/  BSYNC B6 ;  /* 0x0000000000067941 */ /* 0x000fea0003800000 */
.L_x_1767:
        /* <DEDUP_REMOVED lines=20> */
.L_x_1771:
        /* <DEDUP_REMOVED lines=15> */
.L_x_1770:
[----:B------:R-:W-:Y:S05]  /*10c90*/  BSYNC B6 ;  /* 0x0000000000067941 */ /* 0x000fea0003800000 */
.L_x_1769:
[----:B------:R-:W-:Y:S01]  /*10ca0*/  ULDC.64 UR4, c[0x0][0x9f8] ;  /* 0x00027e0000047ab9 */ /* 0x000fe20000000a00 */
[----:B------:R-:W-:Y:S01]  /*10cb0*/  IMAD.U32 R24, RZ, RZ, UR42 ;  /* 0x0000002aff187e24 */ /* 0x000fe2000f8e00ff */
[----:B------:R-:W-:Y:S01]  /*10cc0*/  UISETP.NE.U32.AND UP0, UPT, UR4, URZ, UPT ;  /* 0x0000003f0400728c */ /* 0x000fe2000bf05070 */
[----:B------:R-:W0:Y:S03]  /*10cd0*/  LDC R10, c[0x0][0x430] ;  /* 0x00010c00ff0a7b82 */ /* 0x000e260000000800 */
[----:B------:R-:W-:-:S06]  /*10ce0*/  UISETP.NE.AND.EX UP0, UPT, UR5, URZ, UPT, UP0 ;  /* 0x0000003f0500728c */ /* 0x000fcc000bf05300 */
[----:B------:R-:W-:-:S05]  /*10cf0*/  PLOP3.LUT P0, PT, PT, PT, UP0, 0x80, 0x0 ;  /* 0x000000000000781c */ /* 0x000fca0003f0f008 */
[----:B------:R-:W-:Y:S02]  /*10d00*/  @UP0 ULDC.64 UR4, c[0x0][0x9f8] ;  /* 0x00027e0000040ab9 */ /* 0x000fe40000000a00 */
[----:B------:R-:W-:-:S06]  /*10d10*/  @UP0 UIMAD.WIDE UR4, UR42, 0x4, UR4 ;  /* 0x000000042a0408a5 */ /* 0x000fcc000f8e0204 */
[----:B------:R-:W-:Y:S01]  /*10d20*/  IMAD.U32 R2, RZ, RZ, UR4 ;  /* 0x00000004ff027e24 */ /* 0x000fe2000f8e00ff */
[----:B------:R-:W-:Y:S01]  /*10d30*/  MOV R3, UR5 ;  /* 0x0000000500037c02 */ /* 0x000fe20008000f00 */
[----:B------:R-:W-:Y:S01]  /*10d40*/  IMAD.U32 R27, RZ, RZ, UR44 ;  /* 0x0000002cff1b7e24 */ /* 0x000fe2000f8e00ff */
[----:B------:R-:W-:-:S03]  /*10d50*/  ULDC UR4, c[0x0][0xc48] ;  /* 0x0003120000047ab9 */ /* 0x000fc60000000800 */
[----:B------:R1:W5:Y:S01]  /*10d60*/  @P0 LDG.E R24, desc[UR52][R2.64] ;  /* 0x0000003402180981 */ /* 0x000362000c1e1900 */
[----:B------:R-:W-:Y:S01]  /*10d70*/  UMOV UR5, 0xffffffff ;  /* 0xffffffff00057882 */ /* 0x000fe20000000000 */
[----:B------:R-:W-:Y:S01]  /*10d80*/  IMAD.U32 R19, RZ, RZ, UR4 ;  /* 0x00000004ff137e24 */ /* 0x000fe2000f8e00ff */
[----:B------:R-:W-:Y:S01]  /*10d90*/  LEA R27, R27, 0xffffffc0, 0x6 ;  /* 0xffffffc01b1b7811 */ /* 0x000fe200078e30ff */
[----:B------:R-:W-:Y:S06]  /*10da0*/  BRA.DIV UR5, `(.L_x_1772) ;  /* 0x0000003205b47947 */ /* 0x000fec000b800000 */
.L_x_1827:
[----:B------:R-:W2:Y:S01]  /*10db0*/  S2R R8, SR_TID.X ;  /* 0x0000000000087919 */ /* 0x000ea20000002100 */
[----:B0-----:R-:W-:Y:S01]  /*10dc0*/  ISETP.NE.AND P1, PT, R10, 0x1, PT ;  /* 0x000000010a00780c */ /* 0x001fe20003f25270 */
[----:B------:R-:W-:Y:S01]  /*10dd0*/  IMAD.MOV.U32 R34, RZ, RZ, RZ ;  /* 0x000000ffff227224 */ /* 0x000fe200078e00ff */
[----:B-----5:R-:W-:Y:S02]  /*10de0*/  SHF.R.S32.HI R29, RZ, 0x1f, R24 ;  /* 0x0000001fff1d7819 */ /* 0x020fe40000011418 */
[----:B------:R-:W-:-:S09]  /*10df0*/  LOP3.LUT R16, R16, 0xfffffbff, RZ, 0xc0, !PT ;  /* 0xfffffbff10107812 */ /* 0x000fd200078ec0ff */
[----:B------:R-:W0:Y:S01]  /*10e00*/  @P1 LDC R0, c[0x0][0x434] ;  /* 0x00010d00ff001b82 */ /* 0x000e220000000800 */
[----:B------:R-:W-:-:S07]  /*10e10*/  @P1 LOP3.LUT R16, R16, 0x400, RZ, 0xfc, !PT ;  /* 0x0000040010101812 */ /* 0x000fce00078efcff */
[----:B-1----:R-:W1:Y:S01]  /*10e20*/  @P1 LDC R3, c[0x0][0x438] ;  /* 0x00010e00ff031b82 */ /* 0x002e620000000800 */
[----:B--2---:R-:W-:-:S05]  /*10e30*/  IMAD.SHL.U32 R8, R8, 0x10, RZ ;  /* 0x0000001008087824 */ /* 0x004fca00078e00ff */
[----:B------:R-:W-:-:S05]  /*10e40*/  LOP3.LUT R8, R36, 0x70, R8, 0xf8, !PT ;  /* 0x0000007024087812 */ /* 0x000fca00078ef808 */
[----:B------:R-:W-:-:S05]  /*10e50*/  IMAD.IADD R35, R8, 0x1, R27 ;  /* 0x0000000108237824 */ /* 0x000fca00078e021b */
[C---:B------:R-:W-:Y:S01]  /*10e60*/  ISETP.GE.AND P0, PT, R35.reuse, UR37, PT ;  /* 0x0000002523007c0c */ /* 0x040fe2000bf06270 */
[----:B------:R-:W-:-:S03]  /*10e70*/  IMAD.IADD R35, R35, 0x1, R30 ;  /* 0x0000000123237824 */ /* 0x000fc600078e021e */
[----:B------:R-:W-:Y:S01]  /*10e80*/  ISETP.GT.U32.OR P0, PT, R8, 0x3f, P0 ;  /* 0x0000003f0800780c */ /* 0x000fe20000704470 */
[----:B0-----:R-:W-:-:S04]  /*10e90*/  @P1 IMAD.HI.U32 R0, R35, R0, RZ ;  /* 0x0000000023001227 */ /* 0x001fc800078e00ff */
[----:B------:R-:W-:Y:S01]  /*10ea0*/  IMAD.MOV.U32 R9, RZ, RZ, R35 ;  /* 0x000000ffff097224 */ /* 0x000fe200078e0023 */
[----:B-1----:R-:W-:-:S07]  /*10eb0*/  @P1 SHF.R.U32.HI R9, RZ, R3, R0 ;  /* 0x00000003ff091219 */ /* 0x002fce0000011600 */
[----:B------:R-:W0:Y:S01]  /*10ec0*/  @!P0 LDC.64 R6, c[0x0][0x428] ;  /* 0x00010a00ff068b82 */ /* 0x000e220000000a00 */
[--C-:B------:R-:W-:Y:S01]  /*10ed0*/  @!P0 SHF.R.S32.HI R3, RZ, 0x1f, R9.reuse ;  /* 0x0000001fff038819 */ /* 0x100fe20000011409 */
[----:B------:R-:W-:-:S06]  /*10ee0*/  @!P0 IMAD.MOV.U32 R2, RZ, RZ, R9 ;  /* 0x000000ffff028224 */ /* 0x000fcc00078e0009 */
[----:B------:R-:W1:Y:S01]  /*10ef0*/  @!P0 LDC.64 R4, c[0x0][0x418] ;  /* 0x00010600ff048b82 */ /* 0x000e620000000a00 */
[-C--:B0-----:R-:W-:Y:S02]  /*10f00*/  @!P0 IMAD R0, R29, R6.reuse, RZ ;  /* 0x000000061d008224 */ /* 0x081fe400078e02ff */
[----:B------:R-:W-:-:S04]  /*10f10*/  @!P0 IMAD.WIDE.U32 R2, R24, R6, R2 ;  /* 0x0000000618028225 */ /* 0x000fc800078e0002 */
[----:B------:R-:W-:Y:S01]  /*10f20*/  @!P0 IMAD R7, R24, R7, R0 ;  /* 0x0000000718078224 */ /* 0x000fe200078e0200 */
[----:B-1----:R-:W-:-:S03]  /*10f30*/  @!P0 LEA R4, P1, R2, R4, 0x2 ;  /* 0x0000000402048211 */ /* 0x002fc600078210ff */
[----:B------:R-:W-:-:S05]  /*10f40*/  @!P0 IMAD.IADD R0, R3, 0x1, R7 ;  /* 0x0000000103008824 */ /* 0x000fca00078e0207 */
[----:B------:R-:W-:Y:S01]  /*10f50*/  @!P0 LEA.HI.X R5, R2, R5, R0, 0x2, P1 ;  /* 0x0000000502058211 */ /* 0x000fe200008f1400 */
[----:B------:R-:W-:Y:S02]  /*10f60*/  IMAD.U32 R2, RZ, RZ, UR47 ;  /* 0x0000002fff027e24 */ /* 0x000fe4000f8e00ff */
[----:B------:R-:W-:Y:S02]  /*10f70*/  IMAD.MOV R0, RZ, RZ, -R9 ;  /* 0x000000ffff007224 */ /* 0x000fe400078e0a09 */
[----:B------:R0:W5:Y:S01]  /*10f80*/  @!P0 LDG.E R34, desc[UR52][R4.64] ;  /* 0x0000003404228981 */ /* 0x000162000c1e1900 */
[----:B------:R-:W-:Y:S01]  /*10f90*/  ISETP.NE.AND P2, PT, R2, 0x3, PT ;  /* 0x000000030200780c */ /* 0x000fe20003f45270 */
[----:B------:R-:W-:Y:S01]  /*10fa0*/  IMAD R35, R10, R0, R35 ;  /* 0x000000000a237224 */ /* 0x000fe200078e0223 */
[----:B------:R-:W-:Y:S01]  /*10fb0*/  ISETP.GT.U32.AND P0, PT, R8, 0x3f, PT ;  /* 0x0000003f0800780c */ /* 0x000fe20003f04070 */
[----:B------:R-:W-:Y:S01]  /*10fc0*/  IMAD R0, RZ, RZ, -UR42 ;  /* 0x8000002aff007e24 */ /* 0x000fe2000f8e02ff */
[----:B------:R-:W-:-:S03]  /*10fd0*/  LOP3.LUT R16, R16, 0xfffffeff, RZ, 0xc0, !PT ;  /* 0xfffffeff10107812 */ /* 0x000fc600078ec0ff */
[----:B------:R-:W-:-:S05]  /*10fe0*/  IMAD R19, R19, R0, UR41 ;  /* 0x0000002913137e24 */ /* 0x000fca000f8e0200 */
[----:B------:R-:W-:Y:S02]  /*10ff0*/  SHF.R.S32.HI R23, RZ, 0x1f, R19 ;  /* 0x0000001fff177819 */ /* 0x000fe40000011413 */
[----:B------:R-:W-:-:S04]  /*11000*/  @P2 LOP3.LUT R16, R16, 0x100, RZ, 0xfc, !PT ;  /* 0x0000010010102812 */ /* 0x000fc800078efcff */
[----:B------:R-:W-:-:S04]  /*11010*/  LOP3.LUT R16, R16, 0xfffffffe, RZ, 0xc0, !PT ;  /* 0xfffffffe10107812 */ /* 0x000fc800078ec0ff */
[----:B------:R-:W-:Y:S01]  /*11020*/  @P0 LOP3.LUT R16, R16, 0x1, RZ, 0xfc, !PT ;  /* 0x0000000110100812 */ /* 0x000fe200078efcff */
[----:B0-----:R-:W-:Y:S06]  /*11030*/  @!P2 BRA `(.L_x_1773) ;  /* 0x000000000004a947 */ /* 0x001fec0003800000 */
[----:B------:R-:W-:Y:S01]  /*11040*/  BPT.TRAP 0x1 ;  /* 0x000000040000795c */ /* 0x000fe20000300000 */
.L_x_1773:
[----:B------:R-:W-:Y:S01]  /*11050*/  IMAD R25, R18, 0x8, R17 ;  /* 0x0000000812197824 */ /* 0x000fe200078e0211 */
[----:B------:R-:W-:Y:S01]  /*11060*/  SHF.L.U32 R0, R22, 0x1f, RZ ;  /* 0x0000001f16007819 */ /* 0x000fe200000006ff */
[----:B------:R-:W-:Y:S03]  /*11070*/  BSSY B0, `(.L_x_1774) ;  /* 0x0000003000007945 */ /* 0x000fe60003800000 */
[----:B------:R-:W0:Y:S02]  /*11080*/  SYNCS.PHASECHK.TRANS64.TRYWAIT P0, [R25+URZ+0x28c40], R0 ;  /* 0x028c4000190075a7 */ /* 0x000e24000800017f */
[----:B0-----:R-:W-:Y:S05]  /*11090*/  @!P0 BRA `(.L_x_1775) ;  /* 0x0000003000248947 */ /* 0x001fea0003800000 */
.L_x_1828:
[----:B------:R-:W-:Y:S05]  /*110a0*/  BSYNC B0 ;  /* 0x0000000000007941 */ /* 0x000fea0003800000 */
.L_x_1774:
[----:B------:R-:W-:Y:S01]  /*110b0*/  SHF.R.S32.HI R37, RZ, 0x1f, R35 ;  /* 0x0000001fff257819 */ /* 0x000fe20000011423 */
[----:B------:R-:W1:Y:S01]  /*110c0*/  S2R R6, SR_TID.X ;  /* 0x0000000000067919 */ /* 0x000e620000002100 */
[----:B------:R-:W-:Y:S01]  /*110d0*/  ULDC.64 UR4, c[0x0][0x300] ;  /* 0x0000c00000047ab9 */ /* 0x000fe20000000a00 */
[----:B-----5:R-:W-:Y:S01]  /*110e0*/  SHF.R.S32.HI R4, RZ, 0x1f, R34 ;  /* 0x0000001fff047819 */ /* 0x020fe20000011422 */
[----:B------:R-:W-:Y:S01]  /*110f0*/  IMAD.WIDE.U32 R2, R35, UR4, RZ ;  /* 0x0000000423027c25 */ /* 0x000fe2000f8e00ff */
[----:B------:R-:W-:Y:S02]  /*11100*/  IADD3 R27, -R36, UR37, -R27 ;  /* 0x00000025241b7c10 */ /* 0x000fe4000fffe91b */
[----:B------:R-:W-:Y:S01]  /*11110*/  LOP3.LUT P2, RZ, R16, 0x2, RZ, 0xc0, !PT ;  /* 0x0000000210ff7812 */ /* 0x000fe2000784c0ff */
[----:B0-----:R-:W-:Y:S01]  /*11120*/  IMAD R0, R37, UR4, RZ ;  /* 0x0000000425007c24 */ /* 0x001fe2000f8e02ff */
[----:B------:R0:W-:Y:S03]  /*11130*/  STL [R1], R4 ;  /* 0x0000000401007387 */ /* 0x0001e60000100800 */
[----:B------:R-:W-:Y:S01]  /*11140*/  IMAD R5, R35, UR5, R0 ;  /* 0x0000000523057c24 */ /* 0x000fe2000f8e0200 */
[----:B------:R-:W-:-:S03]  /*11150*/  ULDC.64 UR4, c[0x0][0x310] ;  /* 0x0000c40000047ab9 */ /* 0x000fc60000000a00 */
[----:B------:R-:W-:Y:S02]  /*11160*/  IMAD.IADD R3, R3, 0x1, R5 ;  /* 0x0000000103037824 */ /* 0x000fe400078e0205 */
[----:B------:R-:W-:Y:S02]  /*11170*/  IMAD R5, R4, UR4, RZ ;  /* 0x0000000404057c24 */ /* 0x000fe4000f8e02ff */
[----:B------:R-:W-:-:S04]  /*11180*/  IMAD.WIDE.U32 R2, R34, UR4, R2 ;  /* 0x0000000422027c25 */ /* 0x000fc8000f8e0002 */
[----:B------:R-:W-:Y:S01]  /*11190*/  IMAD R5, R34, UR5, R5 ;  /* 0x0000000522057c24 */ /* 0x000fe2000f8e0205 */
[----:B------:R-:W-:Y:S01]  /*111a0*/  ULDC.64 UR4, c[0x0][0x308] ;  /* 0x0000c20000047ab9 */ /* 0x000fe20000000a00 */
[----:B0-----:R-:W-:Y:S02]  /*111b0*/  IMAD R4, R18, 0x1000, R31 ;  /* 0x0000100012047824 */ /* 0x001fe400078e021f */
[----:B------:R-:W-:Y:S02]  /*111c0*/  IMAD.IADD R3, R3, 0x1, R5 ;  /* 0x0000000103037824 */ /* 0x000fe400078e0205 */
[----:B------:R-:W-:Y:S02]  /*111d0*/  IMAD R0, R23, UR4, RZ ;  /* 0x0000000417007c24 */ /* 0x000fe4000f8e02ff */
[----:B------:R-:W-:-:S04]  /*111e0*/  IMAD.WIDE.U32 R2, R19, UR4, R2 ;  /* 0x0000000413027c25 */ /* 0x000fc8000f8e0002 */
[----:B------:R-:W-:Y:S01]  /*111f0*/  IMAD R5, R19, UR5, R0 ;  /* 0x0000000513057c24 */ /* 0x000fe2000f8e0200 */
[----:B------:R-:W-:Y:S01]  /*11200*/  ULDC.64 UR4, c[0x0][0x2e8] ;  /* 0x0000ba0000047ab9 */ /* 0x000fe20000000a00 */
[----:B-1----:R-:W-:Y:S01]  /*11210*/  IMAD.SHL.U32 R6, R6, 0x8, RZ ;  /* 0x0000000806067824 */ /* 0x002fe200078e00ff */
[----:B------:R-:W-:Y:S01]  /*11220*/  LEA R0, P0, R2, UR4, 0x1 ;  /* 0x0000000402007c11 */ /* 0x000fe2000f8008ff */
[----:B------:R-:W-:Y:S01]  /*11230*/  UMOV UR4, 0xffffffff ;  /* 0xffffffff00047882 */ /* 0x000fe20000000000 */
[----:B------:R-:W-:Y:S02]  /*11240*/  IADD3 R5, R3, R5, RZ ;  /* 0x0000000503057210 */ /* 0x000fe40007ffe0ff */
[----:B------:R-:W-:Y:S02]  /*11250*/  LOP3.LUT R6, R6, 0x38, RZ, 0xc0, !PT ;  /* 0x0000003806067812 */ /* 0x000fe400078ec0ff */
[----:B------:R-:W-:Y:S02]  /*11260*/  LEA.HI.X R5, R2, UR5, R5, 0x1, P0 ;  /* 0x0000000502057c11 */ /* 0x000fe400080f0c05 */
[----:B------:R-:W-:Y:S01]  /*11270*/  ISETP.GE.AND P0, PT, R27, 0x1, PT ;  /* 0x000000011b00780c */ /* 0x000fe20003f06270 */
[----:B------:R-:W-:-:S12]  /*11280*/  BRA.DIV UR4, `(.L_x_1776) ;  /* 0x0000002e04bc7947 */ /* 0x000fd8000b800000 */
[----:B------:R-:W0:Y:S01]  /*11290*/  SHFL.IDX PT, R14, R0, RZ, 0x181f ;  /* 0x00181fff000e7589 */ /* 0x000e2200000e0000 */
[----:B------:R-:W-:-:S03]  /*112a0*/  @P0 IMAD R7, R4, 0x2, R17 ;  /* 0x0000000204070824 */ /* 0x000fc600078e0211 */
[----:B------:R-:W1:Y:S01]  /*112b0*/  SHFL.IDX PT, R2, R5, RZ, 0x181f ;  /* 0x00181fff05027589 */ /* 0x000e6200000e0000 */
[----:B0-----:R-:W-:-:S05]  /*112c0*/  @P0 LEA R14, P1, R6, R14, 0x1 ;  /* 0x0000000e060e0211 */ /* 0x001fca00078208ff */
[----:B-1----:R-:W-:Y:S02]  /*112d0*/  @P0 IMAD.X R3, RZ, RZ, R2, P1 ;  /* 0x000000ffff030224 */ /* 0x002fe400008e0602 */
[----:B------:R-:W-:Y:S02]  /*112e0*/  @P0 IMAD.MOV.U32 R2, RZ, RZ, R14 ;  /* 0x000000ffff020224 */ /* 0x000fe400078e000e */
[----:B------:R-:W0:Y:S04]  /*112f0*/  SHFL.IDX PT, R14, R0, 0x1, 0x181f ;  /* 0x00381f00000e7f89 */ /* 0x000e2800000e0000 */
[----:B------:R1:W-:Y:S01]  /*11300*/  @P0 LDGSTS.E.BYPASS.LTC128B.128 [R7+0x22400], desc[UR52][R2.64], !P2 ;  /* 0x2240000002070fae */ /* 0x0003e2000d101d74 */
[----:B------:R-:W-:-:S03]  /*11310*/  ISETP.GE.AND P0, PT, R27, 0x11, PT ;  /* 0x000000111b00780c */ /* 0x000fc60003f06270 */
[----:B-1----:R-:W1:Y:S10]  /*11320*/  SHFL.IDX PT, R2, R5, 0x1, 0x181f ;  /* 0x00381f0005027f89 */ /* 0x002e7400000e0000 */
[----:B------:R-:W-:Y:S01]  /*11330*/  @P0 IMAD R9, R4, 0x2, R17 ;  /* 0x0000000204090824 */ /* 0x000fe200078e0211 */
        /* <DEDUP_REMOVED lines=8> */
[----:B------:R-:W2:Y:S01]  /*113c0*/  SHFL.IDX PT, R5, R5, 0x3, 0x181f ;  /* 0x00781f0005057f89 */ /* 0x000ea200000e0000 */
[----:B0-----:R-:W-:-:S05]  /*113d0*/  @P0 LEA R14, P1, R6, R14, 0x1 ;  /* 0x0000000e060e0211 */ /* 0x001fca00078208ff */
[----:B-1----:R-:W-:Y:S02]  /*113e0*/  @P0 IMAD.X R3, RZ, RZ, R2, P1 ;  /* 0x000000ffff030224 */ /* 0x002fe400008e0602 */
[----:B------:R-:W-:Y:S02]  /*113f0*/  @P0 IMAD.MOV.U32 R2, RZ, RZ, R14 ;  /* 0x000000ffff020224 */ /* 0x000fe400078e000e */
[----:B------:R0:W1:Y:S04]  /*11400*/  SHFL.IDX PT, R14, R0, 0x3, 0x181f ;  /* 0x00781f00000e7f89 */ /* 0x00006800000e0000 */
[----:B--2---:R0:W-:Y:S02]  /*11410*/  @P0 LDGSTS.E.BYPASS.LTC128B.128 [R7+0x23400], desc[UR52][R2.64], !P2 ;  /* 0x2340000002070fae */ /* 0x0041e4000d101d74 */
.L_x_1838:
[----:B------:R-:W-:-:S13]  /*11420*/  ISETP.GE.AND P0, PT, R27, 0x31, PT ;  /* 0x000000311b00780c */ /* 0x000fda0003f06270 */
[----:B01----:R-:W-:-:S05]  /*11430*/  @P0 LEA R2, P1, R6, R14, 0x1 ;  /* 0x0000000e06020211 */ /* 0x003fca00078208ff */
[----:B------:R-:W-:Y:S02]  /*11440*/  @P0 IMAD.X R3, RZ, RZ, R5, P1 ;  /* 0x000000ffff030224 */ /* 0x000fe400008e0605 */
[----:B------:R-:W-:-:S05]  /*11450*/  @P0 IMAD R5, R4, 0x2, R17 ;  /* 0x0000000204050824 */ /* 0x000fca00078e0211 */
[----:B------:R-:W-:Y:S01]  /*11460*/  @!PT LDS RZ, [RZ] ;  /* 0x00000000fffff984 */ /* 0x000fe20000000800 */
[----:B------:R-:W-:Y:S01]  /*11470*/  @!PT LDS RZ, [RZ] ;  /* 0x00000000fffff984 */ /* 0x000fe20000000800 */
[----:B------:R-:W-:Y:S01]  /*11480*/  @!PT LDS RZ, [RZ] ;  /* 0x00000000fffff984 */ /* 0x000fe20000000800 */
[----:B------:R0:W-:Y:S01]  /*11490*/  @P0 LDGSTS.E.BYPASS.LTC128B.128 [R5+0x23c00], desc[UR52][R2.64], !P2 ;  /* 0x23c0000002050fae */ /* 0x0001e2000d101d74 */
[----:B------:R-:W-:Y:S01]  /*114a0*/  PLOP3.LUT P0, PT, PT, PT, PT, 0x80, 0x0 ;  /* 0x000000000000781c */ /* 0x000fe20003f0f070 */
[----:B------:R-:W-:-:S12]  /*114b0*/  NOP ;  /* 0x0000000000007918 */ /* 0x000fd80000000000 */
.L_x_1777:
        /* <DEDUP_REMOVED lines=11> */
.L_x_1778:
[----:B------:R-:W-:Y:S01]  /*11570*/  VIADD R0, R17, 0x20400 ;  /* 0x0002040011007836 */ /* 0x000fe20000000000 */
[----:B------:R1:W-:Y:S06]  /*11580*/  SYNCS.ARRIVE.TRANS64.A1T0 RZ, [R25+URZ+0x28c30], RZ ;  /* 0x028c30ff19ff79a7 */ /* 0x0003ec000810003f */
[----:B------:R-:W-:Y:S05]  /*11590*/  WARPSYNC.ALL ;  /* 0x0000000000007948 */ /* 0x000fea0003800000 */
[----:B------:R-:W-:Y:S01]  /*115a0*/  BAR.SYNC.DEFER_BLOCKING 0x8, 0x100 ;  /* 0x0204000000007b1d */ /* 0x000fe20000010000 */
[----:B------:R-:W-:-:S05]  /*115b0*/  LOP3.LUT P0, RZ, R0, 0x3ff, RZ, 0xc0, !PT ;  /* 0x000003ff00ff7812 */ /* 0x000fca000780c0ff */
[----:B------:R-:W-:Y:S08]  /*115c0*/  BSSY B6, `(.L_x_1779) ;  /* 0x0000012000067945 */ /* 0x000ff00003800000 */
[----:B------:R-:W-:Y:S05]  /*115d0*/  @!P0 BRA `(.L_x_1780) ;  /* 0x0000000000408947 */ /* 0x000fea0003800000 */
[----:B0-----:R-:W-:Y:S01]  /*115e0*/  MOV R2, 0x0 ;  /* 0x0000000000027802 */ /* 0x001fe20000000f00 */
[----:B------:R-:W-:Y:S01]  /*115f0*/  ULDC.64 UR4, c[0x4][0x90] ;  /* 0x0100240000047ab9 */ /* 0x000fe20000000a00 */
[----:B------:R-:W-:Y:S01]  /*11600*/  ULDC.64 UR6, c[0x4][0x98] ;  /* 0x0100260000067ab9 */ /* 0x000fe20000000a00 */
[----:B------:R-:W-:Y:S01]  /*11610*/  ULDC.64 UR8, c[0x4][0x20] ;  /* 0x0100080000087ab9 */ /* 0x000fe20000000a00 */
[----:B------:R-:W-:Y:S01]  /*11620*/  MOV R4, UR4 ;  /* 0x0000000400047c02 */ /* 0x000fe20008000f00 */
[----:B------:R-:W-:Y:S01]  /*11630*/  IMAD.U32 R5, RZ, RZ, UR5 ;  /* 0x00000005ff057e24 */ /* 0x000fe2000f8e00ff */
        /* <DEDUP_REMOVED lines=10> */
.L_x_1780:
[----:B------:R-:W-:Y:S05]  /*116e0*/  BSYNC B6 ;  /* 0x0000000000067941 */ /* 0x000fea0003800000 */
.L_x_1779:
[----:B------:R2:W5:Y:S01]  /*116f0*/  LDL R8, [R1+0x8] ;  /* 0x0000080001087983 */ /* 0x0005620000100800 */
[----:B------:R-:W-:Y:S01]  /*11700*/  UISETP.NE.AND UP0, UPT, UR49, URZ, UPT ;  /* 0x0000003f3100728c */ /* 0x000fe2000bf05270 */
[----:B0-----:R-:W0:Y:S01]  /*11710*/  S2R R2, SR_TID.X ;  /* 0x0000000000027919 */ /* 0x001e220000002100 */
[----:B------:R-:W-:Y:S01]  /*11720*/  R2UR UR6, R23 ;  /* 0x00000000170672ca */ /* 0x000fe200000e0000 */
[----:B------:R-:W-:-:S03]  /*11730*/  ULDC.64 UR8, c[0x0][0x2d8] ;  /* 0x0000b60000087ab9 */ /* 0x000fc60000000a00 */
[----:B------:R-:W-:Y:S02]  /*11740*/  PLOP3.LUT P0, PT, PT, PT, UP0, 0x80, 0x0 ;  /* 0x000000000000781c */ /* 0x000fe40003f0f008 */
[----:B------:R-:W-:-:S03]  /*11750*/  LOP3.LUT P5, RZ, R16, 0x1000, RZ, 0xc0, !PT ;  /* 0x0000100010ff7812 */ /* 0x000fc600078ac0ff */
[----:B------:R-:W-:Y:S01]  /*11760*/  @UP0 ULDC UR4, c[0x0][0x44c] ;  /* 0x0001130000040ab9 */ /* 0x000fe20000000800 */
[----:B0-----:R-:W-:-:S05]  /*11770*/  IMAD.SHL.U32 R2, R2, 0x10, RZ ;  /* 0x0000001002027824 */ /* 0x001fca00078e00ff */
[----:B------:R-:W-:-:S05]  /*11780*/  LOP3.LUT R2, R36, 0x70, R2, 0xf8, !PT ;  /* 0x0000007024027812 */ /* 0x000fca00078ef802 */
[----:B------:R-:W-:-:S04]  /*11790*/  VIADD R0, R2, UR43 ;  /* 0x0000002b02007c36 */ /* 0x000fc80008000000 */
[----:B------:R-:W-:Y:S01]  /*117a0*/  @P0 IMAD.HI.U32 R3, R0, UR4, RZ ;  /* 0x0000000400030c27 */ /* 0x000fe2000f8e00ff */
[----:B------:R-:W-:Y:S01]  /*117b0*/  PLOP3.LUT P0, PT, PT, PT, UP0, 0x80, 0x0 ;  /* 0x000000000000781c */ /* 0x000fe20003f0f008 */
[----:B------:R-:W-:Y:S01]  /*117c0*/  @UP0 ULDC UR4, c[0x0][0x450] ;  /* 0x0001140000040ab9 */ /* 0x000fe20000000800 */
[----:B------:R-:W-:Y:S01]  /*117d0*/  R2UR UR7, R19 ;  /* 0x00000000130772ca */ /* 0x000fe200000e0000 */
[----:B------:R-:W-:Y:S01]  /*117e0*/  IMAD.MOV.U32 R2, RZ, RZ, R0 ;  /* 0x000000ffff027224 */ /* 0x000fe200078e0000 */
[----:B------:R-:W-:-:S09]  /*117f0*/  UIMAD UR6, UR6, UR8, URZ ;  /* 0x00000008060672a4 */ /* 0x000fd2000f8e023f */
[----:B------:R-:W-:Y:S02]  /*11800*/  @P0 SHF.R.U32.HI R2, RZ, UR4, R3 ;  /* 0x00000004ff020c19 */ /* 0x000fe40008011603 */
[----:B------:R-:W-:Y:S01]  /*11810*/  R2UR UR4, R19 ;  /* 0x00000000130472ca */ /* 0x000fe200000e0000 */
[----:B------:R-:W-:Y:S02]  /*11820*/  UIMAD UR7, UR7, UR9, UR6 ;  /* 0x00000009070772a4 */ /* 0x000fe4000f8e0206 */
[----:B------:R-:W-:Y:S01]  /*11830*/  USHF.R.S32.HI UR6, URZ, 0x1f, UR42 ;  /* 0x0000001f3f067899 */ /* 0x000fe2000801142a */
[----:B------:R-:W0:Y:S01]  /*11840*/  S2R R10, SR_TID.X ;  /* 0x00000000000a7919 */ /* 0x000e220000002100 */
[----:B------:R-:W-:-:S08]  /*11850*/  IMAD.MOV R5, RZ, RZ, -R2 ;  /* 0x000000ffff057224 */ /* 0x000fd000078e0a02 */
[----:B------:R-:W-:-:S03]  /*11860*/  UIMAD.WIDE.U32 UR4, UR4, UR8, URZ ;  /* 0x00000008040472a5 */ /* 0x000fc6000f8e003f */
[----:B------:R-:W-:Y:S01]  /*11870*/  ULDC.64 UR8, c[0x0][0x2e0] ;  /* 0x0000b80000087ab9 */ /* 0x000fe20000000a00 */
[----:B------:R-:W-:Y:S02]  /*11880*/  UIADD3 UR5, UR5, UR7, URZ ;  /* 0x0000000705057290 */ /* 0x000fe4000fffe03f */
[----:B------:R-:W-:Y:S01]  /*11890*/  UIMAD UR6, UR6, UR8, URZ ;  /* 0x00000008060672a4 */ /* 0x000fe2000f8e023f */
[----:B------:R-:W-:Y:S01]  /*118a0*/  ULDC UR7, c[0x0][0x448] ;  /* 0x0001120000077ab9 */ /* 0x000fe20000000800 */
[----:B------:R-:W-:Y:S01]  /*118b0*/  UIMAD.WIDE.U32 UR4, UR42, UR8, UR4 ;  /* 0x000000082a0472a5 */ /* 0x000fe2000f8e0004 */
[----:B------:R-:W-:Y:S01]  /*118c0*/  IMAD R5, R5, UR7, R0 ;  /* 0x0000000705057c24 */ /* 0x000fe2000f8e0200 */
[----:B------:R-:W-:Y:S01]  /*118d0*/  UIMAD UR6, UR42, UR9, UR6 ;  /* 0x000000092a0672a4 */ /* 0x000fe2000f8e0206 */
[----:B------:R-:W-:Y:S02]  /*118e0*/  SHF.R.S32.HI R0, RZ, 0x1f, R2 ;  /* 0x0000001fff007819 */ /* 0x000fe40000011402 */
[----:B------:R-:W-:Y:S01]  /*118f0*/  ULDC.64 UR8, c[0x0][0x2d0] ;  /* 0x0000b40000087ab9 */ /* 0x000fe20000000a00 */
[----:B------:R-:W-:Y:S01]  /*11900*/  UIADD3 UR5, UR5, UR6, URZ ;  /* 0x0000000605057290 */ /* 0x000fe2000fffe03f */
[----:B------:R-:W-:-:S02]  /*11910*/  IMAD.U32 R9, RZ, RZ, UR8 ;  /* 0x00000008ff097e24 */ /* 0x000fc4000f8e00ff */
[----:B------:R-:W-:Y:S01]  /*11920*/  IMAD R3, R0, UR8, RZ ;  /* 0x0000000800037c24 */ /* 0x000fe2000f8e02ff */
[----:B------:R-:W-:-:S03]  /*11930*/  SHF.R.S32.HI R0, RZ, 0x1f, R5 ;  /* 0x0000001fff007819 */ /* 0x000fc60000011405 */
[C---:B------:R-:W-:Y:S02]  /*11940*/  IMAD R7, R2.reuse, UR9, R3 ;  /* 0x0000000902077c24 */ /* 0x040fe4000f8e0203 */
[----:B------:R-:W-:Y:S01]  /*11950*/  IMAD.WIDE.U32 R2, R2, R9, UR4 ;  /* 0x0000000402027e25 */ /* 0x000fe2000f8e0009 */
        /* <DEDUP_REMOVED lines=8> */
[----:B------:R-:W-:Y:S01]  /*119e0*/  UMOV UR4, 0xffffffff ;  /* 0xffffffff00047882 */ /* 0x000fe20000000000 */
[----:B0-----:R-:W-:-:S03]  /*119f0*/  SHF.L.U32 R10, R10, 0x3, RZ ;  /* 0x000000030a0a7819 */ /* 0x001fc600000006ff */
[----:B------:R-:W-:Y:S02]  /*11a00*/  LEA.HI.X R5, R2, UR5, R5, 0x1, P0 ;  /* 0x0000000502057c11 */ /* 0x000fe400080f0c05 */
[----:B------:R-:W-:Y:S01]  /*11a10*/  LOP3.LUT R10, R10, 0x38, RZ, 0xc0, !PT ;  /* 0x000000380a0a7812 */ /* 0x000fe200078ec0ff */
[----:B--2---:R-:W-:Y:S06]  /*11a20*/  BRA.DIV UR4, `(.L_x_1781) ;  /* 0x0000002a04fc7947 */ /* 0x004fec000b800000 */
[----:B------:R-:W0:Y:S01]  /*11a30*/  SHFL.IDX PT, R14, R0, RZ, 0x181f ;  /* 0x00181fff000e7589 */ /* 0x000e2200000e0000 */
[----:B------:R-:W-:-:S03]  /*11a40*/  VIADD R4, R36, UR43 ;  /* 0x0000002b24047c36 */ /* 0x000fc60008000000 */
[----:B------:R-:W2:Y:S01]  /*11a50*/  SHFL.IDX PT, R2, R5, RZ, 0x181f ;  /* 0x00181fff05027589 */ /* 0x000ea200000e0000 */
[C---:B------:R-:W-:Y:S01]  /*11a60*/  VIADD R6, R4.reuse, 0x10 ;  /* 0x0000001004067836 */ /* 0x040fe20000000000 */
[----:B------:R-:W-:-:S13]  /*11a70*/  ISETP.GE.AND P0, PT, R4, UR36, PT ;  /* 0x0000002404007c0c */ /* 0x000fda000bf06270 */
[----:B0-----:R-:W-:-:S05]  /*11a80*/  @!P0 LEA R14, P1, R10, R14, 0x1 ;  /* 0x0000000e0a0e8211 */ /* 0x001fca00078208ff */
[----:B--2---:R-:W-:Y:S02]  /*11a90*/  @!P0 IMAD.X R3, RZ, RZ, R2, P1 ;  /* 0x000000ffff038224 */ /* 0x004fe400008e0602 */
[----:B------:R-:W-:Y:S02]  /*11aa0*/  @!P0 IMAD.MOV.U32 R2, RZ, RZ, R14 ;  /* 0x000000ffff028224 */ /* 0x000fe400078e000e */
[----:B------:R-:W0:Y:S04]  /*11ab0*/  SHFL.IDX PT, R14, R0, 0x1, 0x181f ;  /* 0x00381f00000e7f89 */ /* 0x000e2800000e0000 */
[----:B-----5:R2:W-:Y:S01]  /*11ac0*/  @!P0 LDGSTS.E.BYPASS.LTC128B.128 [R8+0x20400], desc[UR52][R2.64], !P5 ;  /* 0x2040000002088fae */ /* 0x0205e2000e901d74 */
[----:B------:R-:W-:Y:S01]  /*11ad0*/  ISETP.GE.AND P0, PT, R6, UR36, PT ;  /* 0x0000002406007c0c */ /* 0x000fe2000bf06270 */
[----:B------:R-:W-:-:S02]  /*11ae0*/  VIADD R6, R4, 0x20 ;  /* 0x0000002004067836 */ /* 0x000fc40000000000 */
[----:B--2---:R-:W2:Y:S10]  /*11af0*/  SHFL.IDX PT, R2, R5, 0x1, 0x181f ;  /* 0x00381f0005027f89 */ /* 0x004eb400000e0000 */
[----:B0-----:R-:W-:-:S05]  /*11b00*/  @!P0 LEA R14, P1, R10, R14, 0x1 ;  /* 0x0000000e0a0e8211 */ /* 0x001fca00078208ff */
[----:B--2---:R-:W-:Y:S02]  /*11b10*/  @!P0 IMAD.X R3, RZ, RZ, R2, P1 ;  /* 0x000000ffff038224 */ /* 0x004fe400008e0602 */
[----:B------:R-:W-:Y:S02]  /*11b20*/  @!P0 IMAD.MOV.U32 R2, RZ, RZ, R14 ;  /* 0x000000ffff028224 */ /* 0x000fe400078e000e */
[----:B------:R-:W0:Y:S04]  /*11b30*/  SHFL.IDX PT, R14, R0, 0x2, 0x181f ;  /* 0x00581f00000e7f89 */ /* 0x000e2800000e0000 */
[----:B------:R2:W-:Y:S01]  /*11b40*/  @!P0 LDGSTS.E.BYPASS.LTC128B.128 [R8+0x20c00], desc[UR52][R2.64], !P5 ;  /* 0x20c0000002088fae */ /* 0x0005e2000e901d74 */
[----:B------:R-:W-:-:S03]  /*11b50*/  ISETP.GE.AND P0, PT, R6, UR36, PT ;  /* 0x0000002406007c0c */ /* 0x000fc6000bf06270 */
[----:B--2---:R-:W2:Y:S04]  /*11b60*/  SHFL.IDX PT, R2, R5, 0x2, 0x181f ;  /* 0x00581f0005027f89 */ /* 0x004ea800000e0000 */
[----:B------:R-:W3:Y:S06]  /*11b70*/  SHFL.IDX PT, R5, R5, 0x3, 0x181f ;  /* 0x00781f0005057f89 */ /* 0x000eec00000e0000 */
[----:B0-----:R-:W-:-:S05]  /*11b80*/  @!P0 LEA R14, P1, R10, R14, 0x1 ;  /* 0x0000000e0a0e8211 */ /* 0x001fca00078208ff */
[----:B--2---:R-:W-:Y:S02]  /*11b90*/  @!P0 IMAD.X R3, RZ, RZ, R2, P1 ;  /* 0x000000ffff038224 */ /* 0x004fe400008e0602 */
[----:B------:R-:W-:Y:S02]  /*11ba0*/  @!P0 IMAD.MOV.U32 R2, RZ, RZ, R14 ;  /* 0x000000ffff028224 */ /* 0x000fe400078e000e */
[----:B------:R0:W2:Y:S04]  /*11bb0*/  SHFL.IDX PT, R14, R0, 0x3, 0x181f ;  /* 0x00781f00000e7f89 */ /* 0x0000a800000e0000 */
[----:B---3--:R0:W-:Y:S02]  /*11bc0*/  @!P0 LDGSTS.E.BYPASS.LTC128B.128 [R8+0x21400], desc[UR52][R2.64], !P5 ;  /* 0x2140000002088fae */ /* 0x0081e4000e901d74 */
.L_x_1847:
[----:B------:R-:W-:-:S05]  /*11bd0*/  VIADD R4, R4, 0x30 ;  /* 0x0000003004047836 */ /* 0x000fca0000000000 */
[----:B------:R-:W-:-:S13]  /*11be0*/  ISETP.GE.AND P0, PT, R4, UR36, PT ;  /* 0x0000002404007c0c */ /* 0x000fda000bf06270 */
[----:B0-2---:R-:W-:-:S05]  /*11bf0*/  @!P0 LEA R2, P1, R10, R14, 0x1 ;  /* 0x0000000e0a028211 */ /* 0x005fca00078208ff */
[----:B------:R-:W-:-:S05]  /*11c00*/  @!P0 IMAD.X R3, RZ, RZ, R5, P1 ;  /* 0x000000ffff038224 */ /* 0x000fca00008e0605 */
[----:B------:R-:W-:Y:S01]  /*11c10*/  @!PT LDS RZ, [RZ] ;  /* 0x00000000fffff984 */ /* 0x000fe20000000800 */
[----:B------:R-:W-:Y:S01]  /*11c20*/  @!PT LDS RZ, [RZ] ;  /* 0x00000000fffff984 */ /* 0x000fe20000000800 */
[----:B------:R-:W-:Y:S01]  /*11c30*/  @!PT LDS RZ, [RZ] ;  /* 0x00000000fffff984 */ /* 0x000fe20000000800 */
[----:B------:R0:W-:Y:S01]  /*11c40*/  @!P0 LDGSTS.E.BYPASS.LTC128B.128 [R8+0x21c00], desc[UR52][R2.64], !P5 ;  /* 0x21c0000002088fae */ /* 0x0001e2000e901d74 */
[----:B------:R-:W-:Y:S01]  /*11c50*/  PLOP3.LUT P0, PT, PT, PT, PT, 0x80, 0x0 ;  /* 0x000000000000781c */ /* 0x000fe20003f0f070 */
[----:B------:R-:W-:-:S12]  /*11c60*/  NOP ;  /* 0x0000000000007918 */ /* 0x000fd80000000000 */
.L_x_1782:
        /* <DEDUP_REMOVED lines=17> */
[----:B0-2---:R-:W-:Y:S05]  /*11d80*/  @!P0 BRA `(.L_x_1784) ;  /* 0x0000002c003c8947 */ /* 0x005fea0003800000 */
.L_x_1848:
[----:B------:R-:W-:Y:S05]  /*11d90*/  BSYNC B0 ;  /* 0x0000000000007941 */ /* 0x000fea0003800000 */
.L_x_1783:
[----:B------:R-:W-:-:S05]  /*11da0*/  IMAD.U32 R2, RZ, RZ, UR47 ;  /* 0x0000002fff027e24 */ /* 0x000fca000f8e00ff */
[----:B------:R-:W-:-:S13]  /*11db0*/  ISETP.NE.AND P0, PT, R2, 0x3, PT ;  /* 0x000000030200780c */ /* 0x000fda0003f05270 */
[----:B------:R-:W-:Y:S05]  /*11dc0*/  @!P0 BRA `(.L_x_1785) ;  /* 0x0000000000048947 */ /* 0x000fea0003800000 */
[----:B------:R-:W-:Y:S01]  /*11dd0*/  BPT.TRAP 0x1 ;  /* 0x000000040000795c */ /* 0x000fe20000300000 */
.L_x_1785:
[----:B0-----:R-:W-:Y:S01]  /*11de0*/  SHF.L.U32 R0, R22, 0x1f, RZ ;  /* 0x0000001f16007819 */ /* 0x001fe200000006ff */
[----:B------:R-:W-:Y:S03]  /*11df0*/  BSSY B0, `(.L_x_1786) ;  /* 0x0000003000007945 */ /* 0x000fe60003800000 */
[----:B------:R-:W0:Y:S02]  /*11e00*/  SYNCS.PHASECHK.TRANS64.TRYWAIT P0, [R25+URZ+0x28c60], R0 ;  /* 0x028c6000190075a7 */ /* 0x000e24000800017f */
[----:B0-----:R-:W-:Y:S05]  /*11e10*/  @!P0 BRA `(.L_x_1787) ;  /* 0x0000002c002c8947 */ /* 0x001fea0003800000 */
.L_x_1849:
[----:B------:R-:W-:Y:S05]  /*11e20*/  BSYNC B0 ;  /* 0x0000000000007941 */ /* 0x000fea0003800000 */
.L_x_1786:
[----:B------:R-:W2:Y:S01]  /*11e30*/  LDL.LU R4, [R1] ;  /* 0x0000000001047983 */ /* 0x000ea20000300800 */
[----:B------:R-:W-:Y:S01]  /*11e40*/  ULDC.64 UR4, c[0x0][0x328] ;  /* 0x0000ca0000047ab9 */ /* 0x000fe20000000a00 */
[----:B------:R-:W-:Y:S01]  /*11e50*/  LOP3.LUT R16, R16, 0xfffff7ff, RZ, 0xc0, !PT ;  /* 0xfffff7ff10107812 */ /* 0x000fe200078ec0ff */
[----:B0-----:R-:W-:Y:S02]  /*11e60*/  IMAD R0, R37, UR4, RZ ;  /* 0x0000000425007c24 */ /* 0x001fe4000f8e02ff */
[----:B------:R-:W-:-:S04]  /*11e70*/  IMAD.WIDE.U32 R2, R35, UR4, RZ ;  /* 0x0000000423027c25 */ /* 0x000fc8000f8e00ff */
[----:B------:R-:W-:Y:S01]  /*11e80*/  IMAD R5, R35, UR5, R0 ;  /* 0x0000000523057c24 */ /* 0x000fe2000f8e0200 */
[----:B------:R-:W-:-:S03]  /*11e90*/  ULDC.64 UR4, c[0x0][0x338] ;  /* 0x0000ce0000047ab9 */ /* 0x000fc60000000a00 */
[----:B------:R-:W-:Y:S02]  /*11ea0*/  IMAD.IADD R3, R3, 0x1, R5 ;  /* 0x0000000103037824 */ /* 0x000fe400078e0205 */
[----:B------:R-:W-:-:S04]  /*11eb0*/  IMAD.WIDE.U32 R2, R34, UR4, R2 ;  /* 0x0000000422027c25 */ /* 0x000fc8000f8e0002 */
[----:B--2---:R-:W-:Y:S01]  /*11ec0*/  IMAD R5, R4, UR4, RZ ;  /* 0x0000000404057c24 */ /* 0x004fe2000f8e02ff */
[----:B------:R-:W-:-:S03]  /*11ed0*/  PRMT R4, R32, 0x8880, RZ ;  /* 0x0000888020047816 */ /* 0x000fc600000000ff */
[----:B------:R-:W-:Y:S01]  /*11ee0*/  IMAD R5, R34, UR5, R5 ;  /* 0x0000000522057c24 */ /* 0x000fe2000f8e0205 */
[----:B------:R-:W-:Y:S02]  /*11ef0*/  ULDC.64 UR4, c[0x0][0x330] ;  /* 0x0000cc0000047ab9 */ /* 0x000fe40000000a00 */
[----:B------:R-:W-:Y:S02]  /*11f00*/  IMAD R0, R23, UR4, RZ ;  /* 0x0000000417007c24 */ /* 0x000fe4000f8e02ff */
[----:B------:R-:W-:Y:S01]  /*11f10*/  IADD3 R3, R3, R5, RZ ;  /* 0x0000000503037210 */ /* 0x000fe20007ffe0ff */
[----:B------:R-:W-:Y:S02]  /*11f20*/  IMAD R5, R18, 0x8000, R31 ;  /* 0x0000800012057824 */ /* 0x000fe400078e021f */
[C---:B------:R-:W-:Y:S02]  /*11f30*/  IMAD R7, R19.reuse, UR5, R0 ;  /* 0x0000000513077c24 */ /* 0x040fe4000f8e0200 */
[----:B------:R-:W-:Y:S01]  /*11f40*/  IMAD.WIDE.U32 R2, R19, UR4, R2 ;  /* 0x0000000413027c25 */ /* 0x000fe2000f8e0002 */
[----:B------:R-:W-:-:S03]  /*11f50*/  ULDC.64 UR4, c[0x0][0x318] ;  /* 0x0000c60000047ab9 */ /* 0x000fc60000000a00 */
[----:B------:R-:W-:Y:S01]  /*11f60*/  IMAD.IADD R7, R3, 0x1, R7 ;  /* 0x0000000103077824 */ /* 0x000fe200078e0207 */
[----:B------:R-:W-:Y:S01]  /*11f70*/  LEA R6, P0, R2, UR4, 0x1 ;  /* 0x0000000402067c11 */ /* 0x000fe2000f8008ff */
[----:B------:R-:W-:-:S03]  /*11f80*/  UMOV UR4, 0xffffffff ;  /* 0xffffffff00047882 */ /* 0x000fc60000000000 */
[----:B------:R-:W-:Y:S02]  /*11f90*/  LEA.HI.X R7, R2, UR5, R7, 0x1, P0 ;  /* 0x0000000502077c11 */ /* 0x000fe400080f0c07 */
[----:B------:R-:W-:-:S13]  /*11fa0*/  ISETP.GT.AND P0, PT, R4, -0x1, PT ;  /* 0xffffffff0400780c */ /* 0x000fda0003f04270 */
[----:B------:R-:W-:Y:S01]  /*11fb0*/  @P0 LOP3.LUT R16, R16, 0x800, RZ, 0xfc, !PT ;  /* 0x0000080010100812 */ /* 0x000fe200078efcff */
[----:B------:R-:W-:Y:S06]  /*11fc0*/  BRA.DIV UR4, `(.L_x_1788) ;  /* 0x0000002a04d47947 */ /* 0x000fec000b800000 */
[----:B------:R-:W0:Y:S01]  /*11fd0*/  S2R R2, SR_TID.X ;  /* 0x0000000000027919 */ /* 0x000e220000002100 */
[C---:B------:R-:W-:Y:S01]  /*11fe0*/  LOP3.LUT P1, RZ, R32.reuse, 0x1, RZ, 0xc0, !PT ;  /* 0x0000000120ff7812 */ /* 0x040fe2000782c0ff */
[----:B------:R-:W-:Y:S01]  /*11ff0*/  IMAD R5, R5, 0x2, R17 ;  /* 0x0000000205057824 */ /* 0x000fe200078e0211 */
[C---:B------:R-:W-:Y:S01]  /*12000*/  LOP3.LUT P5, RZ, R32.reuse, 0x2, RZ, 0xc0, !PT ;  /* 0x0000000220ff7812 */ /* 0x040fe200078ac0ff */
[----:B------:R-:W2:Y:S01]  /*12010*/  SHFL.IDX PT, R14, R6, RZ, 0x181f ;  /* 0x00181fff060e7589 */ /* 0x000ea200000e0000 */
[C---:B------:R-:W-:Y:S02]  /*12020*/  LOP3.LUT P4, RZ, R32.reuse, 0x4, RZ, 0xc0, !PT ;  /* 0x0000000420ff7812 */ /* 0x040fe4000788c0ff */
[C---:B------:R-:W-:Y:S01]  /*12030*/  LOP3.LUT P3, RZ, R32.reuse, 0x8, RZ, 0xc0, !PT ;  /* 0x0000000820ff7812 */ /* 0x040fe2000786c0ff */
[----:B------:R-:W3:Y:S01]  /*12040*/  SHFL.IDX PT, R3, R7, RZ, 0x181f ;  /* 0x00181fff07037589 */ /* 0x000ee200000e0000 */
[----:B------:R-:W-:Y:S02]  /*12050*/  LOP3.LUT P2, RZ, R32, 0x10, RZ, 0xc0, !PT ;  /* 0x0000001020ff7812 */ /* 0x000fe4000784c0ff */
[----:B------:R-:W-:Y:S01]  /*12060*/  LOP3.LUT R16, R16, 0xfffffdff, RZ, 0xc0, !PT ;  /* 0xfffffdff10107812 */ /* 0x000fe200078ec0ff */
[----:B------:R-:W-:Y:S03]  /*12070*/  SHFL.IDX PT, R8, R7, 0x2, 0x181f ;  /* 0x00581f0007087f89 */ /* 0x000fe600000e0000 */
[----:B------:R-:W-:Y:S01]  /*12080*/  @P1 LOP3.LUT R16, R16, 0x200, RZ, 0xfc, !PT ;  /* 0x0000020010101812 */ /* 0x000fe200078efcff */
[----:B0-----:R-:W-:-:S05]  /*12090*/  IMAD.SHL.U32 R2, R2, 0x8, RZ ;  /* 0x0000000802027824 */ /* 0x001fca00078e00ff */
[----:B------:R-:W-:-:S05]  /*120a0*/  LOP3.LUT R2, R2, 0x38, RZ, 0xc0, !PT ;  /* 0x0000003802027812 */ /* 0x000fca00078ec0ff */
[----:B------:R-:W-:-:S05]  /*120b0*/  IMAD.SHL.U32 R0, R2, 0x2, RZ ;  /* 0x0000000202007824 */ /* 0x000fca00078e00ff */
[----:B--2---:R-:W-:Y:S02]  /*120c0*/  IADD3 R2, P0, R14, R0, RZ ;  /* 0x000000000e027210 */ /* 0x004fe40007f1e0ff */
[----:B------:R-:W0:Y:S03]  /*120d0*/  SHFL.IDX PT, R14, R6, 0x1, 0x181f ;  /* 0x00381f00060e7f89 */ /* 0x000e2600000e0000 */
[----:B---3--:R-:W-:Y:S01]  /*120e0*/  IMAD.X R3, RZ, RZ, R3, P0 ;  /* 0x000000ffff037224 */ /* 0x008fe200000e0603 */
[----:B------:R-:W-:Y:S02]  /*120f0*/  ISETP.LT.OR P0, PT, R27, 0x1, !P1 ;  /* 0x000000011b00780c */ /* 0x000fe40004f01670 */
[----:B------:R-:W-:-:S11]  /*12100*/  LOP3.LUT P1, RZ, R32, 0x20, RZ, 0xc0, !PT ;  /* 0x0000002020ff7812 */ /* 0x000fd6000782c0ff */
        /* <DEDUP_REMOVED lines=14> */
[----:B------:R-:W-:-:S04]  /*121f0*/  ISETP.GT.AND P6, PT, R4, -0x1, PT ;  /* 0xffffffff0400780c */ /* 0x000fc80003fc4270 */
[----:B------:R-:W-:-:S13]  /*12200*/  ISETP.LT.OR P6, PT, R27, 0x1, P6 ;  /* 0x000000011b00780c */ /* 0x000fda00037c1670 */
[----:B------:R2:W-:Y:S04]  /*12210*/  LDGSTS.E.BYPASS.LTC128B.128 [R5+0xe400], desc[UR52][R2.64+0x380], !P6 ;  /* 0x0e40038002057fae */ /* 0x0005e8000f101d74 */
[----:B--2---:R-:W2:Y:S01]  /*12220*/  SHFL.IDX PT, R3, R7, 0x1, 0x181f ;  /* 0x00381f0007037f89 */ /* 0x004ea200000e0000 */
[----:B0-----:R-:W-:-:S03]  /*12230*/  IADD3 R2, P6, R14, R0, RZ ;  /* 0x000000000e027210 */ /* 0x001fc60007fde0ff */
[----:B------:R-:W0:Y:S04]  /*12240*/  SHFL.IDX PT, R14, R6, 0x2, 0x181f ;  /* 0x00581f00060e7f89 */ /* 0x000e2800000e0000 */
[----:B------:R-:W3:Y:S01]  /*12250*/  SHFL.IDX PT, R7, R7, 0x3, 0x181f ;  /* 0x00781f0007077f89 */ /* 0x000ee200000e0000 */
[----:B--2---:R-:W-:Y:S01]  /*12260*/  IMAD.X R3, RZ, RZ, R3, P6 ;  /* 0x000000ffff037224 */ /* 0x004fe200030e0603 */
[----:B------:R-:W-:-:S04]  /*12270*/  LOP3.LUT P6, RZ, R16, 0x200, RZ, 0xc0, !PT ;  /* 0x0000020010ff7812 */ /* 0x000fc800078cc0ff */
        /* <DEDUP_REMOVED lines=14> */
[----:B------:R-:W-:-:S04]  /*12360*/  ISETP.GT.AND P6, PT, R4, -0x1, PT ;  /* 0xffffffff0400780c */ /* 0x000fc80003fc4270 */
[----:B------:R-:W-:-:S13]  /*12370*/  ISETP.LT.OR P6, PT, R27, 0x11, P6 ;  /* 0x000000111b00780c */ /* 0x000fda00037c1670 */
[----:B------:R0:W-:Y:S02]  /*12380*/  LDGSTS.E.BYPASS.LTC128B.128 [R5+0xec00], desc[UR52][R2.64+0x380], !P6 ;  /* 0x0ec0038002057fae */ /* 0x0001e4000f101d74 */
[----:B0-----:R-:W-:Y:S02]  /*12390*/  IADD3 R2, P6, R14, R0, RZ ;  /* 0x000000000e027210 */ /* 0x001fe40007fde0ff */
[----:B------:R0:W2:Y:S03]  /*123a0*/  SHFL.IDX PT, R14, R6, 0x3, 0x181f ;  /* 0x00781f00060e7f89 */ /* 0x0000a600000e0000 */
[----:B------:R-:W-:Y:S01]  /*123b0*/  IMAD.X R3, RZ, RZ, R8, P6 ;  /* 0x000000ffff037224 */ /* 0x000fe200030e0608 */
[----:B------:R-:W-:-:S04]  /*123c0*/  LOP3.LUT P6, RZ, R16, 0x200, RZ, 0xc0, !PT ;  /* 0x0000020010ff7812 */ /* 0x000fc800078cc0ff */
        /* <DEDUP_REMOVED lines=14> */
[----:B------:R-:W-:-:S04]  /*124b0*/  ISETP.GT.AND P6, PT, R4, -0x1, PT ;  /* 0xffffffff0400780c */ /* 0x000fc80003fc4270 */
[----:B------:R-:W-:-:S13]  /*124c0*/  ISETP.LT.OR P6, PT, R27, 0x21, P6 ;  /* 0x000000211b00780c */ /* 0x000fda00037c1670 */
[----:B--23--:R0:W-:Y:S02]  /*124d0*/  LDGSTS.E.BYPASS.LTC128B.128 [R5+0xf400], desc[UR52][R2.64+0x380], !P6 ;  /* 0x0f40038002057fae */ /* 0x00c1e4000f101d74 */
.L_x_1859:
[----:B0-----:R-:W-:Y:S02]  /*124e0*/  IADD3 R2, P6, R14, R0, RZ ;  /* 0x000000000e027210 */ /* 0x001fe40007fde0ff */
[C---:B------:R-:W-:Y:S02]  /*124f0*/  ISETP.LT.OR P5, PT, R27.reuse, 0x31, !P5 ;  /* 0x000000311b00780c */ /* 0x040fe40006fa1670 */
[C---:B------:R-:W-:Y:S01]  /*12500*/  ISETP.LT.OR P4, PT, R27.reuse, 0x31, !P4 ;  /* 0x000000311b00780c */ /* 0x040fe20006781670 */
[----:B------:R-:W-:Y:S01]  /*12510*/  IMAD.X R3, RZ, RZ, R7, P6 ;  /* 0x000000ffff037224 */ /* 0x000fe200030e0607 */
[----:B------:R-:W-:Y:S02]  /*12520*/  LOP3.LUT P6, RZ, R16, 0x200, RZ, 0xc0, !PT ;  /* 0x0000020010ff7812 */ /* 0x000fe400078cc0ff */
[C---:B------:R-:W-:Y:S02]  /*12530*/  ISETP.LT.OR P3, PT, R27.reuse, 0x31, !P3 ;  /* 0x000000311b00780c */ /* 0x040fe40005f61670 */
[----:B------:R-:W-:-:S02]  /*12540*/  ISETP.LT.OR P6, PT, R27, 0x31, !P6 ;  /* 0x000000311b00780c */ /* 0x000fc400077c1670 */
[C---:B------:R-:W-:Y:S02]  /*12550*/  ISETP.LT.OR P2, PT, R27.reuse, 0x31, !P2 ;  /* 0x000000311b00780c */ /* 0x040fe40005741670 */
[C---:B------:R-:W-:Y:S02]  /*12560*/  ISETP.LT.OR P1, PT, R27.reuse, 0x31, !P1 ;  /* 0x000000311b00780c */ /* 0x040fe40004f21670 */
[----:B------:R-:W-:-:S07]  /*12570*/  ISETP.LT.OR P0, PT, R27, 0x31, !P0 ;  /* 0x000000311b00780c */ /* 0x000fce0004701670 */
[----:B------:R-:W-:Y:S01]  /*12580*/  @!PT LDS RZ, [RZ] ;  /* 0x00000000fffff984 */ /* 0x000fe20000000800 */
[----:B------:R-:W-:Y:S01]  /*12590*/  @!PT LDS RZ, [RZ] ;  /* 0x00000000fffff984 */ /* 0x000fe20000000800 */
[----:B------:R-:W-:Y:S01]  /*125a0*/  @!PT LDS RZ, [RZ] ;  /* 0x00000000fffff984 */ /* 0x000fe20000000800 */
[----:B------:R0:W-:Y:S01]  /*125b0*/  LDGSTS.E.BYPASS.LTC128B.128 [R5+0x1c00], desc[UR52][R2.64], !P6 ;  /* 0x01c0000002057fae */ /* 0x0001e2000f101d74 */
[----:B------:R-:W-:-:S03]  /*125c0*/  ISETP.GT.AND P6, PT, R4, -0x1, PT ;  /* 0xffffffff0400780c */ /* 0x000fc60003fc4270 */
[----:B------:R0:W-:Y:S04]  /*125d0*/  LDGSTS.E.BYPASS.LTC128B.128 [R5+0x3c00], desc[UR52][R2.64+0x80], !P5 ;  /* 0x03c0008002057fae */ /* 0x0001e8000e901d74 */
[----:B------:R0:W-:Y:S04]  /*125e0*/  LDGSTS.E.BYPASS.LTC128B.128 [R5+0x5c00], desc[UR52][R2.64+0x100], !P4 ;  /* 0x05c0010002057fae */ /* 0x0001e8000e101d74 */
[----:B------:R0:W-:Y:S04]  /*125f0*/  LDGSTS.E.BYPASS.LTC128B.128 [R5+0x7c00], desc[UR52][R2.64+0x180], !P3 ;  /* 0x07c0018002057fae */ /* 0x0001e8000d901d74 */
[----:B------:R0:W-:Y:S04]  /*12600*/  LDGSTS.E.BYPASS.LTC128B.128 [R5+0x9c00], desc[UR52][R2.64+0x200], !P2 ;  /* 0x09c0020002057fae */ /* 0x0001e8000d101d74 */
[----:B------:R0:W-:Y:S04]  /*12610*/  LDGSTS.E.BYPASS.LTC128B.128 [R5+0xbc00], desc[UR52][R2.64+0x280], !P1 ;  /* 0x0bc0028002057fae */ /* 0x0001e8000c901d74 */
[----:B------:R0:W-:Y:S01]  /*12620*/  LDGSTS.E.BYPASS.LTC128B.128 [R5+0xdc00], desc[UR52][R2.64+0x300], !P0 ;  /* 0x0dc0030002057fae */ /* 0x0001e2000c101d74 */
[----:B------:R-:W-:-:S13]  /*12630*/  ISETP.LT.OR P0, PT, R27, 0x31, P6 ;  /* 0x000000311b00780c */ /* 0x000fda0003701670 */
[----:B------:R0:W-:Y:S01]  /*12640*/  LDGSTS.E.BYPASS.LTC128B.128 [R5+0xfc00], desc[UR52][R2.64+0x380], !P0 ;  /* 0x0fc0038002057fae */ /* 0x0001e2000c101d74 */
[----:B------:R-:W-:Y:S01]  /*12650*/  PLOP3.LUT P0, PT, PT, PT, PT, 0x80, 0x0 ;  /* 0x000000000000781c */ /* 0x000fe20003f0f070 */
[----:B------:R-:W-:-:S12]  /*12660*/  NOP ;  /* 0x0000000000007918 */ /* 0x000fd80000000000 */
.L_x_1789:
        /* <DEDUP_REMOVED lines=11> */
.L_x_1790:
[----:B------:R-:W-:Y:S01]  /*12720*/  UIADD3 UR4, UR44, -0x2, URZ ;  /* 0xfffffffe2c047890 */ /* 0x000fe2000fffe03f */
[----:B------:R0:W-:Y:S03]  /*12730*/  SYNCS.ARRIVE.TRANS64.A1T0 RZ, [R25+URZ+0x28c50], RZ ;  /* 0x028c50ff19ff79a7 */ /* 0x0001e6000810003f */
[----:B------:R-:W-:-:S06]  /*12740*/  UISETP.GE.AND UP0, UPT, UR4, UR45, UPT ;  /* 0x0000002d0400728c */ /* 0x000fcc000bf06270 */
[----:B------:R-:W-:-:S13]  /*12750*/  PLOP3.LUT P0, PT, PT, PT, UP0, 0x40, 0x0 ;  /* 0x000000000000781c */ /* 0x000fda0003f0e808 */
[----:B0-----:R-:W-:Y:S05]  /*12760*/  @P0 BRA `(.L_x_1791) ;  /* 0x0000000c00980947 */ /* 0x001fea0003800000 */
[----:B------:R-:W-:Y:S01]  /*12770*/  BSSY B0, `(.L_x_1791) ;  /* 0x00000e5000007945 */ /* 0x000fe20003800000 */
[----:B------:R-:W-:-:S07]  /*12780*/  IMAD.U32 R9, RZ, RZ, UR4 ;  /* 0x00000004ff097e24 */ /* 0x000fce000f8e00ff */
.L_x_1804:
[----:B0-----:R-:W0:Y:S01]  /*12790*/  S2R R2, SR_TID.X ;  /* 0x0000000000027919 */ /* 0x001e220000002100 */
[----:B------:R-:W2:Y:S01]  /*127a0*/  LDC R3, c[0x0][0x430] ;  /* 0x00010c00ff037b82 */ /* 0x000ea20000000800 */
[----:B-1----:R-:W-:Y:S02]  /*127b0*/  IMAD R8, R9, 0x40, R30 ;  /* 0x0000004009087824 */ /* 0x002fe400078e021e */
[----:B------:R-:W-:Y:S01]  /*127c0*/  VIADD R18, R18, 0x1 ;  /* 0x0000000112127836 */ /* 0x000fe20000000000 */
[----:B--2---:R-:W-:Y:S01]  /*127d0*/  ISETP.NE.AND P0, PT, R3, 0x1, PT ;  /* 0x000000010300780c */ /* 0x004fe20003f05270 */
[----:B0-----:R-:W-:-:S05]  /*127e0*/  IMAD.SHL.U32 R2, R2, 0x10, RZ ;  /* 0x0000001002027824 */ /* 0x001fca00078e00ff */
[----:B------:R-:W-:-:S07]  /*127f0*/  LOP3.LUT R2, R36, 0x70, R2, 0xf8, !PT ;  /* 0x0000007024027812 */ /* 0x000fce00078ef802 */
[----:B------:R-:W0:Y:S01]  /*12800*/  @P0 LDC R3, c[0x0][0x434] ;  /* 0x00010d00ff030b82 */ /* 0x000e220000000800 */
[C---:B------:R-:W-:Y:S01]  /*12810*/  ISETP.GT.U32.AND P1, PT, R2.reuse, 0x3f, PT ;  /* 0x0000003f0200780c */ /* 0x040fe20003f24070 */
[----:B------:R-:W-:-:S06]  /*12820*/  IMAD.IADD R8, R2, 0x1, R8 ;  /* 0x0000000102087824 */ /* 0x000fcc00078e0208 */
[----:B------:R-:W2:Y:S01]  /*12830*/  @P0 LDC R7, c[0x0][0x438] ;  /* 0x00010e00ff070b82 */ /* 0x000ea20000000800 */
[----:B------:R-:W-:-:S07]  /*12840*/  IMAD.MOV.U32 R10, RZ, RZ, R8 ;  /* 0x000000ffff0a7224 */ /* 0x000fce00078e0008 */
[----:B------:R-:W3:Y:S01]  /*12850*/  @!P1 LDC.64 R4, c[0x0][0x428] ;  /* 0x00010a00ff049b82 */ /* 0x000ee20000000a00 */
[----:B0-----:R-:W-:-:S05]  /*12860*/  @P0 IMAD.HI.U32 R2, R8, R3, RZ ;  /* 0x0000000308020227 */ /* 0x001fca00078e00ff */
[----:B--2---:R-:W-:Y:S02]  /*12870*/  @P0 SHF.R.U32.HI R10, RZ, R7, R2 ;  /* 0x00000007ff0a0219 */ /* 0x004fe40000011602 */
[----:B------:R-:W0:Y:S02]  /*12880*/  @!P1 LDC.64 R6, c[0x0][0x418] ;  /* 0x00010600ff069b82 */ /* 0x000e240000000a00 */
[----:B------:R-:W-:Y:S01]  /*12890*/  @!P1 SHF.R.S32.HI R3, RZ, 0x1f, R10 ;  /* 0x0000001fff039819 */ /* 0x000fe2000001140a */
[----:B---3--:R-:W-:-:S04]  /*128a0*/  @!P1 IMAD R2, R29, R4, RZ ;  /* 0x000000041d029224 */ /* 0x008fc800078e02ff */
[----:B------:R-:W-:Y:S01]  /*128b0*/  @!P1 IMAD R5, R24, R5, R2 ;  /* 0x0000000518059224 */ /* 0x000fe200078e0202 */
[----:B------:R-:W-:-:S05]  /*128c0*/  @!P1 MOV R2, R10 ;  /* 0x0000000a00029202 */ /* 0x000fca0000000f00 */
[----:B------:R-:W-:-:S04]  /*128d0*/  @!P1 IMAD.WIDE.U32 R2, R24, R4, R2 ;  /* 0x0000000418029225 */ /* 0x000fc800078e0002 */
[----:B------:R-:W-:Y:S02]  /*128e0*/  @!P1 IMAD.IADD R3, R5, 0x1, R3 ;  /* 0x0000000105039824 */ /* 0x000fe400078e0203 */
[----:B------:R-:W-:Y:S01]  /*128f0*/  IMAD.MOV.U32 R4, RZ, RZ, RZ ;  /* 0x000000ffff047224 */ /* 0x000fe200078e00ff */
[----:B0-----:R-:W-:Y:S01]  /*12900*/  @!P1 LEA R6, P0, R2, R6, 0x2 ;  /* 0x0000000602069211 */ /* 0x001fe200078010ff */
[----:B------:R-:W-:-:S03]  /*12910*/  IMAD.U32 R11, RZ, RZ, UR47 ;  /* 0x0000002fff0b7e24 */ /* 0x000fc6000f8e00ff */
[----:B------:R-:W-:Y:S01]  /*12920*/  @!P1 LEA.HI.X R7, R2, R7, R3, 0x2, P0 ;  /* 0x0000000702079211 */ /* 0x000fe200000f1403 */
[----:B------:R-:W-:Y:S01]  /*12930*/  IMAD.MOV R5, RZ, RZ, -R10 ;  /* 0x000000ffff057224 */ /* 0x000fe200078e0a0a */
[----:B------:R-:W-:-:S03]  /*12940*/  ISETP.NE.AND P0, PT, R18, 0x2, PT ;  /* 0x000000021200780c */ /* 0x000fc60003f05270 */
[----:B------:R0:W5:Y:S01]  /*12950*/  @!P1 LDG.E R4, desc[UR52][R6.64] ;  /* 0x0000003406049981 */ /* 0x000162000c1e1900 */
[----:B------:R-:W-:Y:S01]  /*12960*/  ISETP.NE.AND P1, PT, R11, 0x3, PT ;  /* 0x000000030b00780c */ /* 0x000fe20003f25270 */
[----:B------:R-:W-:Y:S05]  /*12970*/  YIELD ;  /* 0x0000000000007946 */ /* 0x000fea0003800000 */
[----:B------:R-:W-:Y:S01]  /*12980*/  ULDC UR4, c[0x0][0x430] ;  /* 0x00010c0000047ab9 */ /* 0x000fe20000000800 */
[----:B------:R-:W-:Y:S01]  /*12990*/  IMAD.MOV.U32 R2, RZ, RZ, R9 ;  /* 0x000000ffff027224 */ /* 0x000fe200078e0009 */
[----:B------:R-:W-:Y:S01]  /*129a0*/  SEL R3, RZ, 0x1, P0 ;  /* 0x00000001ff037807 */ /* 0x000fe20000000000 */
[----:B------:R-:W-:Y:S01]  /*129b0*/  IMAD R5, R5, UR4, R8 ;  /* 0x0000000405057c24 */ /* 0x000fe2000f8e0208 */
[----:B------:R-:W-:Y:S01]  /*129c0*/  SEL R18, R18, RZ, P0 ;  /* 0x000000ff12127207 */ /* 0x000fe20000000000 */
[----:B------:R-:W-:Y:S01]  /*129d0*/  VIADD R9, R9, 0xffffffff ;  /* 0xffffffff09097836 */ /* 0x000fe20000000000 */
[----:B------:R-:W-:-:S02]  /*129e0*/  LOP3.LUT R22, R22, R3, RZ, 0x3c, !PT ;  /* 0x0000000316167212 */ /* 0x000fc400078e3cff */
[----:B------:R-:W-:Y:S01]  /*129f0*/  ISETP.GT.AND P3, PT, R2, UR45, PT ;  /* 0x0000002d02007c0c */ /* 0x000fe2000bf64270 */
[----:B0-----:R-:W-:-:S12]  /*12a00*/  @!P1 BRA `(.L_x_1792) ;  /* 0x0000000000049947 */ /* 0x001fd80003800000 */
[----:B------:R-:W-:Y:S01]  /*12a10*/  BPT.TRAP 0x1 ;  /* 0x000000040000795c */ /* 0x000fe20000300000 */
.L_x_1792:
[----:B------:R-:W-:Y:S01]  /*12a20*/  IMAD R8, R18, 0x8, R17 ;  /* 0x0000000812087824 */ /* 0x000fe200078e0211 */
[----:B------:R-:W-:Y:S01]  /*12a30*/  SHF.L.U32 R20, R22, 0x1f, RZ ;  /* 0x0000001f16147819 */ /* 0x000fe200000006ff */
[----:B------:R-:W-:Y:S01]  /*12a40*/  BSSY B1, `(.L_x_1793) ;  /* 0x0000004000017945 */ /* 0x000fe20003800000 */
[----:B------:R-:W-:Y:S02]  /*12a50*/  SHF.R.S32.HI R7, RZ, 0x1f, R5 ;  /* 0x0000001fff077819 */ /* 0x000fe40000011405 */
[----:B------:R-:W0:Y:S02]  /*12a60*/  SYNCS.PHASECHK.TRANS64.TRYWAIT P0, [R8+URZ+0x28c40], R20 ;  /* 0x028c4014080075a7 */ /* 0x000e24000800017f */
[----:B0-----:R-:W-:Y:S05]  /*12a70*/  @!P0 BRA `(.L_x_1794) ;  /* 0x0000002800308947 */ /* 0x001fea0003800000 */
.L_x_1860:
[----:B------:R-:W-:Y:S05]  /*12a80*/  BSYNC B1 ;  /* 0x0000000000017941 */ /* 0x000fea0003800000 */
.L_x_1793:
[----:B------:R-:W-:Y:S01]  /*12a90*/  ULDC.64 UR4, c[0x0][0x300] ;  /* 0x0000c00000047ab9 */ /* 0x000fe20000000a00 */
[----:B-----5:R-:W-:Y:S01]  /*12aa0*/  SHF.R.S32.HI R10, RZ, 0x1f, R4 ;  /* 0x0000001fff0a7819 */ /* 0x020fe20000011404 */
[----:B------:R-:W-:Y:S01]  /*12ab0*/  IMAD R2, R7, UR4, RZ ;  /* 0x0000000407027c24 */ /* 0x000fe2000f8e02ff */
[----:B------:R-:W-:-:S03]  /*12ac0*/  LOP3.LUT P1, RZ, R16, 0x2, RZ, 0xc0, !PT ;  /* 0x0000000210ff7812 */ /* 0x000fc6000782c0ff */
        /* <DEDUP_REMOVED lines=15> */
[----:B------:R-:W-:Y:S01]  /*12bc0*/  UMOV UR4, 0xffffffff ;  /* 0xffffffff00047882 */ /* 0x000fe20000000000 */
[----:B------:R-:W-:Y:S02]  /*12bd0*/  IMAD R6, R18, 0x1000, R31 ;  /* 0x0000100012067824 */ /* 0x000fe400078e021f */
[----:B------:R-:W-:Y:S01]  /*12be0*/  LEA.HI.X R27, R2, UR5, R27, 0x1, P0 ;  /* 0x00000005021b7c11 */ /* 0x000fe200080f0c1b */
[----:B------:R-:W-:Y:S08]  /*12bf0*/  BRA.DIV UR4, `(.L_x_1795) ;  /* 0x0000002604e47947 */ /* 0x000ff0000b800000 */
[----:B------:R-:W2:Y:S01]  /*12c00*/  SHFL.IDX PT, R14, R21, RZ, 0x181f ;  /* 0x00181fff150e7589 */ /* 0x000ea200000e0000 */
[----:B-1----:R-:W-:-:S03]  /*12c10*/  IMAD R25, R6, 0x2, R17 ;  /* 0x0000000206197824 */ /* 0x002fc600078e0211 */
[----:B------:R-:W1:Y:S01]  /*12c20*/  SHFL.IDX PT, R3, R27, RZ, 0x181f ;  /* 0x00181fff1b037589 */ /* 0x000e6200000e0000 */
[----:B--2---:R-:W-:-:S03]  /*12c30*/  IADD3 R2, P0, R14, R0, RZ ;  /* 0x000000000e027210 */ /* 0x004fc60007f1e0ff */
[----:B------:R-:W2:Y:S02]  /*12c40*/  SHFL.IDX PT, R14, R21, 0x1, 0x181f ;  /* 0x00381f00150e7f89 */ /* 0x000ea400000e0000 */
[----:B-1----:R-:W-:-:S05]  /*12c50*/  IMAD.X R3, RZ, RZ, R3, P0 ;  /* 0x000000ffff037224 */ /* 0x002fca00000e0603 */
[----:B------:R1:W-:Y:S04]  /*12c60*/  LDGSTS.E.BYPASS.LTC128B.128 [R25+0x22400], desc[UR52][R2.64], !P1 ;  /* 0x2240000002197fae */ /* 0x0003e8000c901d74 */
[----:B-1----:R-:W1:Y:S01]  /*12c70*/  SHFL.IDX PT, R3, R27, 0x1, 0x181f ;  /* 0x00381f001b037f89 */ /* 0x002e6200000e0000 */
[----:B--2---:R-:W-:-:S03]  /*12c80*/  IADD3 R2, P0, R14, R0, RZ ;  /* 0x000000000e027210 */ /* 0x004fc60007f1e0ff */
[----:B------:R-:W2:Y:S01]  /*12c90*/  SHFL.IDX PT, R14, R21, 0x2, 0x181f ;  /* 0x00581f00150e7f89 */ /* 0x000ea200000e0000 */
[----:B-1----:R-:W-:-:S05]  /*12ca0*/  IADD3.X R3, RZ, R3, RZ, P0, !PT ;  /* 0x00000003ff037210 */ /* 0x002fca00007fe4ff */
[----:B------:R1:W-:Y:S04]  /*12cb0*/  LDGSTS.E.BYPASS.LTC128B.128 [R25+0x22c00], desc[UR52][R2.64], !P1 ;  /* 0x22c0000002197fae */ /* 0x0003e8000c901d74 */
[----:B-1----:R-:W1:Y:S01]  /*12cc0*/  SHFL.IDX PT, R3, R27, 0x2, 0x181f ;  /* 0x00581f001b037f89 */ /* 0x002e6200000e0000 */
[----:B--2---:R-:W-:-:S03]  /*12cd0*/  IADD3 R2, P0, R14, R0, RZ ;  /* 0x000000000e027210 */ /* 0x004fc60007f1e0ff */
[----:B------:R2:W3:Y:S04]  /*12ce0*/  SHFL.IDX PT, R14, R21, 0x3, 0x181f ;  /* 0x00781f00150e7f89 */ /* 0x0004e800000e0000 */
[----:B------:R-:W4:Y:S01]  /*12cf0*/  SHFL.IDX PT, R27, R27, 0x3, 0x181f ;  /* 0x00781f001b1b7f89 */ /* 0x000f2200000e0000 */
[----:B-1----:R-:W-:-:S05]  /*12d00*/  IMAD.X R3, RZ, RZ, R3, P0 ;  /* 0x000000ffff037224 */ /* 0x002fca00000e0603 */
[----:B---3--:R2:W-:Y:S02]  /*12d10*/  LDGSTS.E.BYPASS.LTC128B.128 [R25+0x23400], desc[UR52][R2.64], !P1 ;  /* 0x2340000002197fae */ /* 0x0085e4000c901d74 */
.L_x_1870:
[----:B--2---:R-:W-:-:S05]  /*12d20*/  IADD3 R2, P0, R14, R0, RZ ;  /* 0x000000000e027210 */ /* 0x004fca0007f1e0ff */
[----:B----4-:R-:W-:Y:S01]  /*12d30*/  IMAD.X R3, RZ, RZ, R27, P0 ;  /* 0x000000ffff037224 */ /* 0x010fe200000e061b */
[----:B------:R-:W-:-:S04]  /*12d40*/  PLOP3.LUT P0, PT, PT, PT, PT, 0x80, 0x0 ;  /* 0x000000000000781c */ /* 0x000fc80003f0f070 */
[----:B------:R-:W-:Y:S01]  /*12d50*/  @!PT LDS RZ, [RZ] ;  /* 0x00000000fffff984 */ /* 0x000fe20000000800 */
[----:B------:R-:W-:Y:S01]  /*12d60*/  @!PT LDS RZ, [RZ] ;  /* 0x00000000fffff984 */ /* 0x000fe20000000800 */
[----:B------:R-:W-:Y:S01]  /*12d70*/  @!PT LDS RZ, [RZ] ;  /* 0x00000000fffff984 */ /* 0x000fe20000000800 */
[----:B------:R1:W-:Y:S01]  /*12d80*/  LDGSTS.E.BYPASS.LTC128B.128 [R25+0x23c00], desc[UR52][R2.64], !P1 ;  /* 0x23c0000002197fae */ /* 0x0003e2000c901d74 */
[----:B------:R-:W-:-:S08]  /*12d90*/  NOP ;  /* 0x0000000000007918 */ /* 0x000fd00000000000 */
.L_x_1796:
        /* <DEDUP_REMOVED lines=11> */
.L_x_1797:
[----:B------:R1:W-:Y:S01]  /*12e50*/  SYNCS.ARRIVE.TRANS64.A1T0 RZ, [R8+URZ+0x28c30], RZ ;  /* 0x028c30ff08ff79a7 */ /* 0x0003e2000810003f */
[----:B------:R-:W-:Y:S05]  /*12e60*/  @!P2 BRA `(.L_x_1798) ;  /* 0x000000000004a947 */ /* 0x000fea0003800000 */
[----:B------:R-:W-:Y:S01]  /*12e70*/  BPT.TRAP 0x1 ;  /* 0x000000040000795c */ /* 0x000fe20000300000 */
.L_x_1798:
[----:B------:R-:W2:Y:S01]  /*12e80*/  SYNCS.PHASECHK.TRANS64.TRYWAIT P0, [R8+URZ+0x28c60], R20 ;  /* 0x028c6014080075a7 */ /* 0x000ea2000800017f */
[----:B------:R-:W-:Y:S04]  /*12e90*/  BSSY B1, `(.L_x_1799) ;  /* 0x0000002000017945 */ /* 0x000fe80003800000 */
[----:B--2---:R-:W-:Y:S05]  /*12ea0*/  @!P0 BRA `(.L_x_1800) ;  /* 0x0000002800448947 */ /* 0x004fea0003800000 */
.L_x_1871:
[----:B------:R-:W-:Y:S05]  /*12eb0*/  BSYNC B1 ;  /* 0x0000000000017941 */ /* 0x000fea0003800000 */
.L_x_1799:
[----:B------:R-:W-:Y:S01]  /*12ec0*/  ULDC.64 UR4, c[0x0][0x328] ;  /* 0x0000ca0000047ab9 */ /* 0x000fe20000000a00 */
[C---:B------:R-:W-:Y:S01]  /*12ed0*/  LOP3.LUT P5, RZ, R16.reuse, 0x8, RZ, 0xc0, !PT ;  /* 0x0000000810ff7812 */ /* 0x040fe200078ac0ff */
        /* <DEDUP_REMOVED lines=19> */
[----:B0-2---:R-:W-:Y:S01]  /*13010*/  LEA.HI.X R20, R2, UR5, R3, 0x1, P0 ;  /* 0x0000000502147c11 */ /* 0x005fe200080f0c03 */
[----:B------:R-:W-:Y:S08]  /*13020*/  BRA.DIV UR4, `(.L_x_1801) ;  /* 0x0000002604f87947 */ /* 0x000ff0000b800000 */
[----:B------:R-:W0:Y:S01]  /*13030*/  SHFL.IDX PT, R14, R10, RZ, 0x181f ;  /* 0x00181fff0a0e7589 */ /* 0x000e2200000e0000 */
[C---:B------:R-:W-:Y:S01]  /*13040*/  LOP3.LUT P1, RZ, R16.reuse, 0x80, RZ, 0xc0, !PT ;  /* 0x0000008010ff7812 */ /* 0x040fe2000782c0ff */
[----:B------:R-:W-:Y:S01]  /*13050*/  IMAD R21, R21, 0x2, R17 ;  /* 0x0000000215157824 */ /* 0x000fe200078e0211 */
[----:B------:R-:W-:Y:S01]  /*13060*/  P2R R11, PR, RZ, 0x8 ;  /* 0x00000008ff0b7803 */ /* 0x000fe20000000000 */
[----:B------:R-:W2:Y:S01]  /*13070*/  SHFL.IDX PT, R3, R20, RZ, 0x181f ;  /* 0x00181fff14037589 */ /* 0x000ea200000e0000 */
[C---:B------:R-:W-:Y:S02]  /*13080*/  LOP3.LUT P3, RZ, R16.reuse, 0x40, RZ, 0xc0, !PT ;  /* 0x0000004010ff7812 */ /* 0x040fe4000786c0ff */
[C---:B------:R-:W-:Y:S01]  /*13090*/  LOP3.LUT P6, RZ, R16.reuse, 0x20, RZ, 0xc0, !PT ;  /* 0x0000002010ff7812 */ /* 0x040fe200078cc0ff */
[----:B------:R-:W-:Y:S01]  /*130a0*/  SHFL.IDX PT, R2, R10, 0x2, 0x181f ;  /* 0x00581f000a027f89 */ /* 0x000fe200000e0000 */
[----:B------:R-:W-:Y:S02]  /*130b0*/  LOP3.LUT P2, RZ, R16, 0x10, RZ, 0xc0, !PT ;  /* 0x0000001010ff7812 */ /* 0x000fe4000784c0ff */
[----:B------:R-:W-:-:S02]  /*130c0*/  P2R R12, PR, RZ, 0x8 ;  /* 0x00000008ff0c7803 */ /* 0x000fc40000000000 */
[----:B0-----:R-:W-:Y:S02]  /*130d0*/  IADD3 R6, P0, R14, R0, RZ ;  /* 0x000000000e067210 */ /* 0x001fe40007f1e0ff */
        /* <DEDUP_REMOVED lines=10> */
[----:B------:R-:W-:Y:S02]  /*13180*/  LDGSTS.E.BYPASS.LTC128B.128 [R21+0x8400], desc[UR52][R6.64+0x200], !P5 ;  /* 0x0840020006157fae */ /* 0x000fe4000e901d74 */
[----:B--2---:R-:W-:Y:S01]  /*13190*/  IMAD.X R5, RZ, RZ, R3, P0 ;  /* 0x000000ffff057224 */ /* 0x004fe200000e0603 */
[----:B------:R-:W-:Y:S01]  /*131a0*/  IADD3 R2, P0, R2, R0, RZ ;  /* 0x0000000002027210 */ /* 0x000fe20007f1e0ff */
[----:B------:R-:W0:Y:S04]  /*131b0*/  SHFL.IDX PT, R3, R20, 0x2, 0x181f ;  /* 0x00581f0014037f89 */ /* 0x000e2800000e0000 */
[----:B------:R-:W-:Y:S04]  /*131c0*/  LDGSTS.E.BYPASS.LTC128B.128 [R21+0xa400], desc[UR52][R6.64+0x280], !P4 ;  /* 0x0a40028006157fae */ /* 0x000fe8000e101d74 */
[----:B------:R2:W3:Y:S04]  /*131d0*/  SHFL.IDX PT, R14, R10, 0x3, 0x181f ;  /* 0x00781f000a0e7f89 */ /* 0x0004e800000e0000 */
[----:B------:R-:W4:Y:S01]  /*131e0*/  SHFL.IDX PT, R20, R20, 0x3, 0x181f ;  /* 0x00781f0014147f89 */ /* 0x000f2200000e0000 */
[----:B0-----:R-:W-:Y:S01]  /*131f0*/  IMAD.X R3, RZ, RZ, R3, P0 ;  /* 0x000000ffff037224 */ /* 0x001fe200000e0603 */
[----:B------:R-:W-:-:S13]  /*13200*/  ISETP.NE.U32.AND P0, PT, R28, RZ, PT ;  /* 0x000000ff1c00720c */ /* 0x000fda0003f05070 */
[----:B------:R-:W-:Y:S04]  /*13210*/  LDGSTS.E.BYPASS.LTC128B.128 [R21+0xc400], desc[UR52][R6.64+0x300], P0 ;  /* 0x0c40030006157fae */ /* 0x000fe80008101d74 */
[----:B------:R0:W-:Y:S04]  /*13220*/  LDGSTS.E.BYPASS.LTC128B.128 [R21+0xe400], desc[UR52][R6.64+0x380], P1 ;  /* 0x0e40038006157fae */ /* 0x0001e80008901d74 */
[----:B------:R2:W-:Y:S01]  /*13230*/  LDGSTS.E.BYPASS.LTC128B.128 [R21+0xc00], desc[UR52][R4.64], !P3 ;  /* 0x00c0000004157fae */ /* 0x0005e2000d901d74 */
[----:B------:R-:W-:-:S04]  /*13240*/  ISETP.NE.AND P3, PT, R12, RZ, PT ;  /* 0x000000ff0c00720c */ /* 0x000fc80003f65270 */
[----:B0-----:R-:W-:-:S09]  /*13250*/  P2R R6, PR, RZ, 0x8 ;  /* 0x00000008ff067803 */ /* 0x001fd20000000000 */
        /* <DEDUP_REMOVED lines=10> */
[----:B------:R2:W-:Y:S01]  /*13300*/  LDGSTS.E.BYPASS.LTC128B.128 [R21+0x3400], desc[UR52][R2.64+0x80], !P3 ;  /* 0x0340008002157fae */ /* 0x0005e2000d901d74 */
[----:B------:R-:W-:-:S03]  /*13310*/  ISETP.NE.AND P3, PT, R11, RZ, PT ;  /* 0x000000ff0b00720c */ /* 0x000fc60003f65270 */
[----:B------:R2:W-:Y:S04]  /*13320*/  LDGSTS.E.BYPASS.LTC128B.128 [R21+0x5400], desc[UR52][R2.64+0x100], !P6 ;  /* 0x0540010002157fae */ /* 0x0005e8000f101d74 */
[----:B------:R2:W-:Y:S04]  /*13330*/  LDGSTS.E.BYPASS.LTC128B.128 [R21+0x7400], desc[UR52][R2.64+0x180], !P2 ;  /* 0x0740018002157fae */ /* 0x0005e8000d101d74 */
[----:B------:R2:W-:Y:S04]  /*13340*/  LDGSTS.E.BYPASS.LTC128B.128 [R21+0x9400], desc[UR52][R2.64+0x200], !P5 ;  /* 0x0940020002157fae */ /* 0x0005e8000e901d74 */
[----:B------:R2:W-:Y:S04]  /*13350*/  LDGSTS.E.BYPASS.LTC128B.128 [R21+0xb400], desc[UR52][R2.64+0x280], !P4 ;  /* 0x0b40028002157fae */ /* 0x0005e8000e101d74 */
[----:B------:R2:W-:Y:S04]  /*13360*/  LDGSTS.E.BYPASS.LTC128B.128 [R21+0xd400], desc[UR52][R2.64+0x300], P0 ;  /* 0x0d40030002157fae */ /* 0x0005e80008101d74 */
[----:B---34-:R2:W-:Y:S02]  /*13370*/  LDGSTS.E.BYPASS.LTC128B.128 [R21+0xf400], desc[UR52][R2.64+0x380], P1 ;  /* 0x0f40038002157fae */ /* 0x0185e40008901d74 */
.L_x_1881:
[----:B--2---:R-:W-:Y:S02]  /*13380*/  P2R R4, PR, RZ, 0x2 ;  /* 0x00000002ff047803 */ /* 0x004fe40000000000 */
[----:B------:R-:W-:Y:S02]  /*13390*/  LOP3.LUT P1, RZ, R16, 0x80, RZ, 0xc0, !PT ;  /* 0x0000008010ff7812 */ /* 0x000fe4000782c0ff */
[----:B------:R-:W-:Y:S02]  /*133a0*/  IADD3 R2, P2, R14, R0, RZ ;  /* 0x000000000e027210 */ /* 0x000fe40007f5e0ff */
[----:B------:R-:W-:Y:S02]  /*133b0*/  P2R R5, PR, RZ, 0x8 ;  /* 0x00000008ff057803 */ /* 0x000fe40000000000 */
[C---:B------:R-:W-:Y:S01]  /*133c0*/  LOP3.LUT P3, RZ, R16.reuse, 0x40, RZ, 0xc0, !PT ;  /* 0x0000004010ff7812 */ /* 0x040fe2000786c0ff */
[----:B------:R-:W-:Y:S01]  /*133d0*/  IMAD.X R3, RZ, RZ, R20, P2 ;  /* 0x000000ffff037224 */ /* 0x000fe200010e0614 */
[----:B------:R-:W-:-:S02]  /*133e0*/  LOP3.LUT P2, RZ, R16, 0x20, RZ, 0xc0, !PT ;  /* 0x0000002010ff7812 */ /* 0x000fc4000784c0ff */
[----:B------:R-:W-:-:S03]  /*133f0*/  LOP3.LUT P6, RZ, R16, 0x10, RZ, 0xc0, !PT ;  /* 0x0000001010ff7812 */ /* 0x000fc600078cc0ff */
[----:B------:R-:W-:Y:S01]  /*13400*/  @!PT LDS RZ, [RZ] ;  /* 0x00000000fffff984 */ /* 0x000fe20000000800 */
[----:B------:R-:W-:Y:S01]  /*13410*/  @!PT LDS RZ, [RZ] ;  /* 0x00000000fffff984 */ /* 0x000fe20000000800 */
[----:B------:R-:W-:Y:S01]  /*13420*/  @!PT LDS RZ, [RZ] ;  /* 0x00000000fffff984 */ /* 0x000fe20000000800 */
[----:B------:R0:W-:Y:S01]  /*13430*/  LDGSTS.E.BYPASS.LTC128B.128 [R21+0x1c00], desc[UR52][R2.64], !P1 ;  /* 0x01c0000002157fae */ /* 0x0001e2000c901d74 */
[----:B------:R-:W-:-:S05]  /*13440*/  ISETP.NE.AND P1, PT, R4, RZ, PT ;  /* 0x000000ff0400720c */ /* 0x000fca0003f25270 */
[----:B------:R0:W-:Y:S01]  /*13450*/  LDGSTS.E.BYPASS.LTC128B.128 [R21+0x3c00], desc[UR52][R2.64+0x80], !P3 ;  /* 0x03c0008002157fae */ /* 0x0001e2000d901d74 */
[----:B------:R-:W-:-:S03]  /*13460*/  ISETP.NE.AND P3, PT, R5, RZ, PT ;  /* 0x000000ff0500720c */ /* 0x000fc60003f65270 */
        /* <DEDUP_REMOVED lines=8> */
.L_x_1802:
        /* <DEDUP_REMOVED lines=11> */
.L_x_1803:
[----:B------:R0:W-:Y:S01]  /*135a0*/  SYNCS.ARRIVE.TRANS64.A1T0 RZ, [R8+URZ+0x28c50], RZ ;  /* 0x028c50ff08ff79a7 */ /* 0x0001e2000810003f */
[----:B------:R-:W-:Y:S05]  /*135b0*/  @P3 BRA `(.L_x_1804) ;  /* 0xfffffff000743947 */ /* 0x000fea000383ffff */
[----:B------:R-:W-:Y:S05]  /*135c0*/  BSYNC B0 ;  /* 0x0000000000007941 */ /* 0x000fea0003800000 */
.L_x_1791:
[----:B------:R-:W2:Y:S01]  /*135d0*/  S2R R0, SR_TID.X ;  /* 0x0000000000007919 */ /* 0x000ea20000002100 */
[----:B------:R-:W-:Y:S01]  /*135e0*/  VIADD R18, R18, 0x1 ;  /* 0x0000000112127836 */ /* 0x000fe20000000000 */
[----:B------:R-:W-:Y:S04]  /*135f0*/  BSSY B0, `(.L_x_1805) ;  /* 0x0000013000007945 */ /* 0x000fe80003800000 */
[----:B------:R-:W-:-:S04]  /*13600*/  ISETP.NE.AND P0, PT, R18, 0x2, PT ;  /* 0x000000021200780c */ /* 0x000fc80003f05270 */
[----:B------:R-:W-:Y:S02]  /*13610*/  SEL R18, R18, RZ, P0 ;  /* 0x000000ff12127207 */ /* 0x000fe40000000000 */
[----:B------:R-:W-:Y:S02]  /*13620*/  SEL R5, RZ, 0x1, P0 ;  /* 0x00000001ff057807 */ /* 0x000fe40000000000 */
[----:B--2---:R-:W-:-:S04]  /*13630*/  LOP3.LUT R0, R0, 0x7f, RZ, 0xc0, !PT ;  /* 0x0000007f00007812 */ /* 0x004fc800078ec0ff */
[----:B------:R-:W-:-:S13]  /*13640*/  ISETP.NE.AND P1, PT, R0, RZ, PT ;  /* 0x000000ff0000720c */ /* 0x000fda0003f25270 */
[----:B------:R-:W-:Y:S05]  /*13650*/  @P1 BRA `(.L_x_1806) ;  /* 0x0000000000301947 */ /* 0x000fea0003800000 */
[----:B------:R-:W2:Y:S01]  /*13660*/  S2R R9, SR_LANEID ;  /* 0x0000000000097919 */ /* 0x000ea20000000000 */
[----:B------:R-:W-:Y:S01]  /*13670*/  VOTEU.ANY UR4, UPT, PT ;  /* 0x0000000000047886 */ /* 0x000fe200038e0100 */
[----:B------:R-:W3:Y:S01]  /*13680*/  LDC.64 R2, c[0x0][0xc80] ;  /* 0x00032000ff027b82 */ /* 0x000ee20000000a00 */
[----:B------:R-:W2:Y:S08]  /*13690*/  FLO.U32 R0, UR4 ;  /* 0x0000000400007d00 */ /* 0x000eb000080e0000 */
[----:B------:R-:W3:Y:S01]  /*136a0*/  POPC R7, UR4 ;  /* 0x0000000400077d09 */ /* 0x000ee20008000000 */
[----:B--2---:R-:W-:-:S13]  /*136b0*/  ISETP.EQ.U32.AND P0, PT, R0, R9, PT ;  /* 0x000000090000720c */ /* 0x004fda0003f02070 */
[----:B---3--:R-:W2:Y:S01]  /*136c0*/  @P0 ATOMG.E.ADD.STRONG.GPU PT, R3, desc[UR52][R2.64], R7 ;  /* 0x00000007020309a8 */ /* 0x008ea200081ee1f4 */
[----:B------:R-:W3:Y:S02]  /*136d0*/  S2R R4, SR_LTMASK ;  /* 0x0000000000047919 */ /* 0x000ee40000003900 */
[----:B---3--:R-:W-:-:S04]  /*136e0*/  LOP3.LUT R4, R4, UR4, RZ, 0xc0, !PT ;  /* 0x0000000404047c12 */ /* 0x008fc8000f8ec0ff */
[----:B------:R-:W3:Y:S01]  /*136f0*/  POPC R33, R4 ;  /* 0x0000000400217309 */ /* 0x000ee20000000000 */
[----:B--2---:R-:W3:Y:S02]  /*13700*/  SHFL.IDX PT, R0, R3, R0, 0x1f ;  /* 0x00001f0003007589 */ /* 0x004ee400000e0000 */
[----:B---3--:R-:W-:-:S07]  /*13710*/  IADD3 R33, R0, UR46, R33 ;  /* 0x0000002e00217c10 */ /* 0x008fce000fffe021 */
.L_x_1806:
[----:B------:R-:W-:Y:S05]  /*13720*/  BSYNC B0 ;  /* 0x0000000000007941 */ /* 0x000fea0003800000 */
.L_x_1805:
[----:B------:R-:W-:-:S07]  /*13730*/  LOP3.LUT R22, R22, R5, RZ, 0x3c, !PT ;  /* 0x0000000516167212 */ /* 0x000fce00078e3cff */
.L_x_1766:
[----:B------:R-:W-:Y:S05]  /*13740*/  BSYNC B7 ;  /* 0x0000000000077941 */ /* 0x000fea0003800000 */
.L_x_1764:
[----:B------:R-:W-:-:S13]  /*13750*/  LOP3.LUT P0, RZ, R16, 0x2000, RZ, 0xc0, !PT ;  /* 0x0000200010ff7812 */ /* 0x000fda000780c0ff */
[----:B------:R-:W-:Y:S05]  /*13760*/  @!P0 BRA `(.L_x_1807) ;  /* 0x0000000000248947 */ /* 0x000fea0003800000 */
[----:B------:R-:W-:Y:S05]  /*13770*/  WARPSYNC.ALL ;  /* 0x0000000000007948 */ /* 0x000fea0003800000 */
[----:B------:R-:W2:Y:S08]  /*13780*/  S2UR UR5, SR_CgaCtaId ;  /* 0x00000000000579c3 */ /* 0x000eb00000008800 */
[----:B------:R-:W-:Y:S06]  /*13790*/  BAR.SYNC.DEFER_BLOCKING 0x5, 0x180 ;  /* 0x0146000000007b1d */ /* 0x000fec0000010000 */
[----:B------:R-:W-:-:S02]  /*137a0*/  UMOV UR4, 0x400 ;  /* 0x0000040000047882 */ /* 0x000fc40000000000 */
[----:B--2---:R-:W-:-:S06]  /*137b0*/  ULEA UR4, UR5, UR4, 0x18 ;  /* 0x0000000405047291 */ /* 0x004fcc000f8ec03f */
[----:B------:R-:W-:-:S05]  /*137c0*/  IMAD.U32 R17, RZ, RZ, UR4 ;  /* 0x00000004ff117e24 */ /* 0x000fca000f8e00ff */
[----:B------:R2:W3:Y:S01]  /*137d0*/  LDS R33, [R17+0x28cd0] ;  /* 0x028cd00011217984 */ /* 0x0004e20000000800 */
[----:B------:R-:W-:Y:S06]  /*137e0*/  BAR.ARV 0x4, 0x180 ;  /* 0x0106000000007b1d */ /* 0x000fec0000002000 */
[----:B------:R-:W-:Y:S05]  /*137f0*/  BRA `(.L_x_1808) ;  /* 0x00000000002c7947 */ /* 0x000fea0003800000 */
.L_x_1807:
[----:B------:R-:W-:-:S03]  /*13800*/  UMOV UR4, 0xffffffff ;  /* 0xffffffff00047882 */ /* 0x000fc60000000000 */
[----:B------:R-:W-:Y:S05]  /*13810*/  BRA.DIV UR4, `(.L_x_1809) ;  /* 0x0000002604cc7947 */ /* 0x000fea000b800000 */
[----:B------:R2:W3:Y:S02]  /*13820*/  SHFL.IDX PT, R14, R33, RZ, 0x1f ;  /* 0x00001fff210e7589 */ /* 0x0004e400000e0000 */
.L_x_1884:
[----:B------:R-:W4:Y:S01]  /*13830*/  @!P1 S2R R3, SR_CgaCtaId ;  /* 0x0000000000039919 */ /* 0x000f220000008800 */
[----:B------:R-:W-:Y:S05]  /*13840*/  WARPSYNC.ALL ;  /* 0x0000000000007948 */ /* 0x000fea0003800000 */
[----:B------:R-:W-:Y:S01]  /*13850*/  BAR.SYNC.DEFER_BLOCKING 0x4, 0x180 ;  /* 0x0106000000007b1d */ /* 0x000fe20000010000 */
[----:B------:R-:W-:-:S04]  /*13860*/  @!P1 MOV R0, 0x400 ;  /* 0x0000040000009802 */ /* 0x000fc80000000f00 */
[----:B----4-:R-:W-:-:S05]  /*13870*/  @!P1 LEA R17, R3, R0, 0x18 ;  /* 0x0000000003119211 */ /* 0x010fca00078ec0ff */
[----:B------:R2:W-:Y:S02]  /*13880*/  @!P1 STS [R17+0x28cd0], R33 ;  /* 0x028cd02111009388 */ /* 0x0005e40000000800 */
[----:B--23--:R-:W-:Y:S01]  /*13890*/  MOV R33, R14 ;  /* 0x0000000e00217202 */ /* 0x00cfe20000000f00 */
[----:B------:R-:W-:Y:S06]  /*138a0*/  BAR.ARV 0x5, 0x180 ;  /* 0x0146000000007b1d */ /* 0x000fec0000002000 */
.L_x_1808:
[----:B------:R-:W-:Y:S02]  /*138b0*/  ULDC UR4, c[0x0][0xc38] ;  /* 0x00030e0000047ab9 */ /* 0x000fe40000000800 */
[----:B---3--:R-:W-:-:S13]  /*138c0*/  ISETP.GE.AND P0, PT, R33, UR4, PT ;  /* 0x0000000421007c0c */ /* 0x008fda000bf06270 */
[----:B------:R-:W-:Y:S05]  /*138d0*/  @!P0 BRA `(.L_x_1810) ;  /* 0xffffffc400cc8947 */ /* 0x000fea000383ffff */
.L_x_1755:
[----:B------:R-:W3:Y:S01]  /*138e0*/  LDL.LU R0, [R1+0x4] ;  /* 0x0000040001007983 */ /* 0x000ee20000300800 */
[----:B------:R-:W-:Y:S01]  /*138f0*/  BSSY B0, `(.L_x_1811) ;  /* 0x000000b000007945 */ /* 0x000fe20003800000 */
[----:B------:R-:W4:Y:S01]  /*13900*/  S2R R5, SR_CgaCtaId ;  /* 0x0000000000057919 */ /* 0x000f220000008800 */
[----:B---3--:R-:W-:-:S05]  /*13910*/  VIADD R0, R0, 0x1 ;  /* 0x0000000100007836 */ /* 0x008fca0000000000 */
[----:B------:R-:W-:-:S04]  /*13920*/  LEA.HI R2, R0, R0, RZ, 0x1 ;  /* 0x0000000000027211 */ /* 0x000fc800078f08ff */
[----:B------:R-:W-:Y:S02]  /*13930*/  LOP3.LUT R3, R2, 0xfffffffe, RZ, 0xc0, !PT ;  /* 0xfffffffe02037812 */ /* 0x000fe400078ec0ff */
[----:B------:R-:W-:-:S03]  /*13940*/  MOV R2, 0x400 ;  /* 0x0000040000027802 */ /* 0x000fc60000000f00 */
[----:B------:R-:W-:Y:S01]  /*13950*/  IMAD.IADD R0, R0, 0x1, -R3 ;  /* 0x0000000100007824 */ /* 0x000fe200078e0a03 */
[----:B----4-:R-:W-:-:S04]  /*13960*/  LEA R7, R5, R2, 0x18 ;  /* 0x0000000205077211 */ /* 0x010fc800078ec0ff */
[----:B------:R-:W-:-:S04]  /*13970*/  SHF.L.U32 R0, R0, 0x1f, RZ ;  /* 0x0000001f00007819 */ /* 0x000fc800000006ff */
[----:B------:R-:W3:Y:S02]  /*13980*/  SYNCS.PHASECHK.TRANS64.TRYWAIT P0, [R7+URZ+0x28c20], R0 ;  /* 0x028c2000070075a7 */ /* 0x000ee4000800017f */
[----:B---3--:R-:W-:Y:S05]  /*13990*/  @!P0 BRA `(.L_x_1812) ;  /* 0x0000002400948947 */ /* 0x008fea0003800000 */
.L_x_1885:
[----:B------:R-:W-:Y:S05]  /*139a0*/  BSYNC B0 ;  /* 0x0000000000007941 */ /* 0x000fea0003800000 */
.L_x_1811:
[----:B------:R-:W-:-:S03]  /*139b0*/  UMOV UR4, 0xffffffff ;  /* 0xffffffff00047882 */ /* 0x000fc60000000000 */
[----:B------:R-:W-:Y:S05]  /*139c0*/  BRA.DIV UR4, `(.L_x_1813) ;  /* 0x00000026049c7947 */ /* 0x000fea000b800000 */
[----:B---3--:R-:W3:Y:S02]  /*139d0*/  S2R R0, SR_TID.X ;  /* 0x0000000000007919 */ /* 0x008ee40000002100 */
[----:B---3--:R-:W-:-:S04]  /*139e0*/  SHF.R.U32.HI R0, RZ, 0x5, R0 ;  /* 0x00000005ff007819 */ /* 0x008fc80000011600 */
[----:B------:R-:W-:-:S05]  /*139f0*/  LOP3.LUT R0, R0, 0x3, RZ, 0xc0, !PT ;  /* 0x0000000300007812 */ /* 0x000fca00078ec0ff */
[----:B------:R3:W4:Y:S02]  /*13a00*/  SHFL.IDX PT, R14, R0, RZ, 0x1f ;  /* 0x00001fff000e7589 */ /* 0x00072400000e0000 */
.L_x_1888:
[----:B----4-:R-:W-:Y:S01]  /*13a10*/  ISETP.NE.AND P0, PT, R14, RZ, PT ;  /* 0x000000ff0e00720c */ /* 0x010fe20003f05270 */
[----:B------:R-:W-:-:S12]  /*13a20*/  BSSY B0, `(.L_x_1814) ;  /* 0x0000024000007945 */ /* 0x000fd80003800000 */
[----:B------:R-:W-:Y:S05]  /*13a30*/  @P0 BRA `(.L_x_1815) ;  /* 0x0000000000880947 */ /* 0x000fea0003800000 */
[----:B------:R-:W-:-:S03]  /*13a40*/  UMOV UR4, 0xffffffff ;  /* 0xffffffff00047882 */ /* 0x000fc60000000000 */
[----:B------:R-:W-:Y:S05]  /*13a50*/  BRA.DIV UR4, `(.L_x_1816) ;  /* 0x0000002604ac7947 */ /* 0x000fea000b800000 */
[----:B------:R-:W-:-:S13]  /*13a60*/  ELECT P6, URZ, PT ;  /* 0x00000000003f782f */ /* 0x000fda00038c0000 */
.L_x_1891:
[----:B------:R-:W-:Y:S05]  /*13a70*/  @!P6 BRA `(.L_x_1815) ;  /* 0x000000000078e947 */ /* 0x000fea0003800000 */
[----:B------:R-:W-:-:S06]  /*13a80*/  ULOP3.LUT UR4, UR39, 0x2, URZ, 0xfc, !UPT ;  /* 0x0000000227047892 */ /* 0x000fcc000f8efc3f */
[----:B---3--:R-:W-:-:S05]  /*13a90*/  IMAD.U32 R0, RZ, RZ, UR4 ;  /* 0x00000004ff007e24 */ /* 0x008fca000f8e00ff */
[----:B------:R-:W-:-:S13]  /*13aa0*/  ISETP.NE.AND P0, PT, R0, 0x3, PT ;  /* 0x000000030000780c */ /* 0x000fda0003f05270 */
[----:B------:R-:W-:Y:S05]  /*13ab0*/  @!P0 BRA `(.L_x_1817) ;  /* 0x0000000000048947 */ /* 0x000fea0003800000 */
[----:B------:R-:W-:Y:S01]  /*13ac0*/  BPT.TRAP 0x1 ;  /* 0x000000040000795c */ /* 0x000fe20000300000 */
.L_x_1817:
[----:B------:R-:W-:Y:S01]  /*13ad0*/  IMAD R5, R18, 0x8, R7 ;  /* 0x0000000812057824 */ /* 0x000fe200078e0207 */
[----:B------:R-:W-:Y:S01]  /*13ae0*/  SHF.L.U32 R0, R22, 0x1f, RZ ;  /* 0x0000001f16007819 */ /* 0x000fe200000006ff */
[----:B------:R-:W-:-:S03]  /*13af0*/  VIADD R18, R18, 0x1 ;  /* 0x0000000112127836 */ /* 0x000fc60000000000 */
[----:B------:R-:W3:Y:S02]  /*13b00*/  SYNCS.PHASECHK.TRANS64.TRYWAIT P1, [R5+URZ+0x28c40], R0 ;  /* 0x028c4000050075a7 */ /* 0x000ee4000802017f */
[----:B------:R-:W-:-:S04]  /*13b10*/  ISETP.NE.AND P2, PT, R18, 0x2, PT ;  /* 0x000000021200780c */ /* 0x000fc80003f45270 */
[----:B------:R-:W-:Y:S01]  /*13b20*/  SEL R3, RZ, 0x1, P2 ;  /* 0x00000001ff037807 */ /* 0x000fe20001000000 */
[----:B---3--:R-:W-:Y:S08]  /*13b30*/  @!P1 BRA `(.L_x_1818) ;  /* 0x0000002400949947 */ /* 0x008ff00003800000 */
.L_x_1892:
[----:B------:R-:W-:Y:S02]  /*13b40*/  SEL R18, R18, RZ, P2 ;  /* 0x000000ff12127207 */ /* 0x000fe40001000000 */
[----:B------:R-:W-:Y:S01]  /*13b50*/  LOP3.LUT R2, R22, R3, RZ, 0x3c, !PT ;  /* 0x0000000316027212 */ /* 0x000fe200078e3cff */
[----:B------:R-:W-:Y:S06]  /*13b60*/  @!P0 BRA `(.L_x_1819) ;  /* 0x0000000000048947 */ /* 0x000fec0003800000 */
[----:B------:R-:W-:Y:S01]  /*13b70*/  BPT.TRAP 0x1 ;  /* 0x000000040000795c */ /* 0x000fe20000300000 */
.L_x_1819:
[----:B------:R-:W-:Y:S01]  /*13b80*/  IMAD R3, R18, 0x8, R7 ;  /* 0x0000000812037824 */ /* 0x000fe200078e0207 */
[----:B------:R-:W-:-:S04]  /*13b90*/  SHF.L.U32 R2, R2, 0x1f, RZ ;  /* 0x0000001f02027819 */ /* 0x000fc800000006ff */
[----:B------:R-:W4:Y:S02]  /*13ba0*/  SYNCS.PHASECHK.TRANS64.TRYWAIT P1, [R3+URZ+0x28c40], R2 ;  /* 0x028c4002030075a7 */ /* 0x000f24000802017f */
[----:B----4-:R-:W-:Y:S05]  /*13bb0*/  @!P1 BRA `(.L_x_1820) ;  /* 0x0000002400889947 */ /* 0x010fea0003800000 */
.L_x_1893:
[----:B------:R-:W-:Y:S05]  /*13bc0*/  @!P0 BRA `(.L_x_1821) ;  /* 0x0000000000048947 */ /* 0x000fea0003800000 */
[----:B------:R-:W-:Y:S01]  /*13bd0*/  BPT.TRAP 0x1 ;  /* 0x000000040000795c */ /* 0x000fe20000300000 */
.L_x_1821:
[----:B------:R-:W0:Y:S02]  /*13be0*/  SYNCS.PHASECHK.TRANS64.TRYWAIT P1, [R5+URZ+0x28c60], R0 ;  /* 0x028c6000050075a7 */ /* 0x000e24000802017f */
[----:B0-----:R-:W-:Y:S05]  /*13bf0*/  @!P1 BRA `(.L_x_1822) ;  /* 0x00000024008c9947 */ /* 0x001fea0003800000 */
.L_x_1894:
[----:B------:R-:W-:Y:S05]  /*13c00*/  @!P0 BRA `(.L_x_1823) ;  /* 0x0000000000048947 */ /* 0x000fea0003800000 */
[----:B------:R-:W-:Y:S01]  /*13c10*/  BPT.TRAP 0x1 ;  /* 0x000000040000795c */ /* 0x000fe20000300000 */
.L_x_1823:
[----:B------:R0:W0:Y:S02]  /*13c20*/  SYNCS.PHASECHK.TRANS64.TRYWAIT P0, [R3+URZ+0x28c60], R2 ;  /* 0x028c6002030075a7 */ /* 0x000024000800017f */
[----:B0-----:R-:W-:Y:S05]  /*13c30*/  @!P0 NANOSLEEP.SYNCS 0x989680 ;  /* 0x009896800000895d */ /* 0x001fea0003900000 */
[----:B------:R-:W0:Y:S02]  /*13c40*/  @!P0 SYNCS.PHASECHK.TRANS64 P0, [R3+URZ+0x28c60], R2 ;  /* 0x028c6002030085a7 */ /* 0x000e24000800007f */
[----:B0-----:R-:W-:Y:S05]  /*13c50*/  @!P0 BRA `(.L_x_1823) ;  /* 0xfffffffc00f08947 */ /* 0x001fea000383ffff */
.L_x_1815:
[----:B------:R-:W-:Y:S05]  /*13c60*/  BSYNC B0 ;  /* 0x0000000000007941 */ /* 0x000fea0003800000 */
.L_x_1814:
[----:B------:R-:W-:Y:S05]  /*13c70*/  EXIT ;  /* 0x000000000000794d */ /* 0x000fea0003800000 */
.L_x_1651:
[----:B0-----:R-:W-:-:S04]  /*13c80*/  IMAD.U32 R3, RZ, RZ, UR21 ;  /* 0x00000015ff037e24 */ /* 0x001fc8000f8e00ff */
[----:B------:R0:W1:Y:S03]  /*13c90*/  SYNCS.PHASECHK.TRANS64.TRYWAIT P1, [R3+URZ+0x28c50], R0 ;  /* 0x028c5000030075a7 */ /* 0x000066000802017f */
[----:B-1----:R-:W-:Y:S05]  /*13ca0*/  @!P1 NANOSLEEP.SYNCS 0x989680 ;  /* 0x009896800000995d */ /* 0x002fea0003900000 */
[----:B------:R-:W1:Y:S02]  /*13cb0*/  @!P1 SYNCS.PHASECHK.TRANS64 P1, [R3+URZ+0x28c50], R0 ;  /* 0x028c5000030095a7 */ /* 0x000e64000802007f */
[----:B-1----:R-:W-:Y:S05]  /*13cc0*/  @!P1 BRA `(.L_x_1651) ;  /* 0xfffffffc00ec9947 */ /* 0x002fea000383ffff */
[----:B------:R-:W-:Y:S05]  /*13cd0*/  BRA `(.L_x_1824) ;  /* 0xfffffedc00e87947 */ /* 0x000fea000383ffff */
.L_x_1657:
[----:B-1----:R-:W-:-:S04]  /*13ce0*/  IMAD.U32 R3, RZ, RZ, UR21 ;  /* 0x00000015ff037e24 */ /* 0x002fc8000f8e00ff */
[----:B------:R1:W2:Y:S03]  /*13cf0*/  SYNCS.PHASECHK.TRANS64.TRYWAIT P1, [R3+URZ+0x28c50], R0 ;  /* 0x028c5000030075a7 */ /* 0x0002a6000802017f */
[----:B--2---:R-:W-:Y:S05]  /*13d00*/  @!P1 NANOSLEEP.SYNCS 0x989680 ;  /* 0x009896800000995d */ /* 0x004fea0003900000 */
[----:B------:R-:W2:Y:S02]  /*13d10*/  @!P1 SYNCS.PHASECHK.TRANS64 P1, [R3+URZ+0x28c50], R0 ;  /* 0x028c5000030095a7 */ /* 0x000ea4000802007f */
[----:B--2---:R-:W-:Y:S05]  /*13d20*/  @!P1 BRA `(.L_x_1657) ;  /* 0xfffffffc00ec9947 */ /* 0x004fea000383ffff */
[----:B------:R-:W-:Y:S05]  /*13d30*/  BRA `(.L_x_1656) ;  /* 0xfffffee800e07947 */ /* 0x000fea000383ffff */
.L_x_1667:
[----:B0-----:R-:W-:-:S04]  /*13d40*/  IMAD.U32 R3, RZ, RZ, UR42 ;  /* 0x0000002aff037e24 */ /* 0x001fc8000f8e00ff */
[----:B------:R0:W1:Y:S03]  /*13d50*/  SYNCS.PHASECHK.TRANS64.TRYWAIT P1, [R3+URZ+0x28c00], R0 ;  /* 0x028c0000030075a7 */ /* 0x000066000802017f */
[----:B-1----:R-:W-:Y:S05]  /*13d60*/  @!P1 NANOSLEEP.SYNCS 0x989680 ;  /* 0x009896800000995d */ /* 0x002fea0003900000 */
[----:B------:R-:W1:Y:S02]  /*13d70*/  @!P1 SYNCS.PHASECHK.TRANS64 P1, [R3+URZ+0x28c00], R0 ;  /* 0x028c0000030095a7 */ /* 0x000e64000802007f */
[----:B-1----:R-:W-:Y:S05]  /*13d80*/  @!P1 BRA `(.L_x_1667) ;  /* 0xfffffffc00ec9947 */ /* 0x002fea000383ffff */
[----:B------:R-:W-:Y:S05]  /*13d90*/  BRA `(.L_x_1825) ;  /* 0xffffff0000647947 */ /* 0x000fea000383ffff */
.L_x_1671:
[----:B--2---:R2:W3:Y:S02]  /*13da0*/  SYNCS.PHASECHK.TRANS64.TRYWAIT P1, [R9+URZ+0x28c30], R10 ;  /* 0x028c300a090075a7 */ /* 0x0044e4000802017f */
[----:B---3--:R-:W-:Y:S05]  /*13db0*/  @!P1 NANOSLEEP.SYNCS 0x989680 ;  /* 0x009896800000995d */ /* 0x008fea0003900000 */
[----:B------:R-:W3:Y:S02]  /*13dc0*/  @!P1 SYNCS.PHASECHK.TRANS64 P1, [R9+URZ+0x28c30], R10 ;  /* 0x028c300a090095a7 */ /* 0x000ee4000802007f */
[----:B---3--:R-:W-:Y:S05]  /*13dd0*/  @!P1 BRA `(.L_x_1671) ;  /* 0xfffffffc00f09947 */ /* 0x008fea000383ffff */
[----:B------:R-:W-:Y:S05]  /*13de0*/  BRA `(.L_x_1670) ;  /* 0xffffff0000807947 */ /* 0x000fea000383ffff */
.L_x_1684:
[----:B-1----:R1:W3:Y:S02]  /*13df0*/  SYNCS.PHASECHK.TRANS64.TRYWAIT P1, [R9+URZ+0x28c50], R10 ;  /* 0x028c500a090075a7 */ /* 0x0022e4000802017f */
[----:B---3--:R-:W-:Y:S05]  /*13e00*/  @!P1 NANOSLEEP.SYNCS 0x989680 ;  /* 0x009896800000995d */ /* 0x008fea0003900000 */
[----:B------:R-:W3:Y:S02]  /*13e10*/  @!P1 SYNCS.PHASECHK.TRANS64 P1, [R9+URZ+0x28c50], R10 ;  /* 0x028c500a090095a7 */ /* 0x000ee4000802007f */
[----:B---3--:R-:W-:Y:S05]  /*13e20*/  @!P1 BRA `(.L_x_1684) ;  /* 0xfffffffc00f09947 */ /* 0x008fea000383ffff */
[----:B------:R-:W-:Y:S05]  /*13e30*/  BRA `(.L_x_1683) ;  /* 0xffffff1c002c7947 */ /* 0x000fea000383ffff */
.L_x_1693:
[----:B-1----:R-:W-:-:S04]  /*13e40*/  IMAD.U32 R6, RZ, RZ, UR21 ;  /* 0x00000015ff067e24 */ /* 0x002fc8000f8e00ff */
[----:B------:R1:W2:Y:S03]  /*13e50*/  SYNCS.PHASECHK.TRANS64.TRYWAIT P1, [R6+URZ+0x28c30], R9 ;  /* 0x028c3009060075a7 */ /* 0x0002a6000802017f */
[----:B--2---:R-:W-:Y:S05]  /*13e60*/  @!P1 NANOSLEEP.SYNCS 0x989680 ;  /* 0x009896800000995d */ /* 0x004fea0003900000 */
[----:B------:R-:W2:Y:S02]  /*13e70*/  @!P1 SYNCS.PHASECHK.TRANS64 P1, [R6+URZ+0x28c30], R9 ;  /* 0x028c3009060095a7 */ /* 0x000ea4000802007f */
[----:B--2---:R-:W-:Y:S05]  /*13e80*/  @!P1 BRA `(.L_x_1693) ;  /* 0xfffffffc00ec9947 */ /* 0x004fea000383ffff */
[----:B------:R-:W-:Y:S05]  /*13e90*/  BRA `(.L_x_1692) ;  /* 0xffffff2000b07947 */ /* 0x000fea000383ffff */
.L_x_1706:
[----:B--23--:R-:W-:-:S04]  /*13ea0*/  IMAD.U32 R10, RZ, RZ, UR21 ;  /* 0x00000015ff0a7e24 */ /* 0x00cfc8000f8e00ff */
[----:B------:R2:W3:Y:S03]  /*13eb0*/  SYNCS.PHASECHK.TRANS64.TRYWAIT P1, [R10+URZ+0x28c50], R9 ;  /* 0x028c50090a0075a7 */ /* 0x0004e6000802017f */
[----:B---3--:R-:W-:Y:S05]  /*13ec0*/  @!P1 NANOSLEEP.SYNCS 0x989680 ;  /* 0x009896800000995d */ /* 0x008fea0003900000 */
[----:B------:R-:W3:Y:S02]  /*13ed0*/  @!P1 SYNCS.PHASECHK.TRANS64 P1, [R10+URZ+0x28c50], R9 ;  /* 0x028c50090a0095a7 */ /* 0x000ee4000802007f */
[----:B---3--:R-:W-:Y:S05]  /*13ee0*/  @!P1 BRA `(.L_x_1706) ;  /* 0xfffffffc00ec9947 */ /* 0x008fea000383ffff */
[----:B------:R-:W-:Y:S05]  /*13ef0*/  BRA `(.L_x_1705) ;  /* 0xffffff4000a07947 */ /* 0x000fea000383ffff */
.L_x_1716:
[----:B-1----:R-:W-:-:S04]  /*13f00*/  IMAD.U32 R6, RZ, RZ, UR21 ;  /* 0x00000015ff067e24 */ /* 0x002fc8000f8e00ff */
[----:B------:R1:W2:Y:S03]  /*13f10*/  SYNCS.PHASECHK.TRANS64.TRYWAIT P2, [R6+URZ+0x28c30], R9 ;  /* 0x028c3009060075a7 */ /* 0x0002a6000804017f */
[----:B--2---:R-:W-:Y:S05]  /*13f20*/  @!P2 NANOSLEEP.SYNCS 0x989680 ;  /* 0x009896800000a95d */ /* 0x004fea0003900000 */
[----:B------:R-:W2:Y:S02]  /*13f30*/  @!P2 SYNCS.PHASECHK.TRANS64 P2, [R6+URZ+0x28c30], R9 ;  /* 0x028c30090600a5a7 */ /* 0x000ea4000804007f */
[----:B--2---:R-:W-:Y:S05]  /*13f40*/  @!P2 BRA `(.L_x_1716) ;  /* 0xfffffffc00eca947 */ /* 0x004fea000383ffff */
[----:B------:R-:W-:Y:S05]  /*13f50*/  BRA `(.L_x_1715) ;  /* 0xffffff4800207947 */ /* 0x000fea000383ffff */
.L_x_1721:
[----:B--2---:R-:W-:-:S04]  /*13f60*/  IMAD.U32 R8, RZ, RZ, UR21 ;  /* 0x00000015ff087e24 */ /* 0x004fc8000f8e00ff */
[----:B------:R2:W4:Y:S03]  /*13f70*/  SYNCS.PHASECHK.TRANS64.TRYWAIT P2, [R8+URZ+0x28c50], R9 ;  /* 0x028c5009080075a7 */ /* 0x000526000804017f */
[----:B----4-:R-:W-:Y:S05]  /*13f80*/  @!P2 NANOSLEEP.SYNCS 0x989680 ;  /* 0x009896800000a95d */ /* 0x010fea0003900000 */
[----:B------:R-:W4:Y:S02]  /*13f90*/  @!P2 SYNCS.PHASECHK.TRANS64 P2, [R8+URZ+0x28c50], R9 ;  /* 0x028c50090800a5a7 */ /* 0x000f24000804007f */
[----:B----4-:R-:W-:Y:S05]  /*13fa0*/  @!P2 BRA `(.L_x_1721) ;  /* 0xfffffffc00eca947 */ /* 0x010fea000383ffff */
[----:B------:R-:W-:Y:S05]  /*13fb0*/  BRA `(.L_x_1720) ;  /* 0xffffff5c00447947 */ /* 0x000fea000383ffff */
.L_x_1728:
[----:B-1----:R-:W-:-:S04]  /*13fc0*/  IMAD.U32 R5, RZ, RZ, UR21 ;  /* 0x00000015ff057e24 */ /* 0x002fc8000f8e00ff */
[----:B------:R1:W2:Y:S03]  /*13fd0*/  SYNCS.PHASECHK.TRANS64.TRYWAIT P1, [R5+URZ+0x28c30], R8 ;  /* 0x028c3008050075a7 */ /* 0x0002a6000802017f */
[----:B--2---:R-:W-:Y:S05]  /*13fe0*/  @!P1 NANOSLEEP.SYNCS 0x989680 ;  /* 0x009896800000995d */ /* 0x004fea0003900000 */
[----:B------:R-:W2:Y:S02]  /*13ff0*/  @!P1 SYNCS.PHASECHK.TRANS64 P1, [R5+URZ+0x28c30], R8 ;  /* 0x028c3008050095a7 */ /* 0x000ea4000802007f */
[----:B--2---:R-:W-:Y:S05]  /*14000*/  @!P1 BRA `(.L_x_1728) ;  /* 0xfffffffc00ec9947 */ /* 0x004fea000383ffff */
[----:B------:R-:W-:Y:S05]  /*14010*/  BRA `(.L_x_1727) ;  /* 0xffffff6000387947 */ /* 0x000fea000383ffff */
.L_x_1741:
[----:B--2---:R-:W-:-:S04]  /*14020*/  MOV R7, UR21 ;  /* 0x0000001500077c02 */ /* 0x004fc80008000f00 */
[----:B------:R2:W3:Y:S03]  /*14030*/  SYNCS.PHASECHK.TRANS64.TRYWAIT P1, [R7+URZ+0x28c50], R8 ;  /* 0x028c5008070075a7 */ /* 0x0004e6000802017f */
[----:B---3--:R-:W-:Y:S05]  /*14040*/  @!P1 NANOSLEEP.SYNCS 0x989680 ;  /* 0x009896800000995d */ /* 0x008fea0003900000 */
[----:B------:R-:W3:Y:S02]  /*14050*/  @!P1 SYNCS.PHASECHK.TRANS64 P1, [R7+URZ+0x28c50], R8 ;  /* 0x028c5008070095a7 */ /* 0x000ee4000802007f */
[----:B---3--:R-:W-:Y:S05]  /*14060*/  @!P1 BRA `(.L_x_1741) ;  /* 0xfffffffc00ec9947 */ /* 0x008fea000383ffff */
[----:B------:R-:W-:Y:S05]  /*14070*/  BRA `(.L_x_1740) ;  /* 0xffffff8000207947 */ /* 0x000fea000383ffff */
.L_x_1772:
[----:B------:R-:W2:Y:S01]  /*14080*/  S2R R20, SR_TID.X ;  /* 0x0000000000147919 */ /* 0x000ea20000002100 */
[----:B------:R-:W-:Y:S02]  /*14090*/  IMAD.MOV.U32 R12, RZ, RZ, RZ ;  /* 0x000000ffff0c7224 */ /* 0x000fe400078e00ff */
[----:B------:R-:W-:Y:S02]  /*140a0*/  IMAD.MOV.U32 R11, RZ, RZ, 0x1f ;  /* 0x0000001fff0b7424 */ /* 0x000fe400078e00ff */
[----:B------:R-:W-:Y:S01]  /*140b0*/  IMAD.MOV.U32 R15, RZ, RZ, -0x1 ;  /* 0xffffffffff0f7424 */ /* 0x000fe200078e00ff */
[----:B--2---:R-:W-:-:S04]  /*140c0*/  SHF.R.U32.HI R20, RZ, 0x5, R20 ;  /* 0x00000005ff147819 */ /* 0x004fc80000011614 */
[----:B------:R-:W-:-:S05]  /*140d0*/  LOP3.LUT R20, R20, 0x3, RZ, 0xc0, !PT ;  /* 0x0000000314147812 */ /* 0x000fca00078ec0ff */
[----:B------:R-:W-:-:S07]  /*140e0*/  IMAD.MOV.U32 R13, RZ, RZ, R20 ;  /* 0x000000ffff0d7224 */ /* 0x000fce00078e0014 */
[----:B01---5:R-:W-:Y:S05]  /*140f0*/  WARPSYNC.COLLECTIVE R15, `(.L_x_1826) ;  /* 0x000000000f087348 */ /* 0x023fea0003c00000 */
[----:B------:R2:W3:Y:S02]  /*14100*/  SHFL.IDX P6, R14, R13, R12, R11 ;  /* 0x0000000c0d0e7389 */ /* 0x0004e400000c000b */
[----:B0123-5:R-:W-:Y:S01]  /*14110*/  ENDCOLLECTIVE ;  /* 0x000000000000791b */ /* 0x02ffe20003800000 */
.L_x_1826:
[----:B------:R-:W-:Y:S05]  /*14120*/  BRA `(.L_x_1827) ;  /* 0xffffffcc00207947 */ /* 0x000fea000383ffff */
.L_x_1775:
[----:B0-----:R0:W1:Y:S02]  /*14130*/  SYNCS.PHASECHK.TRANS64.TRYWAIT P0, [R25+URZ+0x28c40], R0 ;  /* 0x028c4000190075a7 */ /* 0x001064000800017f */
[----:B-1----:R-:W-:Y:S05]  /*14140*/  @!P0 NANOSLEEP.SYNCS 0x989680 ;  /* 0x009896800000895d */ /* 0x002fea0003900000 */
[----:B------:R-:W1:Y:S02]  /*14150*/  @!P0 SYNCS.PHASECHK.TRANS64 P0, [R25+URZ+0x28c40], R0 ;  /* 0x028c4000190085a7 */ /* 0x000e64000800007f */
[----:B-1----:R-:W-:Y:S05]  /*14160*/  @!P0 BRA `(.L_x_1775) ;  /* 0xfffffffc00f08947 */ /* 0x002fea000383ffff */
[----:B------:R-:W-:Y:S05]  /*14170*/  BRA `(.L_x_1828) ;  /* 0xffffffcc00c87947 */ /* 0x000fea000383ffff */
.L_x_1776:
        /* <DEDUP_REMOVED lines=8> */
.L_x_1830:
[----:B------:R-:W-:Y:S05]  /*14200*/  BSYNC B0 ;  /* 0x0000000000007941 */ /* 0x000fea0003800000 */
.L_x_1829:
[----:B------:R-:W-:Y:S01]  /*14210*/  IMAD.MOV.U32 R13, RZ, RZ, R0 ;  /* 0x000000ffff0d7224 */ /* 0x000fe200078e0000 */
[----:B------:R-:W-:Y:S01]  /*14220*/  @P0 LEA R7, R4, R17, 0x1 ;  /* 0x0000001104070211 */ /* 0x000fe200078e08ff */
[----:B------:R-:W-:Y:S02]  /*14230*/  IMAD.MOV.U32 R12, RZ, RZ, RZ ;  /* 0x000000ffff0c7224 */ /* 0x000fe400078e00ff */
[----:B------:R-:W-:Y:S02]  /*14240*/  IMAD.MOV.U32 R11, RZ, RZ, 0x181f ;  /* 0x0000181fff0b7424 */ /* 0x000fe400078e00ff */
[----:B------:R-:W-:Y:S02]  /*14250*/  IMAD.MOV.U32 R15, RZ, RZ, -0x1 ;  /* 0xffffffffff0f7424 */ /* 0x000fe400078e00ff */
[----:B------:R-:W-:-:S07]  /*14260*/  IMAD.MOV.U32 R2, RZ, RZ, R14 ;  /* 0x000000ffff027224 */ /* 0x000fce00078e000e */
[----:B------:R-:W-:Y:S05]  /*14270*/  WARPSYNC.COLLECTIVE R15, `(.L_x_1831) ;  /* 0x000000000f087348 */ /* 0x000fea0003c00000 */
[----:B------:R0:W1:Y:S02]  /*14280*/  SHFL.IDX P6, R14, R13, R12, R11 ;  /* 0x0000000c0d0e7389 */ /* 0x00006400000c000b */
[----:B01----:R-:W-:Y:S01]  /*14290*/  ENDCOLLECTIVE ;  /* 0x000000000000791b */ /* 0x003fe20003800000 */
.L_x_1831:
[----:B------:R-:W-:Y:S02]  /*142a0*/  IMAD.MOV.U32 R13, RZ, RZ, R5 ;  /* 0x000000ffff0d7224 */ /* 0x000fe400078e0005 */
[----:B------:R-:W-:Y:S01]  /*142b0*/  IMAD.MOV.U32 R12, RZ, RZ, 0x1 ;  /* 0x00000001ff0c7424 */ /* 0x000fe200078e00ff */
[----:B------:R-:W-:-:S05]  /*142c0*/  @P0 LEA R14, P1, R6, R14, 0x1 ;  /* 0x0000000e060e0211 */ /* 0x000fca00078208ff */
[----:B------:R-:W-:Y:S02]  /*142d0*/  @P0 IMAD.X R3, RZ, RZ, R2, P1 ;  /* 0x000000ffff030224 */ /* 0x000fe400008e0602 */
[----:B------:R-:W-:-:S07]  /*142e0*/  @P0 IMAD.MOV.U32 R2, RZ, RZ, R14 ;  /* 0x000000ffff020224 */ /* 0x000fce00078e000e */
[----:B------:R-:W-:Y:S05]  /*142f0*/  WARPSYNC.COLLECTIVE R15, `(.L_x_1832) ;  /* 0x000000000f087348 */ /* 0x000fea0003c00000 */
[----:B------:R0:W1:Y:S02]  /*14300*/  SHFL.IDX P6, R14, R13, R12, R11 ;  /* 0x0000000c0d0e7389 */ /* 0x00006400000c000b */
[----:B01----:R-:W-:Y:S01]  /*14310*/  ENDCOLLECTIVE ;  /* 0x000000000000791b */ /* 0x003fe20003800000 */
.L_x_1832:
[----:B------:R-:W-:Y:S01]  /*14320*/  @!PT LDS RZ, [RZ] ;  /* 0x00000000fffff984 */ /* 0x000fe20000000800 */
[----:B------:R-:W-:Y:S01]  /*14330*/  @!PT LDS RZ, [RZ] ;  /* 0x00000000fffff984 */ /* 0x000fe20000000800 */
[----:B------:R-:W-:Y:S01]  /*14340*/  @!PT LDS RZ, [RZ] ;  /* 0x00000000fffff984 */ /* 0x000fe20000000800 */
[----:B------:R0:W-:Y:S01]  /*14350*/  @P0 LDGSTS.E.BYPASS.LTC128B.128 [R7+0x22400], desc[UR52][R2.64], !P2 ;  /* 0x2240000002070fae */ /* 0x0001e2000d101d74 */
[----:B------:R-:W-:Y:S01]  /*14360*/  ISETP.GE.AND P0, PT, R27, 0x11, PT ;  /* 0x000000111b00780c */ /* 0x000fe20003f06270 */
[----:B------:R-:W-:-:S12]  /*14370*/  IMAD.MOV.U32 R13, RZ, RZ, R0 ;  /* 0x000000ffff0d7224 */ /* 0x000fd800078e0000 */
[----:B------:R-:W-:Y:S02]  /*14380*/  @P0 IMAD R9, R4, 0x2, R17 ;  /* 0x0000000204090824 */ /* 0x000fe400078e0211 */
[----:B0-----:R-:W-:-:S07]  /*14390*/  IMAD.MOV.U32 R2, RZ, RZ, R14 ;  /* 0x000000ffff027224 */ /* 0x001fce00078e000e */
[----:B------:R-:W-:Y:S05]  /*143a0*/  WARPSYNC.COLLECTIVE R15, `(.L_x_1833) ;  /* 0x000000000f087348 */ /* 0x000fea0003c00000 */
[----:B------:R0:W1:Y:S02]  /*143b0*/  SHFL.IDX P6, R14, R13, R12, R11 ;  /* 0x0000000c0d0e7389 */ /* 0x00006400000c000b */
[----:B01----:R-:W-:Y:S01]  /*143c0*/  ENDCOLLECTIVE ;  /* 0x000000000000791b */ /* 0x003fe20003800000 */
.L_x_1833:
        /* <DEDUP_REMOVED lines=8> */
.L_x_1834:
        /* <DEDUP_REMOVED lines=11> */
.L_x_1835:
[----:B------:R-:W-:Y:S02]  /*14500*/  IMAD.MOV.U32 R13, RZ, RZ, R5 ;  /* 0x000000ffff0d7224 */ /* 0x000fe400078e0005 */
[----:B------:R-:W-:Y:S01]  /*14510*/  IMAD.MOV.U32 R12, RZ, RZ, 0x3 ;  /* 0x00000003ff0c7424 */ /* 0x000fe200078e00ff */
[----:B------:R-:W-:-:S05]  /*14520*/  @P0 LEA R14, P1, R6, R14, 0x1 ;  /* 0x0000000e060e0211 */ /* 0x000fca00078208ff */
[----:B------:R-:W-:Y:S01]  /*14530*/  @P0 IMAD.X R3, RZ, RZ, R2, P1 ;  /* 0x000000ffff030224 */ /* 0x000fe200008e0602 */
[----:B------:R-:W-:-:S07]  /*14540*/  @P0 MOV R2, R14 ;  /* 0x0000000e00020202 */ /* 0x000fce0000000f00 */
[----:B------:R-:W-:Y:S05]  /*14550*/  WARPSYNC.COLLECTIVE R15, `(.L_x_1836) ;  /* 0x000000000f087348 */ /* 0x000fea0003c00000 */
[----:B------:R0:W1:Y:S02]  /*14560*/  SHFL.IDX P6, R14, R13, R12, R11 ;  /* 0x0000000c0d0e7389 */ /* 0x00006400000c000b */
[----:B01----:R-:W-:Y:S01]  /*14570*/  ENDCOLLECTIVE ;  /* 0x000000000000791b */ /* 0x003fe20003800000 */
.L_x_1836:
[----:B------:R-:W-:Y:S01]  /*14580*/  @!PT LDS RZ, [RZ] ;  /* 0x00000000fffff984 */ /* 0x000fe20000000800 */
[----:B------:R-:W-:Y:S01]  /*14590*/  @!PT LDS RZ, [RZ] ;  /* 0x00000000fffff984 */ /* 0x000fe20000000800 */
[----:B------:R-:W-:Y:S01]  /*145a0*/  @!PT LDS RZ, [RZ] ;  /* 0x00000000fffff984 */ /* 0x000fe20000000800 */
[----:B------:R0:W-:Y:S01]  /*145b0*/  @P0 LDGSTS.E.BYPASS.LTC128B.128 [R7+0x23400], desc[UR52][R2.64], !P2 ;  /* 0x2340000002070fae */ /* 0x0001e2000d101d74 */
[----:B------:R-:W-:Y:S02]  /*145c0*/  IMAD.MOV.U32 R13, RZ, RZ, R0 ;  /* 0x000000ffff0d7224 */ /* 0x000fe400078e0000 */
[----:B------:R-:W-:-:S07]  /*145d0*/  IMAD.MOV.U32 R5, RZ, RZ, R14 ;  /* 0x000000ffff057224 */ /* 0x000fce00078e000e */
[----:B0-----:R-:W-:Y:S05]  /*145e0*/  WARPSYNC.COLLECTIVE R15, `(.L_x_1837) ;  /* 0x000000000f087348 */ /* 0x001fea0003c00000 */
[----:B------:R1:W2:Y:S02]  /*145f0*/  SHFL.IDX P6, R14, R13, R12, R11 ;  /* 0x0000000c0d0e7389 */ /* 0x0002a400000c000b */
[----:B012---:R-:W-:Y:S01]  /*14600*/  ENDCOLLECTIVE ;  /* 0x000000000000791b */ /* 0x007fe20003800000 */
.L_x_1837:
[----:B------:R-:W-:Y:S05]  /*14610*/  BRA `(.L_x_1838) ;  /* 0xffffffcc00807947 */ /* 0x000fea000383ffff */
.L_x_1781:
[----:B------:R-:W-:Y:S02]  /*14620*/  IMAD.MOV.U32 R13, RZ, RZ, R5 ;  /* 0x000000ffff0d7224 */ /* 0x000fe400078e0005 */
[----:B------:R-:W-:Y:S02]  /*14630*/  IMAD.MOV.U32 R12, RZ, RZ, RZ ;  /* 0x000000ffff0c7224 */ /* 0x000fe400078e00ff */
[----:B------:R-:W-:Y:S02]  /*14640*/  IMAD.MOV.U32 R11, RZ, RZ, 0x181f ;  /* 0x0000181fff0b7424 */ /* 0x000fe400078e00ff */
[----:B------:R-:W-:Y:S02]  /*14650*/  IMAD.MOV.U32 R15, RZ, RZ, -0x1 ;  /* 0xffffffffff0f7424 */ /* 0x000fe400078e00ff */
[----:B------:R-:W-:-:S07]  /*14660*/  VIADD R4, R36, UR43 ;  /* 0x0000002b24047c36 */ /* 0x000fce0008000000 */
[----:B-1---5:R-:W-:Y:S05]  /*14670*/  WARPSYNC.COLLECTIVE R15, `(.L_x_1839) ;  /* 0x000000000f087348 */ /* 0x022fea0003c00000 */
[----:B------:R0:W2:Y:S02]  /*14680*/  SHFL.IDX P6, R14, R13, R12, R11 ;  /* 0x0000000c0d0e7389 */ /* 0x0000a400000c000b */
[----:B012--5:R-:W-:Y:S01]  /*14690*/  ENDCOLLECTIVE ;  /* 0x000000000000791b */ /* 0x027fe20003800000 */
.L_x_1839:
[C---:B------:R-:W-:Y:S01]  /*146a0*/  VIADD R6, R4.reuse, 0x10 ;  /* 0x0000001004067836 */ /* 0x040fe20000000000 */
[----:B------:R-:W-:Y:S01]  /*146b0*/  ISETP.GE.AND P0, PT, R4, UR36, PT ;  /* 0x0000002404007c0c */ /* 0x000fe2000bf06270 */
[----:B------:R-:W-:Y:S02]  /*146c0*/  IMAD.MOV.U32 R13, RZ, RZ, R0 ;  /* 0x000000ffff0d7224 */ /* 0x000fe400078e0000 */
[----:B------:R-:W-:-:S10]  /*146d0*/  IMAD.MOV.U32 R2, RZ, RZ, R14 ;  /* 0x000000ffff027224 */ /* 0x000fd400078e000e */
[----:B------:R-:W-:Y:S05]  /*146e0*/  WARPSYNC.COLLECTIVE R15, `(.L_x_1840) ;  /* 0x000000000f087348 */ /* 0x000fea0003c00000 */
[----:B------:R0:W1:Y:S02]  /*146f0*/  SHFL.IDX P6, R14, R13, R12, R11 ;  /* 0x0000000c0d0e7389 */ /* 0x00006400000c000b */
[----:B01----:R-:W-:Y:S01]  /*14700*/  ENDCOLLECTIVE ;  /* 0x000000000000791b */ /* 0x003fe20003800000 */
.L_x_1840:
[----:B------:R-:W-:Y:S01]  /*14710*/  MOV R13, R5 ;  /* 0x00000005000d7202 */ /* 0x000fe20000000f00 */
[----:B------:R-:W-:Y:S01]  /*14720*/  IMAD.MOV.U32 R12, RZ, RZ, 0x1 ;  /* 0x00000001ff0c7424 */ /* 0x000fe200078e00ff */
[----:B------:R-:W-:-:S05]  /*14730*/  @!P0 LEA R14, P1, R10, R14, 0x1 ;  /* 0x0000000e0a0e8211 */ /* 0x000fca00078208ff */
[----:B------:R-:W-:Y:S02]  /*14740*/  @!P0 IMAD.X R3, RZ, RZ, R2, P1 ;  /* 0x000000ffff038224 */ /* 0x000fe400008e0602 */
[----:B------:R-:W-:-:S07]  /*14750*/  @!P0 IMAD.MOV.U32 R2, RZ, RZ, R14 ;  /* 0x000000ffff028224 */ /* 0x000fce00078e000e */
[----:B------:R-:W-:Y:S05]  /*14760*/  WARPSYNC.COLLECTIVE R15, `(.L_x_1841) ;  /* 0x000000000f087348 */ /* 0x000fea0003c00000 */
[----:B------:R0:W1:Y:S02]  /*14770*/  SHFL.IDX P6, R14, R13, R12, R11 ;  /* 0x0000000c0d0e7389 */ /* 0x00006400000c000b */
[----:B01----:R-:W-:Y:S01]  /*14780*/  ENDCOLLECTIVE ;  /* 0x000000000000791b */ /* 0x003fe20003800000 */
.L_x_1841:
[----:B------:R-:W-:Y:S01]  /*14790*/  @!PT LDS RZ, [RZ] ;  /* 0x00000000fffff984 */ /* 0x000fe20000000800 */
[----:B------:R-:W-:Y:S01]  /*147a0*/  @!PT LDS RZ, [RZ] ;  /* 0x00000000fffff984 */ /* 0x000fe20000000800 */
[----:B------:R-:W-:Y:S01]  /*147b0*/  @!PT LDS RZ, [RZ] ;  /* 0x00000000fffff984 */ /* 0x000fe20000000800 */
[----:B------:R0:W-:Y:S01]  /*147c0*/  @!P0 LDGSTS.E.BYPASS.LTC128B.128 [R8+0x20400], desc[UR52][R2.64], !P5 ;  /* 0x2040000002088fae */ /* 0x0001e2000e901d74 */
[----:B------:R-:W-:Y:S01]  /*147d0*/  ISETP.GE.AND P0, PT, R6, UR36, PT ;  /* 0x0000002406007c0c */ /* 0x000fe2000bf06270 */
[----:B------:R-:W-:Y:S02]  /*147e0*/  VIADD R6, R4, 0x20 ;  /* 0x0000002004067836 */ /* 0x000fe40000000000 */
[----:B------:R-:W-:Y:S02]  /*147f0*/  IMAD.MOV.U32 R13, RZ, RZ, R0 ;  /* 0x000000ffff0d7224 */ /* 0x000fe400078e0000 */
[----:B0-----:R-:W-:-:S08]  /*14800*/  IMAD.MOV.U32 R2, RZ, RZ, R14 ;  /* 0x000000ffff027224 */ /* 0x001fd000078e000e */
[----:B------:R-:W-:Y:S05]  /*14810*/  WARPSYNC.COLLECTIVE R15, `(.L_x_1842) ;  /* 0x000000000f087348 */ /* 0x000fea0003c00000 */
[----:B------:R0:W1:Y:S02]  /*14820*/  SHFL.IDX P6, R14, R13, R12, R11 ;  /* 0x0000000c0d0e7389 */ /* 0x00006400000c000b */
[----:B01----:R-:W-:Y:S01]  /*14830*/  ENDCOLLECTIVE ;  /* 0x000000000000791b */ /* 0x003fe20003800000 */
.L_x_1842:
        /* <DEDUP_REMOVED lines=8> */
.L_x_1843:
[----:B------:R-:W-:Y:S01]  /*148c0*/  @!PT LDS RZ, [RZ] ;  /* 0x00000000fffff984 */ /* 0x000fe20000000800 */
[----:B------:R-:W-:Y:S01]  /*148d0*/  @!PT LDS RZ, [RZ] ;  /* 0x00000000fffff984 */ /* 0x000fe20000000800 */
[----:B------:R-:W-:Y:S01]  /*148e0*/  @!PT LDS RZ, [RZ] ;  /* 0x00000000fffff984 */ /* 0x000fe20000000800 */
[----:B------:R0:W-:Y:S01]  /*148f0*/  @!P0 LDGSTS.E.BYPASS.LTC128B.128 [R8+0x20c00], desc[UR52][R2.64], !P5 ;  /* 0x20c0000002088fae */ /* 0x0001e2000e901d74 */
[----:B------:R-:W-:Y:S01]  /*14900*/  ISETP.GE.AND P0, PT, R6, UR36, PT ;  /* 0x0000002406007c0c */ /* 0x000fe2000bf06270 */
[----:B------:R-:W-:Y:S02]  /*14910*/  IMAD.MOV.U32 R13, RZ, RZ, R0 ;  /* 0x000000ffff0d7224 */ /* 0x000fe400078e0000 */
[----:B0-----:R-:W-:-:S10]  /*14920*/  IMAD.MOV.U32 R2, RZ, RZ, R14 ;  /* 0x000000ffff027224 */ /* 0x001fd400078e000e */
[----:B------:R-:W-:Y:S05]  /*14930*/  WARPSYNC.COLLECTIVE R15, `(.L_x_1844) ;  /* 0x000000000f087348 */ /* 0x000fea0003c00000 */
[----:B------:R0:W1:Y:S02]  /*14940*/  SHFL.IDX P6, R14, R13, R12, R11 ;  /* 0x0000000c0d0e7389 */ /* 0x00006400000c000b */
[----:B01----:R-:W-:Y:S01]  /*14950*/  ENDCOLLECTIVE ;  /* 0x000000000000791b */ /* 0x003fe20003800000 */
.L_x_1844:
        /* <DEDUP_REMOVED lines=8> */
.L_x_1845:
[----:B------:R-:W-:Y:S01]  /*149e0*/  @!PT LDS RZ, [RZ] ;  /* 0x00000000fffff984 */ /* 0x000fe20000000800 */
[----:B------:R-:W-:Y:S01]  /*149f0*/  @!PT LDS RZ, [RZ] ;  /* 0x00000000fffff984 */ /* 0x000fe20000000800 */
[----:B------:R-:W-:Y:S01]  /*14a00*/  @!PT LDS RZ, [RZ] ;  /* 0x00000000fffff984 */ /* 0x000fe20000000800 */
[----:B------:R0:W-:Y:S01]  /*14a10*/  @!P0 LDGSTS.E.BYPASS.LTC128B.128 [R8+0x21400], desc[UR52][R2.64], !P5 ;  /* 0x2140000002088fae */ /* 0x0001e2000e901d74 */
[----:B------:R-:W-:Y:S01]  /*14a20*/  IMAD.MOV.U32 R13, RZ, RZ, R0 ;  /* 0x000000ffff0d7224 */ /* 0x000fe200078e0000 */
[----:B------:R-:W-:-:S07]  /*14a30*/  MOV R5, R14 ;  /* 0x0000000e00057202 */ /* 0x000fce0000000f00 */
[----:B0-----:R-:W-:Y:S05]  /*14a40*/  WARPSYNC.COLLECTIVE R15, `(.L_x_1846) ;  /* 0x000000000f087348 */ /* 0x001fea0003c00000 */
[----:B------:R1:W2:Y:S02]  /*14a50*/  SHFL.IDX P6, R14, R13, R12, R11 ;  /* 0x0000000c0d0e7389 */ /* 0x0002a400000c000b */
[----:B012---:R-:W-:Y:S01]  /*14a60*/  ENDCOLLECTIVE ;  /* 0x000000000000791b */ /* 0x007fe20003800000 */
.L_x_1846:
[----:B------:R-:W-:Y:S05]  /*14a70*/  BRA `(.L_x_1847) ;  /* 0xffffffd000547947 */ /* 0x000fea000383ffff */
.L_x_1784:
[----:B0-----:R0:W2:Y:S02]  /*14a80*/  SYNCS.PHASECHK.TRANS64.TRYWAIT P0, [R17+URZ+0x28c20], R0 ;  /* 0x028c2000110075a7 */ /* 0x0010a4000800017f */
[----:B--2---:R-:W-:Y:S05]  /*14a90*/  @!P0 NANOSLEEP.SYNCS 0x989680 ;  /* 0x009896800000895d */ /* 0x004fea0003900000 */
[----:B------:R-:W2:Y:S02]  /*14aa0*/  @!P0 SYNCS.PHASECHK.TRANS64 P0, [R17+URZ+0x28c20], R0 ;  /* 0x028c2000110085a7 */ /* 0x000ea4000800007f */
[----:B--2---:R-:W-:Y:S05]  /*14ab0*/  @!P0 BRA `(.L_x_1784) ;  /* 0xfffffffc00f08947 */ /* 0x004fea000383ffff */
[----:B------:R-:W-:Y:S05]  /*14ac0*/  BRA `(.L_x_1848) ;  /* 0xffffffd000b07947 */ /* 0x000fea000383ffff */
.L_x_1787:
[----:B0-----:R0:W2:Y:S02]  /*14ad0*/  SYNCS.PHASECHK.TRANS64.TRYWAIT P0, [R25+URZ+0x28c60], R0 ;  /* 0x028c6000190075a7 */ /* 0x0010a4000800017f */
[----:B--2---:R-:W-:Y:S05]  /*14ae0*/  @!P0 NANOSLEEP.SYNCS 0x989680 ;  /* 0x009896800000895d */ /* 0x004fea0003900000 */
[----:B------:R-:W2:Y:S02]  /*14af0*/  @!P0 SYNCS.PHASECHK.TRANS64 P0, [R25+URZ+0x28c60], R0 ;  /* 0x028c6000190085a7 */ /* 0x000ea4000800007f */
[----:B--2---:R-:W-:Y:S05]  /*14b00*/  @!P0 BRA `(.L_x_1787) ;  /* 0xfffffffc00f08947 */ /* 0x004fea000383ffff */
[----:B------:R-:W-:Y:S05]  /*14b10*/  BRA `(.L_x_1849) ;  /* 0xffffffd000c07947 */ /* 0x000fea000383ffff */
.L_x_1788:
[----:B------:R-:W-:Y:S01]  /*14b20*/  BSSY B0, `(.L_x_1850) ;  /* 0x0000008000007945 */ /* 0x000fe20003800000 */
[----:B------:R-:W-:Y:S02]  /*14b30*/  IMAD.MOV.U32 R13, RZ, RZ, R7 ;  /* 0x000000ffff0d7224 */ /* 0x000fe400078e0007 */
[----:B------:R-:W-:Y:S02]  /*14b40*/  IMAD.MOV.U32 R12, RZ, RZ, RZ ;  /* 0x000000ffff0c7224 */ /* 0x000fe400078e00ff */
[----:B------:R-:W-:Y:S02]  /*14b50*/  IMAD.MOV.U32 R11, RZ, RZ, 0x181f ;  /* 0x0000181fff0b7424 */ /* 0x000fe400078e00ff */
[----:B------:R-:W-:-:S07]  /*14b60*/  IMAD.MOV.U32 R15, RZ, RZ, -0x1 ;  /* 0xffffffffff0f7424 */ /* 0x000fce00078e00ff */
[----:B-1----:R-:W-:Y:S05]  /*14b70*/  WARPSYNC.COLLECTIVE R15, `(.L_x_1851) ;  /* 0x000000000f087348 */ /* 0x002fea0003c00000 */
[----:B------:R0:W2:Y:S02]  /*14b80*/  SHFL.IDX P6, R14, R13, R12, R11 ;  /* 0x0000000c0d0e7389 */ /* 0x0000a400000c000b */
[----:B012---:R-:W-:Y:S01]  /*14b90*/  ENDCOLLECTIVE ;  /* 0x000000000000791b */ /* 0x007fe20003800000 */
.L_x_1851:
[----:B------:R-:W-:Y:S05]  /*14ba0*/  BSYNC B0 ;  /* 0x0000000000007941 */ /* 0x000fea0003800000 */
.L_x_1850:
        /* <DEDUP_REMOVED lines=8> */
[C---:B------:R-:W-:Y:S01]  /*14c30*/  LOP3.LUT P3, RZ, R32.reuse, 0x8, RZ, 0xc0, !PT ;  /* 0x0000000820ff7812 */ /* 0x040fe2000786c0ff */
[----:B------:R-:W-:Y:S01]  /*14c40*/  IMAD.MOV.U32 R3, RZ, RZ, R14 ;  /* 0x000000ffff037224 */ /* 0x000fe200078e000e */
[----:B------:R-:W-:Y:S01]  /*14c50*/  LOP3.LUT P2, RZ, R32, 0x10, RZ, 0xc0, !PT ;  /* 0x0000001020ff7812 */ /* 0x000fe2000784c0ff */
[----:B------:R-:W-:-:S12]  /*14c60*/  IMAD R5, R5, 0x2, R17 ;  /* 0x0000000205057824 */ /* 0x000fd800078e0211 */
[----:B0-----:R-:W-:Y:S05]  /*14c70*/  WARPSYNC.COLLECTIVE R15, `(.L_x_1852) ;  /* 0x000000000f087348 */ /* 0x001fea0003c00000 */
[----:B------:R1:W2:Y:S02]  /*14c80*/  SHFL.IDX P6, R14, R13, R12, R11 ;  /* 0x0000000c0d0e7389 */ /* 0x0002a400000c000b */
[----:B012---:R-:W-:Y:S01]  /*14c90*/  ENDCOLLECTIVE ;  /* 0x000000000000791b */ /* 0x007fe20003800000 */
.L_x_1852:
[----:B------:R-:W-:-:S04]  /*14ca0*/  LOP3.LUT R16, R16, 0xfffffdff, RZ, 0xc0, !PT ;  /* 0xfffffdff10107812 */ /* 0x000fc800078ec0ff */
[----:B------:R-:W-:Y:S02]  /*14cb0*/  @P1 LOP3.LUT R16, R16, 0x200, RZ, 0xfc, !PT ;  /* 0x0000020010101812 */ /* 0x000fe400078efcff */
[----:B------:R-:W-:Y:S01]  /*14cc0*/  MOV R13, R7 ;  /* 0x00000007000d7202 */ /* 0x000fe20000000f00 */
[----:B------:R-:W-:Y:S02]  /*14cd0*/  IMAD.MOV.U32 R12, RZ, RZ, 0x1 ;  /* 0x00000001ff0c7424 */ /* 0x000fe400078e00ff */
[----:B------:R-:W-:-:S05]  /*14ce0*/  IMAD.SHL.U32 R8, R8, 0x8, RZ ;  /* 0x0000000808087824 */ /* 0x000fca00078e00ff */
[----:B------:R-:W-:-:S05]  /*14cf0*/  LOP3.LUT R8, R8, 0x38, RZ, 0xc0, !PT ;  /* 0x0000003808087812 */ /* 0x000fca00078ec0ff */
[----:B------:R-:W-:-:S05]  /*14d00*/  IMAD.SHL.U32 R0, R8, 0x2, RZ ;  /* 0x0000000208007824 */ /* 0x000fca00078e00ff */
[----:B------:R-:W-:-:S05]  /*14d10*/  IADD3 R2, P0, R14, R0, RZ ;  /* 0x000000000e027210 */ /* 0x000fca0007f1e0ff */
[----:B------:R-:W-:Y:S01]  /*14d20*/  IMAD.X R3, RZ, RZ, R3, P0 ;  /* 0x000000ffff037224 */ /* 0x000fe200000e0603 */
[----:B------:R-:W-:Y:S02]  /*14d30*/  ISETP.LT.OR P0, PT, R27, 0x1, !P1 ;  /* 0x000000011b00780c */ /* 0x000fe40004f01670 */
[----:B------:R-:W-:-:S11]  /*14d40*/  LOP3.LUT P1, RZ, R32, 0x20, RZ, 0xc0, !PT ;  /* 0x0000002020ff7812 */ /* 0x000fd6000782c0ff */
        /* <DEDUP_REMOVED lines=17> */
[----:B------:R-:W-:-:S04]  /*14e60*/  ISETP.GT.AND P6, PT, R4, -0x1, PT ;  /* 0xffffffff0400780c */ /* 0x000fc80003fc4270 */
[----:B------:R-:W-:-:S13]  /*14e70*/  ISETP.LT.OR P6, PT, R27, 0x1, P6 ;  /* 0x000000011b00780c */ /* 0x000fda00037c1670 */
[----:B------:R0:W-:Y:S02]  /*14e80*/  LDGSTS.E.BYPASS.LTC128B.128 [R5+0xe400], desc[UR52][R2.64+0x380], !P6 ;  /* 0x0e40038002057fae */ /* 0x0001e4000f101d74 */
[----:B0-----:R-:W-:Y:S05]  /*14e90*/  WARPSYNC.COLLECTIVE R15, `(.L_x_1853) ;  /* 0x000000000f087348 */ /* 0x001fea0003c00000 */
[----:B------:R1:W2:Y:S02]  /*14ea0*/  SHFL.IDX P6, R14, R13, R12, R11 ;  /* 0x0000000c0d0e7389 */ /* 0x0002a400000c000b */
[----:B012---:R-:W-:Y:S01]  /*14eb0*/  ENDCOLLECTIVE ;  /* 0x000000000000791b */ /* 0x007fe20003800000 */
.L_x_1853:
[----:B------:R-:W-:Y:S02]  /*14ec0*/  IMAD.MOV.U32 R13, RZ, RZ, R6 ;  /* 0x000000ffff0d7224 */ /* 0x000fe400078e0006 */
[----:B------:R-:W-:-:S07]  /*14ed0*/  IMAD.MOV.U32 R3, RZ, RZ, R14 ;  /* 0x000000ffff037224 */ /* 0x000fce00078e000e */
[----:B------:R-:W-:Y:S05]  /*14ee0*/  WARPSYNC.COLLECTIVE R15, `(.L_x_1854) ;  /* 0x000000000f087348 */ /* 0x000fea0003c00000 */
[----:B------:R0:W1:Y:S02]  /*14ef0*/  SHFL.IDX P6, R14, R13, R12, R11 ;  /* 0x0000000c0d0e7389 */ /* 0x00006400000c000b */
[----:B01----:R-:W-:Y:S01]  /*14f00*/  ENDCOLLECTIVE ;  /* 0x000000000000791b */ /* 0x003fe20003800000 */
.L_x_1854:
[----:B------:R-:W-:Y:S02]  /*14f10*/  IMAD.MOV.U32 R13, RZ, RZ, R7 ;  /* 0x000000ffff0d7224 */ /* 0x000fe400078e0007 */
[----:B------:R-:W-:Y:S01]  /*14f20*/  IMAD.MOV.U32 R12, RZ, RZ, 0x2 ;  /* 0x00000002ff0c7424 */ /* 0x000fe200078e00ff */
[----:B------:R-:W-:-:S05]  /*14f30*/  IADD3 R2, P6, R14, R0, RZ ;  /* 0x000000000e027210 */ /* 0x000fca0007fde0ff */
[----:B------:R-:W-:Y:S01]  /*14f40*/  IMAD.X R3, RZ, RZ, R3, P6 ;  /* 0x000000ffff037224 */ /* 0x000fe200030e0603 */
[----:B------:R-:W-:-:S04]  /*14f50*/  LOP3.LUT P6, RZ, R16, 0x200, RZ, 0xc0, !PT ;  /* 0x0000020010ff7812 */ /* 0x000fc800078cc0ff */
[----:B------:R-:W-:-:S13]  /*14f60*/  ISETP.LT.OR P6, PT, R27, 0x11, !P6 ;  /* 0x000000111b00780c */ /* 0x000fda00077c1670 */
        /* <DEDUP_REMOVED lines=22> */
.L_x_1855:
[----:B------:R-:W-:Y:S02]  /*150d0*/  IMAD.MOV.U32 R13, RZ, RZ, R6 ;  /* 0x000000ffff0d7224 */ /* 0x000fe400078e0006 */
[----:B------:R-:W-:-:S07]  /*150e0*/  IMAD.MOV.U32 R8, RZ, RZ, R14 ;  /* 0x000000ffff087224 */ /* 0x000fce00078e000e */
[----:B------:R-:W-:Y:S05]  /*150f0*/  WARPSYNC.COLLECTIVE R15, `(.L_x_1856) ;  /* 0x000000000f087348 */ /* 0x000fea0003c00000 */
[----:B------:R0:W1:Y:S02]  /*15100*/  SHFL.IDX P6, R14, R13, R12, R11 ;  /* 0x0000000c0d0e7389 */ /* 0x00006400000c000b */
[----:B01----:R-:W-:Y:S01]  /*15110*/  ENDCOLLECTIVE ;  /* 0x000000000000791b */ /* 0x003fe20003800000 */
.L_x_1856:
        /* <DEDUP_REMOVED lines=28> */
.L_x_1857:
[----:B------:R-:W-:Y:S02]  /*152e0*/  IMAD.MOV.U32 R13, RZ, RZ, R6 ;  /* 0x000000ffff0d7224 */ /* 0x000fe400078e0006 */
[----:B------:R-:W-:-:S07]  /*152f0*/  IMAD.MOV.U32 R7, RZ, RZ, R14 ;  /* 0x000000ffff077224 */ /* 0x000fce00078e000e */
[----:B------:R-:W-:Y:S05]  /*15300*/  WARPSYNC.COLLECTIVE R15, `(.L_x_1858) ;  /* 0x000000000f087348 */ /* 0x000fea0003c00000 */
[----:B------:R0:W1:Y:S02]  /*15310*/  SHFL.IDX P6, R14, R13, R12, R11 ;  /* 0x0000000c0d0e7389 */ /* 0x00006400000c000b */
[----:B01----:R-:W-:Y:S01]  /*15320*/  ENDCOLLECTIVE ;  /* 0x000000000000791b */ /* 0x003fe20003800000 */
.L_x_1858:
[----:B------:R-:W-:Y:S05]  /*15330*/  BRA `(.L_x_1859) ;  /* 0xffffffd000687947 */ /* 0x000fea000383ffff */
.L_x_1794:
[----:B0-----:R0:W2:Y:S02]  /*15340*/  SYNCS.PHASECHK.TRANS64.TRYWAIT P0, [R8+URZ+0x28c40], R20 ;  /* 0x028c4014080075a7 */ /* 0x0010a4000800017f */
[----:B--2---:R-:W-:Y:S05]  /*15350*/  @!P0 NANOSLEEP.SYNCS 0x989680 ;  /* 0x009896800000895d */ /* 0x004fea0003900000 */
[----:B------:R-:W2:Y:S02]  /*15360*/  @!P0 SYNCS.PHASECHK.TRANS64 P0, [R8+URZ+0x28c40], R20 ;  /* 0x028c4014080085a7 */ /* 0x000ea4000800007f */
[----:B--2---:R-:W-:Y:S05]  /*15370*/  @!P0 BRA `(.L_x_1794) ;  /* 0xfffffffc00f08947 */ /* 0x004fea000383ffff */
[----:B------:R-:W-:Y:S05]  /*15380*/  BRA `(.L_x_1860) ;  /* 0xffffffd400bc7947 */ /* 0x000fea000383ffff */
.L_x_1795:
        /* <DEDUP_REMOVED lines=8> */
.L_x_1862:
[----:B------:R-:W-:Y:S05]  /*15410*/  BSYNC B1 ;  /* 0x0000000000017941 */ /* 0x000fea0003800000 */
.L_x_1861:
        /* <DEDUP_REMOVED lines=9> */
.L_x_1863:
[----:B------:R-:W-:Y:S02]  /*154b0*/  IMAD.MOV.U32 R13, RZ, RZ, R27 ;  /* 0x000000ffff0d7224 */ /* 0x000fe400078e001b */
[----:B------:R-:W-:Y:S01]  /*154c0*/  IMAD.MOV.U32 R12, RZ, RZ, 0x1 ;  /* 0x00000001ff0c7424 */ /* 0x000fe200078e00ff */
[----:B------:R-:W-:-:S13]  /*154d0*/  IADD3 R2, P0, R14, R0, RZ ;  /* 0x000000000e027210 */ /* 0x000fda0007f1e0ff */
[----:B------:R-:W-:Y:S05]  /*154e0*/  WARPSYNC.COLLECTIVE R15, `(.L_x_1864) ;  /* 0x000000000f087348 */ /* 0x000fea0003c00000 */
[----:B------:R0:W1:Y:S02]  /*154f0*/  SHFL.IDX P6, R14, R13, R12, R11 ;  /* 0x0000000c0d0e7389 */ /* 0x00006400000c000b */
[----:B01----:R-:W-:Y:S01]  /*15500*/  ENDCOLLECTIVE ;  /* 0x000000000000791b */ /* 0x003fe20003800000 */
.L_x_1864:
        /* <DEDUP_REMOVED lines=10> */
.L_x_1865:
[----:B------:R-:W-:Y:S01]  /*155b0*/  MOV R13, R27 ;  /* 0x0000001b000d7202 */ /* 0x000fe20000000f00 */
[----:B------:R-:W-:Y:S01]  /*155c0*/  IMAD.MOV.U32 R12, RZ, RZ, 0x2 ;  /* 0x00000002ff0c7424 */ /* 0x000fe200078e00ff */
[----:B------:R-:W-:-:S13]  /*155d0*/  IADD3 R2, P0, R14, R0, RZ ;  /* 0x000000000e027210 */ /* 0x000fda0007f1e0ff */
[----:B------:R-:W-:Y:S05]  /*155e0*/  WARPSYNC.COLLECTIVE R15, `(.L_x_1866) ;  /* 0x000000000f087348 */ /* 0x000fea0003c00000 */
[----:B------:R0:W1:Y:S02]  /*155f0*/  SHFL.IDX P6, R14, R13, R12, R11 ;  /* 0x0000000c0d0e7389 */ /* 0x00006400000c000b */
[----:B01----:R-:W-:Y:S01]  /*15600*/  ENDCOLLECTIVE ;  /* 0x000000000000791b */ /* 0x003fe20003800000 */
.L_x_1866:
        /* <DEDUP_REMOVED lines=10> */
.L_x_1867:
[----:B------:R-:W-:Y:S02]  /*156b0*/  IMAD.MOV.U32 R13, RZ, RZ, R27 ;  /* 0x000000ffff0d7224 */ /* 0x000fe400078e001b */
[----:B------:R-:W-:Y:S01]  /*156c0*/  IMAD.MOV.U32 R12, RZ, RZ, 0x3 ;  /* 0x00000003ff0c7424 */ /* 0x000fe200078e00ff */
[----:B------:R-:W-:-:S13]  /*156d0*/  IADD3 R2, P0, R14, R0, RZ ;  /* 0x000000000e027210 */ /* 0x000fda0007f1e0ff */
[----:B------:R-:W-:Y:S05]  /*156e0*/  WARPSYNC.COLLECTIVE R15, `(.L_x_1868) ;  /* 0x000000000f087348 */ /* 0x000fea0003c00000 */
[----:B------:R0:W1:Y:S02]  /*156f0*/  SHFL.IDX P6, R14, R13, R12, R11 ;  /* 0x0000000c0d0e7389 */ /* 0x00006400000c000b */
[----:B01----:R-:W-:Y:S01]  /*15700*/  ENDCOLLECTIVE ;  /* 0x000000000000791b */ /* 0x003fe20003800000 */
.L_x_1868:
        /* <DEDUP_REMOVED lines=10> */
.L_x_1869:
[----:B------:R-:W-:Y:S05]  /*157b0*/  BRA `(.L_x_1870) ;  /* 0xffffffd400587947 */ /* 0x000fea000383ffff */
.L_x_1800:
[----:B--2---:R2:W3:Y:S02]  /*157c0*/  SYNCS.PHASECHK.TRANS64.TRYWAIT P0, [R8+URZ+0x28c60], R20 ;  /* 0x028c6014080075a7 */ /* 0x0044e4000800017f */
[----:B---3--:R-:W-:Y:S05]  /*157d0*/  @!P0 NANOSLEEP.SYNCS 0x989680 ;  /* 0x009896800000895d */ /* 0x008fea0003900000 */
[----:B------:R-:W3:Y:S02]  /*157e0*/  @!P0 SYNCS.PHASECHK.TRANS64 P0, [R8+URZ+0x28c60], R20 ;  /* 0x028c6014080085a7 */ /* 0x000ee4000800007f */
[----:B---3--:R-:W-:Y:S05]  /*157f0*/  @!P0 BRA `(.L_x_1800) ;  /* 0xfffffffc00f08947 */ /* 0x008fea000383ffff */
[----:B------:R-:W-:Y:S05]  /*15800*/  BRA `(.L_x_1871) ;  /* 0xffffffd400a87947 */ /* 0x000fea000383ffff */
.L_x_1801:
        /* <DEDUP_REMOVED lines=8> */
.L_x_1873:
[----:B------:R-:W-:Y:S05]  /*15890*/  BSYNC B1 ;  /* 0x0000000000017941 */ /* 0x000fea0003800000 */
.L_x_1872:
[----:B------:R-:W-:Y:S01]  /*158a0*/  IMAD.MOV.U32 R13, RZ, RZ, R10 ;  /* 0x000000ffff0d7224 */ /* 0x000fe200078e000a */
[----:B------:R-:W-:Y:S01]  /*158b0*/  MOV R12, RZ ;  /* 0x000000ff000c7202 */ /* 0x000fe20000000f00 */
[----:B------:R-:W-:Y:S01]  /*158c0*/  IMAD.MOV.U32 R11, RZ, RZ, 0x181f ;  /* 0x0000181fff0b7424 */ /* 0x000fe200078e00ff */
[C---:B------:R-:W-:Y:S01]  /*158d0*/  LOP3.LUT P2, RZ, R16.reuse, 0x40, RZ, 0xc0, !PT ;  /* 0x0000004010ff7812 */ /* 0x040fe2000784c0ff */
[----:B------:R-:W-:Y:S01]  /*158e0*/  IMAD.MOV.U32 R15, RZ, RZ, -0x1 ;  /* 0xffffffffff0f7424 */ /* 0x000fe200078e00ff */
[----:B------:R-:W-:Y:S01]  /*158f0*/  LOP3.LUT P1, RZ, R16, 0x20, RZ, 0xc0, !PT ;  /* 0x0000002010ff7812 */ /* 0x000fe2000782c0ff */
[----:B------:R-:W-:Y:S01]  /*15900*/  IMAD.MOV.U32 R3, RZ, RZ, R14 ;  /* 0x000000ffff037224 */ /* 0x000fe200078e000e */
[----:B------:R-:W-:Y:S01]  /*15910*/  P2R R4, PR, RZ, 0x8 ;  /* 0x00000008ff047803 */ /* 0x000fe20000000000 */
[----:B------:R-:W-:-:S10]  /*15920*/  IMAD R21, R21, 0x2, R17 ;  /* 0x0000000215157824 */ /* 0x000fd400078e0211 */
[----:B------:R-:W-:Y:S05]  /*15930*/  WARPSYNC.COLLECTIVE R15, `(.L_x_1874) ;  /* 0x000000000f087348 */ /* 0x000fea0003c00000 */
[----:B------:R0:W1:Y:S02]  /*15940*/  SHFL.IDX P6, R14, R13, R12, R11 ;  /* 0x0000000c0d0e7389 */ /* 0x00006400000c000b */
[----:B01----:R-:W-:Y:S01]  /*15950*/  ENDCOLLECTIVE ;  /* 0x000000000000791b */ /* 0x003fe20003800000 */
.L_x_1874:
[----:B------:R-:W-:-:S04]  /*15960*/  LOP3.LUT P3, RZ, R16, 0x10, RZ, 0xc0, !PT ;  /* 0x0000001010ff7812 */ /* 0x000fc8000786c0ff */
[----:B------:R-:W-:Y:S01]  /*15970*/  P2R R5, PR, RZ, 0x8 ;  /* 0x00000008ff057803 */ /* 0x000fe20000000000 */
        /* <DEDUP_REMOVED lines=13> */
.L_x_1875:
        /* <DEDUP_REMOVED lines=17> */
.L_x_1876:
        /* <DEDUP_REMOVED lines=17> */
.L_x_1877:
        /* <DEDUP_REMOVED lines=14> */
.L_x_1878:
[----:B------:R-:W-:Y:S02]  /*15d50*/  IMAD.MOV.U32 R13, RZ, RZ, R20 ;  /* 0x000000ffff0d7224 */ /* 0x000fe400078e0014 */
[----:B------:R-:W-:Y:S02]  /*15d60*/  IMAD.MOV.U32 R12, RZ, RZ, 0x3 ;  /* 0x00000003ff0c7424 */ /* 0x000fe400078e00ff */
[----:B------:R-:W-:Y:S01]  /*15d70*/  IMAD.MOV.U32 R2, RZ, RZ, R14 ;  /* 0x000000ffff027224 */ /* 0x000fe200078e000e */
[----:B------:R-:W-:-:S04]  /*15d80*/  LOP3.LUT P6, RZ, R16, 0x20, RZ, 0xc0, !PT ;  /* 0x0000002010ff7812 */ /* 0x000fc800078cc0ff */
[----:B------:R-:W-:-:S04]  /*15d90*/  IADD3 R2, P2, R2, R0, RZ ;  /* 0x0000000002027210 */ /* 0x000fc80007f5e0ff */
[----:B------:R-:W-:Y:S02]  /*15da0*/  IADD3.X R3, RZ, R3, RZ, P2, !PT ;  /* 0x00000003ff037210 */ /* 0x000fe400017fe4ff */
[----:B------:R-:W-:-:S03]  /*15db0*/  LOP3.LUT P2, RZ, R16, 0x40, RZ, 0xc0, !PT ;  /* 0x0000004010ff7812 */ /* 0x000fc6000784c0ff */
[----:B------:R-:W-:Y:S01]  /*15dc0*/  @!PT LDS RZ, [RZ] ;  /* 0x00000000fffff984 */ /* 0x000fe20000000800 */
[----:B------:R-:W-:Y:S01]  /*15dd0*/  @!PT LDS RZ, [RZ] ;  /* 0x00000000fffff984 */ /* 0x000fe20000000800 */
[----:B------:R-:W-:Y:S01]  /*15de0*/  @!PT LDS RZ, [RZ] ;  /* 0x00000000fffff984 */ /* 0x000fe20000000800 */
[----:B------:R0:W-:Y:S01]  /*15df0*/  LDGSTS.E.BYPASS.LTC128B.128 [R21+0x1400], desc[UR52][R2.64], !P3 ;  /* 0x0140000002157fae */ /* 0x0001e2000d901d74 */
[----:B------:R-:W-:-:S09]  /*15e00*/  ISETP.NE.AND P3, PT, R5, RZ, PT ;  /* 0x000000ff0500720c */ /* 0x000fd20003f65270 */
[----:B------:R0:W-:Y:S04]  /*15e10*/  LDGSTS.E.BYPASS.LTC128B.128 [R21+0x3400], desc[UR52][R2.64+0x80], !P2 ;  /* 0x0340008002157fae */ /* 0x0001e8000d101d74 */
[----:B------:R0:W-:Y:S02]  /*15e20*/  LDGSTS.E.BYPASS.LTC128B.128 [R21+0x5400], desc[UR52][R2.64+0x100], !P6 ;  /* 0x0540010002157fae */ /* 0x0001e4000f101d74 */
[----:B0-----:R-:W-:Y:S05]  /*15e30*/  WARPSYNC.COLLECTIVE R15, `(.L_x_1879) ;  /* 0x000000000f087348 */ /* 0x001fea0003c00000 */
[----:B------:R1:W2:Y:S02]  /*15e40*/  SHFL.IDX P6, R14, R13, R12, R11 ;  /* 0x0000000c0d0e7389 */ /* 0x0002a400000c000b */
[----:B012---:R-:W-:Y:S01]  /*15e50*/  ENDCOLLECTIVE ;  /* 0x000000000000791b */ /* 0x007fe20003800000 */
.L_x_1879:
[----:B------:R-:W-:Y:S01]  /*15e60*/  @!PT LDS RZ, [RZ] ;  /* 0x00000000fffff984 */ /* 0x000fe20000000800 */
[----:B------:R-:W-:Y:S01]  /*15e70*/  @!PT LDS RZ, [RZ] ;  /* 0x00000000fffff984 */ /* 0x000fe20000000800 */
[----:B------:R-:W-:Y:S01]  /*15e80*/  @!PT LDS RZ, [RZ] ;  /* 0x00000000fffff984 */ /* 0x000fe20000000800 */
[----:B------:R0:W-:Y:S01]  /*15e90*/  LDGSTS.E.BYPASS.LTC128B.128 [R21+0x7400], desc[UR52][R2.64+0x180], !P3 ;  /* 0x0740018002157fae */ /* 0x0001e2000d901d74 */
[----:B------:R-:W-:-:S03]  /*15ea0*/  ISETP.NE.AND P3, PT, R4, RZ, PT ;  /* 0x000000ff0400720c */ /* 0x000fc60003f65270 */
        /* <DEDUP_REMOVED lines=9> */
.L_x_1880:
[----:B------:R-:W-:Y:S05]  /*15f40*/  BRA `(.L_x_1881) ;  /* 0xffffffd4000c7947 */ /* 0x000fea000383ffff */
.L_x_1809:
[----:B------:R-:W-:Y:S01]  /*15f50*/  BSSY B0, `(.L_x_1882) ;  /* 0x0000008000007945 */ /* 0x000fe20003800000 */
[----:B------:R-:W-:Y:S02]  /*15f60*/  IMAD.MOV.U32 R13, RZ, RZ, R33 ;  /* 0x000000ffff0d7224 */ /* 0x000fe400078e0021 */
[----:B------:R-:W-:Y:S02]  /*15f70*/  IMAD.MOV.U32 R12, RZ, RZ, RZ ;  /* 0x000000ffff0c7224 */ /* 0x000fe400078e00ff */
[----:B------:R-:W-:Y:S02]  /*15f80*/  IMAD.MOV.U32 R11, RZ, RZ, 0x1f ;  /* 0x0000001fff0b7424 */ /* 0x000fe400078e00ff */
[----:B------:R-:W-:-:S07]  /*15f90*/  IMAD.MOV.U32 R15, RZ, RZ, -0x1 ;  /* 0xffffffffff0f7424 */ /* 0x000fce00078e00ff */
[----:B01---5:R-:W-:Y:S05]  /*15fa0*/  WARPSYNC.COLLECTIVE R15, `(.L_x_1883) ;  /* 0x000000000f087348 */ /* 0x023fea0003c00000 */
[----:B------:R2:W3:Y:S02]  /*15fb0*/  SHFL.IDX P6, R14, R13, R12, R11 ;  /* 0x0000000c0d0e7389 */ /* 0x0004e400000c000b */
[----:B0123-5:R-:W-:Y:S01]  /*15fc0*/  ENDCOLLECTIVE ;  /* 0x000000000000791b */ /* 0x02ffe20003800000 */
.L_x_1883:
[----:B------:R-:W-:Y:S05]  /*15fd0*/  BSYNC B0 ;  /* 0x0000000000007941 */ /* 0x000fea0003800000 */
.L_x_1882:
[----:B------:R-:W-:Y:S05]  /*15fe0*/  BRA `(.L_x_1884) ;  /* 0xffffffd800107947 */ /* 0x000fea000383ffff */
.L_x_1812:
[----:B---3--:R3:W4:Y:S02]  /*15ff0*/  SYNCS.PHASECHK.TRANS64.TRYWAIT P0, [R7+URZ+0x28c20], R0 ;  /* 0x028c2000070075a7 */ /* 0x008724000800017f */
[----:B----4-:R-:W-:Y:S05]  /*16000*/  @!P0 NANOSLEEP.SYNCS 0x989680 ;  /* 0x009896800000895d */ /* 0x010fea0003900000 */
[----:B------:R-:W4:Y:S02]  /*16010*/  @!P0 SYNCS.PHASECHK.TRANS64 P0, [R7+URZ+0x28c20], R0 ;  /* 0x028c2000070085a7 */ /* 0x000f24000800007f */
[----:B----4-:R-:W-:Y:S05]  /*16020*/  @!P0 BRA `(.L_x_1812) ;  /* 0xfffffffc00f08947 */ /* 0x010fea000383ffff */
[----:B------:R-:W-:Y:S05]  /*16030*/  BRA `(.L_x_1885) ;  /* 0xffffffd800587947 */ /* 0x000fea000383ffff */
.L_x_1813:
[----:B------:R-:W4:Y:S01]  /*16040*/  S2R R2, SR_TID.X ;  /* 0x0000000000027919 */ /* 0x000f220000002100 */
[----:B------:R-:W-:Y:S01]  /*16050*/  BSSY B0, `(.L_x_1886) ;  /* 0x000000a000007945 */ /* 0x000fe20003800000 */
[----:B------:R-:W-:Y:S02]  /*16060*/  IMAD.MOV.U32 R12, RZ, RZ, RZ ;  /* 0x000000ffff0c7224 */ /* 0x000fe400078e00ff */
[----:B------:R-:W-:Y:S02]  /*16070*/  IMAD.MOV.U32 R11, RZ, RZ, 0x1f ;  /* 0x0000001fff0b7424 */ /* 0x000fe400078e00ff */
[----:B------:R-:W-:Y:S01]  /*16080*/  IMAD.MOV.U32 R15, RZ, RZ, -0x1 ;  /* 0xffffffffff0f7424 */ /* 0x000fe200078e00ff */
[----:B----4-:R-:W-:-:S04]  /*16090*/  SHF.R.U32.HI R2, RZ, 0x5, R2 ;  /* 0x00000005ff027819 */ /* 0x010fc80000011602 */
[----:B------:R-:W-:-:S05]  /*160a0*/  LOP3.LUT R2, R2, 0x3, RZ, 0xc0, !PT ;  /* 0x0000000302027812 */ /* 0x000fca00078ec0ff */
[----:B------:R-:W-:-:S07]  /*160b0*/  IMAD.MOV.U32 R13, RZ, RZ, R2 ;  /* 0x000000ffff0d7224 */ /* 0x000fce00078e0002 */
[----:B0123-5:R-:W-:Y:S05]  /*160c0*/  WARPSYNC.COLLECTIVE R15, `(.L_x_1887) ;  /* 0x000000000f087348 */ /* 0x02ffea0003c00000 */
[----:B------:R4:W0:Y:S02]  /*160d0*/  SHFL.IDX P6, R14, R13, R12, R11 ;  /* 0x0000000c0d0e7389 */ /* 0x00082400000c000b */
[----:B012345:R-:W-:Y:S01]  /*160e0*/  ENDCOLLECTIVE ;  /* 0x000000000000791b */ /* 0x03ffe20003800000 */
.L_x_1887:
[----:B------:R-:W-:Y:S05]  /*160f0*/  BSYNC B0 ;  /* 0x0000000000007941 */ /* 0x000fea0003800000 */
.L_x_1886:
[----:B------:R-:W-:Y:S05]  /*16100*/  BRA `(.L_x_1888) ;  /* 0xffffffd800407947 */ /* 0x000fea000383ffff */
.L_x_1816:
[----:B------:R-:W-:Y:S01]  /*16110*/  BSSY B1, `(.L_x_1889) ;  /* 0x0000006000017945 */ /* 0x000fe20003800000 */
[----:B------:R-:W-:-:S07]  /*16120*/  IMAD.MOV.U32 R15, RZ, RZ, -0x1 ;  /* 0xffffffffff0f7424 */ /* 0x000fce00078e00ff */
[----:B0123-5:R-:W-:Y:S05]  /*16130*/  WARPSYNC.COLLECTIVE R15, `(.L_x_1890) ;  /* 0x000000000f0c7348 */ /* 0x02ffea0003c00000 */
[----:B------:R-:W-:Y:S02]  /*16140*/  ELECT P6, UR62, PT ;  /* 0x00000000003e782f */ /* 0x000fe400038c0000 */
[----:B------:R-:W-:Y:S01]  /*16150*/  MOV R14, UR62 ;  /* 0x0000003e000e7c02 */ /* 0x000fe20008000f00 */
[----:B0123-5:R-:W-:Y:S10]  /*16160*/  ENDCOLLECTIVE ;  /* 0x000000000000791b */ /* 0x02fff40003800000 */
.L_x_1890:
[----:B------:R-:W-:Y:S05]  /*16170*/  BSYNC B1 ;  /* 0x0000000000017941 */ /* 0x000fea0003800000 */
.L_x_1889:
[----:B------:R-:W-:Y:S05]  /*16180*/  BRA `(.L_x_1891) ;  /* 0xffffffd800387947 */ /* 0x000fea000383ffff */
.L_x_1818:
[----:B---3--:R3:W4:Y:S02]  /*16190*/  SYNCS.PHASECHK.TRANS64.TRYWAIT P1, [R5+URZ+0x28c40], R0 ;  /* 0x028c4000050075a7 */ /* 0x008724000802017f */
[----:B----4-:R-:W-:Y:S05]  /*161a0*/  @!P1 NANOSLEEP.SYNCS 0x989680 ;  /* 0x009896800000995d */ /* 0x010fea0003900000 */
[----:B------:R-:W4:Y:S02]  /*161b0*/  @!P1 SYNCS.PHASECHK.TRANS64 P1, [R5+URZ+0x28c40], R0 ;  /* 0x028c4000050095a7 */ /* 0x000f24000802007f */
[----:B----4-:R-:W-:Y:S05]  /*161c0*/  @!P1 BRA `(.L_x_1818) ;  /* 0xfffffffc00f09947 */ /* 0x010fea000383ffff */
[----:B------:R-:W-:Y:S05]  /*161d0*/  BRA `(.L_x_1892) ;  /* 0xffffffd800587947 */ /* 0x000fea000383ffff */
.L_x_1820:
[----:B----4-:R4:W0:Y:S02]  /*161e0*/  SYNCS.PHASECHK.TRANS64.TRYWAIT P1, [R3+URZ+0x28c40], R2 ;  /* 0x028c4002030075a7 */ /* 0x010824000802017f */
[----:B0-----:R-:W-:Y:S05]  /*161f0*/  @!P1 NANOSLEEP.SYNCS 0x989680 ;  /* 0x009896800000995d */ /* 0x001fea0003900000 */
[----:B------:R-:W0:Y:S02]  /*16200*/  @!P1 SYNCS.PHASECHK.TRANS64 P1, [R3+URZ+0x28c40], R2 ;  /* 0x028c4002030095a7 */ /* 0x000e24000802007f */
[----:B0-----:R-:W-:Y:S05]  /*16210*/  @!P1 BRA `(.L_x_1820) ;  /* 0xfffffffc00f09947 */ /* 0x001fea000383ffff */
[----:B------:R-:W-:Y:S05]  /*16220*/  BRA `(.L_x_1893) ;  /* 0xffffffd800647947 */ /* 0x000fea000383ffff */
.L_x_1822:
[----:B------:R0:W0:Y:S02]  /*16230*/  SYNCS.PHASECHK.TRANS64.TRYWAIT P1, [R5+URZ+0x28c60], R0 ;  /* 0x028c6000050075a7 */ /* 0x000024000802017f */
[----:B0-----:R-:W-:Y:S05]  /*16240*/  @!P1 NANOSLEEP.SYNCS 0x989680 ;  /* 0x009896800000995d */ /* 0x001fea0003900000 */
[----:B------:R-:W0:Y:S02]  /*16250*/  @!P1 SYNCS.PHASECHK.TRANS64 P1, [R5+URZ+0x28c60], R0 ;  /* 0x028c6000050095a7 */ /* 0x000e24000802007f */
[----:B0-----:R-:W-:Y:S05]  /*16260*/  @!P1 BRA `(.L_x_1822) ;  /* 0xfffffffc00f09947 */ /* 0x001fea000383ffff */
[----:B------:R-:W-:Y:S05]  /*16270*/  BRA `(.L_x_1894) ;  /* 0xffffffd800607947 */ /* 0x000fea000383ffff */
.L_x_1895:
        /* <DEDUP_REMOVED lines=16> */
.L_x_5639:


//--------------------- .text._ZN7cutlass13device_kernelIN5flash11enable_sm90INS1_16FlashAttnFwdSm90INS1_25CollectiveMainloopFwdSm90ILi2EN4cute5tupleIJNS5_1CILi1EEES8_S8_EEENS6_IJNS7_ILi64EEESA_SA_EEELi512ENS_10bfloat16_tEfNS_4arch4Sm90ELb0ELb1ELb0ELb0ELb1ELb0ELb1ELb0ELb0ELb1ELb0ELb0EEENS1_21CollectiveEpilogueFwdINS6_IJSA_NS7_ILi512EEESA_EEES9_SC_SE_Li256ELb0ELb1ELb0ELb0EEENS1_30DynamicPersistentTileSchedulerILi256ELi128ELb0ELb1ELb1EEEEEEEEEvNT_6ParamsE --------------------------
	.section	.text._ZN7cutlass13device_kernelIN5flash11enable_sm90INS1_16FlashAttnFwdSm90INS1_25CollectiveMainloopFwdSm90ILi2EN4cute5tupleIJNS5_1CILi1EEES8_S8_EEENS6_IJNS7_ILi64EEESA_SA_EEELi512ENS_10bfloat16_tEfNS_4arch4Sm90ELb0ELb1ELb0ELb0ELb1ELb0ELb1ELb0ELb0ELb1ELb0ELb0EEENS1_21CollectiveEpilogueFwdINS6_IJSA_NS7_ILi512EEESA_EEES9_SC_SE_Li256ELb0ELb1ELb0ELb0EEENS1_30DynamicPersistentTileSchedulerILi256ELi128ELb0ELb1ELb1EEEEEEEEEvNT_6ParamsE,"ax",@progbits
	.align	128
.text._ZN7cutlass13device_kernelIN5flash11enable_sm90INS1_16FlashAttnFwdSm90INS1_25CollectiveMainloopFwdSm90ILi2EN4cute5tupleIJNS5_1CILi1EEES8_S8_EEENS6_IJNS7_ILi64EEESA_SA_EEELi512ENS_10bfloat16_tEfNS_4arch4Sm90ELb0ELb1ELb0ELb0ELb1ELb0ELb1ELb0ELb0ELb1ELb0ELb0EEENS1_21CollectiveEpilogueFwdINS6_IJSA_NS7_ILi512EEESA_EEES9_SC_SE_Li256ELb0ELb1ELb0ELb0EEENS1_30DynamicPersistentTileSchedulerILi256ELi128ELb0ELb1ELb1EEEEEEEEEvNT_6ParamsE:
        .type           _ZN7cutlass13device_kernelIN5flash11enable_sm90INS1_16FlashAttnFwdSm90INS1_25CollectiveMainloopFwdSm90ILi2EN4cute5tupleIJNS5_1CILi1EEES8_S8_EEENS6_IJNS7_ILi64EEESA_SA_EEELi512ENS_10bfloat16_tEfNS_4arch4Sm90ELb0ELb1ELb0ELb0ELb1ELb0ELb1ELb0ELb0ELb1ELb0ELb0EEENS1_21CollectiveEpilogueFwdINS6_IJSA_NS7_ILi512EEESA_EEES9_SC_SE_Li256ELb0ELb1ELb0ELb0EEENS1_30DynamicPersistentTileSchedulerILi256ELi128ELb0ELb1ELb1EEEEEEEEEvNT_6ParamsE,@function
        .size           _ZN7cutlass13device_kernelIN5flash11enable_sm90INS1_16FlashAttnFwdSm90INS1_25CollectiveMainloopFwdSm90ILi2EN4cute5tupleIJNS5_1CILi1EEES8_S8_EEENS6_IJNS7_ILi64EEESA_SA_EEELi512ENS_10bfloat16_tEfNS_4arch4Sm90ELb0ELb1ELb0ELb0ELb1ELb0ELb1ELb0ELb0ELb1ELb0ELb0EEENS1_21CollectiveEpilogueFwdINS6_IJSA_NS7_ILi512EEESA_EEES9_SC_SE_Li256ELb0ELb1ELb0ELb0EEENS1_30DynamicPersistentTileSchedulerILi256ELi128ELb0ELb1ELb1EEEEEEEEEvNT_6ParamsE,(.L_x_5640 - _ZN7cutlass13device_kernelIN5flash11enable_sm90INS1_16FlashAttnFwdSm90INS1_25CollectiveMainloopFwdSm90ILi2EN4cute5tupleIJNS5_1CILi1EEES8_S8_EEENS6_IJNS7_ILi64EEESA_SA_EEELi512ENS_10bfloat16_tEfNS_4arch4Sm90ELb0ELb1ELb0ELb0ELb1ELb0ELb1ELb0ELb0ELb1ELb0ELb0EEENS1_21CollectiveEpilogueFwdINS6_IJSA_NS7_ILi512EEESA_EEES9_SC_SE_Li256ELb0ELb1ELb0ELb0EEENS1_30DynamicPersistentTileSchedulerILi256ELi128ELb0ELb1ELb1EEEEEEEEEvNT_6ParamsE)
        .other          _ZN7cutlass13device_kernelIN5flash11enable_sm90INS1_16FlashAttnFwdSm90INS1_25CollectiveMainloopFwdSm90ILi2EN4cute5tupleIJNS5_1CILi1EEES8_S8_EEENS6_IJNS7_ILi64EEESA_SA_EEELi512ENS_10bfloat16_tEfNS_4arch4Sm90ELb0ELb1ELb0ELb0ELb1ELb0ELb1ELb0ELb0ELb1ELb0ELb0EEENS1_21CollectiveEpilogueFwdINS6_IJSA_NS7_ILi512EEESA_EEES9_SC_SE_Li256ELb0ELb1ELb0ELb0EEENS1_30DynamicPersistentTileSchedulerILi256ELi128ELb0ELb1ELb1EEEEEEEEEvNT_6ParamsE,@"STO_CUDA_ENTRY STV_DEFAULT"
_ZN7cutlass13device_kernelIN5flash11enable_sm90INS1_16FlashAttnFwdSm90INS1_25CollectiveMainloopFwdSm90ILi2EN4cute5tupleIJNS5_1CILi1EEES8_S8_EEENS6_IJNS7_ILi64EEESA_SA_EEELi512ENS_10bfloat16_tEfNS_4arch4Sm90ELb0ELb1ELb0ELb0ELb1ELb0ELb1ELb0ELb0ELb1ELb0ELb0EEENS1_21CollectiveEpilogueFwdINS6_IJSA_NS7_ILi512EEESA_EEES9_SC_SE_Li256ELb0ELb1ELb0ELb0EEENS1_30DynamicPersistentTileSchedulerILi256ELi128ELb0ELb1ELb1EEEEEEEEEvNT_6ParamsE:
        /* <DEDUP_REMOVED lines=12> */
[----:B-1----:R0:W-:Y:S10]  /*00c0*/  STL [R1+0x4], R4 ;  /* 0x0000040401007387 */ /* 0x0021f40000100800 */
        /* <DEDUP_REMOVED lines=31> */
.L_x_1896:
        /* <DEDUP_REMOVED lines=22> */
.L_x_1897:
        /* <DEDUP_REMOVED lines=18> */
.L_x_1898:
        /* <DEDUP_REMOVED lines=22> */
.L_x_1899:
        /* <DEDUP_REMOVED lines=22> */
.L_x_1900:
[----:B------:R-:W-:Y:S01]  /*0800*/  ISETP.NE.AND P0, PT, R4, RZ, PT ;  /* 0x000000ff0400720c */ /* 0x000fe20003f05270 */
[----:B------:R-:W-:Y:S01]  /*0810*/  IMAD.MOV.U32 R37, RZ, RZ, 0x1 ;  /* 0x00000001ff257424 */ /* 0x000fe200078e00ff */
[----:B------:R-:W-:Y:S01]  /*0820*/  NOP ;  /* 0x0000000000007918 */ /* 0x000fe20000000000 */
[----:B------:R-:W-:-:S03]  /*0830*/  ULDC.64 UR40, c[0x0][0x208] ;  /* 0x0000820000287ab9 */ /* 0x000fc60000000a00 */
[----:B------:R-:W-:Y:S01]  /*0840*/  SEL R37, R37, 0x2, !P0 ;  /* 0x0000000225257807 */ /* 0x000fe20004000000 */
[----:B01234-:R-:W-:Y:S06]  /*0850*/  BAR.SYNC.DEFER_BLOCKING 0x0 ;  /* 0x0000000000007b1d */ /* 0x01ffec0000010000 */
[----:B------:R-:W-:Y:S05]  /*0860*/  @!P0 BRA `(.L_x_1901) ;  /* 0x0000013000188947 */ /* 0x000fea0003800000 */
.L_x_1902:
        /* <DEDUP_REMOVED lines=19> */
[----:B------:R-:W-:Y:S01]  /*09a0*/  IMAD.U32 R17, RZ, RZ, UR4 ;  /* 0x00000004ff117e24 */ /* 0x000fe2000f8e00ff */
[----:B------:R-:W-:Y:S01]  /*09b0*/  SHF.R.S32.HI R0, RZ, 0x1f, R227 ;  /* 0x0000001fff007819 */ /* 0x000fe200000114e3 */
[----:B------:R-:W-:Y:S01]  /*09c0*/  IMAD.MOV.U32 R220, RZ, RZ, RZ ;  /* 0x000000ffffdc7224 */ /* 0x000fe200078e00ff */
[----:B------:R-:W-:Y:S02]  /*09d0*/  UMOV UR36, URZ ;  /* 0x0000003f00247c82 */ /* 0x000fe40008000000 */
[----:B------:R-:W-:-:S02]  /*09e0*/  LEA.HI R2, R0, R227, RZ, 0x4 ;  /* 0x000000e300027211 */ /* 0x000fc400078f20ff */
[CC--:B------:R-:W-:Y:S02]  /*09f0*/  LEA.HI R6, R0.reuse, R227.reuse, RZ, 0x7 ;  /* 0x000000e300067211 */ /* 0x0c0fe400078f38ff */
[----:B------:R-:W-:Y:S02]  /*0a00*/  SHF.R.S32.HI R5, RZ, 0x4, R2 ;  /* 0x00000004ff057819 */ /* 0x000fe40000011402 */
[----:B------:R-:W-:Y:S02]  /*0a10*/  LEA.HI R7, R0, R227, RZ, 0x2 ;  /* 0x000000e300077211 */ /* 0x000fe400078f10ff */
[C---:B------:R-:W-:Y:S02]  /*0a20*/  LEA.HI R3, R2.reuse, R5, RZ, 0x1 ;  /* 0x0000000502037211 */ /* 0x040fe400078f08ff */
[----:B------:R-:W-:Y:S02]  /*0a30*/  LOP3.LUT R2, R2, 0xfffffff0, RZ, 0xc0, !PT ;  /* 0xfffffff002027812 */ /* 0x000fe400078ec0ff */
[----:B------:R-:W-:-:S02]  /*0a40*/  LOP3.LUT R4, R3, 0x1ffffffe, RZ, 0xc0, !PT ;  /* 0x1ffffffe03047812 */ /* 0x000fc400078ec0ff */
[----:B------:R-:W-:Y:S01]  /*0a50*/  LEA.HI R3, R0, R227, RZ, 0x5 ;  /* 0x000000e300037211 */ /* 0x000fe200078f28ff */
[----:B------:R-:W-:Y:S01]  /*0a60*/  IMAD.IADD R2, R227, 0x1, -R2 ;  /* 0x00000001e3027824 */ /* 0x000fe200078e0a02 */
[----:B------:R-:W-:Y:S01]  /*0a70*/  LOP3.LUT R10, R7, 0xfffffffc, RZ, 0xc0, !PT ;  /* 0xfffffffc070a7812 */ /* 0x000fe200078ec0ff */
[----:B------:R-:W-:Y:S01]  /*0a80*/  IMAD.IADD R5, R5, 0x1, -R4 ;  /* 0x0000000105057824 */ /* 0x000fe200078e0a04 */
[--C-:B------:R-:W-:Y:S01]  /*0a90*/  SHF.R.S32.HI R4, RZ, 0x5, R3.reuse ;  /* 0x00000005ff047819 */ /* 0x100fe20000011403 */
[----:B0-----:R-:W-:Y:S01]  /*0aa0*/  ULEA UR38, UR39, UR38, 0x18 ;  /* 0x0000002627267291 */ /* 0x001fe2000f8ec03f */
[----:B------:R-:W-:Y:S01]  /*0ab0*/  SHF.R.S32.HI R3, RZ, 0x1f, R3 ;  /* 0x0000001fff037819 */ /* 0x000fe20000011403 */
[----:B------:R-:W-:Y:S01]  /*0ac0*/  IMAD.IADD R12, R227, 0x1, -R10 ;  /* 0x00000001e30c7824 */ /* 0x000fe200078e0a0a */
[----:B------:R-:W-:Y:S01]  /*0ad0*/  LOP3.LUT R8, R6, 0xffffff80, RZ, 0xc0, !PT ;  /* 0xffffff8006087812 */ /* 0x000fe200078ec0ff */
[----:B------:R-:W-:Y:S01]  /*0ae0*/  IMAD.SHL.U32 R5, R5, 0x8, RZ ;  /* 0x0000000805057824 */ /* 0x000fe200078e00ff */
[----:B------:R-:W-:-:S02]  /*0af0*/  LEA.HI R3, R3, R4, RZ, 0x2 ;  /* 0x0000000403037211 */ /* 0x000fc400078f10ff */
[----:B------:R-:W-:Y:S01]  /*0b00*/  SHF.R.S32.HI R9, RZ, 0x1f, R2 ;  /* 0x0000001fff097819 */ /* 0x000fe20000011402 */
[----:B------:R-:W-:Y:S01]  /*0b10*/  IMAD.IADD R8, R227, 0x1, -R8 ;  /* 0x00000001e3087824 */ /* 0x000fe200078e0a08 */
[----:B------:R-:W-:Y:S02]  /*0b20*/  SHF.R.S32.HI R221, RZ, 0x7, R6 ;  /* 0x00000007ffdd7819 */ /* 0x000fe40000011406 */
[----:B------:R-:W-:Y:S02]  /*0b30*/  LOP3.LUT R3, R3, 0x3ffffc, RZ, 0xc0, !PT ;  /* 0x003ffffc03037812 */ /* 0x000fe400078ec0ff */
[----:B------:R-:W-:Y:S01]  /*0b40*/  SHF.R.S32.HI R7, RZ, 0x1f, R8 ;  /* 0x0000001fff077819 */ /* 0x000fe20000011408 */
[----:B------:R-:W-:Y:S01]  /*0b50*/  IMAD R14, R221, 0x100, R2 ;  /* 0x00000100dd0e7824 */ /* 0x000fe200078e0202 */
[----:B------:R-:W-:Y:S01]  /*0b60*/  LEA.HI R11, R12, R12, RZ, 0x1 ;  /* 0x0000000c0c0b7211 */ /* 0x000fe200078f08ff */
[----:B------:R-:W-:Y:S01]  /*0b70*/  IMAD.IADD R3, R4, 0x1, -R3 ;  /* 0x0000000104037824 */ /* 0x000fe200078e0a03 */
[----:B------:R-:W-:-:S02]  /*0b80*/  LEA.HI R10, R9, R2, RZ, 0x3 ;  /* 0x00000002090a7211 */ /* 0x000fc400078f18ff */
[-C--:B------:R-:W-:Y:S01]  /*0b90*/  LEA.HI R9, R7, R8.reuse, RZ, 0x2 ;  /* 0x0000000807097211 */ /* 0x080fe200078f10ff */
[----:B------:R-:W-:Y:S01]  /*0ba0*/  IMAD R14, R3, 0x10, R14 ;  /* 0x00000010030e7824 */ /* 0x000fe200078e020e */
[----:B------:R-:W-:Y:S02]  /*0bb0*/  LOP3.LUT R13, R11, 0x1ffffffe, RZ, 0xc0, !PT ;  /* 0x1ffffffe0b0d7812 */ /* 0x000fe400078ec0ff */
[C---:B------:R-:W-:Y:S01]  /*0bc0*/  LOP3.LUT R11, R10.reuse, 0xfffffff8, RZ, 0xc0, !PT ;  /* 0xfffffff80a0b7812 */ /* 0x040fe200078ec0ff */
[----:B------:R-:W-:Y:S01]  /*0bd0*/  IMAD.SHL.U32 R10, R10, 0x40, RZ ;  /* 0x000000400a0a7824 */ /* 0x000fe200078e00ff */
[----:B------:R-:W-:Y:S01]  /*0be0*/  LOP3.LUT R3, R9, 0x7ffffffc, RZ, 0xc0, !PT ;  /* 0x7ffffffc09037812 */ /* 0x000fe200078ec0ff */
[----:B------:R-:W-:Y:S01]  /*0bf0*/  IMAD.U32 R226, R14, 0x40, R5 ;  /* 0x000000400ee27824 */ /* 0x000fe200078e0005 */
[----:B------:R-:W-:Y:S01]  /*0c00*/  LEA.HI R7, R7, R8, RZ, 0x5 ;  /* 0x0000000807077211 */ /* 0x000fe200078f28ff */
[----:B------:R-:W-:Y:S01]  /*0c10*/  IMAD.IADD R11, R2, 0x1, -R11 ;  /* 0x00000001020b7824 */ /* 0x000fe200078e0a0b */
[----:B------:R-:W-:Y:S01]  /*0c20*/  LEA.HI R0, R0, R227, RZ, 0x3 ;  /* 0x000000e300007211 */ /* 0x000fe200078f18ff */
[----:B------:R-:W-:Y:S01]  /*0c30*/  IMAD.IADD R18, R8, 0x1, -R3 ;  /* 0x0000000108127824 */ /* 0x000fe200078e0a03 */
[--C-:B------:R-:W-:Y:S01]  /*0c40*/  SHF.R.S32.HI R2, RZ, 0x2, R9.reuse ;  /* 0x00000002ff027819 */ /* 0x100fe20000011409 */
[----:B------:R-:W-:Y:S01]  /*0c50*/  IMAD.SHL.U32 R3, R11, 0x40, RZ ;  /* 0x000000400b037824 */ /* 0x000fe200078e00ff */
[----:B------:R-:W-:Y:S01]  /*0c60*/  SHF.R.S32.HI R9, RZ, 0x1f, R9 ;  /* 0x0000001fff097819 */ /* 0x000fe20000011409 */
[----:B------:R-:W-:Y:S01]  /*0c70*/  IMAD.IADD R190, R12, 0x1, -R13 ;  /* 0x000000010cbe7824 */ /* 0x000fe200078e0a0d */
[----:B------:R-:W-:Y:S01]  /*0c80*/  LOP3.LUT R218, R0, 0xfffffff8, RZ, 0xc0, !PT ;  /* 0xfffffff800da7812 */ /* 0x000fe200078ec0ff */
[----:B------:R-:W-:Y:S01]  /*0c90*/  IMAD.SHL.U32 R18, R18, 0x2, RZ ;  /* 0x0000000212127824 */ /* 0x000fe200078e00ff */
[----:B------:R-:W-:-:S02]  /*0ca0*/  LOP3.LUT R8, R3, 0x1c0, RZ, 0xc0, !PT ;  /* 0x000001c003087812 */ /* 0x000fc400078ec0ff */
[----:B------:R-:W-:Y:S01]  /*0cb0*/  LOP3.LUT R3, R10, 0x7ffffe00, RZ, 0xc0, !PT ;  /* 0x7ffffe000a037812 */ /* 0x000fe200078ec0ff */
[----:B------:R-:W-:Y:S01]  /*0cc0*/  IMAD.IADD R218, R227, 0x1, -R218 ;  /* 0x00000001e3da7824 */ /* 0x000fe200078e0ada */
[----:B------:R-:W-:Y:S02]  /*0cd0*/  LOP3.LUT R5, R8, 0x8, R5, 0xf8, !PT ;  /* 0x0000000808057812 */ /* 0x000fe400078ef805 */
[----:B------:R-:W-:Y:S01]  /*0ce0*/  SHF.R.U32.HI R8, RZ, 0x3, R8 ;  /* 0x00000003ff087819 */ /* 0x000fe20000011608 */
[----:B------:R-:W-:Y:S01]  /*0cf0*/  IMAD R3, R4, 0x400, R3 ;  /* 0x0000040004037824 */ /* 0x000fe200078e0203 */
[----:B------:R-:W-:Y:S01]  /*0d00*/  LEA.HI R9, R9, R2, RZ, 0x3 ;  /* 0x0000000209097211 */ /* 0x000fe200078f18ff */
[----:B------:R-:W-:Y:S01]  /*0d10*/  IMAD.SHL.U32 R189, R218, 0x8, RZ ;  /* 0x00000008dabd7824 */ /* 0x000fe200078e00ff */
[----:B------:R-:W-:Y:S02]  /*0d20*/  LOP3.LUT R8, R5, R8, RZ, 0x3c, !PT ;  /* 0x0000000805087212 */ /* 0x000fe400078e3cff */
[----:B------:R-:W-:Y:S01]  /*0d30*/  R2P PR, R11, 0x6 ;  /* 0x000000060b007804 */ /* 0x000fe20000000000 */
[----:B------:R-:W-:Y:S01]  /*0d40*/  VIADD R198, R189, 0x40 ;  /* 0x00000040bdc67836 */ /* 0x000fe20000000000 */
[----:B------:R-:W-:Y:S01]  /*0d50*/  LOP3.LUT R9, R9, 0xfffffff8, RZ, 0xc0, !PT ;  /* 0xfffffff809097812 */ /* 0x000fe200078ec0ff */
[----:B------:R-:W-:Y:S01]  /*0d60*/  IMAD.IADD R3, R3, 0x1, R8 ;  /* 0x0000000103037824 */ /* 0x000fe200078e0208 */
[----:B------:R-:W-:Y:S01]  /*0d70*/  LEA.HI R6, R6, R221, RZ, 0x1 ;  /* 0x000000dd06067211 */ /* 0x000fe200078f08ff */
[----:B------:R-:W-:Y:S01]  /*0d80*/  VIADD R197, R189, 0x80 ;  /* 0x00000080bdc57836 */ /* 0x000fe20000000000 */
[----:B------:R-:W-:Y:S01]  /*0d90*/  SHF.R.S32.HI R7, RZ, 0x5, R7 ;  /* 0x00000005ff077819 */ /* 0x000fe20000011407 */
[----:B------:R-:W-:Y:S01]  /*0da0*/  IMAD.IADD R2, R2, 0x1, -R9 ;  /* 0x0000000102027824 */ /* 0x000fe200078e0a09 */
[----:B------:R-:W-:Y:S01]  /*0db0*/  LEA R185, R3, UR38, 0x1 ;  /* 0x0000002603b97c11 */ /* 0x000fe2000f8e08ff */
[C---:B------:R-:W-:Y:S01]  /*0dc0*/  VIADD R196, R189.reuse, 0xc0 ;  /* 0x000000c0bdc47836 */ /* 0x040fe20000000000 */
[----:B------:R-:W-:Y:S01]  /*0dd0*/  LOP3.LUT R6, R6, 0xfffffe, RZ, 0xc0, !PT ;  /* 0x00fffffe06067812 */ /* 0x000fe200078ec0ff */
[----:B------:R-:W-:Y:S01]  /*0de0*/  VIADD R195, R189, 0x100 ;  /* 0x00000100bdc37836 */ /* 0x000fe20000000000 */
[----:B------:R-:W-:Y:S01]  /*0df0*/  SEL R187, R187, 0xffffffc0, !P2 ;  /* 0xffffffc0bbbb7807 */ /* 0x000fe20005000000 */
        /* <DEDUP_REMOVED lines=16> */
[----:B------:R-:W-:-:S02]  /*0f00*/  IMAD.IADD R188, R188, 0x1, R187 ;  /* 0x00000001bcbc7824 */ /* 0x000fc400078e02bb */
[----:B------:R-:W-:Y:S02]  /*0f10*/  IMAD.MOV.U32 R2, RZ, RZ, RZ ;  /* 0x000000ffff027224 */ /* 0x000fe400078e00ff */
[----:B------:R-:W-:Y:S02]  /*0f20*/  IMAD.SHL.U32 R184, R6, 0x100, RZ ;  /* 0x0000010006b87824 */ /* 0x000fe400078e00ff */
[----:B------:R-:W-:Y:S02]  /*0f30*/  IMAD R190, R190, 0x8, R19 ;  /* 0x00000008bebe7824 */ /* 0x000fe400078e0213 */
[----:B------:R-:W-:-:S07]  /*0f40*/  IMAD.IADD R187, R187, 0x1, R186 ;  /* 0x00000001bbbb7824 */ /* 0x000fce00078e02ba */
.L_x_2012:
[----:B-1-3--:R-:W0:Y:S01]  /*0f50*/  LDC R4, c[0x0][0xd60] ;  /* 0x00035800ff047b82 */ /* 0x00ae220000000800 */
[----:B------:R-:W-:Y:S01]  /*0f60*/  ULDC UR4, c[0x0][0xd78] ;  /* 0x00035e0000047ab9 */ /* 0x000fe20000000800 */
[----:B0-----:R-:W-:-:S13]  /*0f70*/  ISETP.NE.AND P0, PT, R4, 0x1, PT ;  /* 0x000000010400780c */ /* 0x001fda0003f05270 */
[----:B------:R-:W0:Y:S08]  /*0f80*/  @P0 LDC R0, c[0x0][0xd64] ;  /* 0x00035900ff000b82 */ /* 0x000e300000000800 */
[----:B--2---:R-:W1:Y:S01]  /*0f90*/  @P0 LDC R6, c[0x0][0xd68] ;  /* 0x00035a00ff060b82 */ /* 0x004e620000000800 */
[----:B0-----:R-:W-:-:S04]  /*0fa0*/  @P0 IMAD.HI.U32 R3, R17, R0, RZ ;  /* 0x0000000011030227 */ /* 0x001fc800078e00ff */
[----:B------:R-:W-:Y:S01]  /*0fb0*/  IMAD.MOV.U32 R0, RZ, RZ, R17 ;  /* 0x000000ffff007224 */ /* 0x000fe200078e0011 */
[----:B-1----:R-:W-:-:S04]  /*0fc0*/  @P0 SHF.R.U32.HI R0, RZ, R6, R3 ;  /* 0x00000006ff000219 */ /* 0x002fc80000011603 */
[----:B------:R-:W-:Y:S01]  /*0fd0*/  ISETP.GE.AND P0, PT, R0, UR4, PT ;  /* 0x0000000400007c0c */ /* 0x000fe2000bf06270 */
[----:B------:R-:W-:-:S04]  /*0fe0*/  IMAD.MOV R3, RZ, RZ, -R0 ;  /* 0x000000ffff037224 */ /* 0x000fc800078e0a00 */
[----:B------:R-:W-:-:S08]  /*0ff0*/  IMAD R9, R4, R3, R17 ;  /* 0x0000000304097224 */ /* 0x000fd000078e0211 */
[----:B----4-:R-:W-:Y:S05]  /*1000*/  @!P0 BRA `(.L_x_1903) ;  /* 0x0000000000208947 */ /* 0x010fea0003800000 */
[----:B------:R-:W0:Y:S01]  /*1010*/  LDC R6, c[0x0][0xd6c] ;  /* 0x00035b00ff067b82 */ /* 0x000e220000000800 */
[----:B------:R-:W-:Y:S01]  /*1020*/  IMAD.MOV.U32 R3, RZ, RZ, R9 ;  /* 0x000000ffff037224 */ /* 0x000fe200078e0009 */
[----:B0-----:R-:W-:-:S13]  /*1030*/  ISETP.NE.AND P0, PT, R6, 0x1, PT ;  /* 0x000000010600780c */ /* 0x001fda0003f05270 */
[----:B------:R-:W0:Y:S02]  /*1040*/  @P0 LDC.64 R4, c[0x0][0xd70] ;  /* 0x00035c00ff040b82 */ /* 0x000e240000000a00 */
[----:B0-----:R-:W-:-:S05]  /*1050*/  @P0 IMAD.HI.U32 R4, R9, R4, RZ ;  /* 0x0000000409040227 */ /* 0x001fca00078e00ff */
[----:B------:R-:W-:-:S05]  /*1060*/  @P0 SHF.R.U32.HI R3, RZ, R5, R4 ;  /* 0x00000005ff030219 */ /* 0x000fca0000011604 */
[----:B------:R-:W-:Y:S01]  /*1070*/  IMAD R4, R3, R6, RZ ;  /* 0x0000000603047224 */ /* 0x000fe200078e02ff */
[----:B------:R-:W-:Y:S06]  /*1080*/  BRA `(.L_x_1904) ;  /* 0x00000000001c7947 */ /* 0x000fec0003800000 */
.L_x_1903:
[----:B------:R-:W0:Y:S01]  /*1090*/  LDC R6, c[0x0][0xd54] ;  /* 0x00035500ff067b82 */ /* 0x000e220000000800 */
[----:B------:R-:W-:Y:S01]  /*10a0*/  IMAD.MOV.U32 R3, RZ, RZ, R9 ;  /* 0x000000ffff037224 */ /* 0x000fe200078e0009 */
[----:B0-----:R-:W-:-:S13]  /*10b0*/  ISETP.NE.AND P0, PT, R6, 0x1, PT ;  /* 0x000000010600780c */ /* 0x001fda0003f05270 */
[----:B------:R-:W0:Y:S02]  /*10c0*/  @P0 LDC.64 R4, c[0x0][0xd58] ;  /* 0x00035600ff040b82 */ /* 0x000e240000000a00 */
[----:B0-----:R-:W-:-:S05]  /*10d0*/  @P0 IMAD.HI.U32 R4, R9, R4, RZ ;  /* 0x0000000409040227 */ /* 0x001fca00078e00ff */
[----:B------:R-:W-:-:S05]  /*10e0*/  @P0 SHF.R.U32.HI R3, RZ, R5, R4 ;  /* 0x00000005ff030219 */ /* 0x000fca0000011604 */
[----:B------:R-:W-:-:S07]  /*10f0*/  IMAD R4, R3, R6, RZ ;  /* 0x0000000603047224 */ /* 0x000fce00078e02ff */
.L_x_1904:
[----:B------:R-:W2:Y:S01]  /*1100*/  LDL R8, [R1+0x4] ;  /* 0x0000040001087983 */ /* 0x000ea20000100800 */
[----:B------:R-:W0:Y:S01]  /*1110*/  LDC R193, c[0x0][0xd48] ;  /* 0x00035200ffc17b82 */ /* 0x000e220000000800 */
[----:B------:R-:W-:Y:S01]  /*1120*/  ULDC.64 UR4, c[0x0][0x418] ;  /* 0x0001060000047ab9 */ /* 0x000fe20000000a00 */
[----:B------:R-:W-:Y:S01]  /*1130*/  IMAD.IADD R5, R9, 0x1, -R4 ;  /* 0x0000000109057824 */ /* 0x000fe200078e0a04 */
[----:B------:R-:W-:Y:S01]  /*1140*/  ISETP.NE.U32.AND P0, PT, RZ, UR4, PT ;  /* 0x00000004ff007c0c */ /* 0x000fe2000bf05070 */
[----:B------:R-:W-:Y:S01]  /*1150*/  ULDC UR4, c[0x0][0xd54] ;  /* 0x0003550000047ab9 */ /* 0x000fe20000000800 */
[----:B------:R-:W-:Y:S01]  /*1160*/  LOP3.LUT R3, RZ, R3, RZ, 0x33, !PT ;  /* 0x00000003ff037212 */ /* 0x000fe200078e33ff */
[----:B------:R-:W-:Y:S01]  /*1170*/  IMAD R9, R0, UR4, R5 ;  /* 0x0000000400097c24 */ /* 0x000fe2000f8e0205 */
[----:B------:R-:W-:Y:S01]  /*1180*/  ISETP.NE.AND.EX P0, PT, RZ, UR5, PT, P0 ;  /* 0x00000005ff007c0c */ /* 0x000fe2000bf05300 */
[----:B------:R-:W1:Y:S01]  /*1190*/  LDC R17, c[0x0][0x424] ;  /* 0x00010900ff117b82 */ /* 0x000e620000000800 */
[----:B------:R-:W-:Y:S01]  /*11a0*/  ULDC UR4, c[0x0][0xd3c] ;  /* 0x00034f0000047ab9 */ /* 0x000fe20000000800 */
[----:B------:R-:W-:-:S02]  /*11b0*/  IMAD.MOV.U32 R192, RZ, RZ, R9 ;  /* 0x000000ffffc07224 */ /* 0x000fc400078e0009 */
[----:B------:R-:W-:-:S04]  /*11c0*/  VIADD R3, R3, UR4 ;  /* 0x0000000403037c36 */ /* 0x000fc80008000000 */
[----:B------:R-:W3:Y:S01]  /*11d0*/  LDC R224, c[0x0][0x2f0] ;  /* 0x0000bc00ffe07b82 */ /* 0x000ee20000000800 */
[----:B------:R-:W-:Y:S01]  /*11e0*/  IMAD.SHL.U32 R23, R3, 0x40, RZ ;  /* 0x0000004003177824 */ /* 0x000fe200078e00ff */
[----:B0-----:R-:W-:Y:S02]  /*11f0*/  ISETP.NE.AND P1, PT, R193, 0x1, PT ;  /* 0x00000001c100780c */ /* 0x001fe40003f25270 */
[----:B-1----:R-:W-:-:S11]  /*1200*/  SEL R17, R17, 0x1, P0 ;  /* 0x0000000111117807 */ /* 0x002fd60000000000 */
[----:B------:R-:W0:Y:S01]  /*1210*/  @P1 LDC R6, c[0x0][0xd4c] ;  /* 0x00035300ff061b82 */ /* 0x000e220000000800 */
[----:B---3--:R-:W-:-:S07]  /*1220*/  IMAD R4, R17, R224, 0x3f ;  /* 0x0000003f11047424 */ /* 0x008fce00078e02e0 */
[----:B------:R-:W1:Y:S01]  /*1230*/  @P1 LDC R7, c[0x0][0xd50] ;  /* 0x00035400ff071b82 */ /* 0x000e620000000800 */
[----:B------:R-:W-:-:S04]  /*1240*/  SHF.R.S32.HI R5, RZ, 0x1f, R4 ;  /* 0x0000001fff057819 */ /* 0x000fc80000011404 */
[----:B------:R-:W-:-:S04]  /*1250*/  LEA.HI R5, R5, R4, RZ, 0x6 ;  /* 0x0000000405057211 */ /* 0x000fc800078f30ff */
[----:B------:R-:W-:Y:S01]  /*1260*/  SHF.R.S32.HI R5, RZ, 0x6, R5 ;  /* 0x00000006ff057819 */ /* 0x000fe20000011405 */
[----:B0-----:R-:W-:-:S05]  /*1270*/  @P1 IMAD.HI.U32 R0, R9, R6, RZ ;  /* 0x0000000609001227 */ /* 0x001fca00078e00ff */
[----:B-1----:R-:W-:-:S05]  /*1280*/  @P1 SHF.R.U32.HI R192, RZ, R7, R0 ;  /* 0x00000007ffc01219 */ /* 0x002fca0000011600 */
[----:B------:R-:W-:-:S04]  /*1290*/  IMAD.MOV R0, RZ, RZ, -R192 ;  /* 0x000000ffff007224 */ /* 0x000fc800078e0ac0 */
[----:B------:R-:W-:Y:S01]  /*12a0*/  IMAD R193, R193, R0, R9 ;  /* 0x00000000c1c17224 */ /* 0x000fe200078e0209 */
[----:B--2---:R-:W-:-:S13]  /*12b0*/  ISETP.NE.AND P0, PT, R8, 0x1, PT ;  /* 0x000000010800780c */ /* 0x004fda0003f05270 */
[----:B------:R-:W-:Y:S05]  /*12c0*/  @!P0 BRA `(.L_x_1905) ;  /* 0x0000001c00f08947 */ /* 0x000fea0003800000 */
[----:B------:R-:W0:Y:S08]  /*12d0*/  LDC R0, c[0x0][0x448] ;  /* 0x00011200ff007b82 */ /* 0x000e300000000800 */
[----:B------:R-:W1:Y:S08]  /*12e0*/  LDC.64 R10, c[0x0][0xad8] ;  /* 0x0002b600ff0a7b82 */ /* 0x000e700000000a00 */
[----:B------:R-:W2:Y:S01]  /*12f0*/  LDC R8, c[0x0][0x288] ;  /* 0x0000a200ff087b82 */ /* 0x000ea20000000800 */
[----:B0-----:R-:W-:Y:S01]  /*1300*/  ISETP.NE.AND P1, PT, R0, 0x1, PT ;  /* 0x000000010000780c */ /* 0x001fe20003f25270 */
[----:B------:R-:W-:Y:S01]  /*1310*/  VIADD R0, R23, 0x3f ;  /* 0x0000003f17007836 */ /* 0x000fe20000000000 */
[----:B-1----:R-:W-:-:S11]  /*1320*/  ISETP.GE.AND P2, PT, R11, 0x1, PT ;  /* 0x000000010b00780c */ /* 0x002fd60003f46270 */
[----:B------:R-:W0:Y:S01]  /*1330*/  @P1 LDC R3, c[0x0][0x44c] ;  /* 0x00011300ff031b82 */ /* 0x000e220000000800 */
[----:B--2---:R-:W-:-:S07]  /*1340*/  IADD3 R4, -R8, 0x1, RZ ;  /* 0x0000000108047810 */ /* 0x004fce0007ffe1ff */
[----:B------:R-:W1:Y:S01]  /*1350*/  @P1 LDC R6, c[0x0][0x450] ;  /* 0x00011400ff061b82 */ /* 0x000e620000000800 */
[----:B------:R-:W-:Y:S02]  /*1360*/  IMAD R7, R17, R224, R4 ;  /* 0x000000e011077224 */ /* 0x000fe400078e0204 */
[----:B0-----:R-:W-:-:S05]  /*1370*/  @P1 IMAD.HI.U32 R3, R0, R3, RZ ;  /* 0x0000000300031227 */ /* 0x001fca00078e00ff */
[----:B-1----:R-:W-:-:S05]  /*1380*/  @P1 SHF.R.U32.HI R0, RZ, R6, R3 ;  /* 0x00000006ff001219 */ /* 0x002fca0000011603 */
[----:B------:R-:W-:-:S04]  /*1390*/  IMAD.IADD R9, R7, 0x1, R0 ;  /* 0x0000000107097824 */ /* 0x000fc800078e0200 */
        /* <DEDUP_REMOVED lines=12> */
.L_x_1907:
[----:B------:R-:W-:-:S13]  /*1460*/  ISETP.NE.AND P0, PT, R11, 0x1, PT ;  /* 0x000000010b00780c */ /* 0x000fda0003f05270 */
[----:B------:R-:W0:Y:S02]  /*1470*/  @P0 LDC.64 R6, c[0x0][0xae0] ;  /* 0x0002b800ff060b82 */ /* 0x000e240000000a00 */
[----:B0-----:R-:W-:-:S05]  /*1480*/  @P0 IMAD.HI.U32 R4, R3, R6, RZ ;  /* 0x0000000603040227 */ /* 0x001fca00078e00ff */
[----:B------:R-:W-:-:S07]  /*1490*/  @P0 SHF.R.U32.HI R3, RZ, R7, R4 ;  /* 0x00000007ff030219 */ /* 0x000fce0000011604 */
.L_x_1908:
[----:B------:R-:W-:-:S05]  /*14a0*/  IMAD R3, R3, R11, R11 ;  /* 0x0000000b03037224 */ /* 0x000fca00078e020b */
[----:B------:R-:W-:-:S07]  /*14b0*/  VIMNMX R0, R0, R3, PT ;  /* 0x0000000300007248 */ /* 0x000fce0003fe0100 */
.L_x_1906:
[----:B------:R-:W0:Y:S01]  /*14c0*/  @P1 LDC R4, c[0x0][0x44c] ;  /* 0x00011300ff041b82 */ /* 0x000e220000000800 */
[----:B------:R-:W-:Y:S01]  /*14d0*/  VIADD R0, R0, 0x3f ;  /* 0x0000003f00007836 */ /* 0x000fe20000000000 */
[----:B------:R-:W-:Y:S01]  /*14e0*/  ULDC UR4, c[0x0][0xad4] ;  /* 0x0002b50000047ab9 */ /* 0x000fe20000000800 */
[----:B------:R-:W-:Y:S02]  /*14f0*/  IMAD.MOV.U32 R6, RZ, RZ, R23 ;  /* 0x000000ffff067224 */ /* 0x000fe400078e0017 */
[----:B------:R-:W-:Y:S01]  /*1500*/  IMAD R17, R17, R224, -R8 ;  /* 0x000000e011117224 */ /* 0x000fe200078e0a08 */
[----:B------:R-:W-:Y:S02]  /*1510*/  SHF.R.S32.HI R3, RZ, 0x1f, R0 ;  /* 0x0000001fff037819 */ /* 0x000fe40000011400 */
[----:B------:R-:W1:Y:S02]  /*1520*/  @P1 LDC R7, c[0x0][0x450] ;  /* 0x00011400ff071b82 */ /* 0x000e640000000800 */
[----:B------:R-:W-:Y:S01]  /*1530*/  LEA.HI R3, R3, R0, RZ, 0x6 ;  /* 0x0000000003037211 */ /* 0x000fe200078f30ff */
[----:B0-----:R-:W-:-:S05]  /*1540*/  @P1 IMAD.HI.U32 R4, R23, R4, RZ ;  /* 0x0000000417041227 */ /* 0x001fca00078e00ff */
[----:B-1----:R-:W-:Y:S02]  /*1550*/  @P1 SHF.R.U32.HI R6, RZ, R7, R4 ;  /* 0x00000007ff061219 */ /* 0x002fe40000011604 */
[----:B------:R-:W-:-:S03]  /*1560*/  SHF.R.S32.HI R4, RZ, 0x6, R3 ;  /* 0x00000006ff047819 */ /* 0x000fc60000011403 */
[----:B------:R-:W-:Y:S01]  /*1570*/  IMAD.IADD R17, R17, 0x1, R6 ;  /* 0x0000000111117824 */ /* 0x000fe200078e0206 */
[----:B------:R-:W-:-:S03]  /*1580*/  VIMNMX R4, R5, R4, PT ;  /* 0x0000000405047248 */ /* 0x000fc60003fe0100 */
        /* <DEDUP_REMOVED lines=11> */
.L_x_1910:
[----:B------:R-:W-:-:S13]  /*1640*/  ISETP.NE.AND P0, PT, R11, 0x1, PT ;  /* 0x000000010b00780c */ /* 0x000fda0003f05270 */
[----:B------:R-:W0:Y:S02]  /*1650*/  @P0 LDC.64 R6, c[0x0][0xae0] ;  /* 0x0002b800ff060b82 */ /* 0x000e240000000a00 */
[----:B0-----:R-:W-:-:S05]  /*1660*/  @P0 IMAD.HI.U32 R0, R17, R6, RZ ;  /* 0x0000000611000227 */ /* 0x001fca00078e00ff */
[----:B------:R-:W-:-:S07]  /*1670*/  @P0 SHF.R.U32.HI R17, RZ, R7, R0 ;  /* 0x00000007ff110219 */ /* 0x000fce0000011600 */
.L_x_1911:
[----:B------:R-:W-:-:S05]  /*1680*/  IMAD R0, R17, R11, RZ ;  /* 0x0000000b11007224 */ /* 0x000fca00078e02ff */
[----:B------:R-:W-:-:S07]  /*1690*/  VIMNMX R3, R3, R0, !PT ;  /* 0x0000000003037248 */ /* 0x000fce0007fe0100 */
.L_x_1909:
[----:B------:R-:W-:Y:S01]  /*16a0*/  SHF.R.S32.HI R6, RZ, 0x1f, R3 ;  /* 0x0000001fff067819 */ /* 0x000fe20000011403 */
[----:B------:R-:W-:Y:S01]  /*16b0*/  IMAD.MOV.U32 R0, RZ, RZ, RZ ;  /* 0x000000ffff007224 */ /* 0x000fe200078e00ff */
[----:B------:R-:W-:Y:S02]  /*16c0*/  PLOP3.LUT P0, PT, PT, PT, PT, 0x80, 0x0 ;  /* 0x000000000000781c */ /* 0x000fe40003f0f070 */
[----:B------:R-:W-:Y:S02]  /*16d0*/  CS2R R150, SRZ ;  /* 0x0000000000967805 */ /* 0x000fe4000001ff00 */
[----:B------:R-:W-:Y:S01]  /*16e0*/  LEA.HI R6, R6, R3, RZ, 0x6 ;  /* 0x0000000306067211 */ /* 0x000fe200078f30ff */
[----:B------:R-:W-:Y:S01]  /*16f0*/  IMAD.MOV.U32 R3, RZ, RZ, RZ ;  /* 0x000000ffff037224 */ /* 0x000fe200078e00ff */
[----:B------:R-:W-:Y:S02]  /*1700*/  CS2R R148, SRZ ;  /* 0x0000000000947805 */ /* 0x000fe4000001ff00 */
[----:B------:R-:W-:-:S02]  /*1710*/  CS2R R146, SRZ ;  /* 0x0000000000927805 */ /* 0x000fc4000001ff00 */
[----:B------:R-:W-:Y:S02]  /*1720*/  SHF.R.S32.HI R5, RZ, 0x6, R6 ;  /* 0x00000006ff057819 */ /* 0x000fe40000011406 */
[----:B------:R-:W-:Y:S02]  /*1730*/  CS2R R144, SRZ ;  /* 0x0000000000907805 */ /* 0x000fe4000001ff00 */
[----:B------:R-:W-:Y:S02]  /*1740*/  CS2R R142, SRZ ;  /* 0x00000000008e7805 */ /* 0x000fe4000001ff00 */
[----:B------:R-:W-:Y:S02]  /*1750*/  CS2R R140, SRZ ;  /* 0x00000000008c7805 */ /* 0x000fe4000001ff00 */
[----:B------:R-:W-:Y:S02]  /*1760*/  VIMNMX R5, RZ, R5, !PT ;  /* 0x00000005ff057248 */ /* 0x000fe40007fe0100 */
[----:B------:R-:W-:-:S02]  /*1770*/  CS2R R138, SRZ ;  /* 0x00000000008a7805 */ /* 0x000fc4000001ff00 */
[----:B------:R-:W-:Y:S02]  /*1780*/  CS2R R136, SRZ ;  /* 0x0000000000887805 */ /* 0x000fe4000001ff00 */
[----:B------:R-:W-:Y:S02]  /*1790*/  CS2R R134, SRZ ;  /* 0x0000000000867805 */ /* 0x000fe4000001ff00 */
[----:B------:R-:W-:Y:S02]  /*17a0*/  ISETP.GT.AND P1, PT, R4, R5, PT ;  /* 0x000000050400720c */ /* 0x000fe40003f24270 */
        /* <DEDUP_REMOVED lines=53> */
[----:B------:R-:W-:Y:S01]  /*1b00*/  CS2R R30, SRZ ;  /* 0x00000000001e7805 */ /* 0x000fe2000001ff00 */
[----:B------:R-:W-:Y:S01]  /*1b10*/  IMAD.MOV.U32 R6, RZ, RZ, RZ ;  /* 0x000000ffff067224 */ /* 0x000fe200078e00ff */
[----:B------:R-:W-:Y:S01]  /*1b20*/  CS2R R26, SRZ ;  /* 0x00000000001a7805 */ /* 0x000fe2000001ff00 */
[----:B------:R-:W-:Y:S01]  /*1b30*/  IMAD.MOV.U32 R21, RZ, RZ, RZ ;  /* 0x000000ffff157224 */ /* 0x000fe200078e00ff */
[----:B------:R-:W-:Y:S06]  /*1b40*/  @!P1 BRA `(.L_x_1912) ;  /* 0x000000f0009c9947 */ /* 0x000fec0003800000 */
        /* <DEDUP_REMOVED lines=49> */
.L_x_1913:
[----:B------:R-:W-:Y:S01]  /*1e60*/  ULEA UR6, UR36, UR38, 0x3 ;  /* 0x0000002624067291 */ /* 0x000fe2000f8e183f */
[----:B------:R-:W-:-:S03]  /*1e70*/  VIADD R4, R4, 0xfffffffe ;  /* 0xfffffffe04047836 */ /* 0x000fc60000000000 */
[----:B------:R-:W-:Y:S02]  /*1e80*/  UIADD3 UR6, UR6, 0x38860, URZ ;  /* 0x0003886006067890 */ /* 0x000fe4000fffe03f */
[----:B------:R-:W-:Y:S02]  /*1e90*/  ISETP.GE.AND P0, PT, R4, R5, PT ;  /* 0x000000050400720c */ /* 0x000fe40003f06270 */
[----:B------:R-:W-:-:S09]  /*1ea0*/  UPRMT UR6, UR39, 0x654, UR6 ;  /* 0x0000065427067896 */ /* 0x000fd20008000006 */
[----:B------:R-:W-:Y:S02]  /*1eb0*/  SYNCS.ARRIVE.TRANS64.RED.A1T0 RZ, [UR6], RZ ;  /* 0x000000ffffff79a7 */ /* 0x000fe40008100406 */
[----:B------:R-:W-:Y:S05]  /*1ec0*/  @!P0 BRA `(.L_x_1914) ;  /* 0x0000000800b08947 */ /* 0x000fea0003800000 */
.L_x_1916:
[----:B------:R-:W-:Y:S01]  /*1ed0*/  BAR.SYNC.DEFER_BLOCKING 0xe, 0x100 ;  /* 0x0384000000007b1d */ /* 0x000fe20000010000 */
[----:B------:R-:W-:Y:S01]  /*1ee0*/  IMAD.U32 R0, RZ, RZ, UR36 ;  /* 0x00000024ff007e24 */ /* 0x000fe2000f8e00ff */
[----:B------:R-:W-:Y:S01]  /*1ef0*/  UIADD3 UR36, UR36, 0x1, URZ ;  /* 0x0000000124247890 */ /* 0x000fe2000fffe03f */
[C---:B------:R-:W-:Y:S01]  /*1f00*/  ISETP.GT.AND P0, PT, R4.reuse, R5, PT ;  /* 0x000000050400720c */ /* 0x040fe20003f04270 */
        /* <DEDUP_REMOVED lines=163> */
.L_x_1915:
[----:B------:R-:W-:-:S04]  /*2940*/  ULEA UR6, UR36, UR38, 0x3 ;  /* 0x0000002624067291 */ /* 0x000fc8000f8e183f */
[----:B------:R-:W-:-:S04]  /*2950*/  UIADD3 UR6, UR6, 0x38860, URZ ;  /* 0x0003886006067890 */ /* 0x000fc8000fffe03f */
[----:B------:R-:W-:-:S09]  /*2960*/  UPRMT UR6, UR39, 0x654, UR6 ;  /* 0x0000065427067896 */ /* 0x000fd20008000006 */
[----:B------:R-:W-:Y:S01]  /*2970*/  SYNCS.ARRIVE.TRANS64.RED.A1T0 RZ, [UR6], RZ ;  /* 0x000000ffffff79a7 */ /* 0x000fe20008100406 */
[----:B------:R-:W-:Y:S05]  /*2980*/  @P0 BRA `(.L_x_1916) ;  /* 0xfffffff400500947 */ /* 0x000fea000383ffff */
.L_x_1914:
[----:B------:R-:W-:Y:S01]  /*2990*/  BAR.SYNC.DEFER_BLOCKING 0xe, 0x100 ;  /* 0x0384000000007b1d */ /* 0x000fe20000010000 */
[----:B------:R-:W-:Y:S01]  /*29a0*/  IMAD.U32 R0, RZ, RZ, UR36 ;  /* 0x00000024ff007e24 */ /* 0x000fe2000f8e00ff */
[----:B------:R-:W-:Y:S01]  /*29b0*/  UIADD3 UR36, UR36, 0x1, URZ ;  /* 0x0000000124247890 */ /* 0x000fe2000fffe03f */
[----:B------:R-:W-:Y:S02]  /*29c0*/  PLOP3.LUT P0, PT, PT, PT, PT, 0x8, 0x0 ;  /* 0x000000000000781c */ /* 0x000fe40003f0e170 */
        /* <DEDUP_REMOVED lines=140> */
.L_x_1905:
[----:B------:R-:W0:Y:S01]  /*3290*/  LDC R225, c[0x0][0x448] ;  /* 0x00011200ffe17b82 */ /* 0x000e220000000800 */
[----:B------:R-:W-:Y:S01]  /*32a0*/  VIADD R0, R23, 0x3f ;  /* 0x0000003f17007836 */ /* 0x000fe20000000000 */
[----:B------:R-:W-:-:S06]  /*32b0*/  LOP3.LUT R16, R16, 0xfffffffd, RZ, 0xc0, !PT ;  /* 0xfffffffd10107812 */ /* 0x000fcc00078ec0ff */
[----:B------:R-:W1:Y:S08]  /*32c0*/  LDC.64 R8, c[0x0][0xad8] ;  /* 0x0002b600ff087b82 */ /* 0x000e700000000a00 */
[----:B------:R-:W2:Y:S01]  /*32d0*/  LDC R6, c[0x0][0x288] ;  /* 0x0000a200ff067b82 */ /* 0x000ea20000000800 */
[----:B0-----:R-:W-:Y:S02]  /*32e0*/  ISETP.NE.AND P2, PT, R225, 0x1, PT ;  /* 0x00000001e100780c */ /* 0x001fe40003f45270 */
[----:B-1----:R-:W-:-:S11]  /*32f0*/  ISETP.GE.AND P1, PT, R9, 0x1, PT ;  /* 0x000000010900780c */ /* 0x002fd60003f26270 */
[----:B------:R-:W0:Y:S01]  /*3300*/  @P2 LDC R3, c[0x0][0x44c] ;  /* 0x00011300ff032b82 */ /* 0x000e220000000800 */
[----:B------:R-:W-:Y:S02]  /*3310*/  @P2 LOP3.LUT R16, R16, 0x2, RZ, 0xfc, !PT ;  /* 0x0000000210102812 */ /* 0x000fe400078efcff */
[----:B--2---:R-:W-:Y:S02]  /*3320*/  IADD3 R7, -R6, 0x1, RZ ;  /* 0x0000000106077810 */ /* 0x004fe40007ffe1ff */
[----:B------:R-:W-:-:S03]  /*3330*/  LOP3.LUT R16, R16, 0xfffffffe, RZ, 0xc0, !PT ;  /* 0xfffffffe10107812 */ /* 0x000fc600078ec0ff */
[----:B------:R-:W1:Y:S01]  /*3340*/  @P2 LDC R4, c[0x0][0x450] ;  /* 0x00011400ff042b82 */ /* 0x000e620000000800 */
[----:B------:R-:W-:Y:S01]  /*3350*/  IMAD R7, R17, R224, R7 ;  /* 0x000000e011077224 */ /* 0x000fe200078e0207 */
[----:B------:R-:W-:Y:S01]  /*3360*/  @P1 LOP3.LUT R16, R16, 0x1, RZ, 0xfc, !PT ;  /* 0x0000000110101812 */ /* 0x000fe200078efcff */
        /* <DEDUP_REMOVED lines=15> */
.L_x_1918:
[----:B------:R-:W-:-:S13]  /*3460*/  ISETP.NE.AND P0, PT, R9, 0x1, PT ;  /* 0x000000010900780c */ /* 0x000fda0003f05270 */
[----:B------:R-:W0:Y:S02]  /*3470*/  @P0 LDC.64 R10, c[0x0][0xae0] ;  /* 0x0002b800ff0a0b82 */ /* 0x000e240000000a00 */
[----:B0-----:R-:W-:-:S05]  /*3480*/  @P0 IMAD.HI.U32 R4, R3, R10, RZ ;  /* 0x0000000a03040227 */ /* 0x001fca00078e00ff */
[----:B------:R-:W-:-:S07]  /*3490*/  @P0 SHF.R.U32.HI R3, RZ, R11, R4 ;  /* 0x0000000bff030219 */ /* 0x000fce0000011604 */
.L_x_1919:
[----:B------:R-:W-:-:S05]  /*34a0*/  IMAD R3, R3, R9, R9 ;  /* 0x0000000903037224 */ /* 0x000fca00078e0209 */
[----:B------:R-:W-:-:S07]  /*34b0*/  VIMNMX R0, R0, R3, PT ;  /* 0x0000000300007248 */ /* 0x000fce0003fe0100 */
.L_x_1917:
[----:B------:R-:W0:Y:S01]  /*34c0*/  @P2 LDC R4, c[0x0][0x44c] ;  /* 0x00011300ff042b82 */ /* 0x000e220000000800 */
[----:B------:R-:W-:Y:S01]  /*34d0*/  VIADD R0, R0, 0x3f ;  /* 0x0000003f00007836 */ /* 0x000fe20000000000 */
[----:B------:R-:W-:Y:S01]  /*34e0*/  ULDC UR4, c[0x0][0xad4] ;  /* 0x0002b50000047ab9 */ /* 0x000fe20000000800 */
[----:B------:R-:W-:Y:S02]  /*34f0*/  IMAD.MOV.U32 R7, RZ, RZ, R23 ;  /* 0x000000ffff077224 */ /* 0x000fe400078e0017 */
[----:B------:R-:W-:Y:S01]  /*3500*/  IMAD R224, R17, R224, -R6 ;  /* 0x000000e011e07224 */ /* 0x000fe200078e0a06 */
[----:B------:R-:W-:Y:S02]  /*3510*/  SHF.R.S32.HI R3, RZ, 0x1f, R0 ;  /* 0x0000001fff037819 */ /* 0x000fe40000011400 */
[----:B------:R-:W1:Y:S02]  /*3520*/  @P2 LDC R11, c[0x0][0x450] ;  /* 0x00011400ff0b2b82 */ /* 0x000e640000000800 */
[----:B------:R-:W-:-:S04]  /*3530*/  LEA.HI R3, R3, R0, RZ, 0x6 ;  /* 0x0000000003037211 */ /* 0x000fc800078f30ff */
[----:B------:R-:W-:-:S04]  /*3540*/  SHF.R.S32.HI R168, RZ, 0x6, R3 ;  /* 0x00000006ffa87819 */ /* 0x000fc80000011403 */
[----:B------:R-:W-:Y:S01]  /*3550*/  VIMNMX R168, R5, R168, PT ;  /* 0x000000a805a87248 */ /* 0x000fe20003fe0100 */
[----:B0-----:R-:W-:-:S05]  /*3560*/  @P2 IMAD.HI.U32 R4, R23, R4, RZ ;  /* 0x0000000417042227 */ /* 0x001fca00078e00ff */
[----:B-1----:R-:W-:-:S05]  /*3570*/  @P2 SHF.R.U32.HI R7, RZ, R11, R4 ;  /* 0x0000000bff072219 */ /* 0x002fca0000011604 */
[----:B------:R-:W-:-:S04]  /*3580*/  IMAD.IADD R0, R224, 0x1, R7 ;  /* 0x00000001e0007824 */ /* 0x000fc800078e0207 */
        /* <DEDUP_REMOVED lines=11> */
.L_x_1921:
[----:B------:R-:W-:-:S13]  /*3640*/  ISETP.NE.AND P0, PT, R9, 0x1, PT ;  /* 0x000000010900780c */ /* 0x000fda0003f05270 */
[----:B------:R-:W0:Y:S02]  /*3650*/  @P0 LDC.64 R4, c[0x0][0xae0] ;  /* 0x0002b800ff040b82 */ /* 0x000e240000000a00 */
[----:B0-----:R-:W-:-:S05]  /*3660*/  @P0 IMAD.HI.U32 R4, R0, R4, RZ ;  /* 0x0000000400040227 */ /* 0x001fca00078e00ff */
[----:B------:R-:W-:-:S07]  /*3670*/  @P0 SHF.R.U32.HI R0, RZ, R5, R4 ;  /* 0x00000005ff000219 */ /* 0x000fce0000011604 */
.L_x_1922:
[----:B------:R-:W-:-:S05]  /*3680*/  IMAD R0, R0, R9, RZ ;  /* 0x0000000900007224 */ /* 0x000fca00078e02ff */
[----:B------:R-:W-:-:S07]  /*3690*/  VIMNMX R3, R3, R0, !PT ;  /* 0x0000000003037248 */ /* 0x000fce0007fe0100 */
.L_x_1920:
        /* <DEDUP_REMOVED lines=105> */
.L_x_1923:
[----:B------:R-:W-:Y:S02]  /*3d30*/  LEA.HI R0, R220, R220, RZ, 0x1 ;  /* 0x000000dcdc007211 */ /* 0x000fe400078f08ff */
[----:B------:R-:W-:Y:S02]  /*3d40*/  ISETP.NE.AND P0, PT, R22, 0x3, PT ;  /* 0x000000031600780c */ /* 0x000fe40003f05270 */
[----:B------:R-:W-:-:S05]  /*3d50*/  LOP3.LUT R3, R0, 0xfffffffe, RZ, 0xc0, !PT ;  /* 0xfffffffe00037812 */ /* 0x000fca00078ec0ff */
[----:B------:R-:W-:-:S05]  /*3d60*/  IMAD.IADD R0, R220, 0x1, -R3 ;  /* 0x00000001dc007824 */ /* 0x000fca00078e0a03 */
[----:B------:R-:W-:-:S04]  /*3d70*/  SHF.L.U32 R0, R0, 0x1f, RZ ;  /* 0x0000001f00007819 */ /* 0x000fc800000006ff */
[----:B------:R-:W0:Y:S02]  /*3d80*/  SYNCS.PHASECHK.TRANS64.TRYWAIT P1, [UR38+0x38800], R0 ;  /* 0x03880000ff0075a7 */ /* 0x000e240008020166 */
[----:B0-----:R-:W-:Y:S05]  /*3d90*/  @!P1 BRA `(.L_x_1924) ;  /* 0x0000014c006c9947 */ /* 0x001fea0003800000 */
.L_x_2086:
[----:B------:R-:W-:Y:S05]  /*3da0*/  @!P0 BRA `(.L_x_1925) ;  /* 0x0000000000048947 */ /* 0x000fea0003800000 */
[----:B------:R-:W-:Y:S01]  /*3db0*/  BPT.TRAP 0x1 ;  /* 0x000000040000795c */ /* 0x000fe20000300000 */
.L_x_1925:
[----:B------:R-:W-:Y:S01]  /*3dc0*/  IMAD.U32 R8, RZ, RZ, UR36 ;  /* 0x00000024ff087e24 */ /* 0x000fe2000f8e00ff */
[----:B0-----:R-:W-:-:S04]  /*3dd0*/  SHF.L.U32 R3, R2, 0x1f, RZ ;  /* 0x0000001f02037819 */ /* 0x001fc800000006ff */
[----:B------:R-:W-:-:S04]  /*3de0*/  LEA R8, R8, UR38, 0x3 ;  /* 0x0000002608087c11 */ /* 0x000fc8000f8e18ff */
[----:B------:R0:W1:Y:S01]  /*3df0*/  SYNCS.PHASECHK.TRANS64.TRYWAIT P1, [R8+URZ+0x38830], R3 ;  /* 0x03883003080075a7 */ /* 0x000062000802017f */
[----:B------:R-:W-:Y:S05]  /*3e00*/  @!P0 BRA `(.L_x_1926) ;  /* 0x0000000000048947 */ /* 0x000fea0003800000 */
[----:B------:R-:W-:Y:S01]  /*3e10*/  BPT.TRAP 0x1 ;  /* 0x000000040000795c */ /* 0x000fe20000300000 */
.L_x_1926:
[----:B-1----:R-:W-:Y:S05]  /*3e20*/  @P1 BRA `(.L_x_1927) ;  /* 0x0000000000081947 */ /* 0x002fea0003800000 */
[----:B------:R-:W1:Y:S02]  /*3e30*/  SYNCS.PHASECHK.TRANS64.TRYWAIT P1, [R8+URZ+0x38830], R3 ;  /* 0x03883003080075a7 */ /* 0x000e64000802017f */
[----:B-1----:R-:W-:Y:S05]  /*3e40*/  @!P1 BRA `(.L_x_1928) ;  /* 0x0000014c00589947 */ /* 0x002fea0003800000 */
.L_x_1927:
[----:B------:R-:W-:-:S04]  /*3e50*/  UIADD3 UR4, UR38, 0x22400, URZ ;  /* 0x0002240026047890 */ /* 0x000fc8000fffe03f */
[----:B------:R-:W-:-:S04]  /*3e60*/  USHF.R.U32.HI UR4, URZ, 0x4, UR4 ;  /* 0x000000043f047899 */ /* 0x000fc80008011604 */
[----:B------:R-:W-:-:S06]  /*3e70*/  ULOP3.LUT UR4, UR4, 0x3fff, URZ, 0xc0, !UPT ;  /* 0x00003fff04047892 */ /* 0x000fcc000f8ec03f */
[----:B------:R-:W-:Y:S01]  /*3e80*/  IMAD.U32 R4, RZ, RZ, UR4 ;  /* 0x00000004ff047e24 */ /* 0x000fe2000f8e00ff */
        /* <DEDUP_REMOVED lines=34> */
[----:B------:R-:W2:Y:S02]  /*40b0*/  SYNCS.PHASECHK.TRANS64.TRYWAIT P1, [UR38+0x38810], R0 ;  /* 0x03881000ff0075a7 */ /* 0x000ea40008020166 */
[----:B--2---:R-:W-:Y:S05]  /*40c0*/  @!P1 BRA `(.L_x_1929) ;  /* 0x0000014800cc9947 */ /* 0x004fea0003800000 */
.L_x_2087:
[----:B------:R-:W-:Y:S05]  /*40d0*/  @!P0 BRA `(.L_x_1930) ;  /* 0x0000000000048947 */ /* 0x000fea0003800000 */
[----:B------:R-:W-:Y:S01]  /*40e0*/  BPT.TRAP 0x1 ;  /* 0x000000040000795c */ /* 0x000fe20000300000 */
.L_x_1930:
[----:B------:R3:W4:Y:S01]  /*40f0*/  SYNCS.PHASECHK.TRANS64.TRYWAIT P1, [R8+URZ+0x38850], R3 ;  /* 0x03885003080075a7 */ /* 0x000722000802017f */
[----:B------:R-:W-:Y:S05]  /*4100*/  @!P0 BRA `(.L_x_1931) ;  /* 0x0000000000048947 */ /* 0x000fea0003800000 */
[----:B------:R-:W-:Y:S01]  /*4110*/  BPT.TRAP 0x1 ;  /* 0x000000040000795c */ /* 0x000fe20000300000 */
.L_x_1931:
[----:B----4-:R-:W-:Y:S05]  /*4120*/  @P1 BRA `(.L_x_1932) ;  /* 0x0000000000081947 */ /* 0x010fea0003800000 */
[----:B------:R-:W4:Y:S02]  /*4130*/  SYNCS.PHASECHK.TRANS64.TRYWAIT P1, [R8+URZ+0x38850], R3 ;  /* 0x03885003080075a7 */ /* 0x000f24000802017f */
[----:B----4-:R-:W-:Y:S05]  /*4140*/  @!P1 BRA `(.L_x_1933) ;  /* 0x0000014800c49947 */ /* 0x010fea0003800000 */
.L_x_1932:
[----:B------:R-:W-:Y:S01]  /*4150*/  UIADD3 UR4, UR38, 0x400, URZ ;  /* 0x0000040026047890 */ /* 0x000fe2000fffe03f */
[----:B------:R-:W-:Y:S01]  /*4160*/  WARPGROUP.ARRIVE ;  /* 0x00000000000079c5 */ /* 0x000fe20000000000 */
[----:B------:R-:W-:-:S05]  /*4170*/  UIADD3 UR5, UR38, 0x26400, URZ ;  /* 0x0002640026057890 */ /* 0x000fca000fffe03f */
[----:B--2---:R-:W2:Y:S01]  /*4180*/  S2R R0, SR_TID.X ;  /* 0x0000000000007919 */ /* 0x004ea20000002100 */
        /* <DEDUP_REMOVED lines=10> */
[----:B------:R-:W-:Y:S01]  /*4230*/  UMOV UR24, UR6 ;  /* 0x0000000600187c82 */ /* 0x000fe20008000000 */
[----:B------:R-:W-:-:S03]  /*4240*/  UIADD3 UR30, UR26, 0x2, URZ ;  /* 0x000000021a1e7890 */ /* 0x000fc6000fffe03f */
[----:B------:R-:W-:Y:S01]  /*4250*/  HGMMA.64x64x16.F32.BF16 R24, gdesc[UR24], R24, gsb0 ;  /* 0x00e00000181879f0 */ /* 0x000fe20008001818 */
[----:B------:R-:W-:Y:S01]  /*4260*/  UMOV UR29, 0x40000040 ;  /* 0x40000040001d7882 */ /* 0x000fe20000000000 */
[----:B------:R-:W-:Y:S01]  /*4270*/  UMOV UR31, 0x40000040 ;  /* 0x40000040001f7882 */ /* 0x000fe20000000000 */
[----:B------:R-:W-:Y:S02]  /*4280*/  UIADD3 UR11, UR6, 0x800, URZ ;  /* 0x00000800060b7890 */ /* 0x000fe4000fffe03f */
[----:B------:R-:W-:Y:S01]  /*4290*/  UIADD3 UR14, UR26, 0x800, URZ ;  /* 0x000008001a0e7890 */ /* 0x000fe2000fffe03f */
[----:B--2---:R-:W-:-:S06]  /*42a0*/  SHF.R.U32.HI R0, RZ, 0x7, R0 ;  /* 0x00000007ff007819 */ /* 0x004fcc0000011600 */
[----:B------:R-:W2:Y:S02]  /*42b0*/  SHFL.IDX PT, R0, R0, RZ, 0x1f ;  /* 0x00001fff00007589 */ /* 0x000ea400000e0000 */
[----:B--2---:R-:W-:-:S13]  /*42c0*/  R2UR UR5, R0 ;  /* 0x00000000000572ca */ /* 0x004fda00000e0000 */
        /* <DEDUP_REMOVED lines=251> */
.L_x_1934:
[----:B------:R-:W-:Y:S01]  /*5280*/  ISETP.NE.AND P2, PT, R225, 0x1, PT ;  /* 0x00000001e100780c */ /* 0x000fe20003f45270 */
[----:B------:R-:W-:Y:S01]  /*5290*/  IMAD.IADD R0, R190, 0x1, R23 ;  /* 0x00000001be007824 */ /* 0x000fe200078e0217 */
[----:B------:R-:W-:Y:S01]  /*52a0*/  R2UR UR5, R8 ;  /* 0x00000000080572ca */ /* 0x000fe200000e0000 */
[----:B------:R-:W-:Y:S01]  /*52b0*/  ULDC UR15, c[0x0][0x2f0] ;  /* 0x0000bc00000f7ab9 */ /* 0x000fe20000000800 */
[----:B------:R-:W-:Y:S01]  /*52c0*/  LOP3.LUT P1, RZ, R16, 0x1, RZ, 0xc0, !PT ;  /* 0x0000000110ff7812 */ /* 0x000fe2000782c0ff */
[----:B------:R-:W-:Y:S01]  /*52d0*/  ULDC UR18, c[0x0][0xad4] ;  /* 0x0002b50000127ab9 */ /* 0x000fe20000000800 */
[----:B------:R-:W-:Y:S01]  /*52e0*/  LEA R12, R168, 0xffffffc0, 0x6 ;  /* 0xffffffc0a80c7811 */ /* 0x000fe200078e30ff */
[----:B------:R-:W-:-:S06]  /*52f0*/  ULDC UR7, c[0x0][0xad8] ;  /* 0x0002b60000077ab9 */ /* 0x000fcc0000000800 */
[----:B01-34-:R-:W0:Y:S02]  /*5300*/  @P2 LDC R3, c[0x0][0x44c] ;  /* 0x00011300ff032b82 */ /* 0x01be240000000800 */
[----:B------:R-:W-:-:S04]  /*5310*/  UIADD3 UR5, UR5, 0x38840, URZ ;  /* 0x0003884005057890 */ /* 0x000fc8000fffe03f */
[----:B------:R-:W-:Y:S02]  /*5320*/  UPRMT UR5, UR39, 0x654, UR5 ;  /* 0x0000065427057896 */ /* 0x000fe40008000005 */
[----:B------:R-:W1:Y:S07]  /*5330*/  @P2 LDC R6, c[0x0][0x450] ;  /* 0x00011400ff062b82 */ /* 0x000e6e0000000800 */
[----:B------:R-:W-:Y:S01]  /*5340*/  SYNCS.ARRIVE.TRANS64.RED.A1T0 RZ, [UR5], RZ ;  /* 0x000000ffffff79a7 */ /* 0x000fe20008100405 */
[----:B------:R-:W-:Y:S01]  /*5350*/  ULDC UR5, c[0x0][0x288] ;  /* 0x0000a20000057ab9 */ /* 0x000fe20000000800 */
[----:B0-----:R-:W-:-:S05]  /*5360*/  @P2 IMAD.HI.U32 R3, R0, R3, RZ ;  /* 0x0000000300032227 */ /* 0x001fca00078e00ff */
[----:B-1----:R-:W-:Y:S01]  /*5370*/  @P2 SHF.R.U32.HI R0, RZ, R6, R3 ;  /* 0x00000006ff002219 */ /* 0x002fe20000011603 */
[----:B------:R-:W-:Y:S02]  /*5380*/  IMAD.MOV.U32 R3, RZ, RZ, -0x40 ;  /* 0xffffffc0ff037424 */ /* 0x000fe400078e00ff */
[----:B------:R-:W-:Y:S01]  /*5390*/  IMAD.U32 R6, RZ, RZ, UR5 ;  /* 0x00000005ff067e24 */ /* 0x000fe2000f8e00ff */
[----:B------:R-:W-:Y:S01]  /*53a0*/  ULOP3.LUT UR5, URZ, UR18, URZ, 0x33, !UPT ;  /* 0x000000123f057292 */ /* 0x000fe2000f8e333f */
[----:B------:R-:W0:Y:S01]  /*53b0*/  SHFL.IDX PT, R20, R0, RZ, 0x1c1f ;  /* 0x001c1fff00147589 */ /* 0x000e2200000e0000 */
[----:B------:R-:W-:Y:S02]  /*53c0*/  IMAD R10, R168, R3, 0x41 ;  /* 0x00000041a80a7424 */ /* 0x000fe400078e0203 */
[C---:B------:R-:W-:Y:S02]  /*53d0*/  IMAD R3, R17.reuse, UR15, -R12 ;  /* 0x0000000f11037c24 */ /* 0x040fe4000f8e0a0c */
[----:B------:R-:W-:-:S02]  /*53e0*/  IMAD R5, R17, UR15, R10 ;  /* 0x0000000f11057c24 */ /* 0x000fc4000f8e020a */
[--C-:B------:R-:W-:Y:S02]  /*53f0*/  IMAD.IADD R9, R3, 0x1, -R18.reuse ;  /* 0x0000000103097824 */ /* 0x100fe400078e0a12 */
[----:B------:R-:W-:Y:S01]  /*5400*/  VIADD R13, R10, 0xffffffff ;  /* 0xffffffff0a0d7836 */ /* 0x000fe20000000000 */
[----:B------:R-:W-:-:S05]  /*5410*/  IADD3 R5, R5, -R6, -R18 ;  /* 0x8000000605057210 */ /* 0x000fca0007ffe812 */
[C---:B------:R-:W-:Y:S02]  /*5420*/  VIADD R14, R5.reuse, UR7 ;  /* 0x00000007050e7c36 */ /* 0x040fe40008000000 */
[----:B------:R-:W-:-:S03]  /*5430*/  VIADD R11, R5, UR5 ;  /* 0x00000005050b7c36 */ /* 0x000fc60008000000 */
[----:B0-----:R-:W-:Y:S01]  /*5440*/  VIADDMNMX R3, R20, R14, R9, PT ;  /* 0x0000000e14037246 */ /* 0x001fe20003800109 */
[----:B------:R-:W-:Y:S01]  /*5450*/  IMAD.IADD R5, R11, 0x1, R20 ;  /* 0x000000010b057824 */ /* 0x000fe200078e0214 */
[----:B------:R-:W-:Y:S06]  /*5460*/  @!P1 BRA `(.L_x_1935) ;  /* 0x0000000000649947 */ /* 0x000fec0003800000 */
        /* <DEDUP_REMOVED lines=14> */
.L_x_1937:
[----:B------:R-:W-:Y:S02]  /*5550*/  ULDC UR5, c[0x0][0xadc] ;  /* 0x0002b70000057ab9 */ /* 0x000fe40000000800 */
[----:B------:R-:W-:-:S05]  /*5560*/  IMAD.U32 R15, RZ, RZ, UR5 ;  /* 0x00000005ff0f7e24 */ /* 0x000fca000f8e00ff */
[----:B------:R-:W-:-:S13]  /*5570*/  ISETP.NE.AND P1, PT, R15, 0x1, PT ;  /* 0x000000010f00780c */ /* 0x000fda0003f25270 */
[----:B------:R-:W0:Y:S02]  /*5580*/  @P1 LDC.64 R20, c[0x0][0xae0] ;  /* 0x0002b800ff141b82 */ /* 0x000e240000000a00 */
[----:B0-----:R-:W-:-:S05]  /*5590*/  @P1 IMAD.HI.U32 R10, R7, R20, RZ ;  /* 0x00000014070a1227 */ /* 0x001fca00078e00ff */
[----:B------:R-:W-:-:S07]  /*55a0*/  @P1 SHF.R.U32.HI R7, RZ, R21, R10 ;  /* 0x00000015ff071219 */ /* 0x000fce000001160a */
.L_x_1938:
[----:B------:R-:W-:Y:S05]  /*55b0*/  BSYNC B0 ;  /* 0x0000000000007941 */ /* 0x000fea0003800000 */
.L_x_1936:
[----:B------:R-:W-:-:S04]  /*55c0*/  IMAD R7, R7, R15, -R12 ;  /* 0x0000000f07077224 */ /* 0x000fc800078e0a0c */
[----:B------:R-:W-:-:S05]  /*55d0*/  IMAD.IADD R10, R7, 0x1, -R18 ;  /* 0x00000001070a7824 */ /* 0x000fca00078e0a12 */
[----:B------:R-:W-:Y:S02]  /*55e0*/  VIADDMNMX R3, R10, R15, R3, PT ;  /* 0x0000000f0a037246 */ /* 0x000fe40003800103 */
[----:B------:R-:W-:-:S07]  /*55f0*/  VIMNMX R5, R5, R10, !PT ;  /* 0x0000000a05057248 */ /* 0x000fce0007fe0100 */
.L_x_1935:
[C---:B------:R-:W-:Y:S01]  /*5600*/  ISETP.GE.AND P2, PT, R13.reuse, 0x9, PT ;  /* 0x000000090d00780c */ /* 0x040fe20003f46270 */
[----:B------:R-:W0:Y:S01]  /*5610*/  SHFL.IDX PT, R0, R0, 0x1, 0x1c1f ;  /* 0x003c1f0000007f89 */ /* 0x000e2200000e0000 */
[----:B------:R-:W-:Y:S02]  /*5620*/  ISETP.GE.AND P1, PT, R13, 0x2, PT ;  /* 0x000000020d00780c */ /* 0x000fe40003f26270 */
[C---:B------:R-:W-:Y:S02]  /*5630*/  ISETP.GT.AND P3, PT, R5.reuse, 0x8, !P2 ;  /* 0x000000080500780c */ /* 0x040fe40005764270 */
[----:B------:R-:W-:Y:S02]  /*5640*/  ISETP.GT.AND P4, PT, R5, 0x1, !P1 ;  /* 0x000000010500780c */ /* 0x000fe40004f84270 */
[----:B------:R-:W-:Y:S02]  /*5650*/  ISETP.LT.OR P3, PT, R3, 0x9, P3 ;  /* 0x000000090300780c */ /* 0x000fe40001f61670 */
[----:B------:R-:W-:-:S02]  /*5660*/  ISETP.GE.AND P5, PT, R13, 0xa, PT ;  /* 0x0000000a0d00780c */ /* 0x000fc40003fa6270 */
[----:B------:R-:W-:Y:S02]  /*5670*/  FSEL R28, R28, -INF , !P3 ;  /* 0xff8000001c1c7808 */ /* 0x000fe40005800000 */
[----:B------:R-:W-:Y:S02]  /*5680*/  ISETP.LT.OR P4, PT, R3, 0x2, P4 ;  /* 0x000000020300780c */ /* 0x000fe40002781670 */
[----:B------:R-:W-:Y:S02]  /*5690*/  ISETP.GT.AND P3, PT, R5, 0x9, !P5 ;  /* 0x000000090500780c */ /* 0x000fe40006f64270 */
[----:B------:R-:W-:Y:S02]  /*56a0*/  FSEL R20, R25, -INF , !P4 ;  /* 0xff80000019147808 */ /* 0x000fe40006000000 */
[----:B------:R-:W-:Y:S02]  /*56b0*/  ISETP.LT.OR P3, PT, R3, 0xa, P3 ;  /* 0x0000000a0300780c */ /* 0x000fe40001f61670 */
[----:B------:R-:W-:-:S02]  /*56c0*/  ISETP.GE.AND P4, PT, R13, 0x11, PT ;  /* 0x000000110d00780c */ /* 0x000fc40003f86270 */
[----:B------:R-:W-:Y:S01]  /*56d0*/  FSEL R56, R29, -INF , !P3 ;  /* 0xff8000001d387808 */ /* 0x000fe20005800000 */
[----:B0-----:R-:W-:Y:S01]  /*56e0*/  IMAD.IADD R7, R11, 0x1, R0 ;  /* 0x000000010b077824 */ /* 0x001fe200078e0200 */
        /* <DEDUP_REMOVED lines=23> */
[----:B------:R-:W-:Y:S02]  /*5860*/  ISETP.GE.AND P4, PT, R13, 0x22, PT ;  /* 0x000000220d00780c */ /* 0x000fe40003f86270 */
        /* <DEDUP_REMOVED lines=26> */
[----:B------:R-:W-:Y:S02]  /*5a10*/  ISETP.GE.AND P3, PT, R13, 0x39, PT ;  /* 0x000000390d00780c */ /* 0x000fe40003f66270 */
[----:B------:R-:W-:Y:S02]  /*5a20*/  P2R R15, PR, RZ, 0x20 ;  /* 0x00000020ff0f7803 */ /* 0x000fe40000000000 */
[----:B------:R-:W-:-:S02]  /*5a30*/  ISETP.GT.AND P4, PT, R5, 0x38, !P3 ;  /* 0x000000380500780c */ /* 0x000fc40005f84270 */
[----:B------:R-:W-:Y:S02]  /*5a40*/  ISETP.GE.AND P5, PT, R13, 0x3a, PT ;  /* 0x0000003a0d00780c */ /* 0x000fe40003fa6270 */
[----:B------:R-:W-:-:S04]  /*5a50*/  ISETP.LT.OR P4, PT, R3, 0x39, P4 ;  /* 0x000000390300780c */ /* 0x000fc80002781670 */
[----:B------:R-:W-:Y:S02]  /*5a60*/  FSEL R52, R52, -INF , !P4 ;  /* 0xff80000034347808 */ /* 0x000fe40006000000 */
[----:B------:R-:W-:-:S04]  /*5a70*/  ISETP.GT.AND P4, PT, R5, RZ, !P6 ;  /* 0x000000ff0500720c */ /* 0x000fc80007784270 */
[----:B------:R-:W-:-:S04]  /*5a80*/  ISETP.LT.OR P4, PT, R3, 0x1, P4 ;  /* 0x000000010300780c */ /* 0x000fc80002781670 */
[----:B------:R-:W-:Y:S02]  /*5a90*/  FSEL R24, R24, -INF , !P4 ;  /* 0xff80000018187808 */ /* 0x000fe40006000000 */
[----:B------:R-:W-:-:S04]  /*5aa0*/  ISETP.GT.AND P4, PT, R5, 0x39, !P5 ;  /* 0x000000390500780c */ /* 0x000fc80006f84270 */
[----:B------:R-:W-:Y:S02]  /*5ab0*/  ISETP.LT.OR P4, PT, R3, 0x3a, P4 ;  /* 0x0000003a0300780c */ /* 0x000fe40002781670 */
[----:B------:R-:W-:Y:S02]  /*5ac0*/  VIADDMNMX R3, R0, R14, R9, PT ;  /* 0x0000000e00037246 */ /* 0x000fe40003800109 */
[----:B------:R-:W-:Y:S02]  /*5ad0*/  FSEL R174, R53, -INF , !P4 ;  /* 0xff80000035ae7808 */ /* 0x000fe40006000000 */
[----:B------:R-:W-:-:S13]  /*5ae0*/  LOP3.LUT P4, RZ, R16, 0x1, RZ, 0xc0, !PT ;  /* 0x0000000110ff7812 */ /* 0x000fda000788c0ff */
[----:B------:R-:W-:Y:S05]  /*5af0*/  @!P4 BRA `(.L_x_1939) ;  /* 0x000000000064c947 */ /* 0x000fea0003800000 */
        /* <DEDUP_REMOVED lines=14> */
.L_x_1941:
[----:B------:R-:W-:Y:S02]  /*5be0*/  ULDC UR5, c[0x0][0xadc] ;  /* 0x0002b70000057ab9 */ /* 0x000fe40000000800 */
[----:B------:R-:W-:-:S05]  /*5bf0*/  IMAD.U32 R9, RZ, RZ, UR5 ;  /* 0x00000005ff097e24 */ /* 0x000fca000f8e00ff */
[----:B------:R-:W-:-:S13]  /*5c00*/  ISETP.NE.AND P4, PT, R9, 0x1, PT ;  /* 0x000000010900780c */ /* 0x000fda0003f85270 */
[----:B------:R-:W0:Y:S02]  /*5c10*/  @P4 LDC.64 R10, c[0x0][0xae0] ;  /* 0x0002b800ff0a4b82 */ /* 0x000e240000000a00 */
[----:B0-----:R-:W-:-:S05]  /*5c20*/  @P4 IMAD.HI.U32 R0, R5, R10, RZ ;  /* 0x0000000a05004227 */ /* 0x001fca00078e00ff */
[----:B------:R-:W-:-:S07]  /*5c30*/  @P4 SHF.R.U32.HI R5, RZ, R11, R0 ;  /* 0x0000000bff054219 */ /* 0x000fce0000011600 */
.L_x_1942:
[----:B------:R-:W-:Y:S05]  /*5c40*/  BSYNC B0 ;  /* 0x0000000000007941 */ /* 0x000fea0003800000 */
.L_x_1940:
[----:B------:R-:W-:-:S04]  /*5c50*/  IMAD R5, R5, R9, -R12 ;  /* 0x0000000905057224 */ /* 0x000fc800078e0a0c */
[----:B------:R-:W-:-:S05]  /*5c60*/  IMAD.IADD R0, R5, 0x1, -R18 ;  /* 0x0000000105007824 */ /* 0x000fca00078e0a12 */
[----:B------:R-:W-:Y:S02]  /*5c70*/  VIADDMNMX R3, R0, R9, R3, PT ;  /* 0x0000000900037246 */ /* 0x000fe40003800103 */
[----:B------:R-:W-:-:S07]  /*5c80*/  VIMNMX R7, R7, R0, !PT ;  /* 0x0000000007077248 */ /* 0x000fce0007fe0100 */
.L_x_1939:
[----:B------:R-:W-:Y:S01]  /*5c90*/  FMNMX.FTZ R0, R24, R20, !PT ;  /* 0x0000001418007209 */ /* 0x000fe20007810000 */
[----:B------:R-:W-:Y:S01]  /*5ca0*/  ULDC UR11, c[0x0][0xa80] ;  /* 0x0002a000000b7ab9 */ /* 0x000fe20000000800 */
[----:B------:R-:W-:Y:S01]  /*5cb0*/  ISETP.GT.AND P1, PT, R7, 0x1, !P1 ;  /* 0x000000010700780c */ /* 0x000fe20004f24270 */
[----:B------:R-:W-:Y:S01]  /*5cc0*/  ULEA UR10, UR36, UR37, 0xc ;  /* 0x00000025240a7291 */ /* 0x000fe2000f8e603f */
[----:B------:R-:W-:Y:S01]  /*5cd0*/  FMNMX.FTZ R0, R28, R0, !PT ;  /* 0x000000001c007209 */ /* 0x000fe20007810000 */
[----:B------:R-:W-:Y:S01]  /*5ce0*/  UMOV UR23, 0x40000040 ;  /* 0x4000004000177882 */ /* 0x000fe20000000000 */
[----:B------:R-:W-:Y:S01]  /*5cf0*/  ISETP.LT.OR P1, PT, R3, 0x2, P1 ;  /* 0x000000020300780c */ /* 0x000fe20000f21670 */
[----:B------:R-:W-:Y:S01]  /*5d00*/  UIADD3 UR14, UR10, 0x80, URZ ;  /* 0x000000800a0e7890 */ /* 0x000fe2000fffe03f */
[----:B------:R-:W-:Y:S02]  /*5d10*/  FMNMX.FTZ R0, R56, R0, !PT ;  /* 0x0000000038007209 */ /* 0x000fe40007810000 */
[----:B------:R-:W-:Y:S01]  /*5d20*/  FSEL R27, R27, -INF , !P1 ;  /* 0xff8000001b1b7808 */ /* 0x000fe20004800000 */
[----:B------:R-:W-:Y:S01]  /*5d30*/  UMOV UR22, UR10 ;  /* 0x0000000a00167c82 */ /* 0x000fe20008000000 */
[----:B------:R-:W-:Y:S01]  /*5d40*/  BAR.SYNC.DEFER_BLOCKING 0xf, 0x100 ;  /* 0x03c4000000007b1d */ /* 0x000fe20000010000 */
        /* <DEDUP_REMOVED lines=14> */
[----:B------:R-:W-:Y:S02]  /*5e30*/  FMNMX.FTZ R0, R44, R0, !PT ;  /* 0x000000002c007209 */ /* 0x000fe40007810000 */
[----:B------:R-:W-:Y:S02]  /*5e40*/  ISETP.NE.AND P1, PT, R25, RZ, PT ;  /* 0x000000ff1900720c */ /* 0x000fe40003f25270 */
[----:B------:R-:W-:Y:S02]  /*5e50*/  FMNMX.FTZ R0, R170, R0, !PT ;  /* 0x00000000aa007209 */ /* 0x000fe40007810000 */
[----:B------:R-:W-:Y:S02]  /*5e60*/  ISETP.GT.AND P1, PT, R7, 0x11, !P1 ;  /* 0x000000110700780c */ /* 0x000fe40004f24270 */
[----:B------:R-:W-:-:S02]  /*5e70*/  FMNMX.FTZ R0, R48, R0, !PT ;  /* 0x0000000030007209 */ /* 0x000fc40007810000 */
[----:B------:R-:W-:Y:S02]  /*5e80*/  ISETP.LT.OR P1, PT, R3, 0x12, P1 ;  /* 0x000000120300780c */ /* 0x000fe40000f21670 */
[----:B------:R-:W-:Y:S02]  /*5e90*/  FMNMX.FTZ R0, R172, R0, !PT ;  /* 0x00000000ac007209 */ /* 0x000fe40007810000 */
[----:B------:R-:W-:Y:S02]  /*5ea0*/  FSEL R35, R35, -INF , !P1 ;  /* 0xff80000023237808 */ /* 0x000fe40004800000 */
[----:B------:R-:W-:Y:S02]  /*5eb0*/  ISETP.NE.AND P1, PT, R29, RZ, PT ;  /* 0x000000ff1d00720c */ /* 0x000fe40003f25270 */
[----:B------:R-:W-:Y:S02]  /*5ec0*/  FMNMX.FTZ R0, R52, R0, !PT ;  /* 0x0000000034007209 */ /* 0x000fe40007810000 */
[----:B------:R-:W-:-:S02]  /*5ed0*/  ISETP.GT.AND P1, PT, R7, 0x18, !P1 ;  /* 0x000000180700780c */ /* 0x000fc40004f24270 */
[----:B------:R-:W-:Y:S02]  /*5ee0*/  FMNMX.FTZ R10, R174, R0, !PT ;  /* 0x00000000ae0a7209 */ /* 0x000fe40007810000 */
[----:B------:R-:W-:Y:S02]  /*5ef0*/  ISETP.LT.OR P1, PT, R3, 0x19, P1 ;  /* 0x000000190300780c */ /* 0x000fe40000f21670 */
[----:B------:R-:W-:Y:S01]  /*5f00*/  ISETP.GT.AND P2, PT, R7, 0x8, !P2 ;  /* 0x000000080700780c */ /* 0x000fe20005744270 */
[----:B------:R-:W0:Y:S01]  /*5f10*/  SHFL.BFLY PT, R5, R10, 0x2, 0x1f ;  /* 0x0c401f000a057f89 */ /* 0x000e2200000e0000 */
[----:B------:R-:W-:Y:S02]  /*5f20*/  FSEL R38, R38, -INF , !P1 ;  /* 0xff80000026267808 */ /* 0x000fe40004800000 */
[----:B------:R-:W-:Y:S02]  /*5f30*/  ISETP.NE.AND P1, PT, R33, RZ, PT ;  /* 0x000000ff2100720c */ /* 0x000fe40003f25270 */
[----:B------:R-:W-:-:S02]  /*5f40*/  ISETP.LT.OR P2, PT, R3, 0x9, P2 ;  /* 0x000000090300780c */ /* 0x000fc40001741670 */
[----:B------:R-:W-:Y:S02]  /*5f50*/  ISETP.GT.AND P1, PT, R7, 0x19, !P1 ;  /* 0x000000190700780c */ /* 0x000fe40004f24270 */
[----:B------:R-:W-:Y:S02]  /*5f60*/  FSEL R30, R30, -INF , !P2 ;  /* 0xff8000001e1e7808 */ /* 0x000fe40005000000 */
[----:B------:R-:W-:Y:S02]  /*5f70*/  ISETP.LT.OR P1, PT, R3, 0x1a, P1 ;  /* 0x0000001a0300780c */ /* 0x000fe40000f21670 */
[----:B------:R-:W-:Y:S02]  /*5f80*/  ISETP.NE.AND P2, PT, R41, RZ, PT ;  /* 0x000000ff2900720c */ /* 0x000fe40003f45270 */
[----:B------:R-:W-:Y:S02]  /*5f90*/  FSEL R39, R39, -INF , !P1 ;  /* 0xff80000027277808 */ /* 0x000fe40004800000 */
[----:B------:R-:W-:-:S02]  /*5fa0*/  ISETP.NE.AND P1, PT, R37, RZ, PT ;  /* 0x000000ff2500720c */ /* 0x000fc40003f25270 */
[----:B------:R-:W-:Y:S02]  /*5fb0*/  ISETP.NE.AND P4, PT, R59, RZ, PT ;  /* 0x000000ff3b00720c */ /* 0x000fe40003f85270 */
[C---:B------:R-:W-:Y:S02]  /*5fc0*/  ISETP.GT.AND P1, PT, R7.reuse, 0x20, !P1 ;  /* 0x000000200700780c */ /* 0x040fe40004f24270 */
[----:B------:R-:W-:Y:S02]  /*5fd0*/  ISETP.GT.AND P6, PT, R7, RZ, !P6 ;  /* 0x000000ff0700720c */ /* 0x000fe400077c4270 */
[----:B------:R-:W-:Y:S02]  /*5fe0*/  ISETP.LT.OR P1, PT, R3, 0x21, P1 ;  /* 0x000000210300780c */ /* 0x000fe40000f21670 */
[----:B0-----:R-:W-:Y:S02]  /*5ff0*/  FMNMX.FTZ R11, R10, R5, !PT ;  /* 0x000000050a0b7209 */ /* 0x001fe40007810000 */
[----:B------:R-:W-:-:S02]  /*6000*/  FSEL R42, R42, -INF , !P1 ;  /* 0xff8000002a2a7808 */ /* 0x000fc40004800000 */
[----:B------:R-:W-:Y:S01]  /*6010*/  ISETP.NE.AND P1, PT, R57, RZ, PT ;  /* 0x000000ff3900720c */ /* 0x000fe20003f25270 */
[----:B------:R-:W0:Y:S01]  /*6020*/  SHFL.BFLY PT, R0, R11, 0x1, 0x1f ;  /* 0x0c201f000b007f89 */ /* 0x000e2200000e0000 */
[----:B------:R-:W-:Y:S02]  /*6030*/  ISETP.LT.OR P6, PT, R3, 0x1, P6 ;  /* 0x000000010300780c */ /* 0x000fe400037c1670 */
[----:B------:R-:W-:Y:S02]  /*6040*/  ISETP.GT.AND P1, PT, R7, 0x21, !P1 ;  /* 0x000000210700780c */ /* 0x000fe40004f24270 */
[----:B------:R-:W-:Y:S02]  /*6050*/  FSEL R26, R26, -INF , !P6 ;  /* 0xff8000001a1a7808 */ /* 0x000fe40007000000 */
[----:B------:R-:W-:Y:S02]  /*6060*/  ISETP.LT.OR P1, PT, R3, 0x22, P1 ;  /* 0x000000220300780c */ /* 0x000fe40000f21670 */
[----:B------:R-:W-:-:S02]  /*6070*/  FMNMX.FTZ R9, R26, R27, !PT ;  /* 0x0000001b1a097209 */ /* 0x000fc40007810000 */
[----:B------:R-:W-:Y:S02]  /*6080*/  FSEL R43, R43, -INF , !P1 ;  /* 0xff8000002b2b7808 */ /* 0x000fe40004800000 */
[----:B------:R-:W-:Y:S02]  /*6090*/  ISETP.GT.AND P1, PT, R7, 0x28, !P2 ;  /* 0x000000280700780c */ /* 0x000fe40005724270 */
[----:B------:R-:W-:Y:S02]  /*60a0*/  ISETP.NE.AND P2, PT, R45, RZ, PT ;  /* 0x000000ff2d00720c */ /* 0x000fe40003f45270 */
[----:B------:R-:W-:Y:S02]  /*60b0*/  ISETP.LT.OR P1, PT, R3, 0x29, P1 ;  /* 0x000000290300780c */ /* 0x000fe40000f21670 */
[----:B------:R-:W-:Y:S02]  /*60c0*/  ISETP.GT.AND P3, PT, R7, 0x38, !P3 ;  /* 0x000000380700780c */ /* 0x000fe40005f64270 */
[----:B------:R-:W-:-:S02]  /*60d0*/  FSEL R46, R46, -INF , !P1 ;  /* 0xff8000002e2e7808 */ /* 0x000fc40004800000 */
[----:B------:R-:W-:Y:S02]  /*60e0*/  ISETP.GT.AND P1, PT, R7, 0x29, !P4 ;  /* 0x000000290700780c */ /* 0x000fe40006724270 */
[----:B0-----:R-:W-:Y:S02]  /*60f0*/  FMNMX.FTZ R5, R11, R0, !PT ;  /* 0x000000000b057209 */ /* 0x001fe40007810000 */
[----:B------:R-:W-:Y:S02]  /*6100*/  ISETP.LT.OR P1, PT, R3, 0x2a, P1 ;  /* 0x0000002a0300780c */ /* 0x000fe40000f21670 */
[----:B------:R-:W-:Y:S01]  /*6110*/  ISETP.NE.AND P4, PT, R61, RZ, PT ;  /* 0x000000ff3d00720c */ /* 0x000fe20003f85270 */
[----:B------:R-:W-:Y:S01]  /*6120*/  FMUL.FTZ R0, R5, UR11 ;  /* 0x0000000b05007c20 */ /* 0x000fe20008410000 */
[----:B------:R-:W-:Y:S02]  /*6130*/  FSEL R47, R47, -INF , !P1 ;  /* 0xff8000002f2f7808 */ /* 0x000fe40004800000 */
[----:B------:R-:W-:-:S02]  /*6140*/  FSETP.NEU.FTZ.AND P1, PT, R5, -INF , PT ;  /* 0xff8000000500780b */ /* 0x000fc40003f3d000 */
[C---:B------:R-:W-:Y:S02]  /*6150*/  ISETP.GT.AND P5, PT, R7.reuse, 0x39, !P5 ;  /* 0x000000390700780c */ /* 0x040fe40006fa4270 */
[----:B------:R-:W-:Y:S02]  /*6160*/  FSEL R25, R0, RZ, P1 ;  /* 0x000000ff00197208 */ /* 0x000fe40000800000 */
[----:B------:R-:W-:Y:S02]  /*6170*/  FMNMX.FTZ R0, R30, R9, !PT ;  /* 0x000000091e007209 */ /* 0x000fe40007810000 */
[----:B------:R-:W-:Y:S01]  /*6180*/  ISETP.GT.AND P1, PT, R7, 0x30, !P2 ;  /* 0x000000300700780c */ /* 0x000fe20005724270 */
[--C-:B------:R-:W-:Y:S01]  /*6190*/  FFMA.FTZ R11, R20, UR11, -R25.reuse ;  /* 0x0000000b140b7c23 */ /* 0x100fe20008010819 */
[----:B------:R-:W-:Y:S01]  /*61a0*/  FMNMX.FTZ R9, R31, R0, !PT ;  /* 0x000000001f097209 */ /* 0x000fe20007810000 */
[--C-:B------:R-:W-:Y:S01]  /*61b0*/  FFMA.FTZ R21, R32, UR11, -R25.reuse ;  /* 0x0000000b20157c23 */ /* 0x100fe20008010819 */
[----:B------:R-:W-:Y:S01]  /*61c0*/  ISETP.GT.AND P2, PT, R7, 0x31, !P4 ;  /* 0x000000310700780c */ /* 0x000fe20006744270 */
[--C-:B------:R-:W-:Y:S01]  /*61d0*/  FFMA.FTZ R12, R58, UR11, -R25.reuse ;  /* 0x0000000b3a0c7c23 */ /* 0x100fe20008010819 */
[----:B------:R-:W-:Y:S01]  /*61e0*/  FMNMX.FTZ R0, R34, R9, !PT ;  /* 0x0000000922007209 */ /* 0x000fe20007810000 */
[--C-:B------:R-:W-:Y:S01]  /*61f0*/  FFMA.FTZ R13, R36, UR11, -R25.reuse ;  /* 0x0000000b240d7c23 */ /* 0x100fe20008010819 */
[----:B------:R-:W-:Y:S01]  /*6200*/  ISETP.LT.OR P1, PT, R3, 0x31, P1 ;  /* 0x000000310300780c */ /* 0x000fe20000f21670 */
[--C-:B------:R-:W-:Y:S01]  /*6210*/  FFMA.FTZ R14, R60, UR11, -R25.reuse ;  /* 0x0000000b3c0e7c23 */ /* 0x100fe20008010819 */
[----:B------:R-:W-:Y:S01]  /*6220*/  FMNMX.FTZ R9, R35, R0, !PT ;  /* 0x0000000023097209 */ /* 0x000fe20007810000 */
[--C-:B------:R-:W-:Y:S01]  /*6230*/  FFMA.FTZ R15, R40, UR11, -R25.reuse ;  /* 0x0000000b280f7c23 */ /* 0x100fe20008010819 */
[----:B------:R-:W-:Y:S01]  /*6240*/  ISETP.LT.OR P2, PT, R3, 0x32, P2 ;  /* 0x000000320300780c */ /* 0x000fe20001741670 */
[--C-:B------:R-:W-:Y:S01]  /*6250*/  FFMA.FTZ R170, R170, UR11, -R25.reuse ;  /* 0x0000000baaaa7c23 */ /* 0x100fe20008010819 */
[----:B------:R-:W-:Y:S01]  /*6260*/  FMNMX.FTZ R0, R38, R9, !PT ;  /* 0x0000000926007209 */ /* 0x000fe20007810000 */
[--C-:B------:R-:W-:Y:S01]  /*6270*/  FFMA.FTZ R169, R48, UR11, -R25.reuse ;  /* 0x0000000b30a97c23 */ /* 0x100fe20008010819 */
[----:B------:R-:W-:Y:S01]  /*6280*/  FSEL R50, R50, -INF , !P1 ;  /* 0xff80000032327808 */ /* 0x000fe20004800000 */
[--C-:B------:R-:W-:Y:S01]  /*6290*/  FFMA.FTZ R172, R172, UR11, -R25.reuse ;  /* 0x0000000bacac7c23 */ /* 0x100fe20008010819 */
[----:B------:R-:W-:Y:S01]  /*62a0*/  FMNMX.FTZ R9, R39, R0, !PT ;  /* 0x0000000027097209 */ /* 0x000fe20007810000 */
[--C-:B------:R-:W-:Y:S01]  /*62b0*/  FFMA.FTZ R171, R52, UR11, -R25.reuse ;  /* 0x0000000b34ab7c23 */ /* 0x100fe20008010819 */
[----:B------:R-:W-:Y:S01]  /*62c0*/  ISETP.LT.OR P3, PT, R3, 0x39, P3 ;  /* 0x000000390300780c */ /* 0x000fe20001f61670 */
[----:B------:R-:W-:Y:S01]  /*62d0*/  FFMA.FTZ R174, R174, UR11, -R25 ;  /* 0x0000000baeae7c23 */ /* 0x000fe20008010819 */
[----:B------:R-:W-:Y:S01]  /*62e0*/  FMNMX.FTZ R0, R42, R9, !PT ;  /* 0x000000092a007209 */ /* 0x000fe20007810000 */
[----:B------:R-:W-:Y:S01]  /*62f0*/  MUFU.EX2 R12, R12 ;  /* 0x0000000c000c7308 */ /* 0x000fe20000000800 */
[----:B------:R-:W-:-:S02]  /*6300*/  FSEL R51, R51, -INF , !P2 ;  /* 0xff80000033337808 */ /* 0x000fc40005000000 */
[----:B------:R-:W-:Y:S01]  /*6310*/  FMNMX.FTZ R9, R43, R0, !PT ;  /* 0x000000002b097209 */ /* 0x000fe20007810000 */
[--C-:B------:R-:W-:Y:S01]  /*6320*/  FFMA.FTZ R0, R24, UR11, -R25.reuse ;  /* 0x0000000b18007c23 */ /* 0x100fe20008010819 */
[----:B------:R-:W-:Y:S02]  /*6330*/  ISETP.LT.OR P5, PT, R3, 0x3a, P5 ;  /* 0x0000003a0300780c */ /* 0x000fe40002fa1670 */
[----:B------:R-:W-:Y:S01]  /*6340*/  FMNMX.FTZ R10, R46, R9, !PT ;  /* 0x000000092e0a7209 */ /* 0x000fe20007810000 */
[----:B------:R-:W-:Y:S01]  /*6350*/  MUFU.EX2 R3, R11 ;  /* 0x0000000b00037308 */ /* 0x000fe20000000800 */
[----:B------:R-:W-:Y:S01]  /*6360*/  FSEL R54, R54, -INF , !P3 ;  /* 0xff80000036367808 */ /* 0x000fe20005800000 */
[----:B------:R-:W-:Y:S01]  /*6370*/  FFMA.FTZ R9, R28, UR11, -R25 ;  /* 0x0000000b1c097c23 */ /* 0x000fe20008010819 */
[----:B------:R-:W-:Y:S02]  /*6380*/  FMNMX.FTZ R7, R47, R10, !PT ;  /* 0x0000000a2f077209 */ /* 0x000fe40007810000 */
[----:B------:R-:W-:-:S02]  /*6390*/  FSEL R55, R55, -INF , !P5 ;  /* 0xff80000037377808 */ /* 0x000fc40006800000 */
[----:B------:R-:W-:Y:S01]  /*63a0*/  FMNMX.FTZ R10, R50, R7, !PT ;  /* 0x00000007320a7209 */ /* 0x000fe20007810000 */
[----:B------:R0:W1:Y:S03]  /*63b0*/  MUFU.EX2 R11, R21 ;  /* 0x00000015000b7308 */ /* 0x0000660000000800 */
[----:B------:R-:W-:-:S04]  /*63c0*/  FMNMX.FTZ R7, R51, R10, !PT ;  /* 0x0000000a33077209 */ /* 0x000fc80007810000 */
[----:B------:R-:W-:Y:S01]  /*63d0*/  FMNMX.FTZ R10, R54, R7, !PT ;  /* 0x00000007360a7209 */ /* 0x000fe20007810000 */
[----:B------:R-:W2:Y:S01]  /*63e0*/  MUFU.EX2 R0, R0 ;  /* 0x0000000000007308 */ /* 0x000ea20000000800 */
[--C-:B0-----:R-:W-:Y:S02]  /*63f0*/  FFMA.FTZ R21, R44, UR11, -R25.reuse ;  /* 0x0000000b2c157c23 */ /* 0x101fe40008010819 */
[----:B------:R-:W-:Y:S01]  /*6400*/  FMNMX.FTZ R7, R55, R10, !PT ;  /* 0x0000000a37077209 */ /* 0x000fe20007810000 */
[----:B------:R-:W-:-:S04]  /*6410*/  FFMA.FTZ R10, R56, UR11, -R25 ;  /* 0x0000000b380a7c23 */ /* 0x000fc80008010819 */
[----:B------:R-:W0:Y:S01]  /*6420*/  SHFL.BFLY PT, R20, R7, 0x2, 0x1f ;  /* 0x0c401f0007147f89 */ /* 0x000e2200000e0000 */
[----:B------:R-:W-:Y:S01]  /*6430*/  MUFU.EX2 R9, R9 ;  /* 0x0000000900097308 */ /* 0x000fe20000000800 */
[----:B-1----:R-:W-:-:S07]  /*6440*/  F2FP.BF16.F32.PACK_AB R156, R12, R11 ;  /* 0x0000000b0c9c723e */ /* 0x002fce00000010ff */
[----:B------:R-:W1:Y:S01]  /*6450*/  MUFU.EX2 R10, R10 ;  /* 0x0000000a000a7308 */ /* 0x000e620000000800 */
[----:B--2---:R-:W-:Y:S01]  /*6460*/  F2FP.BF16.F32.PACK_AB R152, R3, R0 ;  /* 0x000000000398723e */ /* 0x004fe200000010ff */
[----:B------:R-:W-:-:S06]  /*6470*/  FADD.FTZ R0, R0, R3 ;  /* 0x0000000300007221 */ /* 0x000fcc0000010000 */
[----:B------:R-:W-:Y:S01]  /*6480*/  MUFU.EX2 R13, R13 ;  /* 0x0000000d000d7308 */ /* 0x000fe20000000800 */
[----:B0-----:R-:W-:Y:S01]  /*6490*/  FMNMX.FTZ R24, R7, R20, !PT ;  /* 0x0000001407187209 */ /* 0x001fe20007810000 */
[----:B------:R-:W-:-:S06]  /*64a0*/  FFMA.FTZ R20, R62, UR11, -R25 ;  /* 0x0000000b3e147c23 */ /* 0x000fcc0008010819 */
[----:B------:R-:W0:Y:S01]  /*64b0*/  MUFU.EX2 R14, R14 ;  /* 0x0000000e000e7308 */ /* 0x000e220000000800 */
[C---:B-1----:R-:W-:Y:S01]  /*64c0*/  F2FP.BF16.F32.PACK_AB R154, R10.reuse, R9 ;  /* 0x000000090a9a723e */ /* 0x042fe200000010ff */
[----:B------:R-:W-:Y:S01]  /*64d0*/  FADD.FTZ R9, R9, R0 ;  /* 0x0000000009097221 */ /* 0x000fe20000010000 */
[----:B------:R-:W1:Y:S03]  /*64e0*/  SHFL.BFLY PT, R7, R24, 0x1, 0x1f ;  /* 0x0c201f0018077f89 */ /* 0x000e6600000e0000 */
[----:B------:R-:W-:Y:S02]  /*64f0*/  FADD.FTZ R10, R10, R9 ;  /* 0x000000090a0a7221 */ /* 0x000fe40000010000 */
[----:B------:R-:W-:Y:S02]  /*6500*/  MUFU.EX2 R15, R15 ;  /* 0x0000000f000f7308 */ /* 0x000fe40000000800 */
[----:B------:R-:W-:-:S04]  /*6510*/  FADD.FTZ R11, R11, R10 ;  /* 0x0000000a0b0b7221 */ /* 0x000fc80000010000 */
[----:B------:R-:W-:Y:S02]  /*6520*/  FADD.FTZ R12, R12, R11 ;  /* 0x0000000b0c0c7221 */ /* 0x000fe40000010000 */
[----:B------:R-:W2:Y:S01]  /*6530*/  MUFU.EX2 R20, R20 ;  /* 0x0000001400147308 */ /* 0x000ea20000000800 */
[----:B0-----:R-:W-:Y:S01]  /*6540*/  F2FP.BF16.F32.PACK_AB R158, R14, R13 ;  /* 0x0000000d0e9e723e */ /* 0x001fe200000010ff */
[----:B------:R-:W-:-:S04]  /*6550*/  FADD.FTZ R13, R13, R12 ;  /* 0x0000000c0d0d7221 */ /* 0x000fc80000010000 */
[----:B------:R-:W-:Y:S02]  /*6560*/  FADD.FTZ R14, R14, R13 ;  /* 0x0000000d0e0e7221 */ /* 0x000fe40000010000 */
[----:B------:R-:W-:Y:S01]  /*6570*/  MUFU.EX2 R21, R21 ;  /* 0x0000001500157308 */ /* 0x000fe20000000800 */
[----:B-1----:R-:W-:-:S04]  /*6580*/  FMNMX.FTZ R7, R24, R7, !PT ;  /* 0x0000000718077209 */ /* 0x002fc80007810000 */
[C---:B------:R-:W-:Y:S01]  /*6590*/  FSETP.NEU.FTZ.AND P1, PT, R7.reuse, -INF , PT ;  /* 0xff8000000700780b */ /* 0x040fe20003f3d000 */
[----:B------:R-:W-:Y:S02]  /*65a0*/  FMUL.FTZ R24, R7, UR11 ;  /* 0x0000000b07187c20 */ /* 0x000fe40008410000 */
[----:B------:R-:W0:Y:S01]  /*65b0*/  MUFU.EX2 R170, R170 ;  /* 0x000000aa00aa7308 */ /* 0x000e220000000800 */
[----:B--2---:R-:W-:Y:S01]  /*65c0*/  F2FP.BF16.F32.PACK_AB R160, R20, R15 ;  /* 0x0000000f14a0723e */ /* 0x004fe200000010ff */
[----:B------:R-:W-:Y:S01]  /*65d0*/  FADD.FTZ R15, R15, R14 ;  /* 0x0000000e0f0f7221 */ /* 0x000fe20000010000 */
[----:B------:R-:W-:-:S03]  /*65e0*/  FSEL R24, R24, RZ, P1 ;  /* 0x000000ff18187208 */ /* 0x000fc60000800000 */
[----:B------:R-:W-:Y:S02]  /*65f0*/  FADD.FTZ R20, R20, R15 ;  /* 0x0000000f14147221 */ /* 0x000fe40000010000 */
        /* <DEDUP_REMOVED lines=63> */
[----:B------:R-:W2:Y:S08]  /*69f0*/  MUFU.EX2 R201, R201 ;  /* 0x000000c900c97308 */ /* 0x000eb00000000800 */
[----:B------:R-:W3:Y:S01]  /*6a00*/  MUFU.EX2 R206, R206 ;  /* 0x000000ce00ce7308 */ /* 0x000ee20000000800 */
[----:B0-----:R-:W-:Y:S01]  /*6a10*/  F2FP.BF16.F32.PACK_AB R165, R204, R199 ;  /* 0x000000c7cca5723e */ /* 0x001fe200000010ff */
[----:B------:R-:W-:-:S04]  /*6a20*/  FADD.FTZ R199, R199, R202 ;  /* 0x000000cac7c77221 */ /* 0x000fc80000010000 */
[----:B------:R-:W-:-:S04]  /*6a30*/  FADD.FTZ R204, R204, R199 ;  /* 0x000000c7cccc7221 */ /* 0x000fc80000010000 */
[----:B--2---:R-:W-:Y:S01]  /*6a40*/  FADD.FTZ R3, R201, R204 ;  /* 0x000000ccc9037221 */ /* 0x004fe20000010000 */
[----:B---3--:R-:W-:-:S03]  /*6a50*/  F2FP.BF16.F32.PACK_AB R167, R206, R201 ;  /* 0x000000c9cea7723e */ /* 0x008fc600000010ff */
[----:B------:R-:W-:Y:S02]  /*6a60*/  FADD.FTZ R3, R206, R3 ;  /* 0x00000003ce037221 */ /* 0x000fe40000010000 */
[----:B------:R1:W-:Y:S01]  /*6a70*/  STSM.16.M88.4 [R187], R164 ;  /* 0x000000a4bb007844 */ /* 0x0003e20000000200 */
[----:B------:R-:W-:-:S06]  /*6a80*/  WARPGROUP.ARRIVE ;  /* 0x00000000000079c5 */ /* 0x000fcc0000000000 */
[----:B------:R-:W-:Y:S01]  /*6a90*/  HGMMA.64x256x16.F32.BF16 R24, R152, gdesc[UR20].tnspB, RZ, !UPT, gsb0 ;  /* 0x43e0001498187df0 */ /* 0x000fe2000c0018ff */
[----:B------:R-:W-:Y:S01]  /*6aa0*/  UMOV UR22, UR14 ;  /* 0x0000000e00167c82 */ /* 0x000fe20008000000 */
[----:B------:R-:W-:Y:S01]  /*6ab0*/  UMOV UR23, 0x40000040 ;  /* 0x4000004000177882 */ /* 0x000fe20000000000 */
[----:B------:R-:W-:Y:S02]  /*6ac0*/  UIADD3 UR14, UR10, 0x100, URZ ;  /* 0x000001000a0e7890 */ /* 0x000fe4000fffe03f */
[----:B------:R-:W-:Y:S01]  /*6ad0*/  UIADD3 UR10, UR10, 0x180, URZ ;  /* 0x000001800a0a7890 */ /* 0x000fe2000fffe03f */
[----:B------:R-:W-:Y:S02]  /*6ae0*/  WARPGROUP.DEPBAR.LE gsb0, 0x0 ;  /* 0x00008000000079c5 */ /* 0x000fe40000010000 */
[----:B------:R-:W-:-:S15]  /*6af0*/  WARPGROUP.ARRIVE ;  /* 0x00000000000079c5 */ /* 0x000fde0000000000 */
[----:B------:R-:W-:-:S05]  /*6b00*/  NOP ;  /* 0x0000000000007918 */ /* 0x000fca0000000000 */
[----:B------:R-:W-:Y:S01]  /*6b10*/  HGMMA.64x256x16.F32.BF16 R24, R156, gdesc[UR20].tnspB, R24, gsb0 ;  /* 0x43e000149c187df0 */ /* 0x000fe20008001818 */
[----:B------:R-:W-:Y:S01]  /*6b20*/  UMOV UR22, UR14 ;  /* 0x0000000e00167c82 */ /* 0x000fe20008000000 */
[----:B------:R-:W-:Y:S01]  /*6b30*/  UMOV UR23, 0x40000040 ;  /* 0x4000004000177882 */ /* 0x000fe20000000000 */
[----:B------:R-:W-:Y:S02]  /*6b40*/  WARPGROUP.DEPBAR.LE gsb0, 0x0 ;  /* 0x00008000000079c5 */ /* 0x000fe40000010000 */
[----:B------:R-:W-:-:S15]  /*6b50*/  WARPGROUP.ARRIVE ;  /* 0x00000000000079c5 */ /* 0x000fde0000000000 */
[----:B------:R-:W-:-:S08]  /*6b60*/  NOP ;  /* 0x0000000000007918 */ /* 0x000fd00000000000 */
[----:B------:R-:W-:Y:S01]  /*6b70*/  HGMMA.64x256x16.F32.BF16 R24, R160, gdesc[UR20].tnspB, R24, gsb0 ;  /* 0x43e00014a0187df0 */ /* 0x000fe20008001818 */
[----:B------:R-:W-:Y:S01]  /*6b80*/  UMOV UR22, UR10 ;  /* 0x0000000a00167c82 */ /* 0x000fe20008000000 */
[----:B------:R-:W-:Y:S01]  /*6b90*/  UMOV UR23, 0x40000040 ;  /* 0x4000004000177882 */ /* 0x000fe20000000000 */
        /* <DEDUP_REMOVED lines=11> */
.L_x_1943:
[----:B------:R-:W-:Y:S01]  /*6c50*/  ISETP.NE.AND P2, PT, R225, 0x1, PT ;  /* 0x00000001e100780c */ /* 0x000fe20003f45270 */
[----:B------:R-:W-:Y:S01]  /*6c60*/  IMAD.MOV.U32 R9, RZ, RZ, R23 ;  /* 0x000000ffff097224 */ /* 0x000fe200078e0017 */
[----:B------:R-:W-:Y:S02]  /*6c70*/  R2UR UR5, R8 ;  /* 0x00000000080572ca */ /* 0x000fe400000e0000 */
[----:B------:R-:W-:-:S09]  /*6c80*/  LOP3.LUT P1, RZ, R16, 0x1, RZ, 0xc0, !PT ;  /* 0x0000000110ff7812 */ /* 0x000fd2000782c0ff */
[----:B------:R-:W0:Y:S02]  /*6c90*/  @P2 LDC R8, c[0x0][0x44c] ;  /* 0x00011300ff082b82 */ /* 0x000e240000000800 */
[----:B------:R-:W-:-:S04]  /*6ca0*/  UIADD3 UR5, UR5, 0x38860, URZ ;  /* 0x0003886005057890 */ /* 0x000fc8000fffe03f */
[----:B------:R-:W-:Y:S02]  /*6cb0*/  UPRMT UR5, UR39, 0x654, UR5 ;  /* 0x0000065427057896 */ /* 0x000fe40008000005 */
[----:B------:R-:W1:Y:S07]  /*6cc0*/  @P2 LDC R11, c[0x0][0x450] ;  /* 0x00011400ff0b2b82 */ /* 0x000e6e0000000800 */
[----:B------:R-:W-:Y:S01]  /*6cd0*/  SYNCS.ARRIVE.TRANS64.RED.A1T0 RZ, [UR5], RZ ;  /* 0x000000ffffff79a7 */ /* 0x000fe20008100405 */
[----:B0-----:R-:W-:-:S05]  /*6ce0*/  @P2 IMAD.HI.U32 R8, R23, R8, RZ ;  /* 0x0000000817082227 */ /* 0x001fca00078e00ff */
[----:B-1----:R-:W-:Y:S01]  /*6cf0*/  @P2 SHF.R.U32.HI R9, RZ, R11, R8 ;  /* 0x0000000bff092219 */ /* 0x002fe20000011608 */
[----:B------:R-:W-:-:S04]  /*6d00*/  VIADD R11, R168, 0xfffffffe ;  /* 0xfffffffea80b7836 */ /* 0x000fc80000000000 */
[----:B------:R-:W-:-:S04]  /*6d10*/  IMAD.IADD R224, R224, 0x1, R9 ;  /* 0x00000001e0e07824 */ /* 0x000fc800078e0209 */
[----:B------:R-:W-:Y:S01]  /*6d20*/  VIADD R10, R224, UR7 ;  /* 0x00000007e00a7c36 */ /* 0x000fe20008000000 */
[----:B------:R-:W-:Y:S06]  /*6d30*/  @!P1 BRA `(.L_x_1944) ;  /* 0x0000000000489947 */ /* 0x000fec0003800000 */
[C---:B------:R-:W-:Y:S01]  /*6d40*/  ISETP.GT.AND P1, PT, R224.reuse, RZ, PT ;  /* 0x000000ffe000720c */ /* 0x040fe20003f24270 */
[----:B------:R-:W-:-:S12]  /*6d50*/  VIADD R13, R224, 0xffffffff ;  /* 0xffffffffe00d7836 */ /* 0x000fd80000000000 */
[----:B------:R-:W-:Y:S05]  /*6d60*/  @P1 BRA `(.L_x_1945) ;  /* 0x0000000000201947 */ /* 0x000fea0003800000 */
[----:B------:R-:W0:Y:S01]  /*6d70*/  LDC R12, c[0x0][0xadc] ;  /* 0x0002b700ff0c7b82 */ /* 0x000e220000000800 */
[----:B------:R-:W-:Y:S01]  /*6d80*/  IMAD.MOV R13, RZ, RZ, -R224 ;  /* 0x000000ffff0d7224 */ /* 0x000fe200078e0ae0 */
[----:B0-----:R-:W-:-:S13]  /*6d90*/  ISETP.NE.AND P1, PT, R12, 0x1, PT ;  /* 0x000000010c00780c */ /* 0x001fda0003f25270 */
[----:B------:R-:W0:Y:S02]  /*6da0*/  @P1 LDC.64 R8, c[0x0][0xae0] ;  /* 0x0002b800ff081b82 */ /* 0x000e240000000a00 */
[----:B0-----:R-:W-:-:S05]  /*6db0*/  @P1 IMAD.HI.U32 R8, R13, R8, RZ ;  /* 0x000000080d081227 */ /* 0x001fca00078e00ff */
[----:B------:R-:W-:-:S04]  /*6dc0*/  @P1 SHF.R.U32.HI R13, RZ, R9, R8 ;  /* 0x00000009ff0d1219 */ /* 0x000fc80000011608 */
[----:B------:R-:W-:Y:S01]  /*6dd0*/  LOP3.LUT R13, RZ, R13, RZ, 0x33, !PT ;  /* 0x0000000dff0d7212 */ /* 0x000fe200078e33ff */
[----:B------:R-:W-:Y:S06]  /*6de0*/  BRA `(.L_x_1946) ;  /* 0x0000000000147947 */ /* 0x000fec0003800000 */
.L_x_1945:
[----:B------:R-:W0:Y:S02]  /*6df0*/  LDC R12, c[0x0][0xadc] ;  /* 0x0002b700ff0c7b82 */ /* 0x000e240000000800 */
[----:B0-----:R-:W-:-:S13]  /*6e00*/  ISETP.NE.AND P1, PT, R12, 0x1, PT ;  /* 0x000000010c00780c */ /* 0x001fda0003f25270 */
[----:B------:R-:W0:Y:S02]  /*6e10*/  @P1 LDC.64 R8, c[0x0][0xae0] ;  /* 0x0002b800ff081b82 */ /* 0x000e240000000a00 */
[----:B0-----:R-:W-:-:S05]  /*6e20*/  @P1 IMAD.HI.U32 R8, R13, R8, RZ ;  /* 0x000000080d081227 */ /* 0x001fca00078e00ff */
[----:B------:R-:W-:-:S07]  /*6e30*/  @P1 SHF.R.U32.HI R13, RZ, R9, R8 ;  /* 0x00000009ff0d1219 */ /* 0x000fce0000011608 */
.L_x_1946:
[----:B------:R-:W-:-:S05]  /*6e40*/  IMAD R13, R13, R12, R12 ;  /* 0x0000000c0d0d7224 */ /* 0x000fca00078e020c */
[----:B------:R-:W-:-:S07]  /*6e50*/  VIMNMX R10, R10, R13, PT ;  /* 0x0000000d0a0a7248 */ /* 0x000fce0003fe0100 */
.L_x_1944:
[----:B------:R-:W-:-:S04]  /*6e60*/  SHF.R.S32.HI R9, RZ, 0x1f, R10 ;  /* 0x0000001fff097819 */ /* 0x000fc8000001140a */
[----:B------:R-:W-:-:S04]  /*6e70*/  LEA.HI R9, R9, R10, RZ, 0x6 ;  /* 0x0000000a09097211 */ /* 0x000fc800078f30ff */
[----:B------:R-:W-:-:S04]  /*6e80*/  SHF.R.S32.HI R10, RZ, 0x6, R9 ;  /* 0x00000006ff0a7819 */ /* 0x000fc80000011409 */
[----:B------:R-:W-:-:S04]  /*6e90*/  VIMNMX R10, R191, R10, !PT ;  /* 0x0000000abf0a7248 */ /* 0x000fc80007fe0100 */
[----:B------:R-:W-:-:S13]  /*6ea0*/  ISETP.GE.AND P1, PT, R11, R10, PT ;  /* 0x0000000a0b00720c */ /* 0x000fda0003f26270 */
[----:B------:R-:W-:Y:S05]  /*6eb0*/  @!P1 BRA `(.L_x_1947) ;  /* 0x0000003400189947 */ /* 0x000fea0003800000 */
[----:B------:R-:W-:Y:S01]  /*6ec0*/  IMAD.MOV.U32 R13, RZ, RZ, R7 ;  /* 0x000000ffff0d7224 */ /* 0x000fe200078e0007 */
[----:B------:R-:W-:Y:S01]  /*6ed0*/  UMOV UR7, UR36 ;  /* 0x0000002400077c82 */ /* 0x000fe20008000000 */
[----:B------:R-:W-:-:S07]  /*6ee0*/  IMAD.MOV.U32 R12, RZ, RZ, R5 ;  /* 0x000000ffff0c7224 */ /* 0x000fce00078e0005 */
.L_x_1966:
[----:B------:R-:W-:-:S04]  /*6ef0*/  UIADD3 UR36, UR7, 0x1, URZ ;  /* 0x0000000107247890 */ /* 0x000fc8000fffe03f */
[----:B------:R-:W-:-:S04]  /*6f00*/  UISETP.NE.AND UP0, UPT, UR36, 0x2, UPT ;  /* 0x000000022400788c */ /* 0x000fc8000bf05270 */
[----:B------:R-:W-:Y:S02]  /*6f10*/  USEL UR5, URZ, 0x1, UP0 ;  /* 0x000000013f057887 */ /* 0x000fe40008000000 */
[----:B------:R-:W-:-:S04]  /*6f20*/  USEL UR36, UR36, URZ, UP0 ;  /* 0x0000003f24247287 */ /* 0x000fc80008000000 */
[----:B------:R-:W-:Y:S01]  /*6f30*/  LOP3.LUT R2, R2, UR5, RZ, 0x3c, !PT ;  /* 0x0000000502027c12 */ /* 0x000fe2000f8e3cff */
[----:B------:R-:W-:Y:S07]  /*6f40*/  @!P0 BRA `(.L_x_1948) ;  /* 0x0000000000048947 */ /* 0x000fee0003800000 */
[----:B------:R-:W-:Y:S01]  /*6f50*/  BPT.TRAP 0x1 ;  /* 0x000000040000795c */ /* 0x000fe20000300000 */
.L_x_1948:
[----:B------:R-:W-:Y:S01]  /*6f60*/  ULEA UR5, UR36, UR38, 0x3 ;  /* 0x0000002624057291 */ /* 0x000fe2000f8e183f */
[----:B------:R-:W-:-:S08]  /*6f70*/  SHF.L.U32 R5, R2, 0x1f, RZ ;  /* 0x0000001f02057819 */ /* 0x000fd000000006ff */
[----:B------:R0:W1:Y:S01]  /*6f80*/  SYNCS.PHASECHK.TRANS64.TRYWAIT P1, [UR5+0x38830], R5 ;  /* 0x03883005ff0075a7 */ /* 0x0000620008020145 */
[----:B------:R-:W-:Y:S05]  /*6f90*/  @!P0 BRA `(.L_x_1949) ;  /* 0x0000000000048947 */ /* 0x000fea0003800000 */
[----:B------:R-:W-:Y:S01]  /*6fa0*/  BPT.TRAP 0x1 ;  /* 0x000000040000795c */ /* 0x000fe20000300000 */
.L_x_1949:
[----:B-1----:R-:W-:Y:S05]  /*6fb0*/  @P1 BRA `(.L_x_1950) ;  /* 0x0000000000081947 */ /* 0x002fea0003800000 */
[----:B------:R-:W1:Y:S02]  /*6fc0*/  SYNCS.PHASECHK.TRANS64.TRYWAIT P1, [UR5+0x38830], R5 ;  /* 0x03883005ff0075a7 */ /* 0x000e640008020145 */
[----:B-1----:R-:W-:Y:S05]  /*6fd0*/  @!P1 BRA `(.L_x_1951) ;  /* 0x0000011c00349947 */ /* 0x002fea0003800000 */
.L_x_1950:
[----:B------:R-:W-:Y:S01]  /*6fe0*/  R2UR UR10, R4 ;  /* 0x00000000040a72ca */ /* 0x000fe200000e0000 */
[----:B------:R-:W-:Y:S01]  /*6ff0*/  WARPGROUP.ARRIVE ;  /* 0x00000000000079c5 */ /* 0x000fe20000000000 */
        /* <DEDUP_REMOVED lines=21> */
.L_x_1952:
[----:B------:R2:W3:Y:S01]  /*7150*/  SYNCS.PHASECHK.TRANS64.TRYWAIT P1, [UR5+0x38850], R5 ;  /* 0x03885005ff0075a7 */ /* 0x0004e20008020145 */
[----:B------:R-:W-:Y:S05]  /*7160*/  @!P0 BRA `(.L_x_1953) ;  /* 0x0000000000048947 */ /* 0x000fea0003800000 */
[----:B------:R-:W-:Y:S01]  /*7170*/  BPT.TRAP 0x1 ;  /* 0x000000040000795c */ /* 0x000fe20000300000 */
.L_x_1953:
[----:B---3--:R-:W-:Y:S05]  /*7180*/  @P1 BRA `(.L_x_1954) ;  /* 0x0000000000081947 */ /* 0x008fea0003800000 */
[----:B------:R-:W3:Y:S02]  /*7190*/  SYNCS.PHASECHK.TRANS64.TRYWAIT P1, [UR5+0x38850], R5 ;  /* 0x03885005ff0075a7 */ /* 0x000ee40008020145 */
[----:B---3--:R-:W-:Y:S05]  /*71a0*/  @!P1 BRA `(.L_x_1955) ;  /* 0x0000011800d89947 */ /* 0x008fea0003800000 */
.L_x_1954:
[----:B------:R-:W-:Y:S01]  /*71b0*/  ULEA UR26, UR36, UR4, 0xc ;  /* 0x00000004241a7291 */ /* 0x000fe2000f8e603f */
[----:B------:R-:W-:Y:S01]  /*71c0*/  WARPGROUP.ARRIVE ;  /* 0x00000000000079c5 */ /* 0x000fe20000000000 */
[----:B------:R-:W-:Y:S01]  /*71d0*/  UMOV UR27, 0x40000040 ;  /* 0x40000040001b7882 */ /* 0x000fe20000000000 */
[----:B------:R-:W-:-:S04]  /*71e0*/  UIADD3 UR28, UR6, 0x2, URZ ;  /* 0x00000002061c7890 */ /* 0x000fc8000fffe03f */
[----:B-1----:R-:W1:Y:S01]  /*71f0*/  S2R R6, SR_TID.X ;  /* 0x0000000000067919 */ /* 0x002e620000002100 */
[----:B------:R-:W-:Y:S01]  /*7200*/  UIADD3 UR30, UR26, 0x2, URZ ;  /* 0x000000021a1e7890 */ /* 0x000fe2000fffe03f */
[----:B------:R-:W-:Y:S01]  /*7210*/  UMOV UR29, 0x40000040 ;  /* 0x40000040001d7882 */ /* 0x000fe20000000000 */
[----:B------:R-:W-:Y:S01]  /*7220*/  UMOV UR31, 0x40000040 ;  /* 0x40000040001f7882 */ /* 0x000fe20000000000 */
[----:B------:R-:W-:Y:S01]  /*7230*/  HGMMA.64x64x16.F32.BF16 R152, gdesc[UR24], R152, gsb0 ;  /* 0x00e00000189879f0 */ /* 0x000fe20008001898 */
[----:B------:R-:W-:Y:S02]  /*7240*/  UIADD3 UR18, UR6, 0x800, URZ ;  /* 0x0000080006127890 */ /* 0x000fe4000fffe03f */
[----:B------:R-:W-:Y:S01]  /*7250*/  UIADD3 UR15, UR26, 0x800, URZ ;  /* 0x000008001a0f7890 */ /* 0x000fe2000fffe03f */
[----:B-1----:R-:W-:-:S05]  /*7260*/  SHF.R.U32.HI R6, RZ, 0x7, R6 ;  /* 0x00000007ff067819 */ /* 0x002fca0000011606 */
[----:B0-2---:R-:W0:Y:S02]  /*7270*/  SHFL.IDX PT, R5, R6, RZ, 0x1f ;  /* 0x00001fff06057589 */ /* 0x005e2400000e0000 */
[----:B0-----:R-:W-:-:S13]  /*7280*/  R2UR UR10, R5 ;  /* 0x00000000050a72ca */ /* 0x001fda00000e0000 */
[----:B------:R-:W-:-:S03]  /*7290*/  UISETP.GT.AND UP0, UPT, UR10, 0x7f, UPT ;  /* 0x0000007f0a00788c */ /* 0x000fc6000bf04270 */
[----:B------:R-:W-:Y:S01]  /*72a0*/  UMOV UR10, 0x4 ;  /* 0x00000004000a7882 */ /* 0x000fe20000000000 */
[----:B------:R-:W-:Y:S02]  /*72b0*/  USEL UR14, URZ, 0x2, !UP0 ;  /* 0x000000023f0e7887 */ /* 0x000fe4000c000000 */
[----:B------:R-:W-:Y:S01]  /*72c0*/  USEL UR11, UR10, 0x2, UP0 ;  /* 0x000000020a0b7887 */ /* 0x000fe20008000000 */
[----:B------:R-:W-:Y:S02]  /*72d0*/  WARPGROUP.DEPBAR.LE gsb0, 0x0 ;  /* 0x00008000000079c5 */ /* 0x000fe40000010000 */
[----:B------:R-:W-:Y:S01]  /*72e0*/  WARPGROUP.ARRIVE ;  /* 0x00000000000079c5 */ /* 0x000fe20000000000 */
[----:B------:R-:W-:-:S05]  /*72f0*/  USEL UR10, UR10, 0x6, !UP0 ;  /* 0x000000060a0a7887 */ /* 0x000fca000c000000 */
        /* <DEDUP_REMOVED lines=244> */
.L_x_1956:
[----:B------:R-:W-:Y:S01]  /*8240*/  ISETP.NE.AND P1, PT, R225, 0x1, PT ;  /* 0x00000001e100780c */ /* 0x000fe20003f25270 */
[----:B------:R-:W-:Y:S01]  /*8250*/  IMAD.IADD R199, R190, 0x1, R23 ;  /* 0x00000001bec77824 */ /* 0x000fe200078e0217 */
[----:B------:R-:W-:Y:S01]  /*8260*/  UIADD3 UR10, UR5, 0x38840, URZ ;  /* 0x00038840050a7890 */ /* 0x000fe2000fffe03f */
[----:B------:R-:W-:Y:S01]  /*8270*/  LOP3.LUT P5, RZ, R16, 0x1, RZ, 0xc0, !PT ;  /* 0x0000000110ff7812 */ /* 0x000fe200078ac0ff */
[----:B------:R-:W-:Y:S01]  /*8280*/  ULDC UR15, c[0x0][0x2f0] ;  /* 0x0000bc00000f7ab9 */ /* 0x000fe20000000800 */
[----:B------:R-:W-:Y:S01]  /*8290*/  ULDC UR18, c[0x0][0xad4] ;  /* 0x0002b50000127ab9 */ /* 0x000fe20000000800 */
[----:B------:R-:W-:Y:S01]  /*82a0*/  UPRMT UR10, UR39, 0x654, UR10 ;  /* 0x00000654270a7896 */ /* 0x000fe2000800000a */
[----:B------:R-:W-:-:S06]  /*82b0*/  ULDC UR11, c[0x0][0xad8] ;  /* 0x0002b600000b7ab9 */ /* 0x000fcc0000000800 */
[----:B------:R-:W0:Y:S08]  /*82c0*/  @P1 LDC R6, c[0x0][0x44c] ;  /* 0x00011300ff061b82 */ /* 0x000e300000000800 */
[----:B------:R-:W1:Y:S01]  /*82d0*/  @P1 LDC R8, c[0x0][0x450] ;  /* 0x00011400ff081b82 */ /* 0x000e620000000800 */
[----:B------:R-:W-:Y:S01]  /*82e0*/  SYNCS.ARRIVE.TRANS64.RED.A1T0 RZ, [UR10], RZ ;  /* 0x000000ffffff79a7 */ /* 0x000fe2000810040a */
[----:B------:R-:W-:Y:S01]  /*82f0*/  ULOP3.LUT UR10, URZ, UR18, URZ, 0x33, !UPT ;  /* 0x000000123f0a7292 */ /* 0x000fe2000f8e333f */
[----:B0-----:R-:W-:-:S05]  /*8300*/  @P1 IMAD.HI.U32 R5, R199, R6, RZ ;  /* 0x00000006c7051227 */ /* 0x001fca00078e00ff */
[----:B------:R-:W0:Y:S01]  /*8310*/  LDC R6, c[0x0][0x288] ;  /* 0x0000a200ff067b82 */ /* 0x000e220000000800 */
[----:B-1----:R-:W-:Y:S01]  /*8320*/  @P1 SHF.R.U32.HI R199, RZ, R8, R5 ;  /* 0x00000008ffc71219 */ /* 0x002fe20000011605 */
[----:B------:R-:W-:-:S04]  /*8330*/  IMAD.SHL.U32 R5, R11, 0x40, RZ ;  /* 0x000000400b057824 */ /* 0x000fc800078e00ff */
[----:B------:R-:W1:Y:S01]  /*8340*/  SHFL.IDX PT, R200, R199, RZ, 0x1c1f ;  /* 0x001c1fffc7c87589 */ /* 0x000e6200000e0000 */
[----:B------:R-:W-:-:S05]  /*8350*/  IADD3 R8, -R18, 0x1, -R5 ;  /* 0x0000000112087810 */ /* 0x000fca0007ffe905 */
[----:B------:R-:W-:-:S04]  /*8360*/  IMAD R7, R17, UR15, R8 ;  /* 0x0000000f11077c24 */ /* 0x000fc8000f8e0208 */
[----:B0-----:R-:W-:-:S04]  /*8370*/  IMAD.IADD R7, R7, 0x1, -R6 ;  /* 0x0000000107077824 */ /* 0x001fc800078e0a06 */
[C---:B------:R-:W-:Y:S02]  /*8380*/  VIADD R21, R7.reuse, UR11 ;  /* 0x0000000b07157c36 */ /* 0x040fe40008000000 */
[----:B------:R-:W-:Y:S01]  /*8390*/  VIADD R20, R7, UR10 ;  /* 0x0000000a07147c36 */ /* 0x000fe20008000000 */
[----:B------:R-:W-:Y:S01]  /*83a0*/  ULDC UR10, c[0x0][0xadc] ;  /* 0x0002b700000a7ab9 */ /* 0x000fe20000000800 */
[----:B-1----:R-:W-:Y:S02]  /*83b0*/  IMAD.IADD R15, R21, 0x1, R200 ;  /* 0x00000001150f7824 */ /* 0x002fe400078e02c8 */
[----:B------:R-:W-:Y:S01]  /*83c0*/  IMAD.IADD R14, R200, 0x1, R20 ;  /* 0x00000001c80e7824 */ /* 0x000fe200078e0214 */
[----:B------:R-:W-:Y:S06]  /*83d0*/  @!P5 BRA `(.L_x_1957) ;  /* 0x00000000005cd947 */ /* 0x000fec0003800000 */
        /* <DEDUP_REMOVED lines=8> */
[----:B------:R-:W0:Y:S02]  /*8460*/  @P1 LDC.64 R8, c[0x0][0xae0] ;  /* 0x0002b800ff081b82 */ /* 0x000e240000000a00 */
[----:B0-----:R-:W-:-:S05]  /*8470*/  @P1 IMAD.HI.U32 R8, R7, R8, RZ ;  /* 0x0000000807081227 */ /* 0x001fca00078e00ff */
[----:B------:R-:W-:-:S04]  /*8480*/  @P1 SHF.R.U32.HI R7, RZ, R9, R8 ;  /* 0x00000009ff071219 */ /* 0x000fc80000011608 */
[----:B------:R-:W-:Y:S01]  /*8490*/  LOP3.LUT R7, RZ, R7, RZ, 0x33, !PT ;  /* 0x00000007ff077212 */ /* 0x000fe200078e33ff */
[----:B------:R-:W-:Y:S06]  /*84a0*/  BRA `(.L_x_1960) ;  /* 0x0000000000147947 */ /* 0x000fec0003800000 */
.L_x_1959:
[----:B------:R-:W-:-:S05]  /*84b0*/  IMAD.U32 R200, RZ, RZ, UR10 ;  /* 0x0000000affc87e24 */ /* 0x000fca000f8e00ff */
[----:B------:R-:W-:-:S13]  /*84c0*/  ISETP.NE.AND P1, PT, R200, 0x1, PT ;  /* 0x00000001c800780c */ /* 0x000fda0003f25270 */
[----:B------:R-:W0:Y:S02]  /*84d0*/  @P1 LDC.64 R8, c[0x0][0xae0] ;  /* 0x0002b800ff081b82 */ /* 0x000e240000000a00 */
[----:B0-----:R-:W-:-:S05]  /*84e0*/  @P1 IMAD.HI.U32 R8, R7, R8, RZ ;  /* 0x0000000807081227 */ /* 0x001fca00078e00ff */
[----:B------:R-:W-:-:S07]  /*84f0*/  @P1 SHF.R.U32.HI R7, RZ, R9, R8 ;  /* 0x00000009ff071219 */ /* 0x000fce0000011608 */
.L_x_1960:
[----:B------:R-:W-:Y:S05]  /*8500*/  BSYNC B0 ;  /* 0x0000000000007941 */ /* 0x000fea0003800000 */
.L_x_1958:
[----:B------:R-:W-:-:S04]  /*8510*/  IMAD R7, R7, R200, -R5 ;  /* 0x000000c807077224 */ /* 0x000fc800078e0a05 */
[----:B------:R-:W-:-:S05]  /*8520*/  IMAD.IADD R7, R7, 0x1, -R18 ;  /* 0x0000000107077824 */ /* 0x000fca00078e0a12 */
[----:B------:R-:W-:Y:S02]  /*8530*/  VIADDMNMX R15, R7, R200, R15, PT ;  /* 0x000000c8070f7246 */ /* 0x000fe4000380010f */
[----:B------:R-:W-:-:S07]  /*8540*/  VIMNMX R14, R14, R7, !PT ;  /* 0x000000070e0e7248 */ /* 0x000fce0007fe0100 */
.L_x_1957:
[----:B------:R-:W-:Y:S01]  /*8550*/  ISETP.GT.AND P1, PT, R11, -0x1, PT ;  /* 0xffffffff0b00780c */ /* 0x000fe20003f24270 */
[----:B------:R-:W0:Y:S03]  /*8560*/  SHFL.IDX PT, R8, R199, 0x1, 0x1c1f ;  /* 0x003c1f00c7087f89 */ /* 0x000e2600000e0000 */
[C---:B------:R-:W-:Y:S02]  /*8570*/  ISETP.GT.AND P2, PT, R14.reuse, RZ, P1 ;  /* 0x000000ff0e00720c */ /* 0x040fe40000f44270 */
[C---:B------:R-:W-:Y:S02]  /*8580*/  ISETP.GT.AND P4, PT, R14.reuse, 0x1, P1 ;  /* 0x000000010e00780c */ /* 0x040fe40000f84270 */
[----:B------:R-:W-:Y:S02]  /*8590*/  ISETP.LT.OR P3, PT, R15, 0x1, P2 ;  /* 0x000000010f00780c */ /* 0x000fe40001761670 */
[----:B------:R-:W-:-:S02]  /*85a0*/  ISETP.GT.AND P2, PT, R14, 0x8, P1 ;  /* 0x000000080e00780c */ /* 0x000fc40000f44270 */
[----:B------:R-:W-:Y:S02]  /*85b0*/  FSEL R7, R152, -INF , !P3 ;  /* 0xff80000098077808 */ /* 0x000fe40005800000 */
[----:B------:R-:W-:Y:S02]  /*85c0*/  ISETP.GT.AND P3, PT, R14, 0x9, P1 ;  /* 0x000000090e00780c */ /* 0x000fe40000f64270 */
[C---:B------:R-:W-:Y:S02]  /*85d0*/  ISETP.LT.OR P4, PT, R15.reuse, 0x2, P4 ;  /* 0x000000020f00780c */ /* 0x040fe40002781670 */
[C---:B------:R-:W-:Y:S02]  /*85e0*/  ISETP.LT.OR P2, PT, R15.reuse, 0x9, P2 ;  /* 0x000000090f00780c */ /* 0x040fe40001741670 */
[----:B------:R-:W-:Y:S02]  /*85f0*/  ISETP.LT.OR P3, PT, R15, 0xa, P3 ;  /* 0x0000000a0f00780c */ /* 0x000fe40001f61670 */
[----:B------:R-:W-:-:S02]  /*8600*/  FSEL R153, R153, -INF , !P4 ;  /* 0xff80000099997808 */ /* 0x000fc40006000000 */
[----:B------:R-:W-:Y:S01]  /*8610*/  FSEL R156, R156, -INF , !P2 ;  /* 0xff8000009c9c7808 */ /* 0x000fe20005000000 */
[--C-:B0-----:R-:W-:Y:S01]  /*8620*/  IMAD.IADD R21, R21, 0x1, R8.reuse ;  /* 0x0000000115157824 */ /* 0x101fe200078e0208 */
[----:B------:R-:W-:Y:S01]  /*8630*/  FSEL R157, R157, -INF , !P3 ;  /* 0xff8000009d9d7808 */ /* 0x000fe20005800000 */
[----:B------:R-:W-:Y:S01]  /*8640*/  IMAD.IADD R20, R20, 0x1, R8 ;  /* 0x0000000114147824 */ /* 0x000fe200078e0208 */
[C---:B------:R-:W-:Y:S02]  /*8650*/  ISETP.GT.AND P4, PT, R14.reuse, 0x10, P1 ;  /* 0x000000100e00780c */ /* 0x040fe40000f84270 */
[C---:B------:R-:W-:Y:S02]  /*8660*/  ISETP.GT.AND P2, PT, R14.reuse, 0x11, P1 ;  /* 0x000000110e00780c */ /* 0x040fe40000f44270 */
[----:B------:R-:W-:Y:S02]  /*8670*/  ISETP.GT.AND P3, PT, R14, 0x18, P1 ;  /* 0x000000180e00780c */ /* 0x000fe40000f64270 */
[----:B------:R-:W-:-:S02]  /*8680*/  ISETP.LT.OR P4, PT, R15, 0x11, P4 ;  /* 0x000000110f00780c */ /* 0x000fc40002781670 */
[C---:B------:R-:W-:Y:S02]  /*8690*/  ISETP.LT.OR P2, PT, R15.reuse, 0x12, P2 ;  /* 0x000000120f00780c */ /* 0x040fe40001741670 */
[----:B------:R-:W-:Y:S02]  /*86a0*/  ISETP.LT.OR P3, PT, R15, 0x19, P3 ;  /* 0x000000190f00780c */ /* 0x000fe40001f61670 */
[----:B------:R-:W-:Y:S02]  /*86b0*/  FSEL R160, R160, -INF , !P4 ;  /* 0xff800000a0a07808 */ /* 0x000fe40006000000 */
[----:B------:R-:W-:Y:S02]  /*86c0*/  FSEL R161, R161, -INF , !P2 ;  /* 0xff800000a1a17808 */ /* 0x000fe40005000000 */
[----:B------:R-:W-:Y:S02]  /*86d0*/  FSEL R164, R164, -INF , !P3 ;  /* 0xff800000a4a47808 */ /* 0x000fe40005800000 */
[----:B------:R-:W-:-:S02]  /*86e0*/  ISETP.GT.AND P4, PT, R14, 0x19, P1 ;  /* 0x000000190e00780c */ /* 0x000fc40000f84270 */
[C---:B------:R-:W-:Y:S02]  /*86f0*/  ISETP.GT.AND P2, PT, R14.reuse, 0x20, P1 ;  /* 0x000000200e00780c */ /* 0x040fe40000f44270 */
[----:B------:R-:W-:Y:S02]  /*8700*/  ISETP.GT.AND P3, PT, R14, 0x21, P1 ;  /* 0x000000210e00780c */ /* 0x000fe40000f64270 */
[C---:B------:R-:W-:Y:S02]  /*8710*/  ISETP.LT.OR P4, PT, R15.reuse, 0x1a, P4 ;  /* 0x0000001a0f00780c */ /* 0x040fe40002781670 */
[C---:B------:R-:W-:Y:S02]  /*8720*/  ISETP.LT.OR P2, PT, R15.reuse, 0x21, P2 ;  /* 0x000000210f00780c */ /* 0x040fe40001741670 */
[----:B------:R-:W-:Y:S02]  /*8730*/  ISETP.LT.OR P3, PT, R15, 0x22, P3 ;  /* 0x000000220f00780c */ /* 0x000fe40001f61670 */
[----:B------:R-:W-:-:S02]  /*8740*/  FSEL R165, R165, -INF , !P4 ;  /* 0xff800000a5a57808 */ /* 0x000fc40006000000 */
[----:B------:R-:W-:Y:S02]  /*8750*/  FSEL R168, R168, -INF , !P2 ;  /* 0xff800000a8a87808 */ /* 0x000fe40005000000 */
[----:B------:R-:W-:Y:S02]  /*8760*/  FSEL R169, R169, -INF , !P3 ;  /* 0xff800000a9a97808 */ /* 0x000fe40005800000 */
        /* <DEDUP_REMOVED lines=17> */
[----:B------:R-:W-:Y:S01]  /*8880*/  FSEL R181, R181, -INF , !P3 ;  /* 0xff800000b5b57808 */ /* 0x000fe20005800000 */
        /* <DEDUP_REMOVED lines=14> */
.L_x_1963:
[----:B------:R-:W-:-:S05]  /*8970*/  IMAD.U32 R152, RZ, RZ, UR10 ;  /* 0x0000000aff987e24 */ /* 0x000fca000f8e00ff */
[----:B------:R-:W-:-:S13]  /*8980*/  ISETP.NE.AND P2, PT, R152, 0x1, PT ;  /* 0x000000019800780c */ /* 0x000fda0003f45270 */
[----:B------:R-:W0:Y:S02]  /*8990*/  @P2 LDC.64 R8, c[0x0][0xae0] ;  /* 0x0002b800ff082b82 */ /* 0x000e240000000a00 */
[----:B0-----:R-:W-:-:S05]  /*89a0*/  @P2 IMAD.HI.U32 R8, R14, R8, RZ ;  /* 0x000000080e082227 */ /* 0x001fca00078e00ff */
[----:B------:R-:W-:-:S07]  /*89b0*/  @P2 SHF.R.U32.HI R14, RZ, R9, R8 ;  /* 0x00000009ff0e2219 */ /* 0x000fce0000011608 */
.L_x_1964:
[----:B------:R-:W-:Y:S05]  /*89c0*/  BSYNC B0 ;  /* 0x0000000000007941 */ /* 0x000fea0003800000 */
.L_x_1962:
[----:B------:R-:W-:-:S04]  /*89d0*/  IMAD R5, R14, R152, -R5 ;  /* 0x000000980e057224 */ /* 0x000fc800078e0a05 */
[----:B------:R-:W-:-:S05]  /*89e0*/  IMAD.IADD R5, R5, 0x1, -R18 ;  /* 0x0000000105057824 */ /* 0x000fca00078e0a12 */
[----:B------:R-:W-:Y:S02]  /*89f0*/  VIADDMNMX R21, R5, R152, R21, PT ;  /* 0x0000009805157246 */ /* 0x000fe40003800115 */
[----:B------:R-:W-:-:S07]  /*8a00*/  VIMNMX R20, R20, R5, !PT ;  /* 0x0000000514147248 */ /* 0x000fce0007fe0100 */
.L_x_1961:
[----:B------:R-:W-:Y:S01]  /*8a10*/  FMNMX.FTZ R8, R7, R12, !PT ;  /* 0x0000000c07087209 */ /* 0x000fe20007810000 */
[----:B------:R-:W-:Y:S01]  /*8a20*/  ULDC UR11, c[0x0][0xa80] ;  /* 0x0002a000000b7ab9 */ /* 0x000fe20000000800 */
[----:B------:R-:W-:Y:S01]  /*8a30*/  ISETP.GT.AND P2, PT, R20, 0x1, P1 ;  /* 0x000000011400780c */ /* 0x000fe20000f44270 */
        /* <DEDUP_REMOVED lines=8> */
[----:B------:R-:W-:-:S02]  /*8ac0*/  FMNMX.FTZ R5, R157, R8, !PT ;  /* 0x000000089d057209 */ /* 0x000fc40007810000 */
[----:B------:R-:W-:Y:S02]  /*8ad0*/  ISETP.GT.AND P2, PT, R20, RZ, P1 ;  /* 0x000000ff1400720c */ /* 0x000fe40000f44270 */
[----:B------:R-:W-:Y:S02]  /*8ae0*/  FMNMX.FTZ R8, R160, R5, !PT ;  /* 0x00000005a0087209 */ /* 0x000fe40007810000 */
[----:B------:R-:W-:Y:S02]  /*8af0*/  ISETP.GT.AND P4, PT, R20, 0x9, P1 ;  /* 0x000000091400780c */ /* 0x000fe40000f84270 */
[----:B------:R-:W-:Y:S02]  /*8b00*/  FMNMX.FTZ R5, R161, R8, !PT ;  /* 0x00000008a1057209 */ /* 0x000fe40007810000 */
[----:B------:R-:W-:Y:S02]  /*8b10*/  ISETP.LT.OR P2, PT, R21, 0x1, P2 ;  /* 0x000000011500780c */ /* 0x000fe40001741670 */
[----:B------:R-:W-:-:S02]  /*8b20*/  FMNMX.FTZ R8, R164, R5, !PT ;  /* 0x00000005a4087209 */ /* 0x000fc40007810000 */
[----:B------:R-:W-:Y:S02]  /*8b30*/  ISETP.GT.AND P3, PT, R20, 0x8, P1 ;  /* 0x000000081400780c */ /* 0x000fe40000f64270 */
[----:B------:R-:W-:Y:S02]  /*8b40*/  FMNMX.FTZ R5, R165, R8, !PT ;  /* 0x00000008a5057209 */ /* 0x000fe40007810000 */
[----:B------:R-:W-:Y:S02]  /*8b50*/  ISETP.LT.OR P4, PT, R21, 0xa, P4 ;  /* 0x0000000a1500780c */ /* 0x000fe40002781670 */
[----:B------:R-:W-:Y:S02]  /*8b60*/  FMNMX.FTZ R8, R168, R5, !PT ;  /* 0x00000005a8087209 */ /* 0x000fe40007810000 */
[----:B------:R-:W-:Y:S02]  /*8b70*/  FSEL R154, R154, -INF , !P2 ;  /* 0xff8000009a9a7808 */ /* 0x000fe40005000000 */
[----:B------:R-:W-:-:S02]  /*8b80*/  FMNMX.FTZ R5, R169, R8, !PT ;  /* 0x00000008a9057209 */ /* 0x000fc40007810000 */
[----:B------:R-:W-:Y:S02]  /*8b90*/  ISETP.LT.OR P3, PT, R21, 0x9, P3 ;  /* 0x000000091500780c */ /* 0x000fe40001f61670 */
[----:B------:R-:W-:Y:S02]  /*8ba0*/  FMNMX.FTZ R8, R172, R5, !PT ;  /* 0x00000005ac087209 */ /* 0x000fe40007810000 */
[----:B------:R-:W-:Y:S02]  /*8bb0*/  FSEL R159, R159, -INF , !P4 ;  /* 0xff8000009f9f7808 */ /* 0x000fe40006000000 */
[----:B------:R-:W-:Y:S02]  /*8bc0*/  FMNMX.FTZ R5, R173, R8, !PT ;  /* 0x00000008ad057209 */ /* 0x000fe40007810000 */
[----:B------:R-:W-:Y:S02]  /*8bd0*/  ISETP.GT.AND P4, PT, R20, 0x11, P1 ;  /* 0x000000111400780c */ /* 0x000fe40000f84270 */
[----:B------:R-:W-:-:S02]  /*8be0*/  FMNMX.FTZ R8, R176, R5, !PT ;  /* 0x00000005b0087209 */ /* 0x000fc40007810000 */
[----:B------:R-:W-:Y:S02]  /*8bf0*/  FSEL R158, R158, -INF , !P3 ;  /* 0xff8000009e9e7808 */ /* 0x000fe40005800000 */
[----:B------:R-:W-:Y:S02]  /*8c00*/  FMNMX.FTZ R5, R177, R8, !PT ;  /* 0x00000008b1057209 */ /* 0x000fe40007810000 */
[----:B------:R-:W-:Y:S02]  /*8c10*/  ISETP.GT.AND P3, PT, R20, 0x10, P1 ;  /* 0x000000101400780c */ /* 0x000fe40000f64270 */
[----:B------:R-:W-:Y:S02]  /*8c20*/  FMNMX.FTZ R8, R180, R5, !PT ;  /* 0x00000005b4087209 */ /* 0x000fe40007810000 */
[----:B------:R-:W-:Y:S02]  /*8c30*/  ISETP.LT.OR P4, PT, R21, 0x12, P4 ;  /* 0x000000121500780c */ /* 0x000fe40002781670 */
[----:B------:R-:W-:-:S02]  /*8c40*/  FMNMX.FTZ R8, R181, R8, !PT ;  /* 0x00000008b5087209 */ /* 0x000fc40007810000 */
[----:B------:R-:W-:Y:S02]  /*8c50*/  ISETP.LT.OR P3, PT, R21, 0x11, P3 ;  /* 0x000000111500780c */ /* 0x000fe40001f61670 */
[----:B------:R-:W-:Y:S01]  /*8c60*/  FSEL R163, R163, -INF , !P4 ;  /* 0xff800000a3a37808 */ /* 0x000fe20006000000 */
[----:B------:R-:W0:Y:S01]  /*8c70*/  SHFL.BFLY PT, R5, R8, 0x2, 0x1f ;  /* 0x0c401f0008057f89 */ /* 0x000e2200000e0000 */
[----:B------:R-:W-:Y:S02]  /*8c80*/  ISETP.GT.AND P4, PT, R20, 0x20, P1 ;  /* 0x000000201400780c */ /* 0x000fe40000f84270 */
[----:B------:R-:W-:Y:S02]  /*8c90*/  FSEL R162, R162, -INF , !P3 ;  /* 0xff800000a2a27808 */ /* 0x000fe40005800000 */
[----:B------:R-:W-:Y:S02]  /*8ca0*/  ISETP.GT.AND P2, PT, R20, 0x18, P1 ;  /* 0x000000181400780c */ /* 0x000fe40000f44270 */
[----:B------:R-:W-:-:S02]  /*8cb0*/  ISETP.LT.OR P4, PT, R21, 0x21, P4 ;  /* 0x000000211500780c */ /* 0x000fc40002781670 */
[----:B------:R-:W-:Y:S02]  /*8cc0*/  ISETP.GT.AND P3, PT, R20, 0x19, P1 ;  /* 0x000000191400780c */ /* 0x000fe40000f64270 */
[C---:B------:R-:W-:Y:S02]  /*8cd0*/  ISETP.LT.OR P2, PT, R21.reuse, 0x19, P2 ;  /* 0x000000191500780c */ /* 0x040fe40001741670 */
[----:B------:R-:W-:Y:S02]  /*8ce0*/  FSEL R152, R170, -INF , !P4 ;  /* 0xff800000aa987808 */ /* 0x000fe40006000000 */
[----:B------:R-:W-:Y:S02]  /*8cf0*/  ISETP.LT.OR P3, PT, R21, 0x1a, P3 ;  /* 0x0000001a1500780c */ /* 0x000fe40001f61670 */
[----:B------:R-:W-:Y:S02]  /*8d00*/  FSEL R166, R166, -INF , !P2 ;  /* 0xff800000a6a67808 */ /* 0x000fe40005000000 */
[----:B------:R-:W-:-:S02]  /*8d10*/  ISETP.GT.AND P2, PT, R20, 0x21, P1 ;  /* 0x000000211400780c */ /* 0x000fc40000f44270 */
[----:B------:R-:W-:Y:S02]  /*8d20*/  FSEL R167, R167, -INF , !P3 ;  /* 0xff800000a7a77808 */ /* 0x000fe40005800000 */
[----:B------:R-:W-:Y:S02]  /*8d30*/  ISETP.GT.AND P3, PT, R20, 0x28, P1 ;  /* 0x000000281400780c */ /* 0x000fe40000f64270 */
[----:B0-----:R-:W-:Y:S02]  /*8d40*/  FMNMX.FTZ R9, R8, R5, !PT ;  /* 0x0000000508097209 */ /* 0x001fe40007810000 */
[----:B------:R-:W-:Y:S02]  /*8d50*/  FMNMX.FTZ R8, R154, R13, !PT ;  /* 0x0000000d9a087209 */ /* 0x000fe40007810000 */
[C---:B------:R-:W-:Y:S01]  /*8d60*/  ISETP.LT.OR P2, PT, R21.reuse, 0x22, P2 ;  /* 0x000000221500780c */ /* 0x040fe20001741670 */
[----:B------:R-:W0:Y:S01]  /*8d70*/  SHFL.BFLY PT, R14, R9, 0x1, 0x1f ;  /* 0x0c201f00090e7f89 */ /* 0x000e2200000e0000 */
[----:B------:R-:W-:-:S02]  /*8d80*/  ISETP.LT.OR P3, PT, R21, 0x29, P3 ;  /* 0x000000291500780c */ /* 0x000fc40001f61670 */
[----:B------:R-:W-:Y:S02]  /*8d90*/  FSEL R171, R171, -INF , !P2 ;  /* 0xff800000abab7808 */ /* 0x000fe40005000000 */
[----:B------:R-:W-:Y:S02]  /*8da0*/  ISETP.GT.AND P2, PT, R20, 0x29, P1 ;  /* 0x000000291400780c */ /* 0x000fe40000f44270 */
[----:B------:R-:W-:Y:S02]  /*8db0*/  FSEL R174, R174, -INF , !P3 ;  /* 0xff800000aeae7808 */ /* 0x000fe40005800000 */
[----:B------:R-:W-:Y:S02]  /*8dc0*/  ISETP.GT.AND P3, PT, R20, 0x30, P1 ;  /* 0x000000301400780c */ /* 0x000fe40000f64270 */
[C---:B------:R-:W-:Y:S02]  /*8dd0*/  ISETP.LT.OR P2, PT, R21.reuse, 0x2a, P2 ;  /* 0x0000002a1500780c */ /* 0x040fe40001741670 */
[----:B------:R-:W-:-:S02]  /*8de0*/  ISETP.LT.OR P3, PT, R21, 0x31, P3 ;  /* 0x000000311500780c */ /* 0x000fc40001f61670 */
[----:B------:R-:W-:Y:S02]  /*8df0*/  FSEL R199, R175, -INF , !P2 ;  /* 0xff800000afc77808 */ /* 0x000fe40005000000 */
[----:B------:R-:W-:Y:S02]  /*8e00*/  ISETP.GT.AND P2, PT, R20, 0x31, P1 ;  /* 0x000000311400780c */ /* 0x000fe40000f44270 */
[----:B------:R-:W-:Y:S02]  /*8e10*/  FSEL R178, R178, -INF , !P3 ;  /* 0xff800000b2b27808 */ /* 0x000fe40005800000 */
[----:B------:R-:W-:Y:S02]  /*8e20*/  ISETP.GT.AND P3, PT, R20, 0x38, P1 ;  /* 0x000000381400780c */ /* 0x000fe40000f64270 */
[----:B------:R-:W-:Y:S02]  /*8e30*/  ISETP.LT.OR P2, PT, R21, 0x32, P2 ;  /* 0x000000321500780c */ /* 0x000fe40001741670 */
[----:B0-----:R-:W-:-:S02]  /*8e40*/  FMNMX.FTZ R5, R9, R14, !PT ;  /* 0x0000000e09057209 */ /* 0x001fc40007810000 */
        /* <DEDUP_REMOVED lines=24> */
[----:B------:R-:W-:Y:S01]  /*8fd0*/  FSEL R183, R183, -INF , !P1 ;  /* 0xff800000b7b77808 */ /* 0x000fe20004800000 */
[--C-:B------:R-:W-:Y:S01]  /*8fe0*/  FFMA.FTZ R168, R168, UR11, -R200.reuse ;  /* 0x0000000ba8a87c23 */ /* 0x100fe200080108c8 */
[----:B------:R-:W-:Y:S01]  /*8ff0*/  FMNMX.FTZ R7, R171, R8, !PT ;  /* 0x00000008ab077209 */ /* 0x000fe20007810000 */
[--C-:B------:R-:W-:Y:S01]  /*9000*/  FFMA.FTZ R169, R169, UR11, -R200.reuse ;  /* 0x0000000ba9a97c23 */ /* 0x100fe200080108c8 */
[----:B------:R0:W-:Y:S01]  /*9010*/  MUFU.EX2 R8, R15 ;  /* 0x0000000f00087308 */ /* 0x0001e20000000800 */
[--C-:B------:R-:W-:Y:S01]  /*9020*/  FFMA.FTZ R172, R172, UR11, -R200.reuse ;  /* 0x0000000bacac7c23 */ /* 0x100fe200080108c8 */
[----:B------:R-:W-:Y:S01]  /*9030*/  FMNMX.FTZ R14, R174, R7, !PT ;  /* 0x00000007ae0e7209 */ /* 0x000fe20007810000 */
[--C-:B------:R-:W-:Y:S01]  /*9040*/  FFMA.FTZ R173, R173, UR11, -R200.reuse ;  /* 0x0000000badad7c23 */ /* 0x100fe200080108c8 */
[--C-:B------:R-:W-:Y:S01]  /*9050*/  FFMA.FTZ R176, R176, UR11, -R200.reuse ;  /* 0x0000000bb0b07c23 */ /* 0x100fe200080108c8 */
[--C-:B------:R-:W-:Y:S01]  /*9060*/  FFMA.FTZ R177, R177, UR11, -R200.reuse ;  /* 0x0000000bb1b17c23 */ /* 0x100fe200080108c8 */
[----:B------:R-:W-:Y:S01]  /*9070*/  FMNMX.FTZ R7, R199, R14, !PT ;  /* 0x0000000ec7077209 */ /* 0x000fe20007810000 */
[--C-:B------:R-:W-:Y:S01]  /*9080*/  FFMA.FTZ R180, R181, UR11, -R200.reuse ;  /* 0x0000000bb5b47c23 */ /* 0x100fe200080108c8 */
[----:B------:R1:W-:Y:S01]  /*9090*/  MUFU.EX2 R14, R156 ;  /* 0x0000009c000e7308 */ /* 0x0003e20000000800 */
[----:B0-----:R-:W-:Y:S01]  /*90a0*/  FFMA.FTZ R15, R157, UR11, -R200 ;  /* 0x0000000b9d0f7c23 */ /* 0x001fe200080108c8 */
[----:B------:R-:W-:-:S02]  /*90b0*/  FMNMX.FTZ R20, R178, R7, !PT ;  /* 0x00000007b2147209 */ /* 0x000fc40007810000 */
[----:B------:R-:W-:Y:S02]  /*90c0*/  FSEL R157, R5, RZ, P4 ;  /* 0x000000ff059d7208 */ /* 0x000fe40002000000 */
[----:B------:R-:W-:Y:S02]  /*90d0*/  FMNMX.FTZ R7, R153, R20, !PT ;  /* 0x0000001499077209 */ /* 0x000fe40007810000 */
[----:B------:R-:W-:Y:S01]  /*90e0*/  MUFU.EX2 R9, R9 ;  /* 0x0000000900097308 */ /* 0x000fe20000000800 */
[----:B------:R-:W-:Y:S01]  /*90f0*/  FADD.FTZ R157, -R157, R12 ;  /* 0x0000000c9d9d7221 */ /* 0x000fe20000010100 */
[----:B------:R-:W-:-:S03]  /*9100*/  FMNMX.FTZ R20, R182, R7, !PT ;  /* 0x00000007b6147209 */ /* 0x000fc60007810000 */
[----:B------:R-:W-:Y:S01]  /*9110*/  FMUL.FTZ R12, R157, UR11 ;  /* 0x0000000b9d0c7c20 */ /* 0x000fe20008410000 */
[----:B------:R-:W-:Y:S02]  /*9120*/  FMNMX.FTZ R7, R183, R20, !PT ;  /* 0x00000014b7077209 */ /* 0x000fe40007810000 */
[----:B------:R-:W-:Y:S03]  /*9130*/  MUFU.EX2 R15, R15 ;  /* 0x0000000f000f7308 */ /* 0x000fe60000000800 */
[----:B-1----:R-:W0:Y:S05]  /*9140*/  SHFL.BFLY PT, R156, R7, 0x2, 0x1f ;  /* 0x0c401f00079c7f89 */ /* 0x002e2a00000e0000 */
[----:B------:R-:W1:Y:S08]  /*9150*/  MUFU.EX2 R12, R12 ;  /* 0x0000000c000c7308 */ /* 0x000e700000000800 */
[----:B------:R-:W-:Y:S08]  /*9160*/  MUFU.EX2 R20, R160 ;  /* 0x000000a000147308 */ /* 0x000ff00000000800 */
[----:B------:R-:W2:Y:S01]  /*9170*/  MUFU.EX2 R21, R21 ;  /* 0x0000001500157308 */ /* 0x000ea20000000800 */
[-C--:B-1----:R-:W-:Y:S01]  /*9180*/  FMUL.FTZ R24, R24, R12.reuse ;  /* 0x0000000c18187220 */ /* 0x082fe20000410000 */
[----:B------:R-:W-:Y:S01]  /*9190*/  FMUL.FTZ R25, R25, R12 ;  /* 0x0000000c19197220 */ /* 0x000fe20000410000 */
        /* <DEDUP_REMOVED lines=29> */
[----:B0-----:R-:W-:Y:S01]  /*9370*/  FMNMX.FTZ R7, R156, R7, !PT ;  /* 0x000000079c077209 */ /* 0x001fe20007810000 */
[----:B------:R-:W0:Y:S01]  /*9380*/  MUFU.EX2 R169, R169 ;  /* 0x000000a900a97308 */ /* 0x000e220000000800 */
[-C--:B------:R-:W-:Y:S01]  /*9390*/  FMUL.FTZ R76, R76, R12.reuse ;  /* 0x0000000c4c4c7220 */ /* 0x080fe20000410000 */
[-C--:B------:R-:W-:Y:S01]  /*93a0*/  FMUL.FTZ R77, R77, R12.reuse ;  /* 0x0000000c4d4d7220 */ /* 0x080fe20000410000 */
[C---:B------:R-:W-:Y:S01]  /*93b0*/  FSETP.NEU.FTZ.AND P2, PT, R7.reuse, -INF , PT ;  /* 0xff8000000700780b */ /* 0x040fe20003f5d000 */
[----:B------:R-:W-:Y:S01]  /*93c0*/  FMUL.FTZ R156, R7, UR11 ;  /* 0x0000000b079c7c20 */ /* 0x000fe20008410000 */
[-C--:B------:R-:W-:Y:S01]  /*93d0*/  FMUL.FTZ R80, R80, R12.reuse ;  /* 0x0000000c50507220 */ /* 0x080fe20000410000 */
[-C--:B------:R-:W-:Y:S01]  /*93e0*/  FMUL.FTZ R81, R81, R12.reuse ;  /* 0x0000000c51517220 */ /* 0x080fe20000410000 */
[-C--:B------:R-:W-:Y:S01]  /*93f0*/  FMUL.FTZ R84, R84, R12.reuse ;  /* 0x0000000c54547220 */ /* 0x080fe20000410000 */
[----:B------:R-:W-:Y:S01]  /*9400*/  MUFU.EX2 R172, R172 ;  /* 0x000000ac00ac7308 */ /* 0x000fe20000000800 */
[----:B------:R-:W-:Y:S01]  /*9410*/  FSEL R156, R156, RZ, P2 ;  /* 0x000000ff9c9c7208 */ /* 0x000fe20001000000 */
[-C--:B------:R-:W-:Y:S01]  /*9420*/  FMUL.FTZ R85, R85, R12.reuse ;  /* 0x0000000c55557220 */ /* 0x080fe20000410000 */
[-C--:B------:R-:W-:Y:S01]  /*9430*/  FMUL.FTZ R88, R88, R12.reuse ;  /* 0x0000000c58587220 */ /* 0x080fe20000410000 */
[-C--:B------:R-:W-:Y:S01]  /*9440*/  FMUL.FTZ R89, R89, R12.reuse ;  /* 0x0000000c59597220 */ /* 0x080fe20000410000 */
[----:B------:R-:W-:Y:S01]  /*9450*/  FMUL.FTZ R92, R92, R12 ;  /* 0x0000000c5c5c7220 */ /* 0x000fe20000410000 */
[--C-:B------:R-:W-:Y:S01]  /*9460*/  FFMA.FTZ R200, R154, UR11, -R156.reuse ;  /* 0x0000000b9ac87c23 */ /* 0x100fe2000801089c */
[----:B------:R-:W-:Y:S01]  /*9470*/  FSEL R154, R7, RZ, P2 ;  /* 0x000000ff079a7208 */ /* 0x000fe20001000000 */
[----:B------:R-:W-:Y:S01]  /*9480*/  FFMA.FTZ R181, R155, UR11, -R156 ;  /* 0x0000000b9bb57c23 */ /* 0x000fe2000801089c */
[----:B------:R-:W-:-:S02]  /*9490*/  IMAD.MOV R155, RZ, RZ, -R184 ;  /* 0x000000ffff9b7224 */ /* 0x000fc400078e0ab8 */
[--C-:B------:R-:W-:Y:S01]  /*94a0*/  FFMA.FTZ R201, R158, UR11, -R156.reuse ;  /* 0x0000000b9ec97c23 */ /* 0x100fe2000801089c */
[----:B------:R-:W-:Y:S02]  /*94b0*/  IMAD.U32 R158, RZ, RZ, UR7 ;  /* 0x00000007ff9e7e24 */ /* 0x000fe4000f8e00ff */
[----:B------:R-:W-:Y:S01]  /*94c0*/  FADD.FTZ R154, -R154, R13 ;  /* 0x0000000d9a9a7221 */ /* 0x000fe20000010100 */
[--C-:B------:R-:W-:Y:S01]  /*94d0*/  FFMA.FTZ R202, R159, UR11, -R156.reuse ;  /* 0x0000000b9fca7c23 */ /* 0x100fe2000801089c */
[----:B------:R-:W-:Y:S01]  /*94e0*/  ISETP.NE.AND P1, PT, R18, R155, PT ;  /* 0x0000009b1200720c */ /* 0x000fe20003f25270 */
[--C-:B------:R-:W-:Y:S01]  /*94f0*/  FFMA.FTZ R203, R162, UR11, -R156.reuse ;  /* 0x0000000ba2cb7c23 */ /* 0x100fe2000801089c */
[----:B------:R-:W-:Y:S01]  /*9500*/  FMUL.FTZ R13, R154, UR11 ;  /* 0x0000000b9a0d7c20 */ /* 0x000fe20008410000 */
[--C-:B------:R-:W-:Y:S01]  /*9510*/  FFMA.FTZ R204, R199, UR11, -R156.reuse ;  /* 0x0000000bc7cc7c23 */ /* 0x100fe2000801089c */
[--C-:B------:R-:W-:Y:S01]  /*9520*/  FFMA.FTZ R163, R163, UR11, -R156.reuse ;  /* 0x0000000ba3a37c23 */ /* 0x100fe2000801089c */
[--C-:B------:R-:W-:Y:S01]  /*9530*/  FFMA.FTZ R166, R166, UR11, -R156.reuse ;  /* 0x0000000ba6a67c23 */ /* 0x100fe2000801089c */
[--C-:B------:R-:W-:Y:S01]  /*9540*/  FFMA.FTZ R167, R167, UR11, -R156.reuse ;  /* 0x0000000ba7a77c23 */ /* 0x100fe2000801089c */
[--C-:B------:R-:W-:Y:S01]  /*9550*/  FFMA.FTZ R205, R178, UR11, -R156.reuse ;  /* 0x0000000bb2cd7c23 */ /* 0x100fe2000801089c */
[----:B------:R-:W1:Y:S01]  /*9560*/  MUFU.EX2 R13, R13 ;  /* 0x0000000d000d7308 */ /* 0x000e620000000800 */
[--C-:B------:R-:W-:Y:S01]  /*9570*/  FFMA.FTZ R206, R153, UR11, -R156.reuse ;  /* 0x0000000b99ce7c23 */ /* 0x100fe2000801089c */
[--C-:B------:R-:W-:Y:S01]  /*9580*/  FFMA.FTZ R207, R182, UR11, -R156.reuse ;  /* 0x0000000bb6cf7c23 */ /* 0x100fe2000801089c */
[--C-:B------:R-:W-:Y:S01]  /*9590*/  FFMA.FTZ R208, R183, UR11, -R156.reuse ;  /* 0x0000000bb7d07c23 */ /* 0x100fe2000801089c */
[----:B------:R-:W-:Y:S01]  /*95a0*/  FFMA.FTZ R157, R152, UR11, -R156 ;  /* 0x0000000b989d7c23 */ /* 0x000fe2000801089c */
[----:B------:R-:W-:-:S02]  /*95b0*/  @!P1 IMAD R154, R158, 0x40, R19 ;  /* 0x000000409e9a9824 */ /* 0x000fc400078e0213 */
[--C-:B------:R-:W-:Y:S01]  /*95c0*/  FFMA.FTZ R158, R171, UR11, -R156.reuse ;  /* 0x0000000bab9e7c23 */ /* 0x100fe2000801089c */
[----:B------:R-:W-:Y:S01]  /*95d0*/  FFMA.FTZ R159, R174, UR11, -R156 ;  /* 0x0000000bae9f7c23 */ /* 0x000fe2000801089c */
[----:B------:R-:W-:Y:S01]  /*95e0*/  MUFU.EX2 R200, R200 ;  /* 0x000000c800c87308 */ /* 0x000fe20000000800 */
[----:B------:R-:W-:Y:S01]  /*95f0*/  F2FP.BF16.F32.PACK_AB R152, R8, R9 ;  /* 0x000000090898723e */ /* 0x000fe200000010ff */
[-C--:B------:R-:W-:Y:S01]  /*9600*/  FMUL.FTZ R93, R93, R12.reuse ;  /* 0x0000000c5d5d7220 */ /* 0x080fe20000410000 */
[----:B------:R-:W-:Y:S01]  /*9610*/  @!P1 LEA R155, R154, UR38, 0x2 ;  /* 0x000000269a9b9c11 */ /* 0x000fe2000f8e10ff */
[----:B------:R-:W-:Y:S01]  /*9620*/  FMUL.FTZ R96, R96, R12 ;  /* 0x0000000c60607220 */ /* 0x000fe20000410000 */
[----:B------:R-:W-:Y:S01]  /*9630*/  F2FP.BF16.F32.PACK_AB R154, R15, R14 ;  /* 0x0000000e0f9a723e */ /* 0x000fe200000010ff */
[----:B------:R-:W-:Y:S01]  /*9640*/  FMUL.FTZ R97, R97, R12 ;  /* 0x0000000c61617220 */ /* 0x000fe20000410000 */
[----:B--2---:R-:W-:Y:S01]  /*9650*/  F2FP.BF16.F32.PACK_AB R156, R21, R20 ;  /* 0x00000014159c723e */ /* 0x004fe200000010ff */
[----:B------:R-:W-:Y:S01]  /*9660*/  @!P1 STS [R155+0x38400], R12 ;  /* 0x0384000c9b009388 */ /* 0x000fe20000000800 */
[----:B------:R-:W2:Y:S01]  /*9670*/  MUFU.EX2 R181, R181 ;  /* 0x000000b500b57308 */ /* 0x000ea20000000800 */
[----:B0-----:R-:W-:Y:S01]  /*9680*/  F2FP.BF16.F32.PACK_AB R160, R169, R168 ;  /* 0x000000a8a9a0723e */ /* 0x001fe200000010ff */
[-C--:B------:R-:W-:Y:S01]  /*9690*/  FMUL.FTZ R100, R100, R12.reuse ;  /* 0x0000000c64647220 */ /* 0x080fe20000410000 */
[----:B-1----:R0:W-:Y:S01]  /*96a0*/  @!P1 STS [R155+0x38420], R13 ;  /* 0x0384200d9b009388 */ /* 0x0021e20000000800 */
        /* <DEDUP_REMOVED lines=12> */
[----:B------:R-:W0:Y:S01]  /*9770*/  MUFU.EX2 R202, R202 ;  /* 0x000000ca00ca7308 */ /* 0x000e220000000800 */
[----:B--2---:R-:W-:Y:S01]  /*9780*/  F2FP.BF16.F32.PACK_AB R153, R181, R200 ;  /* 0x000000c8b599723e */ /* 0x004fe200000010ff */
        /* <DEDUP_REMOVED lines=17> */
[----:B------:R-:W-:Y:S01]  /*98a0*/  FMUL.FTZ R149, R149, R12 ;  /* 0x0000000c95957220 */ /* 0x000fe20000410000 */
        /* <DEDUP_REMOVED lines=21> */
[-C--:B------:R-:W-:Y:S01]  /*9a00*/  FMUL.FTZ R62, R62, R13.reuse ;  /* 0x0000000d3e3e7220 */ /* 0x080fe20000410000 */
[-C--:B------:R-:W-:Y:S01]  /*9a10*/  FMUL.FTZ R63, R63, R13.reuse ;  /* 0x0000000d3f3f7220 */ /* 0x080fe20000410000 */
[-C--:B------:R-:W-:Y:S01]  /*9a20*/  FMUL.FTZ R66, R66, R13.reuse ;  /* 0x0000000d42427220 */ /* 0x080fe20000410000 */
[-C--:B------:R-:W-:Y:S01]  /*9a30*/  FMUL.FTZ R67, R67, R13.reuse ;  /* 0x0000000d43437220 */ /* 0x080fe20000410000 */
        /* <DEDUP_REMOVED lines=11> */
[----:B------:R2:W3:Y:S01]  /*9af0*/  MUFU.EX2 R183, R158 ;  /* 0x0000009e00b77308 */ /* 0x0004e20000000800 */
[----:B-1----:R-:W-:Y:S01]  /*9b00*/  F2FP.BF16.F32.PACK_AB R157, R174, R203 ;  /* 0x000000cbae9d723e */ /* 0x002fe200000010ff */
[-C--:B------:R-:W-:Y:S01]  /*9b10*/  FMUL.FTZ R90, R90, R13.reuse ;  /* 0x0000000d5a5a7220 */ /* 0x080fe20000410000 */
[----:B0-----:R-:W-:Y:S01]  /*9b20*/  F2FP.BF16.F32.PACK_AB R162, R173, R172 ;  /* 0x000000acada2723e */ /* 0x001fe200000010ff */
[-C--:B------:R-:W-:Y:S01]  /*9b30*/  FMUL.FTZ R91, R91, R13.reuse ;  /* 0x0000000d5b5b7220 */ /* 0x080fe20000410000 */
[-C--:B------:R-:W-:Y:S01]  /*9b40*/  FMUL.FTZ R94, R94, R13.reuse ;  /* 0x0000000d5e5e7220 */ /* 0x080fe20000410000 */
[-C--:B------:R-:W-:Y:S01]  /*9b50*/  FMUL.FTZ R95, R95, R13.reuse ;  /* 0x0000000d5f5f7220 */ /* 0x080fe20000410000 */
[-C--:B------:R-:W-:Y:S01]  /*9b60*/  FMUL.FTZ R98, R98, R13.reuse ;  /* 0x0000000d62627220 */ /* 0x080fe20000410000 */
[----:B------:R0:W-:Y:S01]  /*9b70*/  MUFU.EX2 R199, R159 ;  /* 0x0000009f00c77308 */ /* 0x0001e20000000800 */
[----:B--2---:R-:W-:Y:S01]  /*9b80*/  F2FP.BF16.F32.PACK_AB R158, R175, R170 ;  /* 0x000000aaaf9e723e */ /* 0x004fe200000010ff */
[-C--:B------:R-:W-:Y:S01]  /*9b90*/  FMUL.FTZ R99, R99, R13.reuse ;  /* 0x0000000d63637220 */ /* 0x080fe20000410000 */
[-C--:B------:R-:W-:Y:S01]  /*9ba0*/  FMUL.FTZ R102, R102, R13.reuse ;  /* 0x0000000d66667220 */ /* 0x080fe20000410000 */
[-C--:B------:R-:W-:Y:S01]  /*9bb0*/  FMUL.FTZ R103, R103, R13.reuse ;  /* 0x0000000d67677220 */ /* 0x080fe20000410000 */
[-C--:B------:R-:W-:Y:S01]  /*9bc0*/  FMUL.FTZ R106, R106, R13.reuse ;  /* 0x0000000d6a6a7220 */ /* 0x080fe20000410000 */
[-C--:B------:R-:W-:Y:S01]  /*9bd0*/  FMUL.FTZ R107, R107, R13.reuse ;  /* 0x0000000d6b6b7220 */ /* 0x080fe20000410000 */
[----:B------:R-:W-:Y:S01]  /*9be0*/  FMUL.FTZ R110, R110, R13 ;  /* 0x0000000d6e6e7220 */ /* 0x000fe20000410000 */
[----:B------:R-:W1:Y:S01]  /*9bf0*/  MUFU.EX2 R204, R204 ;  /* 0x000000cc00cc7308 */ /* 0x000e620000000800 */
[----:B0-----:R-:W-:Y:S01]  /*9c00*/  F2FP.BF16.F32.PACK_AB R159, R178, R171 ;  /* 0x000000abb29f723e */ /* 0x001fe200000010ff */
[-C--:B------:R-:W-:Y:S01]  /*9c10*/  FMUL.FTZ R111, R111, R13.reuse ;  /* 0x0000000d6f6f7220 */ /* 0x080fe20000410000 */
[----:B---3--:R-:W-:Y:S01]  /*9c20*/  F2FP.BF16.F32.PACK_AB R161, R183, R182 ;  /* 0x000000b6b7a1723e */ /* 0x008fe200000010ff */
        /* <DEDUP_REMOVED lines=23> */
[----:B------:R-:W-:Y:S01]  /*9da0*/  FMUL.FTZ R151, R151, R13 ;  /* 0x0000000d97977220 */ /* 0x000fe20000410000 */
[----:B------:R1:W-:Y:S01]  /*9db0*/  STSM.16.M88.4 [R185+0x36400], R152 ;  /* 0x03640098b9007844 */ /* 0x0003e20000000200 */
[----:B------:R-:W-:Y:S01]  /*9dc0*/  FFMA.FTZ R9, R12, R0, R9 ;  /* 0x000000000c097223 */ /* 0x000fe20000010009 */
[----:B------:R-:W-:-:S02]  /*9dd0*/  FFMA.FTZ R200, R13, R3, R200 ;  /* 0x000000030dc87223 */ /* 0x000fc400000100c8 */
[----:B------:R-:W2:Y:S01]  /*9de0*/  MUFU.EX2 R180, R180 ;  /* 0x000000b400b47308 */ /* 0x000ea20000000800 */
[----:B0-----:R-:W-:Y:S01]  /*9df0*/  F2FP.BF16.F32.PACK_AB R164, R177, R176 ;  /* 0x000000b0b1a4723e */ /* 0x001fe200000010ff */
[----:B------:R1:W-:Y:S01]  /*9e00*/  STSM.16.M88.4 [R186], R156 ;  /* 0x0000009cba007844 */ /* 0x0003e20000000200 */
[----:B------:R-:W-:Y:S01]  /*9e10*/  FADD.FTZ R9, R8, R9 ;  /* 0x0000000908097221 */ /* 0x000fe20000010000 */
[----:B------:R-:W-:Y:S02]  /*9e20*/  FADD.FTZ R200, R181, R200 ;  /* 0x000000c8b5c87221 */ /* 0x000fe40000010000 */
[----:B------:R1:W-:Y:S01]  /*9e30*/  STSM.16.M88.4 [R188], R160 ;  /* 0x000000a0bc007844 */ /* 0x0003e20000000200 */
[----:B------:R-:W-:Y:S01]  /*9e40*/  FADD.FTZ R14, R14, R9 ;  /* 0x000000090e0e7221 */ /* 0x000fe20000010000 */
[----:B------:R-:W-:Y:S01]  /*9e50*/  MUFU.EX2 R205, R205 ;  /* 0x000000cd00cd7308 */ /* 0x000fe20000000800 */
[----:B------:R-:W-:Y:S02]  /*9e60*/  FADD.FTZ R201, R201, R200 ;  /* 0x000000c8c9c97221 */ /* 0x000fe40000010000 */
[----:B------:R-:W-:-:S02]  /*9e70*/  FADD.FTZ R15, R15, R14 ;  /* 0x0000000e0f0f7221 */ /* 0x000fc40000010000 */
[----:B------:R-:W-:Y:S02]  /*9e80*/  FADD.FTZ R202, R202, R201 ;  /* 0x000000c9caca7221 */ /* 0x000fe40000010000 */
[----:B------:R-:W-:Y:S01]  /*9e90*/  FADD.FTZ R20, R20, R15 ;  /* 0x0000000f14147221 */ /* 0x000fe20000010000 */
[----:B------:R-:W0:Y:S01]  /*9ea0*/  MUFU.EX2 R206, R206 ;  /* 0x000000ce00ce7308 */ /* 0x000e220000000800 */
[----:B--2---:R-:W-:Y:S01]  /*9eb0*/  F2FP.BF16.F32.PACK_AB R166, R180, R179 ;  /* 0x000000b3b4a6723e */ /* 0x004fe200000010ff */
        /* <DEDUP_REMOVED lines=9> */
[----:B------:R-:W2:Y:S01]  /*9f50*/  MUFU.EX2 R208, R208 ;  /* 0x000000d000d07308 */ /* 0x000ea20000000800 */
[----:B0-----:R-:W-:Y:S01]  /*9f60*/  F2FP.BF16.F32.PACK_AB R165, R206, R205 ;  /* 0x000000cdcea5723e */ /* 0x001fe200000010ff */
[----:B------:R-:W-:Y:S01]  /*9f70*/  FADD.FTZ R182, R182, R171 ;  /* 0x000000abb6b67221 */ /* 0x000fe20000010000 */
[----:B------:R-:W-:-:S03]  /*9f80*/  FADD.FTZ R169, R169, R168 ;  /* 0x000000a8a9a97221 */ /* 0x000fc60000010000 */
[----:B------:R-:W-:Y:S01]  /*9f90*/  FADD.FTZ R182, R183, R182 ;  /* 0x000000b6b7b67221 */ /* 0x000fe20000010000 */
[----:B------:R-:W-:-:S03]  /*9fa0*/  FADD.FTZ R172, R172, R169 ;  /* 0x000000a9acac7221 */ /* 0x000fc60000010000 */
[----:B------:R-:W-:Y:S01]  /*9fb0*/  FADD.FTZ R199, R199, R182 ;  /* 0x000000b6c7c77221 */ /* 0x000fe20000010000 */
[----:B------:R-:W-:-:S03]  /*9fc0*/  FADD.FTZ R173, R173, R172 ;  /* 0x000000acadad7221 */ /* 0x000fc60000010000 */
[----:B------:R-:W-:Y:S01]  /*9fd0*/  FADD.FTZ R204, R204, R199 ;  /* 0x000000c7cccc7221 */ /* 0x000fe20000010000 */
[----:B------:R-:W-:Y:S01]  /*9fe0*/  FADD.FTZ R176, R176, R173 ;  /* 0x000000adb0b07221 */ /* 0x000fe20000010000 */
[----:B--2---:R-:W-:Y:S02]  /*9ff0*/  F2FP.BF16.F32.PACK_AB R167, R208, R207 ;  /* 0x000000cfd0a7723e */ /* 0x004fe400000010ff */
[----:B------:R-:W-:Y:S01]  /*a000*/  FADD.FTZ R205, R205, R204 ;  /* 0x000000cccdcd7221 */ /* 0x000fe20000010000 */
[----:B------:R-:W-:Y:S02]  /*a010*/  FADD.FTZ R176, R177, R176 ;  /* 0x000000b0b1b07221 */ /* 0x000fe40000010000 */
[----:B------:R1:W-:Y:S01]  /*a020*/  STSM.16.M88.4 [R187], R164 ;  /* 0x000000a4bb007844 */ /* 0x0003e20000000200 */
[----:B------:R-:W-:Y:S01]  /*a030*/  WARPGROUP.ARRIVE ;  /* 0x00000000000079c5 */ /* 0x000fe20000000000 */
[----:B------:R-:W-:Y:S01]  /*a040*/  FADD.FTZ R206, R206, R205 ;  /* 0x000000cdcece7221 */ /* 0x000fe20000010000 */
[----:B------:R-:W-:-:S03]  /*a050*/  FADD.FTZ R179, R179, R176 ;  /* 0x000000b0b3b37221 */ /* 0x000fc60000010000 */
[----:B------:R-:W-:Y:S01]  /*a060*/  FADD.FTZ R3, R207, R206 ;  /* 0x000000cecf037221 */ /* 0x000fe20000010000 */
[----:B------:R-:W-:Y:S01]  /*a070*/  HGMMA.64x256x16.F32.BF16 R24, R152, gdesc[UR20].tnspB, R24, gsb0 ;  /* 0x43e0001498187df0 */ /* 0x000fe20008001818 */
[----:B------:R-:W-:Y:S01]  /*a080*/  UMOV UR22, UR14 ;  /* 0x0000000e00167c82 */ /* 0x000fe20008000000 */
[----:B------:R-:W-:Y:S01]  /*a090*/  UMOV UR23, 0x40000040 ;  /* 0x4000004000177882 */ /* 0x000fe20000000000 */
[----:B------:R-:W-:Y:S01]  /*a0a0*/  UIADD3 UR14, UR10, 0x100, URZ ;  /* 0x000001000a0e7890 */ /* 0x000fe2000fffe03f */
[----:B------:R-:W-:Y:S01]  /*a0b0*/  FADD.FTZ R0, R180, R179 ;  /* 0x000000b3b4007221 */ /* 0x000fe20000010000 */
[----:B------:R-:W-:Y:S01]  /*a0c0*/  UIADD3 UR10, UR10, 0x180, URZ ;  /* 0x000001800a0a7890 */ /* 0x000fe2000fffe03f */
[----:B------:R-:W-:Y:S01]  /*a0d0*/  FADD.FTZ R3, R208, R3 ;  /* 0x00000003d0037221 */ /* 0x000fe20000010000 */
[----:B------:R-:W-:Y:S02]  /*a0e0*/  WARPGROUP.DEPBAR.LE gsb0, 0x0 ;  /* 0x00008000000079c5 */ /* 0x000fe40000010000 */
[----:B------:R-:W-:-:S15]  /*a0f0*/  WARPGROUP.ARRIVE ;  /* 0x00000000000079c5 */ /* 0x000fde0000000000 */
[----:B------:R-:W-:-:S04]  /*a100*/  NOP ;  /* 0x0000000000007918 */ /* 0x000fc80000000000 */
        /* <DEDUP_REMOVED lines=24> */
.L_x_1965:
[----:B------:R-:W-:Y:S01]  /*a290*/  UIADD3 UR5, UR5, 0x38860, URZ ;  /* 0x0003886005057890 */ /* 0x000fe2000fffe03f */
[C---:B------:R-:W-:Y:S01]  /*a2a0*/  ISETP.GT.AND P1, PT, R11.reuse, R10, PT ;  /* 0x0000000a0b00720c */ /* 0x040fe20003f24270 */
[----:B------:R-:W-:Y:S01]  /*a2b0*/  UMOV UR7, UR36 ;  /* 0x0000002400077c82 */ /* 0x000fe20008000000 */
[----:B------:R-:W-:Y:S01]  /*a2c0*/  VIADD R11, R11, 0xffffffff ;  /* 0xffffffff0b0b7836 */ /* 0x000fe20000000000 */
[----:B------:R-:W-:Y:S01]  /*a2d0*/  UPRMT UR5, UR39, 0x654, UR5 ;  /* 0x0000065427057896 */ /* 0x000fe20008000005 */
[----:B------:R-:W-:Y:S02]  /*a2e0*/  IMAD.MOV.U32 R13, RZ, RZ, R7 ;  /* 0x000000ffff0d7224 */ /* 0x000fe400078e0007 */
[----:B------:R-:W-:-:S06]  /*a2f0*/  IMAD.MOV.U32 R12, RZ, RZ, R5 ;  /* 0x000000ffff0c7224 */ /* 0x000fcc00078e0005 */
[----:B------:R-:W-:Y:S01]  /*a300*/  SYNCS.ARRIVE.TRANS64.RED.A1T0 RZ, [UR5], RZ ;  /* 0x000000ffffff79a7 */ /* 0x000fe20008100405 */
[----:B------:R-:W-:Y:S05]  /*a310*/  @P1 BRA `(.L_x_1966) ;  /* 0xffffffc800f41947 */ /* 0x000fea000383ffff */
.L_x_1947:
[----:B------:R-:W-:Y:S01]  /*a320*/  ISETP.NE.AND P2, PT, R225, 0x1, PT ;  /* 0x00000001e100780c */ /* 0x000fe20003f45270 */
[----:B------:R-:W-:Y:S01]  /*a330*/  VIADD R8, R23, 0x3f ;  /* 0x0000003f17087836 */ /* 0x000fe20000000000 */
[----:B------:R-:W-:Y:S02]  /*a340*/  LOP3.LUT P1, RZ, R16, 0x1, RZ, 0xc0, !PT ;  /* 0x0000000110ff7812 */ /* 0x000fe4000782c0ff */
[----:B------:R-:W-:Y:S01]  /*a350*/  IADD3 R12, -R6, 0x1, RZ ;  /* 0x00000001060c7810 */ /* 0x000fe20007ffe1ff */
[----:B------:R-:W-:-:S04]  /*a360*/  IMAD.MOV.U32 R6, RZ, RZ, R8 ;  /* 0x000000ffff067224 */ /* 0x000fc800078e0008 */
[----:B------:R-:W-:-:S04]  /*a370*/  IMAD R13, R17, UR15, R12 ;  /* 0x0000000f110d7c24 */ /* 0x000fc8000f8e020c */
[----:B------:R-:W0:Y:S08]  /*a380*/  @P2 LDC R9, c[0x0][0x44c] ;  /* 0x00011300ff092b82 */ /* 0x000e300000000800 */
[----:B------:R-:W1:Y:S01]  /*a390*/  @P2 LDC R10, c[0x0][0x450] ;  /* 0x00011400ff0a2b82 */ /* 0x000e620000000800 */
[----:B0-----:R-:W-:-:S05]  /*a3a0*/  @P2 IMAD.HI.U32 R9, R8, R9, RZ ;  /* 0x0000000908092227 */ /* 0x001fca00078e00ff */
[----:B-1----:R-:W-:-:S05]  /*a3b0*/  @P2 SHF.R.U32.HI R6, RZ, R10, R9 ;  /* 0x0000000aff062219 */ /* 0x002fca0000011609 */
[----:B------:R-:W-:-:S04]  /*a3c0*/  IMAD.IADD R6, R13, 0x1, R6 ;  /* 0x000000010d067824 */ /* 0x000fc800078e0206 */
[----:B------:R-:W-:Y:S01]  /*a3d0*/  VIADD R10, R6, -UR18 ;  /* 0x80000012060a7c36 */ /* 0x000fe20008000000 */
[----:B------:R-:W-:Y:S06]  /*a3e0*/  @!P1 BRA `(.L_x_1967) ;  /* 0x0000000000449947 */ /* 0x000fec0003800000 */
[----:B------:R-:W-:-:S13]  /*a3f0*/  ISETP.GT.AND P1, PT, R6, -0x1, PT ;  /* 0xffffffff0600780c */ /* 0x000fda0003f24270 */
[----:B------:R-:W-:Y:S05]  /*a400*/  @P1 BRA `(.L_x_1968) ;  /* 0x0000000000201947 */ /* 0x000fea0003800000 */
[----:B------:R-:W0:Y:S01]  /*a410*/  LDC R15, c[0x0][0xadc] ;  /* 0x0002b700ff0f7b82 */ /* 0x000e220000000800 */
[----:B------:R-:W-:Y:S02]  /*a420*/  LOP3.LUT R13, RZ, R6, RZ, 0x33, !PT ;  /* 0x00000006ff0d7212 */ /* 0x000fe400078e33ff */
[----:B0-----:R-:W-:-:S13]  /*a430*/  ISETP.NE.AND P1, PT, R15, 0x1, PT ;  /* 0x000000010f00780c */ /* 0x001fda0003f25270 */
[----:B------:R-:W0:Y:S02]  /*a440*/  @P1 LDC.64 R8, c[0x0][0xae0] ;  /* 0x0002b800ff081b82 */ /* 0x000e240000000a00 */
[----:B0-----:R-:W-:-:S05]  /*a450*/  @P1 IMAD.HI.U32 R8, R13, R8, RZ ;  /* 0x000000080d081227 */ /* 0x001fca00078e00ff */
[----:B------:R-:W-:-:S04]  /*a460*/  @P1 SHF.R.U32.HI R13, RZ, R9, R8 ;  /* 0x00000009ff0d1219 */ /* 0x000fc80000011608 */
[----:B------:R-:W-:Y:S01]  /*a470*/  LOP3.LUT R6, RZ, R13, RZ, 0x33, !PT ;  /* 0x0000000dff067212 */ /* 0x000fe200078e33ff */
[----:B------:R-:W-:Y:S06]  /*a480*/  BRA `(.L_x_1969) ;  /* 0x0000000000147947 */ /* 0x000fec0003800000 */
.L_x_1968:
[----:B------:R-:W0:Y:S02]  /*a490*/  LDC R15, c[0x0][0xadc] ;  /* 0x0002b700ff0f7b82 */ /* 0x000e240000000800 */
[----:B0-----:R-:W-:-:S13]  /*a4a0*/  ISETP.NE.AND P1, PT, R15, 0x1, PT ;  /* 0x000000010f00780c */ /* 0x001fda0003f25270 */
[----:B------:R-:W0:Y:S02]  /*a4b0*/  @P1 LDC.64 R8, c[0x0][0xae0] ;  /* 0x0002b800ff081b82 */ /* 0x000e240000000a00 */
[----:B0-----:R-:W-:-:S05]  /*a4c0*/  @P1 IMAD.HI.U32 R8, R6, R8, RZ ;  /* 0x0000000806081227 */ /* 0x001fca00078e00ff */
[----:B------:R-:W-:-:S07]  /*a4d0*/  @P1 SHF.R.U32.HI R6, RZ, R9, R8 ;  /* 0x00000009ff061219 */ /* 0x000fce0000011608 */
.L_x_1969:
[----:B------:R-:W-:-:S05]  /*a4e0*/  IMAD R9, R6, R15, RZ ;  /* 0x0000000f06097224 */ /* 0x000fca00078e02ff */
[----:B------:R-:W-:-:S07]  /*a4f0*/  VIMNMX R10, R10, R9, !PT ;  /* 0x000000090a0a7248 */ /* 0x000fce0007fe0100 */
.L_x_1967:
[----:B------:R-:W-:-:S05]  /*a500*/  VIADD R10, R10, 0x3f ;  /* 0x0000003f0a0a7836 */ /* 0x000fca0000000000 */
        /* <DEDUP_REMOVED lines=9> */
.L_x_1981:
[----:B------:R-:W-:Y:S01]  /*a5a0*/  UIADD3 UR36, UR7, 0x1, URZ ;  /* 0x0000000107247890 */ /* 0x000fe2000fffe03f */
[----:B------:R-:W-:Y:S02]  /*a5b0*/  IMAD.MOV.U32 R5, RZ, RZ, R11 ;  /* 0x000000ffff057224 */ /* 0x000fe400078e000b */
[----:B------:R-:W-:Y:S01]  /*a5c0*/  VIADD R11, R11, 0xffffffff ;  /* 0xffffffff0b0b7836 */ /* 0x000fe20000000000 */
[----:B------:R-:W-:Y:S02]  /*a5d0*/  UISETP.NE.AND UP0, UPT, UR36, 0x2, UPT ;  /* 0x000000022400788c */ /* 0x000fe4000bf05270 */
[----:B------:R-:W-:Y:S02]  /*a5e0*/  ISETP.GT.AND P1, PT, R5, R6, PT ;  /* 0x000000060500720c */ /* 0x000fe40003f24270 */
[----:B------:R-:W-:Y:S02]  /*a5f0*/  USEL UR5, URZ, 0x1, UP0 ;  /* 0x000000013f057887 */ /* 0x000fe40008000000 */
[----:B------:R-:W-:-:S04]  /*a600*/  USEL UR36, UR36, URZ, UP0 ;  /* 0x0000003f24247287 */ /* 0x000fc80008000000 */
[----:B------:R-:W-:Y:S01]  /*a610*/  LOP3.LUT R2, R2, UR5, RZ, 0x3c, !PT ;  /* 0x0000000502027c12 */ /* 0x000fe2000f8e3cff */
[----:B------:R-:W-:Y:S07]  /*a620*/  @!P0 BRA `(.L_x_1971) ;  /* 0x0000000000048947 */ /* 0x000fee0003800000 */
[----:B------:R-:W-:Y:S01]  /*a630*/  BPT.TRAP 0x1 ;  /* 0x000000040000795c */ /* 0x000fe20000300000 */
.L_x_1971:
[----:B------:R-:W-:Y:S01]  /*a640*/  ULEA UR5, UR36, UR38, 0x3 ;  /* 0x0000002624057291 */ /* 0x000fe2000f8e183f */
[----:B------:R-:W-:-:S08]  /*a650*/  SHF.L.U32 R5, R2, 0x1f, RZ ;  /* 0x0000001f02057819 */ /* 0x000fd000000006ff */
[----:B------:R0:W1:Y:S01]  /*a660*/  SYNCS.PHASECHK.TRANS64.TRYWAIT P2, [UR5+0x38830], R5 ;  /* 0x03883005ff0075a7 */ /* 0x0000620008040145 */
[----:B------:R-:W-:Y:S05]  /*a670*/  @!P0 BRA `(.L_x_1972) ;  /* 0x0000000000048947 */ /* 0x000fea0003800000 */
[----:B------:R-:W-:Y:S01]  /*a680*/  BPT.TRAP 0x1 ;  /* 0x000000040000795c */ /* 0x000fe20000300000 */
.L_x_1972:
[----:B-1----:R-:W-:Y:S05]  /*a690*/  @P2 BRA `(.L_x_1973) ;  /* 0x0000000000082947 */ /* 0x002fea0003800000 */
[----:B------:R-:W1:Y:S02]  /*a6a0*/  SYNCS.PHASECHK.TRANS64.TRYWAIT P2, [UR5+0x38830], R5 ;  /* 0x03883005ff0075a7 */ /* 0x000e640008040145 */
[----:B-1----:R-:W-:Y:S05]  /*a6b0*/  @!P2 BRA `(.L_x_1974) ;  /* 0x000000e400aca947 */ /* 0x002fea0003800000 */
.L_x_1973:
        /* <DEDUP_REMOVED lines=23> */
.L_x_1975:
[----:B------:R2:W3:Y:S01]  /*a830*/  SYNCS.PHASECHK.TRANS64.TRYWAIT P2, [UR5+0x38850], R5 ;  /* 0x03885005ff0075a7 */ /* 0x0004e20008040145 */
[----:B------:R-:W-:Y:S05]  /*a840*/  @!P0 BRA `(.L_x_1976) ;  /* 0x0000000000048947 */ /* 0x000fea0003800000 */
[----:B------:R-:W-:Y:S01]  /*a850*/  BPT.TRAP 0x1 ;  /* 0x000000040000795c */ /* 0x000fe20000300000 */
.L_x_1976:
[----:B---3--:R-:W-:Y:S05]  /*a860*/  @P2 BRA `(.L_x_1977) ;  /* 0x0000000000082947 */ /* 0x008fea0003800000 */
[----:B------:R-:W3:Y:S02]  /*a870*/  SYNCS.PHASECHK.TRANS64.TRYWAIT P2, [UR5+0x38850], R5 ;  /* 0x03885005ff0075a7 */ /* 0x000ee40008040145 */
[----:B---3--:R-:W-:Y:S05]  /*a880*/  @!P2 BRA `(.L_x_1978) ;  /* 0x000000e40050a947 */ /* 0x008fea0003800000 */
.L_x_1977:
[----:B------:R-:W-:Y:S01]  /*a890*/  ULEA UR26, UR36, UR4, 0xc ;  /* 0x00000004241a7291 */ /* 0x000fe2000f8e603f */
[----:B------:R-:W-:Y:S01]  /*a8a0*/  WARPGROUP.ARRIVE ;  /* 0x00000000000079c5 */ /* 0x000fe20000000000 */
[----:B------:R-:W-:Y:S01]  /*a8b0*/  UMOV UR27, 0x40000040 ;  /* 0x40000040001b7882 */ /* 0x000fe20000000000 */
[----:B------:R-:W-:-:S04]  /*a8c0*/  UIADD3 UR28, UR6, 0x2, URZ ;  /* 0x00000002061c7890 */ /* 0x000fc8000fffe03f */
[----:B------:R-:W3:Y:S01]  /*a8d0*/  S2R R7, SR_TID.X ;  /* 0x0000000000077919 */ /* 0x000ee20000002100 */
[----:B------:R-:W-:Y:S01]  /*a8e0*/  UIADD3 UR30, UR26, 0x2, URZ ;  /* 0x000000021a1e7890 */ /* 0x000fe2000fffe03f */
[----:B------:R-:W-:Y:S01]  /*a8f0*/  UMOV UR29, 0x40000040 ;  /* 0x40000040001d7882 */ /* 0x000fe20000000000 */
[----:B------:R-:W-:Y:S01]  /*a900*/  UMOV UR31, 0x40000040 ;  /* 0x40000040001f7882 */ /* 0x000fe20000000000 */
[----:B------:R-:W-:Y:S01]  /*a910*/  HGMMA.64x64x16.F32.BF16 R152, gdesc[UR24], R152, gsb0 ;  /* 0x00e00000189879f0 */ /* 0x000fe20008001898 */
[----:B------:R-:W-:Y:S02]  /*a920*/  UIADD3 UR15, UR6, 0x800, URZ ;  /* 0x00000800060f7890 */ /* 0x000fe4000fffe03f */
[----:B------:R-:W-:Y:S01]  /*a930*/  UIADD3 UR18, UR26, 0x800, URZ ;  /* 0x000008001a127890 */ /* 0x000fe2000fffe03f */
[----:B---3--:R-:W-:-:S05]  /*a940*/  SHF.R.U32.HI R7, RZ, 0x7, R7 ;  /* 0x00000007ff077819 */ /* 0x008fca0000011607 */
[----:B012---:R-:W0:Y:S02]  /*a950*/  SHFL.IDX PT, R5, R7, RZ, 0x1f ;  /* 0x00001fff07057589 */ /* 0x007e2400000e0000 */
        /* <DEDUP_REMOVED lines=252> */
.L_x_1979:
        /* <DEDUP_REMOVED lines=14> */
[----:B------:R-:W-:Y:S01]  /*ba00*/  FMNMX.FTZ R10, R164, R5, !PT ;  /* 0x00000005a40a7209 */ /* 0x000fe20007810000 */
[----:B------:R-:W-:Y:S01]  /*ba10*/  UMOV UR18, UR10 ;  /* 0x0000000a00127c82 */ /* 0x000fe20008000000 */
        /* <DEDUP_REMOVED lines=17> */
[----:B------:R-:W-:Y:S02]  /*bb30*/  FMNMX.FTZ R10, R162, R5, !PT ;  /* 0x00000005a20a7209 */ /* 0x000fe40007810000 */
[----:B0-----:R-:W-:Y:S02]  /*bb40*/  FMNMX.FTZ R5, R12, R7, !PT ;  /* 0x000000070c057209 */ /* 0x001fe40007810000 */
[----:B------:R-:W-:-:S03]  /*bb50*/  FMNMX.FTZ R7, R163, R10, !PT ;  /* 0x0000000aa3077209 */ /* 0x000fc60007810000 */
[C---:B------:R-:W-:Y:S01]  /*bb60*/  FADD.FTZ R10, -R5.reuse, R8 ;  /* 0x00000008050a7221 */ /* 0x040fe20000010100 */
[----:B------:R-:W-:Y:S01]  /*bb70*/  FMNMX.FTZ R8, R166, R7, !PT ;  /* 0x00000007a6087209 */ /* 0x000fe20007810000 */
[----:B------:R-:W-:Y:S02]  /*bb80*/  FMUL.FTZ R201, R5, UR11 ;  /* 0x0000000b05c97c20 */ /* 0x000fe40008410000 */
[----:B------:R-:W-:Y:S01]  /*bb90*/  FMUL.FTZ R9, R10, UR11 ;  /* 0x0000000b0a097c20 */ /* 0x000fe20008410000 */
[----:B------:R-:W-:Y:S01]  /*bba0*/  FMNMX.FTZ R7, R167, R8, !PT ;  /* 0x00000008a7077209 */ /* 0x000fe20007810000 */
[--C-:B------:R-:W-:Y:S01]  /*bbb0*/  FFMA.FTZ R152, R152, UR11, -R201.reuse ;  /* 0x0000000b98987c23 */ /* 0x100fe200080108c9 */
[--C-:B------:R-:W-:Y:S01]  /*bbc0*/  FFMA.FTZ R13, R153, UR11, -R201.reuse ;  /* 0x0000000b990d7c23 */ /* 0x100fe200080108c9 */
[----:B------:R-:W-:Y:S01]  /*bbd0*/  IMAD.MOV R153, RZ, RZ, -R184 ;  /* 0x000000ffff997224 */ /* 0x000fe200078e0ab8 */
[----:B------:R-:W-:Y:S01]  /*bbe0*/  FMNMX.FTZ R8, R170, R7, !PT ;  /* 0x00000007aa087209 */ /* 0x000fe20007810000 */
[--C-:B------:R-:W-:Y:S01]  /*bbf0*/  FFMA.FTZ R20, R168, UR11, -R201.reuse ;  /* 0x0000000ba8147c23 */ /* 0x100fe200080108c9 */
[--C-:B------:R-:W-:Y:S01]  /*bc00*/  FFMA.FTZ R168, R172, UR11, -R201.reuse ;  /* 0x0000000baca87c23 */ /* 0x100fe200080108c9 */
[--C-:B------:R-:W-:Y:S01]  /*bc10*/  FFMA.FTZ R172, R176, UR11, -R201.reuse ;  /* 0x0000000bb0ac7c23 */ /* 0x100fe200080108c9 */
[----:B------:R-:W-:Y:S01]  /*bc20*/  FMNMX.FTZ R7, R171, R8, !PT ;  /* 0x00000008ab077209 */ /* 0x000fe20007810000 */
[--C-:B------:R-:W-:Y:S01]  /*bc30*/  FFMA.FTZ R176, R180, UR11, -R201.reuse ;  /* 0x0000000bb4b07c23 */ /* 0x100fe200080108c9 */
[----:B------:R-:W-:Y:S01]  /*bc40*/  MUFU.EX2 R8, R152 ;  /* 0x0000009800087308 */ /* 0x000fe20000000800 */
[----:B------:R-:W-:Y:S01]  /*bc50*/  ISETP.NE.AND P2, PT, R18, R153, PT ;  /* 0x000000991200720c */ /* 0x000fe20003f45270 */
        /* <DEDUP_REMOVED lines=12> */
[----:B------:R-:W-:Y:S01]  /*bd20*/  FFMA.FTZ R181, R181, UR11, -R201 ;  /* 0x0000000bb5b57c23 */ /* 0x000fe200080108c9 */
[----:B------:R-:W-:Y:S01]  /*bd30*/  FMNMX.FTZ R7, R179, R10, !PT ;  /* 0x0000000ab3077209 */ /* 0x000fe20007810000 */
[----:B------:R-:W-:Y:S03]  /*bd40*/  MUFU.EX2 R13, R13 ;  /* 0x0000000d000d7308 */ /* 0x000fe60000000800 */
[----:B------:R-:W-:-:S04]  /*bd50*/  FMNMX.FTZ R12, R182, R7, !PT ;  /* 0x00000007b60c7209 */ /* 0x000fc80007810000 */
[----:B------:R-:W-:Y:S01]  /*bd60*/  FMNMX.FTZ R7, R183, R12, !PT ;  /* 0x0000000cb7077209 */ /* 0x000fe20007810000 */
[----:B------:R-:W-:Y:S01]  /*bd70*/  FFMA.FTZ R12, R160, UR11, -R201 ;  /* 0x0000000ba00c7c23 */ /* 0x000fe200080108c9 */
[----:B------:R-:W-:Y:S01]  /*bd80*/  MUFU.EX2 R10, R156 ;  /* 0x0000009c000a7308 */ /* 0x000fe20000000800 */
[-C--:B0-----:R-:W-:Y:S01]  /*bd90*/  FMUL.FTZ R24, R24, R9.reuse ;  /* 0x0000000918187220 */ /* 0x081fe20000410000 */
        /* <DEDUP_REMOVED lines=68> */
[----:B------:R-:W-:Y:S01]  /*c1e0*/  FFMA.FTZ R201, R154, UR11, -R152 ;  /* 0x0000000b9ac97c23 */ /* 0x000fe20008010898 */
[----:B------:R-:W-:-:S02]  /*c1f0*/  IMAD.U32 R154, RZ, RZ, UR7 ;  /* 0x00000007ff9a7e24 */ /* 0x000fc4000f8e00ff */
[--C-:B------:R-:W-:Y:S01]  /*c200*/  FFMA.FTZ R200, R155, UR11, -R152.reuse ;  /* 0x0000000b9bc87c23 */ /* 0x100fe20008010898 */
[--C-:B------:R-:W-:Y:S01]  /*c210*/  FFMA.FTZ R202, R158, UR11, -R152.reuse ;  /* 0x0000000b9eca7c23 */ /* 0x100fe20008010898 */
[--C-:B------:R-:W-:Y:S01]  /*c220*/  FFMA.FTZ R203, R159, UR11, -R152.reuse ;  /* 0x0000000b9fcb7c23 */ /* 0x100fe20008010898 */
[----:B------:R-:W0:Y:S01]  /*c230*/  MUFU.EX2 R180, R180 ;  /* 0x000000b400b47308 */ /* 0x000e220000000800 */
        /* <DEDUP_REMOVED lines=22> */
[----:B------:R-:W-:Y:S01]  /*c3a0*/  FMUL.FTZ R30, R30, R180 ;  /* 0x000000b41e1e7220 */ /* 0x000fe20000410000 */
[----:B------:R-:W0:Y:S01]  /*c3b0*/  MUFU.EX2 R200, R200 ;  /* 0x000000c800c87308 */ /* 0x000e220000000800 */
[----:B------:R-:W-:Y:S01]  /*c3c0*/  F2FP.BF16.F32.PACK_AB R160, R169, R20 ;  /* 0x00000014a9a0723e */ /* 0x000fe200000010ff */
        /* <DEDUP_REMOVED lines=63> */
[----:B-1----:R-:W-:Y:S01]  /*c7c0*/  F2FP.BF16.F32.PACK_AB R159, R207, R206 ;  /* 0x000000cecf9f723e */ /* 0x002fe200000010ff */
[-C--:B------:R-:W-:Y:S01]  /*c7d0*/  FMUL.FTZ R131, R131, R180.reuse ;  /* 0x000000b483837220 */ /* 0x080fe20000410000 */
[-C--:B------:R-:W-:Y:S01]  /*c7e0*/  FMUL.FTZ R132, R132, R9.reuse ;  /* 0x0000000984847220 */ /* 0x080fe20000410000 */
[-C--:B------:R-:W-:Y:S01]  /*c7f0*/  FMUL.FTZ R133, R133, R9.reuse ;  /* 0x0000000985857220 */ /* 0x080fe20000410000 */
[-C--:B------:R-:W-:Y:S01]  /*c800*/  FMUL.FTZ R134, R134, R180.reuse ;  /* 0x000000b486867220 */ /* 0x080fe20000410000 */
[----:B------:R-:W-:Y:S01]  /*c810*/  FMUL.FTZ R135, R135, R180 ;  /* 0x000000b487877220 */ /* 0x000fe20000410000 */
        /* <DEDUP_REMOVED lines=15> */
[-C--:B------:R-:W-:Y:S01]  /*c910*/  FMUL.FTZ R148, R148, R9.reuse ;  /* 0x0000000994947220 */ /* 0x080fe20000410000 */
[----:B------:R-:W-:Y:S01]  /*c920*/  FMUL.FTZ R149, R149, R9 ;  /* 0x0000000995957220 */ /* 0x000fe20000410000 */
[----:B------:R-:W0:Y:S01]  /*c930*/  MUFU.EX2 R175, R175 ;  /* 0x000000af00af7308 */ /* 0x000e220000000800 */
[----:B-1----:R-:W-:Y:S01]  /*c940*/  F2FP.BF16.F32.PACK_AB R161, R171, R170 ;  /* 0x000000aaaba1723e */ /* 0x002fe200000010ff */
[-C--:B------:R-:W-:Y:S01]  /*c950*/  FMUL.FTZ R150, R150, R180.reuse ;  /* 0x000000b496967220 */ /* 0x080fe20000410000 */
[----:B------:R-:W-:Y:S01]  /*c960*/  FMUL.FTZ R151, R151, R180 ;  /* 0x000000b497977220 */ /* 0x000fe20000410000 */
[----:B------:R1:W-:Y:S01]  /*c970*/  STSM.16.M88.4 [R185+0x36400], R152 ;  /* 0x03640098b9007844 */ /* 0x0003e20000000200 */
[----:B------:R-:W-:Y:S01]  /*c980*/  FFMA.FTZ R0, R9, R0, R8 ;  /* 0x0000000009007223 */ /* 0x000fe20000010008 */
[----:B------:R-:W-:-:S02]  /*c990*/  FFMA.FTZ R3, R180, R3, R201 ;  /* 0x00000003b4037223 */ /* 0x000fc400000100c9 */
[----:B------:R-:W-:Y:S01]  /*c9a0*/  MUFU.EX2 R172, R172 ;  /* 0x000000ac00ac7308 */ /* 0x000fe20000000800 */
[----:B------:R1:W-:Y:S01]  /*c9b0*/  STSM.16.M88.4 [R186], R156 ;  /* 0x0000009cba007844 */ /* 0x0003e20000000200 */
        /* <DEDUP_REMOVED lines=31> */
[----:B------:R-:W-:Y:S01]  /*cbb0*/  FADD.FTZ R172, R172, R173 ;  /* 0x000000adacac7221 */ /* 0x000fe20000010000 */
[----:B------:R-:W-:Y:S03]  /*cbc0*/  MUFU.EX2 R182, R182 ;  /* 0x000000b600b67308 */ /* 0x000fe60000000800 */
[----:B------:R-:W-:-:S04]  /*cbd0*/  FADD.FTZ R177, R177, R172 ;  /* 0x000000acb1b17221 */ /* 0x000fc80000010000 */
[----:B------:R-:W-:Y:S01]  /*cbe0*/  FADD.FTZ R0, R176, R177 ;  /* 0x000000b1b0007221 */ /* 0x000fe20000010000 */
[----:B------:R-:W0:Y:S01]  /*cbf0*/  MUFU.EX2 R183, R183 ;  /* 0x000000b700b77308 */ /* 0x000e220000000800 */
[----:B--2---:R-:W-:Y:S01]  /*cc00*/  F2FP.BF16.F32.PACK_AB R165, R179, R178 ;  /* 0x000000b2b3a5723e */ /* 0x004fe200000010ff */
[----:B------:R-:W-:Y:S01]  /*cc10*/  FADD.FTZ R178, R178, R175 ;  /* 0x000000afb2b27221 */ /* 0x000fe20000010000 */
[----:B------:R-:W-:-:S03]  /*cc20*/  FADD.FTZ R0, R181, R0 ;  /* 0x00000000b5007221 */ /* 0x000fc60000010000 */
[----:B------:R-:W-:Y:S01]  /*cc30*/  FADD.FTZ R179, R179, R178 ;  /* 0x000000b2b3b37221 */ /* 0x000fe20000010000 */
[----:B0-----:R-:W-:-:S03]  /*cc40*/  F2FP.BF16.F32.PACK_AB R167, R183, R182 ;  /* 0x000000b6b7a7723e */ /* 0x001fc600000010ff */
[----:B------:R-:W-:Y:S02]  /*cc50*/  FADD.FTZ R182, R182, R179 ;  /* 0x000000b3b6b67221 */ /* 0x000fe40000010000 */
[----:B------:R1:W-:Y:S01]  /*cc60*/  STSM.16.M88.4 [R187], R164 ;  /* 0x000000a4bb007844 */ /* 0x0003e20000000200 */
[----:B------:R-:W-:Y:S01]  /*cc70*/  WARPGROUP.ARRIVE ;  /* 0x00000000000079c5 */ /* 0x000fe20000000000 */
[----:B------:R-:W-:-:S05]  /*cc80*/  FADD.FTZ R3, R183, R182 ;  /* 0x000000b6b7037221 */ /* 0x000fca0000010000 */
[----:B------:R-:W-:Y:S01]  /*cc90*/  HGMMA.64x256x16.F32.BF16 R24, R152, gdesc[UR12].tnspB, R24, gsb0 ;  /* 0x43e0000c98187df0 */ /* 0x000fe20008001818 */
[----:B------:R-:W-:Y:S01]  /*cca0*/  UIADD3 UR14, UR14, 0x180, URZ ;  /* 0x000001800e0e7890 */ /* 0x000fe2000fffe03f */
        /* <DEDUP_REMOVED lines=26> */
.L_x_1980:
[----:B------:R-:W-:Y:S01]  /*ce50*/  UIADD3 UR5, UR5, 0x38860, URZ ;  /* 0x0003886005057890 */ /* 0x000fe2000fffe03f */
[----:B------:R-:W-:Y:S01]  /*ce60*/  IMAD.MOV.U32 R200, RZ, RZ, R7 ;  /* 0x000000ffffc87224 */ /* 0x000fe200078e0007 */
[----:B------:R-:W-:Y:S01]  /*ce70*/  UMOV UR7, UR36 ;  /* 0x0000002400077c82 */ /* 0x000fe20008000000 */
[----:B------:R-:W-:Y:S01]  /*ce80*/  IMAD.MOV.U32 R8, RZ, RZ, R5 ;  /* 0x000000ffff087224 */ /* 0x000fe200078e0005 */
[----:B------:R-:W-:-:S09]  /*ce90*/  UPRMT UR5, UR39, 0x654, UR5 ;  /* 0x0000065427057896 */ /* 0x000fd20008000005 */
[----:B------:R-:W-:Y:S01]  /*cea0*/  SYNCS.ARRIVE.TRANS64.RED.A1T0 RZ, [UR5], RZ ;  /* 0x000000ffffff79a7 */ /* 0x000fe20008100405 */
[----:B------:R-:W-:Y:S05]  /*ceb0*/  @P1 BRA `(.L_x_1981) ;  /* 0xffffffd400b81947 */ /* 0x000fea000383ffff */
.L_x_1970:
[----:B------:R-:W-:-:S13]  /*cec0*/  ISETP.GE.AND P1, PT, R11, R191, PT ;  /* 0x000000bf0b00720c */ /* 0x000fda0003f26270 */
[----:B------:R-:W-:Y:S05]  /*ced0*/  @!P1 BRA `(.L_x_1982) ;  /* 0x00000034000c9947 */ /* 0x000fea0003800000 */
[----:B------:R-:W-:Y:S01]  /*cee0*/  IMAD.MOV.U32 R9, RZ, RZ, R7 ;  /* 0x000000ffff097224 */ /* 0x000fe200078e0007 */
[----:B------:R-:W-:Y:S01]  /*cef0*/  UMOV UR5, UR36 ;  /* 0x0000002400057c82 */ /* 0x000fe20008000000 */
[----:B------:R-:W-:-:S07]  /*cf00*/  IMAD.MOV.U32 R8, RZ, RZ, R5 ;  /* 0x000000ffff087224 */ /* 0x000fce00078e0005 */
.L_x_2001:
[----:B------:R-:W-:-:S04]  /*cf10*/  UIADD3 UR36, UR5, 0x1, URZ ;  /* 0x0000000105247890 */ /* 0x000fc8000fffe03f */
[----:B------:R-:W-:-:S04]  /*cf20*/  UISETP.NE.AND UP0, UPT, UR36, 0x2, UPT ;  /* 0x000000022400788c */ /* 0x000fc8000bf05270 */
[----:B------:R-:W-:Y:S02]  /*cf30*/  USEL UR7, URZ, 0x1, UP0 ;  /* 0x000000013f077887 */ /* 0x000fe40008000000 */
[----:B------:R-:W-:-:S04]  /*cf40*/  USEL UR36, UR36, URZ, UP0 ;  /* 0x0000003f24247287 */ /* 0x000fc80008000000 */
[----:B------:R-:W-:Y:S01]  /*cf50*/  LOP3.LUT R2, R2, UR7, RZ, 0x3c, !PT ;  /* 0x0000000702027c12 */ /* 0x000fe2000f8e3cff */
[----:B------:R-:W-:Y:S07]  /*cf60*/  @!P0 BRA `(.L_x_1983) ;  /* 0x0000000000048947 */ /* 0x000fee0003800000 */
[----:B------:R-:W-:Y:S01]  /*cf70*/  BPT.TRAP 0x1 ;  /* 0x000000040000795c */ /* 0x000fe20000300000 */
.L_x_1983:
[----:B------:R-:W-:Y:S01]  /*cf80*/  ULEA UR7, UR36, UR38, 0x3 ;  /* 0x0000002624077291 */ /* 0x000fe2000f8e183f */
[----:B------:R-:W-:-:S08]  /*cf90*/  SHF.L.U32 R5, R2, 0x1f, RZ ;  /* 0x0000001f02057819 */ /* 0x000fd000000006ff */
[----:B------:R0:W1:Y:S01]  /*cfa0*/  SYNCS.PHASECHK.TRANS64.TRYWAIT P1, [UR7+0x38830], R5 ;  /* 0x03883005ff0075a7 */ /* 0x0000620008020147 */
[----:B------:R-:W-:Y:S05]  /*cfb0*/  @!P0 BRA `(.L_x_1984) ;  /* 0x0000000000048947 */ /* 0x000fea0003800000 */
[----:B------:R-:W-:Y:S01]  /*cfc0*/  BPT.TRAP 0x1 ;  /* 0x000000040000795c */ /* 0x000fe20000300000 */
.L_x_1984:
[----:B-1----:R-:W-:Y:S05]  /*cfd0*/  @P1 BRA `(.L_x_1985) ;  /* 0x0000000000081947 */ /* 0x002fea0003800000 */
[----:B------:R-:W1:Y:S02]  /*cfe0*/  SYNCS.PHASECHK.TRANS64.TRYWAIT P1, [UR7+0x38830], R5 ;  /* 0x03883005ff0075a7 */ /* 0x000e640008020147 */
[----:B-1----:R-:W-:Y:S05]  /*cff0*/  @!P1 BRA `(.L_x_1986) ;  /* 0x000000bc008c9947 */ /* 0x002fea0003800000 */
.L_x_1985:
        /* <DEDUP_REMOVED lines=23> */
.L_x_1987:
[----:B------:R2:W3:Y:S01]  /*d170*/  SYNCS.PHASECHK.TRANS64.TRYWAIT P1, [UR7+0x38850], R5 ;  /* 0x03885005ff0075a7 */ /* 0x0004e20008020147 */
[----:B------:R-:W-:Y:S05]  /*d180*/  @!P0 BRA `(.L_x_1988) ;  /* 0x0000000000048947 */ /* 0x000fea0003800000 */
[----:B------:R-:W-:Y:S01]  /*d190*/  BPT.TRAP 0x1 ;  /* 0x000000040000795c */ /* 0x000fe20000300000 */
.L_x_1988:
[----:B---3--:R-:W-:Y:S05]  /*d1a0*/  @P1 BRA `(.L_x_1989) ;  /* 0x0000000000081947 */ /* 0x008fea0003800000 */
[----:B------:R-:W3:Y:S02]  /*d1b0*/  SYNCS.PHASECHK.TRANS64.TRYWAIT P1, [UR7+0x38850], R5 ;  /* 0x03885005ff0075a7 */ /* 0x000ee40008020147 */
[----:B---3--:R-:W-:Y:S05]  /*d1c0*/  @!P1 BRA `(.L_x_1990) ;  /* 0x000000bc00309947 */ /* 0x008fea0003800000 */
.L_x_1989:
        /* <DEDUP_REMOVED lines=265> */
.L_x_1991:
        /* <DEDUP_REMOVED lines=11> */
[----:B------:R-:W-:-:S02]  /*e310*/  ULDC UR10, c[0x0][0xad4] ;  /* 0x0002b500000a7ab9 */ /* 0x000fc40000000800 */
[----:B------:R-:W-:Y:S01]  /*e320*/  ULOP3.LUT UR10, URZ, UR10, URZ, 0x33, !UPT ;  /* 0x0000000a3f0a7292 */ /* 0x000fe2000f8e333f */
[----:B0-----:R-:W-:-:S05]  /*e330*/  @P1 IMAD.HI.U32 R5, R20, R5, RZ ;  /* 0x0000000514051227 */ /* 0x001fca00078e00ff */
[----:B-1----:R-:W-:Y:S01]  /*e340*/  @P1 SHF.R.U32.HI R20, RZ, R6, R5 ;  /* 0x00000006ff141219 */ /* 0x002fe20000011605 */
[----:B------:R-:W-:-:S04]  /*e350*/  IMAD.SHL.U32 R5, R11, 0x40, RZ ;  /* 0x000000400b057824 */ /* 0x000fc800078e00ff */
[----:B------:R-:W0:Y:S01]  /*e360*/  SHFL.IDX PT, R7, R20, RZ, 0x1c1f ;  /* 0x001c1fff14077589 */ /* 0x000e2200000e0000 */
[----:B------:R-:W-:-:S05]  /*e370*/  IADD3 R6, -R18, 0x1, -R5 ;  /* 0x0000000112067810 */ /* 0x000fca0007ffe905 */
[----:B------:R-:W-:-:S04]  /*e380*/  IMAD R6, R17, UR11, R6 ;  /* 0x0000000b11067c24 */ /* 0x000fc8000f8e0206 */
[----:B------:R-:W-:-:S04]  /*e390*/  VIADD R6, R6, -UR14 ;  /* 0x8000000e06067c36 */ /* 0x000fc80008000000 */
[C---:B------:R-:W-:Y:S02]  /*e3a0*/  VIADD R10, R6.reuse, UR15 ;  /* 0x0000000f060a7c36 */ /* 0x040fe40008000000 */
[----:B------:R-:W-:Y:S01]  /*e3b0*/  VIADD R12, R6, UR10 ;  /* 0x0000000a060c7c36 */ /* 0x000fe20008000000 */
[----:B------:R-:W-:Y:S01]  /*e3c0*/  ULDC UR10, c[0x0][0xadc] ;  /* 0x0002b700000a7ab9 */ /* 0x000fe20000000800 */
[--C-:B0-----:R-:W-:Y:S02]  /*e3d0*/  IMAD.IADD R14, R10, 0x1, R7.reuse ;  /* 0x000000010a0e7824 */ /* 0x101fe400078e0207 */
[----:B------:R-:W-:Y:S01]  /*e3e0*/  IMAD.IADD R15, R12, 0x1, R7 ;  /* 0x000000010c0f7824 */ /* 0x000fe200078e0207 */
[----:B------:R-:W-:Y:S06]  /*e3f0*/  @!P5 BRA `(.L_x_1992) ;  /* 0x00000000005cd947 */ /* 0x000fec0003800000 */
        /* <DEDUP_REMOVED lines=13> */
.L_x_1994:
[----:B------:R-:W-:-:S05]  /*e4d0*/  IMAD.U32 R200, RZ, RZ, UR10 ;  /* 0x0000000affc87e24 */ /* 0x000fca000f8e00ff */
[----:B------:R-:W-:-:S13]  /*e4e0*/  ISETP.NE.AND P1, PT, R200, 0x1, PT ;  /* 0x00000001c800780c */ /* 0x000fda0003f25270 */
[----:B------:R-:W0:Y:S02]  /*e4f0*/  @P1 LDC.64 R6, c[0x0][0xae0] ;  /* 0x0002b800ff061b82 */ /* 0x000e240000000a00 */
[----:B0-----:R-:W-:-:S05]  /*e500*/  @P1 IMAD.HI.U32 R6, R13, R6, RZ ;  /* 0x000000060d061227 */ /* 0x001fca00078e00ff */
[----:B------:R-:W-:-:S07]  /*e510*/  @P1 SHF.R.U32.HI R13, RZ, R7, R6 ;  /* 0x00000007ff0d1219 */ /* 0x000fce0000011606 */
.L_x_1995:
[----:B------:R-:W-:Y:S05]  /*e520*/  BSYNC B0 ;  /* 0x0000000000007941 */ /* 0x000fea0003800000 */
.L_x_1993:
[----:B------:R-:W-:-:S04]  /*e530*/  IMAD R13, R13, R200, -R5 ;  /* 0x000000c80d0d7224 */ /* 0x000fc800078e0a05 */
[----:B------:R-:W-:-:S05]  /*e540*/  IMAD.IADD R13, R13, 0x1, -R18 ;  /* 0x000000010d0d7824 */ /* 0x000fca00078e0a12 */
[----:B------:R-:W-:Y:S02]  /*e550*/  VIADDMNMX R14, R13, R200, R14, PT ;  /* 0x000000c80d0e7246 */ /* 0x000fe4000380010e */
[----:B------:R-:W-:-:S07]  /*e560*/  VIMNMX R15, R15, R13, !PT ;  /* 0x0000000d0f0f7248 */ /* 0x000fce0007fe0100 */
.L_x_1992:
        /* <DEDUP_REMOVED lines=66> */
.L_x_1998:
[----:B------:R-:W-:-:S05]  /*e990*/  IMAD.U32 R20, RZ, RZ, UR10 ;  /* 0x0000000aff147e24 */ /* 0x000fca000f8e00ff */
[----:B------:R-:W-:-:S13]  /*e9a0*/  ISETP.NE.AND P2, PT, R20, 0x1, PT ;  /* 0x000000011400780c */ /* 0x000fda0003f45270 */
[----:B------:R-:W0:Y:S02]  /*e9b0*/  @P2 LDC.64 R6, c[0x0][0xae0] ;  /* 0x0002b800ff062b82 */ /* 0x000e240000000a00 */
[----:B0-----:R-:W-:-:S05]  /*e9c0*/  @P2 IMAD.HI.U32 R6, R14, R6, RZ ;  /* 0x000000060e062227 */ /* 0x001fca00078e00ff */
[----:B------:R-:W-:-:S07]  /*e9d0*/  @P2 SHF.R.U32.HI R14, RZ, R7, R6 ;  /* 0x00000007ff0e2219 */ /* 0x000fce0000011606 */
.L_x_1999:
[----:B------:R-:W-:Y:S05]  /*e9e0*/  BSYNC B0 ;  /* 0x0000000000007941 */ /* 0x000fea0003800000 */
.L_x_1997:
[----:B------:R-:W-:-:S04]  /*e9f0*/  IMAD R5, R14, R20, -R5 ;  /* 0x000000140e057224 */ /* 0x000fc800078e0a05 */
[----:B------:R-:W-:-:S05]  /*ea00*/  IMAD.IADD R5, R5, 0x1, -R18 ;  /* 0x0000000105057824 */ /* 0x000fca00078e0a12 */
[----:B------:R-:W-:Y:S02]  /*ea10*/  VIADDMNMX R10, R5, R20, R10, PT ;  /* 0x00000014050a7246 */ /* 0x000fe4000380010a */
[----:B------:R-:W-:-:S07]  /*ea20*/  VIMNMX R12, R12, R5, !PT ;  /* 0x000000050c0c7248 */ /* 0x000fce0007fe0100 */
.L_x_1996:
[----:B------:R-:W-:Y:S01]  /*ea30*/  FMNMX.FTZ R6, R13, R8, !PT ;  /* 0x000000080d067209 */ /* 0x000fe20007810000 */
[----:B------:R-:W-:Y:S01]  /*ea40*/  ULDC UR11, c[0x0][0xa80] ;  /* 0x0002a000000b7ab9 */ /* 0x000fe20000000800 */
[----:B------:R-:W-:Y:S01]  /*ea50*/  ISETP.GT.AND P2, PT, R12, 0x1, P1 ;  /* 0x000000010c00780c */ /* 0x000fe20000f44270 */
[----:B------:R-:W-:Y:S01]  /*ea60*/  ULEA UR10, UR36, UR37, 0xc ;  /* 0x00000025240a7291 */ /* 0x000fe2000f8e603f */
[----:B------:R-:W-:Y:S01]  /*ea70*/  FMNMX.FTZ R5, R153, R6, !PT ;  /* 0x0000000699057209 */ /* 0x000fe20007810000 */
[----:B------:R-:W-:Y:S01]  /*ea80*/  UMOV UR15, 0x40000040 ;  /* 0x40000040000f7882 */ /* 0x000fe20000000000 */
[----:B------:R-:W-:Y:S02]  /*ea90*/  ISETP.LT.OR P2, PT, R10, 0x2, P2 ;  /* 0x000000020a00780c */ /* 0x000fe40001741670 */
[----:B------:R-:W-:Y:S02]  /*eaa0*/  FMNMX.FTZ R6, R156, R5, !PT ;  /* 0x000000059c067209 */ /* 0x000fe40007810000 */
[----:B------:R-:W-:Y:S01]  /*eab0*/  FSEL R155, R155, -INF , !P2 ;  /* 0xff8000009b9b7808 */ /* 0x000fe20005000000 */
[----:B------:R-:W-:Y:S01]  /*eac0*/  UMOV UR14, UR10 ;  /* 0x0000000a000e7c82 */ /* 0x000fe20008000000 */
[----:B------:R-:W-:-:S02]  /*ead0*/  FMNMX.FTZ R5, R157, R6, !PT ;  /* 0x000000069d057209 */ /* 0x000fc40007810000 */
[----:B------:R-:W-:Y:S02]  /*eae0*/  ISETP.GT.AND P2, PT, R12, RZ, P1 ;  /* 0x000000ff0c00720c */ /* 0x000fe40000f44270 */
[----:B------:R-:W-:Y:S02]  /*eaf0*/  FMNMX.FTZ R6, R160, R5, !PT ;  /* 0x00000005a0067209 */ /* 0x000fe40007810000 */
[----:B------:R-:W-:Y:S02]  /*eb00*/  ISETP.LT.OR P2, PT, R10, 0x1, P2 ;  /* 0x000000010a00780c */ /* 0x000fe40001741670 */
[----:B------:R-:W-:Y:S02]  /*eb10*/  FMNMX.FTZ R5, R161, R6, !PT ;  /* 0x00000006a1057209 */ /* 0x000fe40007810000 */
[----:B------:R-:W-:Y:S02]  /*eb20*/  ISETP.GT.AND P3, PT, R12, 0x8, P1 ;  /* 0x000000080c00780c */ /* 0x000fe40000f64270 */
[----:B------:R-:W-:-:S02]  /*eb30*/  FMNMX.FTZ R6, R164, R5, !PT ;  /* 0x00000005a4067209 */ /* 0x000fc40007810000 */
[----:B------:R-:W-:Y:S02]  /*eb40*/  FSEL R154, R154, -INF , !P2 ;  /* 0xff8000009a9a7808 */ /* 0x000fe40005000000 */
        /* <DEDUP_REMOVED lines=18> */
[----:B------:R-:W-:Y:S01]  /*ec70*/  ISETP.GT.AND P2, PT, R12, 0x18, P1 ;  /* 0x000000180c00780c */ /* 0x000fe20000f44270 */
[----:B------:R-:W0:Y:S01]  /*ec80*/  SHFL.BFLY PT, R5, R6, 0x2, 0x1f ;  /* 0x0c401f0006057f89 */ /* 0x000e2200000e0000 */
[----:B------:R-:W-:Y:S02]  /*ec90*/  ISETP.LT.OR P4, PT, R10, 0x12, P4 ;  /* 0x000000120a00780c */ /* 0x000fe40002781670 */
[----:B------:R-:W-:Y:S02]  /*eca0*/  ISETP.GT.AND P3, PT, R12, 0x19, P1 ;  /* 0x000000190c00780c */ /* 0x000fe40000f64270 */
[----:B------:R-:W-:Y:S02]  /*ecb0*/  ISETP.LT.OR P2, PT, R10, 0x19, P2 ;  /* 0x000000190a00780c */ /* 0x000fe40001741670 */
[----:B------:R-:W-:-:S02]  /*ecc0*/  FSEL R163, R163, -INF , !P4 ;  /* 0xff800000a3a37808 */ /* 0x000fc40006000000 */
[----:B------:R-:W-:Y:S02]  /*ecd0*/  ISETP.GT.AND P4, PT, R12, 0x20, P1 ;  /* 0x000000200c00780c */ /* 0x000fe40000f84270 */
[----:B------:R-:W-:Y:S02]  /*ece0*/  ISETP.LT.OR P3, PT, R10, 0x1a, P3 ;  /* 0x0000001a0a00780c */ /* 0x000fe40001f61670 */
[----:B------:R-:W-:Y:S02]  /*ecf0*/  FSEL R166, R166, -INF , !P2 ;  /* 0xff800000a6a67808 */ /* 0x000fe40005000000 */
[----:B------:R-:W-:Y:S02]  /*ed00*/  ISETP.GT.AND P2, PT, R12, 0x21, P1 ;  /* 0x000000210c00780c */ /* 0x000fe40000f44270 */
[----:B------:R-:W-:Y:S02]  /*ed10*/  ISETP.LT.OR P4, PT, R10, 0x21, P4 ;  /* 0x000000210a00780c */ /* 0x000fe40002781670 */
[----:B------:R-:W-:-:S02]  /*ed20*/  FSEL R167, R167, -INF , !P3 ;  /* 0xff800000a7a77808 */ /* 0x000fc40005800000 */
[----:B------:R-:W-:Y:S02]  /*ed30*/  ISETP.GT.AND P3, PT, R12, 0x28, P1 ;  /* 0x000000280c00780c */ /* 0x000fe40000f64270 */
[----:B------:R-:W-:Y:S02]  /*ed40*/  ISETP.LT.OR P2, PT, R10, 0x22, P2 ;  /* 0x000000220a00780c */ /* 0x000fe40001741670 */
[----:B0-----:R-:W-:Y:S02]  /*ed50*/  FMNMX.FTZ R7, R6, R5, !PT ;  /* 0x0000000506077209 */ /* 0x001fe40007810000 */
[----:B------:R-:W-:Y:S02]  /*ed60*/  FMNMX.FTZ R6, R154, R9, !PT ;  /* 0x000000099a067209 */ /* 0x000fe40007810000 */
[----:B------:R-:W-:Y:S01]  /*ed70*/  FSEL R170, R170, -INF , !P4 ;  /* 0xff800000aaaa7808 */ /* 0x000fe20006000000 */
        /* <DEDUP_REMOVED lines=47> */
[----:B------:R-:W-:Y:S01]  /*f070*/  FFMA.FTZ R181, R181, UR11, -R20 ;  /* 0x0000000bb5b57c23 */ /* 0x000fe20008010814 */
[----:B------:R-:W-:Y:S01]  /*f080*/  FMNMX.FTZ R7, R152, R7, !PT ;  /* 0x0000000798077209 */ /* 0x000fe20007810000 */
[----:B------:R-:W-:Y:S01]  /*f090*/  IMAD.MOV R161, RZ, RZ, -R184 ;  /* 0x000000ffffa17224 */ /* 0x000fe200078e0ab8 */
[----:B------:R-:W-:Y:S01]  /*f0a0*/  MUFU.EX2 R13, R13 ;  /* 0x0000000d000d7308 */ /* 0x000fe20000000800 */
[----:B0-----:R-:W-:Y:S01]  /*f0b0*/  FFMA.FTZ R15, R157, UR11, -R20 ;  /* 0x0000000b9d0f7c23 */ /* 0x001fe20008010814 */
[----:B------:R-:W-:-:S02]  /*f0c0*/  FMNMX.FTZ R14, R178, R7, !PT ;  /* 0x00000007b20e7209 */ /* 0x000fc40007810000 */
[----:B------:R-:W-:Y:S02]  /*f0d0*/  FSEL R157, R5, RZ, P4 ;  /* 0x000000ff059d7208 */ /* 0x000fe40002000000 */
[----:B------:R-:W-:Y:S01]  /*f0e0*/  FMNMX.FTZ R7, R153, R14, !PT ;  /* 0x0000000e99077209 */ /* 0x000fe20007810000 */
[----:B------:R-:W-:Y:S01]  /*f0f0*/  FFMA.FTZ R14, R164, UR11, -R20 ;  /* 0x0000000ba40e7c23 */ /* 0x000fe20008010814 */
[----:B------:R-:W-:Y:S01]  /*f100*/  MUFU.EX2 R12, R12 ;  /* 0x0000000c000c7308 */ /* 0x000fe20000000800 */
[----:B------:R-:W-:Y:S01]  /*f110*/  FADD.FTZ R157, -R157, R8 ;  /* 0x000000089d9d7221 */ /* 0x000fe20000010100 */
[----:B------:R-:W-:-:S03]  /*f120*/  FMNMX.FTZ R7, R182, R7, !PT ;  /* 0x00000007b6077209 */ /* 0x000fc60007810000 */
[----:B------:R-:W-:Y:S01]  /*f130*/  FMUL.FTZ R20, R157, UR11 ;  /* 0x0000000b9d147c20 */ /* 0x000fe20008410000 */
[----:B------:R-:W-:Y:S02]  /*f140*/  FMNMX.FTZ R7, R156, R7, !PT ;  /* 0x000000079c077209 */ /* 0x000fe40007810000 */
[----:B------:R-:W-:Y:S03]  /*f150*/  MUFU.EX2 R8, R181 ;  /* 0x000000b500087308 */ /* 0x000fe60000000800 */
[----:B------:R-:W0:Y:S05]  /*f160*/  SHFL.BFLY PT, R160, R7, 0x2, 0x1f ;  /* 0x0c401f0007a07f89 */ /* 0x000e2a00000e0000 */
[----:B------:R-:W1:Y:S08]  /*f170*/  MUFU.EX2 R20, R20 ;  /* 0x0000001400147308 */ /* 0x000e700000000800 */
[----:B------:R-:W2:Y:S08]  /*f180*/  MUFU.EX2 R15, R15 ;  /* 0x0000000f000f7308 */ /* 0x000eb00000000800 */
[----:B------:R-:W-:Y:S01]  /*f190*/  MUFU.EX2 R10, R10 ;  /* 0x0000000a000a7308 */ /* 0x000fe20000000800 */
        /* <DEDUP_REMOVED lines=24> */
[----:B------:R-:W3:Y:S01]  /*f320*/  MUFU.EX2 R175, R175 ;  /* 0x000000af00af7308 */ /* 0x000ee20000000800 */
[-C--:B------:R-:W-:Y:S01]  /*f330*/  FMUL.FTZ R64, R64, R20.reuse ;  /* 0x0000001440407220 */ /* 0x080fe20000410000 */
[-C--:B------:R-:W-:Y:S01]  /*f340*/  FMUL.FTZ R65, R65, R20.reuse ;  /* 0x0000001441417220 */ /* 0x080fe20000410000 */
[-C--:B------:R-:W-:Y:S01]  /*f350*/  FMUL.FTZ R68, R68, R20.reuse ;  /* 0x0000001444447220 */ /* 0x080fe20000410000 */
[-C--:B------:R-:W-:Y:S01]  /*f360*/  FMUL.FTZ R69, R69, R20.reuse ;  /* 0x0000001445457220 */ /* 0x080fe20000410000 */
[-C--:B------:R-:W-:Y:S01]  /*f370*/  FMUL.FTZ R72, R72, R20.reuse ;  /* 0x0000001448487220 */ /* 0x080fe20000410000 */
[-C--:B------:R-:W-:Y:S01]  /*f380*/  FMUL.FTZ R73, R73, R20.reuse ;  /* 0x0000001449497220 */ /* 0x080fe20000410000 */
[----:B0-----:R-:W-:Y:S01]  /*f390*/  FMNMX.FTZ R7, R160, R7, !PT ;  /* 0x00000007a0077209 */ /* 0x001fe20007810000 */
[----:B------:R-:W-:Y:S01]  /*f3a0*/  MUFU.EX2 R168, R168 ;  /* 0x000000a800a87308 */ /* 0x000fe20000000800 */
        /* <DEDUP_REMOVED lines=15> */
[--C-:B------:R-:W-:Y:S01]  /*f4a0*/  FFMA.FTZ R155, R155, UR11, -R157.reuse ;  /* 0x0000000b9b9b7c23 */ /* 0x100fe2000801089d */
[----:B------:R-:W-:Y:S01]  /*f4b0*/  ISETP.NE.AND P1, PT, R18, R161, PT ;  /* 0x000000a11200720c */ /* 0x000fe20003f25270 */
[--C-:B------:R-:W-:Y:S01]  /*f4c0*/  FFMA.FTZ R183, R158, UR11, -R157.reuse ;  /* 0x0000000b9eb77c23 */ /* 0x100fe2000801089d */
[----:B------:R-:W-:Y:S01]  /*f4d0*/  FFMA.FTZ R200, R159, UR11, -R157 ;  /* 0x0000000b9fc87c23 */ /* 0x000fe2000801089d */
[----:B------:R-:W-:Y:S01]  /*f4e0*/  FADD.FTZ R154, -R154, R9 ;  /* 0x000000099a9a7221 */ /* 0x000fe20000010100 */
[----:B------:R0:W-:Y:S01]  /*f4f0*/  MUFU.EX2 R181, R155 ;  /* 0x0000009b00b57308 */ /* 0x0001e20000000800 */
[--C-:B------:R-:W-:Y:S01]  /*f500*/  FFMA.FTZ R199, R167, UR11, -R157.reuse ;  /* 0x0000000ba7c77c23 */ /* 0x100fe2000801089d */
[----:B------:R-:W-:Y:S01]  /*f510*/  FFMA.FTZ R201, R171, UR11, -R157 ;  /* 0x0000000babc97c23 */ /* 0x000fe2000801089d */
[----:B------:R-:W-:Y:S01]  /*f520*/  FMUL.FTZ R9, R154, UR11 ;  /* 0x0000000b9a097c20 */ /* 0x000fe20008410000 */
[----:B------:R-:W-:-:S02]  /*f530*/  IMAD.U32 R154, RZ, RZ, UR5 ;  /* 0x00000005ff9a7e24 */ /* 0x000fc4000f8e00ff */
[--C-:B------:R-:W-:Y:S01]  /*f540*/  FFMA.FTZ R203, R152, UR11, -R157.reuse ;  /* 0x0000000b98cb7c23 */ /* 0x100fe2000801089d */
[--C-:B------:R-:W-:Y:S01]  /*f550*/  FFMA.FTZ R162, R162, UR11, -R157.reuse ;  /* 0x0000000ba2a27c23 */ /* 0x100fe2000801089d */
[--C-:B------:R-:W-:Y:S01]  /*f560*/  FFMA.FTZ R163, R163, UR11, -R157.reuse ;  /* 0x0000000ba3a37c23 */ /* 0x100fe2000801089d */
[----:B------:R-:W-:Y:S01]  /*f570*/  FFMA.FTZ R166, R166, UR11, -R157 ;  /* 0x0000000ba6a67c23 */ /* 0x000fe2000801089d */
[----:B------:R-:W4:Y:S01]  /*f580*/  MUFU.EX2 R9, R9 ;  /* 0x0000000900097308 */ /* 0x000f220000000800 */
[----:B------:R-:W-:Y:S02]  /*f590*/  @!P1 IMAD R154, R154, 0x40, R19 ;  /* 0x000000409a9a9824 */ /* 0x000fe400078e0213 */
[--C-:B------:R-:W-:Y:S01]  /*f5a0*/  FFMA.FTZ R202, R178, UR11, -R157.reuse ;  /* 0x0000000bb2ca7c23 */ /* 0x100fe2000801089d */
[--C-:B------:R-:W-:Y:S01]  /*f5b0*/  FFMA.FTZ R205, R153, UR11, -R157.reuse ;  /* 0x0000000b99cd7c23 */ /* 0x100fe2000801089d */
[--C-:B------:R-:W-:Y:S01]  /*f5c0*/  FFMA.FTZ R204, R182, UR11, -R157.reuse ;  /* 0x0000000bb6cc7c23 */ /* 0x100fe2000801089d */
[--C-:B------:R-:W-:Y:S01]  /*f5d0*/  FFMA.FTZ R207, R156, UR11, -R157.reuse ;  /* 0x0000000b9ccf7c23 */ /* 0x100fe2000801089d */
[----:B0-----:R-:W-:Y:S01]  /*f5e0*/  @!P1 LEA R155, R154, UR38, 0x2 ;  /* 0x000000269a9b9c11 */ /* 0x001fe2000f8e10ff */
[--C-:B------:R-:W-:Y:S01]  /*f5f0*/  FFMA.FTZ R159, R170, UR11, -R157.reuse ;  /* 0x0000000baa9f7c23 */ /* 0x100fe2000801089d */
[----:B------:R-:W-:Y:S01]  /*f600*/  FFMA.FTZ R161, R174, UR11, -R157 ;  /* 0x0000000baea17c23 */ /* 0x000fe2000801089d */
[----:B------:R-:W0:Y:S01]  /*f610*/  MUFU.EX2 R180, R180 ;  /* 0x000000b400b47308 */ /* 0x000e220000000800 */
[----:B------:R-:W-:Y:S01]  /*f620*/  F2FP.BF16.F32.PACK_AB R152, R6, R13 ;  /* 0x0000000d0698723e */ /* 0x000fe200000010ff */
[----:B------:R-:W-:Y:S01]  /*f630*/  @!P1 STS [R155+0x38400], R20 ;  /* 0x038400149b009388 */ /* 0x000fe20000000800 */
[----:B--2---:R-:W-:Y:S01]  /*f640*/  F2FP.BF16.F32.PACK_AB R154, R15, R12 ;  /* 0x0000000c0f9a723e */ /* 0x004fe200000010ff */
[----:B------:R-:W-:Y:S01]  /*f650*/  FMUL.FTZ R93, R93, R20 ;  /* 0x000000145d5d7220 */ /* 0x000fe20000410000 */
[----:B-1----:R-:W-:Y:S01]  /*f660*/  F2FP.BF16.F32.PACK_AB R156, R21, R10 ;  /* 0x0000000a159c723e */ /* 0x002fe200000010ff */
[----:B------:R-:W-:Y:S01]  /*f670*/  FMUL.FTZ R96, R96, R20 ;  /* 0x0000001460607220 */ /* 0x000fe20000410000 */
[----:B---3--:R-:W-:Y:S01]  /*f680*/  F2FP.BF16.F32.PACK_AB R158, R175, R14 ;  /* 0x0000000eaf9e723e */ /* 0x008fe200000010ff */
[----:B----4-:R1:W-:Y:S01]  /*f690*/  @!P1 STS [R155+0x38420], R9 ;  /* 0x038420099b009388 */ /* 0x0103e20000000800 */
[----:B------:R-:W-:Y:S01]  /*f6a0*/  MUFU.EX2 R183, R183 ;  /* 0x000000b700b77308 */ /* 0x000fe20000000800 */
[----:B------:R-:W-:Y:S01]  /*f6b0*/  F2FP.BF16.F32.PACK_AB R160, R169, R168 ;  /* 0x000000a8a9a0723e */ /* 0x000fe200000010ff */
        /* <DEDUP_REMOVED lines=112> */
[----:B------:R-:W-:Y:S01]  /*fdc0*/  FMUL.FTZ R151, R151, R9 ;  /* 0x0000000997977220 */ /* 0x000fe20000410000 */
[----:B------:R2:W-:Y:S01]  /*fdd0*/  STSM.16.M88.4 [R185+0x36400], R152 ;  /* 0x03640098b9007844 */ /* 0x0005e20000000200 */
[----:B------:R-:W-:Y:S01]  /*fde0*/  FFMA.FTZ R13, R20, R0, R13 ;  /* 0x00000000140d7223 */ /* 0x000fe2000001000d */
[----:B------:R-:W-:-:S02]  /*fdf0*/  FFMA.FTZ R180, R9, R3, R180 ;  /* 0x0000000309b47223 */ /* 0x000fc400000100b4 */
[----:B------:R2:W-:Y:S01]  /*fe00*/  STSM.16.M88.4 [R186], R156 ;  /* 0x0000009cba007844 */ /* 0x0005e20000000200 */
[----:B------:R-:W-:Y:S01]  /*fe10*/  MUFU.EX2 R202, R202 ;  /* 0x000000ca00ca7308 */ /* 0x000fe20000000800 */
[----:B-1----:R-:W-:Y:S01]  /*fe20*/  F2FP.BF16.F32.PACK_AB R164, R177, R176 ;  /* 0x000000b0b1a4723e */ /* 0x002fe200000010ff */
[----:B------:R-:W-:Y:S01]  /*fe30*/  FADD.FTZ R13, R6, R13 ;  /* 0x0000000d060d7221 */ /* 0x000fe20000010000 */
[----:B------:R2:W-:Y:S01]  /*fe40*/  STSM.16.M88.4 [R188], R160 ;  /* 0x000000a0bc007844 */ /* 0x0005e20000000200 */
[----:B------:R-:W-:Y:S02]  /*fe50*/  FADD.FTZ R180, R181, R180 ;  /* 0x000000b4b5b47221 */ /* 0x000fe40000010000 */
[----:B------:R-:W-:Y:S02]  /*fe60*/  FADD.FTZ R12, R12, R13 ;  /* 0x0000000d0c0c7221 */ /* 0x000fe40000010000 */
[----:B------:R-:W1:Y:S01]  /*fe70*/  MUFU.EX2 R205, R205 ;  /* 0x000000cd00cd7308 */ /* 0x000e620000000800 */
        /* <DEDUP_REMOVED lines=11> */
[----:B-1----:R-:W-:Y:S01]  /*ff30*/  F2FP.BF16.F32.PACK_AB R165, R205, R202 ;  /* 0x000000cacda5723e */ /* 0x002fe200000010ff */
        /* <DEDUP_REMOVED lines=8> */
[----:B0-----:R-:W-:Y:S02]  /*ffc0*/  F2FP.BF16.F32.PACK_AB R167, R207, R204 ;  /* 0x000000cccfa7723e */ /* 0x001fe400000010ff */
        /* <DEDUP_REMOVED lines=8> */
[----:B------:R-:W-:Y:S01]  /*10050*/  UIADD3 UR14, UR10, 0x80, URZ ;  /* 0x000000800a0e7890 */ /* 0x000fe2000fffe03f */
[----:B------:R-:W-:Y:S01]  /*10060*/  FADD.FTZ R176, R177, R176 ;  /* 0x000000b0b1b07221 */ /* 0x000fe20000010000 */
[----:B------:R-:W-:Y:S01]  /*10070*/  UMOV UR15, 0x40000040 ;  /* 0x40000040000f7882 */ /* 0x000fe20000000000 */
[----:B------:R-:W-:Y:S02]  /*10080*/  FADD.FTZ R205, R205, R202 ;  /* 0x000000cacdcd7221 */ /* 0x000fe40000010000 */
[----:B------:R-:W-:Y:S02]  /*10090*/  FADD.FTZ R179, R179, R176 ;  /* 0x000000b0b3b37221 */ /* 0x000fe40000010000 */
[----:B------:R-:W-:Y:S02]  /*100a0*/  FADD.FTZ R204, R204, R205 ;  /* 0x000000cdcccc7221 */ /* 0x000fe40000010000 */
[----:B------:R-:W-:-:S02]  /*100b0*/  FADD.FTZ R0, R8, R179 ;  /* 0x000000b308007221 */ /* 0x000fc40000010000 */
[----:B------:R-:W-:Y:S01]  /*100c0*/  FADD.FTZ R3, R207, R204 ;  /* 0x000000cccf037221 */ /* 0x000fe20000010000 */
[----:B------:R-:W-:Y:S02]  /*100d0*/  WARPGROUP.DEPBAR.LE gsb0, 0x0 ;  /* 0x00008000000079c5 */ /* 0x000fe40000010000 */
[----:B------:R-:W-:-:S13]  /*100e0*/  WARPGROUP.ARRIVE ;  /* 0x00000000000079c5 */ /* 0x000fda0000000000 */
[----:B------:R-:W-:Y:S01]  /*100f0*/  HGMMA.64x256x16.F32.BF16 R24, R156, gdesc[UR12].tnspB, R24, gsb0 ;  /* 0x43e0000c9c187df0 */ /* 0x000fe20008001818 */
[----:B------:R-:W-:Y:S01]  /*10100*/  UIADD3 UR14, UR10, 0x100, URZ ;  /* 0x000001000a0e7890 */ /* 0x000fe2000fffe03f */
[----:B------:R-:W-:Y:S01]  /*10110*/  UMOV UR15, 0x40000040 ;  /* 0x40000040000f7882 */ /* 0x000fe20000000000 */
[----:B------:R-:W-:Y:S01]  /*10120*/  UIADD3 UR10, UR10, 0x180, URZ ;  /* 0x000001800a0a7890 */ /* 0x000fe2000fffe03f */
[----:B------:R-:W-:Y:S02]  /*10130*/  WARPGROUP.DEPBAR.LE gsb0, 0x0 ;  /* 0x00008000000079c5 */ /* 0x000fe40000010000 */
[----:B------:R-:W-:-:S15]  /*10140*/  WARPGROUP.ARRIVE ;  /* 0x00000000000079c5 */ /* 0x000fde0000000000 */
[----:B------:R-:W-:-:S07]  /*10150*/  NOP ;  /* 0x0000000000007918 */ /* 0x000fce0000000000 */
        /* <DEDUP_REMOVED lines=18> */
.L_x_2000:
        /* <DEDUP_REMOVED lines=9> */
.L_x_1982:
[----:B------:R-:W0:Y:S01]  /*10310*/  SHFL.BFLY PT, R9, R0, 0x2, 0x1f ;  /* 0x0c401f0000097f89 */ /* 0x000e2200000e0000 */
[----:B------:R-:W-:Y:S02]  /*10320*/  IMAD.U32 R8, RZ, RZ, UR11 ;  /* 0x0000000bff087e24 */ /* 0x000fe4000f8e00ff */
[----:B------:R-:W-:Y:S01]  /*10330*/  IMAD.U32 R12, RZ, RZ, UR11 ;  /* 0x0000000bff0c7e24 */ /* 0x000fe2000f8e00ff */
[----:B------:R-:W1:Y:S01]  /*10340*/  SHFL.BFLY PT, R6, R3, 0x2, 0x1f ;  /* 0x0c401f0003067f89 */ /* 0x000e6200000e0000 */
[----:B------:R-:W-:Y:S01]  /*10350*/  VIADD R220, R220, 0x1 ;  /* 0x00000001dcdc7836 */ /* 0x000fe20000000000 */
[----:B------:R-:W-:Y:S08]  /*10360*/  BAR.ARV 0x8, 0x100 ;  /* 0x0204000000007b1d */ /* 0x000ff00000002000 */
[----:B------:R-:W-:Y:S01]  /*10370*/  BAR.SYNC.DEFER_BLOCKING 0xf, 0x100 ;  /* 0x03c4000000007b1d */ /* 0x000fe20000010000 */
[----:B0-----:R-:W-:Y:S01]  /*10380*/  FADD.FTZ R4, R9, R0 ;  /* 0x0000000009047221 */ /* 0x001fe20000010000 */
[----:B------:R-:W-:-:S02]  /*10390*/  IMAD.MOV.U32 R0, RZ, RZ, RZ ;  /* 0x000000ffff007224 */ /* 0x000fc400078e00ff */
[----:B-1----:R-:W-:Y:S02]  /*103a0*/  FADD.FTZ R6, R6, R3 ;  /* 0x0000000306067221 */ /* 0x002fe40000010000 */
[----:B------:R-:W0:Y:S04]  /*103b0*/  SHFL.BFLY PT, R9, R4, 0x1, 0x1f ;  /* 0x0c201f0004097f89 */ /* 0x000e2800000e0000 */
[----:B------:R-:W1:Y:S01]  /*103c0*/  SHFL.BFLY PT, R11, R6, 0x1, 0x1f ;  /* 0x0c201f00060b7f89 */ /* 0x000e6200000e0000 */
[----:B0-----:R-:W-:Y:S01]  /*103d0*/  FADD.FTZ R10, R4, R9 ;  /* 0x00000009040a7221 */ /* 0x001fe20000010000 */
[----:B------:R-:W-:Y:S02]  /*103e0*/  IMAD.MOV R9, RZ, RZ, -R184 ;  /* 0x000000ffff097224 */ /* 0x000fe400078e0ab8 */
[----:B------:R-:W-:Y:S01]  /*103f0*/  IMAD.U32 R4, RZ, RZ, UR36 ;  /* 0x00000024ff047e24 */ /* 0x000fe2000f8e00ff */
[----:B------:R-:W-:Y:S01]  /*10400*/  UIADD3 UR36, UR36, 0x1, URZ ;  /* 0x0000000124247890 */ /* 0x000fe2000fffe03f */
[----:B------:R-:W-:-:S02]  /*10410*/  FSETP.NE.FTZ.AND P1, PT, R10, RZ, PT ;  /* 0x000000ff0a00720b */ /* 0x000fc40003f35000 */
[----:B------:R-:W-:Y:S01]  /*10420*/  ISETP.NE.AND P0, PT, R18, R9, PT ;  /* 0x000000091200720c */ /* 0x000fe20003f05270 */
[----:B-1----:R-:W-:Y:S01]  /*10430*/  FADD.FTZ R9, R6, R11 ;  /* 0x0000000b06097221 */ /* 0x002fe20000010000 */
[----:B------:R-:W-:-:S04]  /*10440*/  UISETP.NE.AND UP0, UPT, UR36, 0x2, UPT ;  /* 0x000000022400788c */ /* 0x000fc8000bf05270 */
[----:B------:R-:W-:Y:S01]  /*10450*/  FSETP.NE.FTZ.AND P2, PT, R9, RZ, PT ;  /* 0x000000ff0900720b */ /* 0x000fe20003f55000 */
[----:B------:R-:W-:Y:S02]  /*10460*/  USEL UR4, URZ, 0x1, UP0 ;  /* 0x000000013f047887 */ /* 0x000fe40008000000 */
[----:B------:R-:W-:Y:S02]  /*10470*/  USEL UR36, UR36, URZ, UP0 ;  /* 0x0000003f24247287 */ /* 0x000fe40008000000 */
[----:B------:R-:W0:Y:S01]  /*10480*/  @P1 MUFU.RCP R0, R10 ;  /* 0x0000000a00001308 */ /* 0x000e220000001000 */
[----:B------:R-:W-:Y:S01]  /*10490*/  @P1 FMUL.FTZ R8, R8, 0.69314718246459960938 ;  /* 0x3f31721808081820 */ /* 0x000fe20000410000 */
[----:B------:R-:W-:Y:S01]  /*104a0*/  @!P0 IMAD R3, R4, 0x40, R19 ;  /* 0x0000004004038824 */ /* 0x000fe200078e0213 */
[----:B------:R-:W-:Y:S01]  /*104b0*/  LOP3.LUT R2, R2, UR4, RZ, 0x3c, !PT ;  /* 0x0000000402027c12 */ /* 0x000fe2000f8e3cff */
[----:B------:R-:W-:-:S03]  /*104c0*/  IMAD.MOV.U32 R4, RZ, RZ, RZ ;  /* 0x000000ffff047224 */ /* 0x000fc600078e00ff */
[----:B------:R-:W-:Y:S01]  /*104d0*/  @!P0 LEA R3, R3, UR38, 0x2 ;  /* 0x0000002603038c11 */ /* 0x000fe2000f8e10ff */
[----:B------:R-:W1:Y:S08]  /*104e0*/  @P1 MUFU.LG2 R10, R10 ;  /* 0x0000000a000a1308 */ /* 0x000e700000000c00 */
[----:B------:R-:W2:Y:S01]  /*104f0*/  @P2 MUFU.RCP R4, R9 ;  /* 0x0000000900042308 */ /* 0x000ea20000001000 */
        /* <DEDUP_REMOVED lines=8> */
[----:B-1----:R-:W-:Y:S01]  /*10580*/  @P1 FMUL.FTZ R13, R10, 0.69314718246459960938 ;  /* 0x3f3172180a0d1820 */ /* 0x002fe20000410000 */
[-C--:B------:R-:W-:Y:S01]  /*10590*/  FMUL.FTZ R216, R36, R0.reuse ;  /* 0x0000000024d87220 */ /* 0x080fe20000410000 */
[-C--:B------:R-:W-:Y:S01]  /*105a0*/  FMUL.FTZ R213, R37, R0.reuse ;  /* 0x0000000025d57220 */ /* 0x080fe20000410000 */
[-C--:B------:R-:W-:Y:S01]  /*105b0*/  FMUL.FTZ R214, R40, R0.reuse ;  /* 0x0000000028d67220 */ /* 0x080fe20000410000 */
[-C--:B------:R-:W-:Y:S01]  /*105c0*/  FMUL.FTZ R211, R41, R0.reuse ;  /* 0x0000000029d37220 */ /* 0x080fe20000410000 */
[-C--:B------:R-:W-:Y:S01]  /*105d0*/  FMUL.FTZ R212, R44, R0.reuse ;  /* 0x000000002cd47220 */ /* 0x080fe20000410000 */
[-C--:B------:R-:W-:Y:S01]  /*105e0*/  FMUL.FTZ R209, R45, R0.reuse ;  /* 0x000000002dd17220 */ /* 0x080fe20000410000 */
[-C--:B------:R-:W-:Y:S01]  /*105f0*/  FMUL.FTZ R210, R48, R0.reuse ;  /* 0x0000000030d27220 */ /* 0x080fe20000410000 */
[----:B--2---:R1:W-:Y:S01]  /*10600*/  @!P0 STS [R3+0x38420], R4 ;  /* 0x0384200403008388 */ /* 0x0043e20000000800 */
[----:B0-----:R-:W-:Y:S01]  /*10610*/  @P2 FMUL.FTZ R9, R12, 0.69314718246459960938 ;  /* 0x3f3172180c092820 */ /* 0x001fe20000410000 */
[-C--:B------:R-:W-:Y:S01]  /*10620*/  FMUL.FTZ R207, R49, R0.reuse ;  /* 0x0000000031cf7220 */ /* 0x080fe20000410000 */
[-C--:B------:R-:W-:Y:S01]  /*10630*/  FMUL.FTZ R208, R52, R0.reuse ;  /* 0x0000000034d07220 */ /* 0x080fe20000410000 */
[-C--:B------:R-:W-:Y:S01]  /*10640*/  FMUL.FTZ R205, R53, R0.reuse ;  /* 0x0000000035cd7220 */ /* 0x080fe20000410000 */
[-C--:B------:R-:W-:Y:S01]  /*10650*/  FMUL.FTZ R206, R56, R0.reuse ;  /* 0x0000000038ce7220 */ /* 0x080fe20000410000 */
[-C--:B------:R-:W-:Y:S01]  /*10660*/  FMUL.FTZ R203, R57, R0.reuse ;  /* 0x0000000039cb7220 */ /* 0x080fe20000410000 */
[-C--:B------:R-:W-:Y:S01]  /*10670*/  FMUL.FTZ R204, R60, R0.reuse ;  /* 0x000000003ccc7220 */ /* 0x080fe20000410000 */
        /* <DEDUP_REMOVED lines=46> */
[----:B-1----:R-:W-:Y:S01]  /*10960*/  IMAD.MOV.U32 R3, RZ, RZ, -0x800000 ;  /* 0xff800000ff037424 */ /* 0x002fe200078e00ff */
[----:B------:R-:W-:Y:S01]  /*10970*/  PLOP3.LUT P0, PT, PT, PT, PT, 0x8, 0x0 ;  /* 0x000000000000781c */ /* 0x000fe20003f0e170 */
[----:B------:R-:W-:-:S02]  /*10980*/  IMAD.MOV.U32 R0, RZ, RZ, -0x800000 ;  /* 0xff800000ff007424 */ /* 0x000fc400078e00ff */
        /* <DEDUP_REMOVED lines=67> */
.L_x_1912:
[----:B------:R-:W0:Y:S08]  /*10dc0*/  S2UR UR39, SR_CgaCtaId ;  /* 0x00000000002779c3 */ /* 0x000e300000008800 */
[----:B------:R-:W-:Y:S06]  /*10dd0*/  BAR.SYNC.DEFER_BLOCKING 0x5, 0x180 ;  /* 0x0146000000007b1d */ /* 0x000fec0000010000 */
[----:B------:R-:W-:Y:S01]  /*10de0*/  UMOV UR38, 0x400 ;  /* 0x0000040000267882 */ /* 0x000fe20000000000 */
[----:B------:R-:W-:Y:S01]  /*10df0*/  BSSY B0, `(.L_x_2002) ;  /* 0x00002a9000007945 */ /* 0x000fe20003800000 */
[----:B0-----:R-:W-:-:S09]  /*10e00*/  ULEA UR38, UR39, UR38, 0x18 ;  /* 0x0000002627267291 */ /* 0x001fd2000f8ec03f */
[----:B------:R-:W0:Y:S01]  /*10e10*/  LDS R17, [UR38+0x388d0] ;  /* 0x0388d026ff117984 */ /* 0x000e220008000800 */
[----:B------:R-:W-:Y:S06]  /*10e20*/  BAR.ARV 0x4, 0x180 ;  /* 0x0106000000007b1d */ /* 0x000fec0000002000 */
[----:B------:R-:W-:Y:S05]  /*10e30*/  @P0 BRA `(.L_x_2003) ;  /* 0x0000001c00980947 */ /* 0x000fea0003800000 */
[----:B------:R-:W1:Y:S01]  /*10e40*/  S2UR UR6, SR_SWINHI ;  /* 0x00000000000679c3 */ /* 0x000e620000002f00 */
        /* <DEDUP_REMOVED lines=14> */
[----:B-1----:R-:W-:Y:S01]  /*10f30*/  UMOV UR5, UR6 ;  /* 0x0000000600057c82 */ /* 0x002fe20008000000 */
[----:B------:R-:W-:Y:S01]  /*10f40*/  F2FP.BF16.F32.PACK_AB R146, R149, R148 ;  /* 0x000000949592723e */ /* 0x000fe200000010ff */
[----:B------:R-:W-:Y:S01]  /*10f50*/  IMAD.U32 R28, RZ, RZ, UR4 ;  /* 0x00000004ff1c7e24 */ /* 0x000fe2000f8e00ff */
[----:B------:R-:W-:Y:S01]  /*10f60*/  F2FP.BF16.F32.PACK_AB R147, R151, R150 ;  /* 0x000000969793723e */ /* 0x000fe200000010ff */
[----:B------:R-:W-:-:S02]  /*10f70*/  IMAD.U32 R29, RZ, RZ, UR5 ;  /* 0x00000005ff1d7e24 */ /* 0x000fc4000f8e00ff */
[----:B------:R-:W-:-:S04]  /*10f80*/  IMAD.WIDE R4, R226, 0x2, R28 ;  /* 0x00000002e2047825 */ /* 0x000fc800078e021c */
[----:B------:R-:W-:Y:S01]  /*10f90*/  IMAD.WIDE R28, R7, 0x2, R28 ;  /* 0x00000002071c7825 */ /* 0x000fe200078e021c */
[C---:B------:R-:W-:Y:S02]  /*10fa0*/  IADD3 R57, P4, R4.reuse, 0x60, RZ ;  /* 0x0000006004397810 */ /* 0x040fe40007f9e0ff */
[C---:B------:R-:W-:Y:S02]  /*10fb0*/  IADD3 R53, P0, R4.reuse, 0x40, RZ ;  /* 0x0000004004357810 */ /* 0x040fe40007f1e0ff */
[----:B------:R-:W-:Y:S01]  /*10fc0*/  LOP3.LUT R52, R57, 0x380, RZ, 0xc0, !PT ;  /* 0x0000038039347812 */ /* 0x000fe200078ec0ff */
[--C-:B------:R-:W-:Y:S01]  /*10fd0*/  IMAD.X R65, RZ, RZ, R5.reuse, P4 ;  /* 0x000000ffff417224 */ /* 0x100fe200020e0605 */
[----:B------:R-:W-:Y:S01]  /*10fe0*/  IADD3 R49, P1, R4, 0x20, RZ ;  /* 0x0000002004317810 */ /* 0x000fe20007f3e0ff */
[--C-:B------:R-:W-:Y:S01]  /*10ff0*/  IMAD.X R37, RZ, RZ, R5.reuse, P0 ;  /* 0x000000ffff257224 */ /* 0x100fe200000e0605 */
[----:B------:R-:W-:Y:S02]  /*11000*/  LOP3.LUT R36, R53, 0x380, RZ, 0xc0, !PT ;  /* 0x0000038035247812 */ /* 0x000fe400078ec0ff */
[----:B------:R-:W-:Y:S01]  /*11010*/  SHF.R.U64 R52, R52, 0x3, RZ ;  /* 0x0000000334347819 */ /* 0x000fe200000012ff */
[----:B------:R-:W-:Y:S01]  /*11020*/  IMAD.X R33, RZ, RZ, R5, P1 ;  /* 0x000000ffff217224 */ /* 0x000fe200008e0605 */
[----:B------:R-:W-:-:S02]  /*11030*/  IADD3 R41, P3, R4, 0x2000, RZ ;  /* 0x0000200004297810 */ /* 0x000fc40007f7e0ff */
[----:B------:R-:W-:Y:S02]  /*11040*/  LOP3.LUT R32, R49, 0x380, RZ, 0xc0, !PT ;  /* 0x0000038031207812 */ /* 0x000fe400078ec0ff */
[----:B------:R-:W-:Y:S01]  /*11050*/  SHF.R.U64 R36, R36, 0x3, RZ ;  /* 0x0000000324247819 */ /* 0x000fe200000012ff */
[--C-:B------:R-:W-:Y:S01]  /*11060*/  IMAD.X R101, RZ, RZ, R5.reuse, P3 ;  /* 0x000000ffff657224 */ /* 0x100fe200018e0605 */
[----:B------:R-:W-:Y:S02]  /*11070*/  IADD3 R44, P2, R4, 0x2060, RZ ;  /* 0x00002060042c7810 */ /* 0x000fe40007f5e0ff */
[----:B------:R-:W-:Y:S02]  /*11080*/  LOP3.LUT R64, R52, R57, RZ, 0x3c, !PT ;  /* 0x0000003934407212 */ /* 0x000fe400078e3cff */
[----:B------:R-:W-:Y:S01]  /*11090*/  SHF.R.U64 R32, R32, 0x3, RZ ;  /* 0x0000000320207819 */ /* 0x000fe200000012ff */
[----:B------:R-:W-:Y:S01]  /*110a0*/  IMAD.X R113, RZ, RZ, R5, P2 ;  /* 0x000000ffff717224 */ /* 0x000fe200010e0605 */
[----:B------:R-:W-:-:S02]  /*110b0*/  LOP3.LUT R36, R36, R53, RZ, 0x3c, !PT ;  /* 0x0000003524247212 */ /* 0x000fc400078e3cff */
[----:B------:R-:W-:Y:S02]  /*110c0*/  LOP3.LUT R52, R41, 0x380, RZ, 0xc0, !PT ;  /* 0x0000038029347812 */ /* 0x000fe400078ec0ff */
[----:B------:R-:W-:Y:S02]  /*110d0*/  IADD3 R48, P6, R4, 0x2020, RZ ;  /* 0x0000202004307810 */ /* 0x000fe40007fde0ff */
[----:B------:R-:W-:Y:S02]  /*110e0*/  LOP3.LUT R53, R44, 0x380, RZ, 0xc0, !PT ;  /* 0x000003802c357812 */ /* 0x000fe400078ec0ff */
[----:B------:R-:W-:Y:S01]  /*110f0*/  LOP3.LUT R32, R32, R49, RZ, 0x3c, !PT ;  /* 0x0000003120207212 */ /* 0x000fe200078e3cff */
[----:B------:R-:W-:Y:S01]  /*11100*/  IMAD.X R105, RZ, RZ, R5, P6 ;  /* 0x000000ffff697224 */ /* 0x000fe200030e0605 */
[----:B------:R-:W-:Y:S02]  /*11110*/  SHF.R.U64 R52, R52, 0x3, RZ ;  /* 0x0000000334347819 */ /* 0x000fe400000012ff */
[----:B------:R-:W-:-:S02]  /*11120*/  IADD3 R8, P1, R4, 0x4000, RZ ;  /* 0x0000400004087810 */ /* 0x000fc40007f3e0ff */
[----:B------:R-:W-:Y:S02]  /*11130*/  LOP3.LUT R49, R48, 0x380, RZ, 0xc0, !PT ;  /* 0x0000038030317812 */ /* 0x000fe400078ec0ff */
[----:B------:R-:W-:Y:S01]  /*11140*/  SHF.R.U64 R53, R53, 0x3, RZ ;  /* 0x0000000335357819 */ /* 0x000fe200000012ff */
[--C-:B------:R-:W-:Y:S01]  /*11150*/  IMAD.X R123, RZ, RZ, R5.reuse, P1 ;  /* 0x000000ffff7b7224 */ /* 0x100fe200008e0605 */
[----:B------:R-:W-:Y:S02]  /*11160*/  IADD3 R10, P3, R4, 0x4060, RZ ;  /* 0x00004060040a7810 */ /* 0x000fe40007f7e0ff */
[----:B------:R-:W-:Y:S02]  /*11170*/  LOP3.LUT R100, R52, R41, RZ, 0x3c, !PT ;  /* 0x0000002934647212 */ /* 0x000fe400078e3cff */
[----:B------:R-:W-:Y:S01]  /*11180*/  IADD3 R45, P5, R4, 0x2040, RZ ;  /* 0x00002040042d7810 */ /* 0x000fe20007fbe0ff */
[----:B------:R-:W-:Y:S01]  /*11190*/  IMAD.X R9, RZ, RZ, R5, P3 ;  /* 0x000000ffff097224 */ /* 0x000fe200018e0605 */
[----:B------:R-:W-:-:S02]  /*111a0*/  SHF.R.U64 R49, R49, 0x3, RZ ;  /* 0x0000000331317819 */ /* 0x000fc400000012ff */
[----:B------:R-:W-:Y:S01]  /*111b0*/  LOP3.LUT R112, R53, R44, RZ, 0x3c, !PT ;  /* 0x0000002c35707212 */ /* 0x000fe200078e3cff */
[--C-:B------:R-:W-:Y:S01]  /*111c0*/  IMAD.X R109, RZ, RZ, R5.reuse, P5 ;  /* 0x000000ffff6d7224 */ /* 0x100fe200028e0605 */
[----:B------:R-:W-:Y:S02]  /*111d0*/  LOP3.LUT R41, R8, 0x380, RZ, 0xc0, !PT ;  /* 0x0000038008297812 */ /* 0x000fe400078ec0ff */
[----:B------:R-:W-:Y:S02]  /*111e0*/  IADD3 R40, P4, R4, 0x4040, RZ ;  /* 0x0000404004287810 */ /* 0x000fe40007f9e0ff */
[----:B------:R-:W-:Y:S02]  /*111f0*/  LOP3.LUT R53, R10, 0x380, RZ, 0xc0, !PT ;  /* 0x000003800a357812 */ /* 0x000fe400078ec0ff */
[----:B------:R-:W-:Y:S01]  /*11200*/  LOP3.LUT R56, R45, 0x380, RZ, 0xc0, !PT ;  /* 0x000003802d387812 */ /* 0x000fe200078ec0ff */
[----:B------:R-:W-:Y:S01]  /*11210*/  IMAD.X R131, RZ, RZ, R5, P4 ;  /* 0x000000ffff837224 */ /* 0x000fe200020e0605 */
[----:B------:R-:W-:-:S02]  /*11220*/  LOP3.LUT R104, R49, R48, RZ, 0x3c, !PT ;  /* 0x0000003031687212 */ /* 0x000fc400078e3cff */
[----:B------:R-:W-:Y:S02]  /*11230*/  SHF.R.U64 R41, R41, 0x3, RZ ;  /* 0x0000000329297819 */ /* 0x000fe400000012ff */
[----:B------:R-:W-:Y:S02]  /*11240*/  LOP3.LUT R49, R40, 0x380, RZ, 0xc0, !PT ;  /* 0x0000038028317812 */ /* 0x000fe400078ec0ff */
[----:B------:R-:W-:Y:S02]  /*11250*/  SHF.R.U64 R53, R53, 0x3, RZ ;  /* 0x0000000335357819 */ /* 0x000fe400000012ff */
[----:B------:R-:W-:Y:S02]  /*11260*/  IADD3 R7, P6, R4, 0x6000, RZ ;  /* 0x0000600004077810 */ /* 0x000fe40007fde0ff */
[----:B------:R-:W-:Y:S02]  /*11270*/  SHF.R.U64 R56, R56, 0x3, RZ ;  /* 0x0000000338387819 */ /* 0x000fe400000012ff */
[----:B------:R-:W-:Y:S01]  /*11280*/  LOP3.LUT R122, R41, R8, RZ, 0x3c, !PT ;  /* 0x00000008297a7212 */ /* 0x000fe200078e3cff */
[----:B------:R-:W-:Y:S01]  /*11290*/  IMAD.X R11, RZ, RZ, R5, P6 ;  /* 0x000000ffff0b7224 */ /* 0x000fe200030e0605 */
[----:B------:R-:W-:-:S02]  /*112a0*/  IADD3 R24, P0, R4, 0x4020, RZ ;  /* 0x0000402004187810 */ /* 0x000fc40007f1e0ff */
[----:B------:R-:W-:Y:S02]  /*112b0*/  SHF.R.U64 R49, R49, 0x3, RZ ;  /* 0x0000000331317819 */ /* 0x000fe400000012ff */
[----:B------:R-:W-:Y:S01]  /*112c0*/  LOP3.LUT R8, R53, R10, RZ, 0x3c, !PT ;  /* 0x0000000a35087212 */ /* 0x000fe200078e3cff */
[----:B------:R-:W-:Y:S01]  /*112d0*/  IMAD.X R127, RZ, RZ, R5, P0 ;  /* 0x000000ffff7f7224 */ /* 0x000fe200000e0605 */
[----:B------:R-:W-:Y:S02]  /*112e0*/  IADD3 R20, P1, R4, 0x6060, RZ ;  /* 0x0000606004147810 */ /* 0x000fe40007f3e0ff */
[----:B------:R-:W-:Y:S02]  /*112f0*/  LOP3.LUT R10, R7, 0x380, RZ, 0xc0, !PT ;  /* 0x00000380070a7812 */ /* 0x000fe400078ec0ff */
[----:B------:R-:W-:Y:S02]  /*11300*/  LOP3.LUT R108, R56, R45, RZ, 0x3c, !PT ;  /* 0x0000002d386c7212 */ /* 0x000fe400078e3cff */
[----:B------:R-:W-:-:S02]  /*11310*/  IADD3 R12, P5, R4, 0x6020, RZ ;  /* 0x00006020040c7810 */ /* 0x000fc40007fbe0ff */
[----:B------:R-:W-:Y:S02]  /*11320*/  LOP3.LUT R45, R24, 0x380, RZ, 0xc0, !PT ;  /* 0x00000380182d7812 */ /* 0x000fe400078ec0ff */
[----:B------:R-:W-:Y:S01]  /*11330*/  LOP3.LUT R130, R49, R40, RZ, 0x3c, !PT ;  /* 0x0000002831827212 */ /* 0x000fe200078e3cff */
[----:B------:R-:W-:Y:S01]  /*11340*/  IMAD.X R13, RZ, RZ, R5, P5 ;  /* 0x000000ffff0d7224 */ /* 0x000fe200028e0605 */
[----:B------:R-:W-:Y:S02]  /*11350*/  LOP3.LUT R49, R20, 0x380, RZ, 0xc0, !PT ;  /* 0x0000038014317812 */ /* 0x000fe400078ec0ff */
[----:B------:R-:W-:Y:S02]  /*11360*/  SHF.R.U64 R10, R10, 0x3, RZ ;  /* 0x000000030a0a7819 */ /* 0x000fe400000012ff */
[----:B------:R-:W-:Y:S02]  /*11370*/  SHF.R.U64 R45, R45, 0x3, RZ ;  /* 0x000000032d2d7819 */ /* 0x000fe400000012ff */
[----:B------:R-:W-:-:S02]  /*11380*/  SHF.R.U64 R49, R49, 0x3, RZ ;  /* 0x0000000331317819 */ /* 0x000fc400000012ff */
[----:B------:R-:W-:Y:S02]  /*11390*/  LOP3.LUT R10, R10, R7, RZ, 0x3c, !PT ;  /* 0x000000070a0a7212 */ /* 0x000fe400078e3cff */
[----:B------:R-:W-:Y:S02]  /*113a0*/  LOP3.LUT R25, R4, 0x380, RZ, 0xc0, !PT ;  /* 0x0000038004197812 */ /* 0x000fe400078ec0ff */
[----:B------:R-:W-:Y:S02]  /*113b0*/  IADD3 R7, P5, R28, 0x4000, RZ ;  /* 0x000040001c077810 */ /* 0x000fe40007fbe0ff */
[----:B------:R-:W-:Y:S02]  /*113c0*/  IADD3 R14, P2, R4, 0x6040, RZ ;  /* 0x00006040040e7810 */ /* 0x000fe40007f5e0ff */
[----:B------:R-:W-:Y:S02]  /*113d0*/  LOP3.LUT R126, R45, R24, RZ, 0x3c, !PT ;  /* 0x000000182d7e7212 */ /* 0x000fe400078e3cff */
[----:B------:R-:W-:Y:S01]  /*113e0*/  LOP3.LUT R24, R49, R20, RZ, 0x3c, !PT ;  /* 0x0000001431187212 */ /* 0x000fe200078e3cff */
[----:B------:R-:W-:Y:S01]  /*113f0*/  IMAD.X R15, RZ, RZ, R5, P2 ;  /* 0x000000ffff0f7224 */ /* 0x000fe200010e0605 */
[----:B------:R-:W-:-:S02]  /*11400*/  SHF.R.U64 R25, R25, 0x3, RZ ;  /* 0x0000000319197819 */ /* 0x000fc400000012ff */
[----:B------:R-:W-:Y:S02]  /*11410*/  LOP3.LUT R20, R7, 0x380, RZ, 0xc0, !PT ;  /* 0x0000038007147812 */ /* 0x000fe400078ec0ff */
[----:B------:R-:W-:Y:S02]  /*11420*/  LOP3.LUT R45, R14, 0x380, RZ, 0xc0, !PT ;  /* 0x000003800e2d7812 */ /* 0x000fe400078ec0ff */
[----:B------:R-:W-:Y:S01]  /*11430*/  LOP3.LUT R4, R25, R4, RZ, 0x3c, !PT ;  /* 0x0000000419047212 */ /* 0x000fe200078e3cff */
[----:B------:R-:W-:Y:S01]  /*11440*/  IMAD.X R25, RZ, RZ, R5, P1 ;  /* 0x000000ffff197224 */ /* 0x000fe200008e0605 */
[----:B------:R-:W-:Y:S02]  /*11450*/  SHF.R.U64 R20, R20, 0x3, RZ ;  /* 0x0000000314147819 */ /* 0x000fe400000012ff */
[----:B------:R-:W-:Y:S02]  /*11460*/  IADD3 R49, P2, R28, 0x1000, RZ ;  /* 0x000010001c317810 */ /* 0x000fe40007f5e0ff */
[----:B------:R-:W-:-:S02]  /*11470*/  SHF.R.U64 R45, R45, 0x3, RZ ;  /* 0x000000032d2d7819 */ /* 0x000fc400000012ff */
[----:B------:R-:W-:Y:S02]  /*11480*/  LOP3.LUT R20, R20, R7, RZ, 0x3c, !PT ;  /* 0x0000000714147212 */ /* 0x000fe400078e3cff */
[----:B------:R-:W-:Y:S02]  /*11490*/  MOV R53, R4 ;  /* 0x0000000400357202 */ /* 0x000fe40000000f00 */
[----:B------:R-:W-:Y:S02]  /*114a0*/  LOP3.LUT R48, R49, 0x380, RZ, 0xc0, !PT ;  /* 0x0000038031307812 */ /* 0x000fe400078ec0ff */
[----:B------:R-:W-:Y:S02]  /*114b0*/  F2FP.BF16.F32.PACK_AB R4, R21, R181 ;  /* 0x000000b51504723e */ /* 0x000fe400000010ff */
[----:B------:R-:W-:Y:S02]  /*114c0*/  F2FP.BF16.F32.PACK_AB R5, R27, R26 ;  /* 0x0000001a1b05723e */ /* 0x000fe400000010ff */
[----:B------:R-:W-:-:S02]  /*114d0*/  F2FP.BF16.F32.PACK_AB R7, R31, R30 ;  /* 0x0000001e1f07723e */ /* 0x000fc400000010ff */
[----:B------:R-:W-:Y:S02]  /*114e0*/  LOP3.LUT R41, R12, 0x380, RZ, 0xc0, !PT ;  /* 0x000003800c297812 */ /* 0x000fe400078ec0ff */
[----:B------:R-:W-:Y:S01]  /*114f0*/  LOP3.LUT R14, R45, R14, RZ, 0x3c, !PT ;  /* 0x0000000e2d0e7212 */ /* 0x000fe200078e3cff */
[----:B------:R1:W-:Y:S01]  /*11500*/  STSM.16.M88.4 [R53], R4 ;  /* 0x0000000435007844 */ /* 0x0003e20000000200 */
[----:B------:R-:W-:Y:S02]  /*11510*/  IADD3 R45, P3, R28, 0x2000, RZ ;  /* 0x000020001c2d7810 */ /* 0x000fe40007f7e0ff */
[----:B------:R-:W-:Y:S01]  /*11520*/  SHF.R.U64 R48, R48, 0x3, RZ ;  /* 0x0000000330307819 */ /* 0x000fe200000012ff */
[----:B------:R-:W2:Y:S01]  /*11530*/  SHFL.IDX PT, R4, R221, RZ, 0x1f ;  /* 0x00001fffdd047589 */ /* 0x000ea200000e0000 */
[----:B------:R-:W-:Y:S02]  /*11540*/  SHF.R.U64 R41, R41, 0x3, RZ ;  /* 0x0000000329297819 */ /* 0x000fe400000012ff */
[----:B------:R-:W-:-:S02]  /*11550*/  LOP3.LUT R44, R45, 0x380, RZ, 0xc0, !PT ;  /* 0x000003802d2c7812 */ /* 0x000fc400078ec0ff */
[----:B------:R-:W-:Y:S01]  /*11560*/  LOP3.LUT R48, R48, R49, RZ, 0x3c, !PT ;  /* 0x0000003130307212 */ /* 0x000fe200078e3cff */
[----:B------:R-:W-:Y:S01]  /*11570*/  IMAD.X R49, RZ, RZ, R29, P2 ;  /* 0x000000ffff317224 */ /* 0x000fe200010e061d */
[----:B------:R-:W-:Y:S02]  /*11580*/  LOP3.LUT R12, R41, R12, RZ, 0x3c, !PT ;  /* 0x0000000c290c7212 */ /* 0x000fe400078e3cff */
[----:B------:R-:W-:Y:S02]  /*11590*/  IADD3 R41, P4, R28, 0x3000, RZ ;  /* 0x000030001c297810 */ /* 0x000fe40007f9e0ff */
[----:B------:R-:W-:Y:S02]  /*115a0*/  SHF.R.U64 R44, R44, 0x3, RZ ;  /* 0x000000032c2c7819 */ /* 0x000fe400000012ff */
[C---:B------:R-:W-:Y:S02]  /*115b0*/  IADD3 R61, P6, R28.reuse, 0x5000, RZ ;  /* 0x000050001c3d7810 */ /* 0x040fe40007fde0ff */
[----:B------:R-:W-:-:S02]  /*115c0*/  IADD3 R57, P0, R28, 0x6000, RZ ;  /* 0x000060001c397810 */ /* 0x000fc40007f1e0ff */
[C---:B------:R-:W-:Y:S02]  /*115d0*/  IADD3 R21, P1, R28.reuse, 0x7000, RZ ;  /* 0x000070001c157810 */ /* 0x040fe40007f3e0ff */
[----:B------:R-:W-:Y:S02]  /*115e0*/  IADD3 R97, P2, R28, 0x8000, RZ ;  /* 0x000080001c617810 */ /* 0x000fe40007f5e0ff */
[----:B------:R-:W-:Y:S01]  /*115f0*/  LOP3.LUT R40, R41, 0x380, RZ, 0xc0, !PT ;  /* 0x0000038029287812 */ /* 0x000fe200078ec0ff */
[--C-:B-1----:R-:W-:Y:S01]  /*11600*/  IMAD.X R53, RZ, RZ, R29.reuse, P1 ;  /* 0x000000ffff357224 */ /* 0x102fe200008e061d */
[----:B------:R-:W-:Y:S01]  /*11610*/  LOP3.LUT R44, R44, R45, RZ, 0x3c, !PT ;  /* 0x0000002d2c2c7212 */ /* 0x000fe200078e3cff */
[----:B------:R-:W-:Y:S01]  /*11620*/  IMAD.X R45, RZ, RZ, R29, P3 ;  /* 0x000000ffff2d7224 */ /* 0x000fe200018e061d */
[----:B------:R-:W-:Y:S02]  /*11630*/  LOP3.LUT R60, R61, 0x380, RZ, 0xc0, !PT ;  /* 0x000003803d3c7812 */ /* 0x000fe400078ec0ff */
[----:B------:R-:W-:-:S02]  /*11640*/  LOP3.LUT R56, R57, 0x380, RZ, 0xc0, !PT ;  /* 0x0000038039387812 */ /* 0x000fc400078ec0ff */
[----:B------:R-:W-:Y:S02]  /*11650*/  LOP3.LUT R52, R21, 0x380, RZ, 0xc0, !PT ;  /* 0x0000038015347812 */ /* 0x000fe400078ec0ff */
[----:B------:R-:W-:Y:S02]  /*11660*/  LOP3.LUT R96, R97, 0x380, RZ, 0xc0, !PT ;  /* 0x0000038061607812 */ /* 0x000fe400078ec0ff */
[----:B------:R-:W-:Y:S02]  /*11670*/  IADD3 R93, P3, R28, 0x9000, RZ ;  /* 0x000090001c5d7810 */ /* 0x000fe40007f7e0ff */
[----:B------:R-:W-:Y:S02]  /*11680*/  SHF.R.U64 R40, R40, 0x3, RZ ;  /* 0x0000000328287819 */ /* 0x000fe400000012ff */
[----:B------:R-:W-:Y:S02]  /*11690*/  SHF.R.U64 R60, R60, 0x3, RZ ;  /* 0x000000033c3c7819 */ /* 0x000fe400000012ff */
[----:B------:R-:W-:-:S02]  /*116a0*/  SHF.R.U64 R56, R56, 0x3, RZ ;  /* 0x0000000338387819 */ /* 0x000fc400000012ff */
[----:B------:R-:W-:Y:S02]  /*116b0*/  SHF.R.U64 R52, R52, 0x3, RZ ;  /* 0x0000000334347819 */ /* 0x000fe400000012ff */
[----:B------:R-:W-:Y:S02]  /*116c0*/  SHF.R.U64 R96, R96, 0x3, RZ ;  /* 0x0000000360607819 */ /* 0x000fe400000012ff */
        /* <DEDUP_REMOVED lines=12> */
[----:B------:R-:W-:Y:S02]  /*11790*/  SHF.R.U64 R92, R92, 0x3, RZ ;  /* 0x000000035c5c7819 */ /* 0x000fe400000012ff */
[C---:B------:R-:W-:Y:S02]  /*117a0*/  IADD3 R85, P5, R28.reuse, 0xb000, RZ ;  /* 0x0000b0001c557810 */ /* 0x040fe40007fbe0ff */
[C---:B------:R-:W-:Y:S02]  /*117b0*/  IADD3 R81, P6, R28.reuse, 0xc000, RZ ;  /* 0x0000c0001c517810 */ /* 0x040fe40007fde0ff */
[C---:B------:R-:W-:Y:S02]  /*117c0*/  IADD3 R77, P0, R28.reuse, 0xd000, RZ ;  /* 0x0000d0001c4d7810 */ /* 0x040fe40007f1e0ff */
[C---:B------:R-:W-:Y:S02]  /*117d0*/  IADD3 R73, P1, R28.reuse, 0xe000, RZ ;  /* 0x0000e0001c497810 */ /* 0x040fe40007f3e0ff */
[----:B------:R-:W-:-:S02]  /*117e0*/  IADD3 R69, P2, R28, 0xf000, RZ ;  /* 0x0000f0001c457810 */ /* 0x000fc40007f5e0ff */
[----:B------:R-:W-:Y:S02]  /*117f0*/  MOV R32, R32 ;  /* 0x0000002000207202 */ /* 0x000fe40000000f00 */
[----:B------:R-:W-:Y:S02]  /*11800*/  MOV R33, R64 ;  /* 0x0000004000217202 */ /* 0x000fe40000000f00 */
[----:B------:R-:W-:Y:S02]  /*11810*/  LOP3.LUT R88, R89, 0x380, RZ, 0xc0, !PT ;  /* 0x0000038059587812 */ /* 0x000fe400078ec0ff */
[----:B------:R-:W-:Y:S01]  /*11820*/  LOP3.LUT R92, R92, R93, RZ, 0x3c, !PT ;  /* 0x0000005d5c5c7212 */ /* 0x000fe200078e3cff */
[----:B------:R-:W-:Y:S01]  /*11830*/  IMAD.X R93, RZ, RZ, R29, P3 ;  /* 0x000000ffff5d7224 */ /* 0x000fe200018e061d */
[----:B------:R-:W-:Y:S02]  /*11840*/  LOP3.LUT R84, R85, 0x380, RZ, 0xc0, !PT ;  /* 0x0000038055547812 */ /* 0x000fe400078ec0ff */
[----:B------:R-:W-:-:S02]  /*11850*/  LOP3.LUT R80, R81, 0x380, RZ, 0xc0, !PT ;  /* 0x0000038051507812 */ /* 0x000fc400078ec0ff */
[----:B------:R-:W-:Y:S02]  /*11860*/  LOP3.LUT R76, R77, 0x380, RZ, 0xc0, !PT ;  /* 0x000003804d4c7812 */ /* 0x000fe400078ec0ff */
[----:B------:R-:W-:Y:S02]  /*11870*/  LOP3.LUT R72, R73, 0x380, RZ, 0xc0, !PT ;  /* 0x0000038049487812 */ /* 0x000fe400078ec0ff */
[----:B------:R-:W-:Y:S02]  /*11880*/  LOP3.LUT R68, R69, 0x380, RZ, 0xc0, !PT ;  /* 0x0000038045447812 */ /* 0x000fe400078ec0ff */
[----:B------:R-:W-:Y:S02]  /*11890*/  LOP3.LUT R65, R28, 0x380, RZ, 0xc0, !PT ;  /* 0x000003801c417812 */ /* 0x000fe400078ec0ff */
[----:B------:R-:W-:Y:S02]  /*118a0*/  MOV R36, R36 ;  /* 0x0000002400247202 */ /* 0x000fe40000000f00 */
[----:B--2---:R-:W-:-:S02]  /*118b0*/  ISETP.NE.AND P3, PT, R4, RZ, PT ;  /* 0x000000ff0400720c */ /* 0x004fc40003f65270 */
[----:B------:R-:W-:Y:S02]  /*118c0*/  MOV R108, R108 ;  /* 0x0000006c006c7202 */ /* 0x000fe40000000f00 */
[----:B------:R-:W-:Y:S02]  /*118d0*/  MOV R112, R112 ;  /* 0x0000007000707202 */ /* 0x000fe40000000f00 */
[----:B------:R-:W-:Y:S02]  /*118e0*/  MOV R37, R100 ;  /* 0x0000006400257202 */ /* 0x000fe40000000f00 */
[----:B------:R-:W-:Y:S02]  /*118f0*/  MOV R104, R104 ;  /* 0x0000006800687202 */ /* 0x000fe40000000f00 */
[----:B------:R-:W-:Y:S02]  /*11900*/  MOV R113, R8 ;  /* 0x0000000800717202 */ /* 0x000fe40000000f00 */
[----:B------:R-:W-:-:S02]  /*11910*/  MOV R109, R10 ;  /* 0x0000000a006d7202 */ /* 0x000fc40000000f00 */
[----:B------:R-:W-:Y:S02]  /*11920*/  F2FP.BF16.F32.PACK_AB R4, R215, R217 ;  /* 0x000000d9d704723e */ /* 0x000fe400000010ff */
[----:B------:R-:W-:Y:S02]  /*11930*/  F2FP.BF16.F32.PACK_AB R5, R35, R34 ;  /* 0x000000222305723e */ /* 0x000fe400000010ff */
        /* <DEDUP_REMOVED lines=9> */
[----:B------:R-:W-:Y:S02]  /*119d0*/  SHF.R.U64 R65, R65, 0x3, RZ ;  /* 0x0000000341417819 */ /* 0x000fe400000012ff */
[----:B------:R-:W-:Y:S02]  /*119e0*/  MOV R105, R12 ;  /* 0x0000000c00697202 */ /* 0x000fe40000000f00 */
[----:B------:R-:W-:-:S02]  /*119f0*/  MOV R101, R14 ;  /* 0x0000000e00657202 */ /* 0x000fc40000000f00 */
[----:B------:R-:W-:Y:S02]  /*11a00*/  F2FP.BF16.F32.PACK_AB R8, R211, R214 ;  /* 0x000000d6d308723e */ /* 0x000fe400000010ff */
        /* <DEDUP_REMOVED lines=28> */
[----:B------:R-:W-:Y:S01]  /*11bd0*/  F2FP.BF16.F32.PACK_AB R28, R199, R202 ;  /* 0x000000cac71c723e */ /* 0x000fe200000010ff */
[----:B------:R3:W-:Y:S01]  /*11be0*/  STSM.16.M88.4 [R37], R24 ;  /* 0x0000001825007844 */ /* 0x0007e20000000200 */
[----:B------:R-:W-:-:S02]  /*11bf0*/  F2FP.BF16.F32.PACK_AB R29, R67, R66 ;  /* 0x00000042431d723e */ /* 0x000fc400000010ff */
[----:B------:R-:W-:Y:S02]  /*11c00*/  F2FP.BF16.F32.PACK_AB R30, R182, R200 ;  /* 0x000000c8b61e723e */ /* 0x000fe400000010ff */
[----:B------:R-:W-:Y:S02]  /*11c10*/  F2FP.BF16.F32.PACK_AB R31, R71, R70 ;  /* 0x00000046471f723e */ /* 0x000fe400000010ff */
[----:B-1----:R-:W-:Y:S02]  /*11c20*/  F2FP.BF16.F32.PACK_AB R32, R179, R183 ;  /* 0x000000b7b320723e */ /* 0x002fe400000010ff */
[----:B--2---:R-:W-:Y:S01]  /*11c30*/  F2FP.BF16.F32.PACK_AB R33, R75, R74 ;  /* 0x0000004a4b21723e */ /* 0x004fe200000010ff */
[----:B------:R-:W-:Y:S01]  /*11c40*/  STSM.16.M88.4 [R104], R28 ;  /* 0x0000001c68007844 */ /* 0x000fe20000000200 */
[----:B------:R-:W-:Y:S02]  /*11c50*/  F2FP.BF16.F32.PACK_AB R34, R176, R180 ;  /* 0x000000b4b022723e */ /* 0x000fe400000010ff */
[----:B------:R-:W-:-:S02]  /*11c60*/  F2FP.BF16.F32.PACK_AB R35, R79, R78 ;  /* 0x0000004e4f23723e */ /* 0x000fc400000010ff */
[----:B------:R-:W-:Y:S02]  /*11c70*/  F2FP.BF16.F32.PACK_AB R36, R174, R177 ;  /* 0x000000b1ae24723e */ /* 0x000fe400000010ff */
[----:B---3--:R-:W-:Y:S01]  /*11c80*/  F2FP.BF16.F32.PACK_AB R37, R83, R82 ;  /* 0x000000525325723e */ /* 0x008fe200000010ff */
[----:B------:R-:W-:Y:S01]  /*11c90*/  STSM.16.M88.4 [R108], R32 ;  /* 0x000000206c007844 */ /* 0x000fe20000000200 */
        /* <DEDUP_REMOVED lines=12> */
[----:B------:R-:W-:-:S02]  /*11d60*/  F2FP.BF16.F32.PACK_AB R10, R163, R166 ;  /* 0x000000a6a30a723e */ /* 0x000fc400000010ff */
[----:B------:R-:W-:Y:S02]  /*11d70*/  F2FP.BF16.F32.PACK_AB R11, R103, R102 ;  /* 0x00000066670b723e */ /* 0x000fe400000010ff */
[----:B------:R-:W-:Y:S02]  /*11d80*/  MOV R130, R130 ;  /* 0x0000008200827202 */ /* 0x000fe40000000f00 */
[----:B------:R-:W-:Y:S01]  /*11d90*/  F2FP.BF16.F32.PACK_AB R12, R161, R164 ;  /* 0x000000a4a10c723e */ /* 0x000fe200000010ff */
[----:B------:R-:W-:Y:S01]  /*11da0*/  STSM.16.M88.4 [R126], R8 ;  /* 0x000000087e007844 */ /* 0x000fe20000000200 */
[----:B------:R-:W-:Y:S02]  /*11db0*/  F2FP.BF16.F32.PACK_AB R13, R107, R106 ;  /* 0x0000006a6b0d723e */ /* 0x000fe400000010ff */
[----:B------:R-:W-:Y:S02]  /*11dc0*/  F2FP.BF16.F32.PACK_AB R14, R159, R162 ;  /* 0x000000a29f0e723e */ /* 0x000fe400000010ff */
[----:B------:R-:W-:-:S02]  /*11dd0*/  F2FP.BF16.F32.PACK_AB R15, R111, R110 ;  /* 0x0000006e6f0f723e */ /* 0x000fc400000010ff */
[----:B------:R-:W-:Y:S02]  /*11de0*/  F2FP.BF16.F32.PACK_AB R24, R153, R160 ;  /* 0x000000a09918723e */ /* 0x000fe400000010ff */
[----:B------:R-:W-:Y:S01]  /*11df0*/  F2FP.BF16.F32.PACK_AB R25, R115, R114 ;  /* 0x000000727319723e */ /* 0x000fe200000010ff */
[----:B------:R2:W-:Y:S01]  /*11e00*/  STSM.16.M88.4 [R130], R12 ;  /* 0x0000000c82007844 */ /* 0x0005e20000000200 */
[----:B------:R-:W-:Y:S02]  /*11e10*/  F2FP.BF16.F32.PACK_AB R26, R117, R158 ;  /* 0x0000009e751a723e */ /* 0x000fe400000010ff */
[----:B------:R-:W-:Y:S02]  /*11e20*/  F2FP.BF16.F32.PACK_AB R27, R119, R118 ;  /* 0x00000076771b723e */ /* 0x000fe400000010ff */
[----:B-1----:R-:W-:Y:S02]  /*11e30*/  F2FP.BF16.F32.PACK_AB R122, R125, R124 ;  /* 0x0000007c7d7a723e */ /* 0x002fe400000010ff */
[----:B------:R-:W-:Y:S01]  /*11e40*/  F2FP.BF16.F32.PACK_AB R123, R155, R154 ;  /* 0x0000009a9b7b723e */ /* 0x000fe200000010ff */
[----:B------:R1:W-:Y:S01]  /*11e50*/  STSM.16.M88.4 [R113], R24 ;  /* 0x0000001871007844 */ /* 0x0003e20000000200 */
[----:B------:R-:W-:-:S03]  /*11e60*/  F2FP.BF16.F32.PACK_AB R131, R135, R134 ;  /* 0x000000868783723e */ /* 0x000fc600000010ff */
[----:B------:R1:W-:Y:S01]  /*11e70*/  STSM.16.M88.4 [R109], R120 ;  /* 0x000000786d007844 */ /* 0x0003e20000000200 */
[----:B--2---:R-:W-:Y:S02]  /*11e80*/  F2FP.BF16.F32.PACK_AB R130, R133, R132 ;  /* 0x000000848582723e */ /* 0x004fe400000010ff */
[----:B------:R-:W-:Y:S02]  /*11e90*/  SHF.R.S32.HI R12, RZ, 0x1f, R193 ;  /* 0x0000001fff0c7819 */ /* 0x000fe400000114c1 */
[----:B------:R-:W-:Y:S01]  /*11ea0*/  SHF.R.S32.HI R13, RZ, 0x1f, R192 ;  /* 0x0000001fff0d7819 */ /* 0x000fe200000114c0 */
[----:B------:R1:W-:Y:S04]  /*11eb0*/  STSM.16.M88.4 [R105], R128 ;  /* 0x0000008069007844 */ /* 0x0003e80000000200 */
[----:B------:R1:W-:Y:S04]  /*11ec0*/  STSM.16.M88.4 [R101], R136 ;  /* 0x0000008865007844 */ /* 0x0003e80000000200 */
[----:B------:R1:W-:Y:S01]  /*11ed0*/  STSM.16.M88.4 [R100], R144 ;  /* 0x0000009064007844 */ /* 0x0003e20000000200 */
[----:B------:R-:W-:Y:S06]  /*11ee0*/  BAR.SYNC.DEFER_BLOCKING 0x1, 0x100 ;  /* 0x0044000000007b1d */ /* 0x000fec0000010000 */
[----:B------:R-:W-:Y:S05]  /*11ef0*/  @P3 BRA `(.L_x_2004) ;  /* 0x0000000000b43947 */ /* 0x000fea0003800000 */
[----:B------:R-:W2:Y:S01]  /*11f00*/  LDC R10, c[0x0][0xce8] ;  /* 0x00033a00ff0a7b82 */ /* 0x000ea20000000800 */
[----:B------:R-:W-:Y:S01]  /*11f10*/  ULDC.64 UR4, c[0x0][0xc90] ;  /* 0x0003240000047ab9 */ /* 0x000fe20000000a00 */
[----:B------:R-:W-:Y:S02]  /*11f20*/  IMAD.IADD R8, R190, 0x1, R23 ;  /* 0x00000001be087824 */ /* 0x000fe400078e0217 */
[----:B------:R-:W-:Y:S02]  /*11f30*/  IMAD R6, R12, UR4, RZ ;  /* 0x000000040c067c24 */ /* 0x000fe4000f8e02ff */
[----:B------:R-:W-:-:S04]  /*11f40*/  IMAD.WIDE.U32 R4, R193, UR4, RZ ;  /* 0x00000004c1047c25 */ /* 0x000fc8000f8e00ff */
[----:B------:R-:W-:Y:S01]  /*11f50*/  IMAD R9, R193, UR5, R6 ;  /* 0x00000005c1097c24 */ /* 0x000fe2000f8e0206 */
[----:B------:R-:W-:Y:S01]  /*11f60*/  ULDC.64 UR4, c[0x0][0xc98] ;  /* 0x0003260000047ab9 */ /* 0x000fe20000000a00 */
[----:B------:R-:W-:Y:S02]  /*11f70*/  IMAD.IADD R15, R19, 0x1, R23 ;  /* 0x00000001130f7824 */ /* 0x000fe400078e0217 */
[----:B------:R-:W-:Y:S02]  /*11f80*/  IMAD.IADD R5, R5, 0x1, R9 ;  /* 0x0000000105057824 */ /* 0x000fe400078e0209 */
[----:B------:R-:W-:Y:S01]  /*11f90*/  IMAD.WIDE.U32 R4, R192, UR4, R4 ;  /* 0x00000004c0047c25 */ /* 0x000fe2000f8e0004 */
[----:B--2---:R-:W-:-:S13]  /*11fa0*/  ISETP.NE.AND P0, PT, R10, 0x1, PT ;  /* 0x000000010a00780c */ /* 0x004fda0003f05270 */
[----:B------:R-:W2:Y:S08]  /*11fb0*/  @P0 LDC R7, c[0x0][0xcec] ;  /* 0x00033b00ff070b82 */ /* 0x000eb00000000800 */
[----:B------:R-:W3:Y:S01]  /*11fc0*/  @P0 LDC R11, c[0x0][0xcf0] ;  /* 0x00033c00ff0b0b82 */ /* 0x000ee20000000800 */
[----:B--2---:R-:W-:-:S04]  /*11fd0*/  @P0 IMAD.HI.U32 R6, R8, R7, RZ ;  /* 0x0000000708060227 */ /* 0x004fc800078e00ff */
[----:B------:R-:W-:Y:S01]  /*11fe0*/  IMAD.MOV.U32 R7, RZ, RZ, R8 ;  /* 0x000000ffff077224 */ /* 0x000fe200078e0008 */
[----:B---3--:R-:W-:Y:S01]  /*11ff0*/  @P0 SHF.R.U32.HI R7, RZ, R11, R6 ;  /* 0x0000000bff070219 */ /* 0x008fe20000011606 */
[----:B------:R-:W-:-:S03]  /*12000*/  IMAD R11, R13, UR4, RZ ;  /* 0x000000040d0b7c24 */ /* 0x000fc6000f8e02ff */
[----:B------:R-:W-:Y:S01]  /*12010*/  IADD3 R4, P0, R7, R4, RZ ;  /* 0x0000000407047210 */ /* 0x000fe20007f1e0ff */
[----:B------:R-:W-:-:S04]  /*12020*/  IMAD.MOV R9, RZ, RZ, -R7 ;  /* 0x000000ffff097224 */ /* 0x000fc800078e0a07 */
[----:B------:R-:W-:Y:S02]  /*12030*/  IMAD R9, R10, R9, R8 ;  /* 0x000000090a097224 */ /* 0x000fe400078e0208 */
[----:B------:R-:W-:Y:S01]  /*12040*/  IMAD R8, R192, UR5, R11 ;  /* 0x00000005c0087c24 */ /* 0x000fe2000f8e020b */
[----:B------:R-:W-:Y:S01]  /*12050*/  SHF.R.S32.HI R11, RZ, 0x1f, R7 ;  /* 0x0000001fff0b7819 */ /* 0x000fe20000011407 */
[----:B------:R-:W-:Y:S01]  /*12060*/  ULDC.64 UR4, c[0x0][0xc88] ;  /* 0x0003220000047ab9 */ /* 0x000fe20000000a00 */
[----:B------:R-:W-:Y:S02]  /*12070*/  SHF.R.S32.HI R6, RZ, 0x1f, R9 ;  /* 0x0000001fff067819 */ /* 0x000fe40000011409 */
[----:B------:R-:W-:-:S03]  /*12080*/  IADD3.X R5, R11, R5, R8, P0, !PT ;  /* 0x000000050b057210 */ /* 0x000fc600007fe408 */
[----:B------:R-:W-:Y:S02]  /*12090*/  IMAD R6, R6, UR4, RZ ;  /* 0x0000000406067c24 */ /* 0x000fe4000f8e02ff */
[----:B------:R-:W-:-:S04]  /*120a0*/  IMAD.WIDE.U32 R4, R9, UR4, R4 ;  /* 0x0000000409047c25 */ /* 0x000fc8000f8e0004 */
[----:B------:R-:W-:Y:S01]  /*120b0*/  IMAD R9, R9, UR5, R6 ;  /* 0x0000000509097c24 */ /* 0x000fe2000f8e0206 */
[----:B------:R-:W-:Y:S02]  /*120c0*/  ULDC.64 UR4, c[0x0][0xc50] ;  /* 0x0003140000047ab9 */ /* 0x000fe40000000a00 */
[C---:B------:R-:W-:Y:S01]  /*120d0*/  LEA R11, P0, R4.reuse, UR4, 0x2 ;  /* 0x00000004040b7c11 */ /* 0x040fe2000f8010ff */
[----:B------:R-:W-:Y:S01]  /*120e0*/  IMAD.IADD R5, R5, 0x1, R9 ;  /* 0x0000000105057824 */ /* 0x000fe200078e0209 */
[----:B------:R-:W-:Y:S01]  /*120f0*/  ULDC UR4, c[0x0][0xb88] ;  /* 0x0002e20000047ab9 */ /* 0x000fe20000000800 */
[----:B------:R-:W-:Y:S02]  /*12100*/  IMAD.MOV R9, RZ, RZ, -R184 ;  /* 0x000000ffff097224 */ /* 0x000fe400078e0ab8 */
[----:B------:R-:W-:Y:S01]  /*12110*/  SHFL.IDX PT, R6, R11, 0x1, 0x1c1f ;  /* 0x003c1f000b067f89 */ /* 0x000fe200000e0000 */
[----:B------:R-:W-:Y:S01]  /*12120*/  LEA.HI.X R14, R4, UR5, R5, 0x2, P0 ;  /* 0x00000005040e7c11 */ /* 0x000fe200080f1405 */
[----:B------:R-:W-:Y:S01]  /*12130*/  IMAD R8, R10, UR4, RZ ;  /* 0x000000040a087c24 */ /* 0x000fe2000f8e02ff */
[----:B------:R-:W-:Y:S01]  /*12140*/  ISETP.NE.AND P0, PT, R18, R9, PT ;  /* 0x000000091200720c */ /* 0x000fe20003f05270 */
[----:B------:R-:W-:Y:S01]  /*12150*/  SHFL.IDX PT, R4, R11, RZ, 0x1c1f ;  /* 0x001c1fff0b047589 */ /* 0x000fe200000e0000 */
[----:B------:R-:W-:-:S02]  /*12160*/  VIADD R9, R15, 0x8 ;  /* 0x000000080f097836 */ /* 0x000fc40000000000 */
[-C--:B------:R-:W-:Y:S01]  /*12170*/  ISETP.GE.OR P1, PT, R15, R8.reuse, P0 ;  /* 0x000000080f00720c */ /* 0x080fe20000726670 */
[----:B------:R-:W2:Y:S02]  /*12180*/  SHFL.IDX PT, R5, R14, RZ, 0x1c1f ;  /* 0x001c1fff0e057589 */ /* 0x000ea400000e0000 */
[----:B------:R-:W-:Y:S02]  /*12190*/  ISETP.GE.OR P0, PT, R9, R8, P0 ;  /* 0x000000080900720c */ /* 0x000fe40000706670 */
[----:B------:R-:W3:Y:S08]  /*121a0*/  SHFL.IDX PT, R7, R14, 0x1, 0x1c1f ;  /* 0x003c1f000e077f89 */ /* 0x000ef000000e0000 */
[----:B--2---:R2:W-:Y:S04]  /*121b0*/  @!P1 ST.E desc[UR40][R4.64], R3 ;  /* 0x0000000304009985 */ /* 0x0045e8000c101928 */
[----:B---3--:R2:W-:Y:S02]  /*121c0*/  @!P0 ST.E desc[UR40][R6.64], R0 ;  /* 0x0000000006008985 */ /* 0x0085e4000c101928 */
.L_x_2004:
[----:B------:R-:W3:Y:S01]  /*121d0*/  LDC R14, c[0x0][0xce8] ;  /* 0x00033a00ff0e7b82 */ /* 0x000ee20000000800 */
[----:B------:R-:W-:Y:S01]  /*121e0*/  ULDC UR8, c[0x0][0xbc8] ;  /* 0x0002f20000087ab9 */ /* 0x000fe20000000800 */
[----:B--2---:R2:W5:Y:S01]  /*121f0*/  LD.E.128 R4, desc[UR40][R20.64] ;  /* 0x0000002814047980 */ /* 0x004562000c101d00 */
[----:B------:R-:W-:Y:S01]  /*12200*/  ISETP.GE.AND P0, PT, R198, UR8, PT ;  /* 0x00000008c6007c0c */ /* 0x000fe2000bf06270 */
[----:B------:R-:W-:Y:S01]  /*12210*/  ULDC.64 UR4, c[0x0][0xbe8] ;  /* 0x0002fa0000047ab9 */ /* 0x000fe20000000a00 */
[----:B------:R-:W-:Y:S01]  /*12220*/  ISETP.GE.AND P1, PT, R189, UR8, PT ;  /* 0x00000008bd007c0c */ /* 0x000fe2000bf26270 */
[----:B------:R-:W5:Y:S01]  /*12230*/  LD.E.128 R64, desc[UR40][R64.64] ;  /* 0x0000002840407980 */ /* 0x000f62000c101d00 */
[----:B------:R-:W-:-:S03]  /*12240*/  SEL R3, RZ, 0xffffffff, P0 ;  /* 0xffffffffff037807 */ /* 0x000fc60000000000 */
[----:B------:R-:W5:Y:S01]  /*12250*/  LD.E.128 R48, desc[UR40][R48.64] ;  /* 0x0000002830307980 */ /* 0x000f62000c101d00 */
[----:B------:R-:W-:Y:S01]  /*12260*/  SEL R0, RZ, 0x1, P1 ;  /* 0x00000001ff007807 */ /* 0x000fe20000800000 */
[----:B------:R-:W-:Y:S01]  /*12270*/  IMAD.SHL.U32 R3, R3, 0x2, RZ ;  /* 0x0000000203037824 */ /* 0x000fe200078e00ff */
[----:B------:R-:W-:Y:S01]  /*12280*/  ULDC.64 UR6, c[0x0][0xb80] ;  /* 0x0002e00000067ab9 */ /* 0x000fe20000000a00 */
[----:B------:R-:W5:Y:S04]  /*12290*/  LD.E.128 R44, desc[UR40][R44.64] ;  /* 0x000000282c2c7980 */ /* 0x000f68000c101d00 */
[----:B------:R-:W5:Y:S04]  /*122a0*/  LD.E.128 R40, desc[UR40][R40.64] ;  /* 0x0000002828287980 */ /* 0x000f68000c101d00 */
[----:B------:R-:W5:Y:S01]  /*122b0*/  LD.E.128 R60, desc[UR40][R60.64] ;  /* 0x000000283c3c7980 */ /* 0x000f62000c101d00 */
[----:B---3--:R-:W-:-:S02]  /*122c0*/  ISETP.NE.AND P2, PT, R14, 0x1, PT ;  /* 0x000000010e00780c */ /* 0x008fc40003f45270 */
[----:B------:R-:W-:Y:S01]  /*122d0*/  ISETP.GE.AND P1, PT, R197, UR8, PT ;  /* 0x00000008c5007c0c */ /* 0x000fe2000bf26270 */
[----:B------:R-:W5:Y:S01]  /*122e0*/  LD.E.128 R56, desc[UR40][R56.64] ;  /* 0x0000002838387980 */ /* 0x000f62000c101d00 */
[----:B------:R-:W-:Y:S02]  /*122f0*/  LOP3.LUT R0, R3, 0x2, R0, 0xe2, !PT ;  /* 0x0000000203007812 */ /* 0x000fe400078ee200 */
[----:B------:R-:W-:Y:S01]  /*12300*/  SEL R3, RZ, 0xffffffff, P1 ;  /* 0xffffffffff037807 */ /* 0x000fe20000800000 */
[----:B------:R-:W5:Y:S04]  /*12310*/  LD.E.128 R52, desc[UR40][R52.64] ;  /* 0x0000002834347980 */ /* 0x000f68000c101d00 */
[----:B------:R-:W5:Y:S02]  /*12320*/  LD.E.128 R96, desc[UR40][R96.64] ;  /* 0x0000002860607980 */ /* 0x000f64000c101d00 */
[----:B------:R-:W3:Y:S01]  /*12330*/  @P2 LDC R15, c[0x0][0xcec] ;  /* 0x00033b00ff0f2b82 */ /* 0x000ee20000000800 */
[----:B------:R-:W-:Y:S01]  /*12340*/  IMAD.SHL.U32 R3, R3, 0x4, RZ ;  /* 0x0000000403037824 */ /* 0x000fe200078e00ff */
[----:B------:R-:W5:Y:S04]  /*12350*/  LD.E.128 R92, desc[UR40][R92.64] ;  /* 0x000000285c5c7980 */ /* 0x000f68000c101d00 */
[----:B------:R-:W5:Y:S02]  /*12360*/  LD.E.128 R88, desc[UR40][R88.64] ;  /* 0x0000002858587980 */ /* 0x000f64000c101d00 */
[----:B--2---:R-:W2:Y:S01]  /*12370*/  @P2 LDC R21, c[0x0][0xcf0] ;  /* 0x00033c00ff152b82 */ /* 0x004ea20000000800 */
[----:B------:R-:W-:Y:S01]  /*12380*/  IMAD R8, R12, UR4, RZ ;  /* 0x000000040c087c24 */ /* 0x000fe2000f8e02ff */
[----:B------:R-:W-:Y:S01]  /*12390*/  ISETP.GE.AND P0, PT, R196, UR8, PT ;  /* 0x00000008c4007c0c */ /* 0x000fe2000bf06270 */
[----:B------:R-:W5:Y:S01]  /*123a0*/  LD.E.128 R84, desc[UR40][R84.64] ;  /* 0x0000002854547980 */ /* 0x000f62000c101d00 */
[----:B------:R-:W-:Y:S01]  /*123b0*/  LOP3.LUT R3, R3, 0x4, R0, 0xe2, !PT ;  /* 0x0000000403037812 */ /* 0x000fe200078ee200 */
[----:B------:R-:W-:Y:S01]  /*123c0*/  IMAD R0, R218, 0x20, R219 ;  /* 0x00000020da007824 */ /* 0x000fe200078e02db */
[----:B------:R-:W-:Y:S01]  /*123d0*/  SEL R10, RZ, 0xffffffff, P0 ;  /* 0xffffffffff0a7807 */ /* 0x000fe20000000000 */
[----:B------:R-:W-:Y:S01]  /*123e0*/  IMAD R11, R193, UR5, R8 ;  /* 0x00000005c10b7c24 */ /* 0x000fe2000f8e0208 */
[----:B------:R-:W-:Y:S01]  /*123f0*/  ISETP.GE.AND P0, PT, R195, UR8, PT ;  /* 0x00000008c3007c0c */ /* 0x000fe2000bf06270 */
[----:B------:R-:W-:Y:S01]  /*12400*/  IMAD.WIDE.U32 R8, R193, UR4, RZ ;  /* 0x00000004c1087c25 */ /* 0x000fe2000f8e00ff */
[----:B------:R-:W-:Y:S01]  /*12410*/  ULDC.64 UR4, c[0x0][0xbf0] ;  /* 0x0002fc0000047ab9 */ /* 0x000fe20000000a00 */
[----:B------:R-:W5:Y:S02]  /*12420*/  LD.E.128 R80, desc[UR40][R80.64] ;  /* 0x0000002850507980 */ /* 0x000f64000c101d00 */
[----:B------:R-:W-:-:S02]  /*12430*/  IMAD.IADD R12, R23, 0x1, R0 ;  /* 0x00000001170c7824 */ /* 0x000fc400078e0200 */
[----:B------:R-:W-:Y:S01]  /*12440*/  IMAD.SHL.U32 R10, R10, 0x8, RZ ;  /* 0x000000080a0a7824 */ /* 0x000fe200078e00ff */
[----:B------:R-:W5:Y:S01]  /*12450*/  LD.E.128 R76, desc[UR40][R76.64] ;  /* 0x000000284c4c7980 */ /* 0x000f62000c101d00 */
[----:B------:R-:W-:Y:S01]  /*12460*/  IMAD.IADD R9, R9, 0x1, R11 ;  /* 0x0000000109097824 */ /* 0x000fe200078e020b */
[----:B------:R-:W-:Y:S01]  /*12470*/  SEL R11, RZ, 0xffffffff, P0 ;  /* 0xffffffffff0b7807 */ /* 0x000fe20000000000 */
[----:B---3--:R-:W-:Y:S01]  /*12480*/  @P2 IMAD.HI.U32 R0, R12, R15, RZ ;  /* 0x0000000f0c002227 */ /* 0x008fe200078e00ff */
[----:B------:R-:W-:Y:S01]  /*12490*/  LOP3.LUT R10, R10, 0x8, R3, 0xe2, !PT ;  /* 0x000000080a0a7812 */ /* 0x000fe200078ee203 */
[----:B------:R-:W5:Y:S02]  /*124a0*/  LD.E.128 R72, desc[UR40][R72.64] ;  /* 0x0000002848487980 */ /* 0x000f64000c101d00 */
[----:B------:R-:W-:Y:S01]  /*124b0*/  IMAD.MOV.U32 R3, RZ, RZ, R12 ;  /* 0x000000ffff037224 */ /* 0x000fe200078e000c */
[----:B--2---:R-:W-:Y:S01]  /*124c0*/  @P2 SHF.R.U32.HI R3, RZ, R21, R0 ;  /* 0x00000015ff032219 */ /* 0x004fe20000011600 */
[----:B------:R-:W-:Y:S01]  /*124d0*/  IMAD.SHL.U32 R11, R11, 0x10, RZ ;  /* 0x000000100b0b7824 */ /* 0x000fe200078e00ff */
[----:B------:R-:W5:Y:S01]  /*124e0*/  LD.E.128 R68, desc[UR40][R68.64] ;  /* 0x0000002844447980 */ /* 0x000f62000c101d00 */
[----:B------:R-:W-:Y:S01]  /*124f0*/  IMAD R13, R13, UR4, RZ ;  /* 0x000000040d0d7c24 */ /* 0x000fe2000f8e02ff */
[----:B------:R-:W-:-:S02]  /*12500*/  ISETP.GE.AND P0, PT, R194, UR8, PT ;  /* 0x00000008c2007c0c */ /* 0x000fc4000bf06270 */
[----:B------:R-:W-:Y:S01]  /*12510*/  LOP3.LUT R10, R11, 0x10, R10, 0xe2, !PT ;  /* 0x000000100b0a7812 */ /* 0x000fe200078ee20a */
[C---:B------:R-:W-:Y:S01]  /*12520*/  IMAD R13, R192.reuse, UR5, R13 ;  /* 0x00000005c00d7c24 */ /* 0x040fe2000f8e020d */
[----:B------:R-:W-:Y:S01]  /*12530*/  @!PT LDS RZ, [RZ] ;  /* 0x00000000fffff984 */ /* 0x000fe20000000800 */
[----:B------:R-:W-:Y:S01]  /*12540*/  @!PT LDS RZ, [RZ] ;  /* 0x00000000fffff984 */ /* 0x000fe20000000800 */
[----:B------:R-:W-:Y:S01]  /*12550*/  @!PT LDS RZ, [RZ] ;  /* 0x00000000fffff984 */ /* 0x000fe20000000800 */
[----:B------:R-:W-:Y:S01]  /*12560*/  @!PT LDS RZ, [RZ] ;  /* 0x00000000fffff984 */ /* 0x000fe20000000800 */
[----:B------:R2:W-:Y:S06]  /*12570*/  MEMBAR.ALL.CTA ;  /* 0x0000000000007992 */ /* 0x0005ec0000008000 */
[----:B--2---:R-:W2:Y:S01]  /*12580*/  FENCE.VIEW.ASYNC.S ;  /* 0x00000000000073c6 */ /* 0x004ea20000000000 */
[----:B------:R-:W-:Y:S01]  /*12590*/  IMAD.WIDE.U32 R192, R192, UR4, R8 ;  /* 0x00000004c0c07c25 */ /* 0x000fe2000f8e0008 */
[----:B------:R-:W-:Y:S01]  /*125a0*/  SHF.R.S32.HI R8, RZ, 0x1f, R3 ;  /* 0x0000001fff087819 */ /* 0x000fe20000011403 */
[----:B------:R-:W-:-:S02]  /*125b0*/  ULDC.64 UR4, c[0x0][0xbe0] ;  /* 0x0002f80000047ab9 */ /* 0x000fc40000000a00 */
[----:B------:R-:W-:Y:S01]  /*125c0*/  IMAD.MOV R11, RZ, RZ, -R3 ;  /* 0x000000ffff0b7224 */ /* 0x000fe200078e0a03 */
[----:B------:R-:W-:Y:S01]  /*125d0*/  SEL R0, RZ, 0xffffffff, P0 ;  /* 0xffffffffff007807 */ /* 0x000fe20000000000 */
[----:B------:R-:W-:Y:S02]  /*125e0*/  IMAD R8, R8, UR4, RZ ;  /* 0x0000000408087c24 */ /* 0x000fe4000f8e02ff */
[----:B------:R-:W-:Y:S02]  /*125f0*/  IMAD R11, R14, R11, R12 ;  /* 0x0000000b0e0b7224 */ /* 0x000fe400078e020c */
[----:B------:R-:W-:Y:S02]  /*12600*/  IMAD.IADD R193, R193, 0x1, R13 ;  /* 0x00000001c1c17824 */ /* 0x000fe400078e020d */
[----:B------:R-:W-:Y:S01]  /*12610*/  IMAD.SHL.U32 R15, R0, 0x20, RZ ;  /* 0x00000020000f7824 */ /* 0x000fe200078e00ff */
[----:B------:R-:W-:Y:S01]  /*12620*/  SHF.R.S32.HI R0, RZ, 0x1f, R11 ;  /* 0x0000001fff007819 */ /* 0x000fe2000001140b */
[----:B------:R-:W-:-:S02]  /*12630*/  IMAD R13, R3, UR5, R8 ;  /* 0x00000005030d7c24 */ /* 0x000fc4000f8e0208 */
        /* <DEDUP_REMOVED lines=8> */
[----:B-1----:R-:W-:Y:S01]  /*126c0*/  IMAD.IADD R27, R219, 0x1, R23 ;  /* 0x00000001db1b7824 */ /* 0x002fe200078e0217 */
[----:B------:R-:W-:Y:S01]  /*126d0*/  ISETP.GE.AND P0, PT, R222, UR8, PT ;  /* 0x00000008de007c0c */ /* 0x000fe2000bf06270 */
[----:B------:R-:W-:-:S02]  /*126e0*/  IMAD R28, R14, UR5, RZ ;  /* 0x000000050e1c7c24 */ /* 0x000fc4000f8e02ff */
[----:B------:R-:W-:Y:S01]  /*126f0*/  IMAD.WIDE.U32 R8, R11, UR4, R8 ;  /* 0x000000040b087c25 */ /* 0x000fe2000f8e0008 */
[----:B------:R-:W-:Y:S01]  /*12700*/  UIADD3 UR4, UR38, 0x38820, URZ ;  /* 0x0003882026047890 */ /* 0x000fe2000fffe03f */
[----:B------:R-:W-:Y:S02]  /*12710*/  SEL R0, RZ, 0x80, P0 ;  /* 0x00000080ff007807 */ /* 0x000fe40000000000 */
[----:B------:R-:W-:Y:S01]  /*12720*/  ISETP.GE.AND P0, PT, R27, R28, PT ;  /* 0x0000001c1b00720c */ /* 0x000fe20003f06270 */
[----:B------:R-:W-:Y:S01]  /*12730*/  IMAD.IADD R9, R9, 0x1, R13 ;  /* 0x0000000109097824 */ /* 0x000fe200078e020d */
[----:B------:R-:W-:Y:S01]  /*12740*/  UPRMT UR4, URZ, 0x654, UR4 ;  /* 0x000006543f047896 */ /* 0x000fe20008000004 */
[C---:B------:R-:W-:Y:S02]  /*12750*/  LEA R23, P1, R8.reuse, UR6, 0x1 ;  /* 0x0000000608177c11 */ /* 0x040fe4000f8208ff */
[----:B------:R-:W-:Y:S02]  /*12760*/  LOP3.LUT R10, R15, 0x20, R10, 0xe2, !PT ;  /* 0x000000200f0a7812 */ /* 0x000fe400078ee20a */
[----:B------:R-:W-:Y:S01]  /*12770*/  LEA.HI.X R26, R8, UR7, R9, 0x1, P1 ;  /* 0x00000007081a7c11 */ /* 0x000fe200088f0c09 */
[----:B------:R-:W-:Y:S01]  /*12780*/  BSSY B1, `(.L_x_2005) ;  /* 0x000002b000017945 */ /* 0x000fe20003800000 */
[----:B------:R-:W-:-:S02]  /*12790*/  LOP3.LUT R3, R10, R3, RZ, 0xfc, !PT ;  /* 0x000000030a037212 */ /* 0x000fc400078efcff */
[----:B--2---:R-:W-:Y:S01]  /*127a0*/  SYNCS.ARRIVE.TRANS64.RED.A1T0 RZ, [UR4], RZ ;  /* 0x000000ffffff79a7 */ /* 0x004fe20008100404 */
[----:B------:R1:W2:Y:S01]  /*127b0*/  SHFL.IDX PT, R10, R23, RZ, 0x181f ;  /* 0x00181fff170a7589 */ /* 0x0002a200000e0000 */
[----:B------:R-:W-:-:S03]  /*127c0*/  LOP3.LUT R0, R3, R0, RZ, 0xfc, !PT ;  /* 0x0000000003007212 */ /* 0x000fc600078efcff */
[----:B------:R1:W3:Y:S01]  /*127d0*/  SHFL.IDX PT, R11, R26, RZ, 0x181f ;  /* 0x00181fff1a0b7589 */ /* 0x0002e200000e0000 */
[----:B------:R-:W-:Y:S02]  /*127e0*/  SHF.R.S32.HI R29, RZ, 0x1f, R194 ;  /* 0x0000001fff1d7819 */ /* 0x000fe400000114c2 */
[----:B------:R-:W-:Y:S02]  /*127f0*/  SHF.R.S32.HI R30, RZ, 0x1f, R195 ;  /* 0x0000001fff1e7819 */ /* 0x000fe400000114c3 */
[----:B------:R-:W-:Y:S02]  /*12800*/  SHF.R.S32.HI R31, RZ, 0x1f, R196 ;  /* 0x0000001fff1f7819 */ /* 0x000fe400000114c4 */
[----:B------:R-:W-:Y:S02]  /*12810*/  SHF.R.S32.HI R32, RZ, 0x1f, R197 ;  /* 0x0000001fff207819 */ /* 0x000fe400000114c5 */
[----:B------:R-:W-:Y:S01]  /*12820*/  SHF.R.S32.HI R33, RZ, 0x1f, R198 ;  /* 0x0000001fff217819 */ /* 0x000fe200000114c6 */
[----:B-1----:R-:W-:Y:S06]  /*12830*/  @P0 BRA `(.L_x_2006) ;  /* 0x00000000007c0947 */ /* 0x002fec0003800000 */
[----:B------:R-:W-:Y:S02]  /*12840*/  ISETP.GE.AND P1, PT, R198, UR8, PT ;  /* 0x00000008c6007c0c */ /* 0x000fe4000bf26270 */
[----:B------:R-:W-:Y:S02]  /*12850*/  ISETP.GE.AND P0, PT, R189, UR8, PT ;  /* 0x00000008bd007c0c */ /* 0x000fe4000bf06270 */
[----:B------:R-:W-:Y:S02]  /*12860*/  ISETP.GE.AND P5, PT, R197, UR8, PT ;  /* 0x00000008c5007c0c */ /* 0x000fe4000bfa6270 */
[----:B------:R-:W-:-:S07]  /*12870*/  ISETP.GE.AND P3, PT, R196, UR8, PT ;  /* 0x00000008c4007c0c */ /* 0x000fce000bf66270 */
[CC--:B--2---:R-:W-:Y:S02]  /*12880*/  @!P1 LEA R12, P2, R198.reuse, R10.reuse, 0x1 ;  /* 0x0000000ac60c9211 */ /* 0x0c4fe400078408ff */
[----:B---3--:R-:W-:Y:S02]  /*12890*/  @!P0 IMAD.WIDE R8, R189, 0x2, R10 ;  /* 0x00000002bd088825 */ /* 0x008fe400078e020a */
        /* <DEDUP_REMOVED lines=25> */
.L_x_2006:
[----:B------:R-:W-:Y:S05]  /*12a30*/  BSYNC B1 ;  /* 0x0000000000017941 */ /* 0x000fea0003800000 */
.L_x_2005:
[----:B----45:R-:W-:Y:S01]  /*12a40*/  VIADD R4, R27, 0x20 ;  /* 0x000000201b047836 */ /* 0x030fe20000000000 */
[----:B------:R1:W4:Y:S04]  /*12a50*/  SHFL.IDX PT, R7, R26, 0x1, 0x181f ;  /* 0x00381f001a077f89 */ /* 0x00032800000e0000 */
[----:B------:R-:W-:Y:S01]  /*12a60*/  ISETP.GE.AND P0, PT, R4, R28, PT ;  /* 0x0000001c0400720c */ /* 0x000fe20003f06270 */
[----:B------:R1:W0:-:S12]  /*12a70*/  SHFL.IDX PT, R6, R23, 0x1, 0x181f ;  /* 0x00381f0017067f89 */ /* 0x00021800000e0000 */
[----:B-1----:R-:W-:Y:S05]  /*12a80*/  @P0 BRA `(.L_x_2007) ;  /* 0x0000000c007c0947 */ /* 0x002fea0003800000 */
[----:B------:R-:W-:Y:S02]  /*12a90*/  ISETP.GE.AND P0, PT, R189, UR8, PT ;  /* 0x00000008bd007c0c */ /* 0x000fe4000bf06270 */
[----:B------:R-:W-:Y:S02]  /*12aa0*/  ISETP.GE.AND P5, PT, R198, UR8, PT ;  /* 0x00000008c6007c0c */ /* 0x000fe4000bfa6270 */
[----:B------:R-:W-:Y:S02]  /*12ab0*/  ISETP.GE.AND P3, PT, R197, UR8, PT ;  /* 0x00000008c5007c0c */ /* 0x000fe4000bf66270 */
[----:B------:R-:W-:Y:S02]  /*12ac0*/  ISETP.GE.AND P2, PT, R196, UR8, PT ;  /* 0x00000008c4007c0c */ /* 0x000fe4000bf46270 */
[----:B------:R-:W-:-:S05]  /*12ad0*/  ISETP.GE.AND P1, PT, R195, UR8, PT ;  /* 0x00000008c3007c0c */ /* 0x000fca000bf26270 */
[----:B0---4-:R-:W-:Y:S02]  /*12ae0*/  @!P0 IMAD.WIDE R4, R189, 0x2, R6 ;  /* 0x00000002bd048825 */ /* 0x011fe400078e0206 */
[-C--:B------:R-:W-:Y:S02]  /*12af0*/  @!P5 LEA R8, P4, R198, R6.reuse, 0x1 ;  /* 0x00000006c608d211 */ /* 0x080fe400078808ff */
[----:B--2---:R-:W-:Y:S01]  /*12b00*/  @!P3 LEA R10, P6, R197, R6, 0x1 ;  /* 0x00000006c50ab211 */ /* 0x004fe200078c08ff */
[----:B------:R0:W-:Y:S01]  /*12b10*/  @!P0 ST.E.128 desc[UR40][R4.64], R48 ;  /* 0x0000003004008985 */ /* 0x0001e2000c101d28 */
[----:B------:R-:W-:Y:S02]  /*12b20*/  ISETP.GE.AND P0, PT, R194, UR8, PT ;  /* 0x00000008c2007c0c */ /* 0x000fe4000bf06270 */
[----:B------:R-:W-:Y:S02]  /*12b30*/  @!P5 LEA.HI.X R9, R198, R7, R33, 0x1, P4 ;  /* 0x00000007c609d211 */ /* 0x000fe400020f0c21 */
[----:B------:R-:W-:-:S02]  /*12b40*/  LOP3.LUT P4, RZ, R3, 0x40, RZ, 0xc0, !PT ;  /* 0x0000004003ff7812 */ /* 0x000fc4000788c0ff */
[----:B---3--:R-:W-:Y:S01]  /*12b50*/  @!P3 LEA.HI.X R11, R197, R7, R32, 0x1, P6 ;  /* 0x00000007c50bb211 */ /* 0x008fe200030f0c20 */
[----:B------:R1:W-:Y:S01]  /*12b60*/  @!P5 ST.E.128 desc[UR40][R8.64], R40 ;  /* 0x000000280800d985 */ /* 0x0003e2000c101d28 */
[----:B------:R-:W-:-:S03]  /*12b70*/  @!P2 LEA R12, P5, R196, R6, 0x1 ;  /* 0x00000006c40ca211 */ /* 0x000fc600078a08ff */
[----:B------:R1:W-:Y:S01]  /*12b80*/  @!P3 ST.E.128 desc[UR40][R10.64], R60 ;  /* 0x0000003c0a00b985 */ /* 0x0003e2000c101d28 */
[-C--:B------:R-:W-:Y:S02]  /*12b90*/  @!P2 LEA.HI.X R13, R196, R7.reuse, R31, 0x1, P5 ;  /* 0x00000007c40da211 */ /* 0x080fe400028f0c1f */
[CC--:B------:R-:W-:Y:S02]  /*12ba0*/  @!P0 LEA R14, P3, R194.reuse, R6.reuse, 0x1 ;  /* 0x00000006c20e8211 */ /* 0x0c0fe400078608ff */
[-C--:B0-----:R-:W-:Y:S01]  /*12bb0*/  @!P1 LEA R4, P6, R195, R6.reuse, 0x1 ;  /* 0x00000006c3049211 */ /* 0x081fe200078c08ff */
[----:B------:R1:W-:Y:S01]  /*12bc0*/  @!P2 ST.E.128 desc[UR40][R12.64], R52 ;  /* 0x000000340c00a985 */ /* 0x0003e2000c101d28 */
[----:B------:R-:W-:Y:S02]  /*12bd0*/  @P4 LEA R20, P5, R223, R6, 0x1 ;  /* 0x00000006df144211 */ /* 0x000fe400078a08ff */
[-C--:B------:R-:W-:Y:S02]  /*12be0*/  @!P1 LEA.HI.X R5, R195, R7.reuse, R30, 0x1, P6 ;  /* 0x00000007c3059211 */ /* 0x080fe400030f0c1e */
[----:B------:R-:W-:-:S02]  /*12bf0*/  @!P0 LEA.HI.X R15, R194, R7, R29, 0x1, P3 ;  /* 0x00000007c20f8211 */ /* 0x000fc400018f0c1d */
[----:B------:R-:W-:Y:S01]  /*12c00*/  @P4 LEA.HI.X R21, R223, R7, R229, 0x1, P5 ;  /* 0x00000007df154211 */ /* 0x000fe200028f0ce5 */
[----:B------:R1:W-:Y:S04]  /*12c10*/  @!P1 ST.E.128 desc[UR40][R4.64], R92 ;  /* 0x0000005c04009985 */ /* 0x0003e8000c101d28 */
[----:B------:R1:W-:Y:S01]  /*12c20*/  @!P0 ST.E.128 desc[UR40][R14.64], R84 ;  /* 0x000000540e008985 */ /* 0x0003e2000c101d28 */
[----:B------:R-:W-:-:S03]  /*12c30*/  LOP3.LUT P0, RZ, R0, 0x80, RZ, 0xc0, !PT ;  /* 0x0000008000ff7812 */ /* 0x000fc6000780c0ff */
[----:B------:R1:W-:Y:S10]  /*12c40*/  @P4 ST.E.128 desc[UR40][R20.64], R76 ;  /* 0x0000004c14004985 */ /* 0x0003f4000c101d28 */
[----:B------:R-:W-:Y:S05]  /*12c50*/  @!P0 BRA `(.L_x_2007) ;  /* 0x0000000c00088947 */ /* 0x000fea0003800000 */
[----:B-1----:R-:W-:-:S04]  /*12c60*/  LEA R4, P0, R222, R6, 0x1 ;  /* 0x00000006de047211 */ /* 0x002fc800078008ff */
[----:B------:R-:W-:-:S05]  /*12c70*/  LEA.HI.X R5, R222, R7, R228, 0x1, P0 ;  /* 0x00000007de057211 */ /* 0x000fca00000f0ce4 */
[----:B------:R0:W-:Y:S01]  /*12c80*/  ST.E.128 desc[UR40][R4.64], R68 ;  /* 0x0000004404007985 */ /* 0x0001e2000c101d28 */
[----:B------:R-:W-:Y:S05]  /*12c90*/  BRA `(.L_x_2007) ;  /* 0x0000000800f87947 */ /* 0x000fea0003800000 */
.L_x_2003:
[----:B------:R-:W1:Y:S01]  /*12ca0*/  LDC R14, c[0x0][0xce8] ;  /* 0x00033a00ff0e7b82 */ /* 0x000e620000000800 */
[----:B------:R-:W-:Y:S01]  /*12cb0*/  ULDC UR6, c[0x0][0xbc8] ;  /* 0x0002f20000067ab9 */ /* 0x000fe20000000800 */
[----:B------:R-:W-:Y:S01]  /*12cc0*/  ISETP.GE.AND P2, PT, R227, 0x40, PT ;  /* 0x00000040e300780c */ /* 0x000fe20003f46270 */
[----:B------:R-:W-:Y:S01]  /*12cd0*/  BSSY B1, `(.L_x_2008) ;  /* 0x0000036000017945 */ /* 0x000fe20003800000 */
[----:B------:R-:W-:Y:S02]  /*12ce0*/  ISETP.GE.AND P1, PT, R198, UR6, PT ;  /* 0x00000006c6007c0c */ /* 0x000fe4000bf26270 */
[----:B------:R-:W-:Y:S02]  /*12cf0*/  ISETP.GE.AND P3, PT, R189, UR6, PT ;  /* 0x00000006bd007c0c */ /* 0x000fe4000bf66270 */
[----:B------:R-:W-:Y:S02]  /*12d00*/  SEL R0, RZ, 0xffffffff, P1 ;  /* 0xffffffffff007807 */ /* 0x000fe40000800000 */
[----:B------:R-:W-:-:S02]  /*12d10*/  SEL R3, RZ, 0x1, P3 ;  /* 0x00000001ff037807 */ /* 0x000fc40001800000 */
[----:B------:R-:W-:Y:S01]  /*12d20*/  ISETP.GE.AND P1, PT, R197, UR6, PT ;  /* 0x00000006c5007c0c */ /* 0x000fe2000bf26270 */
[----:B------:R-:W-:Y:S01]  /*12d30*/  IMAD.SHL.U32 R4, R0, 0x2, RZ ;  /* 0x0000000200047824 */ /* 0x000fe200078e00ff */
[----:B------:R-:W-:Y:S01]  /*12d40*/  SHF.R.S32.HI R10, RZ, 0x1f, R193 ;  /* 0x0000001fff0a7819 */ /* 0x000fe200000114c1 */
[----:B------:R-:W-:Y:S01]  /*12d50*/  IMAD R0, R218, 0x20, R219 ;  /* 0x00000020da007824 */ /* 0x000fe200078e02db */
[----:B------:R-:W-:Y:S02]  /*12d60*/  SHF.R.S32.HI R11, RZ, 0x1f, R192 ;  /* 0x0000001fff0b7819 */ /* 0x000fe400000114c0 */
[----:B------:R-:W-:Y:S01]  /*12d70*/  LOP3.LUT R21, R4, 0x2, R3, 0xe2, !PT ;  /* 0x0000000204157812 */ /* 0x000fe200078ee203 */
[----:B------:R-:W-:Y:S01]  /*12d80*/  IMAD.IADD R13, R23, 0x1, R0 ;  /* 0x00000001170d7824 */ /* 0x000fe200078e0200 */
[----:B-1----:R-:W-:-:S13]  /*12d90*/  ISETP.NE.AND P0, PT, R14, 0x1, PT ;  /* 0x000000010e00780c */ /* 0x002fda0003f05270 */
[----:B------:R-:W1:Y:S08]  /*12da0*/  @P0 LDC R20, c[0x0][0xcec] ;  /* 0x00033b00ff140b82 */ /* 0x000e700000000800 */
[----:B------:R-:W2:Y:S01]  /*12db0*/  @P0 LDC R15, c[0x0][0xcf0] ;  /* 0x00033c00ff0f0b82 */ /* 0x000ea20000000800 */
[----:B------:R-:W-:Y:S05]  /*12dc0*/  @P2 BRA `(.L_x_2009) ;  /* 0x0000000000982947 */ /* 0x000fea0003800000 */
[----:B------:R-:W3:Y:S01]  /*12dd0*/  S2R R8, SR_TID.X ;  /* 0x0000000000087919 */ /* 0x000ee20000002100 */
[----:B------:R-:W4:Y:S01]  /*12de0*/  LDC R12, c[0x0][0xce8] ;  /* 0x00033a00ff0c7b82 */ /* 0x000f220000000800 */
[----:B------:R-:W-:Y:S02]  /*12df0*/  ULDC UR4, c[0x0][0xb88] ;  /* 0x0002e20000047ab9 */ /* 0x000fe40000000800 */
[----:B----4-:R-:W-:Y:S01]  /*12e00*/  IMAD R3, R12, UR4, RZ ;  /* 0x000000040c037c24 */ /* 0x010fe2000f8e02ff */
[----:B---3--:R-:W-:-:S04]  /*12e10*/  IADD3 R8, R23, -0x80, R8 ;  /* 0xffffff8017087810 */ /* 0x008fc80007ffe008 */
[----:B------:R-:W-:-:S13]  /*12e20*/  ISETP.GE.AND P2, PT, R8, R3, PT ;  /* 0x000000030800720c */ /* 0x000fda0003f46270 */
[----:B------:R-:W-:Y:S05]  /*12e30*/  @P2 BRA `(.L_x_2009) ;  /* 0x00000000007c2947 */ /* 0x000fea0003800000 */
[----:B------:R-:W-:Y:S01]  /*12e40*/  ISETP.NE.AND P2, PT, R12, 0x1, PT ;  /* 0x000000010c00780c */ /* 0x000fe20003f45270 */
[----:B------:R-:W-:Y:S01]  /*12e50*/  ULDC.64 UR4, c[0x0][0xc90] ;  /* 0x0003240000047ab9 */ /* 0x000fe20000000a00 */
[----:B------:R-:W-:Y:S02]  /*12e60*/  IMAD.MOV.U32 R3, RZ, RZ, R8 ;  /* 0x000000ffff037224 */ /* 0x000fe400078e0008 */
[----:B------:R-:W-:-:S04]  /*12e70*/  IMAD R6, R10, UR4, RZ ;  /* 0x000000040a067c24 */ /* 0x000fc8000f8e02ff */
[----:B------:R-:W-:-:S05]  /*12e80*/  IMAD R7, R193, UR5, R6 ;  /* 0x00000005c1077c24 */ /* 0x000fca000f8e0206 */
[----:B------:R-:W3:Y:S08]  /*12e90*/  @P2 LDC R5, c[0x0][0xcec] ;  /* 0x00033b00ff052b82 */ /* 0x000ef00000000800 */
[----:B------:R-:W4:Y:S01]  /*12ea0*/  @P2 LDC R9, c[0x0][0xcf0] ;  /* 0x00033c00ff092b82 */ /* 0x000f220000000800 */
[----:B---3--:R-:W-:-:S04]  /*12eb0*/  @P2 IMAD.HI.U32 R0, R8, R5, RZ ;  /* 0x0000000508002227 */ /* 0x008fc800078e00ff */
[----:B------:R-:W-:Y:S01]  /*12ec0*/  IMAD.WIDE.U32 R4, R193, UR4, RZ ;  /* 0x00000004c1047c25 */ /* 0x000fe2000f8e00ff */
[----:B------:R-:W-:Y:S01]  /*12ed0*/  ULDC.64 UR4, c[0x0][0xc98] ;  /* 0x0003260000047ab9 */ /* 0x000fe20000000a00 */
[----:B----4-:R-:W-:Y:S02]  /*12ee0*/  @P2 SHF.R.U32.HI R3, RZ, R9, R0 ;  /* 0x00000009ff032219 */ /* 0x010fe40000011600 */
[----:B------:R-:W-:Y:S02]  /*12ef0*/  IMAD.IADD R5, R5, 0x1, R7 ;  /* 0x0000000105057824 */ /* 0x000fe400078e0207 */
[----:B------:R-:W-:Y:S02]  /*12f00*/  IMAD R9, R11, UR4, RZ ;  /* 0x000000040b097c24 */ /* 0x000fe4000f8e02ff */
[----:B------:R-:W-:Y:S02]  /*12f10*/  IMAD.MOV R7, RZ, RZ, -R3 ;  /* 0x000000ffff077224 */ /* 0x000fe400078e0a03 */
[----:B------:R-:W-:-:S04]  /*12f20*/  IMAD.WIDE.U32 R4, R192, UR4, R4 ;  /* 0x00000004c0047c25 */ /* 0x000fc8000f8e0004 */
[----:B------:R-:W-:Y:S01]  /*12f30*/  IMAD R7, R12, R7, R8 ;  /* 0x000000070c077224 */ /* 0x000fe200078e0208 */
[----:B------:R-:W-:Y:S01]  /*12f40*/  IADD3 R4, P2, R3, R4, RZ ;  /* 0x0000000403047210 */ /* 0x000fe20007f5e0ff */
        /* <DEDUP_REMOVED lines=14> */
.L_x_2009:
[----:B------:R-:W-:Y:S05]  /*13030*/  BSYNC B1 ;  /* 0x0000000000017941 */ /* 0x000fea0003800000 */
.L_x_2008:
[----:B------:R-:W-:Y:S01]  /*13040*/  ULDC.64 UR4, c[0x0][0xbe8] ;  /* 0x0002fa0000047ab9 */ /* 0x000fe20000000a00 */
[----:B-1----:R-:W-:Y:S01]  /*13050*/  @P0 IMAD.HI.U32 R0, R13, R20, RZ ;  /* 0x000000140d000227 */ /* 0x002fe200078e00ff */
[----:B---3--:R-:W-:Y:S01]  /*13060*/  SEL R6, RZ, 0xffffffff, P1 ;  /* 0xffffffffff067807 */ /* 0x008fe20000800000 */
[----:B------:R-:W-:Y:S01]  /*13070*/  BSSY B1, `(.L_x_2010) ;  /* 0x000005c000017945 */ /* 0x000fe20003800000 */
[----:B------:R-:W-:Y:S01]  /*13080*/  ISETP.GE.AND P2, PT, R196, UR6, PT ;  /* 0x00000006c4007c0c */ /* 0x000fe2000bf46270 */
[----:B------:R-:W-:Y:S01]  /*13090*/  IMAD R4, R10, UR4, RZ ;  /* 0x000000040a047c24 */ /* 0x000fe2000f8e02ff */
[----:B------:R-:W-:Y:S01]  /*130a0*/  ISETP.GE.AND P1, PT, R195, UR6, PT ;  /* 0x00000006c3007c0c */ /* 0x000fe2000bf26270 */
[----:B------:R-:W-:Y:S01]  /*130b0*/  IMAD.MOV.U32 R3, RZ, RZ, R13 ;  /* 0x000000ffff037224 */ /* 0x000fe200078e000d */
[----:B--2---:R-:W-:Y:S01]  /*130c0*/  @P0 SHF.R.U32.HI R3, RZ, R15, R0 ;  /* 0x0000000fff030219 */ /* 0x004fe20000011600 */
[C---:B------:R-:W-:Y:S01]  /*130d0*/  IMAD R7, R193.reuse, UR5, R4 ;  /* 0x00000005c1077c24 */ /* 0x040fe2000f8e0204 */
[----:B------:R-:W-:Y:S01]  /*130e0*/  SEL R0, RZ, 0xffffffff, P2 ;  /* 0xffffffffff007807 */ /* 0x000fe20001000000 */
[----:B------:R-:W-:Y:S01]  /*130f0*/  IMAD.SHL.U32 R6, R6, 0x4, RZ ;  /* 0x0000000406067824 */ /* 0x000fe200078e00ff */
[----:B------:R-:W-:Y:S01]  /*13100*/  ISETP.GE.AND P0, PT, R194, UR6, PT ;  /* 0x00000006c2007c0c */ /* 0x000fe2000bf06270 */
[----:B------:R-:W-:Y:S01]  /*13110*/  IMAD.WIDE.U32 R4, R193, UR4, RZ ;  /* 0x00000004c1047c25 */ /* 0x000fe2000f8e00ff */
[----:B------:R-:W-:Y:S01]  /*13120*/  ULDC.64 UR4, c[0x0][0xbf0] ;  /* 0x0002fc0000047ab9 */ /* 0x000fe20000000a00 */
[----:B------:R-:W-:-:S02]  /*13130*/  ISETP.GE.AND P2, PT, R222, UR6, PT ;  /* 0x00000006de007c0c */ /* 0x000fc4000bf46270 */
[----:B------:R-:W-:Y:S01]  /*13140*/  IMAD.IADD R5, R5, 0x1, R7 ;  /* 0x0000000105057824 */ /* 0x000fe200078e0207 */
[----:B------:R-:W-:Y:S01]  /*13150*/  LOP3.LUT R21, R6, 0x4, R21, 0xe2, !PT ;  /* 0x0000000406157812 */ /* 0x000fe200078ee215 */
[----:B------:R-:W-:Y:S01]  /*13160*/  IMAD R7, R11, UR4, RZ ;  /* 0x000000040b077c24 */ /* 0x000fe2000f8e02ff */
[----:B------:R-:W-:Y:S01]  /*13170*/  SHF.R.S32.HI R26, RZ, 0x1f, R194 ;  /* 0x0000001fff1a7819 */ /* 0x000fe200000114c2 */
[----:B------:R-:W-:Y:S01]  /*13180*/  IMAD.SHL.U32 R6, R0, 0x8, RZ ;  /* 0x0000000800067824 */ /* 0x000fe200078e00ff */
[----:B------:R-:W-:Y:S01]  /*13190*/  SHF.R.S32.HI R27, RZ, 0x1f, R195 ;  /* 0x0000001fff1b7819 */ /* 0x000fe200000114c3 */
[----:B------:R-:W-:Y:S01]  /*131a0*/  IMAD.MOV R0, RZ, RZ, -R3 ;  /* 0x000000ffff007224 */ /* 0x000fe200078e0a03 */
[----:B------:R-:W-:Y:S01]  /*131b0*/  SHF.R.S32.HI R28, RZ, 0x1f, R196 ;  /* 0x0000001fff1c7819 */ /* 0x000fe200000114c4 */
[----:B------:R-:W-:Y:S01]  /*131c0*/  IMAD R9, R192, UR5, R7 ;  /* 0x00000005c0097c24 */ /* 0x000fe2000f8e0207 */
[----:B------:R-:W-:Y:S01]  /*131d0*/  LOP3.LUT R21, R6, 0x8, R21, 0xe2, !PT ;  /* 0x0000000806157812 */ /* 0x000fe200078ee215 */
[----:B------:R-:W-:Y:S01]  /*131e0*/  IMAD R7, R14, R0, R13 ;  /* 0x000000000e077224 */ /* 0x000fe200078e020d */
[----:B------:R-:W-:Y:S01]  /*131f0*/  SHF.R.S32.HI R0, RZ, 0x1f, R3 ;  /* 0x0000001fff007819 */ /* 0x000fe20000011403 */
[----:B------:R-:W-:Y:S01]  /*13200*/  IMAD.WIDE.U32 R192, R192, UR4, R4 ;  /* 0x00000004c0c07c25 */ /* 0x000fe2000f8e0004 */
[----:B------:R-:W-:Y:S01]  /*13210*/  ULDC.64 UR4, c[0x0][0xbe0] ;  /* 0x0002f80000047ab9 */ /* 0x000fe20000000a00 */
[----:B------:R-:W-:-:S02]  /*13220*/  SEL R4, RZ, 0xffffffff, P1 ;  /* 0xffffffffff047807 */ /* 0x000fc40000800000 */
[----:B------:R-:W-:Y:S01]  /*13230*/  IMAD.IADD R193, R193, 0x1, R9 ;  /* 0x00000001c1c17824 */ /* 0x000fe200078e0209 */
[----:B------:R-:W-:Y:S01]  /*13240*/  SEL R6, RZ, 0xffffffff, P0 ;  /* 0xffffffffff067807 */ /* 0x000fe20000000000 */
[----:B------:R-:W-:Y:S01]  /*13250*/  IMAD R0, R0, UR4, RZ ;  /* 0x0000000400007c24 */ /* 0x000fe2000f8e02ff */
[----:B------:R-:W-:Y:S01]  /*13260*/  ISETP.GE.AND P0, PT, R223, UR6, PT ;  /* 0x00000006df007c0c */ /* 0x000fe2000bf06270 */
[----:B------:R-:W-:Y:S01]  /*13270*/  IMAD.SHL.U32 R8, R4, 0x10, RZ ;  /* 0x0000001004087824 */ /* 0x000fe200078e00ff */
[----:B------:R-:W-:Y:S01]  /*13280*/  SHF.R.S32.HI R29, RZ, 0x1f, R197 ;  /* 0x0000001fff1d7819 */ /* 0x000fe200000114c5 */
[C---:B------:R-:W-:Y:S01]  /*13290*/  IMAD R9, R3.reuse, UR5, R0 ;  /* 0x0000000503097c24 */ /* 0x040fe2000f8e0200 */
[----:B------:R-:W-:Y:S01]  /*132a0*/  SHF.R.S32.HI R0, RZ, 0x1f, R7 ;  /* 0x0000001fff007819 */ /* 0x000fe20000011407 */
[----:B------:R-:W-:Y:S01]  /*132b0*/  IMAD.WIDE.U32 R4, R3, UR4, R192 ;  /* 0x0000000403047c25 */ /* 0x000fe2000f8e00c0 */
[----:B------:R-:W-:Y:S01]  /*132c0*/  ULDC.64 UR4, c[0x0][0xbd8] ;  /* 0x0002f60000047ab9 */ /* 0x000fe20000000a00 */
[----:B------:R-:W-:-:S02]  /*132d0*/  LOP3.LUT R21, R8, 0x10, R21, 0xe2, !PT ;  /* 0x0000001008157812 */ /* 0x000fc400078ee215 */
[----:B------:R-:W-:Y:S01]  /*132e0*/  IMAD.IADD R5, R5, 0x1, R9 ;  /* 0x0000000105057824 */ /* 0x000fe200078e0209 */
[----:B------:R-:W-:Y:S01]  /*132f0*/  SHF.R.S32.HI R30, RZ, 0x1f, R198 ;  /* 0x0000001fff1e7819 */ /* 0x000fe200000114c6 */
[----:B------:R-:W-:Y:S02]  /*13300*/  IMAD R0, R0, UR4, RZ ;  /* 0x0000000400007c24 */ /* 0x000fe4000f8e02ff */
[----:B------:R-:W-:Y:S01]  /*13310*/  IMAD.WIDE.U32 R4, R7, UR4, R4 ;  /* 0x0000000407047c25 */ /* 0x000fe2000f8e0004 */
[----:B------:R-:W-:-:S03]  /*13320*/  ULDC UR4, c[0x0][0xb88] ;  /* 0x0002e20000047ab9 */ /* 0x000fc60000000800 */
[----:B------:R-:W-:Y:S02]  /*13330*/  IMAD.IADD R24, R219, 0x1, R23 ;  /* 0x00000001db187824 */ /* 0x000fe400078e0217 */
[----:B------:R-:W-:Y:S02]  /*13340*/  IMAD R25, R14, UR4, RZ ;  /* 0x000000040e197c24 */ /* 0x000fe4000f8e02ff */
[----:B------:R-:W-:Y:S01]  /*13350*/  IMAD R3, R7, UR5, R0 ;  /* 0x0000000507037c24 */ /* 0x000fe2000f8e0200 */
[----:B------:R-:W-:Y:S01]  /*13360*/  SEL R0, RZ, 0x40, P0 ;  /* 0x00000040ff007807 */ /* 0x000fe20000000000 */
[----:B------:R-:W-:Y:S01]  /*13370*/  IMAD.SHL.U32 R6, R6, 0x20, RZ ;  /* 0x0000002006067824 */ /* 0x000fe200078e00ff */
[----:B------:R-:W-:Y:S01]  /*13380*/  ISETP.GE.AND P0, PT, R24, R25, PT ;  /* 0x000000191800720c */ /* 0x000fe20003f06270 */
[----:B------:R-:W-:Y:S01]  /*13390*/  ULDC.64 UR4, c[0x0][0xb80] ;  /* 0x0002e00000047ab9 */ /* 0x000fe20000000a00 */
[----:B------:R-:W-:Y:S01]  /*133a0*/  IMAD.IADD R3, R5, 0x1, R3 ;  /* 0x0000000105037824 */ /* 0x000fe200078e0203 */
[----:B------:R-:W-:-:S02]  /*133b0*/  LEA R20, P1, R4, UR4, 0x1 ;  /* 0x0000000404147c11 */ /* 0x000fc4000f8208ff */
[----:B------:R-:W-:Y:S02]  /*133c0*/  LOP3.LUT R21, R6, 0x20, R21, 0xe2, !PT ;  /* 0x0000002006157812 */ /* 0x000fe400078ee215 */
[----:B------:R-:W-:Y:S01]  /*133d0*/  LEA.HI.X R3, R4, UR5, R3, 0x1, P1 ;  /* 0x0000000504037c11 */ /* 0x000fe200088f0c03 */
[----:B------:R1:W2:Y:S01]  /*133e0*/  SHFL.IDX PT, R6, R20, RZ, 0x181f ;  /* 0x00181fff14067589 */ /* 0x0002a200000e0000 */
[----:B------:R-:W-:Y:S02]  /*133f0*/  LOP3.LUT R21, R21, R0, RZ, 0xfc, !PT ;  /* 0x0000000015157212 */ /* 0x000fe400078efcff */
[----:B------:R-:W-:Y:S01]  /*13400*/  SEL R0, RZ, 0x80, P2 ;  /* 0x00000080ff007807 */ /* 0x000fe20001000000 */
[----:B------:R1:W3:Y:S03]  /*13410*/  SHFL.IDX PT, R7, R3, RZ, 0x181f ;  /* 0x00181fff03077589 */ /* 0x0002e600000e0000 */
[----:B------:R-:W-:Y:S01]  /*13420*/  LOP3.LUT R23, R21, R0, RZ, 0xfc, !PT ;  /* 0x0000000015177212 */ /* 0x000fe200078efcff */
[----:B------:R-:W-:Y:S06]  /*13430*/  @P0 BRA `(.L_x_2011) ;  /* 0x00000000007c0947 */ /* 0x000fec0003800000 */
[----:B------:R-:W-:Y:S02]  /*13440*/  ISETP.GE.AND P2, PT, R198, UR6, PT ;  /* 0x00000006c6007c0c */ /* 0x000fe4000bf46270 */
[----:B------:R-:W-:Y:S02]  /*13450*/  ISETP.GE.AND P1, PT, R189, UR6, PT ;  /* 0x00000006bd007c0c */ /* 0x000fe4000bf26270 */
[----:B------:R-:W-:Y:S02]  /*13460*/  ISETP.GE.AND P5, PT, R197, UR6, PT ;  /* 0x00000006c5007c0c */ /* 0x000fe4000bfa6270 */
[----:B------:R-:W-:-:S07]  /*13470*/  ISETP.GE.AND P3, PT, R196, UR6, PT ;  /* 0x00000006c4007c0c */ /* 0x000fce000bf66270 */
[CC--:B--2---:R-:W-:Y:S02]  /*13480*/  @!P2 LEA R8, P0, R198.reuse, R6.reuse, 0x1 ;  /* 0x00000006c608a211 */ /* 0x0c4fe400078008ff */
[----:B---3--:R-:W-:Y:S02]  /*13490*/  @!P1 IMAD.WIDE R4, R189, 0x2, R6 ;  /* 0x00000002bd049825 */ /* 0x008fe400078e0206 */
        /* <DEDUP_REMOVED lines=12> */
[----:B--2---:R-:W-:-:S02]  /*13560*/  @!P1 LEA R8, P6, R194, R6, 0x1 ;  /* 0x00000006c2089211 */ /* 0x004fc400078c08ff */
        /* <DEDUP_REMOVED lines=12> */
.L_x_2011:
[----:B------:R-:W-:Y:S05]  /*13630*/  BSYNC B1 ;  /* 0x0000000000017941 */ /* 0x000fea0003800000 */
.L_x_2010:
[----:B------:R-:W-:Y:S01]  /*13640*/  VIADD R0, R24, 0x20 ;  /* 0x0000002018007836 */ /* 0x000fe20000000000 */
[----:B---34-:R3:W4:Y:S04]  /*13650*/  SHFL.IDX PT, R7, R3, 0x1, 0x181f ;  /* 0x00381f0003077f89 */ /* 0x01872800000e0000 */
[----:B------:R-:W-:Y:S01]  /*13660*/  ISETP.GE.AND P0, PT, R0, R25, PT ;  /* 0x000000190000720c */ /* 0x000fe20003f06270 */
[----:B--2---:R3:W2:-:S12]  /*13670*/  SHFL.IDX PT, R6, R20, 0x1, 0x181f ;  /* 0x00381f0014067f89 */ /* 0x00469800000e0000 */
[----:B---3--:R-:W-:Y:S05]  /*13680*/  @P0 BRA `(.L_x_2007) ;  /* 0x00000000007c0947 */ /* 0x008fea0003800000 */
[----:B------:R-:W-:Y:S02]  /*13690*/  ISETP.GE.AND P2, PT, R198, UR6, PT ;  /* 0x00000006c6007c0c */ /* 0x000fe4000bf46270 */
[----:B------:R-:W-:Y:S02]  /*136a0*/  ISETP.GE.AND P3, PT, R189, UR6, PT ;  /* 0x00000006bd007c0c */ /* 0x000fe4000bf66270 */
[----:B------:R-:W-:Y:S02]  /*136b0*/  ISETP.GE.AND P5, PT, R197, UR6, PT ;  /* 0x00000006c5007c0c */ /* 0x000fe4000bfa6270 */
[----:B------:R-:W-:Y:S02]  /*136c0*/  ISETP.GE.AND P4, PT, R196, UR6, PT ;  /* 0x00000006c4007c0c */ /* 0x000fe4000bf86270 */
[----:B------:R-:W-:-:S05]  /*136d0*/  LOP3.LUT P1, RZ, R21, 0x40, RZ, 0xc0, !PT ;  /* 0x0000004015ff7812 */ /* 0x000fca000782c0ff */
[CC--:B--2---:R-:W-:Y:S02]  /*136e0*/  @!P2 LEA R8, P0, R198.reuse, R6.reuse, 0x1 ;  /* 0x00000006c608a211 */ /* 0x0c4fe400078008ff */
[----:B----4-:R-:W-:Y:S02]  /*136f0*/  @!P3 IMAD.WIDE R4, R189, 0x2, R6 ;  /* 0x00000002bd04b825 */ /* 0x010fe400078e0206 */
        /* <DEDUP_REMOVED lines=13> */
[-C--:B--2---:R-:W-:Y:S02]  /*137d0*/  @!P2 LEA R4, P6, R194, R6.reuse, 0x1 ;  /* 0x00000006c204a211 */ /* 0x084fe400078c08ff */
[-C--:B-1----:R-:W-:Y:S02]  /*137e0*/  @P1 LEA R20, P4, R223, R6.reuse, 0x1 ;  /* 0x00000006df141211 */ /* 0x082fe400078808ff */
        /* <DEDUP_REMOVED lines=9> */
.L_x_2007:
[----:B------:R-:W-:Y:S05]  /*13880*/  BSYNC B0 ;  /* 0x0000000000007941 */ /* 0x000fea0003800000 */
.L_x_2002:
[----:B------:R-:W-:Y:S02]  /*13890*/  ULDC UR4, c[0x0][0xd38] ;  /* 0x00034e0000047ab9 */ /* 0x000fe40000000800 */
[----:B0-----:R-:W-:-:S13]  /*138a0*/  ISETP.GE.AND P0, PT, R17, UR4, PT ;  /* 0x0000000411007c0c */ /* 0x001fda000bf06270 */
[----:B------:R-:W-:Y:S05]  /*138b0*/  @!P0 BRA `(.L_x_2012) ;  /* 0xfffffed400a48947 */ /* 0x000fea000383ffff */
[----:B------:R-:W-:Y:S05]  /*138c0*/  EXIT ;  /* 0x000000000000794d */ /* 0x000fea0003800000 */
.L_x_1901:
        /* <DEDUP_REMOVED lines=17> */
[----:B------:R-:W-:Y:S01]  /*139e0*/  ULDC UR5, c[0x0][0x3b8] ;  /* 0x0000ee0000057ab9 */ /* 0x000fe20000000800 */
[----:B------:R-:W-:Y:S01]  /*139f0*/  LOP3.LUT R16, R16, 0xfffffdff, RZ, 0xc0, !PT ;  /* 0xfffffdff10107812 */ /* 0x000fe200078ec0ff */
[----:B------:R-:W0:Y:S01]  /*13a00*/  S2UR UR6, SR_CgaCtaId ;  /* 0x00000000000679c3 */ /* 0x000e220000008800 */
[----:B------:R-:W-:Y:S01]  /*13a10*/  LOP3.LUT R12, R32, 0x38, RZ, 0xc0, !PT ;  /* 0x00000038200c7812 */ /* 0x000fe200078ec0ff */
[----:B------:R1:W-:Y:S01]  /*13a20*/  STL [R1+0x18], RZ ;  /* 0x000018ff01007387 */ /* 0x0003e20000100800 */
[----:B------:R-:W-:Y:S01]  /*13a30*/  LOP3.LUT R13, R2, 0x7f, RZ, 0xc0, !PT ;  /* 0x0000007f020d7812 */ /* 0x000fe200078ec0ff */
[----:B------:R-:W-:Y:S01]  /*13a40*/  ULDC.64 UR42, c[0x0][0x2f0] ;  /* 0x0000bc00002a7ab9 */ /* 0x000fe20000000a00 */
[C---:B------:R-:W-:Y:S01]  /*13a50*/  LOP3.LUT R0, R12.reuse, 0x40, RZ, 0xfc, !PT ;  /* 0x000000400c007812 */ /* 0x040fe200078efcff */
[----:B------:R-:W-:Y:S01]  /*13a60*/  ULDC UR7, c[0x0][0x2b8] ;  /* 0x0000ae0000077ab9 */ /* 0x000fe20000000800 */
[----:B------:R-:W-:Y:S01]  /*13a70*/  ISETP.GE.AND P6, PT, R12, UR4, PT ;  /* 0x000000040c007c0c */ /* 0x000fe2000bfc6270 */
[----:B------:R-:W-:Y:S01]  /*13a80*/  ULDC UR38, c[0x0][0x288] ;  /* 0x0000a20000267ab9 */ /* 0x000fe20000000800 */
[C---:B------:R-:W-:Y:S01]  /*13a90*/  ISETP.GE.AND P1, PT, R0.reuse, UR4, PT ;  /* 0x0000000400007c0c */ /* 0x040fe2000bf26270 */
[----:B------:R-:W-:Y:S01]  /*13aa0*/  ULDC UR39, c[0x0][0x448] ;  /* 0x0001120000277ab9 */ /* 0x000fe20000000800 */
[----:B------:R-:W-:Y:S01]  /*13ab0*/  ISETP.GE.AND P0, PT, R0, UR5, PT ;  /* 0x0000000500007c0c */ /* 0x000fe2000bf06270 */
[----:B------:R-:W-:Y:S01]  /*13ac0*/  IMAD.U32 R36, RZ, RZ, UR8 ;  /* 0x00000008ff247e24 */ /* 0x000fe2000f8e00ff */
[C---:B------:R-:W-:Y:S01]  /*13ad0*/  ISETP.GE.AND P5, PT, R12.reuse, UR5, PT ;  /* 0x000000050c007c0c */ /* 0x040fe2000bfa6270 */
[----:B------:R-:W-:Y:S01]  /*13ae0*/  IMAD.MOV.U32 R23, RZ, RZ, 0x1 ;  /* 0x00000001ff177424 */ /* 0x000fe200078e00ff */
[C---:B------:R-:W-:Y:S01]  /*13af0*/  LOP3.LUT R3, R12.reuse, 0x180, RZ, 0xfc, !PT ;  /* 0x000001800c037812 */ /* 0x040fe200078efcff */
[----:B------:R-:W-:Y:S01]  /*13b00*/  IMAD.MOV.U32 R18, RZ, RZ, RZ ;  /* 0x000000ffff127224 */ /* 0x000fe200078e00ff */
[C---:B------:R-:W-:Y:S01]  /*13b10*/  LOP3.LUT R9, R12.reuse, 0x80, RZ, 0xfc, !PT ;  /* 0x000000800c097812 */ /* 0x040fe200078efcff */
[----:B------:R-:W-:Y:S01]  /*13b20*/  UIMAD UR39, UR39, UR38, URZ ;  /* 0x00000026272772a4 */ /* 0x000fe2000f8e023f */
[----:B------:R-:W-:Y:S01]  /*13b30*/  LOP3.LUT R4, R12, 0x1c0, RZ, 0xfc, !PT ;  /* 0x000001c00c047812 */ /* 0x000fe200078efcff */
[----:B------:R-:W-:Y:S01]  /*13b40*/  ULDC UR48, c[0x0][0xc] ;  /* 0x0000030000307ab9 */ /* 0x000fe20000000800 */
[----:B------:R-:W-:-:S02]  /*13b50*/  ISETP.GE.AND P2, PT, R3, UR5, PT ;  /* 0x0000000503007c0c */ /* 0x000fc4000bf46270 */
[----:B------:R-:W-:Y:S02]  /*13b60*/  @P1 LOP3.LUT R16, R16, 0x200, RZ, 0xfc, !PT ;  /* 0x0000020010101812 */ /* 0x000fe400078efcff */
[----:B------:R-:W-:Y:S02]  /*13b70*/  ISETP.GE.AND P4, PT, R9, UR4, PT ;  /* 0x0000000409007c0c */ /* 0x000fe4000bf86270 */
[----:B------:R-:W-:Y:S02]  /*13b80*/  LOP3.LUT R16, R16, 0xfffbffff, RZ, 0xc0, !PT ;  /* 0xfffbffff10107812 */ /* 0x000fe400078ec0ff */
[----:B------:R-:W-:Y:S02]  /*13b90*/  ISETP.GE.AND P3, PT, R3, UR4, PT ;  /* 0x0000000403007c0c */ /* 0x000fe4000bf66270 */
[----:B------:R-:W-:Y:S02]  /*13ba0*/  @P0 LOP3.LUT R16, R16, 0x40000, RZ, 0xfc, !PT ;  /* 0x0004000010100812 */ /* 0x000fe400078efcff */
[----:B------:R-:W-:-:S02]  /*13bb0*/  ISETP.GE.AND P1, PT, R4, UR4, PT ;  /* 0x0000000404007c0c */ /* 0x000fc4000bf26270 */
[----:B------:R-:W-:Y:S02]  /*13bc0*/  LOP3.LUT R16, R16, 0xfffffbff, RZ, 0xc0, !PT ;  /* 0xfffffbff10107812 */ /* 0x000fe400078ec0ff */
[----:B------:R-:W-:Y:S02]  /*13bd0*/  SEL R3, RZ, 0x40, P2 ;  /* 0x00000040ff037807 */ /* 0x000fe40001000000 */
[----:B------:R-:W-:Y:S02]  /*13be0*/  @P6 LOP3.LUT R16, R16, 0x400, RZ, 0xfc, !PT ;  /* 0x0000040010106812 */ /* 0x000fe400078efcff */
[----:B------:R-:W-:Y:S02]  /*13bf0*/  LOP3.LUT R10, R12, 0xc0, RZ, 0xfc, !PT ;  /* 0x000000c00c0a7812 */ /* 0x000fe400078efcff */
[----:B------:R-:W-:Y:S02]  /*13c00*/  LOP3.LUT R16, R16, 0xfff7ffff, RZ, 0xc0, !PT ;  /* 0xfff7ffff10107812 */ /* 0x000fe400078ec0ff */
[----:B------:R-:W-:-:S02]  /*13c10*/  ISETP.GE.AND P2, PT, R0, UR4, PT ;  /* 0x0000000400007c0c */ /* 0x000fc4000bf46270 */
[----:B------:R-:W-:Y:S02]  /*13c20*/  @P5 LOP3.LUT R16, R16, 0x80000, RZ, 0xfc, !PT ;  /* 0x0008000010105812 */ /* 0x000fe400078efcff */
[----:B------:R-:W-:Y:S02]  /*13c30*/  ISETP.GE.AND P0, PT, R4, UR5, PT ;  /* 0x0000000504007c0c */ /* 0x000fe4000bf06270 */
[----:B------:R-:W-:Y:S02]  /*13c40*/  SEL R4, RZ, 0x40, P3 ;  /* 0x00000040ff047807 */ /* 0x000fe40001800000 */
[----:B------:R-:W-:Y:S02]  /*13c50*/  SEL R33, RZ, 0x80, P1 ;  /* 0x00000080ff217807 */ /* 0x000fe40000800000 */
[----:B------:R-:W-:Y:S02]  /*13c60*/  ISETP.GE.AND P3, PT, R0, UR5, PT ;  /* 0x0000000500007c0c */ /* 0x000fe4000bf66270 */
[----:B------:R-:W-:-:S02]  /*13c70*/  ISETP.GE.AND P1, PT, R10, UR4, PT ;  /* 0x000000040a007c0c */ /* 0x000fc4000bf26270 */
[----:B------:R-:W-:Y:S02]  /*13c80*/  SEL R0, RZ, 0xffffffff, P2 ;  /* 0xffffffffff007807 */ /* 0x000fe40001000000 */
[----:B------:R-:W-:Y:S02]  /*13c90*/  LOP3.LUT R16, R16, 0xffffffdf, RZ, 0xc0, !PT ;  /* 0xffffffdf10107812 */ /* 0x000fe400078ec0ff */
[----:B------:R-:W-:Y:S01]  /*13ca0*/  SEL R7, RZ, 0xffffffff, P3 ;  /* 0xffffffffff077807 */ /* 0x000fe20001800000 */
[----:B------:R-:W-:Y:S01]  /*13cb0*/  IMAD.SHL.U32 R8, R0, 0x2, RZ ;  /* 0x0000000200087824 */ /* 0x000fe200078e00ff */
[----:B------:R-:W-:Y:S02]  /*13cc0*/  @P4 LOP3.LUT R16, R16, 0x20, RZ, 0xfc, !PT ;  /* 0x0000002010104812 */ /* 0x000fe400078efcff */
[----:B------:R-:W-:Y:S01]  /*13cd0*/  SEL R0, RZ, 0xffffff80, P0 ;  /* 0xffffff80ff007807 */ /* 0x000fe20000000000 */
[----:B------:R-:W-:Y:S01]  /*13ce0*/  IMAD.SHL.U32 R7, R7, 0x2, RZ ;  /* 0x0000000207077824 */ /* 0x000fe200078e00ff */
[----:B------:R-:W-:-:S02]  /*13cf0*/  ISETP.GE.AND P0, PT, R9, UR5, PT ;  /* 0x0000000509007c0c */ /* 0x000fc4000bf06270 */
[----:B------:R-:W-:Y:S02]  /*13d00*/  LOP3.LUT R16, R16, 0xffffffef, RZ, 0xc0, !PT ;  /* 0xffffffef10107812 */ /* 0x000fe400078ec0ff */
[----:B------:R-:W-:Y:S02]  /*13d10*/  SEL R9, RZ, 0x4, P0 ;  /* 0x00000004ff097807 */ /* 0x000fe40000000000 */
[----:B------:R-:W-:Y:S02]  /*13d20*/  @P1 LOP3.LUT R16, R16, 0x10, RZ, 0xfc, !PT ;  /* 0x0000001010101812 */ /* 0x000fe400078efcff */
[----:B------:R-:W-:Y:S02]  /*13d30*/  SEL R5, RZ, 0x1, P6 ;  /* 0x00000001ff057807 */ /* 0x000fe40003000000 */
[----:B------:R-:W-:Y:S02]  /*13d40*/  LOP3.LUT R16, R16, 0xfffdffff, RZ, 0xc0, !PT ;  /* 0xfffdffff10107812 */ /* 0x000fe400078ec0ff */
[----:B------:R-:W-:-:S02]  /*13d50*/  SEL R6, RZ, 0x1, P5 ;  /* 0x00000001ff067807 */ /* 0x000fc40002800000 */
[----:B------:R-:W-:Y:S02]  /*13d60*/  @P0 LOP3.LUT R16, R16, 0x20000, RZ, 0xfc, !PT ;  /* 0x0002000010100812 */ /* 0x000fe400078efcff */
[----:B------:R-:W-:Y:S02]  /*13d70*/  ISETP.GE.AND P0, PT, R10, UR5, PT ;  /* 0x000000050a007c0c */ /* 0x000fe4000bf06270 */
[----:B------:R-:W-:Y:S02]  /*13d80*/  LOP3.LUT R5, R8, 0x2, R5, 0xe2, !PT ;  /* 0x0000000208057812 */ /* 0x000fe400078ee205 */
[----:B------:R-:W-:Y:S02]  /*13d90*/  LOP3.LUT R8, R7, 0x2, R6, 0xe2, !PT ;  /* 0x0000000207087812 */ /* 0x000fe400078ee206 */
[----:B------:R-:W-:Y:S02]  /*13da0*/  SEL R10, RZ, 0x8, P0 ;  /* 0x00000008ff0a7807 */ /* 0x000fe40000000000 */
[----:B------:R-:W-:-:S02]  /*13db0*/  LOP3.LUT R16, R16, 0xfffeffff, RZ, 0xc0, !PT ;  /* 0xfffeffff10107812 */ /* 0x000fc400078ec0ff */
[----:B------:R-:W-:Y:S02]  /*13dc0*/  LOP3.LUT R9, R10, R8, R9, 0xfe, !PT ;  /* 0x000000080a097212 */ /* 0x000fe400078efe09 */
[----:B------:R-:W-:Y:S02]  /*13dd0*/  LOP3.LUT R10, R12, 0x100, RZ, 0xfc, !PT ;  /* 0x000001000c0a7812 */ /* 0x000fe400078efcff */
[----:B------:R-:W-:Y:S02]  /*13de0*/  @P0 LOP3.LUT R16, R16, 0x10000, RZ, 0xfc, !PT ;  /* 0x0001000010100812 */ /* 0x000fe400078efcff */
[----:B------:R-:W-:Y:S02]  /*13df0*/  ISETP.GE.AND P0, PT, R10, UR4, PT ;  /* 0x000000040a007c0c */ /* 0x000fe4000bf06270 */
[----:B------:R-:W-:Y:S02]  /*13e00*/  SEL R6, RZ, 0x4, P4 ;  /* 0x00000004ff067807 */ /* 0x000fe40002000000 */
[----:B------:R-:W-:-:S02]  /*13e10*/  SEL R7, RZ, 0x8, P1 ;  /* 0x00000008ff077807 */ /* 0x000fc40000800000 */
[----:B------:R-:W-:Y:S02]  /*13e20*/  LOP3.LUT R16, R16, 0xfffffff7, RZ, 0xc0, !PT ;  /* 0xfffffff710107812 */ /* 0x000fe400078ec0ff */
[----:B------:R-:W-:Y:S02]  /*13e30*/  LOP3.LUT R11, R12, 0x140, RZ, 0xfc, !PT ;  /* 0x000001400c0b7812 */ /* 0x000fe400078efcff */
[----:B------:R-:W-:Y:S02]  /*13e40*/  LOP3.LUT R6, R7, R5, R6, 0xfe, !PT ;  /* 0x0000000507067212 */ /* 0x000fe400078efe06 */
[----:B------:R-:W-:Y:S02]  /*13e50*/  SEL R7, RZ, 0x10, P0 ;  /* 0x00000010ff077807 */ /* 0x000fe40000000000 */
[----:B------:R-:W-:Y:S02]  /*13e60*/  @P0 LOP3.LUT R16, R16, 0x8, RZ, 0xfc, !PT ;  /* 0x0000000810100812 */ /* 0x000fe400078efcff */
[----:B------:R-:W-:-:S02]  /*13e70*/  ISETP.GE.AND P0, PT, R11, UR4, PT ;  /* 0x000000040b007c0c */ /* 0x000fc4000bf06270 */
[----:B------:R-:W-:Y:S02]  /*13e80*/  LOP3.LUT R16, R16, 0xfffffffb, RZ, 0xc0, !PT ;  /* 0xfffffffb10107812 */ /* 0x000fe400078ec0ff */
[----:B------:R-:W-:Y:S02]  /*13e90*/  SEL R8, RZ, 0x20, P0 ;  /* 0x00000020ff087807 */ /* 0x000fe40000000000 */
[----:B------:R-:W-:Y:S02]  /*13ea0*/  LOP3.LUT R5, R32, 0x1f8, RZ, 0xc0, !PT ;  /* 0x000001f820057812 */ /* 0x000fe400078ec0ff */
[----:B------:R-:W-:Y:S02]  /*13eb0*/  ISETP.GE.AND P1, PT, R12, UR43, PT ;  /* 0x0000002b0c007c0c */ /* 0x000fe4000bf26270 */
[----:B------:R-:W-:Y:S01]  /*13ec0*/  LOP3.LUT R5, R5, 0x38, R2, 0x78, !PT ;  /* 0x0000003805057812 */ /* 0x000fe200078e7802 */
[----:B------:R-:W-:Y:S01]  /*13ed0*/  IMAD.SHL.U32 R2, R2, 0x10, RZ ;  /* 0x0000001002027824 */ /* 0x000fe200078e00ff */
[----:B------:R-:W-:-:S02]  /*13ee0*/  LOP3.LUT R7, R8, R6, R7, 0xfe, !PT ;  /* 0x0000000608077212 */ /* 0x000fc400078efe07 */
[----:B------:R-:W-:Y:S02]  /*13ef0*/  @P0 LOP3.LUT R16, R16, 0x4, RZ, 0xfc, !PT ;  /* 0x0000000410100812 */ /* 0x000fe400078efcff */
[----:B------:R-:W-:Y:S02]  /*13f00*/  ISETP.GE.AND P0, PT, R10, UR5, PT ;  /* 0x000000050a007c0c */ /* 0x000fe4000bf06270 */
[----:B------:R-:W-:Y:S02]  /*13f10*/  LOP3.LUT R16, R16, 0xffff7fff, RZ, 0xc0, !PT ;  /* 0xffff7fff10107812 */ /* 0x000fe400078ec0ff */
[----:B------:R-:W-:Y:S02]  /*13f20*/  SEL R10, RZ, 0x10, P0 ;  /* 0x00000010ff0a7807 */ /* 0x000fe40000000000 */
[----:B------:R-:W-:Y:S02]  /*13f30*/  LOP3.LUT R32, R5, 0x200, R32, 0xf8, !PT ;  /* 0x0000020005207812 */ /* 0x000fe400078ef820 */
[----:B------:R-:W-:-:S02]  /*13f40*/  LOP3.LUT R5, R37, 0x2, RZ, 0xfc, !PT ;  /* 0x0000000225057812 */ /* 0x000fc400078efcff */
[----:B------:R-:W-:Y:S02]  /*13f50*/  SHF.R.U32.HI R5, RZ, 0x3, R13 ;  /* 0x00000003ff057819 */ /* 0x000fe4000001160d */
[----:B------:R-:W-:Y:S02]  /*13f60*/  LOP3.LUT R4, R7, R4, RZ, 0xfc, !PT ;  /* 0x0000000407047212 */ /* 0x000fe400078efcff */
[----:B------:R-:W-:Y:S02]  /*13f70*/  @P0 LOP3.LUT R16, R16, 0x8000, RZ, 0xfc, !PT ;  /* 0x0000800010100812 */ /* 0x000fe400078efcff */
[----:B------:R-:W-:Y:S01]  /*13f80*/  ISETP.GE.AND P0, PT, R11, UR5, PT ;  /* 0x000000050b007c0c */ /* 0x000fe2000bf06270 */
[----:B------:R-:W-:Y:S01]  /*13f90*/  ULDC.64 UR4, c[0x0][0x418] ;  /* 0x0001060000047ab9 */ /* 0x000fe20000000a00 */
[----:B------:R-:W-:Y:S01]  /*13fa0*/  LOP3.LUT R2, R5, 0x70, R2, 0xf8, !PT ;  /* 0x0000007005027812 */ /* 0x000fe200078ef802 */
[----:B------:R-:W-:Y:S01]  /*13fb0*/  UISETP.NE.U32.AND UP0, UPT, UR4, URZ, UPT ;  /* 0x0000003f0400728c */ /* 0x000fe2000bf05070 */
[----:B------:R-:W-:-:S02]  /*13fc0*/  SEL R11, RZ, 0x20, P0 ;  /* 0x00000020ff0b7807 */ /* 0x000fc40000000000 */
[----:B------:R-:W-:Y:S01]  /*13fd0*/  LOP3.LUT R16, R16, 0xffffbfff, RZ, 0xc0, !PT ;  /* 0xffffbfff10107812 */ /* 0x000fe200078ec0ff */
[----:B------:R-:W-:Y:S01]  /*13fe0*/  UISETP.NE.AND.EX UP0, UPT, UR5, URZ, UPT, UP0 ;  /* 0x0000003f0500728c */ /* 0x000fe2000bf05300 */
[----:B------:R-:W-:Y:S01]  /*13ff0*/  LOP3.LUT R10, R11, R9, R10, 0xfe, !PT ;  /* 0x000000090b0a7212 */ /* 0x000fe200078efe0a */
[----:B------:R-:W-:Y:S01]  /*14000*/  ULDC UR4, c[0x0][0x424] ;  /* 0x0001090000047ab9 */ /* 0x000fe20000000800 */
[----:B------:R-:W-:Y:S01]  /*14010*/  UMOV UR5, 0x400 ;  /* 0x0000040000057882 */ /* 0x000fe20000000000 */
[----:B------:R-:W-:Y:S01]  /*14020*/  USEL UR4, UR4, 0x1, UP0 ;  /* 0x0000000104047887 */ /* 0x000fe20008000000 */
[----:B------:R-:W-:Y:S01]  /*14030*/  LOP3.LUT R3, R10, R3, RZ, 0xfc, !PT ;  /* 0x000000030a037212 */ /* 0x000fe200078efcff */
[----:B0-----:R-:W-:Y:S01]  /*14040*/  ULEA UR5, UR6, UR5, 0x18 ;  /* 0x0000000506057291 */ /* 0x001fe2000f8ec03f */
[----:B------:R-:W-:Y:S01]  /*14050*/  @P0 LOP3.LUT R16, R16, 0x4000, RZ, 0xfc, !PT ;  /* 0x0000400010100812 */ /* 0x000fe200078efcff */
[----:B------:R-:W-:Y:S01]  /*14060*/  UIMAD UR42, UR4, UR42, URZ ;  /* 0x0000002a042a72a4 */ /* 0x000fe2000f8e023f */
[----:B------:R-:W-:-:S02]  /*14070*/  LOP3.LUT R0, R3, 0x80, R0, 0xc8, !PT ;  /* 0x0000008003007812 */ /* 0x000fc400078ec800 */
[----:B------:R-:W-:Y:S01]  /*14080*/  LOP3.LUT R3, R3, 0x40, RZ, 0xc0, !PT ;  /* 0x0000004003037812 */ /* 0x000fe200078ec0ff */
[----:B------:R-:W-:Y:S01]  /*14090*/  UIADD3 UR4, UR42, 0x3f, URZ ;  /* 0x0000003f2a047890 */ /* 0x000fe2000fffe03f */
[----:B------:R-:W-:Y:S01]  /*140a0*/  SHF.R.U32.HI R0, RZ, 0x3, R0 ;  /* 0x00000003ff007819 */ /* 0x000fe20000011600 */
[----:B------:R-:W-:Y:S01]  /*140b0*/  IMAD.U32 R17, RZ, RZ, UR5 ;  /* 0x00000005ff117e24 */ /* 0x000fe2000f8e00ff */
[----:B------:R-:W-:Y:S01]  /*140c0*/  SHF.R.U32.HI R2, RZ, 0x2, R3 ;  /* 0x00000002ff027819 */ /* 0x000fe20000011603 */
[----:B------:R-:W-:Y:S01]  /*140d0*/  USHF.R.S32.HI UR5, URZ, 0x1f, UR4 ;  /* 0x0000001f3f057899 */ /* 0x000fe20008011404 */
[----:B------:R-:W-:Y:S01]  /*140e0*/  ISETP.GE.AND P0, PT, R12, UR7, PT ;  /* 0x000000070c007c0c */ /* 0x000fe2000bf06270 */
[----:B------:R-:W-:Y:S01]  /*140f0*/  IMAD R22, R32, 0x2, R17 ;  /* 0x0000000220167824 */ /* 0x000fe200078e0211 */
[----:B------:R-:W-:Y:S01]  /*14100*/  LOP3.LUT R16, R16, 0xffefffff, RZ, 0xc0, !PT ;  /* 0xffefffff10107812 */ /* 0x000fe200078ec0ff */
[----:B------:R1:W-:Y:S01]  /*14110*/  STL [R1+0xc], R2 ;  /* 0x00000c0201007387 */ /* 0x0003e20000100800 */
[----:B------:R-:W-:Y:S01]  /*14120*/  LOP3.LUT R33, R4, R33, RZ, 0xfc, !PT ;  /* 0x0000002104217212 */ /* 0x000fe200078efcff */
[----:B------:R-:W-:Y:S01]  /*14130*/  ULEA.HI UR5, UR5, UR4, URZ, 0x6 ;  /* 0x0000000405057291 */ /* 0x000fe2000f8f303f */
[----:B------:R-:W-:Y:S01]  /*14140*/  LOP3.LUT R16, R16, 0xfffffffd, RZ, 0xc0, !PT ;  /* 0xfffffffd10107812 */ /* 0x000fe200078ec0ff */
[----:B------:R1:W-:Y:S01]  /*14150*/  STL [R1+0x8], R0 ;  /* 0x0000080001007387 */ /* 0x0003e20000100800 */
[----:B------:R-:W-:Y:S01]  /*14160*/  LOP3.LUT R29, R4, 0x40, RZ, 0xc0, !PT ;  /* 0x00000040041d7812 */ /* 0x000fe200078ec0ff */
[----:B------:R-:W-:Y:S01]  /*14170*/  UIADD3 UR47, UR42, 0x1, -UR38 ;  /* 0x000000012a2f7890 */ /* 0x000fe2000fffe826 */
[----:B------:R-:W-:Y:S01]  /*14180*/  LOP3.LUT R28, R33, 0x80, RZ, 0xc0, !PT ;  /* 0x00000080211c7812 */ /* 0x000fe200078ec0ff */
[----:B------:R-:W-:Y:S01]  /*14190*/  UIADD3 UR38, UR42, -UR38, URZ ;  /* 0x800000262a267290 */ /* 0x000fe2000fffe03f */
[----:B------:R-:W-:Y:S01]  /*141a0*/  @P1 LOP3.LUT R16, R16, 0x2, RZ, 0xfc, !PT ;  /* 0x0000000210101812 */ /* 0x000fe200078efcff */
[----:B------:R-:W-:Y:S01]  /*141b0*/  USHF.R.S32.HI UR37, URZ, 0x6, UR5 ;  /* 0x000000063f257899 */ /* 0x000fe20008011405 */
[----:B------:R-:W-:-:S02]  /*141c0*/  SHF.R.U32.HI R29, RZ, 0x2, R29 ;  /* 0x00000002ff1d7819 */ /* 0x000fc4000001161d */
[----:B------:R-:W-:Y:S02]  /*141d0*/  SHF.R.U32.HI R28, RZ, 0x3, R28 ;  /* 0x00000003ff1c7819 */ /* 0x000fe4000001161c */
[----:B-1----:R-:W-:-:S07]  /*141e0*/  @P0 LOP3.LUT R16, R16, 0x100000, RZ, 0xfc, !PT ;  /* 0x0010000010100812 */ /* 0x002fce00078efcff */
.L_x_2072:
        /* <DEDUP_REMOVED lines=13> */
[----:B0123-5:R-:W-:Y:S05]  /*142c0*/  @P0 BRA `(.L_x_2014) ;  /* 0x0000000000200947 */ /* 0x02ffea0003800000 */
        /* <DEDUP_REMOVED lines=8> */
.L_x_2014:
[----:B------:R-:W-:Y:S01]  /*14350*/  ULDC UR8, c[0x0][0xd54] ;  /* 0x0003550000087ab9 */ /* 0x000fe20000000800 */
[----:B------:R-:W-:Y:S01]  /*14360*/  UMOV UR6, UR7 ;  /* 0x0000000700067c82 */ /* 0x000fe20008000000 */
[----:B------:R-:W-:-:S11]  /*14370*/  UISETP.NE.AND UP0, UPT, UR8, 0x1, UPT ;  /* 0x000000010800788c */ /* 0x000fd6000bf05270 */
[----:B------:R-:W-:Y:S02]  /*14380*/  @UP0 ULDC.64 UR10, c[0x0][0xd58] ;  /* 0x00035600000a0ab9 */ /* 0x000fe40000000a00 */
[----:B------:R-:W-:-:S04]  /*14390*/  UIMAD.WIDE.U32 UR4, UR7, UR10, URZ ;  /* 0x0000000a070472a5 */ /* 0x000fc8000f8e003f */
[----:B------:R-:W-:-:S04]  /*143a0*/  @UP0 USHF.R.U32.HI UR6, URZ, UR11, UR5 ;  /* 0x0000000b3f060299 */ /* 0x000fc80008011605 */
[----:B------:R-:W-:-:S12]  /*143b0*/  UIMAD UR4, UR6, UR8, URZ ;  /* 0x00000008060472a4 */ /* 0x000fd8000f8e023f */
.L_x_2015:
        /* <DEDUP_REMOVED lines=18> */
[----:B------:R-:W-:Y:S01]  /*144e0*/  IMAD.U32 R3, RZ, RZ, UR5 ;  /* 0x00000005ff037e24 */ /* 0x000fe2000f8e00ff */
[----:B------:R-:W-:Y:S01]  /*144f0*/  ULDC UR5, c[0x0][0x448] ;  /* 0x0001120000057ab9 */ /* 0x000fe20000000800 */
[----:B------:R-:W-:Y:S01]  /*14500*/  IMAD.U32 R2, RZ, RZ, UR4 ;  /* 0x00000004ff027e24 */ /* 0x000fe2000f8e00ff */
        /* <DEDUP_REMOVED lines=27> */
.L_x_2017:
[----:B------:R-:W-:-:S11]  /*146c0*/  UISETP.NE.AND UP1, UPT, UR5, 0x1, UPT ;  /* 0x000000010500788c */ /* 0x000fd6000bf25270 */
[----:B------:R-:W-:Y:S02]  /*146d0*/  @UP1 ULDC.64 UR10, c[0x0][0xae0] ;  /* 0x0002b800000a1ab9 */ /* 0x000fe40000000a00 */
[----:B------:R-:W-:-:S04]  /*146e0*/  UIMAD.WIDE.U32 UR6, UR8, UR10, URZ ;  /* 0x0000000a080672a5 */ /* 0x000fc8000f8e003f */
[----:B------:R-:W-:-:S12]  /*146f0*/  @UP1 USHF.R.U32.HI UR8, URZ, UR11, UR7 ;  /* 0x0000000b3f081299 */ /* 0x000fd80008011607 */
.L_x_2018:
[----:B------:R-:W-:-:S04]  /*14700*/  UIMAD UR8, UR8, UR5, UR5 ;  /* 0x00000005080872a4 */ /* 0x000fc8000f8e0205 */
[----:B------:R-:W-:-:S04]  /*14710*/  UISETP.LT.AND UP1, UPT, UR4, UR8, UPT ;  /* 0x000000080400728c */ /* 0x000fc8000bf21270 */
[----:B------:R-:W-:-:S12]  /*14720*/  USEL UR4, UR4, UR8, UP1 ;  /* 0x0000000804047287 */ /* 0x000fd80008800000 */
.L_x_2016:
        /* <DEDUP_REMOVED lines=27> */
.L_x_2020:
[----:B------:R-:W-:-:S11]  /*148e0*/  UISETP.NE.AND UP0, UPT, UR5, 0x1, UPT ;  /* 0x000000010500788c */ /* 0x000fd6000bf05270 */
[----:B------:R-:W-:Y:S02]  /*148f0*/  @UP0 ULDC.64 UR10, c[0x0][0xae0] ;  /* 0x0002b800000a0ab9 */ /* 0x000fe40000000a00 */
[----:B------:R-:W-:-:S04]  /*14900*/  UIMAD.WIDE.U32 UR6, UR4, UR10, URZ ;  /* 0x0000000a040672a5 */ /* 0x000fc8000f8e003f */
[----:B------:R-:W-:-:S12]  /*14910*/  @UP0 USHF.R.U32.HI UR4, URZ, UR11, UR7 ;  /* 0x0000000b3f040299 */ /* 0x000fd80008011607 */
.L_x_2021:
[----:B------:R-:W-:-:S04]  /*14920*/  UIMAD UR4, UR4, UR5, URZ ;  /* 0x00000005040472a4 */ /* 0x000fc8000f8e023f */
[----:B------:R-:W-:-:S04]  /*14930*/  UISETP.LT.AND UP0, UPT, UR8, UR4, UPT ;  /* 0x000000040800728c */ /* 0x000fc8000bf01270 */
[----:B------:R-:W-:-:S12]  /*14940*/  USEL UR8, UR8, UR4, !UP0 ;  /* 0x0000000408087287 */ /* 0x000fd8000c000000 */
.L_x_2019:
        /* <DEDUP_REMOVED lines=26> */
.L_x_2023:
        /* <DEDUP_REMOVED lines=20> */
.L_x_2026:
[----:B------:R-:W-:Y:S05]  /*14c30*/  BSYNC B6 ;  /* 0x0000000000067941 */ /* 0x000fea0003800000 */
.L_x_2025:
        /* <DEDUP_REMOVED lines=20> */
.L_x_2029:
        /* <DEDUP_REMOVED lines=15> */
.L_x_2028:
[----:B------:R-:W-:Y:S05]  /*14e70*/  BSYNC B6 ;  /* 0x0000000000067941 */ /* 0x000fea0003800000 */
.L_x_2027:
        /* <DEDUP_REMOVED lines=9> */
[----:B------:R-:W-:Y:S01]  /*14f10*/  ULDC UR4, c[0x0][0xd48] ;  /* 0x0003520000047ab9 */ /* 0x000fe20000000800 */
[----:B------:R-:W-:-:S05]  /*14f20*/  IMAD.U32 R3, RZ, RZ, UR5 ;  /* 0x00000005ff037e24 */ /* 0x000fca000f8e00ff */
[----:B------:R1:W5:Y:S01]  /*14f30*/  @P0 LDG.E R26, desc[UR40][R2.64] ;  /* 0x00000028021a0981 */ /* 0x000362000c1e1900 */
[----:B------:R-:W-:Y:S01]  /*14f40*/  IMAD.U32 R25, RZ, RZ, UR44 ;  /* 0x0000002cff197e24 */ /* 0x000fe2000f8e00ff */
[----:B------:R-:W-:Y:S01]  /*14f50*/  UMOV UR5, 0xffffffff ;  /* 0xffffffff00057882 */ /* 0x000fe20000000000 */
[----:B------:R-:W-:-:S03]  /*14f60*/  IMAD.U32 R19, RZ, RZ, UR4 ;  /* 0x00000004ff137e24 */ /* 0x000fc6000f8e00ff */
[----:B------:R-:W-:Y:S01]  /*14f70*/  LEA R25, R25, 0xffffffc0, 0x6 ;  /* 0xffffffc019197811 */ /* 0x000fe200078e30ff */
[----:B------:R-:W-:Y:S06]  /*14f80*/  BRA.DIV UR5, `(.L_x_2030) ;  /* 0x0000003e05d87947 */ /* 0x000fec000b800000 */
.L_x_2089:
[----:B------:R-:W2:Y:S01]  /*14f90*/  S2R R0, SR_TID.X ;  /* 0x0000000000007919 */ /* 0x000ea20000002100 */
[----:B0-----:R-:W-:Y:S01]  /*14fa0*/  ISETP.NE.AND P1, PT, R20, 0x1, PT ;  /* 0x000000011400780c */ /* 0x001fe20003f25270 */
[----:B------:R-:W-:Y:S01]  /*14fb0*/  IMAD.MOV.U32 R35, RZ, RZ, RZ ;  /* 0x000000ffff237224 */ /* 0x000fe200078e00ff */
[----:B-----5:R-:W-:Y:S01]  /*14fc0*/  SHF.R.S32.HI R30, RZ, 0x1f, R26 ;  /* 0x0000001fff1e7819 */ /* 0x020fe2000001141a */
[----:B------:R-:W0:Y:S01]  /*14fd0*/  S2R R11, SR_TID.X ;  /* 0x00000000000b7919 */ /* 0x000e220000002100 */
[----:B------:R-:W-:-:S09]  /*14fe0*/  LOP3.LUT R16, R16, 0xffffdfff, RZ, 0xc0, !PT ;  /* 0xffffdfff10107812 */ /* 0x000fd200078ec0ff */
[----:B------:R-:W3:Y:S01]  /*14ff0*/  @P1 LDC R5, c[0x0][0x434] ;  /* 0x00010d00ff051b82 */ /* 0x000ee20000000800 */
[----:B------:R-:W-:-:S07]  /*15000*/  @P1 LOP3.LUT R16, R16, 0x2000, RZ, 0xfc, !PT ;  /* 0x0000200010101812 */ /* 0x000fce00078efcff */
[----:B------:R-:W4:Y:S01]  /*15010*/  @P1 LDC R7, c[0x0][0x438] ;  /* 0x00010e00ff071b82 */ /* 0x000f220000000800 */
[----:B--2---:R-:W-:Y:S01]  /*15020*/  LOP3.LUT R0, R0, 0x7f, RZ, 0xc0, !PT ;  /* 0x0000007f00007812 */ /* 0x004fe200078ec0ff */
[----:B0-----:R-:W-:-:S03]  /*15030*/  IMAD.SHL.U32 R11, R11, 0x10, RZ ;  /* 0x000000100b0b7824 */ /* 0x001fc600078e00ff */
[----:B------:R-:W-:-:S04]  /*15040*/  SHF.R.U32.HI R0, RZ, 0x3, R0 ;  /* 0x00000003ff007819 */ /* 0x000fc80000011600 */
[----:B------:R-:W-:-:S05]  /*15050*/  LOP3.LUT R11, R0, 0x70, R11, 0xf8, !PT ;  /* 0x00000070000b7812 */ /* 0x000fca00078ef80b */
[----:B------:R-:W-:-:S05]  /*15060*/  IMAD.IADD R0, R11, 0x1, R25 ;  /* 0x000000010b007824 */ /* 0x000fca00078e0219 */
[C---:B------:R-:W-:Y:S01]  /*15070*/  ISETP.GE.AND P0, PT, R0.reuse, UR42, PT ;  /* 0x0000002a00007c0c */ /* 0x040fe2000bf06270 */
[----:B------:R-:W-:-:S03]  /*15080*/  IMAD.IADD R0, R0, 0x1, R31 ;  /* 0x0000000100007824 */ /* 0x000fc600078e021f */
[----:B------:R-:W-:Y:S01]  /*15090*/  ISETP.GT.U32.OR P0, PT, R11, 0x3f, P0 ;  /* 0x0000003f0b00780c */ /* 0x000fe20000704470 */
[----:B---3--:R-:W-:-:S04]  /*150a0*/  @P1 IMAD.HI.U32 R4, R0, R5, RZ ;  /* 0x0000000500041227 */ /* 0x008fc800078e00ff */
[----:B------:R-:W-:Y:S01]  /*150b0*/  IMAD.MOV.U32 R6, RZ, RZ, R0 ;  /* 0x000000ffff067224 */ /* 0x000fe200078e0000 */
[----:B----4-:R-:W-:-:S07]  /*150c0*/  @P1 SHF.R.U32.HI R6, RZ, R7, R4 ;  /* 0x00000007ff061219 */ /* 0x010fce0000011604 */
[----:B-1----:R-:W0:Y:S01]  /*150d0*/  @!P0 LDC.64 R2, c[0x0][0x428] ;  /* 0x00010a00ff028b82 */ /* 0x002e220000000a00 */
[----:B------:R-:W-:-:S07]  /*150e0*/  @!P0 SHF.R.S32.HI R7, RZ, 0x1f, R6 ;  /* 0x0000001fff078819 */ /* 0x000fce0000011406 */
[----:B------:R-:W1:Y:S01]  /*150f0*/  @!P0 LDC.64 R4, c[0x0][0x418] ;  /* 0x00010600ff048b82 */ /* 0x000e620000000a00 */
[----:B0-----:R-:W-:-:S04]  /*15100*/  @!P0 IMAD R8, R30, R2, RZ ;  /* 0x000000021e088224 */ /* 0x001fc800078e02ff */
[C---:B------:R-:W-:Y:S02]  /*15110*/  @!P0 IMAD R9, R26.reuse, R3, R8 ;  /* 0x000000031a098224 */ /* 0x040fe400078e0208 */
[----:B------:R-:W-:-:S04]  /*15120*/  @!P0 IMAD.WIDE.U32 R2, R26, R2, R6 ;  /* 0x000000021a028225 */ /* 0x000fc800078e0006 */
[----:B------:R-:W-:Y:S01]  /*15130*/  @!P0 IMAD.IADD R3, R3, 0x1, R9 ;  /* 0x0000000103038824 */ /* 0x000fe200078e0209 */
[----:B-1----:R-:W-:-:S04]  /*15140*/  @!P0 LEA R4, P1, R2, R4, 0x2 ;  /* 0x0000000402048211 */ /* 0x002fc800078210ff */
[----:B------:R-:W-:Y:S01]  /*15150*/  @!P0 LEA.HI.X R5, R2, R5, R3, 0x2, P1 ;  /* 0x0000000502058211 */ /* 0x000fe200008f1403 */
[----:B------:R-:W-:-:S04]  /*15160*/  IMAD.MOV R3, RZ, RZ, -R6 ;  /* 0x000000ffff037224 */ /* 0x000fc800078e0a06 */
[----:B------:R-:W-:Y:S01]  /*15170*/  IMAD R0, R20, R3, R0 ;  /* 0x0000000314007224 */ /* 0x000fe200078e0200 */
[----:B------:R-:W-:Y:S01]  /*15180*/  LOP3.LUT R10, R37, 0x2, RZ, 0xfc, !PT ;  /* 0x00000002250a7812 */ /* 0x000fe200078efcff */
[----:B------:R0:W5:Y:S01]  /*15190*/  @!P0 LDG.E R35, desc[UR40][R4.64] ;  /* 0x0000002804238981 */ /* 0x000162000c1e1900 */
[----:B------:R-:W-:Y:S01]  /*151a0*/  ISETP.GT.U32.AND P1, PT, R11, 0x3f, PT ;  /* 0x0000003f0b00780c */ /* 0x000fe20003f24070 */
[----:B------:R-:W-:Y:S01]  /*151b0*/  IMAD R2, RZ, RZ, -UR36 ;  /* 0x80000024ff027e24 */ /* 0x000fe2000f8e02ff */
[----:B------:R-:W-:Y:S01]  /*151c0*/  ISETP.NE.AND P0, PT, R10, 0x3, PT ;  /* 0x000000030a00780c */ /* 0x000fe20003f05270 */
[----:B------:R0:W-:Y:S01]  /*151d0*/  STL [R1], R0 ;  /* 0x0000000001007387 */ /* 0x0001e20000100800 */
[----:B------:R-:W-:Y:S01]  /*151e0*/  LOP3.LUT R16, R16, 0xfffff7ff, RZ, 0xc0, !PT ;  /* 0xfffff7ff10107812 */ /* 0x000fe200078ec0ff */
[----:B------:R-:W-:-:S03]  /*151f0*/  IMAD R19, R19, R2, UR46 ;  /* 0x0000002e13137e24 */ /* 0x000fc6000f8e0202 */
[----:B------:R-:W-:Y:S02]  /*15200*/  LOP3.LUT R16, R16, 0xfffffffe, RZ, 0xc0, !PT ;  /* 0xfffffffe10107812 */ /* 0x000fe400078ec0ff */
[----:B------:R-:W-:-:S03]  /*15210*/  SHF.R.S32.HI R24, RZ, 0x1f, R19 ;  /* 0x0000001fff187819 */ /* 0x000fc60000011413 */
[----:B------:R-:W-:-:S04]  /*15220*/  @P1 LOP3.LUT R16, R16, 0x1, RZ, 0xfc, !PT ;  /* 0x0000000110101812 */ /* 0x000fc800078efcff */
[----:B------:R-:W-:Y:S01]  /*15230*/  @P0 LOP3.LUT R16, R16, 0x800, RZ, 0xfc, !PT ;  /* 0x0000080010100812 */ /* 0x000fe200078efcff */
[----:B0-----:R-:W-:Y:S06]  /*15240*/  @!P0 BRA `(.L_x_2031) ;  /* 0x0000000000048947 */ /* 0x001fec0003800000 */
[----:B------:R-:W-:Y:S01]  /*15250*/  BPT.TRAP 0x1 ;  /* 0x000000040000795c */ /* 0x000fe20000300000 */
.L_x_2031:
[----:B------:R-:W-:Y:S01]  /*15260*/  IMAD R27, R18, 0x8, R17 ;  /* 0x00000008121b7824 */ /* 0x000fe200078e0211 */
[----:B------:R-:W-:Y:S01]  /*15270*/  SHF.L.U32 R0, R23, 0x1f, RZ ;  /* 0x0000001f17007819 */ /* 0x000fe200000006ff */
[----:B------:R-:W-:Y:S03]  /*15280*/  BSSY B0, `(.L_x_2032) ;  /* 0x0000003000007945 */ /* 0x000fe60003800000 */
[----:B------:R-:W0:Y:S02]  /*15290*/  SYNCS.PHASECHK.TRANS64.TRYWAIT P0, [R27+URZ+0x38840], R0 ;  /* 0x038840001b0075a7 */ /* 0x000e24000800017f */
[----:B0-----:R-:W-:Y:S05]  /*152a0*/  @!P0 BRA `(.L_x_2033) ;  /* 0x0000003c003c8947 */ /* 0x001fea0003800000 */
.L_x_2090:
[----:B------:R-:W-:Y:S05]  /*152b0*/  BSYNC B0 ;  /* 0x0000000000007941 */ /* 0x000fea0003800000 */
.L_x_2032:
[----:B------:R-:W0:Y:S01]  /*152c0*/  LDL R2, [R1] ;  /* 0x0000000001027983 */ /* 0x000e220000100800 */
[----:B------:R-:W-:Y:S01]  /*152d0*/  ULDC.64 UR4, c[0x0][0x300] ;  /* 0x0000c00000047ab9 */ /* 0x000fe20000000a00 */
[----:B------:R-:W-:Y:S01]  /*152e0*/  LOP3.LUT P2, RZ, R16, 0x2, RZ, 0xc0, !PT ;  /* 0x0000000210ff7812 */ /* 0x000fe2000784c0ff */
[----:B------:R-:W1:Y:S01]  /*152f0*/  S2R R4, SR_TID.X ;  /* 0x0000000000047919 */ /* 0x000e620000002100 */
[----:B------:R-:W2:Y:S01]  /*15300*/  S2R R7, SR_TID.X ;  /* 0x0000000000077919 */ /* 0x000ea20000002100 */
[----:B-1----:R-:W-:-:S04]  /*15310*/  LOP3.LUT R4, R4, 0x7f, RZ, 0xc0, !PT ;  /* 0x0000007f04047812 */ /* 0x002fc800078ec0ff */
[----:B------:R-:W-:Y:S01]  /*15320*/  SHF.R.U32.HI R4, RZ, 0x3, R4 ;  /* 0x00000003ff047819 */ /* 0x000fe20000011604 */
[----:B--2---:R-:W-:-:S03]  /*15330*/  IMAD.SHL.U32 R7, R7, 0x8, RZ ;  /* 0x0000000807077824 */ /* 0x004fc600078e00ff */
[----:B------:R-:W-:Y:S01]  /*15340*/  IADD3 R25, -R4, UR42, -R25 ;  /* 0x0000002a04197c10 */ /* 0x000fe2000fffe919 */
[----:B------:R-:W-:Y:S01]  /*15350*/  IMAD R4, R18, 0x1000, R32 ;  /* 0x0000100012047824 */ /* 0x000fe200078e0220 */
[----:B------:R-:W-:Y:S02]  /*15360*/  LOP3.LUT R7, R7, 0x38, RZ, 0xc0, !PT ;  /* 0x0000003807077812 */ /* 0x000fe400078ec0ff */
[----:B0-----:R-:W-:-:S05]  /*15370*/  SHF.R.S32.HI R0, RZ, 0x1f, R2 ;  /* 0x0000001fff007819 */ /* 0x001fca0000011402 */
[----:B------:R0:W-:Y:S02]  /*15380*/  STL [R1+0x10], R0 ;  /* 0x0000100001007387 */ /* 0x0001e40000100800 */
[----:B0-----:R-:W-:-:S04]  /*15390*/  IMAD R0, R0, UR4, RZ ;  /* 0x0000000400007c24 */ /* 0x001fc8000f8e02ff */
[C---:B------:R-:W-:Y:S01]  /*153a0*/  IMAD R5, R2.reuse, UR5, R0 ;  /* 0x0000000502057c24 */ /* 0x040fe2000f8e0200 */
[----:B-----5:R-:W-:Y:S01]  /*153b0*/  SHF.R.S32.HI R0, RZ, 0x1f, R35 ;  /* 0x0000001fff007819 */ /* 0x020fe20000011423 */
[----:B------:R-:W-:Y:S01]  /*153c0*/  IMAD.WIDE.U32 R2, R2, UR4, RZ ;  /* 0x0000000402027c25 */ /* 0x000fe2000f8e00ff */
[----:B------:R-:W-:-:S03]  /*153d0*/  ULDC.64 UR4, c[0x0][0x310] ;  /* 0x0000c40000047ab9 */ /* 0x000fc60000000a00 */
[----:B------:R0:W-:Y:S01]  /*153e0*/  STL [R1+0x14], R0 ;  /* 0x0000140001007387 */ /* 0x0001e20000100800 */
[----:B------:R-:W-:Y:S02]  /*153f0*/  IMAD.IADD R3, R3, 0x1, R5 ;  /* 0x0000000103037824 */ /* 0x000fe400078e0205 */
[----:B------:R-:W-:-:S04]  /*15400*/  IMAD.WIDE.U32 R2, R35, UR4, R2 ;  /* 0x0000000423027c25 */ /* 0x000fc8000f8e0002 */
[----:B0-----:R-:W-:-:S04]  /*15410*/  IMAD R0, R0, UR4, RZ ;  /* 0x0000000400007c24 */ /* 0x001fc8000f8e02ff */
        /* <DEDUP_REMOVED lines=10> */
[----:B------:R-:W-:Y:S02]  /*154c0*/  LEA.HI.X R5, R2, UR5, R5, 0x1, P0 ;  /* 0x0000000502057c11 */ /* 0x000fe400080f0c05 */
[----:B------:R-:W-:Y:S01]  /*154d0*/  ISETP.GE.AND P0, PT, R25, 0x1, PT ;  /* 0x000000011900780c */ /* 0x000fe20003f06270 */
[----:B------:R-:W-:-:S12]  /*154e0*/  BRA.DIV UR4, `(.L_x_2034) ;  /* 0x0000003a04c07947 */ /* 0x000fd8000b800000 */
[----:B------:R-:W0:Y:S01]  /*154f0*/  SHFL.IDX PT, R14, R0, RZ, 0x181f ;  /* 0x00181fff000e7589 */ /* 0x000e2200000e0000 */
[----:B------:R-:W-:-:S03]  /*15500*/  @P0 IMAD R6, R4, 0x2, R17 ;  /* 0x0000000204060824 */ /* 0x000fc600078e0211 */
[----:B------:R-:W1:Y:S01]  /*15510*/  SHFL.IDX PT, R2, R5, RZ, 0x181f ;  /* 0x00181fff05027589 */ /* 0x000e6200000e0000 */
[----:B0-----:R-:W-:-:S03]  /*15520*/  @P0 LEA R3, P1, R7, R14, 0x1 ;  /* 0x0000000e07030211 */ /* 0x001fc600078208ff */
[----:B------:R-:W0:Y:S02]  /*15530*/  SHFL.IDX PT, R14, R0, 0x1, 0x181f ;  /* 0x00381f00000e7f89 */ /* 0x000e2400000e0000 */
[----:B-1----:R-:W-:-:S05]  /*15540*/  @P0 IMAD.X R2, RZ, RZ, R2, P1 ;  /* 0x000000ffff020224 */ /* 0x002fca00008e0602 */
[----:B------:R-:W-:-:S04]  /*15550*/  @P0 LOP3.LUT R3, R3, R2, RZ, 0x3c, !PT ;  /* 0x0000000203030212 */ /* 0x000fc800078e3cff */
[----:B------:R-:W-:-:S04]  /*15560*/  @P0 LOP3.LUT R2, R3, R2, RZ, 0x3c, !PT ;  /* 0x0000000203020212 */ /* 0x000fc800078e3cff */
[----:B------:R-:W-:-:S05]  /*15570*/  @P0 LOP3.LUT R3, R3, R2, RZ, 0x3c, !PT ;  /* 0x0000000203030212 */ /* 0x000fca00078e3cff */
[----:B------:R1:W-:Y:S01]  /*15580*/  @P0 LDGSTS.E.BYPASS.LTC128B.128 [R6+0x22400], desc[UR40][R2.64], !P2 ;  /* 0x2240000002060fae */ /* 0x0003e2000d101d68 */
[----:B------:R-:W-:-:S03]  /*15590*/  ISETP.GE.AND P0, PT, R25, 0x11, PT ;  /* 0x000000111900780c */ /* 0x000fc60003f06270 */
[----:B-1----:R-:W1:Y:S10]  /*155a0*/  SHFL.IDX PT, R2, R5, 0x1, 0x181f ;  /* 0x00381f0005027f89 */ /* 0x002e7400000e0000 */
[----:B0-----:R-:W-:Y:S01]  /*155b0*/  @P0 LEA R3, P1, R7, R14, 0x1 ;  /* 0x0000000e07030211 */ /* 0x001fe200078208ff */
[----:B------:R-:W-:Y:S01]  /*155c0*/  @P0 IMAD R6, R4, 0x2, R17 ;  /* 0x0000000204060824 */ /* 0x000fe200078e0211 */
[----:B------:R-:W0:Y:S03]  /*155d0*/  SHFL.IDX PT, R14, R0, 0x2, 0x181f ;  /* 0x00581f00000e7f89 */ /* 0x000e2600000e0000 */
        /* <DEDUP_REMOVED lines=9> */
[----:B------:R-:W0:Y:S04]  /*15670*/  SHFL.IDX PT, R5, R5, 0x3, 0x181f ;  /* 0x00781f0005057f89 */ /* 0x000e2800000e0000 */
[----:B------:R2:W3:Y:S01]  /*15680*/  SHFL.IDX PT, R14, R0, 0x3, 0x181f ;  /* 0x00781f00000e7f89 */ /* 0x0004e200000e0000 */
[----:B-1----:R-:W-:-:S05]  /*15690*/  @P0 IMAD.X R2, RZ, RZ, R2, P1 ;  /* 0x000000ffff020224 */ /* 0x002fca00008e0602 */
[----:B------:R-:W-:-:S04]  /*156a0*/  @P0 LOP3.LUT R3, R3, R2, RZ, 0x3c, !PT ;  /* 0x0000000203030212 */ /* 0x000fc800078e3cff */
[----:B------:R-:W-:-:S04]  /*156b0*/  @P0 LOP3.LUT R2, R3, R2, RZ, 0x3c, !PT ;  /* 0x0000000203020212 */ /* 0x000fc800078e3cff */
[----:B------:R-:W-:-:S05]  /*156c0*/  @P0 LOP3.LUT R3, R3, R2, RZ, 0x3c, !PT ;  /* 0x0000000203030212 */ /* 0x000fca00078e3cff */
[----:B0--3--:R2:W-:Y:S02]  /*156d0*/  @P0 LDGSTS.E.BYPASS.LTC128B.128 [R6+0x23400], desc[UR40][R2.64], !P2 ;  /* 0x2340000002060fae */ /* 0x0095e4000d101d68 */
.L_x_2100:
[----:B------:R-:W-:-:S13]  /*156e0*/  ISETP.GE.AND P0, PT, R25, 0x31, PT ;  /* 0x000000311900780c */ /* 0x000fda0003f06270 */
[----:B--2---:R-:W-:-:S05]  /*156f0*/  @P0 LEA R2, P1, R7, R14, 0x1 ;  /* 0x0000000e07020211 */ /* 0x004fca00078208ff */
        /* <DEDUP_REMOVED lines=8> */
.L_x_2035:
        /* <DEDUP_REMOVED lines=11> */
.L_x_2036:
[----:B------:R1:W-:Y:S02]  /*15830*/  SYNCS.ARRIVE.TRANS64.A1T0 RZ, [R27+URZ+0x38830], RZ ;  /* 0x038830ff1bff79a7 */ /* 0x0003e4000810003f */
[----:B------:R-:W-:Y:S05]  /*15840*/  WARPSYNC.ALL ;  /* 0x0000000000007948 */ /* 0x000fea0003800000 */
[----:B------:R-:W-:Y:S01]  /*15850*/  VIADD R0, R17, 0x20400 ;  /* 0x0002040011007836 */ /* 0x000fe20000000000 */
[----:B------:R-:W-:Y:S01]  /*15860*/  BAR.SYNC.DEFER_BLOCKING 0x8, 0x100 ;  /* 0x0204000000007b1d */ /* 0x000fe20000010000 */
[----:B------:R-:W-:-:S03]  /*15870*/  USHF.R.S32.HI UR50, URZ, 0x1f, UR36 ;  /* 0x0000001f3f327899 */ /* 0x000fc60008011424 */
[----:B------:R-:W-:Y:S02]  /*15880*/  LOP3.LUT P0, RZ, R0, 0x3ff, RZ, 0xc0, !PT ;  /* 0x000003ff00ff7812 */ /* 0x000fe4000780c0ff */
[----:B------:R-:W-:Y:S11]  /*15890*/  BSSY B6, `(.L_x_2037) ;  /* 0x0000012000067945 */ /* 0x000ff60003800000 */
        /* <DEDUP_REMOVED lines=17> */
.L_x_2038:
[----:B------:R-:W-:Y:S05]  /*159b0*/  BSYNC B6 ;  /* 0x0000000000067941 */ /* 0x000fea0003800000 */
.L_x_2037:
[----:B0-----:R-:W0:Y:S01]  /*159c0*/  S2R R2, SR_TID.X ;  /* 0x0000000000027919 */ /* 0x001e220000002100 */
[----:B------:R-:W-:Y:S01]  /*159d0*/  UISETP.NE.AND UP0, UPT, UR49, URZ, UPT ;  /* 0x0000003f3100728c */ /* 0x000fe2000bf05270 */
[----:B------:R-:W-:Y:S01]  /*159e0*/  R2UR UR6, R24 ;  /* 0x00000000180672ca */ /* 0x000fe200000e0000 */
[----:B------:R-:W-:Y:S01]  /*159f0*/  ULDC.64 UR8, c[0x0][0x2d8] ;  /* 0x0000b60000087ab9 */ /* 0x000fe20000000a00 */
[----:B------:R-:W-:Y:S01]  /*15a00*/  R2UR UR7, R19 ;  /* 0x00000000130772ca */ /* 0x000fe200000e0000 */
[----:B------:R-:W2:Y:S01]  /*15a10*/  S2R R7, SR_TID.X ;  /* 0x0000000000077919 */ /* 0x000ea20000002100 */
[----:B------:R-:W-:Y:S02]  /*15a20*/  LOP3.LUT P5, RZ, R16, 0x100000, RZ, 0xc0, !PT ;  /* 0x0010000010ff7812 */ /* 0x000fe400078ac0ff */
[----:B------:R-:W-:-:S04]  /*15a30*/  PLOP3.LUT P0, PT, PT, PT, UP0, 0x80, 0x0 ;  /* 0x000000000000781c */ /* 0x000fc80003f0f008 */
[----:B------:R-:W-:-:S03]  /*15a40*/  @UP0 ULDC UR4, c[0x0][0x44c] ;  /* 0x0001130000040ab9 */ /* 0x000fc60000000800 */
[----:B------:R-:W-:-:S04]  /*15a50*/  UIMAD UR6, UR6, UR8, URZ ;  /* 0x00000008060672a4 */ /* 0x000fc8000f8e023f */
[----:B------:R-:W-:Y:S01]  /*15a60*/  UIMAD UR6, UR7, UR9, UR6 ;  /* 0x00000009070672a4 */ /* 0x000fe2000f8e0206 */
[----:B0-----:R-:W-:-:S04]  /*15a70*/  LOP3.LUT R2, R2, 0x7f, RZ, 0xc0, !PT ;  /* 0x0000007f02027812 */ /* 0x001fc800078ec0ff */
[----:B------:R-:W-:Y:S01]  /*15a80*/  SHF.R.U32.HI R20, RZ, 0x3, R2 ;  /* 0x00000003ff147819 */ /* 0x000fe20000011602 */
[----:B--2---:R-:W-:Y:S01]  /*15a90*/  IMAD.SHL.U32 R7, R7, 0x8, RZ ;  /* 0x0000000807077824 */ /* 0x004fe200078e00ff */
[----:B------:R-:W0:Y:S04]  /*15aa0*/  S2R R2, SR_TID.X ;  /* 0x0000000000027919 */ /* 0x000e280000002100 */
[----:B------:R-:W-:Y:S01]  /*15ab0*/  LOP3.LUT R7, R7, 0x38, RZ, 0xc0, !PT ;  /* 0x0000003807077812 */ /* 0x000fe200078ec0ff */
[----:B0-----:R-:W-:-:S05]  /*15ac0*/  IMAD.SHL.U32 R2, R2, 0x10, RZ ;  /* 0x0000001002027824 */ /* 0x001fca00078e00ff */
[----:B------:R-:W-:Y:S02]  /*15ad0*/  LOP3.LUT R2, R20, 0x70, R2, 0xf8, !PT ;  /* 0x0000007014027812 */ /* 0x000fe400078ef802 */
[----:B------:R-:W0:Y:S03]  /*15ae0*/  S2R R20, SR_TID.X ;  /* 0x0000000000147919 */ /* 0x000e260000002100 */
[----:B------:R-:W-:-:S04]  /*15af0*/  VIADD R34, R2, UR43 ;  /* 0x0000002b02227c36 */ /* 0x000fc80008000000 */
[----:B------:R-:W-:Y:S01]  /*15b00*/  @P0 IMAD.HI.U32 R2, R34, UR4, RZ ;  /* 0x0000000422020c27 */ /* 0x000fe2000f8e00ff */
[----:B------:R-:W-:Y:S01]  /*15b10*/  PLOP3.LUT P0, PT, PT, PT, UP0, 0x80, 0x0 ;  /* 0x000000000000781c */ /* 0x000fe20003f0f008 */
[----:B------:R-:W-:Y:S02]  /*15b20*/  @UP0 ULDC UR4, c[0x0][0x450] ;  /* 0x0001140000040ab9 */ /* 0x000fe40000000800 */
[----:B------:R-:W-:-:S10]  /*15b30*/  IMAD.MOV.U32 R0, RZ, RZ, R34 ;  /* 0x000000ffff007224 */ /* 0x000fd400078e0022 */
[----:B------:R-:W-:Y:S02]  /*15b40*/  @P0 SHF.R.U32.HI R0, RZ, UR4, R2 ;  /* 0x00000004ff000c19 */ /* 0x000fe40008011602 */
[----:B------:R-:W-:Y:S02]  /*15b50*/  R2UR UR4, R19 ;  /* 0x00000000130472ca */ /* 0x000fe400000e0000 */
[----:B0-----:R-:W-:-:S11]  /*15b60*/  LOP3.LUT R20, R20, 0x7f, RZ, 0xc0, !PT ;  /* 0x0000007f14147812 */ /* 0x001fd600078ec0ff */
[----:B------:R-:W-:Y:S01]  /*15b70*/  UIMAD.WIDE.U32 UR4, UR4, UR8, URZ ;  /* 0x00000008040472a5 */ /* 0x000fe2000f8e003f */
[----:B------:R-:W-:Y:S02]  /*15b80*/  SHF.R.U32.HI R8, RZ, 0x3, R20 ;  /* 0x00000003ff087819 */ /* 0x000fe40000011614 */
[----:B------:R-:W-:Y:S01]  /*15b90*/  ULDC.64 UR8, c[0x0][0x2e0] ;  /* 0x0000b80000087ab9 */ /* 0x000fe20000000a00 */
[----:B------:R-:W-:Y:S02]  /*15ba0*/  UIADD3 UR5, UR5, UR6, URZ ;  /* 0x0000000605057290 */ /* 0x000fe4000fffe03f */
[----:B------:R-:W-:Y:S02]  /*15bb0*/  UIMAD UR6, UR50, UR8, URZ ;  /* 0x00000008320672a4 */ /* 0x000fe4000f8e023f */
[----:B------:R-:W-:Y:S02]  /*15bc0*/  UIMAD.WIDE.U32 UR4, UR36, UR8, UR4 ;  /* 0x00000008240472a5 */ /* 0x000fe4000f8e0004 */
[----:B------:R-:W-:-:S04]  /*15bd0*/  UIMAD UR6, UR36, UR9, UR6 ;  /* 0x00000009240672a4 */ /* 0x000fc8000f8e0206 */
[----:B------:R-:W-:Y:S01]  /*15be0*/  IMAD.U32 R4, RZ, RZ, UR4 ;  /* 0x00000004ff047e24 */ /* 0x000fe2000f8e00ff */
[----:B------:R-:W-:Y:S02]  /*15bf0*/  UIADD3 UR6, UR5, UR6, URZ ;  /* 0x0000000605067290 */ /* 0x000fe4000fffe03f */
[----:B------:R-:W-:Y:S02]  /*15c00*/  IMAD.U32 R5, RZ, RZ, UR5 ;  /* 0x00000005ff057e24 */ /* 0x000fe4000f8e00ff */
[----:B------:R-:W-:Y:S01]  /*15c10*/  IMAD.MOV.U32 R2, RZ, RZ, R4 ;  /* 0x000000ffff027224 */ /* 0x000fe200078e0004 */
[----:B------:R-:W-:Y:S01]  /*15c20*/  SHF.R.S32.HI R4, RZ, 0x1f, R0 ;  /* 0x0000001fff047819 */ /* 0x000fe20000011400 */
[----:B------:R-:W-:Y:S01]  /*15c30*/  ULDC.64 UR4, c[0x0][0x2d0] ;  /* 0x0000b40000047ab9 */ /* 0x000fe20000000a00 */
[----:B------:R-:W-:-:S03]  /*15c40*/  IMAD.U32 R3, RZ, RZ, UR6 ;  /* 0x00000006ff037e24 */ /* 0x000fc6000f8e00ff */
[----:B------:R-:W-:Y:S02]  /*15c50*/  IMAD R5, R4, UR4, RZ ;  /* 0x0000000404057c24 */ /* 0x000fe4000f8e02ff */
[----:B------:R-:W-:Y:S01]  /*15c60*/  IMAD.WIDE.U32 R2, R0, UR4, R2 ;  /* 0x0000000400027c25 */ /* 0x000fe2000f8e0002 */
[----:B------:R-:W-:-:S03]  /*15c70*/  ULDC UR4, c[0x0][0x448] ;  /* 0x0001120000047ab9 */ /* 0x000fc60000000800 */
[----:B------:R-:W-:Y:S02]  /*15c80*/  IMAD R4, R0, UR5, R5 ;  /* 0x0000000500047c24 */ /* 0x000fe4000f8e0205 */
[----:B------:R-:W-:Y:S02]  /*15c90*/  IMAD.MOV R0, RZ, RZ, -R0 ;  /* 0x000000ffff007224 */ /* 0x000fe400078e0a00 */
[----:B------:R-:W-:Y:S02]  /*15ca0*/  IMAD.IADD R3, R3, 0x1, R4 ;  /* 0x0000000103037824 */ /* 0x000fe400078e0204 */
[----:B------:R-:W-:Y:S01]  /*15cb0*/  IMAD R0, R0, UR4, R34 ;  /* 0x0000000400007c24 */ /* 0x000fe2000f8e0222 */
[----:B------:R-:W-:-:S03]  /*15cc0*/  ULDC.64 UR4, c[0x0][0x2c8] ;  /* 0x0000b20000047ab9 */ /* 0x000fc60000000a00 */
[----:B------:R-:W-:Y:S01]  /*15cd0*/  IMAD.WIDE.U32 R2, R0, UR4, R2 ;  /* 0x0000000400027c25 */ /* 0x000fe2000f8e0002 */
[----:B------:R-:W-:-:S05]  /*15ce0*/  SHF.R.S32.HI R4, RZ, 0x1f, R0 ;  /* 0x0000001fff047819 */ /* 0x000fca0000011400 */
[----:B------:R-:W-:-:S04]  /*15cf0*/  IMAD R4, R4, UR4, RZ ;  /* 0x0000000404047c24 */ /* 0x000fc8000f8e02ff */
        /* <DEDUP_REMOVED lines=8> */
[----:B------:R-:W-:Y:S01]  /*15d80*/  VIADD R4, R8, UR43 ;  /* 0x0000002b08047c36 */ /* 0x000fe20008000000 */
[----:B------:R-:W-:Y:S02]  /*15d90*/  LOP3.LUT R16, R16, 0xfffffeff, RZ, 0xc0, !PT ;  /* 0xfffffeff10107812 */ /* 0x000fe400078ec0ff */
[----:B------:R-:W2:Y:S01]  /*15da0*/  SHFL.IDX PT, R2, R5, RZ, 0x181f ;  /* 0x00181fff05027589 */ /* 0x000ea200000e0000 */
[C---:B------:R-:W-:Y:S01]  /*15db0*/  VIADD R6, R4.reuse, 0x10 ;  /* 0x0000001004067836 */ /* 0x040fe20000000000 */
[----:B------:R-:W-:Y:S02]  /*15dc0*/  ISETP.GE.AND P1, PT, R4, UR39, PT ;  /* 0x0000002704007c0c */ /* 0x000fe4000bf26270 */
[----:B------:R-:W-:Y:S11]  /*15dd0*/  SHFL.IDX PT, R14, R0, 0x3, 0x181f ;  /* 0x00781f00000e7f89 */ /* 0x000ff600000e0000 */
[----:B------:R-:W-:-:S04]  /*15de0*/  @P1 LOP3.LUT R16, R16, 0x100, RZ, 0xfc, !PT ;  /* 0x0000010010101812 */ /* 0x000fc800078efcff */
[----:B------:R-:W-:Y:S02]  /*15df0*/  LOP3.LUT R16, R16, 0xffffff7f, RZ, 0xc0, !PT ;  /* 0xffffff7f10107812 */ /* 0x000fe400078ec0ff */
[----:B0-----:R-:W-:-:S05]  /*15e00*/  @!P1 LEA R3, P0, R7, R3, 0x1 ;  /* 0x0000000307039211 */ /* 0x001fca00078008ff */
[----:B--2---:R-:W-:-:S05]  /*15e10*/  @!P1 IMAD.X R2, RZ, RZ, R2, P0 ;  /* 0x000000ffff029224 */ /* 0x004fca00000e0602 */
[----:B------:R-:W-:-:S04]  /*15e20*/  @!P1 LOP3.LUT R3, R3, R2, RZ, 0x3c, !PT ;  /* 0x0000000203039212 */ /* 0x000fc800078e3cff */
[----:B------:R-:W-:-:S04]  /*15e30*/  @!P1 LOP3.LUT R2, R3, R2, RZ, 0x3c, !PT ;  /* 0x0000000203029212 */ /* 0x000fc800078e3cff */
[----:B------:R-:W-:-:S05]  /*15e40*/  @!P1 LOP3.LUT R3, R3, R2, RZ, 0x3c, !PT ;  /* 0x0000000203039212 */ /* 0x000fca00078e3cff */
[----:B------:R0:W-:Y:S01]  /*15e50*/  @!P1 LDGSTS.E.BYPASS.LTC128B.128 [R22+0x20400], desc[UR40][R2.64], !P5 ;  /* 0x2040000002169fae */ /* 0x0001e2000e901d68 */
[----:B------:R-:W-:Y:S01]  /*15e60*/  ISETP.GE.AND P1, PT, R6, UR39, PT ;  /* 0x0000002706007c0c */ /* 0x000fe2000bf26270 */
[----:B------:R-:W-:Y:S02]  /*15e70*/  VIADD R6, R4, 0x20 ;  /* 0x0000002004067836 */ /* 0x000fe40000000000 */
[----:B0-----:R-:W0:Y:S10]  /*15e80*/  SHFL.IDX PT, R3, R0, 0x1, 0x181f ;  /* 0x00381f0000037f89 */ /* 0x001e3400000e0000 */
[----:B------:R-:W-:Y:S01]  /*15e90*/  @P1 LOP3.LUT R16, R16, 0x80, RZ, 0xfc, !PT ;  /* 0x0000008010101812 */ /* 0x000fe200078efcff */
[----:B------:R-:W2:Y:S03]  /*15ea0*/  SHFL.IDX PT, R2, R5, 0x1, 0x181f ;  /* 0x00381f0005027f89 */ /* 0x000ea600000e0000 */
[----:B------:R-:W-:-:S02]  /*15eb0*/  LOP3.LUT R16, R16, 0xffffffbf, RZ, 0xc0, !PT ;  /* 0xffffffbf10107812 */ /* 0x000fc400078ec0ff */
[----:B0-----:R-:W-:-:S05]  /*15ec0*/  @!P1 LEA R3, P0, R7, R3, 0x1 ;  /* 0x0000000307039211 */ /* 0x001fca00078008ff */
[----:B--2---:R-:W-:-:S05]  /*15ed0*/  @!P1 IMAD.X R2, RZ, RZ, R2, P0 ;  /* 0x000000ffff029224 */ /* 0x004fca00000e0602 */
[----:B------:R-:W-:-:S04]  /*15ee0*/  @!P1 LOP3.LUT R3, R3, R2, RZ, 0x3c, !PT ;  /* 0x0000000203039212 */ /* 0x000fc800078e3cff */
[----:B------:R-:W-:-:S04]  /*15ef0*/  @!P1 LOP3.LUT R2, R3, R2, RZ, 0x3c, !PT ;  /* 0x0000000203029212 */ /* 0x000fc800078e3cff */
[----:B------:R-:W-:-:S05]  /*15f00*/  @!P1 LOP3.LUT R3, R3, R2, RZ, 0x3c, !PT ;  /* 0x0000000203039212 */ /* 0x000fca00078e3cff */
[----:B------:R0:W-:Y:S01]  /*15f10*/  @!P1 LDGSTS.E.BYPASS.LTC128B.128 [R22+0x20c00], desc[UR40][R2.64], !P5 ;  /* 0x20c0000002169fae */ /* 0x0001e2000e901d68 */
[----:B------:R-:W-:-:S03]  /*15f20*/  ISETP.GE.AND P1, PT, R6, UR39, PT ;  /* 0x0000002706007c0c */ /* 0x000fc6000bf26270 */
[----:B0-----:R-:W0:Y:S10]  /*15f30*/  SHFL.IDX PT, R3, R0, 0x2, 0x181f ;  /* 0x00581f0000037f89 */ /* 0x001e3400000e0000 */
[----:B------:R-:W-:Y:S01]  /*15f40*/  @P1 LOP3.LUT R16, R16, 0x40, RZ, 0xfc, !PT ;  /* 0x0000004010101812 */ /* 0x000fe200078efcff */
[----:B------:R-:W2:Y:S04]  /*15f50*/  SHFL.IDX PT, R2, R5, 0x2, 0x181f ;  /* 0x00581f0005027f89 */ /* 0x000ea800000e0000 */
[----:B------:R-:W3:Y:S01]  /*15f60*/  SHFL.IDX PT, R5, R5, 0x3, 0x181f ;  /* 0x00781f0005057f89 */ /* 0x000ee200000e0000 */
[----:B0-----:R-:W-:-:S05]  /*15f70*/  @!P1 LEA R3, P0, R7, R3, 0x1 ;  /* 0x0000000307039211 */ /* 0x001fca00078008ff */
[----:B--2---:R-:W-:-:S05]  /*15f80*/  @!P1 IMAD.X R2, RZ, RZ, R2, P0 ;  /* 0x000000ffff029224 */ /* 0x004fca00000e0602 */
[----:B------:R-:W-:-:S04]  /*15f90*/  @!P1 LOP3.LUT R3, R3, R2, RZ, 0x3c, !PT ;  /* 0x0000000203039212 */ /* 0x000fc800078e3cff */
[----:B------:R-:W-:-:S04]  /*15fa0*/  @!P1 LOP3.LUT R2, R3, R2, RZ, 0x3c, !PT ;  /* 0x0000000203029212 */ /* 0x000fc800078e3cff */
[----:B------:R-:W-:-:S05]  /*15fb0*/  @!P1 LOP3.LUT R3, R3, R2, RZ, 0x3c, !PT ;  /* 0x0000000203039212 */ /* 0x000fca00078e3cff */
[----:B---3--:R0:W-:Y:S02]  /*15fc0*/  @!P1 LDGSTS.E.BYPASS.LTC128B.128 [R22+0x21400], desc[UR40][R2.64], !P5 ;  /* 0x2140000002169fae */ /* 0x0081e4000e901d68 */
.L_x_2109:
[----:B------:R-:W-:Y:S01]  /*15fd0*/  VIADD R4, R4, 0x30 ;  /* 0x0000003004047836 */ /* 0x000fe20000000000 */
[----:B------:R-:W-:-:S04]  /*15fe0*/  LOP3.LUT R16, R16, 0xffffefff, RZ, 0xc0, !PT ;  /* 0xffffefff10107812 */ /* 0x000fc800078ec0ff */
[----:B------:R-:W-:-:S13]  /*15ff0*/  ISETP.GE.AND P1, PT, R4, UR39, PT ;  /* 0x0000002704007c0c */ /* 0x000fda000bf26270 */
[----:B0-----:R-:W-:Y:S02]  /*16000*/  @!P1 LEA R2, P0, R7, R14, 0x1 ;  /* 0x0000000e07029211 */ /* 0x001fe400078008ff */
[----:B------:R-:W-:-:S03]  /*16010*/  @P1 LOP3.LUT R16, R16, 0x1000, RZ, 0xfc, !PT ;  /* 0x0000100010101812 */ /* 0x000fc600078efcff */
[----:B------:R-:W-:Y:S01]  /*16020*/  @!P1 IMAD.X R3, RZ, RZ, R5, P0 ;  /* 0x000000ffff039224 */ /* 0x000fe200000e0605 */
[----:B------:R-:W-:-:S04]  /*16030*/  PLOP3.LUT P0, PT, PT, PT, PT, 0x80, 0x0 ;  /* 0x000000000000781c */ /* 0x000fc80003f0f070 */
[----:B------:R-:W-:Y:S01]  /*16040*/  @!PT LDS RZ, [RZ] ;  /* 0x00000000fffff984 */ /* 0x000fe20000000800 */
[----:B------:R-:W-:Y:S01]  /*16050*/  @!PT LDS RZ, [RZ] ;  /* 0x00000000fffff984 */ /* 0x000fe20000000800 */
[----:B------:R-:W-:Y:S01]  /*16060*/  @!PT LDS RZ, [RZ] ;  /* 0x00000000fffff984 */ /* 0x000fe20000000800 */
[----:B------:R0:W-:Y:S01]  /*16070*/  @!P1 LDGSTS.E.BYPASS.LTC128B.128 [R22+0x21c00], desc[UR40][R2.64], !P5 ;  /* 0x21c0000002169fae */ /* 0x0001e2000e901d68 */
[----:B------:R-:W-:-:S08]  /*16080*/  NOP ;  /* 0x0000000000007918 */ /* 0x000fd00000000000 */
.L_x_2040:
        /* <DEDUP_REMOVED lines=28> */
.L_x_2042:
[----:B------:R-:W-:Y:S05]  /*16250*/  BSYNC B6 ;  /* 0x0000000000067941 */ /* 0x000fea0003800000 */
.L_x_2041:
[----:B------:R2:W5:Y:S04]  /*16260*/  LDL R21, [R1+0xc] ;  /* 0x00000c0001157983 */ /* 0x0005680000100800 */
[----:B------:R2:W5:Y:S01]  /*16270*/  LDL R20, [R1+0x8] ;  /* 0x0000080001147983 */ /* 0x0005620000100800 */
[----:B------:R-:W-:Y:S01]  /*16280*/  UISETP.NE.AND UP0, UPT, UR49, URZ, UPT ;  /* 0x0000003f3100728c */ /* 0x000fe2000bf05270 */
[----:B------:R-:W-:Y:S01]  /*16290*/  R2UR UR6, R24 ;  /* 0x00000000180672ca */ /* 0x000fe200000e0000 */
[----:B0-----:R-:W-:Y:S01]  /*162a0*/  IMAD.MOV.U32 R2, RZ, RZ, R34 ;  /* 0x000000ffff027224 */ /* 0x001fe200078e0022 */
[----:B------:R-:W-:Y:S01]  /*162b0*/  R2UR UR7, R19 ;  /* 0x00000000130772ca */ /* 0x000fe200000e0000 */
[----:B------:R-:W-:Y:S01]  /*162c0*/  ULDC.64 UR8, c[0x0][0x3d8] ;  /* 0x0000f60000087ab9 */ /* 0x000fe20000000a00 */
[----:B------:R-:W0:Y:S01]  /*162d0*/  S2R R6, SR_TID.X ;  /* 0x0000000000067919 */ /* 0x000e220000002100 */
[----:B------:R-:W-:-:S02]  /*162e0*/  PLOP3.LUT P0, PT, PT, PT, UP0, 0x80, 0x0 ;  /* 0x000000000000781c */ /* 0x000fc40003f0f008 */
[C---:B------:R-:W-:Y:S02]  /*162f0*/  LOP3.LUT P2, RZ, R16.reuse, 0x20000, RZ, 0xc0, !PT ;  /* 0x0002000010ff7812 */ /* 0x040fe4000784c0ff */
[C---:B------:R-:W-:Y:S01]  /*16300*/  LOP3.LUT P3, RZ, R16.reuse, 0x10000, RZ, 0xc0, !PT ;  /* 0x0001000010ff7812 */ /* 0x040fe2000786c0ff */
[----:B------:R-:W-:Y:S01]  /*16310*/  @UP0 ULDC UR4, c[0x0][0x44c] ;  /* 0x0001130000040ab9 */ /* 0x000fe20000000800 */
[C---:B------:R-:W-:Y:S02]  /*16320*/  LOP3.LUT P4, RZ, R16.reuse, 0x8000, RZ, 0xc0, !PT ;  /* 0x0000800010ff7812 */ /* 0x040fe4000788c0ff */
[----:B------:R-:W-:Y:S01]  /*16330*/  UIMAD UR6, UR6, UR8, URZ ;  /* 0x00000008060672a4 */ /* 0x000fe2000f8e023f */
[----:B------:R-:W-:-:S03]  /*16340*/  LOP3.LUT P5, RZ, R16, 0x4000, RZ, 0xc0, !PT ;  /* 0x0000400010ff7812 */ /* 0x000fc600078ac0ff */
[----:B------:R-:W-:Y:S01]  /*16350*/  UIMAD UR6, UR7, UR9, UR6 ;  /* 0x00000009070672a4 */ /* 0x000fe2000f8e0206 */
[----:B------:R-:W-:Y:S01]  /*16360*/  @P0 IMAD.HI.U32 R0, R34, UR4, RZ ;  /* 0x0000000422000c27 */ /* 0x000fe2000f8e00ff */
[----:B------:R-:W-:Y:S01]  /*16370*/  PLOP3.LUT P0, PT, PT, PT, UP0, 0x80, 0x0 ;  /* 0x000000000000781c */ /* 0x000fe20003f0f008 */
[----:B------:R-:W-:Y:S01]  /*16380*/  @UP0 ULDC UR4, c[0x0][0x450] ;  /* 0x0001140000040ab9 */ /* 0x000fe20000000800 */
[----:B------:R-:W-:-:S11]  /*16390*/  ULDC UR7, c[0x0][0x448] ;  /* 0x0001120000077ab9 */ /* 0x000fd60000000800 */
[----:B------:R-:W-:Y:S02]  /*163a0*/  @P0 SHF.R.U32.HI R2, RZ, UR4, R0 ;  /* 0x00000004ff020c19 */ /* 0x000fe40008011600 */
[----:B------:R-:W-:Y:S01]  /*163b0*/  R2UR UR4, R19 ;  /* 0x00000000130472ca */ /* 0x000fe200000e0000 */
[----:B0-----:R-:W-:Y:S02]  /*163c0*/  IMAD.SHL.U32 R6, R6, 0x8, RZ ;  /* 0x0000000806067824 */ /* 0x001fe400078e00ff */
[----:B------:R-:W-:-:S03]  /*163d0*/  IMAD.MOV R3, RZ, RZ, -R2 ;  /* 0x000000ffff037224 */ /* 0x000fc600078e0a02 */
[----:B------:R-:W-:Y:S01]  /*163e0*/  LOP3.LUT R6, R6, 0x38, RZ, 0xc0, !PT ;  /* 0x0000003806067812 */ /* 0x000fe200078ec0ff */
[----:B------:R-:W-:Y:S01]  /*163f0*/  IMAD R0, R3, UR7, R34 ;  /* 0x0000000703007c24 */ /* 0x000fe2000f8e0222 */
[----:B------:R-:W-:-:S05]  /*16400*/  SHF.R.S32.HI R3, RZ, 0x1f, R2 ;  /* 0x0000001fff037819 */ /* 0x000fca0000011402 */
[----:B------:R-:W-:Y:S01]  /*16410*/  UIMAD.WIDE.U32 UR4, UR4, UR8, URZ ;  /* 0x00000008040472a5 */ /* 0x000fe2000f8e003f */
[----:B------:R-:W-:Y:S02]  /*16420*/  SHF.R.S32.HI R4, RZ, 0x1f, R0 ;  /* 0x0000001fff047819 */ /* 0x000fe40000011400 */
[----:B------:R-:W-:Y:S01]  /*16430*/  ULDC.64 UR8, c[0x0][0x3e0] ;  /* 0x0000f80000087ab9 */ /* 0x000fe20000000a00 */
[----:B------:R-:W-:Y:S02]  /*16440*/  UIADD3 UR5, UR5, UR6, URZ ;  /* 0x0000000605057290 */ /* 0x000fe4000fffe03f */
[----:B------:R-:W-:Y:S02]  /*16450*/  UIMAD UR6, UR50, UR8, URZ ;  /* 0x00000008320672a4 */ /* 0x000fe4000f8e023f */
[----:B------:R-:W-:Y:S02]  /*16460*/  UIMAD.WIDE.U32 UR4, UR36, UR8, UR4 ;  /* 0x00000008240472a5 */ /* 0x000fe4000f8e0004 */
[----:B------:R-:W-:-:S03]  /*16470*/  UIMAD UR6, UR36, UR9, UR6 ;  /* 0x00000009240672a4 */ /* 0x000fc6000f8e0206 */
[----:B------:R-:W-:Y:S01]  /*16480*/  ULDC.64 UR8, c[0x0][0x3d0] ;  /* 0x0000f40000087ab9 */ /* 0x000fe20000000a00 */
[----:B------:R-:W-:Y:S01]  /*16490*/  UIADD3 UR5, UR5, UR6, URZ ;  /* 0x0000000605057290 */ /* 0x000fe2000fffe03f */
[----:B------:R-:W-:Y:S02]  /*164a0*/  IMAD R3, R3, UR8, RZ ;  /* 0x0000000803037c24 */ /* 0x000fe4000f8e02ff */
[----:B------:R-:W-:Y:S02]  /*164b0*/  IMAD.U32 R7, RZ, RZ, UR8 ;  /* 0x00000008ff077e24 */ /* 0x000fe4000f8e00ff */
        /* <DEDUP_REMOVED lines=12> */
[----:B--2---:R-:W-:Y:S06]  /*16580*/  BRA.DIV UR4, `(.L_x_2043) ;  /* 0x00000036042c7947 */ /* 0x004fec000b800000 */
[C---:B------:R-:W-:Y:S01]  /*16590*/  LOP3.LUT P1, RZ, R16.reuse, 0x40, RZ, 0xc0, !PT ;  /* 0x0000004010ff7812 */ /* 0x040fe2000782c0ff */
[----:B------:R-:W0:Y:S01]  /*165a0*/  SHFL.IDX PT, R14, R0, RZ, 0x181f ;  /* 0x00181fff000e7589 */ /* 0x000e2200000e0000 */
[C---:B------:R-:W-:Y:S02]  /*165b0*/  LOP3.LUT P6, RZ, R16.reuse, 0x40000, RZ, 0xc0, !PT ;  /* 0x0004000010ff7812 */ /* 0x040fe400078cc0ff */
[----:B------:R-:W-:Y:S01]  /*165c0*/  LOP3.LUT R16, R16, 0xffbfffff, RZ, 0xc0, !PT ;  /* 0xffbfffff10107812 */ /* 0x000fe200078ec0ff */
[----:B------:R-:W2:Y:S04]  /*165d0*/  SHFL.IDX PT, R2, R4, RZ, 0x181f ;  /* 0x00181fff04027589 */ /* 0x000ea800000e0000 */
[----:B------:R-:W-:Y:S04]  /*165e0*/  SHFL.IDX PT, R5, R4, 0x1, 0x181f ;  /* 0x00381f0004057f89 */ /* 0x000fe800000e0000 */
[----:B------:R-:W-:-:S04]  /*165f0*/  @P1 LOP3.LUT R16, R16, 0x400000, RZ, 0xfc, !PT ;  /* 0x0040000010101812 */ /* 0x000fc800078efcff */
[C---:B------:R-:W-:Y:S02]  /*16600*/  LOP3.LUT P1, RZ, R16.reuse, 0x80, RZ, 0xc0, !PT ;  /* 0x0000008010ff7812 */ /* 0x040fe4000782c0ff */
[----:B------:R-:W-:-:S11]  /*16610*/  LOP3.LUT R16, R16, 0xff7fffff, RZ, 0xc0, !PT ;  /* 0xff7fffff10107812 */ /* 0x000fd600078ec0ff */
[----:B------:R-:W-:-:S04]  /*16620*/  @P1 LOP3.LUT R16, R16, 0x800000, RZ, 0xfc, !PT ;  /* 0x0080000010101812 */ /* 0x000fc800078efcff */
[----:B------:R-:W-:-:S13]  /*16630*/  LOP3.LUT P1, RZ, R16, 0x100, RZ, 0xc0, !PT ;  /* 0x0000010010ff7812 */ /* 0x000fda000782c0ff */
[----:B0-----:R-:W-:-:S05]  /*16640*/  @!P1 LEA R14, P0, R6, R14, 0x1 ;  /* 0x0000000e060e9211 */ /* 0x001fca00078008ff */
[----:B--2---:R-:W-:Y:S01]  /*16650*/  @!P1 IMAD.X R3, RZ, RZ, R2, P0 ;  /* 0x000000ffff039224 */ /* 0x004fe200000e0602 */
[----:B------:R-:W-:Y:S01]  /*16660*/  LOP3.LUT P0, RZ, R16, 0x80000, RZ, 0xc0, !PT ;  /* 0x0008000010ff7812 */ /* 0x000fe2000780c0ff */
[----:B------:R-:W-:Y:S02]  /*16670*/  @!P1 IMAD.MOV.U32 R2, RZ, RZ, R14 ;  /* 0x000000ffff029224 */ /* 0x000fe400078e000e */
[----:B------:R-:W0:Y:S10]  /*16680*/  SHFL.IDX PT, R14, R0, 0x1, 0x181f ;  /* 0x00381f00000e7f89 */ /* 0x000e3400000e0000 */
        /* <DEDUP_REMOVED lines=11> */
[----:B0-----:R-:W-:-:S05]  /*16740*/  @!P1 LEA R14, P0, R6, R14, 0x1 ;  /* 0x0000000e060e9211 */ /* 0x001fca00078008ff */
[----:B------:R-:W-:Y:S01]  /*16750*/  @!P1 IMAD.X R5, RZ, RZ, R5, P0 ;  /* 0x000000ffff059224 */ /* 0x000fe200000e0605 */
[----:B------:R-:W-:Y:S01]  /*16760*/  LOP3.LUT P0, RZ, R16, 0x80000, RZ, 0xc0, !PT ;  /* 0x0008000010ff7812 */ /* 0x000fe2000780c0ff */
[----:B--2---:R-:W-:Y:S02]  /*16770*/  @!P1 IMAD.MOV.U32 R2, RZ, RZ, R14 ;  /* 0x000000ffff029224 */ /* 0x004fe400078e000e */
[----:B------:R-:W-:Y:S01]  /*16780*/  @!P1 IMAD.MOV.U32 R3, RZ, RZ, R5 ;  /* 0x000000ffff039224 */ /* 0x000fe200078e0005 */
[----:B------:R-:W0:Y:S04]  /*16790*/  SHFL.IDX PT, R14, R0, 0x2, 0x181f ;  /* 0x00581f00000e7f89 */ /* 0x000e2800000e0000 */
[----:B------:R-:W2:Y:S04]  /*167a0*/  SHFL.IDX PT, R5, R4, 0x2, 0x181f ;  /* 0x00581f0004057f89 */ /* 0x000ea800000e0000 */
[----:B------:R-:W3:Y:S04]  /*167b0*/  SHFL.IDX PT, R4, R4, 0x3, 0x181f ;  /* 0x00781f0004047f89 */ /* 0x000ee800000e0000 */
        /* <DEDUP_REMOVED lines=12> */
[----:B--2---:R-:W-:Y:S01]  /*16880*/  @!P1 IMAD.X R5, RZ, RZ, R5, P0 ;  /* 0x000000ffff059224 */ /* 0x004fe200000e0605 */
[----:B------:R-:W-:Y:S01]  /*16890*/  LOP3.LUT P0, RZ, R16, 0x80000, RZ, 0xc0, !PT ;  /* 0x0008000010ff7812 */ /* 0x000fe2000780c0ff */
[----:B----4-:R-:W-:Y:S02]  /*168a0*/  @!P1 IMAD.MOV.U32 R2, RZ, RZ, R14 ;  /* 0x000000ffff029224 */ /* 0x010fe400078e000e */
[----:B------:R-:W-:Y:S01]  /*168b0*/  @!P1 IMAD.MOV.U32 R3, RZ, RZ, R5 ;  /* 0x000000ffff039224 */ /* 0x000fe200078e0005 */
[----:B------:R2:W4:Y:S09]  /*168c0*/  SHFL.IDX PT, R14, R0, 0x3, 0x181f ;  /* 0x00781f00000e7f89 */ /* 0x00053200000e0000 */
        /* <DEDUP_REMOVED lines=9> */
[----:B---34-:R2:W-:Y:S02]  /*16960*/  @!P1 LDGSTS.E.BYPASS.LTC128B.128 [R22+0x35400], desc[UR40][R2.64+0x380], P0 ;  /* 0x3540038002169fae */ /* 0x0185e40008101d68 */
.L_x_2119:
[C---:B------:R-:W-:Y:S02]  /*16970*/  LOP3.LUT P1, RZ, R16.reuse, 0x1000, RZ, 0xc0, !PT ;  /* 0x0000100010ff7812 */ /* 0x040fe4000782c0ff */
[----:B------:R-:W-:-:S11]  /*16980*/  LOP3.LUT P6, RZ, R16, 0x40000, RZ, 0xc0, !PT ;  /* 0x0004000010ff7812 */ /* 0x000fd600078cc0ff */
[----:B0-2---:R-:W-:-:S05]  /*16990*/  @!P1 LEA R2, P0, R6, R14, 0x1 ;  /* 0x0000000e06029211 */ /* 0x005fca00078008ff */
        /* <DEDUP_REMOVED lines=15> */
[----:B------:R-:W-:Y:S01]  /*16a90*/  PLOP3.LUT P0, PT, PT, PT, PT, 0x80, 0x0 ;  /* 0x000000000000781c */ /* 0x000fe20003f0f070 */
[----:B------:R-:W-:-:S12]  /*16aa0*/  NOP ;  /* 0x0000000000007918 */ /* 0x000fd80000000000 */
.L_x_2044:
        /* <DEDUP_REMOVED lines=18> */
.L_x_2120:
[----:B------:R-:W-:Y:S05]  /*16bd0*/  BSYNC B0 ;  /* 0x0000000000007941 */ /* 0x000fea0003800000 */
.L_x_2045:
[----:B------:R-:W-:-:S04]  /*16be0*/  LOP3.LUT R2, R37, 0x2, RZ, 0xfc, !PT ;  /* 0x0000000225027812 */ /* 0x000fc800078efcff */
[----:B------:R-:W-:-:S13]  /*16bf0*/  ISETP.NE.AND P0, PT, R2, 0x3, PT ;  /* 0x000000030200780c */ /* 0x000fda0003f05270 */
[----:B------:R-:W-:Y:S05]  /*16c00*/  @!P0 BRA `(.L_x_2047) ;  /* 0x0000000000048947 */ /* 0x000fea0003800000 */
[----:B------:R-:W-:Y:S01]  /*16c10*/  BPT.TRAP 0x1 ;  /* 0x000000040000795c */ /* 0x000fe20000300000 */
.L_x_2047:
[----:B0-----:R-:W-:Y:S01]  /*16c20*/  SHF.L.U32 R0, R23, 0x1f, RZ ;  /* 0x0000001f17007819 */ /* 0x001fe200000006ff */
[----:B------:R-:W-:Y:S03]  /*16c30*/  BSSY B0, `(.L_x_2048) ;  /* 0x0000003000007945 */ /* 0x000fe60003800000 */
[----:B------:R-:W0:Y:S02]  /*16c40*/  SYNCS.PHASECHK.TRANS64.TRYWAIT P0, [R27+URZ+0x38860], R0 ;  /* 0x038860001b0075a7 */ /* 0x000e24000800017f */
[----:B0-----:R-:W-:Y:S05]  /*16c50*/  @!P0 BRA `(.L_x_2049) ;  /* 0x0000003400688947 */ /* 0x001fea0003800000 */
.L_x_2121:
[----:B------:R-:W-:Y:S05]  /*16c60*/  BSYNC B0 ;  /* 0x0000000000007941 */ /* 0x000fea0003800000 */
.L_x_2048:
[----:B------:R-:W0:Y:S01]  /*16c70*/  LDL.LU R3, [R1+0x10] ;  /* 0x0000100001037983 */ /* 0x000e220000300800 */
[----:B------:R-:W-:-:S03]  /*16c80*/  ULDC.64 UR4, c[0x0][0x328] ;  /* 0x0000ca0000047ab9 */ /* 0x000fc60000000a00 */
[----:B------:R-:W2:Y:S04]  /*16c90*/  LDL.LU R2, [R1] ;  /* 0x0000000001027983 */ /* 0x000ea80000300800 */
[----:B------:R-:W3:Y:S01]  /*16ca0*/  LDL.LU R4, [R1+0x14] ;  /* 0x0000140001047983 */ /* 0x000ee20000300800 */
[----:B------:R-:W-:Y:S01]  /*16cb0*/  LOP3.LUT R16, R16, 0xffffff7f, RZ, 0xc0, !PT ;  /* 0xffffff7f10107812 */ /* 0x000fe200078ec0ff */
[----:B0-----:R-:W-:-:S04]  /*16cc0*/  IMAD R0, R3, UR4, RZ ;  /* 0x0000000403007c24 */ /* 0x001fc8000f8e02ff */
[C---:B--2---:R-:W-:Y:S02]  /*16cd0*/  IMAD R5, R2.reuse, UR5, R0 ;  /* 0x0000000502057c24 */ /* 0x044fe4000f8e0200 */
[----:B------:R-:W-:Y:S01]  /*16ce0*/  IMAD.WIDE.U32 R2, R2, UR4, RZ ;  /* 0x0000000402027c25 */ /* 0x000fe2000f8e00ff */
[----:B------:R-:W-:-:S03]  /*16cf0*/  ULDC.64 UR4, c[0x0][0x338] ;  /* 0x0000ce0000047ab9 */ /* 0x000fc60000000a00 */
[----:B------:R-:W-:Y:S02]  /*16d00*/  IMAD.IADD R3, R3, 0x1, R5 ;  /* 0x0000000103037824 */ /* 0x000fe400078e0205 */
[----:B---3--:R-:W-:Y:S01]  /*16d10*/  IMAD R0, R4, UR4, RZ ;  /* 0x0000000404007c24 */ /* 0x008fe2000f8e02ff */
[----:B------:R-:W-:Y:S01]  /*16d20*/  PRMT R4, R33, 0x8880, RZ ;  /* 0x0000888021047816 */ /* 0x000fe200000000ff */
        /* <DEDUP_REMOVED lines=12> */
[----:B------:R-:W-:Y:S02]  /*16df0*/  LEA.HI.X R7, R2, UR5, R7, 0x1, P0 ;  /* 0x0000000502077c11 */ /* 0x000fe400080f0c07 */
[----:B------:R-:W-:-:S13]  /*16e00*/  ISETP.GT.AND P0, PT, R4, -0x1, PT ;  /* 0xffffffff0400780c */ /* 0x000fda0003f04270 */
[----:B------:R-:W-:Y:S01]  /*16e10*/  @P0 LOP3.LUT R16, R16, 0x80, RZ, 0xfc, !PT ;  /* 0x0000008010100812 */ /* 0x000fe200078efcff */
[----:B------:R-:W-:Y:S06]  /*16e20*/  BRA.DIV UR4, `(.L_x_2050) ;  /* 0x0000003604087947 */ /* 0x000fec000b800000 */
[----:B------:R-:W0:Y:S01]  /*16e30*/  S2R R2, SR_TID.X ;  /* 0x0000000000027919 */ /* 0x000e220000002100 */
[----:B------:R-:W-:Y:S01]  /*16e40*/  LOP3.LUT P1, RZ, R33, 0x1, RZ, 0xc0, !PT ;  /* 0x0000000121ff7812 */ /* 0x000fe2000782c0ff */
        /* <DEDUP_REMOVED lines=79> */
.L_x_2131:
        /* <DEDUP_REMOVED lines=25> */
.L_x_2051:
        /* <DEDUP_REMOVED lines=11> */
.L_x_2052:
[----:B------:R-:W-:Y:S01]  /*17580*/  UIADD3 UR4, UR44, -0x2, URZ ;  /* 0xfffffffe2c047890 */ /* 0x000fe2000fffe03f */
[----:B------:R0:W-:Y:S03]  /*17590*/  SYNCS.ARRIVE.TRANS64.A1T0 RZ, [R27+URZ+0x38850], RZ ;  /* 0x038850ff1bff79a7 */ /* 0x0001e6000810003f */
[----:B------:R-:W-:-:S06]  /*175a0*/  UISETP.GE.AND UP0, UPT, UR4, UR45, UPT ;  /* 0x0000002d0400728c */ /* 0x000fcc000bf06270 */
[----:B------:R-:W-:-:S13]  /*175b0*/  PLOP3.LUT P0, PT, PT, PT, UP0, 0x40, 0x0 ;  /* 0x000000000000781c */ /* 0x000fda0003f0e808 */
[----:B0-----:R-:W-:Y:S05]  /*175c0*/  @P0 BRA `(.L_x_2053) ;  /* 0x0000000c00b80947 */ /* 0x001fea0003800000 */
[----:B------:R-:W-:Y:S01]  /*175d0*/  BSSY B0, `(.L_x_2053) ;  /* 0x00000ed000007945 */ /* 0x000fe20003800000 */
[----:B------:R-:W-:-:S07]  /*175e0*/  IMAD.U32 R9, RZ, RZ, UR4 ;  /* 0x00000004ff097e24 */ /* 0x000fce000f8e00ff */
.L_x_2066:
[----:B0-----:R-:W0:Y:S01]  /*175f0*/  S2R R2, SR_TID.X ;  /* 0x0000000000027919 */ /* 0x001e220000002100 */
[----:B--2---:R-:W2:Y:S01]  /*17600*/  LDC R3, c[0x0][0x430] ;  /* 0x00010c00ff037b82 */ /* 0x004ea20000000800 */
[----:B------:R-:W-:Y:S02]  /*17610*/  IMAD R8, R9, 0x40, R31 ;  /* 0x0000004009087824 */ /* 0x000fe400078e021f */
[----:B------:R-:W-:Y:S01]  /*17620*/  VIADD R18, R18, 0x1 ;  /* 0x0000000112127836 */ /* 0x000fe20000000000 */
[----:B--2---:R-:W-:Y:S02]  /*17630*/  ISETP.NE.AND P0, PT, R3, 0x1, PT ;  /* 0x000000010300780c */ /* 0x004fe40003f05270 */
[----:B0-----:R-:W-:-:S04]  /*17640*/  LOP3.LUT R2, R2, 0x7f, RZ, 0xc0, !PT ;  /* 0x0000007f02027812 */ /* 0x001fc800078ec0ff */
[----:B------:R-:W-:Y:S02]  /*17650*/  SHF.R.U32.HI R4, RZ, 0x3, R2 ;  /* 0x00000003ff047819 */ /* 0x000fe40000011602 */
[----:B------:R-:W0:Y:S05]  /*17660*/  S2R R2, SR_TID.X ;  /* 0x0000000000027919 */ /* 0x000e2a0000002100 */
[----:B------:R-:W2:Y:S08]  /*17670*/  @P0 LDC R3, c[0x0][0x434] ;  /* 0x00010d00ff030b82 */ /* 0x000eb00000000800 */
[----:B------:R-:W3:Y:S01]  /*17680*/  @P0 LDC R7, c[0x0][0x438] ;  /* 0x00010e00ff070b82 */ /* 0x000ee20000000800 */
[----:B0-----:R-:W-:-:S05]  /*17690*/  IMAD.SHL.U32 R2, R2, 0x10, RZ ;  /* 0x0000001002027824 */ /* 0x001fca00078e00ff */
[----:B------:R-:W-:-:S04]  /*176a0*/  LOP3.LUT R2, R4, 0x70, R2, 0xf8, !PT ;  /* 0x0000007004027812 */ /* 0x000fc800078ef802 */
[C---:B------:R-:W-:Y:S01]  /*176b0*/  ISETP.GT.U32.AND P1, PT, R2.reuse, 0x3f, PT ;  /* 0x0000003f0200780c */ /* 0x040fe20003f24070 */
[----:B------:R-:W-:-:S04]  /*176c0*/  IMAD.IADD R8, R2, 0x1, R8 ;  /* 0x0000000102087824 */ /* 0x000fc800078e0208 */
[----:B--2---:R-:W-:-:S04]  /*176d0*/  @P0 IMAD.HI.U32 R2, R8, R3, RZ ;  /* 0x0000000308020227 */ /* 0x004fc800078e00ff */
[----:B------:R-:W-:Y:S01]  /*176e0*/  IMAD.MOV.U32 R10, RZ, RZ, R8 ;  /* 0x000000ffff0a7224 */ /* 0x000fe200078e0008 */
[----:B---3--:R-:W-:-:S03]  /*176f0*/  @P0 SHF.R.U32.HI R10, RZ, R7, R2 ;  /* 0x00000007ff0a0219 */ /* 0x008fc60000011602 */
[----:B------:R-:W0:Y:S01]  /*17700*/  @!P1 LDC.64 R4, c[0x0][0x428] ;  /* 0x00010a00ff049b82 */ /* 0x000e220000000a00 */
[----:B------:R-:W-:-:S07]  /*17710*/  @!P1 SHF.R.S32.HI R3, RZ, 0x1f, R10 ;  /* 0x0000001fff039819 */ /* 0x000fce000001140a */
[----:B------:R-:W2:Y:S01]  /*17720*/  @!P1 LDC.64 R6, c[0x0][0x418] ;  /* 0x00010600ff069b82 */ /* 0x000ea20000000a00 */
[----:B0-----:R-:W-:-:S04]  /*17730*/  @!P1 IMAD R2, R30, R4, RZ ;  /* 0x000000041e029224 */ /* 0x001fc800078e02ff */
[----:B------:R-:W-:Y:S02]  /*17740*/  @!P1 IMAD R5, R26, R5, R2 ;  /* 0x000000051a059224 */ /* 0x000fe400078e0202 */
[----:B------:R-:W-:-:S04]  /*17750*/  @!P1 IMAD.MOV.U32 R2, RZ, RZ, R10 ;  /* 0x000000ffff029224 */ /* 0x000fc800078e000a */
[----:B------:R-:W-:-:S04]  /*17760*/  @!P1 IMAD.WIDE.U32 R2, R26, R4, R2 ;  /* 0x000000041a029225 */ /* 0x000fc800078e0002 */
[----:B------:R-:W-:Y:S01]  /*17770*/  @!P1 IMAD.IADD R5, R5, 0x1, R3 ;  /* 0x0000000105059824 */ /* 0x000fe200078e0203 */
[C---:B--2---:R-:W-:Y:S01]  /*17780*/  @!P1 LEA R6, P0, R2.reuse, R6, 0x2 ;  /* 0x0000000602069211 */ /* 0x044fe200078010ff */
[----:B------:R-:W-:Y:S01]  /*17790*/  IMAD.MOV.U32 R4, RZ, RZ, RZ ;  /* 0x000000ffff047224 */ /* 0x000fe200078e00ff */
[----:B------:R-:W-:Y:S02]  /*177a0*/  LOP3.LUT R11, R37, 0x2, RZ, 0xfc, !PT ;  /* 0x00000002250b7812 */ /* 0x000fe400078efcff */
[----:B------:R-:W-:Y:S02]  /*177b0*/  @!P1 LEA.HI.X R7, R2, R7, R5, 0x2, P0 ;  /* 0x0000000702079211 */ /* 0x000fe400000f1405 */
[----:B------:R-:W-:-:S03]  /*177c0*/  ISETP.NE.AND P0, PT, R18, 0x2, PT ;  /* 0x000000021200780c */ /* 0x000fc60003f05270 */
[----:B------:R0:W5:Y:S01]  /*177d0*/  @!P1 LDG.E R4, desc[UR40][R6.64] ;  /* 0x0000002806049981 */ /* 0x000162000c1e1900 */
[----:B------:R-:W-:Y:S02]  /*177e0*/  ISETP.NE.AND P1, PT, R11, 0x3, PT ;  /* 0x000000030b00780c */ /* 0x000fe40003f25270 */
[----:B------:R-:W-:Y:S01]  /*177f0*/  SEL R2, RZ, 0x1, P0 ;  /* 0x00000001ff027807 */ /* 0x000fe20000000000 */
[----:B------:R-:W-:Y:S01]  /*17800*/  IMAD.MOV R5, RZ, RZ, -R10 ;  /* 0x000000ffff057224 */ /* 0x000fe200078e0a0a */
[----:B------:R-:W-:Y:S05]  /*17810*/  YIELD ;  /* 0x0000000000007946 */ /* 0x000fea0003800000 */
[----:B------:R-:W-:Y:S01]  /*17820*/  LOP3.LUT R23, R23, R2, RZ, 0x3c, !PT ;  /* 0x0000000217177212 */ /* 0x000fe200078e3cff */
[----:B------:R-:W-:Y:S01]  /*17830*/  ULDC UR4, c[0x0][0x430] ;  /* 0x00010c0000047ab9 */ /* 0x000fe20000000800 */
[----:B------:R-:W-:Y:S01]  /*17840*/  IMAD.MOV.U32 R2, RZ, RZ, R9 ;  /* 0x000000ffff027224 */ /* 0x000fe200078e0009 */
[----:B------:R-:W-:Y:S01]  /*17850*/  SEL R18, R18, RZ, P0 ;  /* 0x000000ff12127207 */ /* 0x000fe20000000000 */
[----:B------:R-:W-:-:S02]  /*17860*/  IMAD R5, R5, UR4, R8 ;  /* 0x0000000405057c24 */ /* 0x000fc4000f8e0208 */
[----:B------:R-:W-:Y:S01]  /*17870*/  VIADD R9, R9, 0xffffffff ;  /* 0xffffffff09097836 */ /* 0x000fe20000000000 */
[----:B------:R-:W-:Y:S01]  /*17880*/  ISETP.GT.AND P3, PT, R2, UR45, PT ;  /* 0x0000002d02007c0c */ /* 0x000fe2000bf64270 */
[----:B0-----:R-:W-:-:S12]  /*17890*/  @!P1 BRA `(.L_x_2054) ;  /* 0x0000000000049947 */ /* 0x001fd80003800000 */
[----:B------:R-:W-:Y:S01]  /*178a0*/  BPT.TRAP 0x1 ;  /* 0x000000040000795c */ /* 0x000fe20000300000 */
.L_x_2054:
[----:B------:R-:W-:Y:S01]  /*178b0*/  IMAD R8, R18, 0x8, R17 ;  /* 0x0000000812087824 */ /* 0x000fe200078e0211 */
[----:B------:R-:W-:Y:S01]  /*178c0*/  SHF.L.U32 R20, R23, 0x1f, RZ ;  /* 0x0000001f17147819 */ /* 0x000fe200000006ff */
[----:B------:R-:W-:Y:S01]  /*178d0*/  BSSY B1, `(.L_x_2055) ;  /* 0x0000004000017945 */ /* 0x000fe20003800000 */
[----:B------:R-:W-:Y:S02]  /*178e0*/  SHF.R.S32.HI R7, RZ, 0x1f, R5 ;  /* 0x0000001fff077819 */ /* 0x000fe40000011405 */
[----:B------:R-:W0:Y:S02]  /*178f0*/  SYNCS.PHASECHK.TRANS64.TRYWAIT P0, [R8+URZ+0x38840], R20 ;  /* 0x03884014080075a7 */ /* 0x000e24000800017f */
[----:B0-----:R-:W-:Y:S05]  /*17900*/  @!P0 BRA `(.L_x_2056) ;  /* 0x0000003000588947 */ /* 0x001fea0003800000 */
.L_x_2132:
[----:B------:R-:W-:Y:S05]  /*17910*/  BSYNC B1 ;  /* 0x0000000000017941 */ /* 0x000fea0003800000 */
.L_x_2055:
        /* <DEDUP_REMOVED lines=20> */
[----:B-1----:R-:W-:Y:S01]  /*17a60*/  LEA.HI.X R27, R2, UR5, R6, 0x1, P0 ;  /* 0x00000005021b7c11 */ /* 0x002fe200080f0c06 */
        /* <DEDUP_REMOVED lines=21> */
.L_x_2142:
        /* <DEDUP_REMOVED lines=8> */
.L_x_2058:
        /* <DEDUP_REMOVED lines=11> */
.L_x_2059:
[----:B------:R2:W-:Y:S01]  /*17cf0*/  SYNCS.ARRIVE.TRANS64.A1T0 RZ, [R8+URZ+0x38830], RZ ;  /* 0x038830ff08ff79a7 */ /* 0x0005e2000810003f */
[----:B------:R-:W-:Y:S05]  /*17d00*/  @!P2 BRA `(.L_x_2060) ;  /* 0x000000000004a947 */ /* 0x000fea0003800000 */
[----:B------:R-:W-:Y:S01]  /*17d10*/  BPT.TRAP 0x1 ;  /* 0x000000040000795c */ /* 0x000fe20000300000 */
.L_x_2060:
[----:B------:R-:W3:Y:S01]  /*17d20*/  SYNCS.PHASECHK.TRANS64.TRYWAIT P0, [R8+URZ+0x38860], R20 ;  /* 0x03886014080075a7 */ /* 0x000ee2000800017f */
[----:B------:R-:W-:Y:S04]  /*17d30*/  BSSY B1, `(.L_x_2061) ;  /* 0x0000002000017945 */ /* 0x000fe80003800000 */
[----:B---3--:R-:W-:Y:S05]  /*17d40*/  @!P0 BRA `(.L_x_2062) ;  /* 0x0000003000788947 */ /* 0x008fea0003800000 */
.L_x_2143:
[----:B------:R-:W-:Y:S05]  /*17d50*/  BSYNC B1 ;  /* 0x0000000000017941 */ /* 0x000fea0003800000 */
.L_x_2061:
[----:B------:R-:W-:Y:S01]  /*17d60*/  ULDC.64 UR4, c[0x0][0x328] ;  /* 0x0000ca0000047ab9 */ /* 0x000fe20000000a00 */
[C---:B------:R-:W-:Y:S01]  /*17d70*/  LOP3.LUT P5, RZ, R16.reuse, 0x8, RZ, 0xc0, !PT ;  /* 0x0000000810ff7812 */ /* 0x040fe200078ac0ff */
[----:B------:R-:W-:Y:S01]  /*17d80*/  IMAD R2, R7, UR4, RZ ;  /* 0x0000000407027c24 */ /* 0x000fe2000f8e02ff */
[----:B------:R-:W-:Y:S01]  /*17d90*/  LOP3.LUT P4, RZ, R16, 0x4, RZ, 0xc0, !PT ;  /* 0x0000000410ff7812 */ /* 0x000fe2000788c0ff */
[----:B-1----:R-:W-:Y:S02]  /*17da0*/  IMAD R21, R18, 0x7000, R6 ;  /* 0x0000700012157824 */ /* 0x002fe400078e0206 */
        /* <DEDUP_REMOVED lines=16> */
[----:B0--3--:R-:W-:Y:S01]  /*17eb0*/  LEA.HI.X R20, R2, UR5, R3, 0x1, P0 ;  /* 0x0000000502147c11 */ /* 0x009fe200080f0c03 */
[----:B------:R-:W-:Y:S08]  /*17ec0*/  BRA.DIV UR4, `(.L_x_2063) ;  /* 0x00000032042c7947 */ /* 0x000ff0000b800000 */
[----:B------:R-:W0:Y:S01]  /*17ed0*/  SHFL.IDX PT, R14, R10, RZ, 0x181f ;  /* 0x00181fff0a0e7589 */ /* 0x000e2200000e0000 */
[C---:B------:R-:W-:Y:S01]  /*17ee0*/  LOP3.LUT P1, RZ, R16.reuse, 0x400, RZ, 0xc0, !PT ;  /* 0x0000040010ff7812 */ /* 0x040fe2000782c0ff */
[----:B------:R-:W-:Y:S01]  /*17ef0*/  IMAD R21, R21, 0x2, R17 ;  /* 0x0000000215157824 */ /* 0x000fe200078e0211 */
[C---:B------:R-:W-:Y:S01]  /*17f00*/  LOP3.LUT P2, RZ, R16.reuse, 0x200, RZ, 0xc0, !PT ;  /* 0x0000020010ff7812 */ /* 0x040fe2000784c0ff */
[----:B------:R-:W1:Y:S01]  /*17f10*/  SHFL.IDX PT, R3, R20, RZ, 0x181f ;  /* 0x00181fff14037589 */ /* 0x000e6200000e0000 */
[----:B------:R-:W-:-:S03]  /*17f20*/  LOP3.LUT R16, R16, 0xffbfffff, RZ, 0xc0, !PT ;  /* 0xffbfffff10107812 */ /* 0x000fc600078ec0ff */
[----:B------:R-:W3:Y:S01]  /*17f30*/  SHFL.IDX PT, R2, R10, 0x1, 0x181f ;  /* 0x00381f000a027f89 */ /* 0x000ee200000e0000 */
[----:B------:R-:W-:-:S04]  /*17f40*/  @P3 LOP3.LUT R16, R16, 0x400000, RZ, 0xfc, !PT ;  /* 0x0040000010103812 */ /* 0x000fc800078efcff */
[C---:B------:R-:W-:Y:S02]  /*17f50*/  LOP3.LUT P3, RZ, R16.reuse, 0x20, RZ, 0xc0, !PT ;  /* 0x0000002010ff7812 */ /* 0x040fe4000786c0ff */
[C---:B------:R-:W-:Y:S02]  /*17f60*/  LOP3.LUT P6, RZ, R16.reuse, 0x10, RZ, 0xc0, !PT ;  /* 0x0000001010ff7812 */ /* 0x040fe400078cc0ff */
[----:B------:R-:W-:Y:S02]  /*17f70*/  LOP3.LUT R16, R16, 0xfeffffff, RZ, 0xc0, !PT ;  /* 0xfeffffff10107812 */ /* 0x000fe400078ec0ff */
[----:B0-----:R-:W-:-:S07]  /*17f80*/  IADD3 R4, P0, R14, R0, RZ ;  /* 0x000000000e047210 */ /* 0x001fce0007f1e0ff */
[----:B------:R-:W-:Y:S01]  /*17f90*/  @P3 LOP3.LUT R16, R16, 0x1000000, RZ, 0xfc, !PT ;  /* 0x0100000010103812 */ /* 0x000fe200078efcff */
[----:B------:R-:W-:Y:S01]  /*17fa0*/  SHFL.IDX PT, R14, R10, 0x3, 0x181f ;  /* 0x00781f000a0e7f89 */ /* 0x000fe200000e0000 */
[----:B-1----:R-:W-:-:S03]  /*17fb0*/  IMAD.X R5, RZ, RZ, R3, P0 ;  /* 0x000000ffff057224 */ /* 0x002fc600000e0603 */
[----:B------:R-:W0:Y:S01]  /*17fc0*/  SHFL.IDX PT, R3, R20, 0x1, 0x181f ;  /* 0x00381f0014037f89 */ /* 0x000e2200000e0000 */
[----:B---3--:R-:W-:-:S03]  /*17fd0*/  IADD3 R6, P0, R2, R0, RZ ;  /* 0x0000000002067210 */ /* 0x008fc60007f1e0ff */
[----:B------:R-:W1:Y:S04]  /*17fe0*/  SHFL.IDX PT, R2, R10, 0x2, 0x181f ;  /* 0x00581f000a027f89 */ /* 0x000e6800000e0000 */
[----:B------:R3:W-:Y:S01]  /*17ff0*/  LDGSTS.E.BYPASS.LTC128B.128 [R21+0x400], desc[UR40][R4.64], !P1 ;  /* 0x0040000004157fae */ /* 0x0007e2000c901d68 */
[----:B------:R-:W-:-:S03]  /*18000*/  ISETP.NE.U32.AND P1, PT, R28, RZ, PT ;  /* 0x000000ff1c00720c */ /* 0x000fc60003f25070 */
[----:B------:R3:W-:Y:S04]  /*18010*/  LDGSTS.E.BYPASS.LTC128B.128 [R21+0x2400], desc[UR40][R4.64+0x80], !P2 ;  /* 0x0240008004157fae */ /* 0x0007e8000d101d68 */
[----:B------:R3:W-:Y:S01]  /*18020*/  LDGSTS.E.BYPASS.LTC128B.128 [R21+0x4400], desc[UR40][R4.64+0x100], !P3 ;  /* 0x0440010004157fae */ /* 0x0007e2000d901d68 */
[----:B------:R-:W-:-:S03]  /*18030*/  LOP3.LUT P3, RZ, R16, 0x400, RZ, 0xc0, !PT ;  /* 0x0000040010ff7812 */ /* 0x000fc6000786c0ff */
[----:B------:R3:W-:Y:S01]  /*18040*/  LDGSTS.E.BYPASS.LTC128B.128 [R21+0x6400], desc[UR40][R4.64+0x180], !P6 ;  /* 0x0640018004157fae */ /* 0x0007e2000f101d68 */
[----:B0-----:R-:W-:Y:S01]  /*18050*/  IMAD.X R7, RZ, RZ, R3, P0 ;  /* 0x000000ffff077224 */ /* 0x001fe200000e0603 */
[----:B------:R-:W-:Y:S02]  /*18060*/  ISETP.NE.U32.AND P0, PT, R29, RZ, PT ;  /* 0x000000ff1d00720c */ /* 0x000fe40003f05070 */
[----:B------:R-:W0:Y:S01]  /*18070*/  SHFL.IDX PT, R3, R20, 0x2, 0x181f ;  /* 0x00581f0014037f89 */ /* 0x000e2200000e0000 */
[----:B-1----:R-:W-:-:S03]  /*18080*/  IADD3 R2, P2, R2, R0, RZ ;  /* 0x0000000002027210 */ /* 0x002fc60007f5e0ff */
[----:B------:R3:W-:Y:S04]  /*18090*/  LDGSTS.E.BYPASS.LTC128B.128 [R21+0x8400], desc[UR40][R4.64+0x200], !P5 ;  /* 0x0840020004157fae */ /* 0x0007e8000e901d68 */
[----:B------:R3:W-:Y:S04]  /*180a0*/  LDGSTS.E.BYPASS.LTC128B.128 [R21+0xa400], desc[UR40][R4.64+0x280], !P4 ;  /* 0x0a40028004157fae */ /* 0x0007e8000e101d68 */
[----:B------:R3:W-:Y:S04]  /*180b0*/  LDGSTS.E.BYPASS.LTC128B.128 [R21+0xc400], desc[UR40][R4.64+0x300], P0 ;  /* 0x0c40030004157fae */ /* 0x0007e80008101d68 */
[----:B------:R3:W-:Y:S04]  /*180c0*/  LDGSTS.E.BYPASS.LTC128B.128 [R21+0xe400], desc[UR40][R4.64+0x380], P1 ;  /* 0x0e40038004157fae */ /* 0x0007e80008901d68 */
[----:B------:R3:W-:Y:S01]  /*180d0*/  LDGSTS.E.BYPASS.LTC128B.128 [R21+0xc00], desc[UR40][R6.64], !P3 ;  /* 0x00c0000006157fae */ /* 0x0007e2000d901d68 */
[C---:B------:R-:W-:Y:S01]  /*180e0*/  LOP3.LUT P3, RZ, R16.reuse, 0x1000000, RZ, 0xc0, !PT ;  /* 0x0100000010ff7812 */ /* 0x040fe2000786c0ff */
[----:B0-----:R-:W-:Y:S01]  /*180f0*/  IMAD.X R3, RZ, RZ, R3, P2 ;  /* 0x000000ffff037224 */ /* 0x001fe200010e0603 */
[C---:B------:R-:W-:Y:S01]  /*18100*/  LOP3.LUT P2, RZ, R16.reuse, 0x200, RZ, 0xc0, !PT ;  /* 0x0000020010ff7812 */ /* 0x040fe2000784c0ff */
[----:B------:R-:W0:Y:S01]  /*18110*/  SHFL.IDX PT, R20, R20, 0x3, 0x181f ;  /* 0x00781f0014147f89 */ /* 0x000e2200000e0000 */
[----:B------:R-:W-:-:S11]  /*18120*/  LOP3.LUT R16, R16, 0xff7fffff, RZ, 0xc0, !PT ;  /* 0xff7fffff10107812 */ /* 0x000fd600078ec0ff */
[----:B------:R-:W-:Y:S01]  /*18130*/  @P2 LOP3.LUT R16, R16, 0x800000, RZ, 0xfc, !PT ;  /* 0x0080000010102812 */ /* 0x000fe200078efcff */
[----:B------:R3:W-:Y:S03]  /*18140*/  LDGSTS.E.BYPASS.LTC128B.128 [R21+0x2c00], desc[UR40][R6.64+0x80], !P2 ;  /* 0x02c0008006157fae */ /* 0x0007e6000d101d68 */
[C---:B------:R-:W-:Y:S01]  /*18150*/  LOP3.LUT P2, RZ, R16.reuse, 0x400, RZ, 0xc0, !PT ;  /* 0x0000040010ff7812 */ /* 0x040fe2000784c0ff */
        /* <DEDUP_REMOVED lines=9> */
[----:B------:R3:W-:Y:S01]  /*181f0*/  LDGSTS.E.BYPASS.LTC128B.128 [R21+0x5400], desc[UR40][R2.64+0x100], !P3 ;  /* 0x0540010002157fae */ /* 0x0007e2000d901d68 */
[----:B------:R-:W-:-:S03]  /*18200*/  LOP3.LUT P3, RZ, R16, 0x400000, RZ, 0xc0, !PT ;  /* 0x0040000010ff7812 */ /* 0x000fc6000786c0ff */
[----:B------:R3:W-:Y:S04]  /*18210*/  LDGSTS.E.BYPASS.LTC128B.128 [R21+0x7400], desc[UR40][R2.64+0x180], !P6 ;  /* 0x0740018002157fae */ /* 0x0007e8000f101d68 */
[----:B------:R3:W-:Y:S04]  /*18220*/  LDGSTS.E.BYPASS.LTC128B.128 [R21+0x9400], desc[UR40][R2.64+0x200], !P5 ;  /* 0x0940020002157fae */ /* 0x0007e8000e901d68 */
[----:B------:R3:W-:Y:S04]  /*18230*/  LDGSTS.E.BYPASS.LTC128B.128 [R21+0xb400], desc[UR40][R2.64+0x280], !P4 ;  /* 0x0b40028002157fae */ /* 0x0007e8000e101d68 */
[----:B------:R3:W-:Y:S04]  /*18240*/  LDGSTS.E.BYPASS.LTC128B.128 [R21+0xd400], desc[UR40][R2.64+0x300], P0 ;  /* 0x0d40030002157fae */ /* 0x0007e80008101d68 */
[----:B0-----:R3:W-:Y:S02]  /*18250*/  LDGSTS.E.BYPASS.LTC128B.128 [R21+0xf400], desc[UR40][R2.64+0x380], P1 ;  /* 0x0f40038002157fae */ /* 0x0017e40008901d68 */
.L_x_2153:
[----:B---3--:R-:W-:Y:S02]  /*18260*/  P2R R4, PR, RZ, 0x2 ;  /* 0x00000002ff047803 */ /* 0x008fe40000000000 */
        /* <DEDUP_REMOVED lines=22> */
.L_x_2064:
        /* <DEDUP_REMOVED lines=11> */
.L_x_2065:
[----:B------:R0:W-:Y:S01]  /*18480*/  SYNCS.ARRIVE.TRANS64.A1T0 RZ, [R8+URZ+0x38850], RZ ;  /* 0x038850ff08ff79a7 */ /* 0x0001e2000810003f */
[----:B------:R-:W-:Y:S05]  /*18490*/  @P3 BRA `(.L_x_2066) ;  /* 0xfffffff000543947 */ /* 0x000fea000383ffff */
[----:B------:R-:W-:Y:S05]  /*184a0*/  BSYNC B0 ;  /* 0x0000000000007941 */ /* 0x000fea0003800000 */
.L_x_2053:
[----:B------:R-:W3:Y:S01]  /*184b0*/  S2R R2, SR_TID.X ;  /* 0x0000000000027919 */ /* 0x000ee20000002100 */
[----:B------:R-:W-:Y:S01]  /*184c0*/  VIADD R18, R18, 0x1 ;  /* 0x0000000112127836 */ /* 0x000fe20000000000 */
[----:B------:R-:W-:Y:S04]  /*184d0*/  BSSY B0, `(.L_x_2067) ;  /* 0x0000013000007945 */ /* 0x000fe80003800000 */
[----:B------:R-:W-:-:S04]  /*184e0*/  ISETP.NE.AND P0, PT, R18, 0x2, PT ;  /* 0x000000021200780c */ /* 0x000fc80003f05270 */
[----:B------:R-:W-:Y:S02]  /*184f0*/  SEL R18, R18, RZ, P0 ;  /* 0x000000ff12127207 */ /* 0x000fe40000000000 */
[----:B------:R-:W-:Y:S02]  /*18500*/  SEL R0, RZ, 0x1, P0 ;  /* 0x00000001ff007807 */ /* 0x000fe40000000000 */
[----:B---3--:R-:W-:-:S04]  /*18510*/  LOP3.LUT R2, R2, 0x7f, RZ, 0xc0, !PT ;  /* 0x0000007f02027812 */ /* 0x008fc800078ec0ff */
[----:B------:R-:W-:-:S13]  /*18520*/  ISETP.NE.AND P1, PT, R2, RZ, PT ;  /* 0x000000ff0200720c */ /* 0x000fda0003f25270 */
[----:B------:R-:W-:Y:S05]  /*18530*/  @P1 BRA `(.L_x_2068) ;  /* 0x0000000000301947 */ /* 0x000fea0003800000 */
[----:B------:R-:W3:Y:S01]  /*18540*/  S2R R7, SR_LANEID ;  /* 0x0000000000077919 */ /* 0x000ee20000000000 */
[----:B------:R-:W-:Y:S01]  /*18550*/  VOTEU.ANY UR4, UPT, PT ;  /* 0x0000000000047886 */ /* 0x000fe200038e0100 */
[----:B------:R-:W4:Y:S01]  /*18560*/  LDC.64 R2, c[0x0][0xd80] ;  /* 0x00036000ff027b82 */ /* 0x000f220000000a00 */
[----:B------:R-:W3:Y:S08]  /*18570*/  FLO.U32 R4, UR4 ;  /* 0x0000000400047d00 */ /* 0x000ef000080e0000 */
[----:B------:R-:W4:Y:S01]  /*18580*/  POPC R5, UR4 ;  /* 0x0000000400057d09 */ /* 0x000f220008000000 */
[----:B---3--:R-:W-:-:S13]  /*18590*/  ISETP.EQ.U32.AND P0, PT, R4, R7, PT ;  /* 0x000000070400720c */ /* 0x008fda0003f02070 */
[----:B----4-:R-:W3:Y:S01]  /*185a0*/  @P0 ATOMG.E.ADD.STRONG.GPU PT, R3, desc[UR40][R2.64], R5 ;  /* 0x00000005020309a8 */ /* 0x010ee200081ee1e8 */
[----:B------:R-:W4:Y:S02]  /*185b0*/  S2R R6, SR_LTMASK ;  /* 0x0000000000067919 */ /* 0x000f240000003900 */
[----:B----4-:R-:W-:-:S04]  /*185c0*/  LOP3.LUT R6, R6, UR4, RZ, 0xc0, !PT ;  /* 0x0000000406067c12 */ /* 0x010fc8000f8ec0ff */
[----:B------:R-:W4:Y:S01]  /*185d0*/  POPC R7, R6 ;  /* 0x0000000600077309 */ /* 0x000f220000000000 */
[----:B---3--:R-:W4:Y:S02]  /*185e0*/  SHFL.IDX PT, R4, R3, R4, 0x1f ;  /* 0x00001f0403047589 */ /* 0x008f2400000e0000 */
[----:B----4-:R-:W-:-:S07]  /*185f0*/  IADD3 R36, R4, UR48, R7 ;  /* 0x0000003004247c10 */ /* 0x010fce000fffe007 */
.L_x_2068:
[----:B------:R-:W-:Y:S05]  /*18600*/  BSYNC B0 ;  /* 0x0000000000007941 */ /* 0x000fea0003800000 */
.L_x_2067:
[----:B------:R-:W-:-:S07]  /*18610*/  LOP3.LUT R23, R23, R0, RZ, 0x3c, !PT ;  /* 0x0000000017177212 */ /* 0x000fce00078e3cff */
.L_x_2024:
[----:B------:R-:W-:Y:S05]  /*18620*/  BSYNC B7 ;  /* 0x0000000000077941 */ /* 0x000fea0003800000 */
.L_x_2022:
[----:B------:R-:W-:-:S13]  /*18630*/  LOP3.LUT P0, RZ, R16, 0x200000, RZ, 0xc0, !PT ;  /* 0x0020000010ff7812 */ /* 0x000fda000780c0ff */
[----:B------:R-:W-:Y:S05]  /*18640*/  @!P0 BRA `(.L_x_2069) ;  /* 0x0000000000248947 */ /* 0x000fea0003800000 */
[----:B------:R-:W-:Y:S05]  /*18650*/  WARPSYNC.ALL ;  /* 0x0000000000007948 */ /* 0x000fea0003800000 */
[----:B------:R-:W3:Y:S08]  /*18660*/  S2UR UR5, SR_CgaCtaId ;  /* 0x00000000000579c3 */ /* 0x000ef00000008800 */
[----:B------:R-:W-:Y:S06]  /*18670*/  BAR.SYNC.DEFER_BLOCKING 0x5, 0x180 ;  /* 0x0146000000007b1d */ /* 0x000fec0000010000 */
[----:B------:R-:W-:-:S02]  /*18680*/  UMOV UR4, 0x400 ;  /* 0x0000040000047882 */ /* 0x000fc40000000000 */
[----:B---3--:R-:W-:-:S06]  /*18690*/  ULEA UR4, UR5, UR4, 0x18 ;  /* 0x0000000405047291 */ /* 0x008fcc000f8ec03f */
[----:B------:R-:W-:-:S05]  /*186a0*/  IMAD.U32 R17, RZ, RZ, UR4 ;  /* 0x00000004ff117e24 */ /* 0x000fca000f8e00ff */
[----:B------:R3:W4:Y:S01]  /*186b0*/  LDS R36, [R17+0x388d0] ;  /* 0x0388d00011247984 */ /* 0x0007220000000800 */
[----:B------:R-:W-:Y:S06]  /*186c0*/  BAR.ARV 0x4, 0x180 ;  /* 0x0106000000007b1d */ /* 0x000fec0000002000 */
[----:B------:R-:W-:Y:S05]  /*186d0*/  BRA `(.L_x_2070) ;  /* 0x00000000002c7947 */ /* 0x000fea0003800000 */
.L_x_2069:
[----:B------:R-:W-:-:S03]  /*186e0*/  UMOV UR4, 0xffffffff ;  /* 0xffffffff00047882 */ /* 0x000fc60000000000 */
[----:B------:R-:W-:Y:S05]  /*186f0*/  BRA.DIV UR4, `(.L_x_2071) ;  /* 0x0000002e04f47947 */ /* 0x000fea000b800000 */
[----:B------:R3:W4:Y:S02]  /*18700*/  SHFL.IDX PT, R14, R36, RZ, 0x1f ;  /* 0x00001fff240e7589 */ /* 0x00072400000e0000 */
.L_x_2156:
[----:B------:R-:W0:Y:S01]  /*18710*/  @!P1 S2R R3, SR_CgaCtaId ;  /* 0x0000000000039919 */ /* 0x000e220000008800 */
[----:B------:R-:W-:Y:S05]  /*18720*/  WARPSYNC.ALL ;  /* 0x0000000000007948 */ /* 0x000fea0003800000 */
[----:B------:R-:W-:Y:S01]  /*18730*/  BAR.SYNC.DEFER_BLOCKING 0x4, 0x180 ;  /* 0x0106000000007b1d */ /* 0x000fe20000010000 */
[----:B------:R-:W-:-:S04]  /*18740*/  @!P1 MOV R0, 0x400 ;  /* 0x0000040000009802 */ /* 0x000fc80000000f00 */
[----:B0-----:R-:W-:-:S05]  /*18750*/  @!P1 LEA R17, R3, R0, 0x18 ;  /* 0x0000000003119211 */ /* 0x001fca00078ec0ff */
[----:B------:R3:W-:Y:S02]  /*18760*/  @!P1 STS [R17+0x388d0], R36 ;  /* 0x0388d02411009388 */ /* 0x0007e40000000800 */
[----:B---34-:R-:W-:Y:S01]  /*18770*/  IMAD.MOV.U32 R36, RZ, RZ, R14 ;  /* 0x000000ffff247224 */ /* 0x018fe200078e000e */
[----:B------:R-:W-:Y:S06]  /*18780*/  BAR.ARV 0x5, 0x180 ;  /* 0x0146000000007b1d */ /* 0x000fec0000002000 */
.L_x_2070:
[----:B------:R-:W-:Y:S02]  /*18790*/  ULDC UR4, c[0x0][0xd38] ;  /* 0x00034e0000047ab9 */ /* 0x000fe40000000800 */
[----:B----4-:R-:W-:-:S13]  /*187a0*/  ISETP.GE.AND P0, PT, R36, UR4, PT ;  /* 0x0000000424007c0c */ /* 0x010fda000bf06270 */
[----:B------:R-:W-:Y:S05]  /*187b0*/  @!P0 BRA `(.L_x_2072) ;  /* 0xffffffb8008c8947 */ /* 0x000fea000383ffff */
.L_x_2013:
[----:B------:R-:W4:Y:S01]  /*187c0*/  LDL.LU R0, [R1+0x18] ;  /* 0x0000180001007983 */ /* 0x000f220000300800 */
[----:B------:R-:W-:Y:S01]  /*187d0*/  BSSY B0, `(.L_x_2073) ;  /* 0x000000b000007945 */ /* 0x000fe20003800000 */
[----:B------:R-:W0:Y:S01]  /*187e0*/  S2R R5, SR_CgaCtaId ;  /* 0x0000000000057919 */ /* 0x000e220000008800 */
[----:B----4-:R-:W-:-:S05]  /*187f0*/  VIADD R0, R0, 0x1 ;  /* 0x0000000100007836 */ /* 0x010fca0000000000 */
        /* <DEDUP_REMOVED lines=8> */
.L_x_2157:
[----:B------:R-:W-:Y:S05]  /*18880*/  BSYNC B0 ;  /* 0x0000000000007941 */ /* 0x000fea0003800000 */
.L_x_2073:
[----:B------:R-:W-:-:S03]  /*18890*/  UMOV UR4, 0xffffffff ;  /* 0xffffffff00047882 */ /* 0x000fc60000000000 */
[----:B------:R-:W-:Y:S05]  /*188a0*/  BRA.DIV UR4, `(.L_x_2075) ;  /* 0x0000002e04c47947 */ /* 0x000fea000b800000 */
[----:B0-----:R-:W0:Y:S02]  /*188b0*/  S2R R0, SR_TID.X ;  /* 0x0000000000007919 */ /* 0x001e240000002100 */
[----:B0-----:R-:W-:-:S04]  /*188c0*/  SHF.R.U32.HI R0, RZ, 0x5, R0 ;  /* 0x00000005ff007819 */ /* 0x001fc80000011600 */
[----:B------:R-:W-:-:S05]  /*188d0*/  LOP3.LUT R0, R0, 0x3, RZ, 0xc0, !PT ;  /* 0x0000000300007812 */ /* 0x000fca00078ec0ff */
[----:B------:R0:W4:Y:S02]  /*188e0*/  SHFL.IDX PT, R14, R0, RZ, 0x1f ;  /* 0x00001fff000e7589 */ /* 0x00012400000e0000 */
.L_x_2160:
[----:B----4-:R-:W-:Y:S01]  /*188f0*/  ISETP.NE.AND P0, PT, R14, RZ, PT ;  /* 0x000000ff0e00720c */ /* 0x010fe20003f05270 */
[----:B------:R-:W-:-:S12]  /*18900*/  BSSY B0, `(.L_x_2076) ;  /* 0x0000023000007945 */ /* 0x000fd80003800000 */
[----:B------:R-:W-:Y:S05]  /*18910*/  @P0 BRA `(.L_x_2077) ;  /* 0x0000000000840947 */ /* 0x000fea0003800000 */
[----:B------:R-:W-:-:S03]  /*18920*/  UMOV UR4, 0xffffffff ;  /* 0xffffffff00047882 */ /* 0x000fc60000000000 */
[----:B------:R-:W-:Y:S05]  /*18930*/  BRA.DIV UR4, `(.L_x_2078) ;  /* 0x0000002e04d47947 */ /* 0x000fea000b800000 */
[----:B------:R-:W-:-:S13]  /*18940*/  ELECT P6, URZ, PT ;  /* 0x00000000003f782f */ /* 0x000fda00038c0000 */
.L_x_2163:
[----:B------:R-:W-:Y:S05]  /*18950*/  @!P6 BRA `(.L_x_2077) ;  /* 0x000000000074e947 */ /* 0x000fea0003800000 */
[----:B------:R-:W-:-:S04]  /*18960*/  LOP3.LUT R37, R37, 0x2, RZ, 0xfc, !PT ;  /* 0x0000000225257812 */ /* 0x000fc800078efcff */
[----:B------:R-:W-:-:S13]  /*18970*/  ISETP.NE.AND P0, PT, R37, 0x3, PT ;  /* 0x000000032500780c */ /* 0x000fda0003f05270 */
[----:B------:R-:W-:Y:S05]  /*18980*/  @!P0 BRA `(.L_x_2079) ;  /* 0x0000000000048947 */ /* 0x000fea0003800000 */
[----:B------:R-:W-:Y:S01]  /*18990*/  BPT.TRAP 0x1 ;  /* 0x000000040000795c */ /* 0x000fe20000300000 */
.L_x_2079:
[C---:B------:R-:W-:Y:S01]  /*189a0*/  IMAD R3, R18.reuse, 0x8, R5 ;  /* 0x0000000812037824 */ /* 0x040fe200078e0205 */
[----:B------:R-:W-:Y:S01]  /*189b0*/  SHF.L.U32 R2, R23, 0x1f, RZ ;  /* 0x0000001f17027819 */ /* 0x000fe200000006ff */
[----:B------:R-:W-:-:S03]  /*189c0*/  VIADD R18, R18, 0x1 ;  /* 0x0000000112127836 */ /* 0x000fc60000000000 */
[----:B------:R-:W4:Y:S02]  /*189d0*/  SYNCS.PHASECHK.TRANS64.TRYWAIT P1, [R3+URZ+0x38840], R2 ;  /* 0x03884002030075a7 */ /* 0x000f24000802017f */
[----:B------:R-:W-:-:S04]  /*189e0*/  ISETP.NE.AND P2, PT, R18, 0x2, PT ;  /* 0x000000021200780c */ /* 0x000fc80003f45270 */
[----:B0-----:R-:W-:Y:S01]  /*189f0*/  SEL R0, RZ, 0x1, P2 ;  /* 0x00000001ff007807 */ /* 0x001fe20001000000 */
[----:B----4-:R-:W-:Y:S08]  /*18a00*/  @!P1 BRA `(.L_x_2080) ;  /* 0x0000002c00c09947 */ /* 0x010ff00003800000 */
.L_x_2164:
[----:B------:R-:W-:Y:S02]  /*18a10*/  SEL R18, R18, RZ, P2 ;  /* 0x000000ff12127207 */ /* 0x000fe40001000000 */
[----:B------:R-:W-:Y:S01]  /*18a20*/  LOP3.LUT R0, R23, R0, RZ, 0x3c, !PT ;  /* 0x0000000017007212 */ /* 0x000fe200078e3cff */
[----:B------:R-:W-:Y:S06]  /*18a30*/  @!P0 BRA `(.L_x_2081) ;  /* 0x0000000000048947 */ /* 0x000fec0003800000 */
[----:B------:R-:W-:Y:S01]  /*18a40*/  BPT.TRAP 0x1 ;  /* 0x000000040000795c */ /* 0x000fe20000300000 */
.L_x_2081:
[----:B------:R-:W-:Y:S01]  /*18a50*/  IMAD R5, R18, 0x8, R5 ;  /* 0x0000000812057824 */ /* 0x000fe200078e0205 */
[----:B------:R-:W-:-:S04]  /*18a60*/  SHF.L.U32 R0, R0, 0x1f, RZ ;  /* 0x0000001f00007819 */ /* 0x000fc800000006ff */
[----:B------:R-:W4:Y:S02]  /*18a70*/  SYNCS.PHASECHK.TRANS64.TRYWAIT P1, [R5+URZ+0x38840], R0 ;  /* 0x03884000050075a7 */ /* 0x000f24000802017f */
[----:B----4-:R-:W-:Y:S05]  /*18a80*/  @!P1 BRA `(.L_x_2082) ;  /* 0x0000002c00b49947 */ /* 0x010fea0003800000 */
.L_x_2165:
[----:B------:R-:W-:Y:S05]  /*18a90*/  @!P0 BRA `(.L_x_2083) ;  /* 0x0000000000048947 */ /* 0x000fea0003800000 */
[----:B------:R-:W-:Y:S01]  /*18aa0*/  BPT.TRAP 0x1 ;  /* 0x000000040000795c */ /* 0x000fe20000300000 */
.L_x_2083:
[----:B------:R-:W0:Y:S02]  /*18ab0*/  SYNCS.PHASECHK.TRANS64.TRYWAIT P1, [R3+URZ+0x38860], R2 ;  /* 0x03886002030075a7 */ /* 0x000e24000802017f */
[----:B0-----:R-:W-:Y:S05]  /*18ac0*/  @!P1 BRA `(.L_x_2084) ;  /* 0x0000002c00b89947 */ /* 0x001fea0003800000 */
.L_x_2166:
[----:B------:R-:W-:Y:S05]  /*18ad0*/  @!P0 BRA `(.L_x_2085) ;  /* 0x0000000000048947 */ /* 0x000fea0003800000 */
[----:B------:R-:W-:Y:S01]  /*18ae0*/  BPT.TRAP 0x1 ;  /* 0x000000040000795c */ /* 0x000fe20000300000 */
.L_x_2085:
[----:B------:R0:W0:Y:S02]  /*18af0*/  SYNCS.PHASECHK.TRANS64.TRYWAIT P0, [R5+URZ+0x38860], R0 ;  /* 0x03886000050075a7 */ /* 0x000024000800017f */
[----:B0-----:R-:W-:Y:S05]  /*18b00*/  @!P0 NANOSLEEP.SYNCS 0x989680 ;  /* 0x009896800000895d */ /* 0x001fea0003900000 */
[----:B------:R-:W0:Y:S02]  /*18b10*/  @!P0 SYNCS.PHASECHK.TRANS64 P0, [R5+URZ+0x38860], R0 ;  /* 0x03886000050085a7 */ /* 0x000e24000800007f */
[----:B0-----:R-:W-:Y:S05]  /*18b20*/  @!P0 BRA `(.L_x_2085) ;  /* 0xfffffffc00f08947 */ /* 0x001fea000383ffff */
.L_x_2077:
[----:B------:R-:W-:Y:S05]  /*18b30*/  BSYNC B0 ;  /* 0x0000000000007941 */ /* 0x000fea0003800000 */
.L_x_2076:
[----:B------:R-:W-:Y:S05]  /*18b40*/  EXIT ;  /* 0x000000000000794d */ /* 0x000fea0003800000 */
.L_x_1924:
[----:B0-----:R-:W-:-:S04]  /*18b50*/  IMAD.U32 R3, RZ, RZ, UR38 ;  /* 0x00000026ff037e24 */ /* 0x001fc8000f8e00ff */
[----:B------:R0:W1:Y:S03]  /*18b60*/  SYNCS.PHASECHK.TRANS64.TRYWAIT P1, [R3+URZ+0x38800], R0 ;  /* 0x03880000030075a7 */ /* 0x000066000802017f */
[----:B-1----:R-:W-:Y:S05]  /*18b70*/  @!P1 NANOSLEEP.SYNCS 0x989680 ;  /* 0x009896800000995d */ /* 0x002fea0003900000 */
[----:B------:R-:W1:Y:S02]  /*18b80*/  @!P1 SYNCS.PHASECHK.TRANS64 P1, [R3+URZ+0x38800], R0 ;  /* 0x03880000030095a7 */ /* 0x000e64000802007f */
[----:B-1----:R-:W-:Y:S05]  /*18b90*/  @!P1 BRA `(.L_x_1924) ;  /* 0xfffffffc00ec9947 */ /* 0x002fea000383ffff */
[----:B------:R-:W-:Y:S05]  /*18ba0*/  BRA `(.L_x_2086) ;  /* 0xfffffeb0007c7947 */ /* 0x000fea000383ffff */
.L_x_1928:
[----:B-1----:R1:W2:Y:S02]  /*18bb0*/  SYNCS.PHASECHK.TRANS64.TRYWAIT P1, [R8+URZ+0x38830], R3 ;  /* 0x03883003080075a7 */ /* 0x0022a4000802017f */
[----:B--2---:R-:W-:Y:S05]  /*18bc0*/  @!P1 NANOSLEEP.SYNCS 0x989680 ;  /* 0x009896800000995d */ /* 0x004fea0003900000 */
[----:B------:R-:W2:Y:S02]  /*18bd0*/  @!P1 SYNCS.PHASECHK.TRANS64 P1, [R8+URZ+0x38830], R3 ;  /* 0x03883003080095a7 */ /* 0x000ea4000802007f */
[----:B--2---:R-:W-:Y:S05]  /*18be0*/  @!P1 BRA `(.L_x_1928) ;  /* 0xfffffffc00f09947 */ /* 0x004fea000383ffff */
[----:B------:R-:W-:Y:S05]  /*18bf0*/  BRA `(.L_x_1927) ;  /* 0xfffffeb000947947 */ /* 0x000fea000383ffff */
.L_x_1929:
[----:B--2---:R-:W-:-:S04]  /*18c00*/  IMAD.U32 R5, RZ, RZ, UR38 ;  /* 0x00000026ff057e24 */ /* 0x004fc8000f8e00ff */
[----:B------:R2:W3:Y:S03]  /*18c10*/  SYNCS.PHASECHK.TRANS64.TRYWAIT P1, [R5+URZ+0x38810], R0 ;  /* 0x03881000050075a7 */ /* 0x0004e6000802017f */
[----:B---3--:R-:W-:Y:S05]  /*18c20*/  @!P1 NANOSLEEP.SYNCS 0x989680 ;  /* 0x009896800000995d */ /* 0x008fea0003900000 */
[----:B------:R-:W3:Y:S02]  /*18c30*/  @!P1 SYNCS.PHASECHK.TRANS64 P1, [R5+URZ+0x38810], R0 ;  /* 0x03881000050095a7 */ /* 0x000ee4000802007f */
[----:B---3--:R-:W-:Y:S05]  /*18c40*/  @!P1 BRA `(.L_x_1929) ;  /* 0xfffffffc00ec9947 */ /* 0x008fea000383ffff */
[----:B------:R-:W-:Y:S05]  /*18c50*/  BRA `(.L_x_2087) ;  /* 0xfffffeb4001c7947 */ /* 0x000fea000383ffff */
.L_x_1933:
[----:B----4-:R4:W0:Y:S02]  /*18c60*/  SYNCS.PHASECHK.TRANS64.TRYWAIT P1, [R8+URZ+0x38850], R3 ;  /* 0x03885003080075a7 */ /* 0x010824000802017f */
[----:B0-----:R-:W-:Y:S05]  /*18c70*/  @!P1 NANOSLEEP.SYNCS 0x989680 ;  /* 0x009896800000995d */ /* 0x001fea0003900000 */
[----:B------:R-:W0:Y:S02]  /*18c80*/  @!P1 SYNCS.PHASECHK.TRANS64 P1, [R8+URZ+0x38850], R3 ;  /* 0x03885003080095a7 */ /* 0x000e24000802007f */
[----:B0-----:R-:W-:Y:S05]  /*18c90*/  @!P1 BRA `(.L_x_1933) ;  /* 0xfffffffc00f09947 */ /* 0x001fea000383ffff */
[----:B------:R-:W-:Y:S05]  /*18ca0*/  BRA `(.L_x_1932) ;  /* 0xfffffeb400287947 */ /* 0x000fea000383ffff */
.L_x_1951:
[----:B-1----:R-:W-:-:S04]  /*18cb0*/  IMAD.U32 R6, RZ, RZ, UR5 ;  /* 0x00000005ff067e24 */ /* 0x002fc8000f8e00ff */
[----:B------:R1:W2:Y:S03]  /*18cc0*/  SYNCS.PHASECHK.TRANS64.TRYWAIT P1, [R6+URZ+0x38830], R5 ;  /* 0x03883005060075a7 */ /* 0x0002a6000802017f */
[----:B--2---:R-:W-:Y:S05]  /*18cd0*/  @!P1 NANOSLEEP.SYNCS 0x989680 ;  /* 0x009896800000995d */ /* 0x004fea0003900000 */
[----:B------:R-:W2:Y:S02]  /*18ce0*/  @!P1 SYNCS.PHASECHK.TRANS64 P1, [R6+URZ+0x38830], R5 ;  /* 0x03883005060095a7 */ /* 0x000ea4000802007f */
[----:B--2---:R-:W-:Y:S05]  /*18cf0*/  @!P1 BRA `(.L_x_1951) ;  /* 0xfffffffc00ec9947 */ /* 0x004fea000383ffff */
[----:B------:R-:W-:Y:S05]  /*18d00*/  BRA `(.L_x_1950) ;  /* 0xfffffee000b47947 */ /* 0x000fea000383ffff */
.L_x_1955:
[----:B-1----:R-:W-:-:S04]  /*18d10*/  IMAD.U32 R6, RZ, RZ, UR5 ;  /* 0x00000005ff067e24 */ /* 0x002fc8000f8e00ff */
[----:B------:R1:W3:Y:S03]  /*18d20*/  SYNCS.PHASECHK.TRANS64.TRYWAIT P1, [R6+URZ+0x38850], R5 ;  /* 0x03885005060075a7 */ /* 0x0002e6000802017f */
[----:B---3--:R-:W-:Y:S05]  /*18d30*/  @!P1 NANOSLEEP.SYNCS 0x989680 ;  /* 0x009896800000995d */ /* 0x008fea0003900000 */
[----:B------:R-:W3:Y:S02]  /*18d40*/  @!P1 SYNCS.PHASECHK.TRANS64 P1, [R6+URZ+0x38850], R5 ;  /* 0x03885005060095a7 */ /* 0x000ee4000802007f */
[----:B---3--:R-:W-:Y:S05]  /*18d50*/  @!P1 BRA `(.L_x_1955) ;  /* 0xfffffffc00ec9947 */ /* 0x008fea000383ffff */
[----:B------:R-:W-:Y:S05]  /*18d60*/  BRA `(.L_x_1954) ;  /* 0xfffffee400107947 */ /* 0x000fea000383ffff */
.L_x_1974:
[----:B-1----:R-:W-:-:S04]  /*18d70*/  IMAD.U32 R10, RZ, RZ, UR5 ;  /* 0x00000005ff0a7e24 */ /* 0x002fc8000f8e00ff */
[----:B------:R1:W2:Y:S03]  /*18d80*/  SYNCS.PHASECHK.TRANS64.TRYWAIT P2, [R10+URZ+0x38830], R5 ;  /* 0x038830050a0075a7 */ /* 0x0002a6000804017f */
[----:B--2---:R-:W-:Y:S05]  /*18d90*/  @!P2 NANOSLEEP.SYNCS 0x989680 ;  /* 0x009896800000a95d */ /* 0x004fea0003900000 */
[----:B------:R-:W2:Y:S02]  /*18da0*/  @!P2 SYNCS.PHASECHK.TRANS64 P2, [R10+URZ+0x38830], R5 ;  /* 0x038830050a00a5a7 */ /* 0x000ea4000804007f */
[----:B--2---:R-:W-:Y:S05]  /*18db0*/  @!P2 BRA `(.L_x_1974) ;  /* 0xfffffffc00eca947 */ /* 0x004fea000383ffff */
[----:B------:R-:W-:Y:S05]  /*18dc0*/  BRA `(.L_x_1973) ;  /* 0xffffff18003c7947 */ /* 0x000fea000383ffff */
.L_x_1978:
[----:B-1----:R-:W-:-:S04]  /*18dd0*/  IMAD.U32 R10, RZ, RZ, UR5 ;  /* 0x00000005ff0a7e24 */ /* 0x002fc8000f8e00ff */
[----:B------:R1:W3:Y:S03]  /*18de0*/  SYNCS.PHASECHK.TRANS64.TRYWAIT P2, [R10+URZ+0x38850], R5 ;  /* 0x038850050a0075a7 */ /* 0x0002e6000804017f */
[----:B---3--:R-:W-:Y:S05]  /*18df0*/  @!P2 NANOSLEEP.SYNCS 0x989680 ;  /* 0x009896800000a95d */ /* 0x008fea0003900000 */
[----:B------:R-:W3:Y:S02]  /*18e00*/  @!P2 SYNCS.PHASECHK.TRANS64 P2, [R10+URZ+0x38850], R5 ;  /* 0x038850050a00a5a7 */ /* 0x000ee4000804007f */
[----:B---3--:R-:W-:Y:S05]  /*18e10*/  @!P2 BRA `(.L_x_1978) ;  /* 0xfffffffc00eca947 */ /* 0x008fea000383ffff */
[----:B------:R-:W-:Y:S05]  /*18e20*/  BRA `(.L_x_1977) ;  /* 0xffffff1800987947 */ /* 0x000fea000383ffff */
.L_x_1986:
[----:B-1----:R-:W-:-:S04]  /*18e30*/  IMAD.U32 R6, RZ, RZ, UR7 ;  /* 0x00000007ff067e24 */ /* 0x002fc8000f8e00ff */
[----:B------:R1:W2:Y:S03]  /*18e40*/  SYNCS.PHASECHK.TRANS64.TRYWAIT P1, [R6+URZ+0x38830], R5 ;  /* 0x03883005060075a7 */ /* 0x0002a6000802017f */
[----:B--2---:R-:W-:Y:S05]  /*18e50*/  @!P1 NANOSLEEP.SYNCS 0x989680 ;  /* 0x009896800000995d */ /* 0x004fea0003900000 */
[----:B------:R-:W2:Y:S02]  /*18e60*/  @!P1 SYNCS.PHASECHK.TRANS64 P1, [R6+URZ+0x38830], R5 ;  /* 0x03883005060095a7 */ /* 0x000ea4000802007f */
[----:B--2---:R-:W-:Y:S05]  /*18e70*/  @!P1 BRA `(.L_x_1986) ;  /* 0xfffffffc00ec9947 */ /* 0x004fea000383ffff */
[----:B------:R-:W-:Y:S05]  /*18e80*/  BRA `(.L_x_1985) ;  /* 0xffffff40005c7947 */ /* 0x000fea000383ffff */
.L_x_1990:
[----:B-1----:R-:W-:-:S04]  /*18e90*/  IMAD.U32 R6, RZ, RZ, UR7 ;  /* 0x00000007ff067e24 */ /* 0x002fc8000f8e00ff */
[----:B------:R1:W3:Y:S03]  /*18ea0*/  SYNCS.PHASECHK.TRANS64.TRYWAIT P1, [R6+URZ+0x38850], R5 ;  /* 0x03885005060075a7 */ /* 0x0002e6000802017f */
[----:B---3--:R-:W-:Y:S05]  /*18eb0*/  @!P1 NANOSLEEP.SYNCS 0x989680 ;  /* 0x009896800000995d */ /* 0x008fea0003900000 */
[----:B------:R-:W3:Y:S02]  /*18ec0*/  @!P1 SYNCS.PHASECHK.TRANS64 P1, [R6+URZ+0x38850], R5 ;  /* 0x03885005060095a7 */ /* 0x000ee4000802007f */
[----:B---3--:R-:W-:Y:S05]  /*18ed0*/  @!P1 BRA `(.L_x_1990) ;  /* 0xfffffffc00ec9947 */ /* 0x008fea000383ffff */
[----:B------:R-:W-:Y:S05]  /*18ee0*/  BRA `(.L_x_1989) ;  /* 0xffffff4000b87947 */ /* 0x000fea000383ffff */
.L_x_2030:
        /* <DEDUP_REMOVED lines=10> */
.L_x_2088:
[----:B------:R-:W-:Y:S05]  /*18f90*/  BRA `(.L_x_2089) ;  /* 0xffffffbc00fc7947 */ /* 0x000fea000383ffff */
.L_x_2033:
[----:B0-----:R0:W1:Y:S02]  /*18fa0*/  SYNCS.PHASECHK.TRANS64.TRYWAIT P0, [R27+URZ+0x38840], R0 ;  /* 0x038840001b0075a7 */ /* 0x001064000800017f */
[----:B-1----:R-:W-:Y:S05]  /*18fb0*/  @!P0 NANOSLEEP.SYNCS 0x989680 ;  /* 0x009896800000895d */ /* 0x002fea0003900000 */
[----:B------:R-:W1:Y:S02]  /*18fc0*/  @!P0 SYNCS.PHASECHK.TRANS64 P0, [R27+URZ+0x38840], R0 ;  /* 0x038840001b0085a7 */ /* 0x000e64000800007f */
[----:B-1----:R-:W-:Y:S05]  /*18fd0*/  @!P0 BRA `(.L_x_2033) ;  /* 0xfffffffc00f08947 */ /* 0x002fea000383ffff */
[----:B------:R-:W-:Y:S05]  /*18fe0*/  BRA `(.L_x_2090) ;  /* 0xffffffc000b07947 */ /* 0x000fea000383ffff */
.L_x_2034:
        /* <DEDUP_REMOVED lines=8> */
.L_x_2092:
[----:B------:R-:W-:Y:S05]  /*19070*/  BSYNC B0 ;  /* 0x0000000000007941 */ /* 0x000fea0003800000 */
.L_x_2091:
        /* <DEDUP_REMOVED lines=9> */
.L_x_2093:
[----:B------:R-:W-:Y:S02]  /*19110*/  IMAD.MOV.U32 R13, RZ, RZ, R5 ;  /* 0x000000ffff0d7224 */ /* 0x000fe400078e0005 */
[----:B------:R-:W-:Y:S01]  /*19120*/  IMAD.MOV.U32 R12, RZ, RZ, 0x1 ;  /* 0x00000001ff0c7424 */ /* 0x000fe200078e00ff */
[----:B------:R-:W-:-:S13]  /*19130*/  @P0 LEA R3, P1, R7, R14, 0x1 ;  /* 0x0000000e07030211 */ /* 0x000fda00078208ff */
[----:B------:R-:W-:Y:S05]  /*19140*/  WARPSYNC.COLLECTIVE R15, `(.L_x_2094) ;  /* 0x000000000f087348 */ /* 0x000fea0003c00000 */
[----:B------:R0:W1:Y:S02]  /*19150*/  SHFL.IDX P6, R14, R13, R12, R11 ;  /* 0x0000000c0d0e7389 */ /* 0x00006400000c000b */
[----:B01----:R-:W-:Y:S01]  /*19160*/  ENDCOLLECTIVE ;  /* 0x000000000000791b */ /* 0x003fe20003800000 */
.L_x_2094:
[----:B------:R-:W-:-:S05]  /*19170*/  @P0 IMAD.X R2, RZ, RZ, R2, P1 ;  /* 0x000000ffff020224 */ /* 0x000fca00008e0602 */
[----:B------:R-:W-:-:S04]  /*19180*/  @P0 LOP3.LUT R3, R3, R2, RZ, 0x3c, !PT ;  /* 0x0000000203030212 */ /* 0x000fc800078e3cff */
[----:B------:R-:W-:Y:S01]  /*19190*/  @P0 LOP3.LUT R2, R3, R2, RZ, 0x3c, !PT ;  /* 0x0000000203020212 */ /* 0x000fe200078e3cff */
[----:B------:R-:W-:-:S03]  /*191a0*/  IMAD.MOV.U32 R13, RZ, RZ, R0 ;  /* 0x000000ffff0d7224 */ /* 0x000fc600078e0000 */
        /* <DEDUP_REMOVED lines=10> */
.L_x_2095:
[----:B------:R-:W-:Y:S02]  /*19250*/  @P0 IMAD R6, R4, 0x2, R17 ;  /* 0x0000000204060824 */ /* 0x000fe400078e0211 */
[----:B------:R-:W-:Y:S02]  /*19260*/  IMAD.MOV.U32 R13, RZ, RZ, R5 ;  /* 0x000000ffff0d7224 */ /* 0x000fe400078e0005 */
[----:B------:R-:W-:Y:S01]  /*19270*/  IMAD.MOV.U32 R12, RZ, RZ, 0x2 ;  /* 0x00000002ff0c7424 */ /* 0x000fe200078e00ff */
[----:B------:R-:W-:-:S13]  /*19280*/  @P0 LEA R3, P1, R7, R14, 0x1 ;  /* 0x0000000e07030211 */ /* 0x000fda00078208ff */
[----:B------:R-:W-:Y:S05]  /*19290*/  WARPSYNC.COLLECTIVE R15, `(.L_x_2096) ;  /* 0x000000000f087348 */ /* 0x000fea0003c00000 */
[----:B------:R0:W1:Y:S02]  /*192a0*/  SHFL.IDX P6, R14, R13, R12, R11 ;  /* 0x0000000c0d0e7389 */ /* 0x00006400000c000b */
[----:B01----:R-:W-:Y:S01]  /*192b0*/  ENDCOLLECTIVE ;  /* 0x000000000000791b */ /* 0x003fe20003800000 */
.L_x_2096:
        /* <DEDUP_REMOVED lines=14> */
.L_x_2097:
[----:B------:R-:W-:Y:S02]  /*193a0*/  @P0 IMAD R6, R4, 0x2, R17 ;  /* 0x0000000204060824 */ /* 0x000fe400078e0211 */
[----:B------:R-:W-:Y:S02]  /*193b0*/  IMAD.MOV.U32 R13, RZ, RZ, R5 ;  /* 0x000000ffff0d7224 */ /* 0x000fe400078e0005 */
[----:B------:R-:W-:Y:S01]  /*193c0*/  IMAD.MOV.U32 R12, RZ, RZ, 0x3 ;  /* 0x00000003ff0c7424 */ /* 0x000fe200078e00ff */
[----:B------:R-:W-:-:S13]  /*193d0*/  @P0 LEA R3, P1, R7, R14, 0x1 ;  /* 0x0000000e07030211 */ /* 0x000fda00078208ff */
[----:B------:R-:W-:Y:S05]  /*193e0*/  WARPSYNC.COLLECTIVE R15, `(.L_x_2098) ;  /* 0x000000000f087348 */ /* 0x000fea0003c00000 */
[----:B------:R0:W1:Y:S02]  /*193f0*/  SHFL.IDX P6, R14, R13, R12, R11 ;  /* 0x0000000c0d0e7389 */ /* 0x00006400000c000b */
[----:B01----:R-:W-:Y:S01]  /*19400*/  ENDCOLLECTIVE ;  /* 0x000000000000791b */ /* 0x003fe20003800000 */
.L_x_2098:
        /* <DEDUP_REMOVED lines=9> */
[----:B------:R-:W-:-:S07]  /*194a0*/  IMAD.MOV.U32 R5, RZ, RZ, R14 ;  /* 0x000000ffff057224 */ /* 0x000fce00078e000e */
[----:B0-----:R-:W-:Y:S05]  /*194b0*/  WARPSYNC.COLLECTIVE R15, `(.L_x_2099) ;  /* 0x000000000f087348 */ /* 0x001fea0003c00000 */
[----:B------:R1:W2:Y:S02]  /*194c0*/  SHFL.IDX P6, R14, R13, R12, R11 ;  /* 0x0000000c0d0e7389 */ /* 0x0002a400000c000b */
[----:B012---:R-:W-:Y:S01]  /*194d0*/  ENDCOLLECTIVE ;  /* 0x000000000000791b */ /* 0x007fe20003800000 */
.L_x_2099:
[----:B------:R-:W-:Y:S05]  /*194e0*/  BRA `(.L_x_2100) ;  /* 0xffffffc0007c7947 */ /* 0x000fea000383ffff */
.L_x_2039:
[----:B------:R-:W-:Y:S01]  /*194f0*/  IMAD.MOV.U32 R13, RZ, RZ, R5 ;  /* 0x000000ffff0d7224 */ /* 0x000fe200078e0005 */
[----:B------:R-:W-:Y:S01]  /*19500*/  LOP3.LUT R16, R16, 0xfffffeff, RZ, 0xc0, !PT ;  /* 0xfffffeff10107812 */ /* 0x000fe200078ec0ff */
[----:B------:R-:W-:Y:S02]  /*19510*/  IMAD.MOV.U32 R12, RZ, RZ, RZ ;  /* 0x000000ffff0c7224 */ /* 0x000fe400078e00ff */
[----:B------:R-:W-:Y:S02]  /*19520*/  IMAD.MOV.U32 R11, RZ, RZ, 0x181f ;  /* 0x0000181fff0b7424 */ /* 0x000fe400078e00ff */
[----:B------:R-:W-:Y:S02]  /*19530*/  IMAD.MOV.U32 R15, RZ, RZ, -0x1 ;  /* 0xffffffffff0f7424 */ /* 0x000fe400078e00ff */
[----:B------:R-:W-:-:S07]  /*19540*/  VIADD R4, R8, UR43 ;  /* 0x0000002b08047c36 */ /* 0x000fce0008000000 */
[----:B-1----:R-:W-:Y:S05]  /*19550*/  WARPSYNC.COLLECTIVE R15, `(.L_x_2101) ;  /* 0x000000000f087348 */ /* 0x002fea0003c00000 */
[----:B------:R0:W2:Y:S02]  /*19560*/  SHFL.IDX P6, R14, R13, R12, R11 ;  /* 0x0000000c0d0e7389 */ /* 0x0000a400000c000b */
[----:B012---:R-:W-:Y:S01]  /*19570*/  ENDCOLLECTIVE ;  /* 0x000000000000791b */ /* 0x007fe20003800000 */
.L_x_2101:
[C---:B------:R-:W-:Y:S01]  /*19580*/  VIADD R6, R4.reuse, 0x10 ;  /* 0x0000001004067836 */ /* 0x040fe20000000000 */
        /* <DEDUP_REMOVED lines=8> */
.L_x_2102:
[----:B------:R-:W-:Y:S02]  /*19610*/  IMAD.MOV.U32 R13, RZ, RZ, R5 ;  /* 0x000000ffff0d7224 */ /* 0x000fe400078e0005 */
[----:B------:R-:W-:Y:S02]  /*19620*/  IMAD.MOV.U32 R12, RZ, RZ, 0x1 ;  /* 0x00000001ff0c7424 */ /* 0x000fe400078e00ff */
[----:B------:R-:W-:-:S07]  /*19630*/  IMAD.MOV.U32 R3, RZ, RZ, R14 ;  /* 0x000000ffff037224 */ /* 0x000fce00078e000e */
[----:B------:R-:W-:Y:S05]  /*19640*/  WARPSYNC.COLLECTIVE R15, `(.L_x_2103) ;  /* 0x000000000f087348 */ /* 0x000fea0003c00000 */
[----:B------:R0:W1:Y:S02]  /*19650*/  SHFL.IDX P6, R14, R13, R12, R11 ;  /* 0x0000000c0d0e7389 */ /* 0x00006400000c000b */
[----:B01----:R-:W-:Y:S01]  /*19660*/  ENDCOLLECTIVE ;  /* 0x000000000000791b */ /* 0x003fe20003800000 */
.L_x_2103:
        /* <DEDUP_REMOVED lines=10> */
[----:B------:R-:W-:Y:S01]  /*19710*/  ISETP.GE.AND P1, PT, R6, UR39, PT ;  /* 0x0000002706007c0c */ /* 0x000fe2000bf26270 */
[----:B------:R-:W-:Y:S02]  /*19720*/  VIADD R6, R4, 0x20 ;  /* 0x0000002004067836 */ /* 0x000fe40000000000 */
[----:B0-----:R-:W-:-:S10]  /*19730*/  IMAD.MOV.U32 R2, RZ, RZ, R14 ;  /* 0x000000ffff027224 */ /* 0x001fd400078e000e */
[----:B------:R-:W-:Y:S05]  /*19740*/  WARPSYNC.COLLECTIVE R15, `(.L_x_2104) ;  /* 0x000000000f087348 */ /* 0x000fea0003c00000 */
[----:B------:R0:W1:Y:S02]  /*19750*/  SHFL.IDX P6, R14, R13, R12, R11 ;  /* 0x0000000c0d0e7389 */ /* 0x00006400000c000b */
[----:B01----:R-:W-:Y:S01]  /*19760*/  ENDCOLLECTIVE ;  /* 0x000000000000791b */ /* 0x003fe20003800000 */
.L_x_2104:
        /* <DEDUP_REMOVED lines=8> */
.L_x_2105:
        /* <DEDUP_REMOVED lines=11> */
[----:B0-----:R-:W-:-:S12]  /*198a0*/  IMAD.MOV.U32 R2, RZ, RZ, R14 ;  /* 0x000000ffff027224 */ /* 0x001fd800078e000e */
[----:B------:R-:W-:Y:S05]  /*198b0*/  WARPSYNC.COLLECTIVE R15, `(.L_x_2106) ;  /* 0x000000000f087348 */ /* 0x000fea0003c00000 */
[----:B------:R0:W1:Y:S02]  /*198c0*/  SHFL.IDX P6, R14, R13, R12, R11 ;  /* 0x0000000c0d0e7389 */ /* 0x00006400000c000b */
[----:B01----:R-:W-:Y:S01]  /*198d0*/  ENDCOLLECTIVE ;  /* 0x000000000000791b */ /* 0x003fe20003800000 */
.L_x_2106:
[----:B------:R-:W-:Y:S01]  /*198e0*/  @P1 LOP3.LUT R16, R16, 0x40, RZ, 0xfc, !PT ;  /* 0x0000004010101812 */ /* 0x000fe200078efcff */
[----:B------:R-:W-:Y:S02]  /*198f0*/  IMAD.MOV.U32 R13, RZ, RZ, R5 ;  /* 0x000000ffff0d7224 */ /* 0x000fe400078e0005 */
[----:B------:R-:W-:Y:S02]  /*19900*/  IMAD.MOV.U32 R12, RZ, RZ, 0x3 ;  /* 0x00000003ff0c7424 */ /* 0x000fe400078e00ff */
[----:B------:R-:W-:-:S07]  /*19910*/  IMAD.MOV.U32 R3, RZ, RZ, R14 ;  /* 0x000000ffff037224 */ /* 0x000fce00078e000e */
[----:B------:R-:W-:Y:S05]  /*19920*/  WARPSYNC.COLLECTIVE R15, `(.L_x_2107) ;  /* 0x000000000f087348 */ /* 0x000fea0003c00000 */
[----:B------:R0:W1:Y:S02]  /*19930*/  SHFL.IDX P6, R14, R13, R12, R11 ;  /* 0x0000000c0d0e7389 */ /* 0x00006400000c000b */
[----:B01----:R-:W-:Y:S01]  /*19940*/  ENDCOLLECTIVE ;  /* 0x000000000000791b */ /* 0x003fe20003800000 */
.L_x_2107:
[----:B------:R-:W-:-:S05]  /*19950*/  @!P1 LEA R3, P0, R7, R3, 0x1 ;  /* 0x0000000307039211 */ /* 0x000fca00078008ff */
[----:B------:R-:W-:-:S05]  /*19960*/  @!P1 IMAD.X R2, RZ, RZ, R2, P0 ;  /* 0x000000ffff029224 */ /* 0x000fca00000e0602 */
[----:B------:R-:W-:Y:S01]  /*19970*/  @!P1 LOP3.LUT R3, R3, R2, RZ, 0x3c, !PT ;  /* 0x0000000203039212 */ /* 0x000fe200078e3cff */
[----:B------:R-:W-:-:S03]  /*19980*/  IMAD.MOV.U32 R13, RZ, RZ, R0 ;  /* 0x000000ffff0d7224 */ /* 0x000fc600078e0000 */
[----:B------:R-:W-:-:S04]  /*19990*/  @!P1 LOP3.LUT R2, R3, R2, RZ, 0x3c, !PT ;  /* 0x0000000203029212 */ /* 0x000fc800078e3cff */
[----:B------:R-:W-:Y:S01]  /*199a0*/  @!P1 LOP3.LUT R3, R3, R2, RZ, 0x3c, !PT ;  /* 0x0000000203039212 */ /* 0x000fe200078e3cff */
[----:B------:R-:W-:-:S04]  /*199b0*/  IMAD.MOV.U32 R5, RZ, RZ, R14 ;  /* 0x000000ffff057224 */ /* 0x000fc800078e000e */
[----:B------:R-:W-:Y:S01]  /*199c0*/  @!PT LDS RZ, [RZ] ;  /* 0x00000000fffff984 */ /* 0x000fe20000000800 */
[----:B------:R-:W-:Y:S01]  /*199d0*/  @!PT LDS RZ, [RZ] ;  /* 0x00000000fffff984 */ /* 0x000fe20000000800 */
[----:B------:R-:W-:Y:S01]  /*199e0*/  @!PT LDS RZ, [RZ] ;  /* 0x00000000fffff984 */ /* 0x000fe20000000800 */
[----:B------:R0:W-:Y:S03]  /*199f0*/  @!P1 LDGSTS.E.BYPASS.LTC128B.128 [R22+0x21400], desc[UR40][R2.64], !P5 ;  /* 0x2140000002169fae */ /* 0x0001e6000e901d68 */
[----:B0-----:R-:W-:Y:S05]  /*19a00*/  WARPSYNC.COLLECTIVE R15, `(.L_x_2108) ;  /* 0x000000000f087348 */ /* 0x001fea0003c00000 */
[----:B------:R1:W2:Y:S02]  /*19a10*/  SHFL.IDX P6, R14, R13, R12, R11 ;  /* 0x0000000c0d0e7389 */ /* 0x0002a400000c000b */
[----:B012---:R-:W-:Y:S01]  /*19a20*/  ENDCOLLECTIVE ;  /* 0x000000000000791b */ /* 0x007fe20003800000 */
.L_x_2108:
[----:B------:R-:W-:Y:S05]  /*19a30*/  BRA `(.L_x_2109) ;  /* 0xffffffc400647947 */ /* 0x000fea000383ffff */
.L_x_2043:
        /* <DEDUP_REMOVED lines=8> */
.L_x_2111:
[----:B------:R-:W-:Y:S05]  /*19ac0*/  BSYNC B0 ;  /* 0x0000000000007941 */ /* 0x000fea0003800000 */
.L_x_2110:
[----:B------:R-:W-:Y:S01]  /*19ad0*/  IMAD.MOV.U32 R13, RZ, RZ, R0 ;  /* 0x000000ffff0d7224 */ /* 0x000fe200078e0000 */
[----:B------:R-:W-:Y:S01]  /*19ae0*/  LOP3.LUT P1, RZ, R16, 0x100, RZ, 0xc0, !PT ;  /* 0x0000010010ff7812 */ /* 0x000fe2000782c0ff */
[----:B------:R-:W-:Y:S02]  /*19af0*/  IMAD.MOV.U32 R12, RZ, RZ, RZ ;  /* 0x000000ffff0c7224 */ /* 0x000fe400078e00ff */
[----:B------:R-:W-:Y:S02]  /*19b00*/  IMAD.MOV.U32 R11, RZ, RZ, 0x181f ;  /* 0x0000181fff0b7424 */ /* 0x000fe400078e00ff */
[----:B------:R-:W-:Y:S02]  /*19b10*/  IMAD.MOV.U32 R15, RZ, RZ, -0x1 ;  /* 0xffffffffff0f7424 */ /* 0x000fe400078e00ff */
[----:B------:R-:W-:-:S07]  /*19b20*/  IMAD.MOV.U32 R2, RZ, RZ, R14 ;  /* 0x000000ffff027224 */ /* 0x000fce00078e000e */
[----:B------:R-:W-:Y:S05]  /*19b30*/  WARPSYNC.COLLECTIVE R15, `(.L_x_2112) ;  /* 0x000000000f087348 */ /* 0x000fea0003c00000 */
[----:B------:R0:W1:Y:S02]  /*19b40*/  SHFL.IDX P6, R14, R13, R12, R11 ;  /* 0x0000000c0d0e7389 */ /* 0x00006400000c000b */
[----:B01----:R-:W-:Y:S01]  /*19b50*/  ENDCOLLECTIVE ;  /* 0x000000000000791b */ /* 0x003fe20003800000 */
.L_x_2112:
[----:B------:R-:W-:Y:S02]  /*19b60*/  IMAD.MOV.U32 R13, RZ, RZ, R4 ;  /* 0x000000ffff0d7224 */ /* 0x000fe400078e0004 */
[----:B------:R-:W-:Y:S01]  /*19b70*/  IMAD.MOV.U32 R12, RZ, RZ, 0x1 ;  /* 0x00000001ff0c7424 */ /* 0x000fe200078e00ff */
[----:B------:R-:W-:Y:S02]  /*19b80*/  @!P1 LEA R14, P0, R6, R14, 0x1 ;  /* 0x0000000e060e9211 */ /* 0x000fe400078008ff */
[----:B------:R-:W-:-:S03]  /*19b90*/  LOP3.LUT P6, RZ, R16, 0x40000, RZ, 0xc0, !PT ;  /* 0x0004000010ff7812 */ /* 0x000fc600078cc0ff */
[----:B------:R-:W-:Y:S01]  /*19ba0*/  @!P1 IMAD.X R3, RZ, RZ, R2, P0 ;  /* 0x000000ffff039224 */ /* 0x000fe200000e0602 */
[C---:B------:R-:W-:Y:S01]  /*19bb0*/  LOP3.LUT P0, RZ, R16.reuse, 0x80000, RZ, 0xc0, !PT ;  /* 0x0008000010ff7812 */ /* 0x040fe2000780c0ff */
[----:B------:R-:W-:Y:S01]  /*19bc0*/  @!P1 IMAD.MOV.U32 R2, RZ, RZ, R14 ;  /* 0x000000ffff029224 */ /* 0x000fe200078e000e */
[----:B------:R-:W-:-:S04]  /*19bd0*/  LOP3.LUT R16, R16, 0xffbfffff, RZ, 0xc0, !PT ;  /* 0xffbfffff10107812 */ /* 0x000fc800078ec0ff */
[----:B------:R-:W-:-:S07]  /*19be0*/  @P2 LOP3.LUT R16, R16, 0x400000, RZ, 0xfc, !PT ;  /* 0x0040000010102812 */ /* 0x000fce00078efcff */
        /* <DEDUP_REMOVED lines=9> */
.L_x_2113:
        /* <DEDUP_REMOVED lines=15> */
.L_x_2114:
        /* <DEDUP_REMOVED lines=27> */
.L_x_2115:
[----:B------:R-:W-:Y:S02]  /*19f20*/  IMAD.MOV.U32 R13, RZ, RZ, R0 ;  /* 0x000000ffff0d7224 */ /* 0x000fe400078e0000 */
[----:B------:R-:W-:-:S07]  /*19f30*/  IMAD.MOV.U32 R5, RZ, RZ, R14 ;  /* 0x000000ffff057224 */ /* 0x000fce00078e000e */
[----:B------:R-:W-:Y:S05]  /*19f40*/  WARPSYNC.COLLECTIVE R15, `(.L_x_2116) ;  /* 0x000000000f087348 */ /* 0x000fea0003c00000 */
[----:B------:R0:W1:Y:S02]  /*19f50*/  SHFL.IDX P6, R14, R13, R12, R11 ;  /* 0x0000000c0d0e7389 */ /* 0x00006400000c000b */
[----:B01----:R-:W-:Y:S01]  /*19f60*/  ENDCOLLECTIVE ;  /* 0x000000000000791b */ /* 0x003fe20003800000 */
.L_x_2116:
        /* <DEDUP_REMOVED lines=17> */
.L_x_2117:
        /* <DEDUP_REMOVED lines=14> */
.L_x_2118:
[----:B------:R-:W-:Y:S01]  /*1a160*/  @!PT LDS RZ, [RZ] ;  /* 0x00000000fffff984 */ /* 0x000fe20000000800 */
[----:B------:R-:W-:Y:S01]  /*1a170*/  @!PT LDS RZ, [RZ] ;  /* 0x00000000fffff984 */ /* 0x000fe20000000800 */
[----:B------:R-:W-:Y:S01]  /*1a180*/  @!PT LDS RZ, [RZ] ;  /* 0x00000000fffff984 */ /* 0x000fe20000000800 */
[----:B------:R0:W-:Y:S01]  /*1a190*/  @!P1 LDGSTS.E.BYPASS.LTC128B.128 [R22+0x35400], desc[UR40][R2.64+0x380], P0 ;  /* 0x3540038002169fae */ /* 0x0001e20008101d68 */
[----:B------:R-:W-:Y:S05]  /*1a1a0*/  BRA `(.L_x_2119) ;  /* 0xffffffc400f07947 */ /* 0x000fea000383ffff */
.L_x_2046:
[----:B0-----:R0:W2:Y:S02]  /*1a1b0*/  SYNCS.PHASECHK.TRANS64.TRYWAIT P0, [R17+URZ+0x38820], R0 ;  /* 0x03882000110075a7 */ /* 0x0010a4000800017f */
[----:B--2---:R-:W-:Y:S05]  /*1a1c0*/  @!P0 NANOSLEEP.SYNCS 0x989680 ;  /* 0x009896800000895d */ /* 0x004fea0003900000 */
[----:B------:R-:W2:Y:S02]  /*1a1d0*/  @!P0 SYNCS.PHASECHK.TRANS64 P0, [R17+URZ+0x38820], R0 ;  /* 0x03882000110085a7 */ /* 0x000ea4000800007f */
[----:B--2---:R-:W-:Y:S05]  /*1a1e0*/  @!P0 BRA `(.L_x_2046) ;  /* 0xfffffffc00f08947 */ /* 0x004fea000383ffff */
[----:B------:R-:W-:Y:S05]  /*1a1f0*/  BRA `(.L_x_2120) ;  /* 0xffffffc800747947 */ /* 0x000fea000383ffff */
.L_x_2049:
[----:B0-----:R0:W2:Y:S02]  /*1a200*/  SYNCS.PHASECHK.TRANS64.TRYWAIT P0, [R27+URZ+0x38860], R0 ;  /* 0x038860001b0075a7 */ /* 0x0010a4000800017f */
[----:B--2---:R-:W-:Y:S05]  /*1a210*/  @!P0 NANOSLEEP.SYNCS 0x989680 ;  /* 0x009896800000895d */ /* 0x004fea0003900000 */
[----:B------:R-:W2:Y:S02]  /*1a220*/  @!P0 SYNCS.PHASECHK.TRANS64 P0, [R27+URZ+0x38860], R0 ;  /* 0x038860001b0085a7 */ /* 0x000ea4000800007f */
[----:B--2---:R-:W-:Y:S05]  /*1a230*/  @!P0 BRA `(.L_x_2049) ;  /* 0xfffffffc00f08947 */ /* 0x004fea000383ffff */
[----:B------:R-:W-:Y:S05]  /*1a240*/  BRA `(.L_x_2121) ;  /* 0xffffffc800847947 */ /* 0x000fea000383ffff */
.L_x_2050:
        /* <DEDUP_REMOVED lines=8> */
.L_x_2123:
[----:B------:R-:W-:Y:S05]  /*1a2d0*/  BSYNC B0 ;  /* 0x0000000000007941 */ /* 0x000fea0003800000 */
.L_x_2122:
        /* <DEDUP_REMOVED lines=15> */
.L_x_2124:
[----:B------:R-:W-:-:S04]  /*1a3d0*/  LOP3.LUT R16, R16, 0xffffffbf, RZ, 0xc0, !PT ;  /* 0xffffffbf10107812 */ /* 0x000fc800078ec0ff */
[----:B------:R-:W-:Y:S01]  /*1a3e0*/  @P1 LOP3.LUT R16, R16, 0x40, RZ, 0xfc, !PT ;  /* 0x0000004010101812 */ /* 0x000fe200078efcff */
[----:B------:R-:W-:Y:S02]  /*1a3f0*/  IMAD.MOV.U32 R13, RZ, RZ, R7 ;  /* 0x000000ffff0d7224 */ /* 0x000fe400078e0007 */
        /* <DEDUP_REMOVED lines=31> */
.L_x_2125:
[----:B------:R-:W-:Y:S02]  /*1a5f0*/  IMAD.MOV.U32 R13, RZ, RZ, R6 ;  /* 0x000000ffff0d7224 */ /* 0x000fe400078e0006 */
[----:B------:R-:W-:-:S07]  /*1a600*/  IMAD.MOV.U32 R3, RZ, RZ, R14 ;  /* 0x000000ffff037224 */ /* 0x000fce00078e000e */
[----:B------:R-:W-:Y:S05]  /*1a610*/  WARPSYNC.COLLECTIVE R15, `(.L_x_2126) ;  /* 0x000000000f087348 */ /* 0x000fea0003c00000 */
[----:B------:R0:W1:Y:S02]  /*1a620*/  SHFL.IDX P6, R14, R13, R12, R11 ;  /* 0x0000000c0d0e7389 */ /* 0x00006400000c000b */
[----:B01----:R-:W-:Y:S01]  /*1a630*/  ENDCOLLECTIVE ;  /* 0x000000000000791b */ /* 0x003fe20003800000 */
.L_x_2126:
        /* <DEDUP_REMOVED lines=28> */
.L_x_2127:
[----:B------:R-:W-:Y:S02]  /*1a800*/  IMAD.MOV.U32 R13, RZ, RZ, R6 ;  /* 0x000000ffff0d7224 */ /* 0x000fe400078e0006 */
[----:B------:R-:W-:-:S07]  /*1a810*/  IMAD.MOV.U32 R8, RZ, RZ, R14 ;  /* 0x000000ffff087224 */ /* 0x000fce00078e000e */
[----:B------:R-:W-:Y:S05]  /*1a820*/  WARPSYNC.COLLECTIVE R15, `(.L_x_2128) ;  /* 0x000000000f087348 */ /* 0x000fea0003c00000 */
[----:B------:R0:W1:Y:S02]  /*1a830*/  SHFL.IDX P6, R14, R13, R12, R11 ;  /* 0x0000000c0d0e7389 */ /* 0x00006400000c000b */
[----:B01----:R-:W-:Y:S01]  /*1a840*/  ENDCOLLECTIVE ;  /* 0x000000000000791b */ /* 0x003fe20003800000 */
.L_x_2128:
        /* <DEDUP_REMOVED lines=28> */
.L_x_2129:
[----:B------:R-:W-:Y:S02]  /*1aa10*/  IMAD.MOV.U32 R13, RZ, RZ, R6 ;  /* 0x000000ffff0d7224 */ /* 0x000fe400078e0006 */
[----:B------:R-:W-:-:S07]  /*1aa20*/  IMAD.MOV.U32 R7, RZ, RZ, R14 ;  /* 0x000000ffff077224 */ /* 0x000fce00078e000e */
[----:B------:R-:W-:Y:S05]  /*1aa30*/  WARPSYNC.COLLECTIVE R15, `(.L_x_2130) ;  /* 0x000000000f087348 */ /* 0x000fea0003c00000 */
[----:B------:R0:W1:Y:S02]  /*1aa40*/  SHFL.IDX P6, R14, R13, R12, R11 ;  /* 0x0000000c0d0e7389 */ /* 0x00006400000c000b */
[----:B01----:R-:W-:Y:S01]  /*1aa50*/  ENDCOLLECTIVE ;  /* 0x000000000000791b */ /* 0x003fe20003800000 */
.L_x_2130:
[----:B------:R-:W-:Y:S05]  /*1aa60*/  BRA `(.L_x_2131) ;  /* 0xffffffc800347947 */ /* 0x000fea000383ffff */
.L_x_2056:
[----:B0-----:R0:W2:Y:S02]  /*1aa70*/  SYNCS.PHASECHK.TRANS64.TRYWAIT P0, [R8+URZ+0x38840], R20 ;  /* 0x03884014080075a7 */ /* 0x0010a4000800017f */
[----:B--2---:R-:W-:Y:S05]  /*1aa80*/  @!P0 NANOSLEEP.SYNCS 0x989680 ;  /* 0x009896800000895d */ /* 0x004fea0003900000 */
[----:B------:R-:W2:Y:S02]  /*1aa90*/  @!P0 SYNCS.PHASECHK.TRANS64 P0, [R8+URZ+0x38840], R20 ;  /* 0x03884014080085a7 */ /* 0x000ea4000800007f */
[----:B--2---:R-:W-:Y:S05]  /*1aaa0*/  @!P0 BRA `(.L_x_2056) ;  /* 0xfffffffc00f08947 */ /* 0x004fea000383ffff */
[----:B------:R-:W-:Y:S05]  /*1aab0*/  BRA `(.L_x_2132) ;  /* 0xffffffcc00947947 */ /* 0x000fea000383ffff */
.L_x_2057:
        /* <DEDUP_REMOVED lines=8> */
.L_x_2134:
[----:B------:R-:W-:Y:S05]  /*1ab40*/  BSYNC B1 ;  /* 0x0000000000017941 */ /* 0x000fea0003800000 */
.L_x_2133:
        /* <DEDUP_REMOVED lines=9> */
.L_x_2135:
[----:B------:R-:W-:Y:S02]  /*1abe0*/  IMAD.MOV.U32 R13, RZ, RZ, R27 ;  /* 0x000000ffff0d7224 */ /* 0x000fe400078e001b */
[----:B------:R-:W-:Y:S02]  /*1abf0*/  IMAD.MOV.U32 R12, RZ, RZ, 0x1 ;  /* 0x00000001ff0c7424 */ /* 0x000fe400078e00ff */
[----:B------:R-:W-:-:S07]  /*1ac00*/  IMAD.MOV.U32 R2, RZ, RZ, R14 ;  /* 0x000000ffff027224 */ /* 0x000fce00078e000e */
[----:B------:R-:W-:Y:S05]  /*1ac10*/  WARPSYNC.COLLECTIVE R15, `(.L_x_2136) ;  /* 0x000000000f087348 */ /* 0x000fea0003c00000 */
[----:B------:R0:W1:Y:S02]  /*1ac20*/  SHFL.IDX P6, R14, R13, R12, R11 ;  /* 0x0000000c0d0e7389 */ /* 0x00006400000c000b */
[----:B01----:R-:W-:Y:S01]  /*1ac30*/  ENDCOLLECTIVE ;  /* 0x000000000000791b */ /* 0x003fe20003800000 */
.L_x_2136:
        /* <DEDUP_REMOVED lines=11> */
.L_x_2137:
[----:B------:R-:W-:Y:S02]  /*1acf0*/  IMAD.MOV.U32 R13, RZ, RZ, R27 ;  /* 0x000000ffff0d7224 */ /* 0x000fe400078e001b */
[----:B------:R-:W-:Y:S02]  /*1ad00*/  IMAD.MOV.U32 R12, RZ, RZ, 0x2 ;  /* 0x00000002ff0c7424 */ /* 0x000fe400078e00ff */
[----:B------:R-:W-:-:S07]  /*1ad10*/  IMAD.MOV.U32 R2, RZ, RZ, R14 ;  /* 0x000000ffff027224 */ /* 0x000fce00078e000e */
[----:B------:R-:W-:Y:S05]  /*1ad20*/  WARPSYNC.COLLECTIVE R15, `(.L_x_2138) ;  /* 0x000000000f087348 */ /* 0x000fea0003c00000 */
[----:B------:R0:W1:Y:S02]  /*1ad30*/  SHFL.IDX P6, R14, R13, R12, R11 ;  /* 0x0000000c0d0e7389 */ /* 0x00006400000c000b */
[----:B01----:R-:W-:Y:S01]  /*1ad40*/  ENDCOLLECTIVE ;  /* 0x000000000000791b */ /* 0x003fe20003800000 */
.L_x_2138:
        /* <DEDUP_REMOVED lines=11> */
.L_x_2139:
[----:B------:R-:W-:Y:S02]  /*1ae00*/  IMAD.MOV.U32 R13, RZ, RZ, R27 ;  /* 0x000000ffff0d7224 */ /* 0x000fe400078e001b */
[----:B------:R-:W-:Y:S02]  /*1ae10*/  IMAD.MOV.U32 R12, RZ, RZ, 0x3 ;  /* 0x00000003ff0c7424 */ /* 0x000fe400078e00ff */
[----:B------:R-:W-:-:S07]  /*1ae20*/  IMAD.MOV.U32 R2, RZ, RZ, R14 ;  /* 0x000000ffff027224 */ /* 0x000fce00078e000e */
[----:B------:R-:W-:Y:S05]  /*1ae30*/  WARPSYNC.COLLECTIVE R15, `(.L_x_2140) ;  /* 0x000000000f087348 */ /* 0x000fea0003c00000 */
[----:B------:R0:W1:Y:S02]  /*1ae40*/  SHFL.IDX P6, R14, R13, R12, R11 ;  /* 0x0000000c0d0e7389 */ /* 0x00006400000c000b */
[----:B01----:R-:W-:Y:S01]  /*1ae50*/  ENDCOLLECTIVE ;  /* 0x000000000000791b */ /* 0x003fe20003800000 */
.L_x_2140:
        /* <DEDUP_REMOVED lines=11> */
.L_x_2141:
[----:B------:R-:W-:Y:S01]  /*1af10*/  IMAD.MOV.U32 R2, RZ, RZ, R14 ;  /* 0x000000ffff027224 */ /* 0x000fe200078e000e */
[----:B------:R-:W-:Y:S06]  /*1af20*/  BRA `(.L_x_2142) ;  /* 0xffffffcc00247947 */ /* 0x000fec000383ffff */
.L_x_2062:
[----:B---3--:R3:W4:Y:S02]  /*1af30*/  SYNCS.PHASECHK.TRANS64.TRYWAIT P0, [R8+URZ+0x38860], R20 ;  /* 0x03886014080075a7 */ /* 0x008724000800017f */
[----:B----4-:R-:W-:Y:S05]  /*1af40*/  @!P0 NANOSLEEP.SYNCS 0x989680 ;  /* 0x009896800000895d */ /* 0x010fea0003900000 */
[----:B------:R-:W4:Y:S02]  /*1af50*/  @!P0 SYNCS.PHASECHK.TRANS64 P0, [R8+URZ+0x38860], R20 ;  /* 0x03886014080085a7 */ /* 0x000f24000800007f */
[----:B----4-:R-:W-:Y:S05]  /*1af60*/  @!P0 BRA `(.L_x_2062) ;  /* 0xfffffffc00f08947 */ /* 0x010fea000383ffff */
[----:B------:R-:W-:Y:S05]  /*1af70*/  BRA `(.L_x_2143) ;  /* 0xffffffcc00747947 */ /* 0x000fea000383ffff */
.L_x_2063:
[----:B------:R-:W-:Y:S01]  /*1af80*/  BSSY B1, `(.L_x_2144) ;  /* 0x0000008000017945 */ /* 0x000fe20003800000 */
[----:B------:R-:W-:Y:S02]  /*1af90*/  IMAD.MOV.U32 R13, RZ, RZ, R20 ;  /* 0x000000ffff0d7224 */ /* 0x000fe400078e0014 */
[----:B------:R-:W-:Y:S02]  /*1afa0*/  IMAD.MOV.U32 R12, RZ, RZ, RZ ;  /* 0x000000ffff0c7224 */ /* 0x000fe400078e00ff */
[----:B------:R-:W-:Y:S02]  /*1afb0*/  IMAD.MOV.U32 R11, RZ, RZ, 0x181f ;  /* 0x0000181fff0b7424 */ /* 0x000fe400078e00ff */
[----:B------:R-:W-:-:S07]  /*1afc0*/  IMAD.MOV.U32 R15, RZ, RZ, -0x1 ;  /* 0xffffffffff0f7424 */ /* 0x000fce00078e00ff */
[----:B--2---:R-:W-:Y:S05]  /*1afd0*/  WARPSYNC.COLLECTIVE R15, `(.L_x_2145) ;  /* 0x000000000f087348 */ /* 0x004fea0003c00000 */
[----:B------:R0:W1:Y:S02]  /*1afe0*/  SHFL.IDX P6, R14, R13, R12, R11 ;  /* 0x0000000c0d0e7389 */ /* 0x00006400000c000b */
[----:B012---:R-:W-:Y:S01]  /*1aff0*/  ENDCOLLECTIVE ;  /* 0x000000000000791b */ /* 0x007fe20003800000 */
.L_x_2145:
[----:B------:R-:W-:Y:S05]  /*1b000*/  BSYNC B1 ;  /* 0x0000000000017941 */ /* 0x000fea0003800000 */
.L_x_2144:
[----:B------:R-:W-:Y:S01]  /*1b010*/  IMAD.MOV.U32 R13, RZ, RZ, R10 ;  /* 0x000000ffff0d7224 */ /* 0x000fe200078e000a */
[C---:B------:R-:W-:Y:S01]  /*1b020*/  LOP3.LUT P2, RZ, R16.reuse, 0x200, RZ, 0xc0, !PT ;  /* 0x0000020010ff7812 */ /* 0x040fe2000784c0ff */
[----:B------:R-:W-:Y:S01]  /*1b030*/  IMAD.MOV.U32 R12, RZ, RZ, RZ ;  /* 0x000000ffff0c7224 */ /* 0x000fe200078e00ff */
[C---:B------:R-:W-:Y:S01]  /*1b040*/  LOP3.LUT P1, RZ, R16.reuse, 0x20, RZ, 0xc0, !PT ;  /* 0x0000002010ff7812 */ /* 0x040fe2000782c0ff */
[----:B------:R-:W-:Y:S01]  /*1b050*/  IMAD.MOV.U32 R11, RZ, RZ, 0x181f ;  /* 0x0000181fff0b7424 */ /* 0x000fe200078e00ff */
[----:B------:R-:W-:Y:S01]  /*1b060*/  P2R R4, PR, RZ, 0x8 ;  /* 0x00000008ff047803 */ /* 0x000fe20000000000 */
[----:B------:R-:W-:Y:S01]  /*1b070*/  IMAD.MOV.U32 R15, RZ, RZ, -0x1 ;  /* 0xffffffffff0f7424 */ /* 0x000fe200078e00ff */
[----:B------:R-:W-:Y:S01]  /*1b080*/  LOP3.LUT P3, RZ, R16, 0x10, RZ, 0xc0, !PT ;  /* 0x0000001010ff7812 */ /* 0x000fe2000786c0ff */
[----:B------:R-:W-:Y:S02]  /*1b090*/  IMAD.MOV.U32 R3, RZ, RZ, R14 ;  /* 0x000000ffff037224 */ /* 0x000fe400078e000e */
[----:B------:R-:W-:-:S10]  /*1b0a0*/  IMAD R21, R21, 0x2, R17 ;  /* 0x0000000215157824 */ /* 0x000fd400078e0211 */
[----:B------:R-:W-:Y:S05]  /*1b0b0*/  WARPSYNC.COLLECTIVE R15, `(.L_x_2146) ;  /* 0x000000000f087348 */ /* 0x000fea0003c00000 */
[----:B------:R0:W1:Y:S02]  /*1b0c0*/  SHFL.IDX P6, R14, R13, R12, R11 ;  /* 0x0000000c0d0e7389 */ /* 0x00006400000c000b */
[----:B01----:R-:W-:Y:S01]  /*1b0d0*/  ENDCOLLECTIVE ;  /* 0x000000000000791b */ /* 0x003fe20003800000 */
.L_x_2146:
        /* <DEDUP_REMOVED lines=14> */
.L_x_2147:
        /* <DEDUP_REMOVED lines=17> */
.L_x_2148:
        /* <DEDUP_REMOVED lines=18> */
.L_x_2149:
        /* <DEDUP_REMOVED lines=14> */
.L_x_2150:
        /* <DEDUP_REMOVED lines=17> */
.L_x_2151:
        /* <DEDUP_REMOVED lines=14> */
.L_x_2152:
[----:B------:R-:W-:Y:S05]  /*1b6c0*/  BRA `(.L_x_2153) ;  /* 0xffffffc800e47947 */ /* 0x000fea000383ffff */
.L_x_2071:
[----:B------:R-:W-:Y:S01]  /*1b6d0*/  BSSY B0, `(.L_x_2154) ;  /* 0x0000008000007945 */ /* 0x000fe20003800000 */
[----:B------:R-:W-:Y:S02]  /*1b6e0*/  IMAD.MOV.U32 R13, RZ, RZ, R36 ;  /* 0x000000ffff0d7224 */ /* 0x000fe400078e0024 */
[----:B------:R-:W-:Y:S02]  /*1b6f0*/  IMAD.MOV.U32 R12, RZ, RZ, RZ ;  /* 0x000000ffff0c7224 */ /* 0x000fe400078e00ff */
[----:B------:R-:W-:Y:S02]  /*1b700*/  IMAD.MOV.U32 R11, RZ, RZ, 0x1f ;  /* 0x0000001fff0b7424 */ /* 0x000fe400078e00ff */
[----:B------:R-:W-:-:S07]  /*1b710*/  IMAD.MOV.U32 R15, RZ, RZ, -0x1 ;  /* 0xffffffffff0f7424 */ /* 0x000fce00078e00ff */
[----:B012--5:R-:W-:Y:S05]  /*1b720*/  WARPSYNC.COLLECTIVE R15, `(.L_x_2155) ;  /* 0x000000000f087348 */ /* 0x027fea0003c00000 */
[----:B------:R3:W4:Y:S02]  /*1b730*/  SHFL.IDX P6, R14, R13, R12, R11 ;  /* 0x0000000c0d0e7389 */ /* 0x00072400000c000b */
[----:B012345:R-:W-:Y:S01]  /*1b740*/  ENDCOLLECTIVE ;  /* 0x000000000000791b */ /* 0x03ffe20003800000 */
.L_x_2155:
[----:B------:R-:W-:Y:S05]  /*1b750*/  BSYNC B0 ;  /* 0x0000000000007941 */ /* 0x000fea0003800000 */
.L_x_2154:
[----:B------:R-:W-:Y:S05]  /*1b760*/  BRA `(.L_x_2156) ;  /* 0xffffffcc00e87947 */ /* 0x000fea000383ffff */
.L_x_2074:
[----:B0-----:R0:W4:Y:S02]  /*1b770*/  SYNCS.PHASECHK.TRANS64.TRYWAIT P0, [R5+URZ+0x38820], R0 ;  /* 0x03882000050075a7 */ /* 0x001124000800017f */
[----:B----4-:R-:W-:Y:S05]  /*1b780*/  @!P0 NANOSLEEP.SYNCS 0x989680 ;  /* 0x009896800000895d */ /* 0x010fea0003900000 */
[----:B------:R-:W4:Y:S02]  /*1b790*/  @!P0 SYNCS.PHASECHK.TRANS64 P0, [R5+URZ+0x38820], R0 ;  /* 0x03882000050085a7 */ /* 0x000f24000800007f */
[----:B----4-:R-:W-:Y:S05]  /*1b7a0*/  @!P0 BRA `(.L_x_2074) ;  /* 0xfffffffc00f08947 */ /* 0x010fea000383ffff */
[----:B------:R-:W-:Y:S05]  /*1b7b0*/  BRA `(.L_x_2157) ;  /* 0xffffffd000307947 */ /* 0x000fea000383ffff */
.L_x_2075:
        /* <DEDUP_REMOVED lines=11> */
.L_x_2159:
[----:B------:R-:W-:Y:S05]  /*1b870*/  BSYNC B0 ;  /* 0x0000000000007941 */ /* 0x000fea0003800000 */
.L_x_2158:
[----:B------:R-:W-:Y:S05]  /*1b880*/  BRA `(.L_x_2160) ;  /* 0xffffffd000187947 */ /* 0x000fea000383ffff */
.L_x_2078:
[----:B------:R-:W-:Y:S01]  /*1b890*/  BSSY B1, `(.L_x_2161) ;  /* 0x0000006000017945 */ /* 0x000fe20003800000 */
[----:B------:R-:W-:-:S07]  /*1b8a0*/  IMAD.MOV.U32 R15, RZ, RZ, -0x1 ;  /* 0xffffffffff0f7424 */ /* 0x000fce00078e00ff */
[----:B0123-5:R-:W-:Y:S05]  /*1b8b0*/  WARPSYNC.COLLECTIVE R15, `(.L_x_2162) ;  /* 0x000000000f0c7348 */ /* 0x02ffea0003c00000 */
[----:B------:R-:W-:Y:S02]  /*1b8c0*/  ELECT P6, UR62, PT ;  /* 0x00000000003e782f */ /* 0x000fe400038c0000 */
[----:B------:R-:W-:Y:S01]  /*1b8d0*/  MOV R14, UR62 ;  /* 0x0000003e000e7c02 */ /* 0x000fe20008000f00 */
[----:B0123-5:R-:W-:Y:S10]  /*1b8e0*/  ENDCOLLECTIVE ;  /* 0x000000000000791b */ /* 0x02fff40003800000 */
.L_x_2162:
[----:B------:R-:W-:Y:S05]  /*1b8f0*/  BSYNC B1 ;  /* 0x0000000000017941 */ /* 0x000fea0003800000 */
.L_x_2161:
[----:B------:R-:W-:Y:S05]  /*1b900*/  BRA `(.L_x_2163) ;  /* 0xffffffd000107947 */ /* 0x000fea000383ffff */
.L_x_2080:
[----:B0-----:R0:W4:Y:S02]  /*1b910*/  SYNCS.PHASECHK.TRANS64.TRYWAIT P1, [R3+URZ+0x38840], R2 ;  /* 0x03884002030075a7 */ /* 0x001124000802017f */
[----:B----4-:R-:W-:Y:S05]  /*1b920*/  @!P1 NANOSLEEP.SYNCS 0x989680 ;  /* 0x009896800000995d */ /* 0x010fea0003900000 */
[----:B------:R-:W4:Y:S02]  /*1b930*/  @!P1 SYNCS.PHASECHK.TRANS64 P1, [R3+URZ+0x38840], R2 ;  /* 0x03884002030095a7 */ /* 0x000f24000802007f */
[----:B----4-:R-:W-:Y:S05]  /*1b940*/  @!P1 BRA `(.L_x_2080) ;  /* 0xfffffffc00f09947 */ /* 0x010fea000383ffff */
[----:B------:R-:W-:Y:S05]  /*1b950*/  BRA `(.L_x_2164) ;  /* 0xffffffd0002c7947 */ /* 0x000fea000383ffff */
.L_x_2082:
[----:B----4-:R4:W0:Y:S02]  /*1b960*/  SYNCS.PHASECHK.TRANS64.TRYWAIT P1, [R5+URZ+0x38840], R0 ;  /* 0x03884000050075a7 */ /* 0x010824000802017f */
[----:B0-----:R-:W-:Y:S05]  /*1b970*/  @!P1 NANOSLEEP.SYNCS 0x989680 ;  /* 0x009896800000995d */ /* 0x001fea0003900000 */
[----:B------:R-:W0:Y:S02]  /*1b980*/  @!P1 SYNCS.PHASECHK.TRANS64 P1, [R5+URZ+0x38840], R0 ;  /* 0x03884000050095a7 */ /* 0x000e24000802007f */
[----:B0-----:R-:W-:Y:S05]  /*1b990*/  @!P1 BRA `(.L_x_2082) ;  /* 0xfffffffc00f09947 */ /* 0x001fea000383ffff */
[----:B------:R-:W-:Y:S05]  /*1b9a0*/  BRA `(.L_x_2165) ;  /* 0xffffffd000387947 */ /* 0x000fea000383ffff */
.L_x_2084:
[----:B------:R0:W0:Y:S02]  /*1b9b0*/  SYNCS.PHASECHK.TRANS64.TRYWAIT P1, [R3+URZ+0x38860], R2 ;  /* 0x03886002030075a7 */ /* 0x000024000802017f */
[----:B0-----:R-:W-:Y:S05]  /*1b9c0*/  @!P1 NANOSLEEP.SYNCS 0x989680 ;  /* 0x009896800000995d */ /* 0x001fea0003900000 */
[----:B------:R-:W0:Y:S02]  /*1b9d0*/  @!P1 SYNCS.PHASECHK.TRANS64 P1, [R3+URZ+0x38860], R2 ;  /* 0x03886002030095a7 */ /* 0x000e24000802007f */
[----:B0-----:R-:W-:Y:S05]  /*1b9e0*/  @!P1 BRA `(.L_x_2084) ;  /* 0xfffffffc00f09947 */ /* 0x001fea000383ffff */
[----:B------:R-:W-:Y:S05]  /*1b9f0*/  BRA `(.L_x_2166) ;  /* 0xffffffd000347947 */ /* 0x000fea000383ffff */
.L_x_2167:
        /* <DEDUP_REMOVED lines=16> */
.L_x_5640:


//--------------------- .text._ZN7cutlass13device_kernelIN5flash11enable_sm90INS1_16FlashAttnFwdSm90INS1_25CollectiveMainloopFwdSm90ILi2EN4cute5tupleIJNS5_1CILi1EEES8_S8_EEENS6_IJNS7_ILi64EEESA_SA_EEELi512ENS_10bfloat16_tEfNS_4arch4Sm90ELb0ELb1ELb0ELb1ELb1ELb0ELb0ELb0ELb0ELb1ELb0ELb0EEENS1_21CollectiveEpilogueFwdINS6_IJSA_NS7_ILi512EEESA_EEES9_SC_SE_Li256ELb1ELb1ELb0ELb0EEENS1_36VarlenDynamicPersistentTileSchedulerILi64ELi64ELi256ELi128ELb0ELb1ELb1ELb1ELb0ELb1EEEEEEEEEvNT_6ParamsE --------------------------
	.section	.text._ZN7cutlass13device_kernelIN5flash11enable_sm90INS1_16FlashAttnFwdSm90INS1_25CollectiveMainloopFwdSm90ILi2EN4cute5tupleIJNS5_1CILi1EEES8_S8_EEENS6_IJNS7_ILi64EEESA_SA_EEELi512ENS_10bfloat16_tEfNS_4arch4Sm90ELb0ELb1ELb0ELb1ELb1ELb0ELb0ELb0ELb0ELb1ELb0ELb0EEENS1_21CollectiveEpilogueFwdINS6_IJSA_NS7_ILi512EEESA_EEES9_SC_SE_Li256ELb1ELb1ELb0ELb0EEENS1_36VarlenDynamicPersistentTileSchedulerILi64ELi64ELi256ELi128ELb0ELb1ELb1ELb1ELb0ELb1EEEEEEEEEvNT_6ParamsE,"ax",@progbits
	.align	128
.text._ZN7cutlass13device_kernelIN5flash11enable_sm90INS1_16FlashAttnFwdSm90INS1_25CollectiveMainloopFwdSm90ILi2EN4cute5tupleIJNS5_1CILi1EEES8_S8_EEENS6_IJNS7_ILi64EEESA_SA_EEELi512ENS_10bfloat16_tEfNS_4arch4Sm90ELb0ELb1ELb0ELb1ELb1ELb0ELb0ELb0ELb0ELb1ELb0ELb0EEENS1_21CollectiveEpilogueFwdINS6_IJSA_NS7_ILi512EEESA_EEES9_SC_SE_Li256ELb1ELb1ELb0ELb0EEENS1_36VarlenDynamicPersistentTileSchedulerILi64ELi64ELi256ELi128ELb0ELb1ELb1ELb1ELb0ELb1EEEEEEEEEvNT_6ParamsE:
        .type           _ZN7cutlass13device_kernelIN5flash11enable_sm90INS1_16FlashAttnFwdSm90INS1_25CollectiveMainloopFwdSm90ILi2EN4cute5tupleIJNS5_1CILi1EEES8_S8_EEENS6_IJNS7_ILi64EEESA_SA_EEELi512ENS_10bfloat16_tEfNS_4arch4Sm90ELb0ELb1ELb0ELb1ELb1ELb0ELb0ELb0ELb0ELb1ELb0ELb0EEENS1_21CollectiveEpilogueFwdINS6_IJSA_NS7_ILi512EEESA_EEES9_SC_SE_Li256ELb1ELb1ELb0ELb0EEENS1_36VarlenDynamicPersistentTileSchedulerILi64ELi64ELi256ELi128ELb0ELb1ELb1ELb1ELb0ELb1EEEEEEEEEvNT_6ParamsE,@function
        .size           _ZN7cutlass13device_kernelIN5flash11enable_sm90INS1_16FlashAttnFwdSm90INS1_25CollectiveMainloopFwdSm90ILi2EN4cute5tupleIJNS5_1CILi1EEES8_S8_EEENS6_IJNS7_ILi64EEESA_SA_EEELi512ENS_10bfloat16_tEfNS_4arch4Sm90ELb0ELb1ELb0ELb1ELb1ELb0ELb0ELb0ELb0ELb1ELb0ELb0EEENS1_21CollectiveEpilogueFwdINS6_IJSA_NS7_ILi512EEESA_EEES9_SC_SE_Li256ELb1ELb1ELb0ELb0EEENS1_36VarlenDynamicPersistentTileSchedulerILi64ELi64ELi256ELi128ELb0ELb1ELb1ELb1ELb0ELb1EEEEEEEEEvNT_6ParamsE,(.L_x_5641 - _ZN7cutlass13device_kernelIN5flash11enable_sm90INS1_16FlashAttnFwdSm90INS1_25CollectiveMainloopFwdSm90ILi2EN4cute5tupleIJNS5_1CILi1EEES8_S8_EEENS6_IJNS7_ILi64EEESA_SA_EEELi512ENS_10bfloat16_tEfNS_4arch4Sm90ELb0ELb1ELb0ELb1ELb1ELb0ELb0ELb0ELb0ELb1ELb0ELb0EEENS1_21CollectiveEpilogueFwdINS6_IJSA_NS7_ILi512EEESA_EEES9_SC_SE_Li256ELb1ELb1ELb0ELb0EEENS1_36VarlenDynamicPersistentTileSchedulerILi64ELi64ELi256ELi128ELb0ELb1ELb1ELb1ELb0ELb1EEEEEEEEEvNT_6ParamsE)
        .other          _ZN7cutlass13device_kernelIN5flash11enable_sm90INS1_16FlashAttnFwdSm90INS1_25CollectiveMainloopFwdSm90ILi2EN4cute5tupleIJNS5_1CILi1EEES8_S8_EEENS6_IJNS7_ILi64EEESA_SA_EEELi512ENS_10bfloat16_tEfNS_4arch4Sm90ELb0ELb1ELb0ELb1ELb1ELb0ELb0ELb0ELb0ELb1ELb0ELb0EEENS1_21CollectiveEpilogueFwdINS6_IJSA_NS7_ILi512EEESA_EEES9_SC_SE_Li256ELb1ELb1ELb0ELb0EEENS1_36VarlenDynamicPersistentTileSchedulerILi64ELi64ELi256ELi128ELb0ELb1ELb1ELb1ELb0ELb1EEEEEEEEEvNT_6ParamsE,@"STO_CUDA_ENTRY STV_DEFAULT"
_ZN7cutlass13device_kernelIN5flash11enable_sm90INS1_16FlashAttnFwdSm90INS1_25CollectiveMainloopFwdSm90ILi2EN4cute5tupleIJNS5_1CILi1EEES8_S8_EEENS6_IJNS7_ILi64EEESA_SA_EEELi512ENS_10bfloat16_tEfNS_4arch4Sm90ELb0ELb1ELb0ELb1ELb1ELb0ELb0ELb0ELb0ELb1ELb0ELb0EEENS1_21CollectiveEpilogueFwdINS6_IJSA_NS7_ILi512EEESA_EEES9_SC_SE_Li256ELb1ELb1ELb0ELb0EEENS1_36VarlenDynamicPersistentTileSchedulerILi64ELi64ELi256ELi128ELb0ELb1ELb1ELb1ELb0ELb1EEEEEEEEEvNT_6ParamsE:
        /* <DEDUP_REMOVED lines=41> */
.L_x_2168:
        /* <DEDUP_REMOVED lines=22> */
.L_x_2169:
        /* <DEDUP_REMOVED lines=18> */
.L_x_2170:
        /* <DEDUP_REMOVED lines=22> */
.L_x_2171:
        /* <DEDUP_REMOVED lines=23> */
.L_x_2172:
        /* <DEDUP_REMOVED lines=8> */
.L_x_2174:
[----:B------:R-:W-:-:S08]  /*0860*/  NOP ;  /* 0x0000000000007918 */ /* 0x000fd00000000000 */
[----:B------:R-:W0:Y:S02]  /*0870*/  USETMAXREG.TRY_ALLOC.CTAPOOL UP0, 0xe8 ;  /* 0x000000e8000079c8 */ /* 0x000e240008000600 */
[----:B0-----:R-:W-:-:S13]  /*0880*/  PLOP3.LUT P0, PT, PT, PT, UP0, 0x80, 0x0 ;  /* 0x000000000000781c */ /* 0x001fda0003f0f008 */
[----:B------:R-:W-:Y:S05]  /*0890*/  @!P0 BRA `(.L_x_2174) ;  /* 0xfffffffc00f08947 */ /* 0x000fea000383ffff */
[----:B------:R-:W-:Y:S01]  /*08a0*/  LOP3.LUT R2, R0, 0xffffff80, RZ, 0xc0, !PT ;  /* 0xffffff8000027812 */ /* 0x000fe200078ec0ff */
[----:B------:R-:W0:Y:S01]  /*08b0*/  S2UR UR40, SR_CgaCtaId ;  /* 0x00000000002879c3 */ /* 0x000e220000008800 */
[----:B------:R-:W-:Y:S01]  /*08c0*/  UMOV UR41, 0x400 ;  /* 0x0000040000297882 */ /* 0x000fe20000000000 */
[----:B------:R-:W-:Y:S01]  /*08d0*/  ULDC UR4, c[0x0][0xc3c] ;  /* 0x00030f0000047ab9 */ /* 0x000fe20000000800 */
[----:B------:R-:W-:-:S13]  /*08e0*/  ISETP.NE.AND P0, PT, R2, 0x80, PT ;  /* 0x000000800200780c */ /* 0x000fda0003f05270 */
[----:B------:R-:W-:Y:S06]  /*08f0*/  @!P0 BAR.ARV 0x8, 0x100 ;  /* 0x0204000000008b1d */ /* 0x000fec0000002000 */
[----:B------:R-:W-:Y:S01]  /*0900*/  ISETP.GE.U32.AND P0, PT, R0, 0x100, PT ;  /* 0x000001000000780c */ /* 0x000fe20003f06070 */
[----:B0-----:R-:W-:-:S12]  /*0910*/  ULEA UR41, UR40, UR41, 0x18 ;  /* 0x0000002928297291 */ /* 0x001fd8000f8ec03f */
        /* <DEDUP_REMOVED lines=20> */
[C---:B------:R-:W-:Y:S02]  /*0a60*/  LEA.HI R3, R2.reuse, R5, RZ, 0x1 ;  /* 0x0000000502037211 */ /* 0x040fe400078f08ff */
[----:B------:R-:W-:Y:S02]  /*0a70*/  LOP3.LUT R2, R2, 0xfffffff0, RZ, 0xc0, !PT ;  /* 0xfffffff002027812 */ /* 0x000fe400078ec0ff */
[----:B------:R-:W-:Y:S02]  /*0a80*/  LOP3.LUT R4, R3, 0x1ffffffe, RZ, 0xc0, !PT ;  /* 0x1ffffffe03047812 */ /* 0x000fe400078ec0ff */
[----:B------:R-:W-:Y:S01]  /*0a90*/  LEA.HI R3, R0, R197, RZ, 0x5 ;  /* 0x000000c500037211 */ /* 0x000fe200078f28ff */
[----:B------:R-:W-:Y:S01]  /*0aa0*/  IMAD.IADD R2, R197, 0x1, -R2 ;  /* 0x00000001c5027824 */ /* 0x000fe200078e0a02 */
[----:B------:R-:W-:Y:S01]  /*0ab0*/  LOP3.LUT R10, R7, 0xfffffffc, RZ, 0xc0, !PT ;  /* 0xfffffffc070a7812 */ /* 0x000fe200078ec0ff */
[----:B------:R-:W-:Y:S01]  /*0ac0*/  IMAD.IADD R5, R5, 0x1, -R4 ;  /* 0x0000000105057824 */ /* 0x000fe200078e0a04 */
[----:B------:R-:W-:-:S02]  /*0ad0*/  SHF.R.S32.HI R4, RZ, 0x5, R3 ;  /* 0x00000005ff047819 */ /* 0x000fc40000011403 */
[----:B------:R-:W-:Y:S01]  /*0ae0*/  SHF.R.S32.HI R3, RZ, 0x1f, R3 ;  /* 0x0000001fff037819 */ /* 0x000fe20000011403 */
[----:B------:R-:W-:Y:S01]  /*0af0*/  IMAD.IADD R10, R197, 0x1, -R10 ;  /* 0x00000001c50a7824 */ /* 0x000fe200078e0a0a */
[----:B------:R-:W-:Y:S01]  /*0b00*/  LOP3.LUT R8, R6, 0xffffff80, RZ, 0xc0, !PT ;  /* 0xffffff8006087812 */ /* 0x000fe200078ec0ff */
[----:B------:R-:W-:Y:S01]  /*0b10*/  IMAD.SHL.U32 R5, R5, 0x8, RZ ;  /* 0x0000000805057824 */ /* 0x000fe200078e00ff */
[----:B------:R-:W-:Y:S02]  /*0b20*/  LEA.HI R3, R3, R4, RZ, 0x2 ;  /* 0x0000000403037211 */ /* 0x000fe400078f10ff */
[----:B------:R-:W-:Y:S01]  /*0b30*/  SHF.R.S32.HI R193, RZ, 0x7, R6 ;  /* 0x00000007ffc17819 */ /* 0x000fe20000011406 */
[----:B------:R-:W-:Y:S01]  /*0b40*/  IMAD.IADD R8, R197, 0x1, -R8 ;  /* 0x00000001c5087824 */ /* 0x000fe200078e0a08 */
[----:B------:R-:W-:Y:S02]  /*0b50*/  LOP3.LUT R3, R3, 0x3ffffc, RZ, 0xc0, !PT ;  /* 0x003ffffc03037812 */ /* 0x000fe400078ec0ff */
[--C-:B------:R-:W-:Y:S01]  /*0b60*/  SHF.R.S32.HI R7, RZ, 0x1f, R2.reuse ;  /* 0x0000001fff077819 */ /* 0x100fe20000011402 */
[----:B------:R-:W-:Y:S01]  /*0b70*/  IMAD R12, R193, 0x100, R2 ;  /* 0x00000100c10c7824 */ /* 0x000fe200078e0202 */
[----:B------:R-:W-:Y:S01]  /*0b80*/  LEA.HI R11, R10, R10, RZ, 0x1 ;  /* 0x0000000a0a0b7211 */ /* 0x000fe200078f08ff */
[----:B------:R-:W-:Y:S01]  /*0b90*/  IMAD.IADD R3, R4, 0x1, -R3 ;  /* 0x0000000104037824 */ /* 0x000fe200078e0a03 */
[----:B------:R-:W-:-:S02]  /*0ba0*/  LEA.HI R9, R7, R2, RZ, 0x3 ;  /* 0x0000000207097211 */ /* 0x000fc400078f18ff */
[----:B------:R-:W-:Y:S01]  /*0bb0*/  SHF.R.S32.HI R7, RZ, 0x1f, R8 ;  /* 0x0000001fff077819 */ /* 0x000fe20000011408 */
[----:B------:R-:W-:Y:S01]  /*0bc0*/  IMAD R12, R3, 0x10, R12 ;  /* 0x00000010030c7824 */ /* 0x000fe200078e020c */
[----:B------:R-:W-:Y:S02]  /*0bd0*/  LOP3.LUT R13, R11, 0x1ffffffe, RZ, 0xc0, !PT ;  /* 0x1ffffffe0b0d7812 */ /* 0x000fe400078ec0ff */
[-C--:B------:R-:W-:Y:S01]  /*0be0*/  LEA.HI R3, R7, R8.reuse, RZ, 0x2 ;  /* 0x0000000807037211 */ /* 0x080fe200078f10ff */
[----:B------:R-:W-:Y:S01]  /*0bf0*/  IMAD.U32 R196, R12, 0x40, R5 ;  /* 0x000000400cc47824 */ /* 0x000fe200078e0005 */
[----:B------:R-:W-:Y:S01]  /*0c00*/  LOP3.LUT R11, R9, 0xfffffff8, RZ, 0xc0, !PT ;  /* 0xfffffff8090b7812 */ /* 0x000fe200078ec0ff */
[----:B------:R-:W-:Y:S01]  /*0c10*/  IMAD.IADD R185, R10, 0x1, -R13 ;  /* 0x000000010ab97824 */ /* 0x000fe200078e0a0d */
[----:B------:R-:W-:Y:S01]  /*0c20*/  LOP3.LUT R13, R3, 0x7ffffffc, RZ, 0xc0, !PT ;  /* 0x7ffffffc030d7812 */ /* 0x000fe200078ec0ff */
[----:B------:R-:W-:Y:S01]  /*0c30*/  IMAD.SHL.U32 R9, R9, 0x40, RZ ;  /* 0x0000004009097824 */ /* 0x000fe200078e00ff */
[----:B------:R-:W-:Y:S01]  /*0c40*/  LEA.HI R7, R7, R8, RZ, 0x5 ;  /* 0x0000000807077211 */ /* 0x000fe200078f28ff */
[----:B------:R-:W-:Y:S01]  /*0c50*/  IMAD.IADD R11, R2, 0x1, -R11 ;  /* 0x00000001020b7824 */ /* 0x000fe200078e0a0b */
[----:B------:R-:W-:Y:S01]  /*0c60*/  SHF.R.S32.HI R2, RZ, 0x2, R3 ;  /* 0x00000002ff027819 */ /* 0x000fe20000011403 */
[----:B------:R-:W-:Y:S01]  /*0c70*/  IMAD.IADD R13, R8, 0x1, -R13 ;  /* 0x00000001080d7824 */ /* 0x000fe200078e0a0d */
[----:B------:R-:W-:Y:S01]  /*0c80*/  SHF.R.S32.HI R3, RZ, 0x1f, R3 ;  /* 0x0000001fff037819 */ /* 0x000fe20000011403 */
[----:B------:R-:W-:Y:S01]  /*0c90*/  IMAD.SHL.U32 R8, R11, 0x40, RZ ;  /* 0x000000400b087824 */ /* 0x000fe200078e00ff */
[----:B------:R-:W-:-:S02]  /*0ca0*/  LOP3.LUT R9, R9, 0x7ffffe00, RZ, 0xc0, !PT ;  /* 0x7ffffe0009097812 */ /* 0x000fc400078ec0ff */
[----:B------:R-:W-:Y:S02]  /*0cb0*/  LEA.HI R3, R3, R2, RZ, 0x3 ;  /* 0x0000000203037211 */ /* 0x000fe400078f18ff */
[----:B------:R-:W-:Y:S01]  /*0cc0*/  LOP3.LUT R8, R8, 0x1c0, RZ, 0xc0, !PT ;  /* 0x000001c008087812 */ /* 0x000fe200078ec0ff */
[----:B------:R-:W-:Y:S01]  /*0cd0*/  IMAD R9, R4, 0x400, R9 ;  /* 0x0000040004097824 */ /* 0x000fe200078e0209 */
[----:B------:R-:W-:Y:S02]  /*0ce0*/  LOP3.LUT R3, R3, 0xfffffff8, RZ, 0xc0, !PT ;  /* 0xfffffff803037812 */ /* 0x000fe400078ec0ff */
[----:B------:R-:W-:Y:S02]  /*0cf0*/  LOP3.LUT R5, R8, 0x8, R5, 0xf8, !PT ;  /* 0x0000000808057812 */ /* 0x000fe400078ef805 */
[----:B------:R-:W-:Y:S01]  /*0d00*/  SHF.R.U32.HI R8, RZ, 0x3, R8 ;  /* 0x00000003ff087819 */ /* 0x000fe20000011608 */
[----:B------:R-:W-:Y:S01]  /*0d10*/  IMAD.IADD R16, R2, 0x1, -R3 ;  /* 0x0000000102107824 */ /* 0x000fe200078e0a03 */
[----:B------:R-:W-:-:S02]  /*0d20*/  LEA.HI R0, R0, R197, RZ, 0x3 ;  /* 0x000000c500007211 */ /* 0x000fc400078f18ff */
[----:B------:R-:W-:Y:S02]  /*0d30*/  LOP3.LUT R8, R5, R8, RZ, 0x3c, !PT ;  /* 0x0000000805087212 */ /* 0x000fe400078e3cff */
[----:B------:R-:W-:Y:S02]  /*0d40*/  LOP3.LUT R2, R0, 0xfffffff8, RZ, 0xc0, !PT ;  /* 0xfffffff800027812 */ /* 0x000fe400078ec0ff */
[----:B------:R-:W-:Y:S01]  /*0d50*/  R2P PR, R11, 0x6 ;  /* 0x000000060b007804 */ /* 0x000fe20000000000 */
[----:B------:R-:W-:Y:S01]  /*0d60*/  IMAD.IADD R8, R9, 0x1, R8 ;  /* 0x0000000109087824 */ /* 0x000fe200078e0208 */
[----:B------:R-:W-:Y:S01]  /*0d70*/  LEA.HI R6, R6, R193, RZ, 0x1 ;  /* 0x000000c106067211 */ /* 0x000fe200078f08ff */
[----:B------:R-:W-:Y:S01]  /*0d80*/  IMAD.IADD R191, R197, 0x1, -R2 ;  /* 0x00000001c5bf7824 */ /* 0x000fe200078e0a02 */
[----:B------:R-:W-:Y:S01]  /*0d90*/  SHF.R.S32.HI R7, RZ, 0x5, R7 ;  /* 0x00000005ff077819 */ /* 0x000fe20000011407 */
[----:B------:R-:W-:Y:S01]  /*0da0*/  IMAD.SHL.U32 R2, R13, 0x2, RZ ;  /* 0x000000020d027824 */ /* 0x000fe200078e00ff */
[----:B------:R-:W-:Y:S01]  /*0db0*/  LEA R18, R8, UR41, 0x1 ;  /* 0x0000002908127c11 */ /* 0x000fe2000f8e08ff */
[----:B------:R-:W-:Y:S01]  /*0dc0*/  IMAD.SHL.U32 R184, R191, 0x8, RZ ;  /* 0x00000008bfb87824 */ /* 0x000fe200078e00ff */
[----:B------:R-:W-:Y:S01]  /*0dd0*/  LOP3.LUT R6, R6, 0xfffffe, RZ, 0xc0, !PT ;  /* 0x00fffffe06067812 */ /* 0x000fe200078ec0ff */
[----:B------:R-:W-:Y:S01]  /*0de0*/  IMAD R16, R7, 0x10, R16 ;  /* 0x0000001007107824 */ /* 0x000fe200078e0210 */
[----:B------:R-:W-:Y:S01]  /*0df0*/  SEL R22, R22, 0xffffffc0, !P2 ;  /* 0xffffffc016167807 */ /* 0x000fe20005000000 */
[C---:B------:R-:W-:Y:S01]  /*0e00*/  VIADD R23, R18.reuse, 0x26800 ;  /* 0x0002680012177836 */ /* 0x040fe20000000000 */
[----:B------:R-:W-:Y:S01]  /*0e10*/  IADD3 R19, R18, 0x26820, RZ ;  /* 0x0002682012137810 */ /* 0x000fe20007ffe0ff */
[C---:B------:R-:W-:Y:S01]  /*0e20*/  VIADD R190, R184.reuse, 0x40 ;  /* 0x00000040b8be7836 */ /* 0x040fe20000000000 */
[----:B------:R-:W-:Y:S01]  /*0e30*/  SHF.R.S32.HI R192, RZ, 0x3, R0 ;  /* 0x00000003ffc07819 */ /* 0x000fe20000011400 */
[----:B------:R-:W-:-:S02]  /*0e40*/  VIADD R189, R184, 0x80 ;  /* 0x00000080b8bd7836 */ /* 0x000fc40000000000 */
[C---:B------:R-:W-:Y:S01]  /*0e50*/  VIADD R188, R184.reuse, 0xc0 ;  /* 0x000000c0b8bc7836 */ /* 0x040fe20000000000 */
[----:B------:R-:W-:Y:S01]  /*0e60*/  SHF.R.S32.HI R204, RZ, 0x1f, R190 ;  /* 0x0000001fffcc7819 */ /* 0x000fe200000114be */
[C---:B------:R-:W-:Y:S01]  /*0e70*/  VIADD R187, R184.reuse, 0x100 ;  /* 0x00000100b8bb7836 */ /* 0x040fe20000000000 */
[----:B------:R-:W-:Y:S01]  /*0e80*/  SHF.R.S32.HI R203, RZ, 0x1f, R189 ;  /* 0x0000001fffcb7819 */ /* 0x000fe200000114bd */
[C---:B------:R-:W-:Y:S01]  /*0e90*/  VIADD R186, R184.reuse, 0x140 ;  /* 0x00000140b8ba7836 */ /* 0x040fe20000000000 */
[----:B------:R-:W-:Y:S01]  /*0ea0*/  SHF.R.S32.HI R202, RZ, 0x1f, R188 ;  /* 0x0000001fffca7819 */ /* 0x000fe200000114bc */
[C---:B------:R-:W-:Y:S01]  /*0eb0*/  VIADD R195, R184.reuse, 0x180 ;  /* 0x00000180b8c37836 */ /* 0x040fe20000000000 */
[----:B------:R-:W-:Y:S01]  /*0ec0*/  SHF.R.S32.HI R201, RZ, 0x1f, R187 ;  /* 0x0000001fffc97819 */ /* 0x000fe200000114bb */
[----:B------:R-:W-:Y:S01]  /*0ed0*/  VIADD R194, R184, 0x1c0 ;  /* 0x000001c0b8c27836 */ /* 0x000fe20000000000 */
[----:B------:R-:W-:Y:S01]  /*0ee0*/  SHF.R.S32.HI R200, RZ, 0x1f, R186 ;  /* 0x0000001fffc87819 */ /* 0x000fe200000114ba */
[----:B------:R-:W-:Y:S01]  /*0ef0*/  IMAD.IADD R6, R193, 0x1, -R6 ;  /* 0x00000001c1067824 */ /* 0x000fe200078e0a06 */
[----:B------:R-:W-:Y:S01]  /*0f00*/  SHF.R.S32.HI R199, RZ, 0x1f, R195 ;  /* 0x0000001fffc77819 */ /* 0x000fe200000114c3 */
[C---:B------:R-:W-:Y:S01]  /*0f10*/  @P1 VIADD R19, R23.reuse, 0xffffffe0 ;  /* 0xffffffe017131836 */ /* 0x040fe20000000000 */
[----:B------:R-:W-:Y:S01]  /*0f20*/  SHF.R.S32.HI R198, RZ, 0x1f, R194 ;  /* 0x0000001fffc67819 */ /* 0x000fe200000114c2 */
[----:B------:R-:W-:-:S02]  /*0f30*/  IMAD.IADD R23, R23, 0x1, R22 ;  /* 0x0000000117177824 */ /* 0x000fc400078e0216 */
[----:B------:R-:W-:Y:S02]  /*0f40*/  IMAD.SHL.U32 R17, R6, 0x100, RZ ;  /* 0x0000010006117824 */ /* 0x000fe400078e00ff */
[----:B------:R-:W-:Y:S02]  /*0f50*/  IMAD R185, R185, 0x8, R16 ;  /* 0x00000008b9b97824 */ /* 0x000fe400078e0210 */
[----:B------:R-:W-:-:S07]  /*0f60*/  IMAD.IADD R22, R22, 0x1, R19 ;  /* 0x0000000116167824 */ /* 0x000fce00078e0213 */
.L_x_2292:
[----:B------:R-:W-:Y:S01]  /*0f70*/  ULDC.64 UR8, c[0x0][0xa28] ;  /* 0x00028a0000087ab9 */ /* 0x000fe20000000a00 */
[----:B------:R-:W-:Y:S01]  /*0f80*/  ULDC UR4, c[0x0][0x424] ;  /* 0x0001090000047ab9 */ /* 0x000fe20000000800 */
[----:B------:R-:W-:-:S04]  /*0f90*/  UISETP.NE.U32.AND UP0, UPT, UR8, URZ, UPT ;  /* 0x0000003f0800728c */ /* 0x000fc8000bf05070 */
[----:B------:R-:W-:-:S03]  /*0fa0*/  UISETP.NE.AND.EX UP0, UPT, UR9, URZ, UPT, UP0 ;  /* 0x0000003f0900728c */ /* 0x000fc6000bf05300 */
[----:B------:R-:W-:Y:S02]  /*0fb0*/  ULDC.64 UR8, c[0x0][0xa18] ;  /* 0x0002860000087ab9 */ /* 0x000fe40000000a00 */
[----:B------:R-:W-:Y:S01]  /*0fc0*/  UISETP.NE.U32.AND UP1, UPT, UR8, URZ, UPT ;  /* 0x0000003f0800728c */ /* 0x000fe2000bf25070 */
[----:B------:R-:W-:-:S03]  /*0fd0*/  PLOP3.LUT P0, PT, PT, PT, UP0, 0x80, 0x0 ;  /* 0x000000000000781c */ /* 0x000fc60003f0f008 */
[----:B------:R-:W-:-:S03]  /*0fe0*/  UISETP.NE.AND.EX UP1, UPT, UR9, URZ, UPT, UP1 ;  /* 0x0000003f0900728c */ /* 0x000fc6000bf25310 */
[----:B------:R-:W-:Y:S02]  /*0ff0*/  @UP0 ULDC.64 UR8, c[0x0][0xa28] ;  /* 0x00028a0000080ab9 */ /* 0x000fe40000000a00 */
[----:B------:R-:W-:Y:S01]  /*1000*/  @UP0 UIMAD.WIDE UR8, UR6, 0x4, UR8 ;  /* 0x00000004060808a5 */ /* 0x000fe2000f8e0208 */
[----:B------:R-:W-:-:S05]  /*1010*/  PLOP3.LUT P2, PT, PT, PT, UP1, 0x80, 0x0 ;  /* 0x000000000000781c */ /* 0x000fca0003f4f018 */
[----:B------:R-:W-:Y:S01]  /*1020*/  @UP1 ULDC.64 UR10, c[0x0][0xa18] ;  /* 0x00028600000a1ab9 */ /* 0x000fe20000000a00 */
[----:B0-23--:R-:W-:Y:S02]  /*1030*/  IMAD.U32 R4, RZ, RZ, UR8 ;  /* 0x00000008ff047e24 */ /* 0x00dfe4000f8e00ff */
[----:B------:R-:W-:Y:S01]  /*1040*/  IMAD.U32 R5, RZ, RZ, UR9 ;  /* 0x00000009ff057e24 */ /* 0x000fe2000f8e00ff */
[----:B------:R-:W-:-:S04]  /*1050*/  @UP1 UIMAD.WIDE UR8, UR6, 0x4, UR10 ;  /* 0x00000004060818a5 */ /* 0x000fc8000f8e020a */
[----:B------:R-:W2:Y:S02]  /*1060*/  @P0 LDG.E R4, desc[UR54][R4.64] ;  /* 0x0000003604040981 */ /* 0x000ea4000c1e1900 */
[----:B-1----:R-:W-:Y:S02]  /*1070*/  IMAD.U32 R6, RZ, RZ, UR8 ;  /* 0x00000008ff067e24 */ /* 0x002fe4000f8e00ff */
[----:B----4-:R-:W-:Y:S01]  /*1080*/  IMAD.U32 R7, RZ, RZ, UR9 ;  /* 0x00000009ff077e24 */ /* 0x010fe2000f8e00ff */
[----:B------:R-:W-:-:S04]  /*1090*/  ULDC.64 UR8, c[0x0][0x418] ;  /* 0x0001060000087ab9 */ /* 0x000fc80000000a00 */
[----:B------:R-:W3:Y:S01]  /*10a0*/  @P2 LDG.E R6, desc[UR54][R6.64] ;  /* 0x0000003606062981 */ /* 0x000ee2000c1e1900 */
[----:B------:R-:W-:Y:S01]  /*10b0*/  UISETP.NE.U32.AND UP0, UPT, UR8, URZ, UPT ;  /* 0x0000003f0800728c */ /* 0x000fe2000bf05070 */
[----:B------:R-:W-:Y:S01]  /*10c0*/  UMOV UR48, URZ ;  /* 0x0000003f00307c82 */ /* 0x000fe20008000000 */
[----:B------:R-:W-:Y:S02]  /*10d0*/  UMOV UR43, UR7 ;  /* 0x00000007002b7c82 */ /* 0x000fe40008000000 */
[----:B------:R-:W-:-:S03]  /*10e0*/  UISETP.NE.AND.EX UP0, UPT, UR9, URZ, UPT, UP0 ;  /* 0x0000003f0900728c */ /* 0x000fc6000bf05300 */
[----:B------:R-:W-:Y:S01]  /*10f0*/  ULDC.64 UR8, c[0x0][0xa20] ;  /* 0x0002880000087ab9 */ /* 0x000fe20000000a00 */
[----:B------:R-:W-:Y:S01]  /*1100*/  USEL UR4, UR4, 0x1, UP0 ;  /* 0x0000000104047887 */ /* 0x000fe20008000000 */
[----:B------:R-:W-:Y:S01]  /*1110*/  ISETP.NE.U32.AND P1, PT, RZ, UR8, PT ;  /* 0x00000008ff007c0c */ /* 0x000fe2000bf25070 */
[----:B------:R-:W-:Y:S02]  /*1120*/  ULDC UR8, c[0x0][0x2f0] ;  /* 0x0000bc0000087ab9 */ /* 0x000fe40000000800 */
[----:B------:R-:W-:Y:S01]  /*1130*/  UIMAD UR4, UR4, UR8, URZ ;  /* 0x00000008040472a4 */ /* 0x000fe2000f8e023f */
[----:B------:R-:W-:Y:S02]  /*1140*/  ISETP.NE.AND.EX P1, PT, RZ, UR9, PT, P1 ;  /* 0x00000009ff007c0c */ /* 0x000fe4000bf25310 */
[----:B--2---:R-:W-:Y:S02]  /*1150*/  @P0 R2UR UR48, R4 ;  /* 0x00000000043002ca */ /* 0x004fe400000e0000 */
[----:B---3--:R-:W-:Y:S01]  /*1160*/  @P2 R2UR UR50, R6 ;  /* 0x00000000063222ca */ /* 0x008fe200000e0000 */
[----:B------:R-:W-:-:S14]  /*1170*/  @P2 BRA `(.L_x_2175) ;  /* 0x0000000000382947 */ /* 0x000fdc0003800000 */
[----:B------:R-:W-:Y:S01]  /*1180*/  ULDC.64 UR8, c[0x0][0xa00] ;  /* 0x0002800000087ab9 */ /* 0x000fe20000000a00 */
[----:B------:R-:W-:Y:S01]  /*1190*/  ULDC UR50, c[0x0][0x288] ;  /* 0x0000a20000327ab9 */ /* 0x000fe20000000800 */
[----:B------:R-:W-:-:S04]  /*11a0*/  ISETP.NE.U32.AND P0, PT, RZ, UR8, PT ;  /* 0x00000008ff007c0c */ /* 0x000fc8000bf05070 */
[----:B------:R-:W-:-:S13]  /*11b0*/  ISETP.NE.AND.EX P0, PT, RZ, UR9, PT, P0 ;  /* 0x00000009ff007c0c */ /* 0x000fda000bf05300 */
[----:B------:R-:W-:Y:S05]  /*11c0*/  @!P0 BRA `(.L_x_2175) ;  /* 0x0000000000248947 */ /* 0x000fea0003800000 */
[----:B------:R-:W-:Y:S02]  /*11d0*/  ULDC.64 UR8, c[0x0][0xa00] ;  /* 0x0002800000087ab9 */ /* 0x000fe40000000a00 */
[----:B------:R-:W-:-:S06]  /*11e0*/  UIMAD.WIDE UR8, UR6, 0x4, UR8 ;  /* 0x00000004060878a5 */ /* 0x000fcc000f8e0208 */
[----:B------:R-:W-:Y:S02]  /*11f0*/  IMAD.U32 R4, RZ, RZ, UR8 ;  /* 0x00000008ff047e24 */ /* 0x000fe4000f8e00ff */
[----:B------:R-:W-:-:S05]  /*1200*/  IMAD.U32 R5, RZ, RZ, UR9 ;  /* 0x00000009ff057e24 */ /* 0x000fca000f8e00ff */
[----:B------:R-:W2:Y:S04]  /*1210*/  LDG.E R3, desc[UR54][R4.64] ;  /* 0x0000003604037981 */ /* 0x000ea8000c1e1900 */
[----:B------:R-:W3:Y:S01]  /*1220*/  LDG.E R0, desc[UR54][R4.64+0x4] ;  /* 0x0000043604007981 */ /* 0x000ee2000c1e1900 */
[----:B--2---:R-:W-:Y:S02]  /*1230*/  R2UR UR50, R3 ;  /* 0x00000000033272ca */ /* 0x004fe400000e0000 */
[----:B---3--:R-:W-:-:S13]  /*1240*/  R2UR UR7, R0 ;  /* 0x00000000000772ca */ /* 0x008fda00000e0000 */
[----:B------:R-:W-:-:S12]  /*1250*/  UIADD3 UR50, -UR50, UR7, URZ ;  /* 0x0000000732327290 */ /* 0x000fd8000fffe13f */
.L_x_2175:
[----:B------:R-:W-:Y:S01]  /*1260*/  UMOV UR44, UR6 ;  /* 0x00000006002c7c82 */ /* 0x000fe20008000000 */
[----:B------:R-:W-:Y:S05]  /*1270*/  @!P1 BRA `(.L_x_2176) ;  /* 0x00000000001c9947 */ /* 0x000fea0003800000 */
[----:B------:R-:W-:Y:S02]  /*1280*/  ULDC.64 UR8, c[0x0][0xa20] ;  /* 0x0002880000087ab9 */ /* 0x000fe40000000a00 */
[----:B------:R-:W-:-:S06]  /*1290*/  UIMAD.WIDE UR6, UR6, 0x4, UR8 ;  /* 0x00000004060678a5 */ /* 0x000fcc000f8e0208 */
[----:B------:R-:W-:Y:S02]  /*12a0*/  IMAD.U32 R4, RZ, RZ, UR6 ;  /* 0x00000006ff047e24 */ /* 0x000fe4000f8e00ff */
[----:B------:R-:W-:-:S05]  /*12b0*/  IMAD.U32 R5, RZ, RZ, UR7 ;  /* 0x00000007ff057e24 */ /* 0x000fca000f8e00ff */
[----:B------:R-:W2:Y:S02]  /*12c0*/  LDG.E R4, desc[UR54][R4.64] ;  /* 0x0000003604047981 */ /* 0x000ea4000c1e1900 */
[----:B--2---:R-:W-:Y:S01]  /*12d0*/  R2UR UR4, R4 ;  /* 0x00000000040472ca */ /* 0x004fe200000e0000 */
[----:B------:R-:W-:-:S14]  /*12e0*/  BRA `(.L_x_2177) ;  /* 0x0000000000347947 */ /* 0x000fdc0003800000 */
.L_x_2176:
[----:B------:R-:W-:Y:S02]  /*12f0*/  ULDC.64 UR8, c[0x0][0xa08] ;  /* 0x0002820000087ab9 */ /* 0x000fe40000000a00 */
        /* <DEDUP_REMOVED lines=12> */
.L_x_2177:
[----:B------:R-:W-:Y:S02]  /*13c0*/  UISETP.NE.AND UP0, UPT, UR46, 0x1, UPT ;  /* 0x000000012e00788c */ /* 0x000fe4000bf05270 */
[----:B------:R-:W-:Y:S02]  /*13d0*/  UIADD3 UR48, -UR48, UR4, URZ ;  /* 0x0000000430307290 */ /* 0x000fe4000fffe13f */
[----:B------:R-:W-:Y:S02]  /*13e0*/  USHF.L.U32 UR45, UR5, 0x6, URZ ;  /* 0x00000006052d7899 */ /* 0x000fe4000800063f */
[----:B------:R-:W-:Y:S01]  /*13f0*/  UIADD3 UR4, UR48, 0x3f, URZ ;  /* 0x0000003f30047890 */ /* 0x000fe2000fffe03f */
[----:B------:R-:W-:-:S03]  /*1400*/  PLOP3.LUT P0, PT, PT, PT, UP0, 0x80, 0x0 ;  /* 0x000000000000781c */ /* 0x000fc60003f0f008 */
[----:B------:R-:W-:-:S04]  /*1410*/  USHF.R.S32.HI UR6, URZ, 0x1f, UR4 ;  /* 0x0000001f3f067899 */ /* 0x000fc80008011404 */
[----:B------:R-:W-:-:S04]  /*1420*/  ULEA.HI UR6, UR6, UR4, URZ, 0x6 ;  /* 0x0000000406067291 */ /* 0x000fc8000f8f303f */
[----:B------:R-:W-:Y:S02]  /*1430*/  USHF.R.S32.HI UR6, URZ, 0x6, UR6 ;  /* 0x000000063f067899 */ /* 0x000fe40008011406 */
[----:B------:R-:W-:Y:S10]  /*1440*/  @!P0 BRA `(.L_x_2178) ;  /* 0x0000002000308947 */ /* 0x000ff40003800000 */
[----:B------:R-:W0:Y:S01]  /*1450*/  LDC.64 R6, c[0x0][0x9e0] ;  /* 0x00027800ff067b82 */ /* 0x000e220000000a00 */
[----:B------:R-:W-:Y:S01]  /*1460*/  ULDC UR4, c[0x0][0x448] ;  /* 0x0001120000047ab9 */ /* 0x000fe20000000800 */
[----:B------:R-:W-:Y:S02]  /*1470*/  UIADD3 UR7, UR45, 0x3f, URZ ;  /* 0x0000003f2d077890 */ /* 0x000fe4000fffe03f */
[----:B------:R-:W-:Y:S02]  /*1480*/  UISETP.NE.AND UP0, UPT, UR4, 0x1, UPT ;  /* 0x000000010400788c */ /* 0x000fe4000bf05270 */
[----:B------:R-:W-:-:S09]  /*1490*/  UIADD3 UR8, UR48, 0x1, -UR50 ;  /* 0x0000000130087890 */ /* 0x000fd2000fffe832 */
[----:B------:R-:W-:Y:S01]  /*14a0*/  @UP0 ULDC UR4, c[0x0][0x44c] ;  /* 0x0001130000040ab9 */ /* 0x000fe20000000800 */
[----:B------:R-:W-:Y:S01]  /*14b0*/  @UP0 ULDC UR9, c[0x0][0x450] ;  /* 0x0001140000090ab9 */ /* 0x000fe20000000800 */
[----:B------:R-:W-:-:S04]  /*14c0*/  UIMAD.WIDE.U32 UR4, UR7, UR4, URZ ;  /* 0x00000004070472a5 */ /* 0x000fc8000f8e003f */
[----:B------:R-:W-:Y:S01]  /*14d0*/  @UP0 USHF.R.U32.HI UR7, URZ, UR9, UR5 ;  /* 0x000000093f070299 */ /* 0x000fe20008011605 */
[----:B0-----:R-:W-:-:S03]  /*14e0*/  ISETP.GE.AND P1, PT, R7, 0x1, PT ;  /* 0x000000010700780c */ /* 0x001fc60003f26270 */
[----:B------:R-:W-:-:S06]  /*14f0*/  UIADD3 UR7, UR8, UR7, URZ ;  /* 0x0000000708077290 */ /* 0x000fcc000fffe03f */
[----:B------:R-:W-:-:S04]  /*1500*/  VIADD R0, R6, UR7 ;  /* 0x0000000706007c36 */ /* 0x000fc80008000000 */
[----:B------:R-:W-:Y:S05]  /*1510*/  @!P1 BRA `(.L_x_2179) ;  /* 0x0000000000449947 */ /* 0x000fea0003800000 */
[----:B------:R-:W-:Y:S01]  /*1520*/  ISETP.LT.AND P0, PT, RZ, UR7, PT ;  /* 0x00000007ff007c0c */ /* 0x000fe2000bf01270 */
[----:B------:R-:W-:-:S06]  /*1530*/  UIADD3 UR4, UR7, -0x1, URZ ;  /* 0xffffffff07047890 */ /* 0x000fcc000fffe03f */
[----:B------:R-:W-:-:S06]  /*1540*/  IMAD.U32 R3, RZ, RZ, UR4 ;  /* 0x00000004ff037e24 */ /* 0x000fcc000f8e00ff */
[----:B------:R-:W-:Y:S05]  /*1550*/  @P0 BRA `(.L_x_2180) ;  /* 0x00000000001c0947 */ /* 0x000fea0003800000 */
[----:B------:R-:W-:Y:S01]  /*1560*/  ISETP.NE.AND P0, PT, R7, 0x1, PT ;  /* 0x000000010700780c */ /* 0x000fe20003f05270 */
[----:B------:R-:W-:-:S12]  /*1570*/  IMAD R3, RZ, RZ, -UR7 ;  /* 0x80000007ff037e24 */ /* 0x000fd8000f8e02ff */
[----:B------:R-:W0:Y:S02]  /*1580*/  @P0 LDC.64 R4, c[0x0][0x9e8] ;  /* 0x00027a00ff040b82 */ /* 0x000e240000000a00 */
[----:B0-----:R-:W-:-:S05]  /*1590*/  @P0 IMAD.HI.U32 R4, R3, R4, RZ ;  /* 0x0000000403040227 */ /* 0x001fca00078e00ff */
[----:B------:R-:W-:-:S04]  /*15a0*/  @P0 SHF.R.U32.HI R3, RZ, R5, R4 ;  /* 0x00000005ff030219 */ /* 0x000fc80000011604 */
[----:B------:R-:W-:Y:S01]  /*15b0*/  LOP3.LUT R3, RZ, R3, RZ, 0x33, !PT ;  /* 0x00000003ff037212 */ /* 0x000fe200078e33ff */
[----:B------:R-:W-:Y:S06]  /*15c0*/  BRA `(.L_x_2181) ;  /* 0x0000000000107947 */ /* 0x000fec0003800000 */
.L_x_2180:
[----:B------:R-:W-:-:S13]  /*15d0*/  ISETP.NE.AND P0, PT, R7, 0x1, PT ;  /* 0x000000010700780c */ /* 0x000fda0003f05270 */
[----:B------:R-:W0:Y:S02]  /*15e0*/  @P0 LDC.64 R4, c[0x0][0x9e8] ;  /* 0x00027a00ff040b82 */ /* 0x000e240000000a00 */
[----:B0-----:R-:W-:-:S05]  /*15f0*/  @P0 IMAD.HI.U32 R4, R3, R4, RZ ;  /* 0x0000000403040227 */ /* 0x001fca00078e00ff */
[----:B------:R-:W-:-:S07]  /*1600*/  @P0 SHF.R.U32.HI R3, RZ, R5, R4 ;  /* 0x00000005ff030219 */ /* 0x000fce0000011604 */
.L_x_2181:
[----:B------:R-:W-:-:S05]  /*1610*/  IMAD R3, R3, R7, R7 ;  /* 0x0000000703037224 */ /* 0x000fca00078e0207 */
[----:B------:R-:W-:-:S07]  /*1620*/  VIMNMX R0, R0, R3, PT ;  /* 0x0000000300007248 */ /* 0x000fce0003fe0100 */
.L_x_2179:
[----:B------:R-:W-:Y:S01]  /*1630*/  @UP0 ULDC UR4, c[0x0][0x44c] ;  /* 0x0001130000040ab9 */ /* 0x000fe20000000800 */
[----:B------:R-:W-:Y:S01]  /*1640*/  VIADD R0, R0, 0x3f ;  /* 0x0000003f00007836 */ /* 0x000fe20000000000 */
[----:B------:R-:W-:Y:S01]  /*1650*/  UIMAD.WIDE.U32 UR4, UR45, UR4, URZ ;  /* 0x000000042d0472a5 */ /* 0x000fe2000f8e003f */
[----:B------:R-:W-:Y:S01]  /*1660*/  @UP0 ULDC UR8, c[0x0][0x450] ;  /* 0x0001140000080ab9 */ /* 0x000fe20000000800 */
[----:B------:R-:W-:Y:S02]  /*1670*/  UMOV UR7, UR45 ;  /* 0x0000002d00077c82 */ /* 0x000fe40008000000 */
[----:B------:R-:W-:Y:S01]  /*1680*/  @UP0 USHF.R.U32.HI UR7, URZ, UR8, UR5 ;  /* 0x000000083f070299 */ /* 0x000fe20008011605 */
[----:B------:R-:W-:Y:S02]  /*1690*/  SHF.R.S32.HI R3, RZ, 0x1f, R0 ;  /* 0x0000001fff037819 */ /* 0x000fe40000011400 */
[----:B------:R-:W-:Y:S01]  /*16a0*/  ULDC UR4, c[0x0][0x9dc] ;  /* 0x0002770000047ab9 */ /* 0x000fe20000000800 */
[----:B------:R-:W-:Y:S01]  /*16b0*/  UIADD3 UR48, UR7, UR48, -UR50 ;  /* 0x0000003007307290 */ /* 0x000fe2000fffe832 */
[----:B------:R-:W-:-:S03]  /*16c0*/  LEA.HI R3, R3, R0, RZ, 0x6 ;  /* 0x0000000003037211 */ /* 0x000fc600078f30ff */
[----:B------:R-:W-:Y:S01]  /*16d0*/  UIADD3 UR4, UR48, -UR4, URZ ;  /* 0x8000000430047290 */ /* 0x000fe2000fffe03f */
[----:B------:R-:W-:-:S04]  /*16e0*/  SHF.R.S32.HI R3, RZ, 0x6, R3 ;  /* 0x00000006ff037819 */ /* 0x000fc80000011403 */
[----:B------:R-:W-:Y:S01]  /*16f0*/  VIMNMX R4, R3, UR6, PT ;  /* 0x0000000603047c48 */ /* 0x000fe2000bfe0100 */
[----:B------:R-:W-:Y:S01]  /*1700*/  IMAD.U32 R5, RZ, RZ, UR4 ;  /* 0x00000004ff057e24 */ /* 0x000fe2000f8e00ff */
[----:B------:R-:W-:Y:S06]  /*1710*/  @!P1 BRA `(.L_x_2182) ;  /* 0x0000000000409947 */ /* 0x000fec0003800000 */
[----:B------:R-:W-:-:S05]  /*1720*/  IMAD.U32 R0, RZ, RZ, UR48 ;  /* 0x00000030ff007e24 */ /* 0x000fca000f8e00ff */
        /* <DEDUP_REMOVED lines=9> */
.L_x_2183:
[----:B------:R-:W-:-:S13]  /*17c0*/  ISETP.NE.AND P0, PT, R7, 0x1, PT ;  /* 0x000000010700780c */ /* 0x000fda0003f05270 */
[----:B------:R-:W0:Y:S02]  /*17d0*/  @P0 LDC.64 R8, c[0x0][0x9e8] ;  /* 0x00027a00ff080b82 */ /* 0x000e240000000a00 */
[----:B0-----:R-:W-:-:S05]  /*17e0*/  @P0 IMAD.HI.U32 R6, R0, R8, RZ ;  /* 0x0000000800060227 */ /* 0x001fca00078e00ff */
[----:B------:R-:W-:-:S07]  /*17f0*/  @P0 SHF.R.U32.HI R0, RZ, R9, R6 ;  /* 0x00000009ff000219 */ /* 0x000fce0000011606 */
.L_x_2184:
[----:B------:R-:W-:-:S05]  /*1800*/  IMAD R0, R0, R7, RZ ;  /* 0x0000000700007224 */ /* 0x000fca00078e02ff */
[----:B------:R-:W-:-:S07]  /*1810*/  VIMNMX R5, R5, R0, !PT ;  /* 0x0000000005057248 */ /* 0x000fce0007fe0100 */
.L_x_2182:
[----:B------:R-:W-:Y:S01]  /*1820*/  SHF.R.S32.HI R0, RZ, 0x1f, R5 ;  /* 0x0000001fff007819 */ /* 0x000fe20000011405 */
[----:B------:R-:W-:Y:S01]  /*1830*/  IMAD.MOV.U32 R3, RZ, RZ, RZ ;  /* 0x000000ffff037224 */ /* 0x000fe200078e00ff */
[----:B------:R-:W-:Y:S02]  /*1840*/  PLOP3.LUT P0, PT, PT, PT, PT, 0x80, 0x0 ;  /* 0x000000000000781c */ /* 0x000fe40003f0f070 */
[----:B------:R-:W-:Y:S02]  /*1850*/  CS2R R20, SRZ ;  /* 0x0000000000147805 */ /* 0x000fe4000001ff00 */
[----:B------:R-:W-:Y:S02]  /*1860*/  LEA.HI R0, R0, R5, RZ, 0x6 ;  /* 0x0000000500007211 */ /* 0x000fe400078f30ff */
[----:B------:R-:W-:Y:S02]  /*1870*/  CS2R R150, SRZ ;  /* 0x0000000000967805 */ /* 0x000fe4000001ff00 */
[----:B------:R-:W-:-:S02]  /*1880*/  CS2R R148, SRZ ;  /* 0x0000000000947805 */ /* 0x000fc4000001ff00 */
        /* <DEDUP_REMOVED lines=81> */
.L_x_2186:
[----:B------:R-:W-:Y:S01]  /*1da0*/  ULEA UR21, UR38, UR41, 0x3 ;  /* 0x0000002926157291 */ /* 0x000fe2000f8e183f */
[----:B------:R-:W-:-:S05]  /*1db0*/  IMAD.U32 R3, RZ, RZ, UR37 ;  /* 0x00000025ff037e24 */ /* 0x000fca000f8e00ff */
[----:B------:R-:W-:-:S04]  /*1dc0*/  SHF.L.U32 R3, R3, 0x1f, RZ ;  /* 0x0000001f03037819 */ /* 0x000fc800000006ff */
[----:B------:R-:W0:Y:S02]  /*1dd0*/  SYNCS.PHASECHK.TRANS64.TRYWAIT P1, [UR21+0x28c50], R3 ;  /* 0x028c5003ff0075a7 */ /* 0x000e240008020155 */
[----:B0-----:R-:W-:Y:S05]  /*1de0*/  @!P1 BRA `(.L_x_2187) ;  /* 0x0000013c00209947 */ /* 0x001fea0003800000 */
.L_x_2385:
        /* <DEDUP_REMOVED lines=38> */
.L_x_2188:
[----:B0-----:R-:W-:Y:S01]  /*2050*/  VIADD R3, R4, 0xfffffffe ;  /* 0xfffffffe04037836 */ /* 0x001fe20000000000 */
[----:B------:R-:W-:-:S04]  /*2060*/  UIADD3 UR6, UR21, 0x28c60, URZ ;  /* 0x00028c6015067890 */ /* 0x000fc8000fffe03f */
[----:B------:R-:W-:Y:S01]  /*2070*/  ISETP.GE.AND P1, PT, R3, R0, PT ;  /* 0x000000000300720c */ /* 0x000fe20003f26270 */
[----:B------:R-:W-:-:S09]  /*2080*/  UPRMT UR6, UR40, 0x654, UR6 ;  /* 0x0000065428067896 */ /* 0x000fd20008000006 */
[----:B------:R-:W-:Y:S03]  /*2090*/  SYNCS.ARRIVE.TRANS64.RED.A1T0 RZ, [UR6], RZ ;  /* 0x000000ffffff79a7 */ /* 0x000fe60008100406 */
[----:B------:R-:W-:Y:S05]  /*20a0*/  @!P1 BRA `(.L_x_2189) ;  /* 0x0000000800d89947 */ /* 0x000fea0003800000 */
.L_x_2195:
[----:B------:R-:W-:Y:S01]  /*20b0*/  BAR.SYNC.DEFER_BLOCKING 0xe, 0x100 ;  /* 0x0384000000007b1d */ /* 0x000fe20000010000 */
[----:B-1----:R-:W-:Y:S01]  /*20c0*/  IMAD.U32 R5, RZ, RZ, UR38 ;  /* 0x00000026ff057e24 */ /* 0x002fe2000f8e00ff */
[----:B------:R-:W-:Y:S01]  /*20d0*/  UIADD3 UR38, UR38, 0x1, URZ ;  /* 0x0000000126267890 */ /* 0x000fe2000fffe03f */
[C---:B------:R-:W-:Y:S01]  /*20e0*/  ISETP.GT.AND P2, PT, R3.reuse, R0, PT ;  /* 0x000000000300720c */ /* 0x040fe20003f44270 */
[----:B------:R-:W-:Y:S02]  /*20f0*/  VIADD R3, R3, 0xffffffff ;  /* 0xffffffff03037836 */ /* 0x000fe40000000000 */
[----:B0-----:R-:W-:Y:S01]  /*2100*/  IMAD R4, R5, 0x40, R16 ;  /* 0x0000004005047824 */ /* 0x001fe200078e0210 */
        /* <DEDUP_REMOVED lines=137> */
.L_x_2190:
[----:B------:R-:W-:Y:S01]  /*29a0*/  ULEA UR21, UR38, UR41, 0x3 ;  /* 0x0000002926157291 */ /* 0x000fe2000f8e183f */
[----:B------:R-:W-:-:S05]  /*29b0*/  IMAD.U32 R4, RZ, RZ, UR37 ;  /* 0x00000025ff047e24 */ /* 0x000fca000f8e00ff */
[----:B------:R-:W-:-:S04]  /*29c0*/  SHF.L.U32 R4, R4, 0x1f, RZ ;  /* 0x0000001f04047819 */ /* 0x000fc800000006ff */
[----:B------:R0:W1:Y:S01]  /*29d0*/  SYNCS.PHASECHK.TRANS64.TRYWAIT P1, [UR21+0x28c50], R4 ;  /* 0x028c5004ff0075a7 */ /* 0x0000620008020155 */
[----:B------:R-:W-:Y:S05]  /*29e0*/  @!P0 BRA `(.L_x_2191) ;  /* 0x0000000000048947 */ /* 0x000fea0003800000 */
[----:B------:R-:W-:Y:S01]  /*29f0*/  BPT.TRAP 0x1 ;  /* 0x000000040000795c */ /* 0x000fe20000300000 */
.L_x_2191:
[----:B-1----:R-:W-:Y:S05]  /*2a00*/  @P1 BRA `(.L_x_2192) ;  /* 0x0000000000081947 */ /* 0x002fea0003800000 */
[----:B------:R-:W1:Y:S02]  /*2a10*/  SYNCS.PHASECHK.TRANS64.TRYWAIT P1, [UR21+0x28c50], R4 ;  /* 0x028c5004ff0075a7 */ /* 0x000e640008020155 */
[----:B-1----:R-:W-:Y:S05]  /*2a20*/  @!P1 BRA `(.L_x_2193) ;  /* 0x0000013000289947 */ /* 0x002fea0003800000 */
.L_x_2192:
        /* <DEDUP_REMOVED lines=26> */
.L_x_2194:
[----:B------:R-:W-:-:S04]  /*2bd0*/  UIADD3 UR6, UR21, 0x28c60, URZ ;  /* 0x00028c6015067890 */ /* 0x000fc8000fffe03f */
[----:B------:R-:W-:-:S09]  /*2be0*/  UPRMT UR6, UR40, 0x654, UR6 ;  /* 0x0000065428067896 */ /* 0x000fd20008000006 */
[----:B------:R-:W-:Y:S01]  /*2bf0*/  SYNCS.ARRIVE.TRANS64.RED.A1T0 RZ, [UR6], RZ ;  /* 0x000000ffffff79a7 */ /* 0x000fe20008100406 */
[----:B------:R-:W-:Y:S05]  /*2c00*/  @P2 BRA `(.L_x_2195) ;  /* 0xfffffff400282947 */ /* 0x000fea000383ffff */
.L_x_2189:
[----:B------:R-:W-:Y:S01]  /*2c10*/  BAR.SYNC.DEFER_BLOCKING 0xe, 0x100 ;  /* 0x0384000000007b1d */ /* 0x000fe20000010000 */
[----:B------:R-:W-:Y:S01]  /*2c20*/  MOV R3, UR38 ;  /* 0x0000002600037c02 */ /* 0x000fe20008000f00 */
[----:B------:R-:W-:Y:S01]  /*2c30*/  UIADD3 UR38, UR38, 0x1, URZ ;  /* 0x0000000126267890 */ /* 0x000fe2000fffe03f */
[----:B------:R-:W-:Y:S01]  /*2c40*/  PLOP3.LUT P0, PT, PT, PT, PT, 0x8, 0x0 ;  /* 0x000000000000781c */ /* 0x000fe20003f0e170 */
[----:B------:R-:W-:Y:S02]  /*2c50*/  IMAD.MOV.U32 R20, RZ, RZ, RZ ;  /* 0x000000ffff147224 */ /* 0x000fe400078e00ff */
[----:B------:R-:W-:Y:S01]  /*2c60*/  IMAD R0, R3, 0x40, R16 ;  /* 0x0000004003007824 */ /* 0x000fe200078e0210 */
[----:B------:R-:W-:-:S04]  /*2c70*/  UISETP.NE.AND UP0, UPT, UR38, 0x2, UPT ;  /* 0x000000022600788c */ /* 0x000fc8000bf05270 */
[----:B01----:R-:W-:Y:S01]  /*2c80*/  LEA R4, R0, UR41, 0x2 ;  /* 0x0000002900047c11 */ /* 0x003fe2000f8e10ff */
        /* <DEDUP_REMOVED lines=136> */
.L_x_2178:
[----:B------:R-:W-:Y:S01]  /*3510*/  ULDC UR4, c[0x0][0x448] ;  /* 0x0001120000047ab9 */ /* 0x000fe20000000800 */
[----:B------:R-:W-:Y:S02]  /*3520*/  UIADD3 UR7, UR45, 0x3f, URZ ;  /* 0x0000003f2d077890 */ /* 0x000fe4000fffe03f */
[----:B------:R-:W-:Y:S02]  /*3530*/  UISETP.NE.AND UP0, UPT, UR4, 0x1, UPT ;  /* 0x000000010400788c */ /* 0x000fe4000bf05270 */
[----:B------:R-:W-:Y:S01]  /*3540*/  UIADD3 UR10, UR48, 0x1, -UR50 ;  /* 0x00000001300a7890 */ /* 0x000fe2000fffe832 */
[----:B------:R-:W-:Y:S01]  /*3550*/  ULDC.64 UR4, c[0x0][0x9e0] ;  /* 0x0002780000047ab9 */ /* 0x000fe20000000a00 */
[----:B------:R-:W-:-:S07]  /*3560*/  UP2UR UR52, UPR, URZ, 0x1 ;  /* 0x000000013f347883 */ /* 0x000fce0008000000 */
        /* <DEDUP_REMOVED lines=9> */
[----:B------:R-:W-:-:S06]  /*3600*/  IMAD.U32 R0, RZ, RZ, UR4 ;  /* 0x00000004ff007e24 */ /* 0x000fcc000f8e00ff */
        /* <DEDUP_REMOVED lines=11> */
.L_x_2197:
[----:B------:R-:W-:-:S11]  /*36c0*/  UISETP.NE.AND UP0, UPT, UR5, 0x1, UPT ;  /* 0x000000010500788c */ /* 0x000fd6000bf05270 */
[----:B------:R-:W-:Y:S02]  /*36d0*/  @UP0 ULDC.64 UR10, c[0x0][0x9e8] ;  /* 0x00027a00000a0ab9 */ /* 0x000fe40000000a00 */
[----:B------:R-:W-:-:S04]  /*36e0*/  UIMAD.WIDE.U32 UR8, UR4, UR10, URZ ;  /* 0x0000000a040872a5 */ /* 0x000fc8000f8e003f */
[----:B------:R-:W-:-:S12]  /*36f0*/  @UP0 USHF.R.U32.HI UR4, URZ, UR11, UR9 ;  /* 0x0000000b3f040299 */ /* 0x000fd80008011609 */
.L_x_2198:
[----:B------:R-:W-:-:S06]  /*3700*/  UIMAD UR4, UR4, UR5, UR5 ;  /* 0x00000005040472a4 */ /* 0x000fcc000f8e0205 */
[----:B------:R-:W-:-:S07]  /*3710*/  VIMNMX R0, R0, UR4, PT ;  /* 0x0000000400007c48 */ /* 0x000fce000bfe0100 */
.L_x_2196:
[----:B------:R-:W-:Y:S01]  /*3720*/  UISETP.NE.AND UP0, UPT, UR52, URZ, UPT ;  /* 0x0000003f3400728c */ /* 0x000fe2000bf05270 */
[----:B------:R-:W-:Y:S01]  /*3730*/  VIADD R0, R0, 0x3f ;  /* 0x0000003f00007836 */ /* 0x000fe20000000000 */
[----:B------:R-:W-:-:S04]  /*3740*/  UMOV UR4, UR45 ;  /* 0x0000002d00047c82 */ /* 0x000fc80008000000 */
        /* <DEDUP_REMOVED lines=9> */
[----:B------:R-:W-:Y:S01]  /*37e0*/  UIADD3 UR4, UR4, UR48, -UR50 ;  /* 0x0000003004047290 */ /* 0x000fe2000fffe832 */
        /* <DEDUP_REMOVED lines=14> */
.L_x_2200:
[----:B------:R-:W-:-:S11]  /*38d0*/  UISETP.NE.AND UP0, UPT, UR5, 0x1, UPT ;  /* 0x000000010500788c */ /* 0x000fd6000bf05270 */
[----:B------:R-:W-:Y:S02]  /*38e0*/  @UP0 ULDC.64 UR10, c[0x0][0x9e8] ;  /* 0x00027a00000a0ab9 */ /* 0x000fe40000000a00 */
[----:B------:R-:W-:-:S04]  /*38f0*/  UIMAD.WIDE.U32 UR6, UR4, UR10, URZ ;  /* 0x0000000a040672a5 */ /* 0x000fc8000f8e003f */
[----:B------:R-:W-:-:S12]  /*3900*/  @UP0 USHF.R.U32.HI UR4, URZ, UR11, UR7 ;  /* 0x0000000b3f040299 */ /* 0x000fd80008011607 */
.L_x_2201:
[----:B------:R-:W-:-:S04]  /*3910*/  UIMAD UR4, UR4, UR5, URZ ;  /* 0x00000005040472a4 */ /* 0x000fc8000f8e023f */
[----:B------:R-:W-:-:S04]  /*3920*/  UISETP.LT.AND UP0, UPT, UR8, UR4, UPT ;  /* 0x000000040800728c */ /* 0x000fc8000bf01270 */
[----:B------:R-:W-:-:S12]  /*3930*/  USEL UR8, UR8, UR4, !UP0 ;  /* 0x0000000408087287 */ /* 0x000fd8000c000000 */
.L_x_2199:
[----:B------:R-:W-:Y:S01]  /*3940*/  USHF.R.S32.HI UR4, URZ, 0x1f, UR8 ;  /* 0x0000001f3f047899 */ /* 0x000fe20008011408 */
[----:B------:R-:W-:Y:S01]  /*3950*/  PLOP3.LUT P0, PT, PT, PT, PT, 0x80, 0x0 ;  /* 0x000000000000781c */ /* 0x000fe20003f0f070 */
[----:B------:R-:W-:Y:S01]  /*3960*/  IMAD.MOV.U32 R3, RZ, RZ, RZ ;  /* 0x000000ffff037224 */ /* 0x000fe200078e00ff */
[----:B------:R-:W-:Y:S01]  /*3970*/  CS2R R20, SRZ ;  /* 0x0000000000147805 */ /* 0x000fe2000001ff00 */
[----:B------:R-:W-:Y:S01]  /*3980*/  ULEA.HI UR4, UR4, UR8, URZ, 0x6 ;  /* 0x0000000804047291 */ /* 0x000fe2000f8f303f */
[----:B------:R-:W-:Y:S02]  /*3990*/  CS2R R150, SRZ ;  /* 0x0000000000967805 */ /* 0x000fe4000001ff00 */
        /* <DEDUP_REMOVED lines=16> */
[----:B------:R-:W-:Y:S02]  /*3aa0*/  ISETP.GT.AND P1, PT, R168, UR47, PT ;  /* 0x0000002fa8007c0c */ /* 0x000fe4000bf24270 */
        /* <DEDUP_REMOVED lines=48> */
[----:B------:R-:W-:Y:S02]  /*3db0*/  CS2R R170, SRZ ;  /* 0x0000000000aa7805 */ /* 0x000fe4000001ff00 */
        /* <DEDUP_REMOVED lines=33> */
.L_x_2202:
        /* <DEDUP_REMOVED lines=9> */
.L_x_2386:
[----:B------:R-:W-:Y:S05]  /*4060*/  @!P0 BRA `(.L_x_2204) ;  /* 0x0000000000048947 */ /* 0x000fea0003800000 */
[----:B------:R-:W-:Y:S01]  /*4070*/  BPT.TRAP 0x1 ;  /* 0x000000040000795c */ /* 0x000fe20000300000 */
.L_x_2204:
[----:B------:R-:W-:Y:S02]  /*4080*/  IMAD.U32 R7, RZ, RZ, UR38 ;  /* 0x00000026ff077e24 */ /* 0x000fe4000f8e00ff */
[----:B------:R-:W-:-:S03]  /*4090*/  IMAD.U32 R8, RZ, RZ, UR37 ;  /* 0x00000025ff087e24 */ /* 0x000fc6000f8e00ff */
[----:B------:R-:W-:Y:S02]  /*40a0*/  LEA R7, R7, UR41, 0x3 ;  /* 0x0000002907077c11 */ /* 0x000fe4000f8e18ff */
[----:B------:R-:W-:-:S04]  /*40b0*/  SHF.L.U32 R8, R8, 0x1f, RZ ;  /* 0x0000001f08087819 */ /* 0x000fc800000006ff */
[----:B------:R1:W2:Y:S01]  /*40c0*/  SYNCS.PHASECHK.TRANS64.TRYWAIT P1, [R7+URZ+0x28c30], R8 ;  /* 0x028c3008070075a7 */ /* 0x0002a2000802017f */
[----:B------:R-:W-:Y:S05]  /*40d0*/  @!P0 BRA `(.L_x_2205) ;  /* 0x0000000000048947 */ /* 0x000fea0003800000 */
[----:B------:R-:W-:Y:S01]  /*40e0*/  BPT.TRAP 0x1 ;  /* 0x000000040000795c */ /* 0x000fe20000300000 */
.L_x_2205:
[----:B--2---:R-:W-:Y:S05]  /*40f0*/  @P1 BRA `(.L_x_2206) ;  /* 0x0000000000081947 */ /* 0x004fea0003800000 */
[----:B------:R-:W2:Y:S02]  /*4100*/  SYNCS.PHASECHK.TRANS64.TRYWAIT P1, [R7+URZ+0x28c30], R8 ;  /* 0x028c3008070075a7 */ /* 0x000ea4000802017f */
[----:B--2---:R-:W-:Y:S05]  /*4110*/  @!P1 BRA `(.L_x_2207) ;  /* 0x00000118009c9947 */ /* 0x004fea0003800000 */
.L_x_2206:
        /* <DEDUP_REMOVED lines=40> */
.L_x_2208:
[----:B------:R-:W-:Y:S01]  /*43a0*/  UISETP.NE.AND UP1, UPT, UR52, URZ, UPT ;  /* 0x0000003f3400728c */ /* 0x000fe2000bf25270 */
[----:B------:R-:W-:Y:S01]  /*43b0*/  VIADD R3, R185, UR45 ;  /* 0x0000002db9037c36 */ /* 0x000fe20008000000 */
[----:B------:R-:W-:Y:S01]  /*43c0*/  R2UR UR6, R7 ;  /* 0x00000000070672ca */ /* 0x000fe200000e0000 */
[----:B------:R-:W-:Y:S01]  /*43d0*/  IMAD.MOV.U32 R5, RZ, RZ, -0x40 ;  /* 0xffffffc0ff057424 */ /* 0x000fe200078e00ff */
[----:B------:R-:W-:Y:S01]  /*43e0*/  UISETP.NE.AND UP0, UPT, UR51, URZ, UPT ;  /* 0x0000003f3300728c */ /* 0x000fe2000bf05270 */
[C---:B------:R-:W-:Y:S01]  /*43f0*/  LEA R12, R168.reuse, 0xffffffc0, 0x6 ;  /* 0xffffffc0a80c7811 */ /* 0x040fe200078e30ff */
[----:B------:R-:W-:Y:S01]  /*4400*/  ULDC UR22, c[0x0][0x9dc] ;  /* 0x0002770000167ab9 */ /* 0x000fe20000000800 */
[----:B------:R-:W-:Y:S01]  /*4410*/  PLOP3.LUT P1, PT, PT, PT, UP1, 0x80, 0x0 ;  /* 0x000000000000781c */ /* 0x000fe20003f2f018 */
[----:B------:R-:W-:Y:S01]  /*4420*/  IMAD R5, R168, R5, 0x41 ;  /* 0x00000041a8057424 */ /* 0x000fe200078e0205 */
[----:B------:R-:W-:Y:S01]  /*4430*/  PLOP3.LUT P2, PT, PT, PT, UP1, 0x80, 0x0 ;  /* 0x000000000000781c */ /* 0x000fe20003f4f018 */
[----:B------:R-:W-:Y:S01]  /*4440*/  ULDC UR14, c[0x0][0x9e0] ;  /* 0x00027800000e7ab9 */ /* 0x000fe20000000800 */
[----:B------:R-:W-:Y:S01]  /*4450*/  @UP1 ULDC UR7, c[0x0][0x44c] ;  /* 0x0001130000071ab9 */ /* 0x000fe20000000800 */
[----:B------:R-:W-:Y:S01]  /*4460*/  IADD3 R10, -R2, UR48, -R12 ;  /* 0x00000030020a7c10 */ /* 0x000fe2000fffe90c */
[----:B------:R-:W-:-:S02]  /*4470*/  VIADD R14, R5, 0xffffffff ;  /* 0xffffffff050e7836 */ /* 0x000fc40000000000 */
[----:B------:R-:W-:-:S04]  /*4480*/  UIADD3 UR6, UR6, 0x28c40, URZ ;  /* 0x00028c4006067890 */ /* 0x000fc8000fffe03f */
[----:B------:R-:W-:Y:S01]  /*4490*/  UPRMT UR6, UR40, 0x654, UR6 ;  /* 0x0000065428067896 */ /* 0x000fe20008000006 */
[----:B------:R-:W-:Y:S01]  /*44a0*/  @P1 IMAD.HI.U32 R4, R3, UR7, RZ ;  /* 0x0000000703041c27 */ /* 0x000fe2000f8e00ff */
[----:B------:R-:W-:Y:S01]  /*44b0*/  @UP1 ULDC UR7, c[0x0][0x450] ;  /* 0x0001140000071ab9 */ /* 0x000fe20000000800 */
[----:B------:R-:W-:-:S03]  /*44c0*/  PLOP3.LUT P1, PT, PT, PT, UP0, 0x40, 0x0 ;  /* 0x000000000000781c */ /* 0x000fc60003f2e808 */
[----:B------:R-:W-:Y:S02]  /*44d0*/  @P2 SHF.R.U32.HI R3, RZ, UR7, R4 ;  /* 0x00000007ff032c19 */ /* 0x000fe40008011604 */
[----:B------:R-:W-:Y:S01]  /*44e0*/  IADD3 R4, -R2, UR48, R5 ;  /* 0x0000003002047c10 */ /* 0x000fe2000fffe105 */
[----:B------:R-:W-:Y:S01]  /*44f0*/  SYNCS.ARRIVE.TRANS64.RED.A1T0 RZ, [UR6], RZ ;  /* 0x000000ffffff79a7 */ /* 0x000fe20008100406 */
[----:B------:R-:W-:Y:S01]  /*4500*/  ULOP3.LUT UR6, URZ, UR22, URZ, 0x33, !UPT ;  /* 0x000000163f067292 */ /* 0x000fe2000f8e333f */
[----:B------:R-:W0:Y:S02]  /*4510*/  SHFL.IDX PT, R6, R3, RZ, 0x1c1f ;  /* 0x001c1fff03067589 */ /* 0x000e2400000e0000 */
[----:B------:R-:W-:-:S04]  /*4520*/  VIADD R4, R4, -UR50 ;  /* 0x8000003204047c36 */ /* 0x000fc80008000000 */
[C---:B------:R-:W-:Y:S02]  /*4530*/  VIADD R11, R4.reuse, UR14 ;  /* 0x0000000e040b7c36 */ /* 0x040fe40008000000 */
[----:B------:R-:W-:-:S03]  /*4540*/  VIADD R13, R4, UR6 ;  /* 0x00000006040d7c36 */ /* 0x000fc60008000000 */
[----:B0-----:R-:W-:Y:S01]  /*4550*/  VIADDMNMX R4, R6, R11, R10, PT ;  /* 0x0000000b06047246 */ /* 0x001fe2000380010a */
[----:B------:R-:W-:Y:S01]  /*4560*/  IMAD.IADD R5, R13, 0x1, R6 ;  /* 0x000000010d057824 */ /* 0x000fe200078e0206 */
[----:B------:R-:W-:Y:S06]  /*4570*/  @P1 BRA `(.L_x_2209) ;  /* 0x0000000000641947 */ /* 0x000fec0003800000 */
[----:B------:R-:W-:Y:S01]  /*4580*/  IMAD.U32 R9, RZ, RZ, UR50 ;  /* 0x00000032ff097e24 */ /* 0x000fe2000f8e00ff */
[----:B------:R-:W-:Y:S04]  /*4590*/  BSSY B0, `(.L_x_2210) ;  /* 0x0000013000007945 */ /* 0x000fe80003800000 */
[----:B------:R-:W-:-:S04]  /*45a0*/  IADD3 R9, -R9, UR48, R6 ;  /* 0x0000003009097c10 */ /* 0x000fc8000fffe106 */
[----:B------:R-:W-:-:S13]  /*45b0*/  ISETP.GT.AND P1, PT, R9, -0x1, PT ;  /* 0xffffffff0900780c */ /* 0x000fda0003f24270 */
[----:B------:R-:W-:Y:S05]  /*45c0*/  @P1 BRA `(.L_x_2211) ;  /* 0x0000000000241947 */ /* 0x000fea0003800000 */
[----:B------:R-:W-:Y:S01]  /*45d0*/  ULDC UR6, c[0x0][0x9e4] ;  /* 0x0002790000067ab9 */ /* 0x000fe20000000800 */
[----:B------:R-:W-:Y:S02]  /*45e0*/  LOP3.LUT R9, RZ, R9, RZ, 0x33, !PT ;  /* 0x00000009ff097212 */ /* 0x000fe400078e33ff */
[----:B------:R-:W-:-:S04]  /*45f0*/  MOV R15, UR6 ;  /* 0x00000006000f7c02 */ /* 0x000fc80008000f00 */
[----:B------:R-:W-:-:S13]  /*4600*/  ISETP.NE.AND P1, PT, R15, 0x1, PT ;  /* 0x000000010f00780c */ /* 0x000fda0003f25270 */
[----:B------:R-:W0:Y:S02]  /*4610*/  @P1 LDC.64 R20, c[0x0][0x9e8] ;  /* 0x00027a00ff141b82 */ /* 0x000e240000000a00 */
[----:B0-----:R-:W-:-:S05]  /*4620*/  @P1 IMAD.HI.U32 R6, R9, R20, RZ ;  /* 0x0000001409061227 */ /* 0x001fca00078e00ff */
[----:B------:R-:W-:-:S04]  /*4630*/  @P1 SHF.R.U32.HI R9, RZ, R21, R6 ;  /* 0x00000015ff091219 */ /* 0x000fc80000011606 */
[----:B------:R-:W-:Y:S01]  /*4640*/  LOP3.LUT R9, RZ, R9, RZ, 0x33, !PT ;  /* 0x00000009ff097212 */ /* 0x000fe200078e33ff */
[----:B------:R-:W-:Y:S06]  /*4650*/  BRA `(.L_x_2212) ;  /* 0x0000000000187947 */ /* 0x000fec0003800000 */
.L_x_2211:
[----:B------:R-:W-:Y:S02]  /*4660*/  ULDC UR6, c[0x0][0x9e4] ;  /* 0x0002790000067ab9 */ /* 0x000fe40000000800 */
[----:B------:R-:W-:-:S05]  /*4670*/  IMAD.U32 R15, RZ, RZ, UR6 ;  /* 0x00000006ff0f7e24 */ /* 0x000fca000f8e00ff */
[----:B------:R-:W-:-:S13]  /*4680*/  ISETP.NE.AND P1, PT, R15, 0x1, PT ;  /* 0x000000010f00780c */ /* 0x000fda0003f25270 */
[----:B------:R-:W0:Y:S02]  /*4690*/  @P1 LDC.64 R20, c[0x0][0x9e8] ;  /* 0x00027a00ff141b82 */ /* 0x000e240000000a00 */
[----:B0-----:R-:W-:-:S05]  /*46a0*/  @P1 IMAD.HI.U32 R6, R9, R20, RZ ;  /* 0x0000001409061227 */ /* 0x001fca00078e00ff */
[----:B------:R-:W-:-:S07]  /*46b0*/  @P1 SHF.R.U32.HI R9, RZ, R21, R6 ;  /* 0x00000015ff091219 */ /* 0x000fce0000011606 */
.L_x_2212:
[----:B------:R-:W-:Y:S05]  /*46c0*/  BSYNC B0 ;  /* 0x0000000000007941 */ /* 0x000fea0003800000 */
.L_x_2210:
[----:B------:R-:W-:-:S04]  /*46d0*/  IMAD R9, R9, R15, -R12 ;  /* 0x0000000f09097224 */ /* 0x000fc800078e0a0c */
[----:B------:R-:W-:-:S05]  /*46e0*/  IMAD.IADD R9, R9, 0x1, -R2 ;  /* 0x0000000109097824 */ /* 0x000fca00078e0a02 */
[----:B------:R-:W-:Y:S02]  /*46f0*/  VIADDMNMX R4, R9, R15, R4, PT ;  /* 0x0000000f09047246 */ /* 0x000fe40003800104 */
[----:B------:R-:W-:-:S07]  /*4700*/  VIMNMX R5, R5, R9, !PT ;  /* 0x0000000905057248 */ /* 0x000fce0007fe0100 */
.L_x_2209:
[C---:B------:R-:W-:Y:S01]  /*4710*/  ISETP.GE.AND P2, PT, R14.reuse, 0x9, PT ;  /* 0x000000090e00780c */ /* 0x040fe20003f46270 */
[----:B------:R-:W-:Y:S01]  /*4720*/  UISETP.NE.AND UP0, UPT, UR51, URZ, UPT ;  /* 0x0000003f3300728c */ /* 0x000fe2000bf05270 */
        /* <DEDUP_REMOVED lines=11> */
[----:B------:R-:W-:Y:S02]  /*47e0*/  ISETP.LT.OR P3, PT, R4, 0x11, P3 ;  /* 0x000000110400780c */ /* 0x000fe40001f61670 */
[C---:B------:R-:W-:Y:S02]  /*47f0*/  ISETP.GT.AND P4, PT, R5.reuse, 0x9, !P6 ;  /* 0x000000090500780c */ /* 0x040fe40007784270 */
        /* <DEDUP_REMOVED lines=28> */
[C---:B------:R-:W-:Y:S02]  /*49c0*/  ISETP.GT.AND P3, PT, R5.reuse, 0x28, !P4 ;  /* 0x000000280500780c */ /* 0x040fe40006764270 */
        /* <DEDUP_REMOVED lines=27> */
[----:B------:R-:W-:Y:S02]  /*4b80*/  ISETP.GE.AND P6, PT, R14, 0x3a, PT ;  /* 0x0000003a0e00780c */ /* 0x000fe40003fc6270 */
[----:B------:R-:W0:Y:S02]  /*4b90*/  SHFL.IDX PT, R14, R3, 0x1, 0x1c1f ;  /* 0x003c1f00030e7f89 */ /* 0x000e2400000e0000 */
[----:B------:R-:W-:Y:S02]  /*4ba0*/  P2R R45, PR, RZ, 0x40 ;  /* 0x00000040ff2d7803 */ /* 0x000fe40000000000 */
[----:B------:R-:W-:-:S04]  /*4bb0*/  ISETP.GT.AND P6, PT, R5, 0x39, !P6 ;  /* 0x000000390500780c */ /* 0x000fc800077c4270 */
[----:B------:R-:W-:-:S04]  /*4bc0*/  ISETP.LT.OR P6, PT, R4, 0x3a, P6 ;  /* 0x0000003a0400780c */ /* 0x000fc800037c1670 */
[----:B------:R-:W-:Y:S02]  /*4bd0*/  FSEL R68, R53, -INF , !P6 ;  /* 0xff80000035447808 */ /* 0x000fe40007000000 */
[----:B------:R-:W-:Y:S02]  /*4be0*/  PLOP3.LUT P6, PT, PT, PT, UP0, 0x40, 0x0 ;  /* 0x000000000000781c */ /* 0x000fe40003fce808 */
[----:B0-----:R-:W-:Y:S01]  /*4bf0*/  VIADDMNMX R4, R14, R11, R10, PT ;  /* 0x0000000b0e047246 */ /* 0x001fe2000380010a */
[----:B------:R-:W-:-:S10]  /*4c00*/  IMAD.IADD R6, R13, 0x1, R14 ;  /* 0x000000010d067824 */ /* 0x000fd400078e020e */
[----:B------:R-:W-:Y:S05]  /*4c10*/  @P6 BRA `(.L_x_2213) ;  /* 0x0000000000646947 */ /* 0x000fea0003800000 */
[----:B------:R-:W-:Y:S01]  /*4c20*/  IMAD.U32 R3, RZ, RZ, UR50 ;  /* 0x00000032ff037e24 */ /* 0x000fe2000f8e00ff */
[----:B------:R-:W-:Y:S04]  /*4c30*/  BSSY B0, `(.L_x_2214) ;  /* 0x0000013000007945 */ /* 0x000fe80003800000 */
[----:B------:R-:W-:-:S04]  /*4c40*/  IADD3 R3, -R3, UR48, R14 ;  /* 0x0000003003037c10 */ /* 0x000fc8000fffe10e */
        /* <DEDUP_REMOVED lines=11> */
.L_x_2215:
[----:B------:R-:W-:Y:S02]  /*4d00*/  ULDC UR6, c[0x0][0x9e4] ;  /* 0x0002790000067ab9 */ /* 0x000fe40000000800 */
[----:B------:R-:W-:-:S05]  /*4d10*/  IMAD.U32 R5, RZ, RZ, UR6 ;  /* 0x00000006ff057e24 */ /* 0x000fca000f8e00ff */
[----:B------:R-:W-:-:S13]  /*4d20*/  ISETP.NE.AND P6, PT, R5, 0x1, PT ;  /* 0x000000010500780c */ /* 0x000fda0003fc5270 */
[----:B------:R-:W0:Y:S02]  /*4d30*/  @P6 LDC.64 R10, c[0x0][0x9e8] ;  /* 0x00027a00ff0a6b82 */ /* 0x000e240000000a00 */
[----:B0-----:R-:W-:-:S05]  /*4d40*/  @P6 IMAD.HI.U32 R10, R3, R10, RZ ;  /* 0x0000000a030a6227 */ /* 0x001fca00078e00ff */
[----:B------:R-:W-:-:S07]  /*4d50*/  @P6 SHF.R.U32.HI R3, RZ, R11, R10 ;  /* 0x0000000bff036219 */ /* 0x000fce000001160a */
.L_x_2216:
[----:B------:R-:W-:Y:S05]  /*4d60*/  BSYNC B0 ;  /* 0x0000000000007941 */ /* 0x000fea0003800000 */
.L_x_2214:
[----:B------:R-:W-:-:S04]  /*4d70*/  IMAD R3, R3, R5, -R12 ;  /* 0x0000000503037224 */ /* 0x000fc800078e0a0c */
[----:B------:R-:W-:-:S05]  /*4d80*/  IMAD.IADD R3, R3, 0x1, -R2 ;  /* 0x0000000103037824 */ /* 0x000fca00078e0a02 */
[----:B------:R-:W-:Y:S02]  /*4d90*/  VIADDMNMX R4, R3, R5, R4, PT ;  /* 0x0000000503047246 */ /* 0x000fe40003800104 */
[----:B------:R-:W-:-:S07]  /*4da0*/  VIMNMX R6, R6, R3, !PT ;  /* 0x0000000306067248 */ /* 0x000fce0007fe0100 */
.L_x_2213:
        /* <DEDUP_REMOVED lines=36> */
[----:B------:R-:W-:Y:S02]  /*4ff0*/  ISETP.NE.AND P6, PT, R9, RZ, PT ;  /* 0x000000ff0900720c */ /* 0x000fe40003fc5270 */
[----:B------:R-:W-:-:S02]  /*5000*/  ISETP.GT.AND P1, PT, R6, 0x19, !P1 ;  /* 0x000000190600780c */ /* 0x000fc40004f24270 */
[----:B------:R-:W-:Y:S02]  /*5010*/  ISETP.GT.AND P2, PT, R6, 0x8, !P2 ;  /* 0x000000080600780c */ /* 0x000fe40005744270 */
[----:B------:R-:W-:Y:S02]  /*5020*/  ISETP.LT.OR P1, PT, R4, 0x1a, P1 ;  /* 0x0000001a0400780c */ /* 0x000fe40000f21670 */
[----:B------:R-:W-:Y:S02]  /*5030*/  FMNMX.FTZ R9, R68, R3, !PT ;  /* 0x0000000344097209 */ /* 0x000fe40007810000 */
[----:B------:R-:W-:Y:S02]  /*5040*/  FSEL R39, R39, -INF , !P1 ;  /* 0xff80000027277808 */ /* 0x000fe40004800000 */
[----:B------:R-:W-:Y:S01]  /*5050*/  ISETP.NE.AND P1, PT, R37, RZ, PT ;  /* 0x000000ff2500720c */ /* 0x000fe20003f25270 */
[----:B------:R-:W0:Y:S01]  /*5060*/  SHFL.BFLY PT, R10, R9, 0x2, 0x1f ;  /* 0x0c401f00090a7f89 */ /* 0x000e2200000e0000 */
[----:B------:R-:W-:-:S02]  /*5070*/  ISETP.LT.OR P2, PT, R4, 0x9, P2 ;  /* 0x000000090400780c */ /* 0x000fc40001741670 */
[----:B------:R-:W-:Y:S02]  /*5080*/  ISETP.GT.AND P1, PT, R6, 0x20, !P1 ;  /* 0x000000200600780c */ /* 0x000fe40004f24270 */
[----:B------:R-:W-:Y:S02]  /*5090*/  FSEL R30, R30, -INF , !P2 ;  /* 0xff8000001e1e7808 */ /* 0x000fe40005000000 */
        /* <DEDUP_REMOVED lines=11> */
[----:B------:R-:W-:Y:S01]  /*5150*/  ISETP.NE.AND P6, PT, R45, RZ, PT ;  /* 0x000000ff2d00720c */ /* 0x000fe20003fc5270 */
        /* <DEDUP_REMOVED lines=10> */
[----:B------:R-:W-:-:S02]  /*5200*/  ISETP.GT.AND P3, PT, R6, 0x30, !P3 ;  /* 0x000000300600780c */ /* 0x000fc40005f64270 */
[----:B------:R-:W-:Y:S02]  /*5210*/  FMNMX.FTZ R3, R35, R10, !PT ;  /* 0x0000000a23037209 */ /* 0x000fe40007810000 */
[----:B------:R-:W-:Y:S02]  /*5220*/  ISETP.LT.OR P2, PT, R4, 0x2a, P2 ;  /* 0x0000002a0400780c */ /* 0x000fe40001741670 */
[----:B------:R-:W-:Y:S02]  /*5230*/  FMNMX.FTZ R10, R38, R3, !PT ;  /* 0x00000003260a7209 */ /* 0x000fe40007810000 */
[----:B0-----:R-:W-:Y:S02]  /*5240*/  FMNMX.FTZ R5, R11, R12, !PT ;  /* 0x0000000c0b057209 */ /* 0x001fe40007810000 */
[----:B------:R-:W-:Y:S02]  /*5250*/  FMNMX.FTZ R3, R39, R10, !PT ;  /* 0x0000000a27037209 */ /* 0x000fe40007810000 */
[C---:B------:R-:W-:Y:S01]  /*5260*/  FSETP.NEU.FTZ.AND P1, PT, R5.reuse, -INF , PT ;  /* 0xff8000000500780b */ /* 0x040fe20003f3d000 */
[----:B------:R-:W-:Y:S01]  /*5270*/  FMUL.FTZ R9, R5, UR10 ;  /* 0x0000000a05097c20 */ /* 0x000fe20008410000 */
[----:B------:R-:W-:-:S02]  /*5280*/  FMNMX.FTZ R10, R42, R3, !PT ;  /* 0x000000032a0a7209 */ /* 0x000fc40007810000 */
[C---:B------:R-:W-:Y:S02]  /*5290*/  ISETP.GT.AND P4, PT, R6.reuse, 0x31, !P4 ;  /* 0x000000310600780c */ /* 0x040fe40006784270 */
[----:B------:R-:W-:Y:S02]  /*52a0*/  FMNMX.FTZ R3, R43, R10, !PT ;  /* 0x0000000a2b037209 */ /* 0x000fe40007810000 */
[----:B------:R-:W-:Y:S02]  /*52b0*/  FSEL R9, R9, RZ, P1 ;  /* 0x000000ff09097208 */ /* 0x000fe40000800000 */
[C---:B------:R-:W-:Y:S02]  /*52c0*/  ISETP.GT.AND P5, PT, R6.reuse, 0x38, !P5 ;  /* 0x000000380600780c */ /* 0x040fe40006fa4270 */
[----:B------:R-:W-:Y:S01]  /*52d0*/  ISETP.GT.AND P1, PT, R6, 0x39, !P6 ;  /* 0x000000390600780c */ /* 0x000fe20007724270 */
[--C-:B------:R-:W-:Y:S01]  /*52e0*/  FFMA.FTZ R10, R24, UR10, -R9.reuse ;  /* 0x0000000a180a7c23 */ /* 0x100fe20008010809 */
[----:B------:R-:W-:Y:S01]  /*52f0*/  ISETP.LT.OR P3, PT, R4, 0x31, P3 ;  /* 0x000000310400780c */ /* 0x000fe20001f61670 */
[--C-:B------:R-:W-:Y:S01]  /*5300*/  FFMA.FTZ R11, R20, UR10, -R9.reuse ;  /* 0x0000000a140b7c23 */ /* 0x100fe20008010809 */
[----:B------:R-:W-:Y:S01]  /*5310*/  FSEL R47, R47, -INF , !P2 ;  /* 0xff8000002f2f7808 */ /* 0x000fe20005000000 */
[--C-:B------:R-:W-:Y:S01]  /*5320*/  FFMA.FTZ R12, R56, UR10, -R9.reuse ;  /* 0x0000000a380c7c23 */ /* 0x100fe20008010809 */
[----:B------:R-:W-:Y:S01]  /*5330*/  FMNMX.FTZ R6, R46, R3, !PT ;  /* 0x000000032e067209 */ /* 0x000fe20007810000 */
[----:B------:R-:W-:Y:S01]  /*5340*/  MUFU.EX2 R10, R10 ;  /* 0x0000000a000a7308 */ /* 0x000fe20000000800 */
[----:B------:R-:W-:Y:S01]  /*5350*/  ISETP.LT.OR P4, PT, R4, 0x32, P4 ;  /* 0x000000320400780c */ /* 0x000fe20002781670 */
[--C-:B------:R-:W-:Y:S01]  /*5360*/  FFMA.FTZ R14, R32, UR10, -R9.reuse ;  /* 0x0000000a200e7c23 */ /* 0x100fe20008010809 */
[----:B------:R-:W-:Y:S01]  /*5370*/  FSEL R50, R50, -INF , !P3 ;  /* 0xff80000032327808 */ /* 0x000fe20005800000 */
[--C-:B------:R-:W-:Y:S01]  /*5380*/  FFMA.FTZ R15, R58, UR10, -R9.reuse ;  /* 0x0000000a3a0f7c23 */ /* 0x100fe20008010809 */
[----:B------:R-:W-:Y:S01]  /*5390*/  FMNMX.FTZ R3, R47, R6, !PT ;  /* 0x000000062f037209 */ /* 0x000fe20007810000 */
[--C-:B------:R-:W-:Y:S01]  /*53a0*/  FFMA.FTZ R20, R36, UR10, -R9.reuse ;  /* 0x0000000a24147c23 */ /* 0x100fe20008010809 */
[----:B------:R-:W-:Y:S01]  /*53b0*/  ISETP.LT.OR P5, PT, R4, 0x39, P5 ;  /* 0x000000390400780c */ /* 0x000fe20002fa1670 */
[----:B------:R-:W0:Y:S01]  /*53c0*/  MUFU.EX2 R11, R11 ;  /* 0x0000000b000b7308 */ /* 0x000e220000000800 */
[----:B------:R-:W-:Y:S01]  /*53d0*/  FSEL R51, R51, -INF , !P4 ;  /* 0xff80000033337808 */ /* 0x000fe20006000000 */
[--C-:B------:R-:W-:Y:S01]  /*53e0*/  FFMA.FTZ R21, R60, UR10, -R9.reuse ;  /* 0x0000000a3c157c23 */ /* 0x100fe20008010809 */
[----:B------:R-:W-:Y:S01]  /*53f0*/  FMNMX.FTZ R6, R50, R3, !PT ;  /* 0x0000000332067209 */ /* 0x000fe20007810000 */
[--C-:B------:R-:W-:Y:S01]  /*5400*/  FFMA.FTZ R24, R40, UR10, -R9.reuse ;  /* 0x0000000a28187c23 */ /* 0x100fe20008010809 */
[----:B------:R-:W-:Y:S01]  /*5410*/  ISETP.LT.OR P1, PT, R4, 0x3a, P1 ;  /* 0x0000003a0400780c */ /* 0x000fe20000f21670 */
        /* <DEDUP_REMOVED lines=8> */
[----:B------:R-:W-:-:S02]  /*54a0*/  FFMA.FTZ R33, R66, UR10, -R9 ;  /* 0x0000000a42217c23 */ /* 0x000fc40008010809 */
[----:B------:R4:W-:Y:S01]  /*54b0*/  MUFU.EX2 R154, R6 ;  /* 0x00000006009a7308 */ /* 0x0009e20000000800 */
[----:B------:R-:W-:Y:S01]  /*54c0*/  FMNMX.FTZ R4, R55, R4, !PT ;  /* 0x0000000437047209 */ /* 0x000fe20007810000 */
[----:B---3--:R-:W-:Y:S01]  /*54d0*/  FFMA.FTZ R12, R44, UR10, -R9 ;  /* 0x0000000a2c0c7c23 */ /* 0x008fe20008010809 */
[----:B0-----:R-:W-:-:S03]  /*54e0*/  F2FP.BF16.F32.PACK_AB R152, R11, R10 ;  /* 0x0000000a0b98723e */ /* 0x001fc600000010ff */
[----:B------:R-:W0:Y:S02]  /*54f0*/  SHFL.BFLY PT, R3, R4, 0x2, 0x1f ;  /* 0x0c401f0004037f89 */ /* 0x000e2400000e0000 */
[----:B------:R-:W-:Y:S08]  /*5500*/  MUFU.EX2 R29, R28 ;  /* 0x0000001c001d7308 */ /* 0x000ff00000000800 */
[----:B------:R-:W-:Y:S08]  /*5510*/  MUFU.EX2 R14, R14 ;  /* 0x0000000e000e7308 */ /* 0x000ff00000000800 */
[----:B------:R-:W3:Y:S01]  /*5520*/  MUFU.EX2 R15, R15 ;  /* 0x0000000f000f7308 */ /* 0x000ee20000000800 */
[----:B0-----:R-:W-:Y:S01]  /*5530*/  FMNMX.FTZ R3, R4, R3, !PT ;  /* 0x0000000304037209 */ /* 0x001fe20007810000 */
[----:B------:R-:W-:-:S06]  /*5540*/  FFMA.FTZ R4, R62, UR10, -R9 ;  /* 0x0000000a3e047c23 */ /* 0x000fcc0008010809 */
[----:B------:R-:W-:Y:S01]  /*5550*/  MUFU.EX2 R20, R20 ;  /* 0x0000001400147308 */ /* 0x000fe20000000800 */
[----:B----4-:R-:W0:Y:S07]  /*5560*/  SHFL.BFLY PT, R6, R3, 0x1, 0x1f ;  /* 0x0c201f0003067f89 */ /* 0x010e2e00000e0000 */
[----:B------:R4:W-:Y:S01]  /*5570*/  MUFU.EX2 R25, R4 ;  /* 0x0000000400197308 */ /* 0x0009e20000000800 */
[----:B---3--:R-:W-:-:S07]  /*5580*/  F2FP.BF16.F32.PACK_AB R156, R15, R14 ;  /* 0x0000000e0f9c723e */ /* 0x008fce00000010ff */
[----:B------:R-:W3:Y:S08]  /*5590*/  MUFU.EX2 R21, R21 ;  /* 0x0000001500157308 */ /* 0x000ef00000000800 */
[----:B------:R-:W-:Y:S01]  /*55a0*/  MUFU.EX2 R24, R24 ;  /* 0x0000001800187308 */ /* 0x000fe20000000800 */
[----:B0-----:R-:W-:Y:S01]  /*55b0*/  FMNMX.FTZ R6, R3, R6, !PT ;  /* 0x0000000603067209 */ /* 0x001fe20007810000 */
[--C-:B------:R-:W-:Y:S01]  /*55c0*/  FFMA.FTZ R3, R52, UR10, -R9.reuse ;  /* 0x0000000a34037c23 */ /* 0x100fe20008010809 */
[----:B------:R-:W-:-:S02]  /*55d0*/  FFMA.FTZ R9, R68, UR10, -R9 ;  /* 0x0000000a44097c23 */ /* 0x000fc40008010809 */
[C---:B------:R-:W-:Y:S01]  /*55e0*/  FSETP.NEU.FTZ.AND P1, PT, R6.reuse, -INF , PT ;  /* 0xff8000000600780b */ /* 0x040fe20003f3d000 */
[----:B----4-:R-:W-:Y:S02]  /*55f0*/  FMUL.FTZ R4, R6, UR10 ;  /* 0x0000000a06047c20 */ /* 0x010fe40008410000 */
[----:B------:R-:W0:Y:S01]  /*5600*/  MUFU.EX2 R12, R12 ;  /* 0x0000000c000c7308 */ /* 0x000e220000000800 */
[----:B---3--:R-:W-:Y:S02]  /*5610*/  F2FP.BF16.F32.PACK_AB R158, R21, R20 ;  /* 0x00000014159e723e */ /* 0x008fe400000010ff */
[----:B------:R-:W-:-:S05]  /*5620*/  FSEL R28, R4, RZ, P1 ;  /* 0x000000ff041c7208 */ /* 0x000fca0000800000 */
[----:B------:R3:W-:Y:S01]  /*5630*/  MUFU.EX2 R4, R9 ;  /* 0x0000000900047308 */ /* 0x0007e20000000800 */
[--C-:B------:R-:W-:Y:S01]  /*5640*/  FFMA.FTZ R26, R26, UR10, -R28.reuse ;  /* 0x0000000a1a1a7c23 */ /* 0x100fe2000801081c */
[--C-:B------:R-:W-:Y:S01]  /*5650*/  FFMA.FTZ R27, R27, UR10, -R28.reuse ;  /* 0x0000000a1b1b7c23 */ /* 0x100fe2000801081c */
[--C-:B------:R-:W-:Y:S01]  /*5660*/  FFMA.FTZ R30, R30, UR10, -R28.reuse ;  /* 0x0000000a1e1e7c23 */ /* 0x100fe2000801081c */
[--C-:B------:R-:W-:Y:S01]  /*5670*/  FFMA.FTZ R31, R31, UR10, -R28.reuse ;  /* 0x0000000a1f1f7c23 */ /* 0x100fe2000801081c */
[--C-:B------:R-:W-:Y:S01]  /*5680*/  FFMA.FTZ R34, R34, UR10, -R28.reuse ;  /* 0x0000000a22227c23 */ /* 0x100fe2000801081c */
[--C-:B------:R-:W-:Y:S01]  /*5690*/  FFMA.FTZ R35, R35, UR10, -R28.reuse ;  /* 0x0000000a23237c23 */ /* 0x100fe2000801081c */
[--C-:B------:R-:W-:Y:S01]  /*56a0*/  FFMA.FTZ R38, R38, UR10, -R28.reuse ;  /* 0x0000000a26267c23 */ /* 0x100fe2000801081c */
[----:B------:R-:W-:Y:S01]  /*56b0*/  MUFU.EX2 R26, R26 ;  /* 0x0000001a001a7308 */ /* 0x000fe20000000800 */
[----:B---3--:R-:W-:Y:S01]  /*56c0*/  FADD.FTZ R9, R10, R11 ;  /* 0x0000000b0a097221 */ /* 0x008fe20000010000 */
[--C-:B------:R-:W-:Y:S01]  /*56d0*/  FFMA.FTZ R39, R39, UR10, -R28.reuse ;  /* 0x0000000a27277c23 */ /* 0x100fe2000801081c */
[--C-:B------:R-:W-:Y:S01]  /*56e0*/  FFMA.FTZ R42, R42, UR10, -R28.reuse ;  /* 0x0000000a2a2a7c23 */ /* 0x100fe2000801081c */
[--C-:B------:R-:W-:Y:S01]  /*56f0*/  FFMA.FTZ R43, R43, UR10, -R28.reuse ;  /* 0x0000000a2b2b7c23 */ /* 0x100fe2000801081c */
[----:B------:R-:W-:Y:S01]  /*5700*/  FADD.FTZ R36, R154, R9 ;  /* 0x000000099a247221 */ /* 0x000fe20000010000 */
[--C-:B------:R-:W-:Y:S01]  /*5710*/  FFMA.FTZ R46, R46, UR10, -R28.reuse ;  /* 0x0000000a2e2e7c23 */ /* 0x100fe2000801081c */
[----:B------:R-:W-:Y:S01]  /*5720*/  FFMA.FTZ R47, R47, UR10, -R28 ;  /* 0x0000000a2f2f7c23 */ /* 0x000fe2000801081c */
[----:B------:R-:W3:Y:S01]  /*5730*/  MUFU.EX2 R27, R27 ;  /* 0x0000001b001b7308 */ /* 0x000ee20000000800 */
[----:B------:R-:W-:Y:S01]  /*5740*/  FADD.FTZ R37, R13, R36 ;  /* 0x000000240d257221 */ /* 0x000fe20000010000 */
[--C-:B------:R-:W-:Y:S01]  /*5750*/  FFMA.FTZ R50, R50, UR10, -R28.reuse ;  /* 0x0000000a32327c23 */ /* 0x100fe2000801081c */
[--C-:B------:R-:W-:Y:S01]  /*5760*/  FFMA.FTZ R51, R51, UR10, -R28.reuse ;  /* 0x0000000a33337c23 */ /* 0x100fe2000801081c */
[--C-:B------:R-:W-:Y:S01]  /*5770*/  FFMA.FTZ R54, R54, UR10, -R28.reuse ;  /* 0x0000000a36367c23 */ /* 0x100fe2000801081c */
[----:B------:R-:W-:Y:S01]  /*5780*/  FADD.FTZ R40, R14, R37 ;  /* 0x000000250e287221 */ /* 0x000fe20000010000 */
[----:B------:R-:W-:Y:S01]  /*5790*/  FFMA.FTZ R28, R55, UR10, -R28 ;  /* 0x0000000a371c7c23 */ /* 0x000fe2000801081c */
[----:B------:R-:W-:Y:S01]  /*57a0*/  F2FP.BF16.F32.PACK_AB R154, R13, R154 ;  /* 0x0000009a0d9a723e */ /* 0x000fe200000010ff */
[----:B------:R-:W4:Y:S01]  /*57b0*/  MUFU.EX2 R30, R30 ;  /* 0x0000001e001e7308 */ /* 0x000f220000000800 */
[----:B------:R-:W-:Y:S01]  /*57c0*/  FADD.FTZ R37, R15, R40 ;  /* 0x000000280f257221 */ /* 0x000fe20000010000 */
[----:B0-----:R-:W-:-:S02]  /*57d0*/  F2FP.BF16.F32.PACK_AB R162, R29, R12 ;  /* 0x0000000c1da2723e */ /* 0x001fc400000010ff */
[----:B------:R-:W-:Y:S01]  /*57e0*/  F2FP.BF16.F32.PACK_AB R160, R25, R24 ;  /* 0x0000001819a0723e */ /* 0x000fe200000010ff */
[----:B------:R-:W-:-:S03]  /*57f0*/  FADD.FTZ R40, R20, R37 ;  /* 0x0000002514287221 */ /* 0x000fc60000010000 */
[----:B------:R-:W0:Y:S01]  /*5800*/  MUFU.EX2 R31, R31 ;  /* 0x0000001f001f7308 */ /* 0x000e220000000800 */
[----:B---3--:R-:W-:Y:S01]  /*5810*/  FADD.FTZ R9, R26, R27 ;  /* 0x0000001b1a097221 */ /* 0x008fe20000010000 */
[----:B------:R-:W-:Y:S01]  /*5820*/  FADD.FTZ R11, R21, R40 ;  /* 0x00000028150b7221 */ /* 0x000fe20000010000 */
[----:B------:R-:W-:-:S03]  /*5830*/  F2FP.BF16.F32.PACK_AB R153, R27, R26 ;  /* 0x0000001a1b99723e */ /* 0x000fc600000010ff */
[----:B------:R-:W-:Y:S02]  /*5840*/  FADD.FTZ R14, R24, R11 ;  /* 0x0000000b180e7221 */ /* 0x000fe40000010000 */
[----:B------:R-:W3:Y:S01]  /*5850*/  MUFU.EX2 R34, R34 ;  /* 0x0000002200227308 */ /* 0x000ee20000000800 */
[----:B----4-:R-:W-:Y:S01]  /*5860*/  FADD.FTZ R36, R30, R9 ;  /* 0x000000091e247221 */ /* 0x010fe20000010000 */
[----:B------:R-:W-:-:S06]  /*5870*/  FADD.FTZ R13, R25, R14 ;  /* 0x0000000e190d7221 */ /* 0x000fcc0000010000 */
        /* <DEDUP_REMOVED lines=19> */
[----:B------:R-:W-:Y:S01]  /*59b0*/  FADD.FTZ R10, R12, R13 ;  /* 0x0000000d0c0a7221 */ /* 0x000fe20000010000 */
[----:B------:R-:W-:-:S03]  /*59c0*/  F2FP.BF16.F32.PACK_AB R161, R43, R42 ;  /* 0x0000002a2ba1723e */ /* 0x000fc600000010ff */
[----:B------:R-:W-:Y:S02]  /*59d0*/  FADD.FTZ R29, R29, R10 ;  /* 0x0000000a1d1d7221 */ /* 0x000fe40000010000 */
[----:B------:R-:W-:Y:S01]  /*59e0*/  MUFU.EX2 R32, R32 ;  /* 0x0000002000207308 */ /* 0x000fe20000000800 */
[----:B---3--:R-:W-:-:S07]  /*59f0*/  FADD.FTZ R12, R46, R11 ;  /* 0x0000000b2e0c7221 */ /* 0x008fce0000010000 */
        /* <DEDUP_REMOVED lines=10> */
[----:B------:R-:W-:Y:S01]  /*5aa0*/  MUFU.EX2 R54, R54 ;  /* 0x0000003600367308 */ /* 0x000fe20000000800 */
[----:B----4-:R-:W-:Y:S01]  /*5ab0*/  F2FP.BF16.F32.PACK_AB R165, R51, R50 ;  /* 0x0000003233a5723e */ /* 0x010fe200000010ff */
[----:B------:R-:W-:-:S04]  /*5ac0*/  FADD.FTZ R50, R50, R47 ;  /* 0x0000002f32327221 */ /* 0x000fc80000010000 */
[----:B------:R-:W-:Y:S02]  /*5ad0*/  FADD.FTZ R51, R51, R50 ;  /* 0x0000003233337221 */ /* 0x000fe40000010000 */
[----:B------:R-:W4:Y:S01]  /*5ae0*/  MUFU.EX2 R9, R28 ;  /* 0x0000001c00097308 */ /* 0x000f220000000800 */
[----:B---3--:R-:W-:Y:S01]  /*5af0*/  F2FP.BF16.F32.PACK_AB R166, R4, R3 ;  /* 0x0000000304a6723e */ /* 0x008fe200000010ff */
[----:B------:R-:W-:-:S04]  /*5b00*/  FADD.FTZ R3, R3, R32 ;  /* 0x0000002003037221 */ /* 0x000fc80000010000 */
[----:B------:R-:W-:Y:S01]  /*5b10*/  FADD.FTZ R3, R4, R3 ;  /* 0x0000000304037221 */ /* 0x000fe20000010000 */
[----:B----4-:R-:W-:Y:S01]  /*5b20*/  F2FP.BF16.F32.PACK_AB R167, R9, R54 ;  /* 0x0000003609a7723e */ /* 0x010fe200000010ff */
[----:B------:R-:W-:-:S04]  /*5b30*/  FADD.FTZ R54, R54, R51 ;  /* 0x0000003336367221 */ /* 0x000fc80000010000 */
[----:B------:R0:W-:Y:S01]  /*5b40*/  STSM.16.M88.4 [R22], R164 ;  /* 0x000000a416007844 */ /* 0x0001e20000000200 */
[----:B------:R-:W-:Y:S01]  /*5b50*/  FADD.FTZ R4, R9, R54 ;  /* 0x0000003609047221 */ /* 0x000fe20000010000 */
[----:B------:R-:W-:Y:S06]  /*5b60*/  @!P0 BRA `(.L_x_2217) ;  /* 0x0000000000048947 */ /* 0x000fec0003800000 */
[----:B------:R-:W-:Y:S01]  /*5b70*/  BPT.TRAP 0x1 ;  /* 0x000000040000795c */ /* 0x000fe20000300000 */
.L_x_2217:
[----:B------:R3:W4:Y:S01]  /*5b80*/  SYNCS.PHASECHK.TRANS64.TRYWAIT P1, [R7+URZ+0x28c50], R8 ;  /* 0x028c5008070075a7 */ /* 0x000722000802017f */
[----:B------:R-:W-:Y:S05]  /*5b90*/  @!P0 BRA `(.L_x_2218) ;  /* 0x0000000000048947 */ /* 0x000fea0003800000 */
[----:B------:R-:W-:Y:S01]  /*5ba0*/  BPT.TRAP 0x1 ;  /* 0x000000040000795c */ /* 0x000fe20000300000 */
.L_x_2218:
[----:B----4-:R-:W-:Y:S05]  /*5bb0*/  @P1 BRA `(.L_x_2219) ;  /* 0x0000000000081947 */ /* 0x010fea0003800000 */
[----:B------:R-:W4:Y:S02]  /*5bc0*/  SYNCS.PHASECHK.TRANS64.TRYWAIT P1, [R7+URZ+0x28c50], R8 ;  /* 0x028c5008070075a7 */ /* 0x000f24000802017f */
[----:B----4-:R-:W-:Y:S05]  /*5bd0*/  @!P1 BRA `(.L_x_2220) ;  /* 0x0000010000009947 */ /* 0x010fea0003800000 */
.L_x_2219:
        /* <DEDUP_REMOVED lines=34> */
.L_x_2221:
[----:B------:R-:W-:Y:S01]  /*5e00*/  R2UR UR6, R7 ;  /* 0x00000000070672ca */ /* 0x000fe200000e0000 */
[----:B------:R-:W-:Y:S01]  /*5e10*/  UISETP.NE.AND UP1, UPT, UR52, URZ, UPT ;  /* 0x0000003f3400728c */ /* 0x000fe2000bf25270 */
[----:B------:R-:W-:Y:S01]  /*5e20*/  VIADD R9, R168, 0xfffffffe ;  /* 0xfffffffea8097836 */ /* 0x000fe20000000000 */
[----:B------:R-:W-:-:S06]  /*5e30*/  UISETP.NE.AND UP0, UPT, UR51, URZ, UPT ;  /* 0x0000003f3300728c */ /* 0x000fcc000bf05270 */
[----:B------:R-:W-:-:S03]  /*5e40*/  PLOP3.LUT P1, PT, PT, PT, UP0, 0x40, 0x0 ;  /* 0x000000000000781c */ /* 0x000fc60003f2e808 */
[----:B------:R-:W-:Y:S01]  /*5e50*/  @UP1 ULDC UR15, c[0x0][0x450] ;  /* 0x00011400000f1ab9 */ /* 0x000fe20000000800 */
[----:B------:R-:W-:-:S04]  /*5e60*/  UIADD3 UR6, UR6, 0x28c60, URZ ;  /* 0x00028c6006067890 */ /* 0x000fc8000fffe03f */
[----:B------:R-:W-:-:S03]  /*5e70*/  UPRMT UR11, UR40, 0x654, UR6 ;  /* 0x00000654280b7896 */ /* 0x000fc60008000006 */
[----:B------:R-:W-:Y:S02]  /*5e80*/  @UP1 ULDC UR6, c[0x0][0x44c] ;  /* 0x0001130000061ab9 */ /* 0x000fe40000000800 */
[----:B------:R-:W-:-:S04]  /*5e90*/  UIMAD.WIDE.U32 UR6, UR45, UR6, URZ ;  /* 0x000000062d0672a5 */ /* 0x000fc8000f8e003f */
[----:B------:R-:W-:Y:S01]  /*5ea0*/  SYNCS.ARRIVE.TRANS64.RED.A1T0 RZ, [UR11], RZ ;  /* 0x000000ffffff79a7 */ /* 0x000fe2000810040b */
[----:B------:R-:W-:Y:S01]  /*5eb0*/  UMOV UR11, UR45 ;  /* 0x0000002d000b7c82 */ /* 0x000fe20008000000 */
[----:B------:R-:W-:-:S04]  /*5ec0*/  @UP1 USHF.R.U32.HI UR11, URZ, UR15, UR7 ;  /* 0x0000000f3f0b1299 */ /* 0x000fc80008011607 */
[----:B------:R-:W-:-:S04]  /*5ed0*/  UIADD3 UR6, UR11, UR48, -UR50 ;  /* 0x000000300b067290 */ /* 0x000fc8000fffe832 */
[----:B------:R-:W-:Y:S01]  /*5ee0*/  UIADD3 UR11, UR6, UR14, URZ ;  /* 0x0000000e060b7290 */ /* 0x000fe2000fffe03f */
[----:B------:R-:W-:Y:S11]  /*5ef0*/  @P1 BRA `(.L_x_2222) ;  /* 0x00000000004c1947 */ /* 0x000ff60003800000 */
[----:B------:R-:W-:Y:S01]  /*5f00*/  ISETP.LT.AND P1, PT, RZ, UR6, PT ;  /* 0x00000006ff007c0c */ /* 0x000fe2000bf21270 */
[----:B------:R-:W-:-:S12]  /*5f10*/  UIADD3 UR18, UR6, -0x1, URZ ;  /* 0xffffffff06127890 */ /* 0x000fd8000fffe03f */
[----:B------:R-:W-:Y:S05]  /*5f20*/  @P1 BRA `(.L_x_2223) ;  /* 0x0000000000201947 */ /* 0x000fea0003800000 */
[----:B------:R-:W-:Y:S01]  /*5f30*/  ULDC UR19, c[0x0][0x9e4] ;  /* 0x0002790000137ab9 */ /* 0x000fe20000000800 */
[----:B------:R-:W-:Y:S02]  /*5f40*/  UIADD3 UR18, -UR6, URZ, URZ ;  /* 0x0000003f06127290 */ /* 0x000fe4000fffe13f */
[----:B------:R-:W-:-:S11]  /*5f50*/  UISETP.NE.AND UP0, UPT, UR19, 0x1, UPT ;  /* 0x000000011300788c */ /* 0x000fd6000bf05270 */
[----:B------:R-:W-:Y:S02]  /*5f60*/  @UP0 ULDC.64 UR6, c[0x0][0x9e8] ;  /* 0x00027a0000060ab9 */ /* 0x000fe40000000a00 */
[----:B------:R-:W-:-:S04]  /*5f70*/  UIMAD.WIDE.U32 UR14, UR18, UR6, URZ ;  /* 0x00000006120e72a5 */ /* 0x000fc8000f8e003f */
[----:B------:R-:W-:-:S04]  /*5f80*/  @UP0 USHF.R.U32.HI UR18, URZ, UR7, UR15 ;  /* 0x000000073f120299 */ /* 0x000fc8000801160f */
[----:B------:R-:W-:Y:S01]  /*5f90*/  ULOP3.LUT UR18, URZ, UR18, URZ, 0x33, !UPT ;  /* 0x000000123f127292 */ /* 0x000fe2000f8e333f */
[----:B------:R-:W-:Y:S11]  /*5fa0*/  BRA `(.L_x_2224) ;  /* 0x0000000000147947 */ /* 0x000ff60003800000 */
.L_x_2223:
[----:B------:R-:W-:Y:S02]  /*5fb0*/  ULDC UR19, c[0x0][0x9e4] ;  /* 0x0002790000137ab9 */ /* 0x000fe40000000800 */
[----:B------:R-:W-:-:S11]  /*5fc0*/  UISETP.NE.AND UP0, UPT, UR19, 0x1, UPT ;  /* 0x000000011300788c */ /* 0x000fd6000bf05270 */
[----:B------:R-:W-:Y:S02]  /*5fd0*/  @UP0 ULDC.64 UR6, c[0x0][0x9e8] ;  /* 0x00027a0000060ab9 */ /* 0x000fe40000000a00 */
[----:B------:R-:W-:-:S04]  /*5fe0*/  UIMAD.WIDE.U32 UR14, UR18, UR6, URZ ;  /* 0x00000006120e72a5 */ /* 0x000fc8000f8e003f */
[----:B------:R-:W-:-:S12]  /*5ff0*/  @UP0 USHF.R.U32.HI UR18, URZ, UR7, UR15 ;  /* 0x000000073f120299 */ /* 0x000fd8000801160f */
.L_x_2224:
[----:B------:R-:W-:-:S04]  /*6000*/  UIMAD UR18, UR18, UR19, UR19 ;  /* 0x00000013121272a4 */ /* 0x000fc8000f8e0213 */
[----:B------:R-:W-:-:S04]  /*6010*/  UISETP.LT.AND UP0, UPT, UR11, UR18, UPT ;  /* 0x000000120b00728c */ /* 0x000fc8000bf01270 */
[----:B------:R-:W-:-:S12]  /*6020*/  USEL UR11, UR11, UR18, UP0 ;  /* 0x000000120b0b7287 */ /* 0x000fd80008000000 */
.L_x_2222:
        /* <DEDUP_REMOVED lines=14> */
.L_x_2244:
[----:B------:R-:W-:-:S04]  /*6110*/  UIADD3 UR38, UR26, 0x1, URZ ;  /* 0x000000011a267890 */ /* 0x000fc8000fffe03f */
[----:B------:R-:W-:-:S04]  /*6120*/  UISETP.NE.AND UP0, UPT, UR38, 0x2, UPT ;  /* 0x000000022600788c */ /* 0x000fc8000bf05270 */
[----:B------:R-:W-:Y:S02]  /*6130*/  USEL UR6, URZ, 0x1, UP0 ;  /* 0x000000013f067887 */ /* 0x000fe40008000000 */
[----:B------:R-:W-:Y:S02]  /*6140*/  USEL UR38, UR38, URZ, UP0 ;  /* 0x0000003f26267287 */ /* 0x000fe40008000000 */
[----:B------:R-:W-:Y:S01]  /*6150*/  ULOP3.LUT UR37, UR37, UR6, URZ, 0x3c, !UPT ;  /* 0x0000000625257292 */ /* 0x000fe2000f8e3c3f */
[----:B------:R-:W-:Y:S11]  /*6160*/  @!P0 BRA `(.L_x_2226) ;  /* 0x0000000000048947 */ /* 0x000ff60003800000 */
[----:B------:R-:W-:Y:S01]  /*6170*/  BPT.TRAP 0x1 ;  /* 0x000000040000795c */ /* 0x000fe20000300000 */
.L_x_2226:
[----:B------:R-:W-:Y:S01]  /*6180*/  ULEA UR21, UR38, UR41, 0x3 ;  /* 0x0000002926157291 */ /* 0x000fe2000f8e183f */
[----:B-1234-:R-:W-:-:S05]  /*6190*/  IMAD.U32 R8, RZ, RZ, UR37 ;  /* 0x00000025ff087e24 */ /* 0x01efca000f8e00ff */
[----:B------:R-:W-:-:S04]  /*61a0*/  SHF.L.U32 R8, R8, 0x1f, RZ ;  /* 0x0000001f08087819 */ /* 0x000fc800000006ff */
[----:B------:R1:W2:Y:S01]  /*61b0*/  SYNCS.PHASECHK.TRANS64.TRYWAIT P1, [UR21+0x28c30], R8 ;  /* 0x028c3008ff0075a7 */ /* 0x0002a20008020155 */
[----:B------:R-:W-:Y:S05]  /*61c0*/  @!P0 BRA `(.L_x_2227) ;  /* 0x0000000000048947 */ /* 0x000fea0003800000 */
[----:B------:R-:W-:Y:S01]  /*61d0*/  BPT.TRAP 0x1 ;  /* 0x000000040000795c */ /* 0x000fe20000300000 */
.L_x_2227:
[----:B--2---:R-:W-:Y:S05]  /*61e0*/  @P1 BRA `(.L_x_2228) ;  /* 0x0000000000081947 */ /* 0x004fea0003800000 */
[----:B------:R-:W2:Y:S02]  /*61f0*/  SYNCS.PHASECHK.TRANS64.TRYWAIT P1, [UR21+0x28c30], R8 ;  /* 0x028c3008ff0075a7 */ /* 0x000ea40008020155 */
[----:B--2---:R-:W-:Y:S05]  /*6200*/  @!P1 BRA `(.L_x_2229) ;  /* 0x000000f800889947 */ /* 0x004fea0003800000 */
.L_x_2228:
[----:B------:R-:W-:Y:S01]  /*6210*/  R2UR UR18, R0 ;  /* 0x00000000001272ca */ /* 0x000fe200000e0000 */
[----:B0-----:R-:W-:Y:S01]  /*6220*/  WARPGROUP.ARRIVE ;  /* 0x00000000000079c5 */ /* 0x001fe20000000000 */
        /* <DEDUP_REMOVED lines=21> */
.L_x_2230:
[----:B------:R-:W-:Y:S01]  /*6380*/  UISETP.NE.AND UP1, UPT, UR52, URZ, UPT ;  /* 0x0000003f3400728c */ /* 0x000fe2000bf25270 */
[----:B------:R-:W-:Y:S01]  /*6390*/  VIADD R12, R185, UR45 ;  /* 0x0000002db90c7c36 */ /* 0x000fe20008000000 */
[----:B------:R-:W-:Y:S01]  /*63a0*/  UISETP.NE.AND UP0, UPT, UR51, URZ, UPT ;  /* 0x0000003f3300728c */ /* 0x000fe2000bf05270 */
[----:B------:R-:W-:-:S03]  /*63b0*/  IMAD.U32 R7, RZ, RZ, UR50 ;  /* 0x00000032ff077e24 */ /* 0x000fc6000f8e00ff */
[----:B------:R-:W-:Y:S02]  /*63c0*/  PLOP3.LUT P1, PT, PT, PT, UP1, 0x80, 0x0 ;  /* 0x000000000000781c */ /* 0x000fe40003f2f018 */
[----:B------:R-:W-:-:S03]  /*63d0*/  PLOP3.LUT P2, PT, PT, PT, UP1, 0x80, 0x0 ;  /* 0x000000000000781c */ /* 0x000fc60003f4f018 */
[----:B------:R-:W-:Y:S01]  /*63e0*/  @UP1 ULDC UR6, c[0x0][0x44c] ;  /* 0x0001130000061ab9 */ /* 0x000fe20000000800 */
[----:B------:R-:W-:-:S07]  /*63f0*/  @UP1 ULDC UR7, c[0x0][0x450] ;  /* 0x0001140000071ab9 */ /* 0x000fce0000000800 */
[----:B--2---:R-:W-:Y:S01]  /*6400*/  @P1 IMAD.HI.U32 R5, R12, UR6, RZ ;  /* 0x000000060c051c27 */ /* 0x004fe2000f8e00ff */
[----:B------:R-:W-:Y:S01]  /*6410*/  UIADD3 UR6, UR21, 0x28c40, URZ ;  /* 0x00028c4015067890 */ /* 0x000fe2000fffe03f */
[----:B------:R-:W-:-:S03]  /*6420*/  PLOP3.LUT P1, PT, PT, PT, UP0, 0x40, 0x0 ;  /* 0x000000000000781c */ /* 0x000fc60003f2e808 */
[----:B------:R-:W-:Y:S01]  /*6430*/  @P2 SHF.R.U32.HI R12, RZ, UR7, R5 ;  /* 0x00000007ff0c2c19 */ /* 0x000fe20008011605 */
[----:B------:R-:W-:Y:S01]  /*6440*/  UPRMT UR6, UR40, 0x654, UR6 ;  /* 0x0000065428067896 */ /* 0x000fe20008000006 */
[----:B------:R-:W-:-:S03]  /*6450*/  IMAD.SHL.U32 R5, R9, 0x40, RZ ;  /* 0x0000004009057824 */ /* 0x000fc600078e00ff */
[----:B------:R-:W0:Y:S02]  /*6460*/  SHFL.IDX PT, R13, R12, RZ, 0x1c1f ;  /* 0x001c1fff0c0d7589 */ /* 0x000e2400000e0000 */
[----:B------:R-:W-:-:S03]  /*6470*/  IADD3 R6, -R2, 0x1, -R5 ;  /* 0x0000000102067810 */ /* 0x000fc60007ffe905 */
[----:B------:R-:W-:Y:S01]  /*6480*/  SYNCS.ARRIVE.TRANS64.RED.A1T0 RZ, [UR6], RZ ;  /* 0x000000ffffff79a7 */ /* 0x000fe20008100406 */
[----:B------:R-:W-:Y:S01]  /*6490*/  ULOP3.LUT UR6, URZ, UR22, URZ, 0x33, !UPT ;  /* 0x000000163f067292 */ /* 0x000fe2000f8e333f */
[----:B------:R-:W-:-:S05]  /*64a0*/  IADD3 R6, -R7, UR48, R6 ;  /* 0x0000003007067c10 */ /* 0x000fca000fffe106 */
[C---:B------:R-:W-:Y:S02]  /*64b0*/  VIADD R20, R6.reuse, UR25 ;  /* 0x0000001906147c36 */ /* 0x040fe40008000000 */
[----:B------:R-:W-:Y:S02]  /*64c0*/  VIADD R206, R6, UR6 ;  /* 0x0000000606ce7c36 */ /* 0x000fe40008000000 */
[----:B0-----:R-:W-:Y:S02]  /*64d0*/  IMAD.IADD R14, R20, 0x1, R13 ;  /* 0x00000001140e7824 */ /* 0x001fe400078e020d */
[----:B------:R-:W-:Y:S01]  /*64e0*/  IMAD.IADD R15, R13, 0x1, R206 ;  /* 0x000000010d0f7824 */ /* 0x000fe200078e02ce */
[----:B------:R-:W-:Y:S06]  /*64f0*/  @P1 BRA `(.L_x_2231) ;  /* 0x00000000005c1947 */ /* 0x000fec0003800000 */
[----:B------:R-:W-:Y:S01]  /*6500*/  IMAD.U32 R6, RZ, RZ, UR50 ;  /* 0x00000032ff067e24 */ /* 0x000fe2000f8e00ff */
[----:B------:R-:W-:Y:S04]  /*6510*/  BSSY B0, `(.L_x_2232) ;  /* 0x0000011000007945 */ /* 0x000fe80003800000 */
[----:B------:R-:W-:-:S04]  /*6520*/  IADD3 R13, -R6, UR48, R13 ;  /* 0x00000030060d7c10 */ /* 0x000fc8000fffe10d */
        /* <DEDUP_REMOVED lines=10> */
.L_x_2233:
[----:B------:R-:W-:-:S05]  /*65d0*/  IMAD.U32 R208, RZ, RZ, UR24 ;  /* 0x00000018ffd07e24 */ /* 0x000fca000f8e00ff */
[----:B------:R-:W-:-:S13]  /*65e0*/  ISETP.NE.AND P1, PT, R208, 0x1, PT ;  /* 0x00000001d000780c */ /* 0x000fda0003f25270 */
[----:B------:R-:W0:Y:S02]  /*65f0*/  @P1 LDC.64 R6, c[0x0][0x9e8] ;  /* 0x00027a00ff061b82 */ /* 0x000e240000000a00 */
[----:B0-----:R-:W-:-:S05]  /*6600*/  @P1 IMAD.HI.U32 R6, R13, R6, RZ ;  /* 0x000000060d061227 */ /* 0x001fca00078e00ff */
[----:B------:R-:W-:-:S07]  /*6610*/  @P1 SHF.R.U32.HI R13, RZ, R7, R6 ;  /* 0x00000007ff0d1219 */ /* 0x000fce0000011606 */
.L_x_2234:
[----:B------:R-:W-:Y:S05]  /*6620*/  BSYNC B0 ;  /* 0x0000000000007941 */ /* 0x000fea0003800000 */
.L_x_2232:
[----:B------:R-:W-:-:S04]  /*6630*/  IMAD R13, R13, R208, -R5 ;  /* 0x000000d00d0d7224 */ /* 0x000fc800078e0a05 */
[----:B------:R-:W-:-:S05]  /*6640*/  IMAD.IADD R13, R13, 0x1, -R2 ;  /* 0x000000010d0d7824 */ /* 0x000fca00078e0a02 */
[----:B------:R-:W-:Y:S02]  /*6650*/  VIADDMNMX R14, R13, R208, R14, PT ;  /* 0x000000d00d0e7246 */ /* 0x000fe4000380010e */
[----:B------:R-:W-:-:S07]  /*6660*/  VIMNMX R15, R15, R13, !PT ;  /* 0x0000000d0f0f7248 */ /* 0x000fce0007fe0100 */
.L_x_2231:
[----:B------:R-:W-:Y:S01]  /*6670*/  ISETP.GT.AND P1, PT, R9, -0x1, PT ;  /* 0xffffffff0900780c */ /* 0x000fe20003f24270 */
[----:B------:R-:W0:Y:S01]  /*6680*/  SHFL.IDX PT, R7, R12, 0x1, 0x1c1f ;  /* 0x003c1f000c077f89 */ /* 0x000e2200000e0000 */
        /* <DEDUP_REMOVED lines=11> */
[C---:B------:R-:W-:Y:S01]  /*6740*/  ISETP.GT.AND P3, PT, R15.reuse, 0x10, P1 ;  /* 0x000000100f00780c */ /* 0x040fe20000f64270 */
[----:B0-----:R-:W-:Y:S01]  /*6750*/  IMAD.IADD R12, R20, 0x1, R7 ;  /* 0x00000001140c7824 */ /* 0x001fe200078e0207 */
        /* <DEDUP_REMOVED lines=53> */
.L_x_2237:
[----:B------:R-:W-:-:S05]  /*6ab0*/  IMAD.U32 R20, RZ, RZ, UR24 ;  /* 0x00000018ff147e24 */ /* 0x000fca000f8e00ff */
[----:B------:R-:W-:-:S13]  /*6ac0*/  ISETP.NE.AND P2, PT, R20, 0x1, PT ;  /* 0x000000011400780c */ /* 0x000fda0003f45270 */
[----:B------:R-:W0:Y:S02]  /*6ad0*/  @P2 LDC.64 R6, c[0x0][0x9e8] ;  /* 0x00027a00ff062b82 */ /* 0x000e240000000a00 */
[----:B0-----:R-:W-:-:S05]  /*6ae0*/  @P2 IMAD.HI.U32 R6, R15, R6, RZ ;  /* 0x000000060f062227 */ /* 0x001fca00078e00ff */
[----:B------:R-:W-:-:S07]  /*6af0*/  @P2 SHF.R.U32.HI R15, RZ, R7, R6 ;  /* 0x00000007ff0f2219 */ /* 0x000fce0000011606 */
.L_x_2238:
[----:B------:R-:W-:Y:S05]  /*6b00*/  BSYNC B0 ;  /* 0x0000000000007941 */ /* 0x000fea0003800000 */
.L_x_2236:
[----:B------:R-:W-:-:S04]  /*6b10*/  IMAD R5, R15, R20, -R5 ;  /* 0x000000140f057224 */ /* 0x000fc800078e0a05 */
[----:B------:R-:W-:-:S05]  /*6b20*/  IMAD.IADD R5, R5, 0x1, -R2 ;  /* 0x0000000105057824 */ /* 0x000fca00078e0a02 */
[----:B------:R-:W-:Y:S02]  /*6b30*/  VIADDMNMX R12, R5, R20, R12, PT ;  /* 0x00000014050c7246 */ /* 0x000fe4000380010c */
[----:B------:R-:W-:-:S07]  /*6b40*/  VIMNMX R14, R14, R5, !PT ;  /* 0x000000050e0e7248 */ /* 0x000fce0007fe0100 */
.L_x_2235:
        /* <DEDUP_REMOVED lines=34> */
[----:B------:R-:W0:Y:S01]  /*6d70*/  SHFL.BFLY PT, R5, R6, 0x2, 0x1f ;  /* 0x0c401f0006057f89 */ /* 0x000e2200000e0000 */
        /* <DEDUP_REMOVED lines=12> */
[----:B0-----:R-:W-:Y:S02]  /*6e40*/  FMNMX.FTZ R7, R6, R5, !PT ;  /* 0x0000000506077209 */ /* 0x001fe40007810000 */
[----:B------:R-:W-:Y:S02]  /*6e50*/  FMNMX.FTZ R6, R154, R11, !PT ;  /* 0x0000000b9a067209 */ /* 0x000fe40007810000 */
[----:B------:R-:W-:Y:S01]  /*6e60*/  ISETP.LT.OR P5, PT, R12, 0x22, P5 ;  /* 0x000000220c00780c */ /* 0x000fe20002fa1670 */
[----:B------:R-:W0:Y:S01]  /*6e70*/  SHFL.BFLY PT, R20, R7, 0x1, 0x1f ;  /* 0x0c201f0007147f89 */ /* 0x000e2200000e0000 */
[----:B------:R-:W-:-:S02]  /*6e80*/  ISETP.GT.AND P6, PT, R14, 0x29, P1 ;  /* 0x000000290e00780c */ /* 0x000fc40000fc4270 */
[----:B------:R-:W-:Y:S02]  /*6e90*/  ISETP.LT.OR P4, PT, R12, 0x29, P4 ;  /* 0x000000290c00780c */ /* 0x000fe40002781670 */
[----:B------:R-:W-:Y:S02]  /*6ea0*/  FSEL R171, R171, -INF , !P5 ;  /* 0xff800000abab7808 */ /* 0x000fe40006800000 */
[----:B------:R-:W-:Y:S02]  /*6eb0*/  ISETP.GT.AND P2, PT, R14, 0x30, P1 ;  /* 0x000000300e00780c */ /* 0x000fe40000f44270 */
[----:B------:R-:W-:Y:S02]  /*6ec0*/  FSEL R174, R174, -INF , !P4 ;  /* 0xff800000aeae7808 */ /* 0x000fe40006000000 */
[----:B------:R-:W-:Y:S02]  /*6ed0*/  ISETP.LT.OR P6, PT, R12, 0x2a, P6 ;  /* 0x0000002a0c00780c */ /* 0x000fe400037c1670 */
[----:B------:R-:W-:-:S02]  /*6ee0*/  ISETP.GT.AND P5, PT, R14, 0x31, P1 ;  /* 0x000000310e00780c */ /* 0x000fc40000fa4270 */
[----:B------:R-:W-:Y:S02]  /*6ef0*/  ISETP.LT.OR P2, PT, R12, 0x31, P2 ;  /* 0x000000310c00780c */ /* 0x000fe40001741670 */
[----:B------:R-:W-:Y:S02]  /*6f00*/  FSEL R175, R175, -INF , !P6 ;  /* 0xff800000afaf7808 */ /* 0x000fe40007000000 */
[----:B------:R-:W-:Y:S02]  /*6f10*/  ISETP.GT.AND P4, PT, R14, 0x38, P1 ;  /* 0x000000380e00780c */ /* 0x000fe40000f84270 */
[----:B------:R-:W-:Y:S02]  /*6f20*/  ISETP.LT.OR P5, PT, R12, 0x32, P5 ;  /* 0x000000320c00780c */ /* 0x000fe40002fa1670 */
[----:B------:R-:W-:Y:S02]  /*6f30*/  FSEL R178, R178, -INF , !P2 ;  /* 0xff800000b2b27808 */ /* 0x000fe40005000000 */
        /* <DEDUP_REMOVED lines=20> */
[----:B------:R-:W-:Y:S01]  /*7080*/  IMAD.MOV R177, RZ, RZ, -R17 ;  /* 0x000000ffffb17224 */ /* 0x000fe200078e0a11 */
[----:B------:R-:W-:Y:S01]  /*7090*/  FSEL R182, R182, -INF , !P4 ;  /* 0xff800000b6b67808 */ /* 0x000fe20006000000 */
[--C-:B------:R-:W-:Y:S01]  /*70a0*/  FFMA.FTZ R14, R164, UR10, -R20.reuse ;  /* 0x0000000aa40e7c23 */ /* 0x100fe20008010814 */
[----:B------:R-:W-:Y:S01]  /*70b0*/  FMNMX.FTZ R6, R170, R7, !PT ;  /* 0x00000007aa067209 */ /* 0x000fe20007810000 */
[--C-:B------:R-:W-:Y:S01]  /*70c0*/  FFMA.FTZ R7, R153, UR10, -R20.reuse ;  /* 0x0000000a99077c23 */ /* 0x100fe20008010814 */
[----:B------:R-:W-:Y:S01]  /*70d0*/  FSEL R183, R183, -INF , !P1 ;  /* 0xff800000b7b77808 */ /* 0x000fe20004800000 */
[--C-:B------:R-:W-:Y:S01]  /*70e0*/  FFMA.FTZ R153, R169, UR10, -R20.reuse ;  /* 0x0000000aa9997c23 */ /* 0x100fe20008010814 */
[----:B------:R-:W-:Y:S01]  /*70f0*/  FMNMX.FTZ R13, R171, R6, !PT ;  /* 0x00000006ab0d7209 */ /* 0x000fe20007810000 */
        /* <DEDUP_REMOVED lines=10> */
[----:B------:R-:W-:Y:S01]  /*71a0*/  FFMA.FTZ R180, R180, UR10, -R20 ;  /* 0x0000000ab4b47c23 */ /* 0x000fe20008010814 */
[----:B------:R-:W-:-:S04]  /*71b0*/  FMNMX.FTZ R6, R178, R15, !PT ;  /* 0x0000000fb2067209 */ /* 0x000fc80007810000 */
[----:B------:R-:W-:Y:S01]  /*71c0*/  FMNMX.FTZ R15, R179, R6, !PT ;  /* 0x00000006b30f7209 */ /* 0x000fe20007810000 */
[----:B------:R-:W-:Y:S03]  /*71d0*/  MUFU.EX2 R13, R13 ;  /* 0x0000000d000d7308 */ /* 0x000fe60000000800 */
[----:B------:R-:W-:Y:S01]  /*71e0*/  FMNMX.FTZ R6, R182, R15, !PT ;  /* 0x0000000fb6067209 */ /* 0x000fe20007810000 */
[----:B------:R-:W-:Y:S01]  /*71f0*/  FFMA.FTZ R15, R161, UR10, -R20 ;  /* 0x0000000aa10f7c23 */ /* 0x000fe20008010814 */
[----:B------:R-:W-:Y:S02]  /*7200*/  FSEL R161, R5, RZ, P3 ;  /* 0x000000ff05a17208 */ /* 0x000fe40001800000 */
[----:B------:R-:W-:Y:S01]  /*7210*/  FMNMX.FTZ R6, R183, R6, !PT ;  /* 0x00000006b7067209 */ /* 0x000fe20007810000 */
[----:B------:R-:W-:Y:S02]  /*7220*/  MUFU.EX2 R156, R156 ;  /* 0x0000009c009c7308 */ /* 0x000fe40000000800 */
[----:B------:R-:W-:-:S02]  /*7230*/  FADD.FTZ R161, -R161, R10 ;  /* 0x0000000aa1a17221 */ /* 0x000fc40000010100 */
[----:B------:R-:W0:Y:S02]  /*7240*/  SHFL.BFLY PT, R157, R6, 0x2, 0x1f ;  /* 0x0c401f00069d7f89 */ /* 0x000e2400000e0000 */
[----:B------:R-:W-:Y:S02]  /*7250*/  FMUL.FTZ R161, R161, UR10 ;  /* 0x0000000aa1a17c20 */ /* 0x000fe40008410000 */
[----:B------:R-:W-:Y:S08]  /*7260*/  MUFU.EX2 R15, R15 ;  /* 0x0000000f000f7308 */ /* 0x000ff00000000800 */
[----:B------:R-:W2:Y:S08]  /*7270*/  MUFU.EX2 R161, R161 ;  /* 0x000000a100a17308 */ /* 0x000eb00000000800 */
[----:B------:R-:W3:Y:S01]  /*7280*/  MUFU.EX2 R14, R14 ;  /* 0x0000000e000e7308 */ /* 0x000ee20000000800 */
[----:B0-----:R-:W-:Y:S01]  /*7290*/  FMNMX.FTZ R168, R6, R157, !PT ;  /* 0x0000009d06a87209 */ /* 0x001fe20007810000 */
[----:B------:R-:W-:-:S06]  /*72a0*/  FFMA.FTZ R157, R172, UR10, -R20 ;  /* 0x0000000aac9d7c23 */ /* 0x000fcc0008010814 */
[----:B------:R-:W0:Y:S01]  /*72b0*/  MUFU.EX2 R21, R21 ;  /* 0x0000001500157308 */ /* 0x000e220000000800 */
[----:B------:R-:W4:Y:S01]  /*72c0*/  SHFL.BFLY PT, R169, R168, 0x1, 0x1f ;  /* 0x0c201f00a8a97f89 */ /* 0x000f2200000e0000 */
[----:B--2---:R-:W-:Y:S01]  /*72d0*/  FFMA.FTZ R172, R161, R3, R152 ;  /* 0x00000003a1ac7223 */ /* 0x004fe20000010098 */
[----:B------:R-:W-:Y:S01]  /*72e0*/  F2FP.BF16.F32.PACK_AB R152, R7, R152 ;  /* 0x000000980798723e */ /* 0x000fe200000010ff */
[-C--:B------:R-:W-:Y:S01]  /*72f0*/  FMUL.FTZ R24, R24, R161.reuse ;  /* 0x000000a118187220 */ /* 0x080fe20000410000 */
[-C--:B------:R-:W-:Y:S01]  /*7300*/  FMUL.FTZ R25, R25, R161.reuse ;  /* 0x000000a119197220 */ /* 0x080fe20000410000 */
[----:B------:R-:W-:Y:S01]  /*7310*/  FADD.FTZ R172, R7, R172 ;  /* 0x000000ac07ac7221 */ /* 0x000fe20000010000 */
[-C--:B------:R-:W-:Y:S01]  /*7320*/  FMUL.FTZ R28, R28, R161.reuse ;  /* 0x000000a11c1c7220 */ /* 0x080fe20000410000 */
[----:B------:R2:W-:Y:S01]  /*7330*/  MUFU.EX2 R10, R173 ;  /* 0x000000ad000a7308 */ /* 0x0005e20000000800 */
[-C--:B------:R-:W-:Y:S01]  /*7340*/  FMUL.FTZ R29, R29, R161.reuse ;  /* 0x000000a11d1d7220 */ /* 0x080fe20000410000 */
[----:B------:R-:W-:Y:S01]  /*7350*/  FADD.FTZ R177, R13, R172 ;  /* 0x000000ac0db17221 */ /* 0x000fe20000010000 */
[-C--:B------:R-:W-:Y:S01]  /*7360*/  FMUL.FTZ R32, R32, R161.reuse ;  /* 0x000000a120207220 */ /* 0x080fe20000410000 */
[-C--:B------:R-:W-:Y:S01]  /*7370*/  FMUL.FTZ R33, R33, R161.reuse ;  /* 0x000000a121217220 */ /* 0x080fe20000410000 */
[-C--:B------:R-:W-:Y:S01]  /*7380*/  FMUL.FTZ R36, R36, R161.reuse ;  /* 0x000000a124247220 */ /* 0x080fe20000410000 */
[----:B------:R-:W-:Y:S01]  /*7390*/  FADD.FTZ R177, R12, R177 ;  /* 0x000000b10cb17221 */ /* 0x000fe20000010000 */
[----:B------:R-:W-:Y:S01]  /*73a0*/  FMUL.FTZ R37, R37, R161 ;  /* 0x000000a125257220 */ /* 0x000fe20000410000 */
[----:B------:R-:W-:Y:S01]  /*73b0*/  MUFU.EX2 R160, R160 ;  /* 0x000000a000a07308 */ /* 0x000fe20000000800 */
[----:B--2---:R-:W-:Y:S01]  /*73c0*/  FFMA.FTZ R173, R181, UR10, -R20 ;  /* 0x0000000ab5ad7c23 */ /* 0x004fe20008010814 */
[----:B------:R-:W-:-:S02]  /*73d0*/  IMAD.U32 R181, RZ, RZ, UR26 ;  /* 0x0000001affb57e24 */ /* 0x000fc4000f8e00ff */
[----:B------:R-:W-:Y:S01]  /*73e0*/  FADD.FTZ R176, R156, R177 ;  /* 0x000000b19cb07221 */ /* 0x000fe20000010000 */
[----:B------:R-:W-:Y:S01]  /*73f0*/  F2FP.BF16.F32.PACK_AB R156, R15, R156 ;  /* 0x0000009c0f9c723e */ /* 0x000fe200000010ff */
[-C--:B------:R-:W-:Y:S01]  /*7400*/  FMUL.FTZ R40, R40, R161.reuse ;  /* 0x000000a128287220 */ /* 0x080fe20000410000 */
[----:B------:R-:W-:Y:S01]  /*7410*/  FMUL.FTZ R41, R41, R161 ;  /* 0x000000a129297220 */ /* 0x000fe20000410000 */
[----:B------:R-:W-:Y:S01]  /*7420*/  FADD.FTZ R177, R15, R176 ;  /* 0x000000b00fb17221 */ /* 0x000fe20000010000 */
[----:B------:R-:W-:Y:S01]  /*7430*/  MUFU.EX2 R153, R153 ;  /* 0x0000009900997308 */ /* 0x000fe20000000800 */
[----:B----4-:R-:W-:Y:S01]  /*7440*/  FMNMX.FTZ R6, R168, R169, !PT ;  /* 0x000000a9a8067209 */ /* 0x010fe20007810000 */
[-C--:B------:R-:W-:Y:S01]  /*7450*/  FMUL.FTZ R44, R44, R161.reuse ;  /* 0x000000a12c2c7220 */ /* 0x080fe20000410000 */
[-C--:B------:R-:W-:Y:S01]  /*7460*/  FMUL.FTZ R45, R45, R161.reuse ;  /* 0x000000a12d2d7220 */ /* 0x080fe20000410000 */
[-C--:B------:R-:W-:Y:S01]  /*7470*/  FMUL.FTZ R48, R48, R161.reuse ;  /* 0x000000a130307220 */ /* 0x080fe20000410000 */
[C---:B------:R-:W-:Y:S01]  /*7480*/  FSETP.NEU.FTZ.AND P2, PT, R6.reuse, -INF , PT ;  /* 0xff8000000600780b */ /* 0x040fe20003f5d000 */
[C---:B------:R-:W-:Y:S01]  /*7490*/  FMUL.FTZ R3, R6.reuse, UR10 ;  /* 0x0000000a06037c20 */ /* 0x040fe20008410000 */
[-C--:B------:R-:W-:Y:S01]  /*74a0*/  FMUL.FTZ R49, R49, R161.reuse ;  /* 0x000000a131317220 */ /* 0x080fe20000410000 */
[----:B------:R-:W2:Y:S01]  /*74b0*/  MUFU.EX2 R157, R157 ;  /* 0x0000009d009d7308 */ /* 0x000ea20000000800 */
[----:B------:R-:W-:Y:S01]  /*74c0*/  FSEL R20, R6, RZ, P2 ;  /* 0x000000ff06147208 */ /* 0x000fe20001000000 */
[-C--:B------:R-:W-:Y:S01]  /*74d0*/  FMUL.FTZ R52, R52, R161.reuse ;  /* 0x000000a134347220 */ /* 0x080fe20000410000 */
[----:B------:R-:W-:Y:S01]  /*74e0*/  FSEL R3, R3, RZ, P2 ;  /* 0x000000ff03037208 */ /* 0x000fe20001000000 */
[-C--:B------:R-:W-:Y:S01]  /*74f0*/  FMUL.FTZ R53, R53, R161.reuse ;  /* 0x000000a135357220 */ /* 0x080fe20000410000 */
[-C--:B------:R-:W-:Y:S01]  /*7500*/  FMUL.FTZ R56, R56, R161.reuse ;  /* 0x000000a138387220 */ /* 0x080fe20000410000 */
[----:B------:R-:W-:Y:S01]  /*7510*/  FADD.FTZ R20, -R20, R11 ;  /* 0x0000000b14147221 */ /* 0x000fe20000010100 */
[----:B------:R-:W-:Y:S01]  /*7520*/  FMUL.FTZ R57, R57, R161 ;  /* 0x000000a139397220 */ /* 0x000fe20000410000 */
[----:B------:R-:W-:Y:S01]  /*7530*/  FFMA.FTZ R169, R154, UR10, -R3 ;  /* 0x0000000a9aa97c23 */ /* 0x000fe20008010803 */
[----:B------:R-:W-:-:S02]  /*7540*/  @!P1 IMAD R154, R181, 0x40, R16 ;  /* 0x00000040b59a9824 */ /* 0x000fc400078e0210 */
[----:B------:R-:W-:Y:S01]  /*7550*/  FMUL.FTZ R20, R20, UR10 ;  /* 0x0000000a14147c20 */ /* 0x000fe20008410000 */
[--C-:B------:R-:W-:Y:S01]  /*7560*/  FFMA.FTZ R172, R155, UR10, -R3.reuse ;  /* 0x0000000a9bac7c23 */ /* 0x100fe20008010803 */
[----:B------:R-:W-:Y:S01]  /*7570*/  FFMA.FTZ R155, R158, UR10, -R3 ;  /* 0x0000000a9e9b7c23 */ /* 0x000fe20008010803 */
[----:B------:R-:W4:Y:S01]  /*7580*/  MUFU.EX2 R164, R164 ;  /* 0x000000a400a47308 */ /* 0x000f220000000800 */
[----:B------:R-:W-:Y:S01]  /*7590*/  @!P1 LEA R11, R154, UR41, 0x2 ;  /* 0x000000299a0b9c11 */ /* 0x000fe2000f8e10ff */
[----:B---3--:R-:W-:Y:S01]  /*75a0*/  FADD.FTZ R154, R14, R177 ;  /* 0x000000b10e9a7221 */ /* 0x008fe20000010000 */
[--C-:B------:R-:W-:Y:S01]  /*75b0*/  FFMA.FTZ R159, R159, UR10, -R3.reuse ;  /* 0x0000000a9f9f7c23 */ /* 0x100fe20008010803 */
[--C-:B------:R-:W-:Y:S01]  /*75c0*/  FFMA.FTZ R176, R162, UR10, -R3.reuse ;  /* 0x0000000aa2b07c23 */ /* 0x100fe20008010803 */
[--C-:B------:R-:W-:Y:S01]  /*75d0*/  FFMA.FTZ R163, R163, UR10, -R3.reuse ;  /* 0x0000000aa3a37c23 */ /* 0x100fe20008010803 */
[----:B0-----:R-:W-:Y:S01]  /*75e0*/  FADD.FTZ R181, R21, R154 ;  /* 0x0000009a15b57221 */ /* 0x001fe20000010000 */
[----:B--2---:R-:W-:Y:S01]  /*75f0*/  F2FP.BF16.F32.PACK_AB R162, R10, R157 ;  /* 0x0000009d0aa2723e */ /* 0x004fe200000010ff */
[----:B------:R-:W-:Y:S01]  /*7600*/  MUFU.EX2 R169, R169 ;  /* 0x000000a900a97308 */ /* 0x000fe20000000800 */
[----:B------:R-:W-:Y:S01]  /*7610*/  FFMA.FTZ R177, R166, UR10, -R3 ;  /* 0x0000000aa6b17c23 */ /* 0x000fe20008010803 */
[----:B------:R-:W-:Y:S01]  /*7620*/  FADD.FTZ R154, R160, R181 ;  /* 0x000000b5a09a7221 */ /* 0x000fe20000010000 */
[--C-:B------:R-:W-:Y:S01]  /*7630*/  FFMA.FTZ R167, R167, UR10, -R3.reuse ;  /* 0x0000000aa7a77c23 */ /* 0x100fe20008010803 */
[--C-:B------:R-:W-:Y:S01]  /*7640*/  FFMA.FTZ R171, R171, UR10, -R3.reuse ;  /* 0x0000000aabab7c23 */ /* 0x100fe20008010803 */
[--C-:B------:R-:W-:Y:S01]  /*7650*/  FFMA.FTZ R174, R174, UR10, -R3.reuse ;  /* 0x0000000aaeae7c23 */ /* 0x100fe20008010803 */
[----:B------:R-:W-:Y:S01]  /*7660*/  FADD.FTZ R154, R153, R154 ;  /* 0x0000009a999a7221 */ /* 0x000fe20000010000 */
[--C-:B------:R-:W-:Y:S01]  /*7670*/  FFMA.FTZ R175, R175, UR10, -R3.reuse ;  /* 0x0000000aafaf7c23 */ /* 0x100fe20008010803 */
[----:B------:R-:W0:Y:S01]  /*7680*/  MUFU.EX2 R20, R20 ;  /* 0x0000001400147308 */ /* 0x000e220000000800 */
[--C-:B------:R-:W-:Y:S01]  /*7690*/  FFMA.FTZ R178, R178, UR10, -R3.reuse ;  /* 0x0000000ab2b27c23 */ /* 0x100fe20008010803 */
[----:B------:R-:W-:Y:S01]  /*76a0*/  FADD.FTZ R181, R157, R154 ;  /* 0x0000009a9db57221 */ /* 0x000fe20000010000 */
[--C-:B------:R-:W-:Y:S01]  /*76b0*/  FFMA.FTZ R179, R179, UR10, -R3.reuse ;  /* 0x0000000ab3b37c23 */ /* 0x100fe20008010803 */
[--C-:B------:R-:W-:Y:S01]  /*76c0*/  FFMA.FTZ R182, R182, UR10, -R3.reuse ;  /* 0x0000000ab6b67c23 */ /* 0x100fe20008010803 */
[----:B------:R-:W-:Y:S01]  /*76d0*/  FFMA.FTZ R183, R183, UR10, -R3 ;  /* 0x0000000ab7b77c23 */ /* 0x000fe20008010803 */
[----:B------:R-:W-:Y:S01]  /*76e0*/  FADD.FTZ R181, R10, R181 ;  /* 0x000000b50ab57221 */ /* 0x000fe20000010000 */
[----:B------:R-:W-:Y:S01]  /*76f0*/  F2FP.BF16.F32.PACK_AB R154, R12, R13 ;  /* 0x0000000d0c9a723e */ /* 0x000fe200000010ff */
[----:B------:R-:W2:Y:S01]  /*7700*/  MUFU.EX2 R172, R172 ;  /* 0x000000ac00ac7308 */ /* 0x000ea20000000800 */
[----:B------:R3:W-:Y:S01]  /*7710*/  @!P1 STS [R11+0x28800], R161 ;  /* 0x028800a10b009388 */ /* 0x0007e20000000800 */
[----:B----4-:R-:W-:Y:S01]  /*7720*/  FADD.FTZ R158, R164, R181 ;  /* 0x000000b5a49e7221 */ /* 0x010fe20000010000 */
[----:B------:R-:W-:Y:S01]  /*7730*/  F2FP.BF16.F32.PACK_AB R160, R153, R160 ;  /* 0x000000a099a0723e */ /* 0x000fe200000010ff */
[-C--:B------:R-:W-:Y:S01]  /*7740*/  FMUL.FTZ R60, R60, R161.reuse ;  /* 0x000000a13c3c7220 */ /* 0x080fe20000410000 */
[-C--:B------:R-:W-:Y:S01]  /*7750*/  FMUL.FTZ R61, R61, R161.reuse ;  /* 0x000000a13d3d7220 */ /* 0x080fe20000410000 */
[-C--:B------:R-:W-:Y:S01]  /*7760*/  FMUL.FTZ R64, R64, R161.reuse ;  /* 0x000000a140407220 */ /* 0x080fe20000410000 */
[-C--:B------:R-:W-:Y:S01]  /*7770*/  FMUL.FTZ R65, R65, R161.reuse ;  /* 0x000000a141417220 */ /* 0x080fe20000410000 */
[----:B------:R-:W4:Y:S01]  /*7780*/  MUFU.EX2 R165, R165 ;  /* 0x000000a500a57308 */ /* 0x000f220000000800 */
[----:B0-----:R-:W-:Y:S01]  /*7790*/  FFMA.FTZ R7, R20, R4, R169 ;  /* 0x0000000414077223 */ /* 0x001fe200000100a9 */
[----:B------:R0:W-:Y:S01]  /*77a0*/  @!P1 STS [R11+0x28820], R20 ;  /* 0x028820140b009388 */ /* 0x0001e20000000800 */
[-C--:B------:R-:W-:Y:S01]  /*77b0*/  FMUL.FTZ R68, R68, R161.reuse ;  /* 0x000000a144447220 */ /* 0x080fe20000410000 */
[-C--:B------:R-:W-:Y:S01]  /*77c0*/  FMUL.FTZ R69, R69, R161.reuse ;  /* 0x000000a145457220 */ /* 0x080fe20000410000 */
[-C--:B------:R-:W-:Y:S01]  /*77d0*/  FMUL.FTZ R72, R72, R161.reuse ;  /* 0x000000a148487220 */ /* 0x080fe20000410000 */
[-C--:B------:R-:W-:Y:S01]  /*77e0*/  FMUL.FTZ R73, R73, R161.reuse ;  /* 0x000000a149497220 */ /* 0x080fe20000410000 */
[----:B------:R-:W-:Y:S01]  /*77f0*/  FMUL.FTZ R76, R76, R161 ;  /* 0x000000a14c4c7220 */ /* 0x000fe20000410000 */
[----:B------:R-:W5:Y:S01]  /*7800*/  MUFU.EX2 R155, R155 ;  /* 0x0000009b009b7308 */ /* 0x000f620000000800 */
[C---:B--2---:R-:W-:Y:S01]  /*7810*/  FADD.FTZ R4, R172.reuse, R7 ;  /* 0x00000007ac047221 */ /* 0x044fe20000010000 */
[----:B------:R-:W-:Y:S01]  /*7820*/  F2FP.BF16.F32.PACK_AB R153, R172, R169 ;  /* 0x000000a9ac99723e */ /* 0x000fe200000010ff */
[-C--:B------:R-:W-:Y:S01]  /*7830*/  FMUL.FTZ R77, R77, R161.reuse ;  /* 0x000000a14d4d7220 */ /* 0x080fe20000410000 */
[-C--:B------:R-:W-:Y:S01]  /*7840*/  FMUL.FTZ R80, R80, R161.reuse ;  /* 0x000000a150507220 */ /* 0x080fe20000410000 */
[-C--:B------:R-:W-:Y:S01]  /*7850*/  FMUL.FTZ R81, R81, R161.reuse ;  /* 0x000000a151517220 */ /* 0x080fe20000410000 */
[-C--:B------:R-:W-:Y:S01]  /*7860*/  FMUL.FTZ R84, R84, R161.reuse ;  /* 0x000000a154547220 */ /* 0x080fe20000410000 */
[-C--:B------:R-:W-:Y:S01]  /*7870*/  FMUL.FTZ R85, R85, R161.reuse ;  /* 0x000000a155557220 */ /* 0x080fe20000410000 */
[----:B------:R2:W1:Y:S01]  /*7880*/  MUFU.EX2 R168, R180 ;  /* 0x000000b400a87308 */ /* 0x0004620000000800 */
[----:B----4-:R-:W-:Y:S01]  /*7890*/  F2FP.BF16.F32.PACK_AB R164, R165, R164 ;  /* 0x000000a4a5a4723e */ /* 0x010fe200000010ff */
[-C--:B------:R-:W-:Y:S01]  /*78a0*/  FMUL.FTZ R88, R88, R161.reuse ;  /* 0x000000a158587220 */ /* 0x080fe20000410000 */
[-C--:B------:R-:W-:Y:S01]  /*78b0*/  FMUL.FTZ R89, R89, R161.reuse ;  /* 0x000000a159597220 */ /* 0x080fe20000410000 */
[-C--:B------:R-:W-:Y:S01]  /*78c0*/  FMUL.FTZ R92, R92, R161.reuse ;  /* 0x000000a15c5c7220 */ /* 0x080fe20000410000 */
[-C--:B------:R-:W-:Y:S01]  /*78d0*/  FMUL.FTZ R93, R93, R161.reuse ;  /* 0x000000a15d5d7220 */ /* 0x080fe20000410000 */
[-C--:B------:R-:W-:Y:S01]  /*78e0*/  FMUL.FTZ R96, R96, R161.reuse ;  /* 0x000000a160607220 */ /* 0x080fe20000410000 */
[-C--:B------:R-:W-:Y:S01]  /*78f0*/  FMUL.FTZ R97, R97, R161.reuse ;  /* 0x000000a161617220 */ /* 0x080fe20000410000 */
[----:B------:R-:W4:Y:S01]  /*7900*/  MUFU.EX2 R173, R173 ;  /* 0x000000ad00ad7308 */ /* 0x000f220000000800 */
[----:B--2---:R-:W-:Y:S01]  /*7910*/  FFMA.FTZ R180, R170, UR10, -R3 ;  /* 0x0000000aaab47c23 */ /* 0x004fe20008010803 */
[----:B------:R-:W-:Y:S01]  /*7920*/  FADD.FTZ R3, R165, R158 ;  /* 0x0000009ea5037221 */ /* 0x000fe20000010000 */
[----:B-----5:R-:W-:Y:S01]  /*7930*/  FADD.FTZ R7, R155, R4 ;  /* 0x000000049b077221 */ /* 0x020fe20000010000 */
[----:B------:R-:W-:Y:S01]  /*7940*/  F2FP.BF16.F32.PACK_AB R158, R21, R14 ;  /* 0x0000000e159e723e */ /* 0x000fe200000010ff */
        /* <DEDUP_REMOVED lines=38> */
[----:B------:R-:W-:Y:S01]  /*7bb0*/  FMUL.FTZ R149, R149, R161 ;  /* 0x000000a195957220 */ /* 0x000fe20000410000 */
[----:B------:R-:W-:Y:S01]  /*7bc0*/  F2FP.BF16.F32.PACK_AB R157, R157, R176 ;  /* 0x000000b09d9d723e */ /* 0x000fe200000010ff */
[-C--:B------:R-:W-:Y:S01]  /*7bd0*/  FMUL.FTZ R26, R26, R20.reuse ;  /* 0x000000141a1a7220 */ /* 0x080fe20000410000 */
[-C--:B------:R-:W-:Y:S01]  /*7be0*/  FMUL.FTZ R27, R27, R20.reuse ;  /* 0x000000141b1b7220 */ /* 0x080fe20000410000 */
[-C--:B------:R-:W-:Y:S01]  /*7bf0*/  FMUL.FTZ R30, R30, R20.reuse ;  /* 0x000000141e1e7220 */ /* 0x080fe20000410000 */
[-C--:B------:R-:W-:Y:S01]  /*7c00*/  FMUL.FTZ R31, R31, R20.reuse ;  /* 0x000000141f1f7220 */ /* 0x080fe20000410000 */
[----:B------:R-:W4:Y:S01]  /*7c10*/  MUFU.EX2 R180, R180 ;  /* 0x000000b400b47308 */ /* 0x000f220000000800 */
[----:B--2---:R-:W-:Y:S01]  /*7c20*/  FADD.FTZ R7, R159, R12 ;  /* 0x0000000c9f077221 */ /* 0x004fe20000010000 */
[----:B------:R0:W-:Y:S01]  /*7c30*/  STSM.16.M88.4 [R18+0x26800], R152 ;  /* 0x0268009812007844 */ /* 0x0001e20000000200 */
        /* <DEDUP_REMOVED lines=23> */
[----:B---3--:R-:W-:Y:S01]  /*7db0*/  F2FP.BF16.F32.PACK_AB R161, R171, R180 ;  /* 0x000000b4aba1723e */ /* 0x008fe200000010ff */
        /* <DEDUP_REMOVED lines=20> */
[----:B------:R0:W-:Y:S01]  /*7f00*/  STSM.16.M88.4 [R23], R160 ;  /* 0x000000a017007844 */ /* 0x0001e20000000200 */
[----:B------:R-:W3:Y:S01]  /*7f10*/  MUFU.EX2 R167, R182 ;  /* 0x000000b600a77308 */ /* 0x000ee20000000800 */
        /* <DEDUP_REMOVED lines=18> */
[-C--:B------:R-:W-:Y:S01]  /*8040*/  FMUL.FTZ R119, R119, R20.reuse ;  /* 0x0000001477777220 */ /* 0x080fe20000410000 */
[-C--:B------:R-:W-:Y:S01]  /*8050*/  FMUL.FTZ R122, R122, R20.reuse ;  /* 0x000000147a7a7220 */ /* 0x080fe20000410000 */
[-C--:B------:R-:W-:Y:S01]  /*8060*/  FMUL.FTZ R123, R123, R20.reuse ;  /* 0x000000147b7b7220 */ /* 0x080fe20000410000 */
[-C--:B------:R-:W-:Y:S01]  /*8070*/  FMUL.FTZ R126, R126, R20.reuse ;  /* 0x000000147e7e7220 */ /* 0x080fe20000410000 */
[-C--:B------:R-:W-:Y:S01]  /*8080*/  FMUL.FTZ R127, R127, R20.reuse ;  /* 0x000000147f7f7220 */ /* 0x080fe20000410000 */
[-C--:B------:R-:W-:Y:S01]  /*8090*/  FMUL.FTZ R130, R130, R20.reuse ;  /* 0x0000001482827220 */ /* 0x080fe20000410000 */
[C---:B--2---:R-:W-:Y:S01]  /*80a0*/  F2FP.BF16.F32.PACK_AB R167, R14.reuse, R167 ;  /* 0x000000a70ea7723e */ /* 0x044fe200000010ff */
[----:B------:R-:W-:Y:S01]  /*80b0*/  FADD.FTZ R4, R14, R7 ;  /* 0x000000070e047221 */ /* 0x000fe20000010000 */
[-C--:B------:R-:W-:Y:S01]  /*80c0*/  FMUL.FTZ R131, R131, R20.reuse ;  /* 0x0000001483837220 */ /* 0x080fe20000410000 */
[-C--:B------:R-:W-:Y:S01]  /*80d0*/  FMUL.FTZ R134, R134, R20.reuse ;  /* 0x0000001486867220 */ /* 0x080fe20000410000 */
[-C--:B------:R-:W-:Y:S01]  /*80e0*/  FMUL.FTZ R135, R135, R20.reuse ;  /* 0x0000001487877220 */ /* 0x080fe20000410000 */
[----:B------:R0:W-:Y:S01]  /*80f0*/  STSM.16.M88.4 [R22], R164 ;  /* 0x000000a416007844 */ /* 0x0001e20000000200 */
        /* <DEDUP_REMOVED lines=10> */
.L_x_2239:
[----:B------:R1:W2:Y:S01]  /*81a0*/  SYNCS.PHASECHK.TRANS64.TRYWAIT P1, [UR21+0x28c50], R8 ;  /* 0x028c5008ff0075a7 */ /* 0x0002a20008020155 */
[----:B------:R-:W-:Y:S05]  /*81b0*/  @!P0 BRA `(.L_x_2240) ;  /* 0x0000000000048947 */ /* 0x000fea0003800000 */
[----:B------:R-:W-:Y:S01]  /*81c0*/  BPT.TRAP 0x1 ;  /* 0x000000040000795c */ /* 0x000fe20000300000 */
.L_x_2240:
[----:B--2---:R-:W-:Y:S05]  /*81d0*/  @P1 BRA `(.L_x_2241) ;  /* 0x0000000000081947 */ /* 0x004fea0003800000 */
[----:B------:R-:W2:Y:S02]  /*81e0*/  SYNCS.PHASECHK.TRANS64.TRYWAIT P1, [UR21+0x28c50], R8 ;  /* 0x028c5008ff0075a7 */ /* 0x000ea40008020155 */
[----:B--2---:R-:W-:Y:S05]  /*81f0*/  @!P1 BRA `(.L_x_2242) ;  /* 0x000000d800a49947 */ /* 0x004fea0003800000 */
.L_x_2241:
        /* <DEDUP_REMOVED lines=34> */
.L_x_2243:
[----:B------:R-:W-:Y:S01]  /*8420*/  UIADD3 UR21, UR21, 0x28c60, URZ ;  /* 0x00028c6015157890 */ /* 0x000fe2000fffe03f */
[C---:B------:R-:W-:Y:S01]  /*8430*/  ISETP.GT.AND P1, PT, R9.reuse, UR20, PT ;  /* 0x0000001409007c0c */ /* 0x040fe2000bf24270 */
[----:B------:R-:W-:Y:S01]  /*8440*/  UMOV UR26, UR38 ;  /* 0x00000026001a7c82 */ /* 0x000fe20008000000 */
[----:B------:R-:W-:Y:S01]  /*8450*/  IADD3 R9, R9, -0x1, RZ ;  /* 0xffffffff09097810 */ /* 0x000fe20007ffe0ff */
[----:B------:R-:W-:Y:S01]  /*8460*/  UPRMT UR21, UR40, 0x654, UR21 ;  /* 0x0000065428157896 */ /* 0x000fe20008000015 */
[----:B0-----:R-:W-:Y:S02]  /*8470*/  IMAD.MOV.U32 R11, RZ, RZ, R6 ;  /* 0x000000ffff0b7224 */ /* 0x001fe400078e0006 */
[----:B------:R-:W-:-:S06]  /*8480*/  IMAD.MOV.U32 R10, RZ, RZ, R5 ;  /* 0x000000ffff0a7224 */ /* 0x000fcc00078e0005 */
[----:B------:R-:W-:Y:S01]  /*8490*/  SYNCS.ARRIVE.TRANS64.RED.A1T0 RZ, [UR21], RZ ;  /* 0x000000ffffff79a7 */ /* 0x000fe20008100415 */
[----:B------:R-:W-:Y:S05]  /*84a0*/  @P1 BRA `(.L_x_2244) ;  /* 0xffffffdc00181947 */ /* 0x000fea000383ffff */
.L_x_2225:
[----:B------:R-:W-:Y:S02]  /*84b0*/  UISETP.NE.AND UP1, UPT, UR52, URZ, UPT ;  /* 0x0000003f3400728c */ /* 0x000fe4000bf25270 */
[----:B------:R-:W-:Y:S02]  /*84c0*/  UISETP.NE.AND UP0, UPT, UR51, URZ, UPT ;  /* 0x0000003f3300728c */ /* 0x000fe4000bf05270 */
[----:B------:R-:W-:Y:S02]  /*84d0*/  UIADD3 UR11, UR45, 0x3f, URZ ;  /* 0x0000003f2d0b7890 */ /* 0x000fe4000fffe03f */
[----:B------:R-:W-:Y:S02]  /*84e0*/  UIADD3 UR14, UR48, 0x1, -UR50 ;  /* 0x00000001300e7890 */ /* 0x000fe4000fffe832 */
[----:B------:R-:W-:-:S03]  /*84f0*/  PLOP3.LUT P1, PT, PT, PT, UP0, 0x40, 0x0 ;  /* 0x000000000000781c */ /* 0x000fc60003f2e808 */
[----:B------:R-:W-:Y:S01]  /*8500*/  @UP1 ULDC UR6, c[0x0][0x44c] ;  /* 0x0001130000061ab9 */ /* 0x000fe20000000800 */
[----:B------:R-:W-:Y:S01]  /*8510*/  @UP1 ULDC UR15, c[0x0][0x450] ;  /* 0x00011400000f1ab9 */ /* 0x000fe20000000800 */
[----:B------:R-:W-:-:S04]  /*8520*/  UIMAD.WIDE.U32 UR6, UR11, UR6, URZ ;  /* 0x000000060b0672a5 */ /* 0x000fc8000f8e003f */
[----:B------:R-:W-:-:S04]  /*8530*/  @UP1 USHF.R.U32.HI UR11, URZ, UR15, UR7 ;  /* 0x0000000f3f0b1299 */ /* 0x000fc80008011607 */
[----:B------:R-:W-:-:S04]  /*8540*/  UIADD3 UR11, UR14, UR11, URZ ;  /* 0x0000000b0e0b7290 */ /* 0x000fc8000fffe03f */
[----:B------:R-:W-:Y:S01]  /*8550*/  UIADD3 UR22, UR11, -UR22, URZ ;  /* 0x800000160b167290 */ /* 0x000fe2000fffe03f */
[----:B------:R-:W-:Y:S11]  /*8560*/  @P1 BRA `(.L_x_2245) ;  /* 0x00000000004c1947 */ /* 0x000ff60003800000 */
[----:B------:R-:W-:-:S06]  /*8570*/  UISETP.GT.AND UP0, UPT, UR11, -0x1, UPT ;  /* 0xffffffff0b00788c */ /* 0x000fcc000bf04270 */
[----:B------:R-:W-:-:S13]  /*8580*/  PLOP3.LUT P1, PT, PT, PT, UP0, 0x80, 0x0 ;  /* 0x000000000000781c */ /* 0x000fda0003f2f008 */
[----:B------:R-:W-:Y:S05]  /*8590*/  @P1 BRA `(.L_x_2246) ;  /* 0x0000000000201947 */ /* 0x000fea0003800000 */
[----:B------:R-:W-:Y:S01]  /*85a0*/  ULDC UR14, c[0x0][0x9e4] ;  /* 0x00027900000e7ab9 */ /* 0x000fe20000000800 */
[----:B------:R-:W-:Y:S02]  /*85b0*/  ULOP3.LUT UR11, URZ, UR11, URZ, 0x33, !UPT ;  /* 0x0000000b3f0b7292 */ /* 0x000fe4000f8e333f */
[----:B------:R-:W-:-:S11]  /*85c0*/  UISETP.NE.AND UP0, UPT, UR14, 0x1, UPT ;  /* 0x000000010e00788c */ /* 0x000fd6000bf05270 */
[----:B------:R-:W-:Y:S02]  /*85d0*/  @UP0 ULDC.64 UR18, c[0x0][0x9e8] ;  /* 0x00027a0000120ab9 */ /* 0x000fe40000000a00 */
[----:B------:R-:W-:-:S04]  /*85e0*/  UIMAD.WIDE.U32 UR6, UR11, UR18, URZ ;  /* 0x000000120b0672a5 */ /* 0x000fc8000f8e003f */
[----:B------:R-:W-:-:S04]  /*85f0*/  @UP0 USHF.R.U32.HI UR11, URZ, UR19, UR7 ;  /* 0x000000133f0b0299 */ /* 0x000fc80008011607 */
[----:B------:R-:W-:Y:S01]  /*8600*/  ULOP3.LUT UR11, URZ, UR11, URZ, 0x33, !UPT ;  /* 0x0000000b3f0b7292 */ /* 0x000fe2000f8e333f */
[----:B------:R-:W-:Y:S11]  /*8610*/  BRA `(.L_x_2247) ;  /* 0x0000000000147947 */ /* 0x000ff60003800000 */
.L_x_2246:
[----:B------:R-:W-:Y:S02]  /*8620*/  ULDC UR14, c[0x0][0x9e4] ;  /* 0x00027900000e7ab9 */ /* 0x000fe40000000800 */
[----:B------:R-:W-:-:S11]  /*8630*/  UISETP.NE.AND UP0, UPT, UR14, 0x1, UPT ;  /* 0x000000010e00788c */ /* 0x000fd6000bf05270 */
[----:B------:R-:W-:Y:S02]  /*8640*/  @UP0 ULDC.64 UR18, c[0x0][0x9e8] ;  /* 0x00027a0000120ab9 */ /* 0x000fe40000000a00 */
[----:B------:R-:W-:-:S04]  /*8650*/  UIMAD.WIDE.U32 UR6, UR11, UR18, URZ ;  /* 0x000000120b0672a5 */ /* 0x000fc8000f8e003f */
[----:B------:R-:W-:-:S12]  /*8660*/  @UP0 USHF.R.U32.HI UR11, URZ, UR19, UR7 ;  /* 0x000000133f0b0299 */ /* 0x000fd80008011607 */
.L_x_2247:
[----:B------:R-:W-:-:S04]  /*8670*/  UIMAD UR11, UR11, UR14, URZ ;  /* 0x0000000e0b0b72a4 */ /* 0x000fc8000f8e023f */
[----:B------:R-:W-:-:S04]  /*8680*/  UISETP.LT.AND UP0, UPT, UR22, UR11, UPT ;  /* 0x0000000b1600728c */ /* 0x000fc8000bf01270 */
[----:B------:R-:W-:-:S12]  /*8690*/  USEL UR22, UR22, UR11, !UP0 ;  /* 0x0000000b16167287 */ /* 0x000fd8000c000000 */
.L_x_2245:
[----:B------:R-:W-:-:S04]  /*86a0*/  UIADD3 UR22, UR22, 0x3f, URZ ;  /* 0x0000003f16167890 */ /* 0x000fc8000fffe03f */
        /* <DEDUP_REMOVED lines=9> */
[----:B-1234-:R-:W-:Y:S01]  /*8740*/  IMAD.MOV.U32 R8, RZ, RZ, R5 ;  /* 0x000000ffff087224 */ /* 0x01efe200078e0005 */
[----:B------:R-:W-:-:S06]  /*8750*/  ULDC UR21, c[0x0][0x988] ;  /* 0x0002620000157ab9 */ /* 0x000fcc0000000800 */
.L_x_2259:
[----:B------:R-:W-:Y:S01]  /*8760*/  UIADD3 UR38, UR23, 0x1, URZ ;  /* 0x0000000117267890 */ /* 0x000fe2000fffe03f */
[C---:B------:R-:W-:Y:S01]  /*8770*/  ISETP.GT.AND P1, PT, R9.reuse, UR20, PT ;  /* 0x0000001409007c0c */ /* 0x040fe2000bf24270 */
[----:B------:R-:W-:Y:S02]  /*8780*/  VIADD R9, R9, 0xffffffff ;  /* 0xffffffff09097836 */ /* 0x000fe40000000000 */
[----:B------:R-:W-:-:S04]  /*8790*/  UISETP.NE.AND UP0, UPT, UR38, 0x2, UPT ;  /* 0x000000022600788c */ /* 0x000fc8000bf05270 */
[----:B------:R-:W-:Y:S02]  /*87a0*/  USEL UR6, URZ, 0x1, UP0 ;  /* 0x000000013f067887 */ /* 0x000fe40008000000 */
[----:B------:R-:W-:Y:S02]  /*87b0*/  USEL UR38, UR38, URZ, UP0 ;  /* 0x0000003f26267287 */ /* 0x000fe40008000000 */
[----:B------:R-:W-:Y:S01]  /*87c0*/  ULOP3.LUT UR37, UR37, UR6, URZ, 0x3c, !UPT ;  /* 0x0000000625257292 */ /* 0x000fe2000f8e3c3f */
[----:B01-3--:R-:W-:Y:S11]  /*87d0*/  @!P0 BRA `(.L_x_2249) ;  /* 0x0000000000048947 */ /* 0x00bff60003800000 */
[----:B------:R-:W-:Y:S01]  /*87e0*/  BPT.TRAP 0x1 ;  /* 0x000000040000795c */ /* 0x000fe20000300000 */
.L_x_2249:
[----:B------:R-:W-:Y:S01]  /*87f0*/  ULEA UR22, UR38, UR41, 0x3 ;  /* 0x0000002926167291 */ /* 0x000fe2000f8e183f */
[----:B------:R-:W-:-:S05]  /*8800*/  IMAD.U32 R7, RZ, RZ, UR37 ;  /* 0x00000025ff077e24 */ /* 0x000fca000f8e00ff */
[----:B------:R-:W-:-:S04]  /*8810*/  SHF.L.U32 R7, R7, 0x1f, RZ ;  /* 0x0000001f07077819 */ /* 0x000fc800000006ff */
[----:B------:R1:W2:Y:S01]  /*8820*/  SYNCS.PHASECHK.TRANS64.TRYWAIT P2, [UR22+0x28c30], R7 ;  /* 0x028c3007ff0075a7 */ /* 0x0002a20008040156 */
[----:B------:R-:W-:Y:S05]  /*8830*/  @!P0 BRA `(.L_x_2250) ;  /* 0x0000000000048947 */ /* 0x000fea0003800000 */
[----:B------:R-:W-:Y:S01]  /*8840*/  BPT.TRAP 0x1 ;  /* 0x000000040000795c */ /* 0x000fe20000300000 */
.L_x_2250:
[----:B--2---:R-:W-:Y:S05]  /*8850*/  @P2 BRA `(.L_x_2251) ;  /* 0x0000000000082947 */ /* 0x004fea0003800000 */
[----:B------:R-:W2:Y:S02]  /*8860*/  SYNCS.PHASECHK.TRANS64.TRYWAIT P2, [UR22+0x28c30], R7 ;  /* 0x028c3007ff0075a7 */ /* 0x000ea40008040156 */
[----:B--2---:R-:W-:Y:S05]  /*8870*/  @!P2 BRA `(.L_x_2252) ;  /* 0x000000d4001ca947 */ /* 0x004fea0003800000 */
.L_x_2251:
        /* <DEDUP_REMOVED lines=23> */
.L_x_2253:
[----:B--2---:R-:W-:Y:S01]  /*89f0*/  FMNMX.FTZ R6, R152, R8, !PT ;  /* 0x0000000898067209 */ /* 0x004fe20007810000 */
        /* <DEDUP_REMOVED lines=51> */
[----:B------:R-:W-:-:S02]  /*8d30*/  FFMA.FTZ R181, R181, UR10, -R205 ;  /* 0x0000000ab5b57c23 */ /* 0x000fc400080108cd */
[----:B------:R-:W-:Y:S01]  /*8d40*/  FMNMX.FTZ R6, R178, R15, !PT ;  /* 0x0000000fb2067209 */ /* 0x000fe20007810000 */
[----:B------:R-:W0:Y:S03]  /*8d50*/  MUFU.EX2 R8, R8 ;  /* 0x0000000800087308 */ /* 0x000e260000000800 */
[----:B------:R-:W-:-:S04]  /*8d60*/  FMNMX.FTZ R15, R179, R6, !PT ;  /* 0x00000006b30f7209 */ /* 0x000fc80007810000 */
[----:B------:R-:W-:Y:S01]  /*8d70*/  FMNMX.FTZ R6, R182, R15, !PT ;  /* 0x0000000fb6067209 */ /* 0x000fe20007810000 */
[----:B------:R-:W2:Y:S01]  /*8d80*/  MUFU.EX2 R152, R152 ;  /* 0x0000009800987308 */ /* 0x000ea20000000800 */
[--C-:B------:R-:W-:Y:S01]  /*8d90*/  FFMA.FTZ R15, R161, UR10, -R205.reuse ;  /* 0x0000000aa10f7c23 */ /* 0x100fe200080108cd */
[--C-:B------:R-:W-:Y:S01]  /*8da0*/  FFMA.FTZ R161, R169, UR10, -R205.reuse ;  /* 0x0000000aa9a17c23 */ /* 0x100fe200080108cd */
[----:B------:R-:W-:Y:S01]  /*8db0*/  FMNMX.FTZ R6, R183, R6, !PT ;  /* 0x00000006b7067209 */ /* 0x000fe20007810000 */
[----:B------:R-:W-:-:S04]  /*8dc0*/  FFMA.FTZ R169, R177, UR10, -R205 ;  /* 0x0000000ab1a97c23 */ /* 0x000fc800080108cd */
[----:B------:R-:W3:Y:S01]  /*8dd0*/  SHFL.BFLY PT, R157, R6, 0x2, 0x1f ;  /* 0x0c401f00069d7f89 */ /* 0x000ee200000e0000 */
        /* <DEDUP_REMOVED lines=23> */
[----:B---3--:R-:W-:Y:S01]  /*8f50*/  FMNMX.FTZ R157, R6, R157, !PT ;  /* 0x0000009d069d7209 */ /* 0x008fe20007810000 */
[----:B------:R-:W-:Y:S01]  /*8f60*/  MUFU.EX2 R15, R15 ;  /* 0x0000000f000f7308 */ /* 0x000fe20000000800 */
[-C--:B------:R-:W-:Y:S01]  /*8f70*/  FMUL.FTZ R64, R64, R8.reuse ;  /* 0x0000000840407220 */ /* 0x080fe20000410000 */
[-C--:B------:R-:W-:Y:S01]  /*8f80*/  FMUL.FTZ R65, R65, R8.reuse ;  /* 0x0000000841417220 */ /* 0x080fe20000410000 */
[-C--:B------:R-:W-:Y:S01]  /*8f90*/  FMUL.FTZ R68, R68, R8.reuse ;  /* 0x0000000844447220 */ /* 0x080fe20000410000 */
[----:B------:R-:W0:Y:S01]  /*8fa0*/  SHFL.BFLY PT, R6, R157, 0x1, 0x1f ;  /* 0x0c201f009d067f89 */ /* 0x000e2200000e0000 */
        /* <DEDUP_REMOVED lines=23> */
[----:B0-----:R-:W-:Y:S01]  /*9120*/  FMNMX.FTZ R6, R157, R6, !PT ;  /* 0x000000069d067209 */ /* 0x001fe20007810000 */
[-C--:B------:R-:W-:Y:S01]  /*9130*/  FMUL.FTZ R109, R109, R8.reuse ;  /* 0x000000086d6d7220 */ /* 0x080fe20000410000 */
[-C--:B------:R-:W-:Y:S01]  /*9140*/  FMUL.FTZ R112, R112, R8.reuse ;  /* 0x0000000870707220 */ /* 0x080fe20000410000 */
[-C--:B------:R-:W-:Y:S01]  /*9150*/  FMUL.FTZ R113, R113, R8.reuse ;  /* 0x0000000871717220 */ /* 0x080fe20000410000 */
[----:B------:R-:W-:Y:S01]  /*9160*/  MUFU.EX2 R161, R161 ;  /* 0x000000a100a17308 */ /* 0x000fe20000000800 */
[----:B------:R-:W-:Y:S01]  /*9170*/  FADD.FTZ R157, -R6, R11 ;  /* 0x0000000b069d7221 */ /* 0x000fe20000010100 */
[-C--:B------:R-:W-:Y:S01]  /*9180*/  FMUL.FTZ R116, R116, R8.reuse ;  /* 0x0000000874747220 */ /* 0x080fe20000410000 */
[-C--:B------:R-:W-:Y:S01]  /*9190*/  FMUL.FTZ R117, R117, R8.reuse ;  /* 0x0000000875757220 */ /* 0x080fe20000410000 */
[-C--:B------:R-:W-:Y:S01]  /*91a0*/  FMUL.FTZ R120, R120, R8.reuse ;  /* 0x0000000878787220 */ /* 0x080fe20000410000 */
[----:B------:R-:W-:Y:S01]  /*91b0*/  FMUL.FTZ R173, R157, UR10 ;  /* 0x0000000a9dad7c20 */ /* 0x000fe20008410000 */
[----:B------:R-:W-:Y:S01]  /*91c0*/  FMUL.FTZ R157, R6, UR10 ;  /* 0x0000000a069d7c20 */ /* 0x000fe20008410000 */
[-C--:B------:R-:W-:Y:S01]  /*91d0*/  FMUL.FTZ R121, R121, R8.reuse ;  /* 0x0000000879797220 */ /* 0x080fe20000410000 */
[----:B------:R-:W-:Y:S01]  /*91e0*/  MUFU.EX2 R14, R14 ;  /* 0x0000000e000e7308 */ /* 0x000fe20000000800 */
[----:B------:R-:W-:Y:S01]  /*91f0*/  FMUL.FTZ R124, R124, R8 ;  /* 0x000000087c7c7220 */ /* 0x000fe20000410000 */
[--C-:B------:R-:W-:Y:S01]  /*9200*/  FFMA.FTZ R168, R154, UR10, -R157.reuse ;  /* 0x0000000a9aa87c23 */ /* 0x100fe2000801089d */
        /* <DEDUP_REMOVED lines=10> */
[----:B------:R-:W-:Y:S02]  /*92b0*/  IMAD.U32 R171, RZ, RZ, UR23 ;  /* 0x00000017ffab7e24 */ /* 0x000fe4000f8e00ff */
[--C-:B------:R-:W-:Y:S01]  /*92c0*/  FFMA.FTZ R162, R166, UR10, -R157.reuse ;  /* 0x0000000aa6a27c23 */ /* 0x100fe2000801089d */
[--C-:B------:R-:W-:Y:S01]  /*92d0*/  FFMA.FTZ R166, R170, UR10, -R157.reuse ;  /* 0x0000000aaaa67c23 */ /* 0x100fe2000801089d */
[----:B------:R-:W0:Y:S01]  /*92e0*/  MUFU.EX2 R168, R168 ;  /* 0x000000a800a87308 */ /* 0x000e220000000800 */
[--C-:B------:R-:W-:Y:S01]  /*92f0*/  FFMA.FTZ R179, R179, UR10, -R157.reuse ;  /* 0x0000000ab3b37c23 */ /* 0x100fe2000801089d */
[--C-:B------:R-:W-:Y:S01]  /*9300*/  FFMA.FTZ R182, R182, UR10, -R157.reuse ;  /* 0x0000000ab6b67c23 */ /* 0x100fe2000801089d */
[----:B------:R-:W-:Y:S01]  /*9310*/  FFMA.FTZ R183, R183, UR10, -R157 ;  /* 0x0000000ab7b77c23 */ /* 0x000fe2000801089d */
[-C--:B------:R-:W-:Y:S01]  /*9320*/  FMUL.FTZ R125, R125, R8.reuse ;  /* 0x000000087d7d7220 */ /* 0x080fe20000410000 */
[-C--:B------:R-:W-:Y:S01]  /*9330*/  FMUL.FTZ R128, R128, R8.reuse ;  /* 0x0000000880807220 */ /* 0x080fe20000410000 */
[-C--:B------:R-:W-:Y:S01]  /*9340*/  FMUL.FTZ R129, R129, R8.reuse ;  /* 0x0000000881817220 */ /* 0x080fe20000410000 */
[----:B------:R-:W-:Y:S01]  /*9350*/  @!P2 IMAD R154, R171, 0x40, R16 ;  /* 0x00000040ab9aa824 */ /* 0x000fe200078e0210 */
[----:B------:R-:W3:Y:S01]  /*9360*/  MUFU.EX2 R155, R155 ;  /* 0x0000009b009b7308 */ /* 0x000ee20000000800 */
[----:B------:R-:W-:Y:S01]  /*9370*/  FFMA.FTZ R171, R8, R3, R13 ;  /* 0x0000000308ab7223 */ /* 0x000fe2000001000d */
[----:B------:R-:W-:Y:S01]  /*9380*/  FFMA.FTZ R3, R174, UR10, -R157 ;  /* 0x0000000aae037c23 */ /* 0x000fe2000801089d */
[-C--:B------:R-:W-:Y:S01]  /*9390*/  FMUL.FTZ R132, R132, R8.reuse ;  /* 0x0000000884847220 */ /* 0x080fe20000410000 */
[-C--:B------:R-:W-:Y:S01]  /*93a0*/  FMUL.FTZ R133, R133, R8.reuse ;  /* 0x0000000885857220 */ /* 0x080fe20000410000 */
[C---:B--2---:R-:W-:Y:S01]  /*93b0*/  FADD.FTZ R171, R152.reuse, R171 ;  /* 0x000000ab98ab7221 */ /* 0x044fe20000010000 */
[----:B------:R-:W-:Y:S01]  /*93c0*/  F2FP.BF16.F32.PACK_AB R152, R152, R13 ;  /* 0x0000000d9898723e */ /* 0x000fe200000010ff */
[----:B------:R-:W-:Y:S01]  /*93d0*/  FMUL.FTZ R136, R136, R8 ;  /* 0x0000000888887220 */ /* 0x000fe20000410000 */
[----:B------:R-:W2:Y:S01]  /*93e0*/  MUFU.EX2 R158, R158 ;  /* 0x0000009e009e7308 */ /* 0x000ea20000000800 */
[----:B0-----:R-:W-:Y:S01]  /*93f0*/  FFMA.FTZ R170, R173, R4, R168 ;  /* 0x00000004adaa7223 */ /* 0x001fe200000100a8 */
[----:B------:R-:W-:Y:S01]  /*9400*/  FFMA.FTZ R4, R175, UR10, -R157 ;  /* 0x0000000aaf047c23 */ /* 0x000fe2000801089d */
[----:B------:R-:W-:Y:S01]  /*9410*/  FADD.FTZ R174, R10, R171 ;  /* 0x000000ab0aae7221 */ /* 0x000fe20000010000 */
[-C--:B------:R-:W-:Y:S01]  /*9420*/  FMUL.FTZ R137, R137, R8.reuse ;  /* 0x0000000889897220 */ /* 0x080fe20000410000 */
[-C--:B------:R-:W-:Y:S01]  /*9430*/  FMUL.FTZ R140, R140, R8.reuse ;  /* 0x000000088c8c7220 */ /* 0x080fe20000410000 */
[-C--:B------:R-:W-:Y:S01]  /*9440*/  FMUL.FTZ R141, R141, R8.reuse ;  /* 0x000000088d8d7220 */ /* 0x080fe20000410000 */
[----:B------:R-:W-:Y:S01]  /*9450*/  FADD.FTZ R171, R153, R174 ;  /* 0x000000ae99ab7221 */ /* 0x000fe20000010000 */
[----:B------:R-:W0:Y:S01]  /*9460*/  MUFU.EX2 R177, R177 ;  /* 0x000000b100b17308 */ /* 0x000e220000000800 */
[----:B---3--:R-:W-:Y:S01]  /*9470*/  FADD.FTZ R175, R155, R170 ;  /* 0x000000aa9baf7221 */ /* 0x008fe20000010000 */
[----:B------:R-:W-:Y:S01]  /*9480*/  FFMA.FTZ R170, R178, UR10, -R157 ;  /* 0x0000000ab2aa7c23 */ /* 0x000fe2000801089d */
[----:B------:R-:W-:Y:S01]  /*9490*/  FADD.FTZ R174, R156, R171 ;  /* 0x000000ab9cae7221 */ /* 0x000fe20000010000 */
[----:B------:R-:W-:Y:S01]  /*94a0*/  @!P2 LEA R157, R154, UR41, 0x2 ;  /* 0x000000299a9dac11 */ /* 0x000fe2000f8e10ff */
[----:B------:R-:W-:Y:S01]  /*94b0*/  FMUL.FTZ R144, R144, R8 ;  /* 0x0000000890907220 */ /* 0x000fe20000410000 */
[----:B------:R-:W-:Y:S01]  /*94c0*/  F2FP.BF16.F32.PACK_AB R156, R15, R156 ;  /* 0x0000009c0f9c723e */ /* 0x000fe200000010ff */
[-C--:B------:R-:W-:Y:S01]  /*94d0*/  FMUL.FTZ R145, R145, R8.reuse ;  /* 0x0000000891917220 */ /* 0x080fe20000410000 */
[----:B------:R-:W3:Y:S01]  /*94e0*/  MUFU.EX2 R159, R159 ;  /* 0x0000009f009f7308 */ /* 0x000ee20000000800 */
[----:B--2---:R-:W-:Y:S01]  /*94f0*/  FADD.FTZ R176, R158, R175 ;  /* 0x000000af9eb07221 */ /* 0x004fe20000010000 */
[----:B------:R-:W-:Y:S01]  /*9500*/  FADD.FTZ R175, R15, R174 ;  /* 0x000000ae0faf7221 */ /* 0x000fe20000010000 */
[----:B------:R-:W-:Y:S01]  /*9510*/  @!P2 STS [R157+0x28800], R8 ;  /* 0x028800089d00a388 */ /* 0x000fe20000000800 */
[-C--:B------:R-:W-:Y:S01]  /*9520*/  FMUL.FTZ R148, R148, R8.reuse ;  /* 0x0000000894947220 */ /* 0x080fe20000410000 */
[----:B------:R-:W-:Y:S01]  /*9530*/  FMUL.FTZ R149, R149, R8 ;  /* 0x0000000895957220 */ /* 0x000fe20000410000 */
[----:B------:R-:W-:Y:S01]  /*9540*/  FADD.FTZ R154, R12, R175 ;  /* 0x000000af0c9a7221 */ /* 0x000fe20000010000 */
[----:B------:R2:W-:Y:S01]  /*9550*/  @!P2 STS [R157+0x28820], R173 ;  /* 0x028820ad9d00a388 */ /* 0x0005e20000000800 */
[----:B------:R-:W4:Y:S01]  /*9560*/  MUFU.EX2 R172, R172 ;  /* 0x000000ac00ac7308 */ /* 0x000f220000000800 */
[----:B0-----:R-:W-:Y:S01]  /*9570*/  FADD.FTZ R176, R177, R176 ;  /* 0x000000b0b1b07221 */ /* 0x001fe20000010000 */
[----:B------:R-:W-:Y:S01]  /*9580*/  FADD.FTZ R13, R21, R154 ;  /* 0x0000009a150d7221 */ /* 0x000fe20000010000 */
[----:B------:R-:W-:Y:S01]  /*9590*/  F2FP.BF16.F32.PACK_AB R154, R153, R10 ;  /* 0x0000000a999a723e */ /* 0x000fe200000010ff */
[-C--:B------:R-:W-:Y:S01]  /*95a0*/  FMUL.FTZ R26, R26, R173.reuse ;  /* 0x000000ad1a1a7220 */ /* 0x080fe20000410000 */
[----:B------:R-:W-:Y:S01]  /*95b0*/  F2FP.BF16.F32.PACK_AB R153, R155, R168 ;  /* 0x000000a89b99723e */ /* 0x000fe200000010ff */
[----:B------:R-:W-:Y:S01]  /*95c0*/  FADD.FTZ R10, R160, R13 ;  /* 0x0000000da00a7221 */ /* 0x000fe20000010000 */
[----:B------:R-:W-:Y:S01]  /*95d0*/  F2FP.BF16.F32.PACK_AB R155, R177, R158 ;  /* 0x0000009eb19b723e */ /* 0x000fe200000010ff */
[----:B------:R-:W0:Y:S01]  /*95e0*/  MUFU.EX2 R162, R162 ;  /* 0x000000a200a27308 */ /* 0x000e220000000800 */
        /* <DEDUP_REMOVED lines=46> */
[-C--:B------:R-:W-:Y:S01]  /*98d0*/  FMUL.FTZ R78, R78, R173.reuse ;  /* 0x000000ad4e4e7220 */ /* 0x080fe20000410000 */
[----:B------:R-:W0:Y:S01]  /*98e0*/  MUFU.EX2 R4, R4 ;  /* 0x0000000400047308 */ /* 0x000e220000000800 */
        /* <DEDUP_REMOVED lines=16> */
[C---:B0-----:R-:W-:Y:S01]  /*99f0*/  FADD.FTZ R13, R4.reuse, R13 ;  /* 0x0000000d040d7221 */ /* 0x041fe20000010000 */
[----:B------:R-:W-:Y:S01]  /*9a00*/  F2FP.BF16.F32.PACK_AB R163, R4, R3 ;  /* 0x0000000304a3723e */ /* 0x000fe200000010ff */
[-C--:B------:R-:W-:Y:S01]  /*9a10*/  FMUL.FTZ R102, R102, R173.reuse ;  /* 0x000000ad66667220 */ /* 0x080fe20000410000 */
[-C--:B------:R-:W-:Y:S01]  /*9a20*/  FMUL.FTZ R103, R103, R173.reuse ;  /* 0x000000ad67677220 */ /* 0x080fe20000410000 */
[-C--:B------:R-:W-:Y:S01]  /*9a30*/  FMUL.FTZ R106, R106, R173.reuse ;  /* 0x000000ad6a6a7220 */ /* 0x080fe20000410000 */
[-C--:B------:R-:W-:Y:S01]  /*9a40*/  FMUL.FTZ R107, R107, R173.reuse ;  /* 0x000000ad6b6b7220 */ /* 0x080fe20000410000 */
[----:B------:R3:W-:Y:S01]  /*9a50*/  STSM.16.M88.4 [R23], R160 ;  /* 0x000000a017007844 */ /* 0x0007e20000000200 */
        /* <DEDUP_REMOVED lines=30> */
[----:B------:R-:W-:-:S02]  /*9c40*/  FMUL.FTZ R151, R151, R173 ;  /* 0x000000ad97977220 */ /* 0x000fc40000410000 */
[----:B------:R-:W4:Y:S01]  /*9c50*/  MUFU.EX2 R182, R182 ;  /* 0x000000b600b67308 */ /* 0x000f220000000800 */
[C---:B--2---:R-:W-:Y:S01]  /*9c60*/  F2FP.BF16.F32.PACK_AB R166, R11.reuse, R20 ;  /* 0x000000140ba6723e */ /* 0x044fe200000010ff */
[----:B------:R-:W-:-:S06]  /*9c70*/  FADD.FTZ R3, R11, R4 ;  /* 0x000000040b037221 */ /* 0x000fcc0000010000 */
[----:B------:R-:W2:Y:S01]  /*9c80*/  MUFU.EX2 R183, R183 ;  /* 0x000000b700b77308 */ /* 0x000ea20000000800 */
[C---:B0-----:R-:W-:Y:S01]  /*9c90*/  FADD.FTZ R15, R179.reuse, R12 ;  /* 0x0000000cb30f7221 */ /* 0x041fe20000010000 */
[----:B------:R-:W-:-:S03]  /*9ca0*/  F2FP.BF16.F32.PACK_AB R165, R179, R170 ;  /* 0x000000aab3a5723e */ /* 0x000fc600000010ff */
[----:B----4-:R-:W-:Y:S01]  /*9cb0*/  FADD.FTZ R10, R182, R15 ;  /* 0x0000000fb60a7221 */ /* 0x010fe20000010000 */
[----:B--2---:R-:W-:-:S03]  /*9cc0*/  F2FP.BF16.F32.PACK_AB R167, R183, R182 ;  /* 0x000000b6b7a7723e */ /* 0x004fc600000010ff */
[----:B------:R-:W-:Y:S02]  /*9cd0*/  FADD.FTZ R4, R183, R10 ;  /* 0x0000000ab7047221 */ /* 0x000fe40000010000 */
[----:B------:R3:W-:Y:S01]  /*9ce0*/  STSM.16.M88.4 [R22], R164 ;  /* 0x000000a416007844 */ /* 0x0007e20000000200 */
[----:B------:R-:W-:Y:S05]  /*9cf0*/  @!P0 BRA `(.L_x_2254) ;  /* 0x0000000000048947 */ /* 0x000fea0003800000 */
[----:B------:R-:W-:Y:S01]  /*9d00*/  BPT.TRAP 0x1 ;  /* 0x000000040000795c */ /* 0x000fe20000300000 */
.L_x_2254:
[----:B------:R0:W2:Y:S01]  /*9d10*/  SYNCS.PHASECHK.TRANS64.TRYWAIT P2, [UR22+0x28c50], R7 ;  /* 0x028c5007ff0075a7 */ /* 0x0000a20008040156 */
[----:B------:R-:W-:Y:S05]  /*9d20*/  @!P0 BRA `(.L_x_2255) ;  /* 0x0000000000048947 */ /* 0x000fea0003800000 */
[----:B------:R-:W-:Y:S01]  /*9d30*/  BPT.TRAP 0x1 ;  /* 0x000000040000795c */ /* 0x000fe20000300000 */
.L_x_2255:
[----:B--2---:R-:W-:Y:S05]  /*9d40*/  @P2 BRA `(.L_x_2256) ;  /* 0x0000000000082947 */ /* 0x004fea0003800000 */
[----:B------:R-:W2:Y:S02]  /*9d50*/  SYNCS.PHASECHK.TRANS64.TRYWAIT P2, [UR22+0x28c50], R7 ;  /* 0x028c5007ff0075a7 */ /* 0x000ea40008040156 */
[----:B--2---:R-:W-:Y:S05]  /*9d60*/  @!P2 BRA `(.L_x_2257) ;  /* 0x000000bc00f8a947 */ /* 0x004fea0003800000 */
.L_x_2256:
        /* <DEDUP_REMOVED lines=34> */
.L_x_2258:
[----:B------:R-:W-:Y:S01]  /*9f90*/  UIADD3 UR22, UR22, 0x28c60, URZ ;  /* 0x00028c6016167890 */ /* 0x000fe2000fffe03f */
[----:B------:R-:W-:Y:S01]  /*9fa0*/  IMAD.MOV.U32 R11, RZ, RZ, R6 ;  /* 0x000000ffff0b7224 */ /* 0x000fe200078e0006 */
[----:B------:R-:W-:Y:S01]  /*9fb0*/  UMOV UR23, UR38 ;  /* 0x0000002600177c82 */ /* 0x000fe20008000000 */
[----:B--2---:R-:W-:Y:S01]  /*9fc0*/  IMAD.MOV.U32 R8, RZ, RZ, R5 ;  /* 0x000000ffff087224 */ /* 0x004fe200078e0005 */
[----:B------:R-:W-:-:S09]  /*9fd0*/  UPRMT UR22, UR40, 0x654, UR22 ;  /* 0x0000065428167896 */ /* 0x000fd20008000016 */
[----:B------:R-:W-:Y:S01]  /*9fe0*/  SYNCS.ARRIVE.TRANS64.RED.A1T0 RZ, [UR22], RZ ;  /* 0x000000ffffff79a7 */ /* 0x000fe20008100416 */
[----:B------:R-:W-:Y:S05]  /*9ff0*/  @P1 BRA `(.L_x_2259) ;  /* 0xffffffe400d81947 */ /* 0x000fea000383ffff */
.L_x_2248:
        /* <DEDUP_REMOVED lines=9> */
.L_x_2279:
[----:B------:R-:W-:-:S04]  /*a090*/  UIADD3 UR38, UR22, 0x1, URZ ;  /* 0x0000000116267890 */ /* 0x000fc8000fffe03f */
[----:B------:R-:W-:-:S04]  /*a0a0*/  UISETP.NE.AND UP0, UPT, UR38, 0x2, UPT ;  /* 0x000000022600788c */ /* 0x000fc8000bf05270 */
[----:B------:R-:W-:Y:S02]  /*a0b0*/  USEL UR6, URZ, 0x1, UP0 ;  /* 0x000000013f067887 */ /* 0x000fe40008000000 */
[----:B------:R-:W-:Y:S02]  /*a0c0*/  USEL UR38, UR38, URZ, UP0 ;  /* 0x0000003f26267287 */ /* 0x000fe40008000000 */
[----:B------:R-:W-:Y:S01]  /*a0d0*/  ULOP3.LUT UR37, UR37, UR6, URZ, 0x3c, !UPT ;  /* 0x0000000625257292 */ /* 0x000fe2000f8e3c3f */
[----:B------:R-:W-:Y:S11]  /*a0e0*/  @!P0 BRA `(.L_x_2261) ;  /* 0x0000000000048947 */ /* 0x000ff60003800000 */
[----:B------:R-:W-:Y:S01]  /*a0f0*/  BPT.TRAP 0x1 ;  /* 0x000000040000795c */ /* 0x000fe20000300000 */
.L_x_2261:
[----:B------:R-:W-:Y:S01]  /*a100*/  ULEA UR21, UR38, UR41, 0x3 ;  /* 0x0000002926157291 */ /* 0x000fe2000f8e183f */
[----:B-1234-:R-:W-:-:S05]  /*a110*/  IMAD.U32 R8, RZ, RZ, UR37 ;  /* 0x00000025ff087e24 */ /* 0x01efca000f8e00ff */
[----:B------:R-:W-:-:S04]  /*a120*/  SHF.L.U32 R8, R8, 0x1f, RZ ;  /* 0x0000001f08087819 */ /* 0x000fc800000006ff */
[----:B------:R1:W2:Y:S01]  /*a130*/  SYNCS.PHASECHK.TRANS64.TRYWAIT P1, [UR21+0x28c30], R8 ;  /* 0x028c3008ff0075a7 */ /* 0x0002a20008020155 */
[----:B------:R-:W-:Y:S05]  /*a140*/  @!P0 BRA `(.L_x_2262) ;  /* 0x0000000000048947 */ /* 0x000fea0003800000 */
[----:B------:R-:W-:Y:S01]  /*a150*/  BPT.TRAP 0x1 ;  /* 0x000000040000795c */ /* 0x000fe20000300000 */
.L_x_2262:
[----:B--2---:R-:W-:Y:S05]  /*a160*/  @P1 BRA `(.L_x_2263) ;  /* 0x0000000000081947 */ /* 0x004fea0003800000 */
[----:B------:R-:W2:Y:S02]  /*a170*/  SYNCS.PHASECHK.TRANS64.TRYWAIT P1, [UR21+0x28c30], R8 ;  /* 0x028c3008ff0075a7 */ /* 0x000ea40008020155 */
[----:B--2---:R-:W-:Y:S05]  /*a180*/  @!P1 BRA `(.L_x_2264) ;  /* 0x000000bc00089947 */ /* 0x004fea0003800000 */
.L_x_2263:
        /* <DEDUP_REMOVED lines=23> */
.L_x_2265:
        /* <DEDUP_REMOVED lines=21> */
[--C-:B0-----:R-:W-:Y:S02]  /*a450*/  IMAD.IADD R14, R20, 0x1, R13.reuse ;  /* 0x00000001140e7824 */ /* 0x101fe400078e020d */
        /* <DEDUP_REMOVED lines=15> */
.L_x_2268:
[----:B------:R-:W-:-:S05]  /*a550*/  IMAD.U32 R206, RZ, RZ, UR24 ;  /* 0x00000018ffce7e24 */ /* 0x000fca000f8e00ff */
[----:B------:R-:W-:-:S13]  /*a560*/  ISETP.NE.AND P1, PT, R206, 0x1, PT ;  /* 0x00000001ce00780c */ /* 0x000fda0003f25270 */
[----:B------:R-:W0:Y:S02]  /*a570*/  @P1 LDC.64 R6, c[0x0][0x9e8] ;  /* 0x00027a00ff061b82 */ /* 0x000e240000000a00 */
[----:B0-----:R-:W-:-:S05]  /*a580*/  @P1 IMAD.HI.U32 R6, R13, R6, RZ ;  /* 0x000000060d061227 */ /* 0x001fca00078e00ff */
[----:B------:R-:W-:-:S07]  /*a590*/  @P1 SHF.R.U32.HI R13, RZ, R7, R6 ;  /* 0x00000007ff0d1219 */ /* 0x000fce0000011606 */
.L_x_2269:
[----:B------:R-:W-:Y:S05]  /*a5a0*/  BSYNC B0 ;  /* 0x0000000000007941 */ /* 0x000fea0003800000 */
.L_x_2267:
[----:B------:R-:W-:-:S04]  /*a5b0*/  IMAD R13, R13, R206, -R5 ;  /* 0x000000ce0d0d7224 */ /* 0x000fc800078e0a05 */
[----:B------:R-:W-:-:S05]  /*a5c0*/  IMAD.IADD R13, R13, 0x1, -R2 ;  /* 0x000000010d0d7824 */ /* 0x000fca00078e0a02 */
[----:B------:R-:W-:Y:S02]  /*a5d0*/  VIADDMNMX R14, R13, R206, R14, PT ;  /* 0x000000ce0d0e7246 */ /* 0x000fe4000380010e */
[----:B------:R-:W-:-:S07]  /*a5e0*/  VIMNMX R15, R15, R13, !PT ;  /* 0x0000000d0f0f7248 */ /* 0x000fce0007fe0100 */
.L_x_2266:
        /* <DEDUP_REMOVED lines=68> */
.L_x_2272:
[----:B------:R-:W-:-:S05]  /*aa30*/  IMAD.U32 R20, RZ, RZ, UR24 ;  /* 0x00000018ff147e24 */ /* 0x000fca000f8e00ff */
[----:B------:R-:W-:-:S13]  /*aa40*/  ISETP.NE.AND P2, PT, R20, 0x1, PT ;  /* 0x000000011400780c */ /* 0x000fda0003f45270 */
[----:B------:R-:W0:Y:S02]  /*aa50*/  @P2 LDC.64 R6, c[0x0][0x9e8] ;  /* 0x00027a00ff062b82 */ /* 0x000e240000000a00 */
[----:B0-----:R-:W-:-:S05]  /*aa60*/  @P2 IMAD.HI.U32 R6, R15, R6, RZ ;  /* 0x000000060f062227 */ /* 0x001fca00078e00ff */
[----:B------:R-:W-:-:S07]  /*aa70*/  @P2 SHF.R.U32.HI R15, RZ, R7, R6 ;  /* 0x00000007ff0f2219 */ /* 0x000fce0000011606 */
.L_x_2273:
[----:B------:R-:W-:Y:S05]  /*aa80*/  BSYNC B0 ;  /* 0x0000000000007941 */ /* 0x000fea0003800000 */
.L_x_2271:
[----:B------:R-:W-:-:S04]  /*aa90*/  IMAD R5, R15, R20, -R5 ;  /* 0x000000140f057224 */ /* 0x000fc800078e0a05 */
[----:B------:R-:W-:-:S05]  /*aaa0*/  IMAD.IADD R5, R5, 0x1, -R2 ;  /* 0x0000000105057824 */ /* 0x000fca00078e0a02 */
[----:B------:R-:W-:Y:S02]  /*aab0*/  VIADDMNMX R12, R5, R20, R12, PT ;  /* 0x00000014050c7246 */ /* 0x000fe4000380010c */
[----:B------:R-:W-:-:S07]  /*aac0*/  VIMNMX R14, R14, R5, !PT ;  /* 0x000000050e0e7248 */ /* 0x000fce0007fe0100 */
.L_x_2270:
        /* <DEDUP_REMOVED lines=92> */
[----:B------:R-:W-:Y:S01]  /*b090*/  IADD3 R177, -R17, RZ, RZ ;  /* 0x000000ff11b17210 */ /* 0x000fe20007ffe1ff */
[--C-:B------:R-:W-:Y:S01]  /*b0a0*/  FFMA.FTZ R164, R176, UR10, -R20.reuse ;  /* 0x0000000ab0a47c23 */ /* 0x100fe20008010814 */
[----:B------:R-:W-:Y:S01]  /*b0b0*/  FMNMX.FTZ R6, R174, R13, !PT ;  /* 0x0000000dae067209 */ /* 0x000fe20007810000 */
[--C-:B------:R-:W-:Y:S01]  /*b0c0*/  FFMA.FTZ R13, R156, UR10, -R20.reuse ;  /* 0x0000000a9c0d7c23 */ /* 0x100fe20008010814 */
[--C-:B------:R-:W-:Y:S01]  /*b0d0*/  FFMA.FTZ R156, R160, UR10, -R20.reuse ;  /* 0x0000000aa09c7c23 */ /* 0x100fe20008010814 */
[--C-:B------:R-:W-:Y:S01]  /*b0e0*/  FFMA.FTZ R160, R168, UR10, -R20.reuse ;  /* 0x0000000aa8a07c23 */ /* 0x100fe20008010814 */
[----:B------:R-:W-:Y:S01]  /*b0f0*/  FMNMX.FTZ R15, R175, R6, !PT ;  /* 0x00000006af0f7209 */ /* 0x000fe20007810000 */
[----:B------:R-:W-:Y:S01]  /*b100*/  MUFU.EX2 R7, R7 ;  /* 0x0000000700077308 */ /* 0x000fe20000000800 */
[----:B------:R-:W-:Y:S01]  /*b110*/  ISETP.NE.AND P2, PT, R2, R177, PT ;  /* 0x000000b10200720c */ /* 0x000fe20003f45270 */
        /* <DEDUP_REMOVED lines=256> */
.L_x_2274:
[----:B------:R1:W2:Y:S01]  /*c120*/  SYNCS.PHASECHK.TRANS64.TRYWAIT P1, [UR21+0x28c50], R8 ;  /* 0x028c5008ff0075a7 */ /* 0x0002a20008020155 */
[----:B------:R-:W-:Y:S05]  /*c130*/  @!P0 BRA `(.L_x_2275) ;  /* 0x0000000000048947 */ /* 0x000fea0003800000 */
[----:B------:R-:W-:Y:S01]  /*c140*/  BPT.TRAP 0x1 ;  /* 0x000000040000795c */ /* 0x000fe20000300000 */
.L_x_2275:
[----:B--2---:R-:W-:Y:S05]  /*c150*/  @P1 BRA `(.L_x_2276) ;  /* 0x0000000000081947 */ /* 0x004fea0003800000 */
[----:B------:R-:W2:Y:S02]  /*c160*/  SYNCS.PHASECHK.TRANS64.TRYWAIT P1, [UR21+0x28c50], R8 ;  /* 0x028c5008ff0075a7 */ /* 0x000ea40008020155 */
[----:B--2---:R-:W-:Y:S05]  /*c170*/  @!P1 BRA `(.L_x_2277) ;  /* 0x0000009c00249947 */ /* 0x004fea0003800000 */
.L_x_2276:
        /* <DEDUP_REMOVED lines=34> */
.L_x_2278:
        /* <DEDUP_REMOVED lines=9> */
.L_x_2260:
        /* <DEDUP_REMOVED lines=9> */
[----:B------:R-:W-:-:S02]  /*c4c0*/  IMAD.MOV.U32 R11, RZ, RZ, RZ ;  /* 0x000000ffff0b7224 */ /* 0x000fc400078e00ff */
[----:B-----5:R-:W-:Y:S01]  /*c4d0*/  FADD.FTZ R0, R0, R3 ;  /* 0x0000000300007221 */ /* 0x020fe20000010000 */
[----:B------:R-:W-:Y:S01]  /*c4e0*/  IMAD.U32 R3, RZ, RZ, UR38 ;  /* 0x00000026ff037e24 */ /* 0x000fe2000f8e00ff */
[----:B------:R-:W-:Y:S01]  /*c4f0*/  UIADD3 UR38, UR38, 0x1, URZ ;  /* 0x0000000126267890 */ /* 0x000fe2000fffe03f */
[----:B0-----:R-:W-:Y:S02]  /*c500*/  FADD.FTZ R8, R7, R4 ;  /* 0x0000000407087221 */ /* 0x001fe40000010000 */
[----:B------:R-:W0:Y:S05]  /*c510*/  SHFL.BFLY PT, R9, R0, 0x1, 0x1f ;  /* 0x0c201f0000097f89 */ /* 0x000e2a00000e0000 */
[----:B------:R-:W-:Y:S01]  /*c520*/  @!P0 IMAD R3, R3, 0x40, R16 ;  /* 0x0000004003038824 */ /* 0x000fe200078e0210 */
[----:B------:R-:W-:Y:S01]  /*c530*/  UISETP.NE.AND UP0, UPT, UR38, 0x2, UPT ;  /* 0x000000022600788c */ /* 0x000fe2000bf05270 */
[----:B------:R-:W1:Y:S03]  /*c540*/  SHFL.BFLY PT, R7, R8, 0x1, 0x1f ;  /* 0x0c201f0008077f89 */ /* 0x000e6600000e0000 */
[----:B------:R-:W-:Y:S01]  /*c550*/  @!P0 LEA R4, R3, UR41, 0x2 ;  /* 0x0000002903048c11 */ /* 0x000fe2000f8e10ff */
[----:B------:R-:W-:Y:S01]  /*c560*/  USEL UR4, URZ, 0x1, UP0 ;  /* 0x000000013f047887 */ /* 0x000fe20008000000 */
[----:B------:R-:W-:Y:S01]  /*c570*/  IMAD.MOV.U32 R3, RZ, RZ, -0x800000 ;  /* 0xff800000ff037424 */ /* 0x000fe200078e00ff */
[----:B------:R-:W-:-:S02]  /*c580*/  USEL UR38, UR38, URZ, UP0 ;  /* 0x0000003f26267287 */ /* 0x000fc40008000000 */
[----:B------:R-:W-:Y:S01]  /*c590*/  ULOP3.LUT UR37, UR37, UR4, URZ, 0x3c, !UPT ;  /* 0x0000000425257292 */ /* 0x000fe2000f8e3c3f */
[----:B0-----:R-:W-:Y:S01]  /*c5a0*/  FADD.FTZ R9, R0, R9 ;  /* 0x0000000900097221 */ /* 0x001fe20000010000 */
[----:B------:R-:W-:Y:S02]  /*c5b0*/  IMAD.MOV.U32 R0, RZ, RZ, RZ ;  /* 0x000000ffff007224 */ /* 0x000fe400078e00ff */
[----:B-1----:R-:W-:Y:S02]  /*c5c0*/  FADD.FTZ R7, R8, R7 ;  /* 0x0000000708077221 */ /* 0x002fe40000010000 */
[----:B------:R-:W-:-:S03]  /*c5d0*/  FSETP.NE.FTZ.AND P1, PT, R9, RZ, PT ;  /* 0x000000ff0900720b */ /* 0x000fc60003f35000 */
[----:B------:R-:W-:-:S10]  /*c5e0*/  FSETP.NE.FTZ.AND P2, PT, R7, RZ, PT ;  /* 0x000000ff0700720b */ /* 0x000fd40003f55000 */
[----:B------:R-:W0:Y:S08]  /*c5f0*/  @P1 MUFU.RCP R11, R9 ;  /* 0x00000009000b1308 */ /* 0x000e300000001000 */
[----:B------:R-:W1:Y:S01]  /*c600*/  @P2 MUFU.RCP R0, R7 ;  /* 0x0000000700002308 */ /* 0x000e620000001000 */
[-C--:B0-----:R-:W-:Y:S01]  /*c610*/  FMUL.FTZ R169, R32, R11.reuse ;  /* 0x0000000b20a97220 */ /* 0x081fe20000410000 */
[----:B------:R-:W-:-:S06]  /*c620*/  FMUL.FTZ R166, R33, R11 ;  /* 0x0000000b21a67220 */ /* 0x000fcc0000410000 */
[----:B------:R-:W0:Y:S01]  /*c630*/  @P1 MUFU.LG2 R32, R9 ;  /* 0x0000000900201308 */ /* 0x000e220000000c00 */
[----:B------:R-:W-:Y:S01]  /*c640*/  @!P0 STS [R4+0x28800], R11 ;  /* 0x0288000b04008388 */ /* 0x000fe20000000800 */
[-C--:B------:R-:W-:Y:S01]  /*c650*/  FMUL.FTZ R171, R28, R11.reuse ;  /* 0x0000000b1cab7220 */ /* 0x080fe20000410000 */
[-C--:B------:R-:W-:Y:S01]  /*c660*/  FMUL.FTZ R28, R29, R11.reuse ;  /* 0x0000000b1d1c7220 */ /* 0x080fe20000410000 */
[----:B------:R-:W-:Y:S02]  /*c670*/  IMAD.U32 R29, RZ, RZ, UR10 ;  /* 0x0000000aff1d7e24 */ /* 0x000fe4000f8e00ff */
[-C--:B------:R-:W-:Y:S01]  /*c680*/  FMUL.FTZ R172, R24, R11.reuse ;  /* 0x0000000b18ac7220 */ /* 0x080fe20000410000 */
[----:B-1----:R1:W-:Y:S01]  /*c690*/  @!P0 STS [R4+0x28820], R0 ;  /* 0x0288200004008388 */ /* 0x0023e20000000800 */
[-C--:B------:R-:W-:Y:S01]  /*c6a0*/  FMUL.FTZ R170, R25, R11.reuse ;  /* 0x0000000b19aa7220 */ /* 0x080fe20000410000 */
[----:B------:R0:W2:Y:S01]  /*c6b0*/  @P2 MUFU.LG2 R33, R7 ;  /* 0x0000000700212308 */ /* 0x0000a20000000c00 */
[----:B------:R-:W-:Y:S01]  /*c6c0*/  @P2 FMUL.FTZ R29, R29, 0.69314718246459960938 ;  /* 0x3f3172181d1d2820 */ /* 0x000fe20000410000 */
[-C--:B------:R-:W-:Y:S01]  /*c6d0*/  FMUL.FTZ R167, R36, R11.reuse ;  /* 0x0000000b24a77220 */ /* 0x080fe20000410000 */
[-C--:B------:R-:W-:Y:S01]  /*c6e0*/  FMUL.FTZ R164, R37, R11.reuse ;  /* 0x0000000b25a47220 */ /* 0x080fe20000410000 */
[-C--:B------:R-:W-:Y:S01]  /*c6f0*/  FMUL.FTZ R165, R40, R11.reuse ;  /* 0x0000000b28a57220 */ /* 0x080fe20000410000 */
[-C--:B------:R-:W-:Y:S01]  /*c700*/  FMUL.FTZ R8, R41, R11.reuse ;  /* 0x0000000b29087220 */ /* 0x080fe20000410000 */
[-C--:B------:R-:W-:Y:S01]  /*c710*/  FMUL.FTZ R163, R44, R11.reuse ;  /* 0x0000000b2ca37220 */ /* 0x080fe20000410000 */
[-C--:B------:R-:W-:Y:S01]  /*c720*/  FMUL.FTZ R10, R45, R11.reuse ;  /* 0x0000000b2d0a7220 */ /* 0x080fe20000410000 */
[----:B-1----:R-:W-:Y:S01]  /*c730*/  @P1 FMUL.FTZ R4, R13, 0.69314718246459960938 ;  /* 0x3f3172180d041820 */ /* 0x002fe20000410000 */
        /* <DEDUP_REMOVED lines=54> */
[-C--:B------:R-:W-:Y:S01]  /*caa0*/  FMUL.FTZ R9, R42, R0.reuse ;  /* 0x000000002a097220 */ /* 0x080fe20000410000 */
[-C--:B------:R-:W-:Y:S01]  /*cab0*/  FMUL.FTZ R11, R46, R0.reuse ;  /* 0x000000002e0b7220 */ /* 0x080fe20000410000 */
[-C--:B------:R-:W-:Y:S01]  /*cac0*/  FMUL.FTZ R13, R50, R0.reuse ;  /* 0x00000000320d7220 */ /* 0x080fe20000410000 */
[-C--:B------:R-:W-:Y:S01]  /*cad0*/  FMUL.FTZ R15, R54, R0.reuse ;  /* 0x00000000360f7220 */ /* 0x080fe20000410000 */
[-C--:B------:R-:W-:Y:S01]  /*cae0*/  FMUL.FTZ R25, R58, R0.reuse ;  /* 0x000000003a197220 */ /* 0x080fe20000410000 */
        /* <DEDUP_REMOVED lines=63> */
.L_x_2185:
        /* <DEDUP_REMOVED lines=35> */
[----:B------:R-:W-:Y:S01]  /*d110*/  UISETP.NE.U32.AND UP0, UPT, UR8, URZ, UPT ;  /* 0x0000003f0800728c */ /* 0x000fe2000bf05070 */
[----:B------:R-:W-:-:S02]  /*d120*/  F2FP.BF16.F32.PACK_AB R80, R81, R80 ;  /* 0x000000505150723e */ /* 0x000fc400000010ff */
[C---:B------:R-:W-:Y:S01]  /*d130*/  IADD3 R173, P1, R4.reuse, 0x20, RZ ;  /* 0x0000002004ad7810 */ /* 0x040fe20007f3e0ff */
[----:B------:R-:W-:Y:S01]  /*d140*/  UISETP.NE.AND.EX UP0, UPT, UR9, URZ, UPT, UP0 ;  /* 0x0000003f0900728c */ /* 0x000fe2000bf05300 */
[C---:B------:R-:W-:Y:S02]  /*d150*/  IADD3 R183, P6, R4.reuse, 0x2020, RZ ;  /* 0x0000202004b77810 */ /* 0x040fe40007fde0ff */
[C---:B------:R-:W-:Y:S01]  /*d160*/  IADD3 R177, P0, R4.reuse, 0x40, RZ ;  /* 0x0000004004b17810 */ /* 0x040fe20007f1e0ff */
[--C-:B------:R-:W-:Y:S01]  /*d170*/  IMAD.X R37, RZ, RZ, R5.reuse, P1 ;  /* 0x000000ffff257224 */ /* 0x100fe200008e0605 */
[----:B------:R-:W-:Y:S01]  /*d180*/  LOP3.LUT R36, R173, 0x380, RZ, 0xc0, !PT ;  /* 0x00000380ad247812 */ /* 0x000fe200078ec0ff */
[--C-:B------:R-:W-:Y:S01]  /*d190*/  IMAD.X R53, RZ, RZ, R5.reuse, P6 ;  /* 0x000000ffff357224 */ /* 0x100fe200030e0605 */
[----:B------:R-:W-:Y:S01]  /*d1a0*/  IADD3 R7, P6, R4, 0x6000, RZ ;  /* 0x0000600004077810 */ /* 0x000fe20007fde0ff */
[--C-:B------:R-:W-:Y:S01]  /*d1b0*/  IMAD.X R41, RZ, RZ, R5.reuse, P0 ;  /* 0x000000ffff297224 */ /* 0x100fe200000e0605 */
[----:B------:R-:W-:Y:S01]  /*d1c0*/  SHF.R.U64 R36, R36, 0x3, RZ ;  /* 0x0000000324247819 */ /* 0x000fe200000012ff */
[----:B------:R-:W-:Y:S01]  /*d1d0*/  ULDC.64 UR8, c[0x0][0xc00] ;  /* 0x0003000000087ab9 */ /* 0x000fe20000000a00 */
[C---:B------:R-:W-:Y:S01]  /*d1e0*/  IADD3 R207, P2, R4.reuse, 0x2060, RZ ;  /* 0x0000206004cf7810 */ /* 0x040fe20007f5e0ff */
[--C-:B------:R-:W-:Y:S01]  /*d1f0*/  IMAD.X R119, RZ, RZ, R5.reuse, P6 ;  /* 0x000000ffff777224 */ /* 0x100fe200030e0605 */
[C---:B------:R-:W-:Y:S01]  /*d200*/  IADD3 R6, P0, R4.reuse, 0x4020, RZ ;  /* 0x0000402004067810 */ /* 0x040fe20007f1e0ff */
[----:B------:R-:W-:Y:S01]  /*d210*/  UIMAD.WIDE UR8, UR44, 0x4, UR8 ;  /* 0x000000042c0878a5 */ /* 0x000fe2000f8e0208 */
        /* <DEDUP_REMOVED lines=15> */
[----:B------:R-:W-:Y:S02]  /*d310*/  LOP3.LUT R40, R177, 0x380, RZ, 0xc0, !PT ;  /* 0x00000380b1287812 */ /* 0x000fe400078ec0ff */
        /* <DEDUP_REMOVED lines=14> */
[----:B------:R-:W-:-:S02]  /*d400*/  SHF.R.U64 R40, R40, 0x3, RZ ;  /* 0x0000000328287819 */ /* 0x000fc400000012ff */
[----:B------:R-:W-:Y:S02]  /*d410*/  LOP3.LUT R118, R118, R7, RZ, 0x3c, !PT ;  /* 0x0000000776767212 */ /* 0x000fe400078e3cff */
[----:B------:R-:W-:Y:S02]  /*d420*/  LOP3.LUT R7, R168, 0x380, RZ, 0xc0, !PT ;  /* 0x00000380a8077812 */ /* 0x000fe400078ec0ff */
[----:B------:R-:W-:Y:S02]  /*d430*/  LOP3.LUT R48, R181, 0x380, RZ, 0xc0, !PT ;  /* 0x00000380b5307812 */ /* 0x000fe400078ec0ff */
[----:B------:R-:W-:Y:S02]  /*d440*/  LOP3.LUT R106, R173, R6, RZ, 0x3c, !PT ;  /* 0x00000006ad6a7212 */ /* 0x000fe400078e3cff */
[----:B------:R-:W-:Y:S02]  /*d450*/  SHF.R.U64 R44, R44, 0x3, RZ ;  /* 0x000000032c2c7819 */ /* 0x000fe400000012ff */
[----:B------:R-:W-:-:S02]  /*d460*/  LOP3.LUT R40, R40, R177, RZ, 0x3c, !PT ;  /* 0x000000b128287212 */ /* 0x000fc400078e3cff */
[----:B------:R-:W-:Y:S02]  /*d470*/  LOP3.LUT R52, R183, 0x380, RZ, 0xc0, !PT ;  /* 0x00000380b7347812 */ /* 0x000fe400078ec0ff */
[----:B------:R-:W-:Y:S02]  /*d480*/  MOV R173, R4 ;  /* 0x0000000400ad7202 */ /* 0x000fe40000000f00 */
[----:B------:R-:W-:Y:S02]  /*d490*/  F2FP.BF16.F32.PACK_AB R6, R28, R171 ;  /* 0x000000ab1c06723e */ /* 0x000fe400000010ff */
[----:B------:R-:W-:Y:S02]  /*d4a0*/  LOP3.LUT R94, R205, 0x380, RZ, 0xc0, !PT ;  /* 0x00000380cd5e7812 */ /* 0x000fe400078ec0ff */
[----:B------:R-:W-:Y:S02]  /*d4b0*/  LOP3.LUT R177, R110, 0x380, RZ, 0xc0, !PT ;  /* 0x000003806eb17812 */ /* 0x000fe400078ec0ff */
[----:B------:R-:W-:-:S02]  /*d4c0*/  F2FP.BF16.F32.PACK_AB R5, R27, R26 ;  /* 0x0000001a1b05723e */ /* 0x000fc400000010ff */
[----:B------:R-:W-:Y:S02]  /*d4d0*/  SHF.R.U64 R171, R7, 0x3, RZ ;  /* 0x0000000307ab7819 */ /* 0x000fe400000012ff */
[----:B------:R-:W-:Y:S02]  /*d4e0*/  LOP3.LUT R98, R207, 0x380, RZ, 0xc0, !PT ;  /* 0x00000380cf627812 */ /* 0x000fe400078ec0ff */
[----:B------:R-:W-:Y:S02]  /*d4f0*/  F2FP.BF16.F32.PACK_AB R4, R170, R172 ;  /* 0x000000acaa04723e */ /* 0x000fe400000010ff */
[----:B------:R-:W-:Y:S02]  /*d500*/  LOP3.LUT R27, R0, 0x380, RZ, 0xc0, !PT ;  /* 0x00000380001b7812 */ /* 0x000fe400078ec0ff */
[----:B------:R-:W-:Y:S02]  /*d510*/  F2FP.BF16.F32.PACK_AB R7, R31, R30 ;  /* 0x0000001e1f07723e */ /* 0x000fe400000010ff */
[----:B------:R-:W-:-:S02]  /*d520*/  SHF.R.U64 R48, R48, 0x3, RZ ;  /* 0x0000000330307819 */ /* 0x000fc400000012ff */
[----:B------:R-:W-:Y:S01]  /*d530*/  LOP3.LUT R102, R209, 0x380, RZ, 0xc0, !PT ;  /* 0x00000380d1667812 */ /* 0x000fe200078ec0ff */
[----:B------:R0:W-:Y:S01]  /*d540*/  STSM.16.M88.4 [R173], R4 ;  /* 0x00000004ad007844 */ /* 0x0001e20000000200 */
[----:B------:R-:W-:Y:S02]  /*d550*/  LOP3.LUT R44, R44, R179, RZ, 0x3c, !PT ;  /* 0x000000b32c2c7212 */ /* 0x000fe400078e3cff */
[----:B------:R-:W-:Y:S02]  /*d560*/  SHF.R.U64 R52, R52, 0x3, RZ ;  /* 0x0000000334347819 */ /* 0x000fe400000012ff */
[----:B------:R-:W-:Y:S02]  /*d570*/  SHF.R.U64 R94, R94, 0x3, RZ ;  /* 0x000000035e5e7819 */ /* 0x000fe400000012ff */
[----:B------:R-:W-:Y:S02]  /*d580*/  LOP3.LUT R179, R114, 0x380, RZ, 0xc0, !PT ;  /* 0x0000038072b37812 */ /* 0x000fe400078ec0ff */
[----:B------:R-:W-:-:S02]  /*d590*/  SHF.R.U64 R177, R177, 0x3, RZ ;  /* 0x00000003b1b17819 */ /* 0x000fc400000012ff */
[----:B------:R-:W-:Y:S02]  /*d5a0*/  SHF.R.U64 R98, R98, 0x3, RZ ;  /* 0x0000000362627819 */ /* 0x000fe400000012ff */
[----:B------:R-:W-:Y:S02]  /*d5b0*/  SHF.R.U64 R27, R27, 0x3, RZ ;  /* 0x000000031b1b7819 */ /* 0x000fe400000012ff */
[----:B------:R-:W-:Y:S02]  /*d5c0*/  LOP3.LUT R48, R48, R181, RZ, 0x3c, !PT ;  /* 0x000000b530307212 */ /* 0x000fe400078e3cff */
[----:B------:R-:W-:Y:S02]  /*d5d0*/  SHF.R.U64 R102, R102, 0x3, RZ ;  /* 0x0000000366667819 */ /* 0x000fe400000012ff */
[----:B------:R-:W-:Y:S02]  /*d5e0*/  LOP3.LUT R52, R52, R183, RZ, 0x3c, !PT ;  /* 0x000000b734347212 */ /* 0x000fe400078e3cff */
[----:B------:R-:W-:-:S02]  /*d5f0*/  MOV R37, R36 ;  /* 0x0000002400257202 */ /* 0x000fc40000000f00 */
[----:B0-----:R-:W-:Y:S02]  /*d600*/  F2FP.BF16.F32.PACK_AB R4, R166, R169 ;  /* 0x000000a9a604723e */ /* 0x001fe400000010ff */
[----:B------:R-:W-:Y:S02]  /*d610*/  F2FP.BF16.F32.PACK_AB R5, R35, R34 ;  /* 0x000000222305723e */ /* 0x000fe400000010ff */
[----:B------:R-:W-:Y:S02]  /*d620*/  F2FP.BF16.F32.PACK_AB R6, R164, R167 ;  /* 0x000000a7a406723e */ /* 0x000fe400000010ff */
[----:B------:R-:W-:Y:S02]  /*d630*/  F2FP.BF16.F32.PACK_AB R7, R39, R38 ;  /* 0x000000262707723e */ /* 0x000fe400000010ff */
[----:B------:R-:W-:Y:S02]  /*d640*/  LOP3.LUT R94, R94, R205, RZ, 0x3c, !PT ;  /* 0x000000cd5e5e7212 */ /* 0x000fe400078e3cff */
[----:B------:R-:W-:Y:S01]  /*d650*/  SHF.R.U64 R179, R179, 0x3, RZ ;  /* 0x00000003b3b37819 */ /* 0x000fe200000012ff */
[----:B------:R0:W-:Y:S01]  /*d660*/  STSM.16.M88.4 [R37], R4 ;  /* 0x0000000425007844 */ /* 0x0001e20000000200 */
[----:B------:R-:W-:-:S02]  /*d670*/  LOP3.LUT R110, R177, R110, RZ, 0x3c, !PT ;  /* 0x0000006eb16e7212 */ /* 0x000fc400078e3cff */
[----:B------:R-:W-:Y:S02]  /*d680*/  MOV R40, R40 ;  /* 0x0000002800287202 */ /* 0x000fe40000000f00 */
[----:B------:R-:W-:Y:S02]  /*d690*/  LOP3.LUT R98, R98, R207, RZ, 0x3c, !PT ;  /* 0x000000cf62627212 */ /* 0x000fe400078e3cff */
[----:B------:R-:W-:Y:S01]  /*d6a0*/  LOP3.LUT R177, R32, 0x380, RZ, 0xc0, !PT ;  /* 0x0000038020b17812 */ /* 0x000fe200078ec0ff */
[----:B------:R-:W-:Y:S01]  /*d6b0*/  STSM.16.M88.4 [R40], R8 ;  /* 0x0000000828007844 */ /* 0x000fe20000000200 */
[----:B------:R-:W-:Y:S02]  /*d6c0*/  LOP3.LUT R122, R27, R0, RZ, 0x3c, !PT ;  /* 0x000000001b7a7212 */ /* 0x000fe400078e3cff */
[----:B------:R-:W-:Y:S02]  /*d6d0*/  MOV R44, R44 ;  /* 0x0000002c002c7202 */ /* 0x000fe40000000f00 */
[----:B------:R-:W-:-:S02]  /*d6e0*/  LOP3.LUT R102, R102, R209, RZ, 0x3c, !PT ;  /* 0x000000d166667212 */ /* 0x000fc400078e3cff */
[----:B------:R-:W-:Y:S01]  /*d6f0*/  MOV R48, R48 ;  /* 0x0000003000307202 */ /* 0x000fe20000000f00 */
[----:B------:R-:W-:Y:S01]  /*d700*/  STSM.16.M88.4 [R44], R12 ;  /* 0x0000000c2c007844 */ /* 0x000fe20000000200 */
[----:B------:R-:W-:Y:S01]  /*d710*/  F2FP.BF16.F32.PACK_AB R26, R61, R60 ;  /* 0x0000003c3d1a723e */ /* 0x000fe200000010ff */
[----:B0-----:R-:W-:Y:S01]  /*d720*/  IMAD.U32 R5, RZ, RZ, UR9 ;  /* 0x00000009ff057e24 */ /* 0x001fe2000f8e00ff */
[----:B------:R-:W-:Y:S02]  /*d730*/  F2FP.BF16.F32.PACK_AB R27, R63, R62 ;  /* 0x0000003e3f1b723e */ /* 0x000fe400000010ff */
[----:B------:R-:W-:Y:S02]  /*d740*/  MOV R52, R52 ;  /* 0x0000003400347202 */ /* 0x000fe40000000f00 */
[----:B------:R-:W-:Y:S01]  /*d750*/  LOP3.LUT R114, R179, R114, RZ, 0x3c, !PT ;  /* 0x00000072b3727212 */ /* 0x000fe200078e3cff */
[----:B------:R-:W-:Y:S01]  /*d760*/  STSM.16.M88.4 [R48], R24 ;  /* 0x0000001830007844 */ /* 0x000fe20000000200 */
[----:B------:R-:W-:-:S02]  /*d770*/  MOV R94, R94 ;  /* 0x0000005e005e7202 */ /* 0x000fc40000000f00 */
[----:B------:R-:W-:Y:S01]  /*d780*/  F2FP.BF16.F32.PACK_AB R74, R77, R76 ;  /* 0x0000004c4d4a723e */ /* 0x000fe200000010ff */
[----:B------:R-:W-:Y:S01]  /*d790*/  STSM.16.M88.4 [R52], R64 ;  /* 0x0000004034007844 */ /* 0x000fe20000000200 */
[----:B------:R-:W-:Y:S02]  /*d7a0*/  F2FP.BF16.F32.PACK_AB R75, R79, R78 ;  /* 0x0000004e4f4b723e */ /* 0x000fe400000010ff */
[----:B------:R-:W-:Y:S02]  /*d7b0*/  F2FP.BF16.F32.PACK_AB R81, R83, R82 ;  /* 0x000000525351723e */ /* 0x000fe400000010ff */
[----:B------:R-:W-:Y:S01]  /*d7c0*/  F2FP.BF16.F32.PACK_AB R88, R89, R88 ;  /* 0x000000585958723e */ /* 0x000fe200000010ff */
[----:B------:R-:W-:Y:S01]  /*d7d0*/  STSM.16.M88.4 [R94], R72 ;  /* 0x000000485e007844 */ /* 0x000fe20000000200 */
[----:B------:R-:W-:Y:S02]  /*d7e0*/  SHF.R.U64 R177, R177, 0x3, RZ ;  /* 0x00000003b1b17819 */ /* 0x000fe400000012ff */
        /* <DEDUP_REMOVED lines=15> */
[----:B------:R-:W-:Y:S01]  /*d8e0*/  LOP3.LUT R28, R171, R168, RZ, 0x3c, !PT ;  /* 0x000000a8ab1c7212 */ /* 0x000fe200078e3cff */
[----:B------:R-:W-:Y:S01]  /*d8f0*/  STSM.16.M88.4 [R31], R96 ;  /* 0x000000601f007844 */ /* 0x000fe20000000200 */
[----:B------:R-:W-:Y:S02]  /*d900*/  MOV R110, R110 ;  /* 0x0000006e006e7202 */ /* 0x000fe40000000f00 */
[----:B------:R-:W-:Y:S02]  /*d910*/  MOV R30, R114 ;  /* 0x00000072001e7202 */ /* 0x000fe40000000f00 */
[----:B------:R-:W-:Y:S02]  /*d920*/  F2FP.BF16.F32.PACK_AB R105, R152, R58 ;  /* 0x0000003a9869723e */ /* 0x000fe400000010ff */
[----:B------:R-:W-:Y:S02]  /*d930*/  F2FP.BF16.F32.PACK_AB R106, R109, R108 ;  /* 0x0000006c6d6a723e */ /* 0x000fe400000010ff */
[----:B------:R-:W-:-:S02]  /*d940*/  F2FP.BF16.F32.PACK_AB R107, R154, R153 ;  /* 0x000000999a6b723e */ /* 0x000fc400000010ff */
[----:B------:R-:W-:Y:S02]  /*d950*/  F2FP.BF16.F32.PACK_AB R112, R113, R112 ;  /* 0x000000707170723e */ /* 0x000fe400000010ff */
[----:B------:R-:W-:Y:S01]  /*d960*/  LOP3.LUT R32, R177, R32, RZ, 0x3c, !PT ;  /* 0x00000020b1207212 */ /* 0x000fe200078e3cff */
[----:B------:R-:W-:Y:S01]  /*d970*/  STSM.16.M88.4 [R110], R104 ;  /* 0x000000686e007844 */ /* 0x000fe20000000200 */
[----:B------:R-:W-:Y:S02]  /*d980*/  MOV R0, R122 ;  /* 0x0000007a00007202 */ /* 0x000fe40000000f00 */
[----:B------:R-:W-:Y:S02]  /*d990*/  F2FP.BF16.F32.PACK_AB R113, R156, R155 ;  /* 0x0000009b9c71723e */ /* 0x000fe400000010ff */
[----:B------:R-:W-:Y:S02]  /*d9a0*/  F2FP.BF16.F32.PACK_AB R114, R117, R116 ;  /* 0x000000747572723e */ /* 0x000fe400000010ff */
        /* <DEDUP_REMOVED lines=11> */
[----:B------:R-:W-:Y:S02]  /*da60*/  F2FP.BF16.F32.PACK_AB R130, R133, R132 ;  /* 0x000000848582723e */ /* 0x000fe400000010ff */
[----:B------:R-:W-:Y:S02]  /*da70*/  F2FP.BF16.F32.PACK_AB R131, R135, R134 ;  /* 0x000000868783723e */ /* 0x000fe400000010ff */
[----:B------:R-:W-:Y:S02]  /*da80*/  F2FP.BF16.F32.PACK_AB R137, R139, R138 ;  /* 0x0000008a8b89723e */ /* 0x000fe400000010ff */
[----:B------:R-:W-:Y:S01]  /*da90*/  F2FP.BF16.F32.PACK_AB R144, R145, R144 ;  /* 0x000000909190723e */ /* 0x000fe200000010ff */
[----:B------:R0:W-:Y:S01]  /*daa0*/  STSM.16.M88.4 [R0], R128 ;  /* 0x0000008000007844 */ /* 0x0001e20000000200 */
        /* <DEDUP_REMOVED lines=8> */
[----:B------:R-:W-:Y:S01]  /*db30*/  MOV R4, UR8 ;  /* 0x0000000800047c02 */ /* 0x000fe20008000f00 */
[----:B------:R-:W-:Y:S01]  /*db40*/  ULDC.64 UR8, c[0x0][0xc08] ;  /* 0x0003020000087ab9 */ /* 0x000fe20000000a00 */
[----:B------:R-:W-:Y:S01]  /*db50*/  PLOP3.LUT P0, PT, PT, PT, UP0, 0x80, 0x0 ;  /* 0x000000000000781c */ /* 0x000fe20003f0f008 */
[----:B------:R2:W-:Y:S01]  /*db60*/  STSM.16.M88.4 [R32], R144 ;  /* 0x0000009020007844 */ /* 0x0005e20000000200 */
[----:B------:R-:W-:Y:S01]  /*db70*/  UISETP.NE.U32.AND UP1, UPT, UR8, URZ, UPT ;  /* 0x0000003f0800728c */ /* 0x000fe2000bf25070 */
[----:B------:R-:W-:Y:S03]  /*db80*/  BAR.SYNC.DEFER_BLOCKING 0x1, 0x100 ;  /* 0x0044000000007b1d */ /* 0x000fe60000010000 */
[----:B------:R-:W-:-:S06]  /*db90*/  UISETP.NE.AND.EX UP1, UPT, UR9, URZ, UPT, UP1 ;  /* 0x0000003f0900728c */ /* 0x000fcc000bf25310 */
[----:B------:R-:W-:-:S05]  /*dba0*/  PLOP3.LUT P6, PT, PT, PT, UP1, 0x80, 0x0 ;  /* 0x000000000000781c */ /* 0x000fca0003fcf018 */
[----:B------:R-:W-:Y:S02]  /*dbb0*/  @UP1 ULDC.64 UR8, c[0x0][0xc08] ;  /* 0x0003020000081ab9 */ /* 0x000fe40000000a00 */
[----:B------:R-:W-:Y:S01]  /*dbc0*/  @UP1 UIMAD.WIDE UR8, UR44, 0x4, UR8 ;  /* 0x000000042c0818a5 */ /* 0x000fe2000f8e0208 */
[----:B------:R-:W-:Y:S02]  /*dbd0*/  ULDC UR4, c[0x0][0xa88] ;  /* 0x0002a20000047ab9 */ /* 0x000fe40000000800 */
[----:B0-----:R-:W-:-:S03]  /*dbe0*/  IMAD.U32 R0, RZ, RZ, UR4 ;  /* 0x00000004ff007e24 */ /* 0x001fc6000f8e00ff */
[----:B------:R-:W-:Y:S02]  /*dbf0*/  IMAD.U32 R14, RZ, RZ, UR8 ;  /* 0x00000008ff0e7e24 */ /* 0x000fe4000f8e00ff */
[----:B------:R-:W-:Y:S01]  /*dc00*/  IMAD.U32 R15, RZ, RZ, UR9 ;  /* 0x00000009ff0f7e24 */ /* 0x000fe2000f8e00ff */
[----:B------:R-:W3:Y:S01]  /*dc10*/  @P0 LDG.E R6, desc[UR54][R4.64] ;  /* 0x0000003604060981 */ /* 0x000ee2000c1e1900 */
[----:B------:R-:W-:-:S03]  /*dc20*/  IMAD R7, R192, 0x40, R184 ;  /* 0x00000040c0077824 */ /* 0x000fc600078e02b8 */
[----:B------:R0:W5:Y:S01]  /*dc30*/  @P6 LDG.E R0, desc[UR54][R14.64] ;  /* 0x000000360e006981 */ /* 0x000162000c1e1900 */
[----:B------:R-:W-:-:S03]  /*dc40*/  IMAD.WIDE R174, R7, 0x2, R174 ;  /* 0x0000000207ae7825 */ /* 0x000fc600078e02ae */
[C---:B------:R-:W-:Y:S02]  /*dc50*/  IADD3 R9, P2, R174.reuse, 0x1000, RZ ;  /* 0x00001000ae097810 */ /* 0x040fe40007f5e0ff */
[C---:B------:R-:W-:Y:S02]  /*dc60*/  IADD3 R13, P1, R174.reuse, 0x2000, RZ ;  /* 0x00002000ae0d7810 */ /* 0x040fe40007f3e0ff */
[----:B------:R-:W-:Y:S02]  /*dc70*/  P2R R10, PR, RZ, 0x4 ;  /* 0x00000004ff0a7803 */ /* 0x000fe40000000000 */
[C---:B------:R-:W-:Y:S02]  /*dc80*/  IADD3 R25, P2, R174.reuse, 0x3000, RZ ;  /* 0x00003000ae197810 */ /* 0x040fe40007f5e0ff */
[C---:B------:R-:W-:Y:S02]  /*dc90*/  IADD3 R29, P3, R174.reuse, 0x4000, RZ ;  /* 0x00004000ae1d7810 */ /* 0x040fe40007f7e0ff */
[----:B------:R-:W-:-:S02]  /*dca0*/  IADD3 R33, P4, R174, 0x5000, RZ ;  /* 0x00005000ae217810 */ /* 0x000fc40007f9e0ff */
[----:B------:R-:W-:Y:S02]  /*dcb0*/  IADD3 R37, P5, R174, 0x6000, RZ ;  /* 0x00006000ae257810 */ /* 0x000fe40007fbe0ff */
[----:B------:R-:W-:Y:S02]  /*dcc0*/  LOP3.LUT R8, R9, 0x380, RZ, 0xc0, !PT ;  /* 0x0000038009087812 */ /* 0x000fe400078ec0ff */
[----:B------:R-:W-:Y:S02]  /*dcd0*/  LOP3.LUT R12, R13, 0x380, RZ, 0xc0, !PT ;  /* 0x000003800d0c7812 */ /* 0x000fe400078ec0ff */
[----:B------:R-:W-:Y:S02]  /*dce0*/  LOP3.LUT R24, R25, 0x380, RZ, 0xc0, !PT ;  /* 0x0000038019187812 */ /* 0x000fe400078ec0ff */
[----:B-1----:R-:W-:Y:S02]  /*dcf0*/  LOP3.LUT R28, R29, 0x380, RZ, 0xc0, !PT ;  /* 0x000003801d1c7812 */ /* 0x002fe400078ec0ff */
[----:B--2---:R-:W-:-:S02]  /*dd00*/  LOP3.LUT R32, R33, 0x380, RZ, 0xc0, !PT ;  /* 0x0000038021207812 */ /* 0x004fc400078ec0ff */
        /* <DEDUP_REMOVED lines=14> */
[----:B---3--:R-:W-:Y:S01]  /*ddf0*/  @P0 R2UR UR4, R6 ;  /* 0x00000000060402ca */ /* 0x008fe200000e0000 */
[----:B0-----:R-:W-:-:S14]  /*de00*/  @P6 BRA `(.L_x_2282) ;  /* 0x0000000000106947 */ /* 0x001fdc0003800000 */
[----:B------:R-:W-:Y:S05]  /*de10*/  @!P0 BRA `(.L_x_2282) ;  /* 0x00000000000c8947 */ /* 0x000fea0003800000 */
[----:B------:R-:W2:Y:S04]  /*de20*/  LDG.E R7, desc[UR54][R4.64] ;  /* 0x0000003604077981 */ /* 0x000ea8000c1e1900 */
[----:B-----5:R-:W2:Y:S02]  /*de30*/  LDG.E R0, desc[UR54][R4.64+0x4] ;  /* 0x0000043604007981 */ /* 0x020ea4000c1e1900 */
[----:B--2---:R-:W-:-:S07]  /*de40*/  IMAD.IADD R0, R0, 0x1, -R7 ;  /* 0x0000000100007824 */ /* 0x004fce00078e0a07 */
.L_x_2282:
        /* <DEDUP_REMOVED lines=18> */
[----:B------:R-:W-:Y:S01]  /*df70*/  USHF.R.S32.HI UR17, URZ, 0x1f, UR43 ;  /* 0x0000001f3f117899 */ /* 0x000fe2000801142b */
[----:B------:R-:W-:Y:S01]  /*df80*/  SHF.R.U64 R48, R48, 0x3, RZ ;  /* 0x0000000330307819 */ /* 0x000fe200000012ff */
[----:B------:R-:W-:Y:S01]  /*df90*/  USEL UR8, UR44, URZ, !UP0 ;  /* 0x0000003f2c087287 */ /* 0x000fe2000c000000 */
[----:B------:R-:W-:Y:S01]  /*dfa0*/  LOP3.LUT R44, R44, R45, RZ, 0x3c, !PT ;  /* 0x0000002d2c2c7212 */ /* 0x000fe200078e3cff */
[--C-:B------:R-:W-:Y:S01]  /*dfb0*/  IMAD.X R45, RZ, RZ, R175.reuse, P6 ;  /* 0x000000ffff2d7224 */ /* 0x100fe200030e06af */
[----:B------:R-:W-:Y:S01]  /*dfc0*/  LOP3.LUT R40, R40, R41, RZ, 0x3c, !PT ;  /* 0x0000002928287212 */ /* 0x000fe200078e3cff */
[--C-:B------:R-:W-:Y:S01]  /*dfd0*/  IMAD.X R41, RZ, RZ, R175.reuse, P0 ;  /* 0x000000ffff297224 */ /* 0x100fe200000e06af */
[----:B0-----:R-:W-:Y:S01]  /*dfe0*/  ISETP.NE.AND P6, PT, R4, RZ, PT ;  /* 0x000000ff0400720c */ /* 0x001fe20003fc5270 */
[----:B------:R-:W-:Y:S01]  /*dff0*/  USEL UR9, UR9, URZ, !UP0 ;  /* 0x0000003f09097287 */ /* 0x000fe2000c000000 */
        /* <DEDUP_REMOVED lines=8> */
[----:B------:R-:W-:-:S02]  /*e080*/  LOP3.LUT R56, R57, 0x380, RZ, 0xc0, !PT ;  /* 0x0000038039387812 */ /* 0x000fc400078ec0ff */
[----:B------:R-:W-:Y:S01]  /*e090*/  LOP3.LUT R52, R53, 0x380, RZ, 0xc0, !PT ;  /* 0x0000038035347812 */ /* 0x000fe200078ec0ff */
[----:B------:R-:W-:Y:S01]  /*e0a0*/  IMAD.X R69, RZ, RZ, R175, P1 ;  /* 0x000000ffff457224 */ /* 0x000fe200008e06af */
[----:B------:R-:W-:Y:S02]  /*e0b0*/  LOP3.LUT R64, R65, 0x380, RZ, 0xc0, !PT ;  /* 0x0000038041407812 */ /* 0x000fe400078ec0ff */
[----:B------:R-:W-:Y:S02]  /*e0c0*/  LOP3.LUT R60, R61, 0x380, RZ, 0xc0, !PT ;  /* 0x000003803d3c7812 */ /* 0x000fe400078ec0ff */
[----:B------:R-:W-:Y:S02]  /*e0d0*/  LOP3.LUT R72, R73, 0x380, RZ, 0xc0, !PT ;  /* 0x0000038049487812 */ /* 0x000fe400078ec0ff */
[----:B------:R-:W-:Y:S02]  /*e0e0*/  LOP3.LUT R7, R174, 0x380, RZ, 0xc0, !PT ;  /* 0x00000380ae077812 */ /* 0x000fe400078ec0ff */
[----:B------:R-:W-:-:S02]  /*e0f0*/  LOP3.LUT R4, R5, 0x380, RZ, 0xc0, !PT ;  /* 0x0000038005047812 */ /* 0x000fc400078ec0ff */
[----:B------:R-:W-:Y:S02]  /*e100*/  SHF.R.U64 R56, R56, 0x3, RZ ;  /* 0x0000000338387819 */ /* 0x000fe400000012ff */
[----:B------:R-:W-:Y:S02]  /*e110*/  SHF.R.U64 R52, R52, 0x3, RZ ;  /* 0x0000000334347819 */ /* 0x000fe400000012ff */
[----:B------:R-:W-:Y:S02]  /*e120*/  SHF.R.U64 R64, R64, 0x3, RZ ;  /* 0x0000000340407819 */ /* 0x000fe400000012ff */
[----:B------:R-:W-:Y:S02]  /*e130*/  SHF.R.U64 R60, R60, 0x3, RZ ;  /* 0x000000033c3c7819 */ /* 0x000fe400000012ff */
[----:B------:R-:W-:Y:S02]  /*e140*/  SHF.R.U64 R72, R72, 0x3, RZ ;  /* 0x0000000348487819 */ /* 0x000fe400000012ff */
[----:B------:R-:W-:-:S02]  /*e150*/  SHF.R.U64 R7, R7, 0x3, RZ ;  /* 0x0000000307077819 */ /* 0x000fc400000012ff */
        /* <DEDUP_REMOVED lines=13> */
[----:B------:R-:W-:Y:S06]  /*e230*/  @P6 BRA `(.L_x_2283) ;  /* 0x0000000000bc6947 */ /* 0x000fec0003800000 */
[----:B------:R-:W0:Y:S01]  /*e240*/  LDC R11, c[0x0][0xbe8] ;  /* 0x0002fa00ff0b7b82 */ /* 0x000e220000000800 */
[----:B------:R-:W-:Y:S01]  /*e250*/  VIADD R10, R185, UR45 ;  /* 0x0000002db90a7c36 */ /* 0x000fe20008000000 */
[----:B------:R-:W-:Y:S01]  /*e260*/  ULDC.64 UR14, c[0x0][0xb90] ;  /* 0x0002e400000e7ab9 */ /* 0x000fe20000000a00 */
[----:B------:R-:W-:Y:S01]  /*e270*/  UMOV UR10, UR4 ;  /* 0x00000004000a7c82 */ /* 0x000fe20008000000 */
[----:B------:R-:W-:Y:S01]  /*e280*/  UIMAD UR12, UR17, UR14, URZ ;  /* 0x0000000e110c72a4 */ /* 0x000fe2000f8e023f */
[----:B------:R-:W-:Y:S01]  /*e290*/  IMAD.MOV.U32 R4, RZ, RZ, R10 ;  /* 0x000000ffff047224 */ /* 0x000fe200078e000a */
[----:B------:R-:W-:Y:S01]  /*e2a0*/  UMOV UR11, UR16 ;  /* 0x00000010000b7c82 */ /* 0x000fe20008000000 */
[----:B------:R-:W-:Y:S01]  /*e2b0*/  IMAD.MOV R21, RZ, RZ, -R17 ;  /* 0x000000ffff157224 */ /* 0x000fe200078e0a11 */
[----:B------:R-:W-:Y:S01]  /*e2c0*/  UIMAD.WIDE.U32 UR10, UR43, UR14, UR10 ;  /* 0x0000000e2b0a72a5 */ /* 0x000fe2000f8e000a */
[----:B------:R-:W-:Y:S01]  /*e2d0*/  VIADD R26, R16, UR45 ;  /* 0x0000002d101a7c36 */ /* 0x000fe20008000000 */
[----:B------:R-:W-:-:S03]  /*e2e0*/  UIMAD UR12, UR43, UR15, UR12 ;  /* 0x0000000f2b0c72a4 */ /* 0x000fc6000f8e020c */
[----:B------:R-:W-:Y:S01]  /*e2f0*/  ULDC.64 UR14, c[0x0][0xb98] ;  /* 0x0002e600000e7ab9 */ /* 0x000fe20000000a00 */
[----:B------:R-:W-:Y:S02]  /*e300*/  UIADD3 UR11, UR11, UR12, URZ ;  /* 0x0000000c0b0b7290 */ /* 0x000fe4000fffe03f */
[----:B------:R-:W-:Y:S02]  /*e310*/  UIMAD UR13, UR9, UR14, URZ ;  /* 0x0000000e090d72a4 */ /* 0x000fe4000f8e023f */
[----:B------:R-:W-:Y:S02]  /*e320*/  UIMAD.WIDE.U32 UR10, UR8, UR14, UR10 ;  /* 0x0000000e080a72a5 */ /* 0x000fe4000f8e000a */
[----:B------:R-:W-:Y:S01]  /*e330*/  UIMAD UR13, UR8, UR15, UR13 ;  /* 0x0000000f080d72a4 */ /* 0x000fe2000f8e020d */
        /* <DEDUP_REMOVED lines=8> */
[----:B------:R-:W-:Y:S02]  /*e3c0*/  IMAD R7, R11, R6, R10 ;  /* 0x000000060b077224 */ /* 0x000fe400078e020a */
[----:B------:R-:W-:Y:S02]  /*e3d0*/  IMAD.U32 R10, RZ, RZ, UR13 ;  /* 0x0000000dff0a7e24 */ /* 0x000fe4000f8e00ff */
[----:B-----5:R-:W-:Y:S01]  /*e3e0*/  IMAD R11, R0, R11, RZ ;  /* 0x0000000b000b7224 */ /* 0x020fe200078e02ff */
[----:B------:R-:W-:Y:S02]  /*e3f0*/  SHF.R.S32.HI R6, RZ, 0x1f, R7 ;  /* 0x0000001fff067819 */ /* 0x000fe40000011407 */
[----:B------:R-:W-:Y:S01]  /*e400*/  IADD3.X R5, R5, UR11, R10, P0, !PT ;  /* 0x0000000b05057c10 */ /* 0x000fe200087fe40a */
[----:B------:R-:W-:Y:S01]  /*e410*/  ULDC.64 UR10, c[0x0][0xb88] ;  /* 0x0002e200000a7ab9 */ /* 0x000fe20000000a00 */
[----:B------:R-:W-:Y:S02]  /*e420*/  VIADD R10, R26, 0x8 ;  /* 0x000000081a0a7836 */ /* 0x000fe40000000000 */
        /* <DEDUP_REMOVED lines=16> */
.L_x_2283:
[----:B------:R-:W1:Y:S01]  /*e530*/  LDC R81, c[0x0][0xbe8] ;  /* 0x0002fa00ff517b82 */ /* 0x000e620000000800 */
[----:B------:R-:W-:Y:S01]  /*e540*/  ULDC UR18, c[0x0][0xac8] ;  /* 0x0002b20000127ab9 */ /* 0x000fe20000000800 */
[----:B------:R-:W-:Y:S01]  /*e550*/  ULDC.64 UR14, c[0x0][0xaa0] ;  /* 0x0002a800000e7ab9 */ /* 0x000fe20000000a00 */
[----:B------:R-:W-:Y:S01]  /*e560*/  ISETP.GE.AND P0, PT, R190, UR18, PT ;  /* 0x00000012be007c0c */ /* 0x000fe2000bf06270 */
[----:B0-----:R0:W5:Y:S01]  /*e570*/  LD.E.128 R4, desc[UR54][R174.64] ;  /* 0x00000036ae047980 */ /* 0x001162000c101d00 */
[----:B------:R-:W-:Y:S02]  /*e580*/  ISETP.GE.AND P1, PT, R184, UR18, PT ;  /* 0x00000012b8007c0c */ /* 0x000fe4000bf26270 */
[----:B------:R-:W-:Y:S01]  /*e590*/  SEL R20, RZ, 0xffffffff, P0 ;  /* 0xffffffffff147807 */ /* 0x000fe20000000000 */
[----:B------:R-:W5:Y:S01]  /*e5a0*/  LD.E.128 R8, desc[UR54][R8.64] ;  /* 0x0000003608087980 */ /* 0x000f62000c101d00 */
[----:B------:R-:W-:-:S03]  /*e5b0*/  SEL R3, RZ, 0x1, P1 ;  /* 0x00000001ff037807 */ /* 0x000fc60000800000 */
[----:B------:R-:W-:Y:S01]  /*e5c0*/  IMAD.SHL.U32 R20, R20, 0x2, RZ ;  /* 0x0000000214147824 */ /* 0x000fe200078e00ff */
[----:B------:R-:W5:Y:S04]  /*e5d0*/  LD.E.128 R12, desc[UR54][R12.64] ;  /* 0x000000360c0c7980 */ /* 0x000f68000c101d00 */
[----:B------:R-:W5:Y:S04]  /*e5e0*/  LD.E.128 R24, desc[UR54][R24.64] ;  /* 0x0000003618187980 */ /* 0x000f68000c101d00 */
[----:B------:R-:W5:Y:S01]  /*e5f0*/  LD.E.128 R28, desc[UR54][R28.64] ;  /* 0x000000361c1c7980 */ /* 0x000f62000c101d00 */
[----:B-1----:R-:W-:-:S03]  /*e600*/  ISETP.NE.AND P2, PT, R81, 0x1, PT ;  /* 0x000000015100780c */ /* 0x002fc60003f45270 */
[----:B------:R-:W5:Y:S01]  /*e610*/  LD.E.128 R32, desc[UR54][R32.64] ;  /* 0x0000003620207980 */ /* 0x000f62000c101d00 */
[----:B------:R-:W-:Y:S02]  /*e620*/  ISETP.GE.AND P0, PT, R189, UR18, PT ;  /* 0x00000012bd007c0c */ /* 0x000fe4000bf06270 */
[----:B------:R-:W-:Y:S01]  /*e630*/  LOP3.LUT R3, R20, 0x2, R3, 0xe2, !PT ;  /* 0x0000000214037812 */ /* 0x000fe200078ee203 */
[----:B------:R-:W5:Y:S01]  /*e640*/  LD.E.128 R36, desc[UR54][R36.64] ;  /* 0x0000003624247980 */ /* 0x000f62000c101d00 */
[----:B------:R-:W-:-:S03]  /*e650*/  SEL R20, RZ, 0xffffffff, P0 ;  /* 0xffffffffff147807 */ /* 0x000fc60000000000 */
[----:B------:R-:W5:Y:S02]  /*e660*/  LD.E.128 R40, desc[UR54][R40.64] ;  /* 0x0000003628287980 */ /* 0x000f64000c101d00 */
[----:B------:R-:W1:Y:S01]  /*e670*/  @P2 LDC R77, c[0x0][0xbec] ;  /* 0x0002fb00ff4d2b82 */ /* 0x000e620000000800 */
[----:B------:R-:W-:Y:S01]  /*e680*/  UIMAD UR12, UR16, UR14, URZ ;  /* 0x0000000e100c72a4 */ /* 0x000fe2000f8e023f */
[----:B------:R-:W-:Y:S01]  /*e690*/  IMAD.SHL.U32 R20, R20, 0x4, RZ ;  /* 0x0000000414147824 */ /* 0x000fe200078e00ff */
[----:B------:R-:W-:Y:S01]  /*e6a0*/  ISETP.GE.AND P0, PT, R188, UR18, PT ;  /* 0x00000012bc007c0c */ /* 0x000fe2000bf06270 */
[----:B------:R-:W5:Y:S04]  /*e6b0*/  LD.E.128 R44, desc[UR54][R44.64] ;  /* 0x000000362c2c7980 */ /* 0x000f68000c101d00 */
[----:B------:R-:W2:Y:S01]  /*e6c0*/  @P2 LDC R79, c[0x0][0xbf0] ;  /* 0x0002fc00ff4f2b82 */ /* 0x000ea20000000800 */
[----:B------:R-:W-:Y:S01]  /*e6d0*/  UIMAD.WIDE.U32 UR10, UR4, UR14, URZ ;  /* 0x0000000e040a72a5 */ /* 0x000fe2000f8e003f */
[----:B------:R-:W-:Y:S01]  /*e6e0*/  SEL R21, RZ, 0xffffffff, P0 ;  /* 0xffffffffff157807 */ /* 0x000fe20000000000 */
[----:B------:R-:W-:Y:S01]  /*e6f0*/  UIMAD UR12, UR4, UR15, UR12 ;  /* 0x0000000f040c72a4 */ /* 0x000fe2000f8e020c */
[----:B------:R-:W-:Y:S01]  /*e700*/  LOP3.LUT R20, R20, 0x4, R3, 0xe2, !PT ;  /* 0x0000000414147812 */ /* 0x000fe200078ee203 */
[----:B------:R-:W5:Y:S01]  /*e710*/  LD.E.128 R48, desc[UR54][R48.64] ;  /* 0x0000003630307980 */ /* 0x000f62000c101d00 */
[----:B------:R-:W-:Y:S01]  /*e720*/  ULDC.64 UR14, c[0x0][0xae8] ;  /* 0x0002ba00000e7ab9 */ /* 0x000fe20000000a00 */
[----:B------:R-:W-:Y:S01]  /*e730*/  LEA R3, R191, R192, 0x5 ;  /* 0x000000c0bf037211 */ /* 0x000fe200078e28ff */
[----:B------:R-:W-:Y:S01]  /*e740*/  UIADD3 UR11, UR11, UR12, URZ ;  /* 0x0000000c0b0b7290 */ /* 0x000fe2000fffe03f */
[----:B------:R-:W-:Y:S01]  /*e750*/  IMAD.SHL.U32 R21, R21, 0x8, RZ ;  /* 0x0000000815157824 */ /* 0x000fe200078e00ff */
[----:B------:R-:W-:Y:S01]  /*e760*/  UIMAD UR4, UR17, UR14, URZ ;  /* 0x0000000e110472a4 */ /* 0x000fe2000f8e023f */
[----:B------:R-:W-:Y:S01]  /*e770*/  ISETP.GE.AND P0, PT, R187, UR18, PT ;  /* 0x00000012bb007c0c */ /* 0x000fe2000bf06270 */
[----:B------:R-:W-:Y:S01]  /*e780*/  VIADD R82, R3, UR45 ;  /* 0x0000002d03527c36 */ /* 0x000fe20008000000 */
[----:B------:R-:W-:Y:S01]  /*e790*/  UIMAD.WIDE.U32 UR10, UR43, UR14, UR10 ;  /* 0x0000000e2b0a72a5 */ /* 0x000fe2000f8e000a */
[----:B------:R-:W5:Y:S01]  /*e7a0*/  LD.E.128 R56, desc[UR54][R56.64] ;  /* 0x0000003638387980 */ /* 0x000f62000c101d00 */
[----:B------:R-:W-:Y:S01]  /*e7b0*/  UIMAD UR4, UR43, UR15, UR4 ;  /* 0x0000000f2b0472a4 */ /* 0x000fe2000f8e0204 */
[----:B------:R-:W-:Y:S01]  /*e7c0*/  SEL R3, RZ, 0xffffffff, P0 ;  /* 0xffffffffff037807 */ /* 0x000fe20000000000 */
[----:B------:R-:W-:Y:S01]  /*e7d0*/  ULDC.64 UR12, c[0x0][0xaf0] ;  /* 0x0002bc00000c7ab9 */ /* 0x000fe20000000a00 */
[----:B------:R-:W-:Y:S01]  /*e7e0*/  LOP3.LUT R21, R21, 0x8, R20, 0xe2, !PT ;  /* 0x0000000815157812 */ /* 0x000fe200078ee214 */
[----:B------:R-:W-:Y:S01]  /*e7f0*/  UIMAD UR9, UR9, UR12, URZ ;  /* 0x0000000c090972a4 */ /* 0x000fe2000f8e023f */
[----:B-1----:R-:W-:Y:S01]  /*e800*/  @P2 IMAD.HI.U32 R20, R82, R77, RZ ;  /* 0x0000004d52142227 */ /* 0x002fe200078e00ff */
[----:B------:R-:W-:Y:S01]  /*e810*/  UIADD3 UR11, UR11, UR4, URZ ;  /* 0x000000040b0b7290 */ /* 0x000fe2000fffe03f */
[----:B------:R-:W5:Y:S01]  /*e820*/  LD.E.128 R52, desc[UR54][R52.64] ;  /* 0x0000003634347980 */ /* 0x000f62000c101d00 */
[----:B------:R-:W-:Y:S01]  /*e830*/  UIMAD UR4, UR8, UR13, UR9 ;  /* 0x0000000d080472a4 */ /* 0x000fe2000f8e0209 */
[----:B------:R-:W-:Y:S01]  /*e840*/  IMAD.SHL.U32 R76, R3, 0x10, RZ ;  /* 0x00000010034c7824 */ /* 0x000fe200078e00ff */
[----:B------:R-:W-:Y:S01]  /*e850*/  UIMAD.WIDE.U32 UR8, UR8, UR12, UR10 ;  /* 0x0000000c080872a5 */ /* 0x000fe2000f8e000a */
[----:B------:R-:W-:Y:S01]  /*e860*/  IMAD.MOV.U32 R3, RZ, RZ, R82 ;  /* 0x000000ffff037224 */ /* 0x000fe200078e0052 */
[----:B--2---:R-:W-:Y:S01]  /*e870*/  @P2 SHF.R.U32.HI R3, RZ, R79, R20 ;  /* 0x0000004fff032219 */ /* 0x004fe20000011614 */
[----:B------:R-:W5:Y:S01]  /*e880*/  LD.E.128 R64, desc[UR54][R64.64] ;  /* 0x0000003640407980 */ /* 0x000f62000c101d00 */
[----:B------:R-:W-:-:S02]  /*e890*/  LOP3.LUT R76, R76, 0x10, R21, 0xe2, !PT ;  /* 0x000000104c4c7812 */ /* 0x000fc400078ee215 */
        /* <DEDUP_REMOVED lines=11> */
[----:B------:R-:W-:-:S02]  /*e950*/  IMAD R77, R81, R79, R82 ;  /* 0x0000004f514d7224 */ /* 0x000fc400078e0252 */
[----:B------:R-:W-:Y:S01]  /*e960*/  IMAD.U32 R21, RZ, RZ, UR4 ;  /* 0x00000004ff157e24 */ /* 0x000fe2000f8e00ff */
[----:B------:R-:W5:Y:S01]  /*e970*/  LD.E.128 R68, desc[UR54][R68.64] ;  /* 0x0000003644447980 */ /* 0x000f62000c101d00 */
[----:B------:R-:W-:Y:S01]  /*e980*/  IMAD.SHL.U32 R83, R78, 0x20, RZ ;  /* 0x000000204e537824 */ /* 0x000fe200078e00ff */
[----:B------:R-:W-:Y:S01]  /*e990*/  SHF.R.S32.HI R78, RZ, 0x1f, R77 ;  /* 0x0000001fff4e7819 */ /* 0x000fe2000001144d */
[----:B------:R-:W-:Y:S01]  /*e9a0*/  IMAD R79, R3, UR9, R80 ;  /* 0x00000009034f7c24 */ /* 0x000fe2000f8e0250 */
[----:B------:R-:W-:Y:S01]  /*e9b0*/  @!PT LDS RZ, [RZ] ;  /* 0x00000000fffff984 */ /* 0x000fe20000000800 */
[----:B------:R-:W-:Y:S01]  /*e9c0*/  @!PT LDS RZ, [RZ] ;  /* 0x00000000fffff984 */ /* 0x000fe20000000800 */
[----:B------:R-:W-:Y:S01]  /*e9d0*/  @!PT LDS RZ, [RZ] ;  /* 0x00000000fffff984 */ /* 0x000fe20000000800 */
[----:B------:R-:W-:Y:S01]  /*e9e0*/  @!PT LDS RZ, [RZ] ;  /* 0x00000000fffff984 */ /* 0x000fe20000000800 */
[----:B------:R1:W-:Y:S06]  /*e9f0*/  MEMBAR.ALL.CTA ;  /* 0x0000000000007992 */ /* 0x0003ec0000008000 */
[----:B-1----:R-:W1:Y:S01]  /*ea00*/  FENCE.VIEW.ASYNC.S ;  /* 0x00000000000073c6 */ /* 0x002e620000000000 */
[----:B------:R-:W-:Y:S01]  /*ea10*/  ISETP.GE.AND P0, PT, R195, UR18, PT ;  /* 0x00000012c3007c0c */ /* 0x000fe2000bf06270 */
[----:B------:R-:W-:Y:S01]  /*ea20*/  IMAD.WIDE.U32 R20, R3, UR8, R20 ;  /* 0x0000000803147c25 */ /* 0x000fe2000f8e0014 */
[----:B------:R-:W-:Y:S01]  /*ea30*/  ULDC.64 UR8, c[0x0][0xad8] ;  /* 0x0002b60000087ab9 */ /* 0x000fe20000000a00 */
[----:B------:R-:W-:Y:S01]  /*ea40*/  UIADD3 UR4, UR41, 0x28c20, URZ ;  /* 0x00028c2029047890 */ /* 0x000fe2000fffe03f */
[----:B------:R-:W-:Y:S01]  /*ea50*/  SEL R3, RZ, 0x40, P0 ;  /* 0x00000040ff037807 */ /* 0x000fe20000000000 */
[----:B------:R-:W-:Y:S01]  /*ea60*/  IMAD.IADD R21, R21, 0x1, R79 ;  /* 0x0000000115157824 */ /* 0x000fe200078e024f */
[----:B------:R-:W-:Y:S01]  /*ea70*/  ISETP.GE.AND P0, PT, R194, UR18, PT ;  /* 0x00000012c2007c0c */ /* 0x000fe2000bf06270 */
[----:B------:R-:W-:Y:S01]  /*ea80*/  IMAD R78, R78, UR8, RZ ;  /* 0x000000084e4e7c24 */ /* 0x000fe2000f8e02ff */
[----:B------:R-:W-:Y:S01]  /*ea90*/  UPRMT UR4, URZ, 0x654, UR4 ;  /* 0x000006543f047896 */ /* 0x000fe20008000004 */
[----:B-----5:R-:W-:Y:S01]  /*eaa0*/  IMAD R87, R0, R81, RZ ;  /* 0x0000005100577224 */ /* 0x020fe200078e02ff */
[----:B------:R-:W-:Y:S01]  /*eab0*/  SEL R0, RZ, 0x80, P0 ;  /* 0x00000080ff007807 */ /* 0x000fe20000000000 */
[----:B------:R-:W-:Y:S01]  /*eac0*/  VIADD R86, R192, UR45 ;  /* 0x0000002dc0567c36 */ /* 0x000fe20008000000 */
[----:B------:R-:W-:Y:S01]  /*ead0*/  LOP3.LUT R76, R83, 0x20, R76, 0xe2, !PT ;  /* 0x00000020534c7812 */ /* 0x000fe200078ee24c */
[C---:B------:R-:W-:Y:S01]  /*eae0*/  IMAD R79, R77.reuse, UR9, R78 ;  /* 0x000000094d4f7c24 */ /* 0x040fe2000f8e024e */
[----:B------:R-:W-:Y:S01]  /*eaf0*/  BSSY B1, `(.L_x_2284) ;  /* 0x000002c000017945 */ /* 0x000fe20003800000 */
[----:B------:R-:W-:Y:S01]  /*eb00*/  IMAD.WIDE.U32 R20, R77, UR8, R20 ;  /* 0x000000084d147c25 */ /* 0x000fe2000f8e0014 */
[----:B------:R-:W-:Y:S01]  /*eb10*/  ISETP.GE.AND P0, PT, R86, R87, PT ;  /* 0x000000575600720c */ /* 0x000fe20003f06270 */
[----:B------:R-:W-:Y:S01]  /*eb20*/  ULDC.64 UR8, c[0x0][0xa80] ;  /* 0x0002a00000087ab9 */ /* 0x000fe20000000a00 */
[----:B------:R-:W-:Y:S01]  /*eb30*/  LOP3.LUT R3, R76, R3, RZ, 0xfc, !PT ;  /* 0x000000034c037212 */ /* 0x000fe200078efcff */
[----:B------:R-:W-:Y:S01]  /*eb40*/  IMAD.IADD R21, R21, 0x1, R79 ;  /* 0x0000000115157824 */ /* 0x000fe200078e024f */
[----:B------:R-:W-:-:S02]  /*eb50*/  LEA R84, P1, R20, UR8, 0x1 ;  /* 0x0000000814547c11 */ /* 0x000fc4000f8208ff */
[----:B------:R-:W-:Y:S01]  /*eb60*/  LOP3.LUT R0, R3, R0, RZ, 0xfc, !PT ;  /* 0x0000000003007212 */ /* 0x000fe200078efcff */
[----:B-1----:R-:W-:Y:S01]  /*eb70*/  SYNCS.ARRIVE.TRANS64.RED.A1T0 RZ, [UR4], RZ ;  /* 0x000000ffffff79a7 */ /* 0x002fe20008100404 */
        /* <DEDUP_REMOVED lines=35> */
.L_x_2285:
[----:B------:R-:W-:Y:S05]  /*edb0*/  BSYNC B1 ;  /* 0x0000000000017941 */ /* 0x000fea0003800000 */
.L_x_2284:
[----:B---3--:R-:W-:Y:S01]  /*edc0*/  VIADD R4, R86, 0x20 ;  /* 0x0000002056047836 */ /* 0x008fe20000000000 */
[----:B------:R3:W4:Y:S04]  /*edd0*/  SHFL.IDX PT, R7, R85, 0x1, 0x181f ;  /* 0x00381f0055077f89 */ /* 0x00072800000e0000 */
[----:B------:R-:W-:Y:S01]  /*ede0*/  ISETP.GE.AND P0, PT, R4, R87, PT ;  /* 0x000000570400720c */ /* 0x000fe20003f06270 */
[----:B------:R3:W0:-:S12]  /*edf0*/  SHFL.IDX PT, R6, R84, 0x1, 0x181f ;  /* 0x00381f0054067f89 */ /* 0x00061800000e0000 */
[----:B---3--:R-:W-:Y:S05]  /*ee00*/  @P0 BRA `(.L_x_2286) ;  /* 0x0000001000080947 */ /* 0x008fea0003800000 */
[----:B------:R-:W-:Y:S02]  /*ee10*/  ISETP.GE.AND P0, PT, R184, UR18, PT ;  /* 0x00000012b8007c0c */ /* 0x000fe4000bf06270 */
[----:B------:R-:W-:Y:S02]  /*ee20*/  ISETP.GE.AND P5, PT, R190, UR18, PT ;  /* 0x00000012be007c0c */ /* 0x000fe4000bfa6270 */
[----:B------:R-:W-:Y:S02]  /*ee30*/  ISETP.GE.AND P3, PT, R189, UR18, PT ;  /* 0x00000012bd007c0c */ /* 0x000fe4000bf66270 */
[----:B------:R-:W-:Y:S02]  /*ee40*/  ISETP.GE.AND P2, PT, R188, UR18, PT ;  /* 0x00000012bc007c0c */ /* 0x000fe4000bf46270 */
[----:B------:R-:W-:-:S05]  /*ee50*/  ISETP.GE.AND P1, PT, R187, UR18, PT ;  /* 0x00000012bb007c0c */ /* 0x000fca000bf26270 */
[----:B0---4-:R-:W-:Y:S02]  /*ee60*/  @!P0 IMAD.WIDE R4, R184, 0x2, R6 ;  /* 0x00000002b8048825 */ /* 0x011fe400078e0206 */
        /* <DEDUP_REMOVED lines=23> */
[----:B---3--:R-:W-:-:S04]  /*efe0*/  LEA R4, P0, R194, R6, 0x1 ;  /* 0x00000006c2047211 */ /* 0x008fc800078008ff */
[----:B------:R-:W-:-:S05]  /*eff0*/  LEA.HI.X R5, R194, R7, R198, 0x1, P0 ;  /* 0x00000007c2057211 */ /* 0x000fca00000f0cc6 */
[----:B------:R0:W-:Y:S01]  /*f000*/  ST.E.128 desc[UR54][R4.64], R68 ;  /* 0x0000004404007985 */ /* 0x0001e2000c101d36 */
[----:B------:R-:W-:Y:S05]  /*f010*/  BRA `(.L_x_2286) ;  /* 0x0000000c00847947 */ /* 0x000fea0003800000 */
.L_x_2281:
        /* <DEDUP_REMOVED lines=11> */
[----:B------:R-:W-:Y:S01]  /*f0d0*/  UISETP.NE.U32.AND UP1, UPT, UR8, URZ, UPT ;  /* 0x0000003f0800728c */ /* 0x000fe2000bf25070 */
[----:B------:R-:W-:Y:S02]  /*f0e0*/  IMAD.U32 R0, RZ, RZ, UR4 ;  /* 0x00000004ff007e24 */ /* 0x000fe4000f8e00ff */
[----:B------:R-:W2:Y:S01]  /*f0f0*/  @P1 LDG.E R3, desc[UR54][R4.64] ;  /* 0x0000003604031981 */ /* 0x000ea2000c1e1900 */
[----:B------:R-:W-:-:S06]  /*f100*/  UISETP.NE.AND.EX UP1, UPT, UR9, URZ, UPT, UP1 ;  /* 0x0000003f0900728c */ /* 0x000fcc000bf25310 */
        /* <DEDUP_REMOVED lines=9> */
[----:B--2---:R-:W-:Y:S01]  /*f1a0*/  @P1 R2UR UR4, R3 ;  /* 0x00000000030412ca */ /* 0x004fe200000e0000 */
[----:B01----:R-:W-:-:S14]  /*f1b0*/  @P2 BRA `(.L_x_2287) ;  /* 0x0000000000102947 */ /* 0x003fdc0003800000 */
[----:B------:R-:W-:Y:S05]  /*f1c0*/  @!P1 BRA `(.L_x_2287) ;  /* 0x00000000000c9947 */ /* 0x000fea0003800000 */
[----:B------:R-:W2:Y:S04]  /*f1d0*/  LDG.E R3, desc[UR54][R4.64] ;  /* 0x0000003604037981 */ /* 0x000ea8000c1e1900 */
[----:B-----5:R-:W2:Y:S02]  /*f1e0*/  LDG.E R0, desc[UR54][R4.64+0x4] ;  /* 0x0000043604007981 */ /* 0x020ea4000c1e1900 */
[----:B--2---:R-:W-:-:S07]  /*f1f0*/  IMAD.IADD R0, R0, 0x1, -R3 ;  /* 0x0000000100007824 */ /* 0x004fce00078e0a03 */
.L_x_2287:
[----:B------:R-:W-:Y:S01]  /*f200*/  USHF.R.S32.HI UR9, URZ, 0x1f, UR44 ;  /* 0x0000001f3f097899 */ /* 0x000fe2000801142c */
[----:B------:R-:W-:Y:S01]  /*f210*/  BSSY B1, `(.L_x_2288) ;  /* 0x000002e000017945 */ /* 0x000fe20003800000 */
[----:B------:R-:W-:Y:S02]  /*f220*/  USHF.R.S32.HI UR13, URZ, 0x1f, UR4 ;  /* 0x0000001f3f0d7899 */ /* 0x000fe40008011404 */
[----:B------:R-:W-:Y:S02]  /*f230*/  USEL UR8, UR44, URZ, !UP0 ;  /* 0x0000003f2c087287 */ /* 0x000fe4000c000000 */
[----:B------:R-:W-:Y:S01]  /*f240*/  USEL UR9, UR9, URZ, !UP0 ;  /* 0x0000003f09097287 */ /* 0x000fe2000c000000 */
[----:B------:R-:W-:Y:S11]  /*f250*/  @P0 BRA `(.L_x_2289) ;  /* 0x0000000000a40947 */ /* 0x000ff60003800000 */
[----:B------:R-:W0:Y:S01]  /*f260*/  S2R R6, SR_TID.X ;  /* 0x0000000000067919 */ /* 0x000e220000002100 */
[----:B------:R-:W1:Y:S01]  /*f270*/  LDC R5, c[0x0][0xbe8] ;  /* 0x0002fa00ff057b82 */ /* 0x000e620000000800 */
[----:B------:R-:W-:Y:S02]  /*f280*/  IMAD.U32 R7, RZ, RZ, UR45 ;  /* 0x0000002dff077e24 */ /* 0x000fe4000f8e00ff */
[----:B-1---5:R-:W-:-:S03]  /*f290*/  IMAD R3, R0, R5, RZ ;  /* 0x0000000500037224 */ /* 0x022fc600078e02ff */
[----:B0-----:R-:W-:-:S04]  /*f2a0*/  IADD3 R6, R7, -0x80, R6 ;  /* 0xffffff8007067810 */ /* 0x001fc80007ffe006 */
[----:B------:R-:W-:-:S13]  /*f2b0*/  ISETP.GE.AND P0, PT, R6, R3, PT ;  /* 0x000000030600720c */ /* 0x000fda0003f06270 */
[----:B------:R-:W-:Y:S05]  /*f2c0*/  @P0 BRA `(.L_x_2289) ;  /* 0x0000000000880947 */ /* 0x000fea0003800000 */
[----:B------:R-:W-:Y:S01]  /*f2d0*/  ISETP.NE.AND P0, PT, R5, 0x1, PT ;  /* 0x000000010500780c */ /* 0x000fe20003f05270 */
[----:B------:R-:W-:Y:S01]  /*f2e0*/  ULDC.64 UR16, c[0x0][0xb90] ;  /* 0x0002e40000107ab9 */ /* 0x000fe20000000a00 */
[----:B------:R-:W-:Y:S01]  /*f2f0*/  UMOV UR10, UR4 ;  /* 0x00000004000a7c82 */ /* 0x000fe20008000000 */
[----:B------:R-:W-:Y:S01]  /*f300*/  UIMAD UR12, UR14, UR16, URZ ;  /* 0x000000100e0c72a4 */ /* 0x000fe2000f8e023f */
[----:B------:R-:W-:Y:S01]  /*f310*/  IMAD.MOV.U32 R4, RZ, RZ, R6 ;  /* 0x000000ffff047224 */ /* 0x000fe200078e0006 */
[----:B------:R-:W-:Y:S02]  /*f320*/  UMOV UR11, UR13 ;  /* 0x0000000d000b7c82 */ /* 0x000fe40008000000 */
[----:B------:R-:W-:Y:S02]  /*f330*/  UIMAD.WIDE.U32 UR10, UR43, UR16, UR10 ;  /* 0x000000102b0a72a5 */ /* 0x000fe4000f8e000a */
[----:B------:R-:W-:-:S03]  /*f340*/  UIMAD UR12, UR43, UR17, UR12 ;  /* 0x000000112b0c72a4 */ /* 0x000fc6000f8e020c */
[----:B------:R-:W-:Y:S01]  /*f350*/  ULDC.64 UR16, c[0x0][0xb98] ;  /* 0x0002e60000107ab9 */ /* 0x000fe20000000a00 */
[----:B------:R-:W0:Y:S01]  /*f360*/  @P0 LDC R3, c[0x0][0xbec] ;  /* 0x0002fb00ff030b82 */ /* 0x000e220000000800 */
[----:B------:R-:W-:Y:S02]  /*f370*/  UIADD3 UR11, UR11, UR12, URZ ;  /* 0x0000000c0b0b7290 */ /* 0x000fe4000fffe03f */
[----:B------:R-:W-:Y:S02]  /*f380*/  UIMAD UR12, UR9, UR16, URZ ;  /* 0x00000010090c72a4 */ /* 0x000fe4000f8e023f */
[----:B------:R-:W-:Y:S02]  /*f390*/  UIMAD.WIDE.U32 UR10, UR8, UR16, UR10 ;  /* 0x00000010080a72a5 */ /* 0x000fe4000f8e000a */
[----:B------:R-:W-:Y:S01]  /*f3a0*/  UIMAD UR12, UR8, UR17, UR12 ;  /* 0x00000011080c72a4 */ /* 0x000fe2000f8e020c */
[----:B------:R-:W1:Y:S02]  /*f3b0*/  @P0 LDC R8, c[0x0][0xbf0] ;  /* 0x0002fc00ff080b82 */ /* 0x000e640000000800 */
[----:B------:R-:W-:Y:S01]  /*f3c0*/  ULDC.64 UR16, c[0x0][0xb88] ;  /* 0x0002e20000107ab9 */ /* 0x000fe20000000a00 */
[----:B0-----:R-:W-:-:S05]  /*f3d0*/  @P0 IMAD.HI.U32 R3, R6, R3, RZ ;  /* 0x0000000306030227 */ /* 0x001fca00078e00ff */
        /* <DEDUP_REMOVED lines=17> */
.L_x_2289:
[----:B------:R-:W-:Y:S05]  /*f4f0*/  BSYNC B1 ;  /* 0x0000000000017941 */ /* 0x000fea0003800000 */
.L_x_2288:
        /* <DEDUP_REMOVED lines=10> */
[----:B-----5:R-:W-:Y:S01]  /*f5a0*/  IMAD R25, R0, R11, RZ ;  /* 0x0000000b00197224 */ /* 0x020fe200078e02ff */
[----:B------:R-:W-:Y:S01]  /*f5b0*/  ULDC.64 UR16, c[0x0][0xae8] ;  /* 0x0002ba0000107ab9 */ /* 0x000fe20000000a00 */
[----:B------:R-:W-:Y:S01]  /*f5c0*/  IMAD.SHL.U32 R4, R4, 0x2, RZ ;  /* 0x0000000204047824 */ /* 0x000fe200078e00ff */
[----:B------:R-:W0:Y:S01]  /*f5d0*/  @P0 LDC R5, c[0x0][0xbec] ;  /* 0x0002fb00ff050b82 */ /* 0x000e220000000800 */
[----:B------:R-:W-:Y:S01]  /*f5e0*/  ISETP.GE.AND P2, PT, R189, UR15, PT ;  /* 0x0000000fbd007c0c */ /* 0x000fe2000bf46270 */
[----:B------:R-:W-:Y:S01]  /*f5f0*/  UIADD3 UR11, UR11, UR12, URZ ;  /* 0x0000000c0b0b7290 */ /* 0x000fe2000fffe03f */
[----:B------:R-:W-:Y:S01]  /*f600*/  ISETP.GE.AND P1, PT, R188, UR15, PT ;  /* 0x0000000fbc007c0c */ /* 0x000fe2000bf26270 */
[----:B------:R-:W-:Y:S01]  /*f610*/  UIMAD UR4, UR14, UR16, URZ ;  /* 0x000000100e0472a4 */ /* 0x000fe2000f8e023f */
[----:B------:R-:W-:Y:S01]  /*f620*/  LOP3.LUT R4, R4, 0x2, R3, 0xe2, !PT ;  /* 0x0000000204047812 */ /* 0x000fe200078ee203 */
[----:B------:R-:W-:Y:S01]  /*f630*/  IMAD R3, R191, 0x20, R192 ;  /* 0x00000020bf037824 */ /* 0x000fe200078e02c0 */
[----:B------:R-:W-:Y:S01]  /*f640*/  SEL R6, RZ, 0xffffffff, P2 ;  /* 0xffffffffff067807 */ /* 0x000fe20001000000 */
[----:B------:R-:W1:Y:S01]  /*f650*/  @P0 LDC R7, c[0x0][0xbf0] ;  /* 0x0002fc00ff070b82 */ /* 0x000e620000000800 */
[----:B------:R-:W-:Y:S01]  /*f660*/  UIMAD UR4, UR43, UR17, UR4 ;  /* 0x000000112b0472a4 */ /* 0x000fe2000f8e0204 */
[----:B------:R-:W-:Y:S01]  /*f670*/  VIADD R8, R3, UR45 ;  /* 0x0000002d03087c36 */ /* 0x000fe20008000000 */
[----:B------:R-:W-:Y:S01]  /*f680*/  UIMAD.WIDE.U32 UR10, UR43, UR16, UR10 ;  /* 0x000000102b0a72a5 */ /* 0x000fe2000f8e000a */
[----:B------:R-:W-:Y:S01]  /*f690*/  IMAD.SHL.U32 R9, R6, 0x4, RZ ;  /* 0x0000000406097824 */ /* 0x000fe200078e00ff */
[----:B------:R-:W-:Y:S01]  /*f6a0*/  ULDC.64 UR12, c[0x0][0xaf0] ;  /* 0x0002bc00000c7ab9 */ /* 0x000fe20000000a00 */
[----:B------:R-:W-:Y:S01]  /*f6b0*/  SEL R10, RZ, 0xffffffff, P1 ;  /* 0xffffffffff0a7807 */ /* 0x000fe20000800000 */
[----:B------:R-:W-:Y:S01]  /*f6c0*/  UIMAD UR9, UR9, UR12, URZ ;  /* 0x0000000c090972a4 */ /* 0x000fe2000f8e023f */
[----:B------:R-:W-:Y:S01]  /*f6d0*/  IMAD.MOV.U32 R3, RZ, RZ, R8 ;  /* 0x000000ffff037224 */ /* 0x000fe200078e0008 */
[----:B------:R-:W-:Y:S01]  /*f6e0*/  UIADD3 UR11, UR11, UR4, URZ ;  /* 0x000000040b0b7290 */ /* 0x000fe2000fffe03f */
[----:B------:R-:W-:Y:S01]  /*f6f0*/  LOP3.LUT R9, R9, 0x4, R4, 0xe2, !PT ;  /* 0x0000000409097812 */ /* 0x000fe200078ee204 */
[----:B------:R-:W-:Y:S01]  /*f700*/  UIMAD UR4, UR8, UR13, UR9 ;  /* 0x0000000d080472a4 */ /* 0x000fe2000f8e0209 */
[----:B------:R-:W-:Y:S01]  /*f710*/  IMAD.SHL.U32 R10, R10, 0x8, RZ ;  /* 0x000000080a0a7824 */ /* 0x000fe200078e00ff */
[----:B------:R-:W-:Y:S01]  /*f720*/  UIMAD.WIDE.U32 UR8, UR8, UR12, UR10 ;  /* 0x0000000c080872a5 */ /* 0x000fe2000f8e000a */
[----:B------:R-:W-:Y:S01]  /*f730*/  VIADD R26, R192, UR45 ;  /* 0x0000002dc01a7c36 */ /* 0x000fe20008000000 */
[----:B------:R-:W-:Y:S01]  /*f740*/  ISETP.GE.AND P2, PT, R194, UR15, PT ;  /* 0x0000000fc2007c0c */ /* 0x000fe2000bf46270 */
[----:B0-----:R-:W-:Y:S01]  /*f750*/  @P0 IMAD.HI.U32 R6, R8, R5, RZ ;  /* 0x0000000508060227 */ /* 0x001fe200078e00ff */
[----:B------:R-:W-:Y:S01]  /*f760*/  UIADD3 UR4, UR9, UR4, URZ ;  /* 0x0000000409047290 */ /* 0x000fe2000fffe03f */
[----:B------:R-:W-:Y:S01]  /*f770*/  LOP3.LUT R10, R10, 0x8, R9, 0xe2, !PT ;  /* 0x000000080a0a7812 */ /* 0x000fe200078ee209 */
[----:B------:R-:W-:Y:S01]  /*f780*/  BSSY B1, `(.L_x_2290) ;  /* 0x0000046000017945 */ /* 0x000fe20003800000 */
[----:B------:R-:W-:Y:S01]  /*f790*/  MOV R4, UR8 ;  /* 0x0000000800047c02 */ /* 0x000fe20008000f00 */
[----:B------:R-:W-:Y:S01]  /*f7a0*/  IMAD.U32 R5, RZ, RZ, UR9 ;  /* 0x00000009ff057e24 */ /* 0x000fe2000f8e00ff */
[----:B------:R-:W-:Y:S01]  /*f7b0*/  ULDC.64 UR8, c[0x0][0xae0] ;  /* 0x0002b80000087ab9 */ /* 0x000fe20000000a00 */
[----:B------:R-:W-:Y:S01]  /*f7c0*/  IMAD.U32 R5, RZ, RZ, UR4 ;  /* 0x00000004ff057e24 */ /* 0x000fe2000f8e00ff */
[----:B-1----:R-:W-:-:S02]  /*f7d0*/  @P0 SHF.R.U32.HI R3, RZ, R7, R6 ;  /* 0x00000007ff030219 */ /* 0x002fc40000011606 */
[----:B------:R-:W-:Y:S02]  /*f7e0*/  ISETP.GE.AND P0, PT, R187, UR15, PT ;  /* 0x0000000fbb007c0c */ /* 0x000fe4000bf06270 */
[--C-:B------:R-:W-:Y:S01]  /*f7f0*/  SHF.R.S32.HI R6, RZ, 0x1f, R3.reuse ;  /* 0x0000001fff067819 */ /* 0x100fe20000011403 */
[----:B------:R-:W-:Y:S01]  /*f800*/  IMAD.MOV R7, RZ, RZ, -R3 ;  /* 0x000000ffff077224 */ /* 0x000fe200078e0a03 */
[----:B------:R-:W-:Y:S01]  /*f810*/  SEL R9, RZ, 0xffffffff, P0 ;  /* 0xffffffffff097807 */ /* 0x000fe20000000000 */
[----:B------:R-:W-:Y:S01]  /*f820*/  IMAD.WIDE.U32 R4, R3, UR8, R4 ;  /* 0x0000000803047c25 */ /* 0x000fe2000f8e0004 */
[----:B------:R-:W-:Y:S02]  /*f830*/  ISETP.GE.AND P0, PT, R186, UR15, PT ;  /* 0x0000000fba007c0c */ /* 0x000fe4000bf06270 */
[----:B------:R-:W-:Y:S01]  /*f840*/  SEL R0, RZ, 0x80, P2 ;  /* 0x00000080ff007807 */ /* 0x000fe20001000000 */
        /* <DEDUP_REMOVED lines=8> */
[----:B------:R-:W-:Y:S01]  /*f8d0*/  LOP3.LUT R10, R13, 0x10, R10, 0xe2, !PT ;  /* 0x000000100d0a7812 */ /* 0x000fe200078ee20a */
[----:B------:R-:W-:-:S02]  /*f8e0*/  IMAD.IADD R5, R5, 0x1, R9 ;  /* 0x0000000105057824 */ /* 0x000fc400078e0209 */
[----:B------:R-:W-:Y:S02]  /*f8f0*/  IMAD R6, R3, UR8, RZ ;  /* 0x0000000803067c24 */ /* 0x000fe4000f8e02ff */
[----:B------:R-:W-:-:S04]  /*f900*/  IMAD.WIDE.U32 R4, R7, UR8, R4 ;  /* 0x0000000807047c25 */ /* 0x000fc8000f8e0004 */
[----:B------:R-:W-:Y:S01]  /*f910*/  IMAD R3, R7, UR9, R6 ;  /* 0x0000000907037c24 */ /* 0x000fe2000f8e0206 */
[----:B------:R-:W-:Y:S01]  /*f920*/  SEL R7, RZ, 0x40, P0 ;  /* 0x00000040ff077807 */ /* 0x000fe20000000000 */
[----:B------:R-:W-:Y:S01]  /*f930*/  ULDC.64 UR8, c[0x0][0xa80] ;  /* 0x0002a00000087ab9 */ /* 0x000fe20000000a00 */
[----:B------:R-:W-:Y:S01]  /*f940*/  ISETP.GE.AND P0, PT, R26, R25, PT ;  /* 0x000000191a00720c */ /* 0x000fe20003f06270 */
[----:B------:R-:W-:Y:S01]  /*f950*/  IMAD.SHL.U32 R13, R8, 0x20, RZ ;  /* 0x00000020080d7824 */ /* 0x000fe200078e00ff */
[----:B------:R-:W-:Y:S01]  /*f960*/  LEA R20, P1, R4, UR8, 0x1 ;  /* 0x0000000804147c11 */ /* 0x000fe2000f8208ff */
[----:B------:R-:W-:-:S03]  /*f970*/  IMAD.IADD R3, R5, 0x1, R3 ;  /* 0x0000000105037824 */ /* 0x000fc600078e0203 */
        /* <DEDUP_REMOVED lines=38> */
.L_x_2291:
[----:B------:R-:W-:Y:S05]  /*fbe0*/  BSYNC B1 ;  /* 0x0000000000017941 */ /* 0x000fea0003800000 */
.L_x_2290:
        /* <DEDUP_REMOVED lines=36> */
.L_x_2286:
[----:B------:R-:W-:Y:S05]  /*fe30*/  BSYNC B0 ;  /* 0x0000000000007941 */ /* 0x000fea0003800000 */
.L_x_2280:
[----:B------:R-:W-:Y:S02]  /*fe40*/  ULDC UR4, c[0x0][0xc3c] ;  /* 0x00030f0000047ab9 */ /* 0x000fe40000000800 */
[----:B------:R-:W-:-:S06]  /*fe50*/  UISETP.GE.AND UP0, UPT, UR6, UR4, UPT ;  /* 0x000000040600728c */ /* 0x000fcc000bf06270 */
[----:B------:R-:W-:-:S13]  /*fe60*/  PLOP3.LUT P0, PT, PT, PT, UP0, 0x80, 0x0 ;  /* 0x000000000000781c */ /* 0x000fda0003f0f008 */
[----:B------:R-:W-:Y:S05]  /*fe70*/  @!P0 BRA `(.L_x_2292) ;  /* 0xffffff10003c8947 */ /* 0x000fea000383ffff */
[----:B------:R-:W-:Y:S05]  /*fe80*/  EXIT ;  /* 0x000000000000794d */ /* 0x000fea0003800000 */
.L_x_2173:
        /* <DEDUP_REMOVED lines=13> */
[----:B------:R-:W1:Y:S01]  /*ff60*/  LDS.128 R16, [UR4+0x28cd0] ;  /* 0x028cd004ff107984 */ /* 0x000e620008000c00 */
[----:B------:R-:W-:Y:S06]  /*ff70*/  BAR.ARV 0x4, 0x180 ;  /* 0x0106000000007b1d */ /* 0x000fec0000002000 */
[----:B------:R-:W-:Y:S05]  /*ff80*/  BRA `(.L_x_2294) ;  /* 0x0000000800887947 */ /* 0x000fea0003800000 */
.L_x_2293:
        /* <DEDUP_REMOVED lines=36> */
[----:B------:R-:W-:Y:S01]  /*101d0*/  IMAD.MOV.U32 R6, RZ, RZ, R3 ;  /* 0x000000ffff067224 */ /* 0x000fe200078e0003 */
[----:B------:R-:W-:Y:S01]  /*101e0*/  UMOV UR4, URZ ;  /* 0x0000003f00047c82 */ /* 0x000fe20008000000 */
[----:B------:R-:W-:-:S05]  /*101f0*/  ULDC UR5, c[0x0][0xc38] ;  /* 0x00030e0000057ab9 */ /* 0x000fca0000000800 */
.L_x_2299:
        /* <DEDUP_REMOVED lines=12> */
.L_x_2298:
[----:B------:R-:W-:Y:S05]  /*102c0*/  BSYNC B0 ;  /* 0x0000000000007941 */ /* 0x000fea0003800000 */
.L_x_2297:
        /* <DEDUP_REMOVED lines=20> */
.L_x_2295:
[----:B------:R-:W-:-:S04]  /*10410*/  IMAD.IADD R13, R6, 0x1, -R3 ;  /* 0x00000001060d7824 */ /* 0x000fc800078e0a03 */
[----:B------:R-:W-:-:S05]  /*10420*/  IMAD R2, R8, UR5, R13 ;  /* 0x0000000508027c24 */ /* 0x000fca000f8e020d */
[----:B------:R-:W-:Y:S02]  /*10430*/  ISETP.GT.AND P0, PT, R2, UR6, PT ;  /* 0x0000000602007c0c */ /* 0x000fe4000bf04270 */
[----:B------:R-:W0:Y:S11]  /*10440*/  LDC.64 R2, c[0x0][0xc90] ;  /* 0x00032400ff027b82 */ /* 0x000e360000000a00 */
[----:B------:R-:W-:-:S04]  /*10450*/  VOTE.ANY R9, PT, !P0 ;  /* 0x0000000000097806 */ /* 0x000fc800040e0100 */
[----:B------:R-:W1:Y:S02]  /*10460*/  POPC R15, R9 ;  /* 0x00000009000f7309 */ /* 0x000e640000000000 */
[----:B-1----:R-:W-:-:S04]  /*10470*/  VIADD R19, R15, UR4 ;  /* 0x000000040f137c36 */ /* 0x002fc80008000000 */
[----:B0-----:R-:W-:-:S05]  /*10480*/  IMAD.WIDE R2, R19, 0x4, R2 ;  /* 0x0000000413027825 */ /* 0x001fca00078e0202 */
[----:B------:R-:W2:Y:S01]  /*10490*/  LDG.E R7, desc[UR54][R2.64] ;  /* 0x0000003602077981 */ /* 0x000ea2000c1e1900 */
[----:B------:R-:W-:-:S03]  /*104a0*/  ISETP.NE.AND P0, PT, R9, RZ, PT ;  /* 0x000000ff0900720c */ /* 0x000fc60003f05270 */
[----:B------:R-:W2:Y:S02]  /*104b0*/  SHFL.IDX PT, R4, R4, R15, 0x1f ;  /* 0x00001f0f04047589 */ /* 0x000ea400000e0000 */
[----:B--2---:R-:W-:-:S05]  /*104c0*/  IMAD R6, R4, R7, RZ ;  /* 0x0000000704067224 */ /* 0x004fca00078e02ff */
[----:B------:R-:W-:-:S04]  /*104d0*/  IABS R12, R6 ;  /* 0x00000006000c7213 */ /* 0x000fc80000000000 */
[----:B------:R-:W0:Y:S08]  /*104e0*/  I2F.RP R10, R12 ;  /* 0x0000000c000a7306 */ /* 0x000e300000209400 */
[----:B0-----:R-:W0:Y:S02]  /*104f0*/  MUFU.RCP R10, R10 ;  /* 0x0000000a000a7308 */ /* 0x001e240000001000 */
[----:B0-----:R-:W-:-:S06]  /*10500*/  VIADD R11, R10, 0xffffffe ;  /* 0x0ffffffe0a0b7836 */ /* 0x001fcc0000000000 */
[----:B------:R0:W1:Y:S01]  /*10510*/  F2I.FTZ.U32.TRUNC.NTZ R3, R11 ;  /* 0x0000000b00037305 */ /* 0x000062000021f000 */
[----:B------:R-:W-:Y:S05]  /*10520*/  @!P0 BRA `(.L_x_2300) ;  /* 0x0000000000088947 */ /* 0x000fea0003800000 */
[----:B------:R-:W-:-:S05]  /*10530*/  VIADD R9, R15, 0xffffffff ;  /* 0xffffffff0f097836 */ /* 0x000fca0000000000 */
[----:B------:R2:W3:Y:S02]  /*10540*/  SHFL.IDX PT, R16, R8, R9, 0x1f ;  /* 0x00001f0908107589 */ /* 0x0004e400000e0000 */
.L_x_2300:
[----:B---3--:R-:W-:Y:S01]  /*10550*/  IMAD R16, R16, UR5, R13 ;  /* 0x0000000510107c24 */ /* 0x008fe2000f8e020d */
[----:B------:R-:W-:Y:S01]  /*10560*/  IABS R2, R6 ;  /* 0x0000000600027213 */ /* 0x000fe20000000000 */
[----:B-12---:R-:W-:-:S03]  /*10570*/  IMAD.MOV R9, RZ, RZ, -R3 ;  /* 0x000000ffff097224 */ /* 0x006fc600078e0a03 */
[----:B0-----:R-:W-:Y:S01]  /*10580*/  IADD3 R11, -R16, UR6, RZ ;  /* 0x00000006100b7c10 */ /* 0x001fe2000fffe1ff */
[----:B------:R-:W-:Y:S01]  /*10590*/  IMAD R9, R9, R12, RZ ;  /* 0x0000000c09097224 */ /* 0x000fe200078e02ff */
[----:B------:R-:W-:Y:S01]  /*105a0*/  IADD3 R10, RZ, -R2, RZ ;  /* 0x80000002ff0a7210 */ /* 0x000fe20007ffe0ff */
[----:B------:R-:W-:Y:S01]  /*105b0*/  IMAD.MOV.U32 R2, RZ, RZ, RZ ;  /* 0x000000ffff027224 */ /* 0x000fe200078e00ff */
[----:B------:R-:W-:-:S03]  /*105c0*/  IABS R8, R11 ;  /* 0x0000000b00087213 */ /* 0x000fc60000000000 */
        /* <DEDUP_REMOVED lines=15> */
[----:B------:R-:W-:Y:S02]  /*106c0*/  IMAD R13, R7, R2, RZ ;  /* 0x00000002070d7224 */ /* 0x000fe400078e02ff */
[----:B------:R-:W-:Y:S02]  /*106d0*/  IMAD.MOV R9, RZ, RZ, -R2 ;  /* 0x000000ffff097224 */ /* 0x000fe400078e0a02 */
[----:B------:R-:W-:Y:S02]  /*106e0*/  IMAD.MOV R8, RZ, RZ, -R13 ;  /* 0x000000ffff087224 */ /* 0x000fe400078e0a0d */
[----:B------:R-:W-:-:S03]  /*106f0*/  IMAD R6, R6, R9, R11 ;  /* 0x0000000906067224 */ /* 0x000fc600078e020b */
[----:B------:R-:W-:Y:S02]  /*10700*/  VIADDMNMX R15, R8, UR5, R7, PT ;  /* 0x00000005080f7c46 */ /* 0x000fe4000b800107 */
[----:B------:R-:W-:Y:S02]  /*10710*/  IABS R11, R6 ;  /* 0x00000006000b7213 */ /* 0x000fe40000000000 */
[-C--:B------:R-:W-:Y:S01]  /*10720*/  IABS R8, R15.reuse ;  /* 0x0000000f00087213 */ /* 0x080fe20000000000 */
[----:B------:R-:W-:Y:S01]  /*10730*/  IMAD.MOV R18, RZ, RZ, -R15 ;  /* 0x000000ffff127224 */ /* 0x000fe200078e0a0f */
[----:B------:R-:W-:Y:S02]  /*10740*/  IABS R10, R15 ;  /* 0x0000000f000a7213 */ /* 0x000fe40000000000 */
[----:B------:R-:W0:Y:S08]  /*10750*/  I2F.RP R7, R8 ;  /* 0x0000000800077306 */ /* 0x000e300000209400 */
[----:B0-----:R-:W0:Y:S02]  /*10760*/  MUFU.RCP R7, R7 ;  /* 0x0000000700077308 */ /* 0x001e240000001000 */
[----:B0-----:R-:W-:-:S06]  /*10770*/  VIADD R3, R7, 0xffffffe ;  /* 0x0ffffffe07037836 */ /* 0x001fcc0000000000 */
[----:B------:R-:W0:Y:S02]  /*10780*/  F2I.FTZ.U32.TRUNC.NTZ R3, R3 ;  /* 0x0000000300037305 */ /* 0x000e24000021f000 */
[----:B0-----:R-:W-:-:S04]  /*10790*/  IMAD.MOV R2, RZ, RZ, -R3 ;  /* 0x000000ffff027224 */ /* 0x001fc800078e0a03 */
[----:B------:R-:W-:Y:S02]  /*107a0*/  IMAD.MOV.U32 R9, RZ, RZ, R2 ;  /* 0x000000ffff097224 */ /* 0x000fe400078e0002 */
[----:B------:R-:W-:Y:S02]  /*107b0*/  IMAD.MOV.U32 R2, RZ, RZ, RZ ;  /* 0x000000ffff027224 */ /* 0x000fe400078e00ff */
[----:B------:R-:W-:-:S04]  /*107c0*/  IMAD R9, R9, R8, RZ ;  /* 0x0000000809097224 */ /* 0x000fc800078e02ff */
[----:B------:R-:W-:-:S04]  /*107d0*/  IMAD.HI.U32 R2, R3, R9, R2 ;  /* 0x0000000903027227 */ /* 0x000fc800078e0002 */
[----:B------:R-:W-:Y:S02]  /*107e0*/  IMAD.MOV R3, RZ, RZ, -R10 ;  /* 0x000000ffff037224 */ /* 0x000fe400078e0a0a */
        /* <DEDUP_REMOVED lines=8> */
[----:B------:R-:W-:Y:S01]  /*10870*/  ISETP.GE.AND P2, PT, R3, RZ, PT ;  /* 0x000000ff0300720c */ /* 0x000fe20003f46270 */
[----:B------:R-:W-:-:S06]  /*10880*/  IMAD.IADD R3, R6, 0x1, R13 ;  /* 0x0000000106037824 */ /* 0x000fcc00078e020d */
[----:B------:R-:W-:-:S06]  /*10890*/  @P0 VIADD R2, R2, 0x1 ;  /* 0x0000000102020836 */ /* 0x000fcc0000000000 */
[----:B------:R-:W-:Y:S01]  /*108a0*/  @!P2 IMAD.MOV R2, RZ, RZ, -R2 ;  /* 0x000000ffff02a224 */ /* 0x000fe200078e0a02 */
[----:B------:R-:W-:-:S04]  /*108b0*/  @!P1 LOP3.LUT R2, RZ, R15, RZ, 0x33, !PT ;  /* 0x0000000fff029212 */ /* 0x000fc800078e33ff */
[----:B------:R-:W-:Y:S01]  /*108c0*/  LOP3.LUT R17, RZ, R2, RZ, 0x33, !PT ;  /* 0x00000002ff117212 */ /* 0x000fe200078e33ff */
[----:B------:R-:W-:-:S04]  /*108d0*/  IMAD R18, R2, R18, R3 ;  /* 0x0000001202127224 */ /* 0x000fc800078e0203 */
[----:B------:R-:W-:Y:S01]  /*108e0*/  IMAD.IADD R17, R4, 0x1, R17 ;  /* 0x0000000104117824 */ /* 0x000fe200078e0211 */
[----:B------:R-:W-:Y:S06]  /*108f0*/  BRA `(.L_x_2301) ;  /* 0x0000000000147947 */ /* 0x000fec0003800000 */
.L_x_2296:
[----:B------:R-:W-:Y:S01]  /*10900*/  ULDC UR4, c[0x0][0xc3c] ;  /* 0x00030f0000047ab9 */ /* 0x000fe20000000800 */
[----:B------:R-:W-:Y:S02]  /*10910*/  IMAD.MOV.U32 R17, RZ, RZ, RZ ;  /* 0x000000ffff117224 */ /* 0x000fe400078e00ff */
[----:B------:R-:W-:Y:S02]  /*10920*/  IMAD.U32 R16, RZ, RZ, UR6 ;  /* 0x00000006ff107e24 */ /* 0x000fe4000f8e00ff */
[----:B------:R-:W-:Y:S02]  /*10930*/  IMAD.MOV.U32 R18, RZ, RZ, RZ ;  /* 0x000000ffff127224 */ /* 0x000fe400078e00ff */
[----:B------:R-:W-:-:S07]  /*10940*/  IMAD.U32 R19, RZ, RZ, UR4 ;  /* 0x00000004ff137e24 */ /* 0x000fce000f8e00ff */
.L_x_2301:
[----:B------:R-:W-:-:S13]  /*10950*/  ISETP.NE.AND P0, PT, R5, RZ, PT ;  /* 0x000000ff0500720c */ /* 0x000fda0003f05270 */
[----:B------:R-:W0:Y:S01]  /*10960*/  @!P0 S2R R3, SR_CgaCtaId ;  /* 0x0000000000038919 */ /* 0x000e220000008800 */
[----:B------:R-:W-:-:S04]  /*10970*/  @!P0 MOV R2, 0x400 ;  /* 0x0000040000028802 */ /* 0x000fc80000000f00 */
[----:B0-----:R-:W-:-:S05]  /*10980*/  @!P0 LEA R2, R3, R2, 0x18 ;  /* 0x0000000203028211 */ /* 0x001fca00078ec0ff */
[----:B------:R0:W-:Y:S01]  /*10990*/  @!P0 STS.128 [R2+0x28cd0], R16 ;  /* 0x028cd01002008388 */ /* 0x0001e20000000c00 */
[----:B------:R-:W-:Y:S06]  /*109a0*/  BAR.ARV 0x5, 0x180 ;  /* 0x0146000000007b1d */ /* 0x000fec0000002000 */
.L_x_2294:
[----:B------:R2:W-:Y:S01]  /*109b0*/  STL [R1+0x10], RZ ;  /* 0x000010ff01007387 */ /* 0x0005e20000100800 */
[----:B------:R-:W-:Y:S01]  /*109c0*/  ULDC UR4, c[0x0][0xc3c] ;  /* 0x00030f0000047ab9 */ /* 0x000fe20000000800 */
[----:B------:R-:W-:Y:S01]  /*109d0*/  IMAD.MOV.U32 R25, RZ, RZ, 0x1 ;  /* 0x00000001ff197424 */ /* 0x000fe200078e00ff */
[----:B-1----:R-:W-:Y:S01]  /*109e0*/  ISETP.GE.AND P0, PT, R19, UR4, PT ;  /* 0x0000000413007c0c */ /* 0x002fe2000bf06270 */
[----:B------:R-:W-:-:S12]  /*109f0*/  IMAD.MOV.U32 R24, RZ, RZ, RZ ;  /* 0x000000ffff187224 */ /* 0x000fd800078e00ff */
[----:B--2---:R-:W-:Y:S05]  /*10a00*/  @P0 BRA `(.L_x_2302) ;  /* 0x0000004c00300947 */ /* 0x004fea0003800000 */
[----:B------:R-:W1:Y:S01]  /*10a10*/  S2UR UR5, SR_CgaCtaId ;  /* 0x00000000000579c3 */ /* 0x000e620000008800 */
[C---:B0-----:R-:W-:Y:S01]  /*10a20*/  IMAD.SHL.U32 R2, R0.reuse, 0x8, RZ ;  /* 0x0000000800027824 */ /* 0x041fe200078e00ff */
[----:B------:R-:W-:Y:S01]  /*10a30*/  UMOV UR4, 0x400 ;  /* 0x0000040000047882 */ /* 0x000fe20000000000 */
[----:B------:R-:W-:Y:S01]  /*10a40*/  LOP3.LUT R4, R0, 0x7f, RZ, 0xc0, !PT ;  /* 0x0000007f00047812 */ /* 0x000fe200078ec0ff */
[----:B------:R0:W-:Y:S01]  /*10a50*/  STL [R1+0x10], RZ ;  /* 0x000010ff01007387 */ /* 0x0001e20000100800 */
[----:B------:R-:W-:Y:S01]  /*10a60*/  BSSY B8, `(.L_x_2302) ;  /* 0x00004c6000087945 */ /* 0x000fe20003800000 */
[----:B------:R-:W-:Y:S01]  /*10a70*/  LOP3.LUT R3, R2, 0x1f8, RZ, 0xc0, !PT ;  /* 0x000001f802037812 */ /* 0x000fe200078ec0ff */
[----:B------:R-:W-:Y:S01]  /*10a80*/  IMAD.MOV.U32 R25, RZ, RZ, 0x1 ;  /* 0x00000001ff197424 */ /* 0x000fe200078e00ff */
[----:B------:R-:W-:Y:S01]  /*10a90*/  SHF.R.U32.HI R5, RZ, 0x3, R4 ;  /* 0x00000003ff057819 */ /* 0x000fe20000011604 */
[----:B------:R-:W-:Y:S01]  /*10aa0*/  IMAD.MOV.U32 R24, RZ, RZ, RZ ;  /* 0x000000ffff187224 */ /* 0x000fe200078e00ff */
[----:B------:R-:W-:Y:S01]  /*10ab0*/  LOP3.LUT R3, R3, 0x38, R0, 0x78, !PT ;  /* 0x0000003803037812 */ /* 0x000fe200078e7800 */
[----:B------:R-:W-:Y:S01]  /*10ac0*/  IMAD.SHL.U32 R0, R0, 0x10, RZ ;  /* 0x0000001000007824 */ /* 0x000fe200078e00ff */
[----:B------:R-:W-:Y:S01]  /*10ad0*/  LOP3.LUT R4, R2, 0x38, RZ, 0xc0, !PT ;  /* 0x0000003802047812 */ /* 0x000fe200078ec0ff */
[----:B------:R-:W-:Y:S01]  /*10ae0*/  ULOP3.LUT UR36, UR39, 0x2, URZ, 0xfc, !UPT ;  /* 0x0000000227247892 */ /* 0x000fe2000f8efc3f */
[----:B------:R-:W-:Y:S01]  /*10af0*/  LOP3.LUT R34, R3, 0x200, R2, 0xf8, !PT ;  /* 0x0000020003227812 */ /* 0x000fe200078ef802 */
[----:B------:R-:W-:Y:S01]  /*10b00*/  ULDC UR37, c[0x0][0xc] ;  /* 0x0000030000257ab9 */ /* 0x000fe20000000800 */
[----:B------:R-:W-:-:S02]  /*10b10*/  LOP3.LUT R0, R5, 0x70, R0, 0xf8, !PT ;  /* 0x0000007005007812 */ /* 0x000fc400078ef800 */
[C---:B------:R-:W-:Y:S02]  /*10b20*/  LOP3.LUT R0, R4.reuse, 0xc0, RZ, 0xfc, !PT ;  /* 0x000000c004007812 */ /* 0x040fe400078efcff */
[C---:B------:R-:W-:Y:S02]  /*10b30*/  LOP3.LUT R0, R4.reuse, 0x140, RZ, 0xfc, !PT ;  /* 0x0000014004007812 */ /* 0x040fe400078efcff */
[C---:B------:R-:W-:Y:S01]  /*10b40*/  LOP3.LUT R2, R4.reuse, 0x40, RZ, 0xfc, !PT ;  /* 0x0000004004027812 */ /* 0x040fe200078efcff */
[----:B-1----:R-:W-:Y:S01]  /*10b50*/  ULEA UR4, UR5, UR4, 0x18 ;  /* 0x0000000405047291 */ /* 0x002fe2000f8ec03f */
[C---:B------:R-:W-:Y:S02]  /*10b60*/  LOP3.LUT R3, R4.reuse, 0x80, RZ, 0xfc, !PT ;  /* 0x0000008004037812 */ /* 0x040fe400078efcff */
[C---:B------:R-:W-:Y:S02]  /*10b70*/  LOP3.LUT R2, R4.reuse, 0x100, RZ, 0xfc, !PT ;  /* 0x0000010004027812 */ /* 0x040fe400078efcff */
[----:B------:R-:W-:-:S02]  /*10b80*/  LOP3.LUT R3, R4, 0x180, RZ, 0xfc, !PT ;  /* 0x0000018004037812 */ /* 0x000fc400078efcff */
[----:B------:R-:W-:Y:S02]  /*10b90*/  MOV R23, UR4 ;  /* 0x0000000400177c02 */ /* 0x000fe40008000f00 */
[----:B------:R-:W-:-:S03]  /*10ba0*/  LOP3.LUT R2, R4, 0x1c0, RZ, 0xfc, !PT ;  /* 0x000001c004027812 */ /* 0x000fc600078efcff */
[----:B------:R-:W-:-:S05]  /*10bb0*/  IMAD R0, R34, 0x2, R23 ;  /* 0x0000000222007824 */ /* 0x000fca00078e0217 */
[----:B------:R0:W-:Y:S02]  /*10bc0*/  STL [R1+0x18], R0 ;  /* 0x0000180001007387 */ /* 0x0001e40000100800 */
.L_x_2371:
[----:B------:R-:W-:Y:S05]  /*10bd0*/  YIELD ;  /* 0x0000000000007946 */ /* 0x000fea0003800000 */
[----:B------:R-:W-:Y:S01]  /*10be0*/  ULDC.64 UR4, c[0x0][0xa28] ;  /* 0x00028a0000047ab9 */ /* 0x000fe20000000a00 */
[----:B------:R-:W-:Y:S01]  /*10bf0*/  IMAD.MOV.U32 R31, RZ, RZ, RZ ;  /* 0x000000ffff1f7224 */ /* 0x000fe200078e00ff */
[----:B------:R-:W-:-:S04]  /*10c00*/  ISETP.NE.U32.AND P0, PT, RZ, UR4, PT ;  /* 0x00000004ff007c0c */ /* 0x000fc8000bf05070 */
[----:B------:R-:W-:Y:S01]  /*10c10*/  ISETP.NE.AND.EX P0, PT, RZ, UR5, PT, P0 ;  /* 0x00000005ff007c0c */ /* 0x000fe2000bf05300 */
[----:B------:R-:W-:-:S12]  /*10c20*/  ULDC.64 UR4, c[0x0][0xa18] ;  /* 0x0002860000047ab9 */ /* 0x000fd80000000a00 */
[----:B-1----:R-:W1:Y:S02]  /*10c30*/  @P0 LDC.64 R2, c[0x0][0xa28] ;  /* 0x00028a00ff020b82 */ /* 0x002e640000000a00 */
[----:B-1----:R-:W-:-:S05]  /*10c40*/  @P0 IMAD.WIDE R2, R19, 0x4, R2 ;  /* 0x0000000413020825 */ /* 0x002fca00078e0202 */
[----:B------:R1:W5:Y:S01]  /*10c50*/  @P0 LDG.E R31, desc[UR54][R2.64] ;  /* 0x00000036021f0981 */ /* 0x000362000c1e1900 */
[----:B------:R-:W-:Y:S01]  /*10c60*/  ISETP.NE.U32.AND P0, PT, RZ, UR4, PT ;  /* 0x00000004ff007c0c */ /* 0x000fe2000bf05070 */
[----:B0-----:R-:W-:Y:S01]  /*10c70*/  IMAD.MOV.U32 R0, RZ, RZ, RZ ;  /* 0x000000ffff007224 */ /* 0x001fe200078e00ff */
[----:B------:R-:W-:Y:S02]  /*10c80*/  LOP3.LUT R22, R22, 0xfffffdff, RZ, 0xc0, !PT ;  /* 0xfffffdff16167812 */ /* 0x000fe400078ec0ff */
[----:B------:R-:W-:Y:S01]  /*10c90*/  ISETP.NE.AND.EX P1, PT, RZ, UR5, PT, P0 ;  /* 0x00000005ff007c0c */ /* 0x000fe2000bf25300 */
[----:B------:R-:W-:Y:S02]  /*10ca0*/  ULDC.64 UR4, c[0x0][0xa00] ;  /* 0x0002800000047ab9 */ /* 0x000fe40000000a00 */
[----:B------:R-:W-:Y:S01]  /*10cb0*/  ISETP.NE.U32.AND P0, PT, RZ, UR4, PT ;  /* 0x00000004ff007c0c */ /* 0x000fe2000bf05070 */
[----:B-1----:R-:W0:Y:S03]  /*10cc0*/  LDC.64 R2, c[0x0][0xa00] ;  /* 0x00028000ff027b82 */ /* 0x002e260000000a00 */
[----:B------:R-:W-:Y:S01]  /*10cd0*/  ISETP.NE.AND.EX P2, PT, RZ, UR5, PT, P0 ;  /* 0x00000005ff007c0c */ /* 0x000fe2000bf45300 */
[----:B------:R-:W-:-:S05]  /*10ce0*/  ULDC.64 UR4, c[0x0][0x418] ;  /* 0x0001060000047ab9 */ /* 0x000fca0000000a00 */
[----:B------:R-:W1:Y:S07]  /*10cf0*/  @P1 LDC.64 R4, c[0x0][0xa18] ;  /* 0x00028600ff041b82 */ /* 0x000e6e0000000a00 */
[----:B------:R-:W-:Y:S01]  /*10d00*/  @P2 LOP3.LUT R22, R22, 0x200, RZ, 0xfc, !PT ;  /* 0x0000020016162812 */ /* 0x000fe200078efcff */
[----:B0-----:R-:W-:-:S05]  /*10d10*/  IMAD.WIDE R2, R19, 0x4, R2 ;  /* 0x0000000413027825 */ /* 0x001fca00078e0202 */
[----:B--2---:R-:W2:Y:S01]  /*10d20*/  @P2 LDG.E R0, desc[UR54][R2.64] ;  /* 0x0000003602002981 */ /* 0x004ea2000c1e1900 */
[----:B-1----:R-:W-:-:S05]  /*10d30*/  @P1 IMAD.WIDE R4, R19, 0x4, R4 ;  /* 0x0000000413041825 */ /* 0x002fca00078e0204 */
[----:B------:R0:W5:Y:S01]  /*10d40*/  @P1 LDG.E R37, desc[UR54][R4.64] ;  /* 0x0000003604251981 */ /* 0x000162000c1e1900 */
[----:B------:R-:W-:-:S03]  /*10d50*/  UISETP.NE.U32.AND UP0, UPT, UR4, URZ, UPT ;  /* 0x0000003f0400728c */ /* 0x000fc6000bf05070 */
[----:B------:R-:W-:Y:S01]  /*10d60*/  ULDC UR4, c[0x0][0x424] ;  /* 0x0001090000047ab9 */ /* 0x000fe20000000800 */
[----:B------:R-:W-:-:S03]  /*10d70*/  UISETP.NE.AND.EX UP0, UPT, UR5, URZ, UPT, UP0 ;  /* 0x0000003f0500728c */ /* 0x000fc6000bf05300 */
[----:B------:R-:W-:Y:S01]  /*10d80*/  ULDC UR5, c[0x0][0x2f0] ;  /* 0x0000bc0000057ab9 */ /* 0x000fe20000000800 */
[----:B------:R-:W-:-:S04]  /*10d90*/  USEL UR4, UR4, 0x1, UP0 ;  /* 0x0000000104047887 */ /* 0x000fc80008000000 */
[----:B------:R-:W-:Y:S01]  /*10da0*/  UIMAD UR4, UR4, UR5, URZ ;  /* 0x00000005040472a4 */ /* 0x000fe2000f8e023f */
[----:B--2---:R1:W-:Y:S05]  /*10db0*/  STL [R1], R0 ;  /* 0x0000000001007387 */ /* 0x0043ea0000100800 */
[----:B-1----:R-:W-:Y:S01]  /*10dc0*/  IMAD.U32 R0, RZ, RZ, UR4 ;  /* 0x00000004ff007e24 */ /* 0x002fe2000f8e00ff */
[----:B0--34-:R-:W-:Y:S06]  /*10dd0*/  @P1 BRA `(.L_x_2303) ;  /* 0x0000000000181947 */ /* 0x019fec0003800000 */
[----:B------:R-:W-:Y:S02]  /*10de0*/  ULDC UR4, c[0x0][0x288] ;  /* 0x0000a20000047ab9 */ /* 0x000fe40000000800 */
[----:B-----5:R-:W-:Y:S01]  /*10df0*/  IMAD.U32 R37, RZ, RZ, UR4 ;  /* 0x00000004ff257e24 */ /* 0x020fe2000f8e00ff */
[----:B------:R-:W-:Y:S06]  /*10e00*/  @!P2 BRA `(.L_x_2303) ;  /* 0x00000000000ca947 */ /* 0x000fec0003800000 */
[----:B------:R-:W2:Y:S04]  /*10e10*/  LDG.E R4, desc[UR54][R2.64] ;  /* 0x0000003602047981 */ /* 0x000ea8000c1e1900 */
[----:B------:R-:W2:Y:S02]  /*10e20*/  LDG.E R37, desc[UR54][R2.64+0x4] ;  /* 0x0000043602257981 */ /* 0x000ea4000c1e1900 */
[----:B--2---:R-:W-:-:S07]  /*10e30*/  IMAD.IADD R37, R37, 0x1, -R4 ;  /* 0x0000000125257824 */ /* 0x004fce00078e0a04 */
.L_x_2303:
[----:B------:R-:W-:Y:S02]  /*10e40*/  ULDC.64 UR4, c[0x0][0xa20] ;  /* 0x0002880000047ab9 */ /* 0x000fe40000000a00 */
[----:B------:R-:W-:-:S04]  /*10e50*/  ISETP.NE.U32.AND P0, PT, RZ, UR4, PT ;  /* 0x00000004ff007c0c */ /* 0x000fc8000bf05070 */
[----:B------:R-:W-:-:S13]  /*10e60*/  ISETP.NE.AND.EX P0, PT, RZ, UR5, PT, P0 ;  /* 0x00000005ff007c0c */ /* 0x000fda000bf05300 */
[----:B------:R-:W-:Y:S05]  /*10e70*/  @!P0 BRA `(.L_x_2304) ;  /* 0x0000000000108947 */ /* 0x000fea0003800000 */
[----:B------:R-:W0:Y:S02]  /*10e80*/  LDC.64 R2, c[0x0][0xa20] ;  /* 0x00028800ff027b82 */ /* 0x000e240000000a00 */
[----:B0-----:R-:W-:-:S05]  /*10e90*/  IMAD.WIDE R2, R19, 0x4, R2 ;  /* 0x0000000413027825 */ /* 0x001fca00078e0202 */
[----:B------:R0:W5:Y:S01]  /*10ea0*/  LDG.E R0, desc[UR54][R2.64] ;  /* 0x0000003602007981 */ /* 0x000162000c1e1900 */
[----:B------:R-:W-:Y:S05]  /*10eb0*/  BRA `(.L_x_2305) ;  /* 0x0000000000247947 */ /* 0x000fea0003800000 */
.L_x_2304:
[----:B------:R-:W-:Y:S02]  /*10ec0*/  ULDC.64 UR4, c[0x0][0xa08] ;  /* 0x0002820000047ab9 */ /* 0x000fe40000000a00 */
[----:B------:R-:W-:-:S04]  /*10ed0*/  ISETP.NE.U32.AND P0, PT, RZ, UR4, PT ;  /* 0x00000004ff007c0c */ /* 0x000fc8000bf05070 */
[----:B------:R-:W-:-:S13]  /*10ee0*/  ISETP.NE.AND.EX P0, PT, RZ, UR5, PT, P0 ;  /* 0x00000005ff007c0c */ /* 0x000fda000bf05300 */
[----:B------:R-:W-:Y:S05]  /*10ef0*/  @!P0 BRA `(.L_x_2305) ;  /* 0x0000000000148947 */ /* 0x000fea0003800000 */
[----:B------:R-:W0:Y:S02]  /*10f00*/  LDC.64 R2, c[0x0][0xa08] ;  /* 0x00028200ff027b82 */ /* 0x000e240000000a00 */
[----:B0-----:R-:W-:-:S05]  /*10f10*/  IMAD.WIDE R2, R19, 0x4, R2 ;  /* 0x0000000413027825 */ /* 0x001fca00078e0202 */
[----:B------:R-:W2:Y:S04]  /*10f20*/  LDG.E R0, desc[UR54][R2.64] ;  /* 0x0000003602007981 */ /* 0x000ea8000c1e1900 */
[----:B------:R-:W2:Y:S02]  /*10f30*/  LDG.E R5, desc[UR54][R2.64+0x4] ;  /* 0x0000043602057981 */ /* 0x000ea4000c1e1900 */
[----:B--2---:R-:W-:-:S07]  /*10f40*/  IMAD.IADD R0, R5, 0x1, -R0 ;  /* 0x0000000105007824 */ /* 0x004fce00078e0a00 */
.L_x_2305:
[----:B0-----:R-:W0:Y:S01]  /*10f50*/  LDC R2, c[0x0][0x448] ;  /* 0x00011200ff027b82 */ /* 0x001e220000000800 */
[----:B------:R-:W-:Y:S01]  /*10f60*/  IMAD.SHL.U32 R35, R17, 0x40, RZ ;  /* 0x0000004011237824 */ /* 0x000fe200078e00ff */
[----:B------:R-:W-:Y:S01]  /*10f70*/  LOP3.LUT R22, R22, 0xfffffeff, RZ, 0xc0, !PT ;  /* 0xfffffeff16167812 */ /* 0x000fe200078ec0ff */
[----:B-----5:R-:W-:Y:S02]  /*10f80*/  IMAD.IADD R29, R0, 0x1, -R31 ;  /* 0x00000001001d7824 */ /* 0x020fe400078e0a1f */
[----:B------:R-:W-:Y:S01]  /*10f90*/  VIADD R4, R35, 0x3f ;  /* 0x0000003f23047836 */ /* 0x000fe20000000000 */
[----:B0-----:R-:W-:Y:S02]  /*10fa0*/  ISETP.NE.AND P2, PT, R2, 0x1, PT ;  /* 0x000000010200780c */ /* 0x001fe40003f45270 */
[----:B------:R-:W0:Y:S11]  /*10fb0*/  LDC.64 R2, c[0x0][0x9e0] ;  /* 0x00027800ff027b82 */ /* 0x000e360000000a00 */
[----:B------:R-:W1:Y:S01]  /*10fc0*/  @P2 LDC R5, c[0x0][0x44c] ;  /* 0x00011300ff052b82 */ /* 0x000e620000000800 */
[----:B------:R-:W-:-:S07]  /*10fd0*/  @P2 LOP3.LUT R22, R22, 0x100, RZ, 0xfc, !PT ;  /* 0x0000010016162812 */ /* 0x000fce00078efcff */
[----:B------:R-:W2:Y:S01]  /*10fe0*/  @P2 LDC R6, c[0x0][0x450] ;  /* 0x00011400ff062b82 */ /* 0x000ea20000000800 */
[----:B0-----:R-:W-:Y:S01]  /*10ff0*/  ISETP.GE.AND P1, PT, R3, 0x1, PT ;  /* 0x000000010300780c */ /* 0x001fe20003f26270 */
[----:B-1----:R-:W-:-:S05]  /*11000*/  @P2 IMAD.HI.U32 R5, R4, R5, RZ ;  /* 0x0000000504052227 */ /* 0x002fca00078e00ff */
[----:B--2---:R-:W-:Y:S02]  /*11010*/  @P2 SHF.R.U32.HI R4, RZ, R6, R5 ;  /* 0x00000006ff042219 */ /* 0x004fe40000011605 */
[----:B------:R-:W-:-:S05]  /*11020*/  IADD3 R5, R29, 0x1, -R37 ;  /* 0x000000011d057810 */ /* 0x000fca0007ffe825 */
[----:B------:R-:W-:-:S04]  /*11030*/  IMAD.IADD R7, R5, 0x1, R4 ;  /* 0x0000000105077824 */ /* 0x000fc800078e0204 */
[----:B------:R-:W-:Y:S01]  /*11040*/  IMAD.IADD R2, R7, 0x1, R2 ;  /* 0x0000000107027824 */ /* 0x000fe200078e0202 */
[----:B------:R-:W-:Y:S06]  /*11050*/  @!P1 BRA `(.L_x_2306) ;  /* 0x0000000000489947 */ /* 0x000fec0003800000 */
[C---:B------:R-:W-:Y:S01]  /*11060*/  ISETP.GT.AND P0, PT, R7.reuse, RZ, PT ;  /* 0x000000ff0700720c */ /* 0x040fe20003f04270 */
[----:B------:R-:W-:Y:S01]  /*11070*/  BSSY B0, `(.L_x_2307) ;  /* 0x000000e000007945 */ /* 0x000fe20003800000 */
[----:B------:R-:W-:-:S11]  /*11080*/  VIADD R0, R7, 0xffffffff ;  /* 0xffffffff07007836 */ /* 0x000fd60000000000 */
        /* <DEDUP_REMOVED lines=8> */
.L_x_2308:
[----:B------:R-:W-:-:S13]  /*11110*/  ISETP.NE.AND P0, PT, R3, 0x1, PT ;  /* 0x000000010300780c */ /* 0x000fda0003f05270 */
[----:B------:R-:W0:Y:S02]  /*11120*/  @P0 LDC.64 R4, c[0x0][0x9e8] ;  /* 0x00027a00ff040b82 */ /* 0x000e240000000a00 */
[----:B0-----:R-:W-:-:S05]  /*11130*/  @P0 IMAD.HI.U32 R4, R0, R4, RZ ;  /* 0x0000000400040227 */ /* 0x001fca00078e00ff */
[----:B------:R-:W-:-:S07]  /*11140*/  @P0 SHF.R.U32.HI R0, RZ, R5, R4 ;  /* 0x00000005ff000219 */ /* 0x000fce0000011604 */
.L_x_2309:
[----:B------:R-:W-:Y:S05]  /*11150*/  BSYNC B0 ;  /* 0x0000000000007941 */ /* 0x000fea0003800000 */
.L_x_2307:
[----:B------:R-:W-:-:S05]  /*11160*/  IMAD R5, R0, R3, R3 ;  /* 0x0000000300057224 */ /* 0x000fca00078e0203 */
[----:B------:R-:W-:-:S07]  /*11170*/  VIMNMX R2, R2, R5, PT ;  /* 0x0000000502027248 */ /* 0x000fce0003fe0100 */
.L_x_2306:
[----:B------:R-:W0:Y:S01]  /*11180*/  @P2 LDC R4, c[0x0][0x44c] ;  /* 0x00011300ff042b82 */ /* 0x000e220000000800 */
[----:B------:R-:W-:Y:S01]  /*11190*/  VIADD R2, R2, 0x3f ;  /* 0x0000003f02027836 */ /* 0x000fe20000000000 */
[----:B------:R-:W-:Y:S01]  /*111a0*/  ULDC UR4, c[0x0][0x9dc] ;  /* 0x0002770000047ab9 */ /* 0x000fe20000000800 */
[----:B------:R-:W-:-:S05]  /*111b0*/  IMAD.MOV.U32 R0, RZ, RZ, R35 ;  /* 0x000000ffff007224 */ /* 0x000fca00078e0023 */
[----:B------:R-:W1:Y:S01]  /*111c0*/  @P2 LDC R5, c[0x0][0x450] ;  /* 0x00011400ff052b82 */ /* 0x000e620000000800 */
[----:B0-----:R-:W-:-:S05]  /*111d0*/  @P2 IMAD.HI.U32 R4, R35, R4, RZ ;  /* 0x0000000423042227 */ /* 0x001fca00078e00ff */
[----:B-1----:R-:W-:Y:S02]  /*111e0*/  @P2 SHF.R.U32.HI R0, RZ, R5, R4 ;  /* 0x00000005ff002219 */ /* 0x002fe40000011604 */
[----:B------:R-:W-:-:S04]  /*111f0*/  SHF.R.S32.HI R5, RZ, 0x1f, R2 ;  /* 0x0000001fff057819 */ /* 0x000fc80000011402 */
[----:B------:R-:W-:Y:S01]  /*11200*/  LEA.HI R4, R5, R2, RZ, 0x6 ;  /* 0x0000000205047211 */ /* 0x000fe200078f30ff */
[----:B------:R-:W-:-:S03]  /*11210*/  VIADD R2, R29, 0x3f ;  /* 0x0000003f1d027836 */ /* 0x000fc60000000000 */
[----:B------:R-:W-:Y:S02]  /*11220*/  SHF.R.S32.HI R4, RZ, 0x6, R4 ;  /* 0x00000006ff047819 */ /* 0x000fe40000011404 */
[----:B------:R-:W-:-:S04]  /*11230*/  SHF.R.S32.HI R5, RZ, 0x1f, R2 ;  /* 0x0000001fff057819 */ /* 0x000fc80000011402 */
[----:B------:R-:W-:Y:S02]  /*11240*/  LEA.HI R5, R5, R2, RZ, 0x6 ;  /* 0x0000000205057211 */ /* 0x000fe400078f30ff */
[----:B------:R-:W-:Y:S02]  /*11250*/  IADD3 R2, R0, R29, -R37 ;  /* 0x0000001d00027210 */ /* 0x000fe40007ffe825 */
[----:B------:R-:W-:-:S03]  /*11260*/  SHF.R.S32.HI R5, RZ, 0x6, R5 ;  /* 0x00000006ff057819 */ /* 0x000fc60000011405 */
[----:B------:R-:W-:Y:S01]  /*11270*/  VIADD R0, R2, -UR4 ;  /* 0x8000000402007c36 */ /* 0x000fe20008000000 */
[----:B------:R-:W-:-:S05]  /*11280*/  VIMNMX R27, R5, R4, PT ;  /* 0x00000004051b7248 */ /* 0x000fca0003fe0100 */
[----:B------:R0:W-:Y:S01]  /*11290*/  STL [R1+0x4], R27 ;  /* 0x0000041b01007387 */ /* 0x0001e20000100800 */
[----:B------:R-:W-:Y:S05]  /*112a0*/  @!P1 BRA `(.L_x_2310) ;  /* 0x0000000000449947 */ /* 0x000fea0003800000 */
[----:B------:R-:W-:Y:S01]  /*112b0*/  ISETP.GT.AND P0, PT, R2, -0x1, PT ;  /* 0xffffffff0200780c */ /* 0x000fe20003f04270 */
[----:B------:R-:W-:-:S12]  /*112c0*/  BSSY B0, `(.L_x_2311) ;  /* 0x000000d000007945 */ /* 0x000fd80003800000 */
[----:B------:R-:W-:Y:S05]  /*112d0*/  @P0 BRA `(.L_x_2312) ;  /* 0x00000000001c0947 */ /* 0x000fea0003800000 */
[----:B------:R-:W-:Y:S02]  /*112e0*/  ISETP.NE.AND P0, PT, R3, 0x1, PT ;  /* 0x000000010300780c */ /* 0x000fe40003f05270 */
[----:B------:R-:W-:-:S11]  /*112f0*/  LOP3.LUT R7, RZ, R2, RZ, 0x33, !PT ;  /* 0x00000002ff077212 */ /* 0x000fd600078e33ff */
[----:B------:R-:W1:Y:S02]  /*11300*/  @P0 LDC.64 R4, c[0x0][0x9e8] ;  /* 0x00027a00ff040b82 */ /* 0x000e640000000a00 */
[----:B-1----:R-:W-:-:S05]  /*11310*/  @P0 IMAD.HI.U32 R4, R7, R4, RZ ;  /* 0x0000000407040227 */ /* 0x002fca00078e00ff */
[----:B------:R-:W-:-:S04]  /*11320*/  @P0 SHF.R.U32.HI R7, RZ, R5, R4 ;  /* 0x00000005ff070219 */ /* 0x000fc80000011604 */
[----:B------:R-:W-:Y:S01]  /*11330*/  LOP3.LUT R2, RZ, R7, RZ, 0x33, !PT ;  /* 0x00000007ff027212 */ /* 0x000fe200078e33ff */
[----:B------:R-:W-:Y:S06]  /*11340*/  BRA `(.L_x_2313) ;  /* 0x0000000000107947 */ /* 0x000fec0003800000 */
.L_x_2312:
[----:B------:R-:W-:-:S13]  /*11350*/  ISETP.NE.AND P0, PT, R3, 0x1, PT ;  /* 0x000000010300780c */ /* 0x000fda0003f05270 */
[----:B------:R-:W1:Y:S02]  /*11360*/  @P0 LDC.64 R4, c[0x0][0x9e8] ;  /* 0x00027a00ff040b82 */ /* 0x000e640000000a00 */
[----:B-1----:R-:W-:-:S05]  /*11370*/  @P0 IMAD.HI.U32 R4, R2, R4, RZ ;  /* 0x0000000402040227 */ /* 0x002fca00078e00ff */
[----:B------:R-:W-:-:S07]  /*11380*/  @P0 SHF.R.U32.HI R2, RZ, R5, R4 ;  /* 0x00000005ff020219 */ /* 0x000fce0000011604 */
.L_x_2313:
[----:B------:R-:W-:Y:S05]  /*11390*/  BSYNC B0 ;  /* 0x0000000000007941 */ /* 0x000fea0003800000 */
.L_x_2311:
[----:B------:R-:W-:-:S05]  /*113a0*/  IMAD R3, R2, R3, RZ ;  /* 0x0000000302037224 */ /* 0x000fca00078e02ff */
[----:B------:R-:W-:-:S07]  /*113b0*/  VIMNMX R0, R0, R3, !PT ;  /* 0x0000000300007248 */ /* 0x000fce0007fe0100 */
.L_x_2310:
[----:B------:R-:W-:Y:S01]  /*113c0*/  SHF.R.S32.HI R3, RZ, 0x1f, R0 ;  /* 0x0000001fff037819 */ /* 0x000fe20000011400 */
[----:B------:R-:W-:Y:S03]  /*113d0*/  BSSY B7, `(.L_x_2314) ;  /* 0x000036d000077945 */ /* 0x000fe60003800000 */
[----:B------:R-:W-:-:S04]  /*113e0*/  LEA.HI R3, R3, R0, RZ, 0x6 ;  /* 0x0000000003037211 */ /* 0x000fc800078f30ff */
[----:B------:R-:W-:-:S04]  /*113f0*/  SHF.R.S32.HI R3, RZ, 0x6, R3 ;  /* 0x00000006ff037819 */ /* 0x000fc80000011403 */
[----:B------:R-:W-:-:S04]  /*11400*/  VIMNMX R32, RZ, R3, !PT ;  /* 0x00000003ff207248 */ /* 0x000fc80007fe0100 */
[----:B------:R-:W-:-:S13]  /*11410*/  ISETP.GT.AND P0, PT, R27, R32, PT ;  /* 0x000000201b00720c */ /* 0x000fda0003f04270 */
        /* <DEDUP_REMOVED lines=18> */
.L_x_2315:
        /* <DEDUP_REMOVED lines=9> */
[----:B------:R-:W1:Y:S01]  /*115d0*/  LDC.64 R2, c[0x4][R2] ;  /* 0x0100000002027b82 */ /* 0x000e620000000a00 */
        /* <DEDUP_REMOVED lines=10> */
.L_x_2318:
[----:B------:R-:W-:Y:S05]  /*11680*/  BSYNC B6 ;  /* 0x0000000000067941 */ /* 0x000fea0003800000 */
.L_x_2317:
        /* <DEDUP_REMOVED lines=17> */
[----:B-1----:R-:W-:-:S07]  /*117a0*/  IMAD.MOV.U32 R13, RZ, RZ, RZ ;  /* 0x000000ffff0d7224 */ /* 0x002fce00078e00ff */
[----:B------:R-:W-:-:S07]  /*117b0*/  LEPC R20, `(.L_x_2321) ;  /* 0x000000001014794e */ /* 0x000fce0000000000 */
[----:B0-2---:R-:W-:Y:S05]  /*117c0*/  CALL.ABS.NOINC R2 ;  /* 0x0000000002007343 */ /* 0x005fea0003c00000 */
.L_x_2321:
        /* <DEDUP_REMOVED lines=15> */
.L_x_2320:
[----:B------:R-:W-:Y:S05]  /*118c0*/  BSYNC B6 ;  /* 0x0000000000067941 */ /* 0x000fea0003800000 */
.L_x_2319:
[----:B------:R-:W1:Y:S01]  /*118d0*/  S2R R20, SR_TID.X ;  /* 0x0000000000147919 */ /* 0x000e620000002100 */
[----:B------:R-:W-:Y:S01]  /*118e0*/  ULDC.64 UR4, c[0x0][0x9f8] ;  /* 0x00027e0000047ab9 */ /* 0x000fe20000000a00 */
[----:B------:R-:W-:Y:S01]  /*118f0*/  IMAD.MOV.U32 R28, RZ, RZ, R19 ;  /* 0x000000ffff1c7224 */ /* 0x000fe200078e0013 */
[----:B------:R-:W-:Y:S01]  /*11900*/  ISETP.NE.U32.AND P0, PT, RZ, UR4, PT ;  /* 0x00000004ff007c0c */ /* 0x000fe2000bf05070 */
[----:B------:R-:W2:Y:S01]  /*11910*/  S2R R17, SR_TID.X ;  /* 0x0000000000117919 */ /* 0x000ea20000002100 */
[----:B------:R-:W-:Y:S01]  /*11920*/  ULDC UR4, c[0x0][0x320] ;  /* 0x0000c80000047ab9 */ /* 0x000fe20000000800 */
[----:B------:R-:W3:Y:S01]  /*11930*/  LDC R9, c[0x0][0x430] ;  /* 0x00010c00ff097b82 */ /* 0x000ee20000000800 */
[----:B------:R-:W-:-:S13]  /*11940*/  ISETP.NE.AND.EX P0, PT, RZ, UR5, PT, P0 ;  /* 0x00000005ff007c0c */ /* 0x000fda000bf05300 */
[----:B------:R-:W4:Y:S01]  /*11950*/  @P0 LDC.64 R2, c[0x0][0x9f8] ;  /* 0x00027e00ff020b82 */ /* 0x000f220000000a00 */
[----:B-1----:R-:W-:Y:S02]  /*11960*/  IMAD.SHL.U32 R20, R20, 0x8, RZ ;  /* 0x0000000814147824 */ /* 0x002fe400078e00ff */
[----:B--2---:R-:W-:-:S03]  /*11970*/  IMAD.SHL.U32 R17, R17, 0x8, RZ ;  /* 0x0000000811117824 */ /* 0x004fc600078e00ff */
[----:B------:R-:W-:-:S04]  /*11980*/  LOP3.LUT R20, R20, 0x38, RZ, 0xc0, !PT ;  /* 0x0000003814147812 */ /* 0x000fc800078ec0ff */
[C---:B------:R-:W-:Y:S02]  /*11990*/  LOP3.LUT R26, R20.reuse, 0x180, RZ, 0xfc, !PT ;  /* 0x00000180141a7812 */ /* 0x040fe400078efcff */
[----:B------:R-:W-:Y:S01]  /*119a0*/  LOP3.LUT R20, R20, 0x40, RZ, 0xfc, !PT ;  /* 0x0000004014147812 */ /* 0x000fe200078efcff */
[----:B----4-:R-:W-:Y:S01]  /*119b0*/  @P0 IMAD.WIDE R2, R19, 0x4, R2 ;  /* 0x0000000413020825 */ /* 0x010fe200078e0202 */
[----:B------:R-:W-:Y:S02]  /*119c0*/  LOP3.LUT R17, R17, 0x38, RZ, 0xc0, !PT ;  /* 0x0000003811117812 */ /* 0x000fe400078ec0ff */
[----:B------:R-:W-:Y:S02]  /*119d0*/  ISETP.GE.AND P3, PT, R20, UR4, PT ;  /* 0x0000000414007c0c */ /* 0x000fe4000bf66270 */
[----:B------:R-:W-:Y:S01]  /*119e0*/  LOP3.LUT R20, R17, 0x1c0, RZ, 0xfc, !PT ;  /* 0x000001c011147812 */ /* 0x000fe200078efcff */
[----:B------:R1:W5:Y:S01]  /*119f0*/  @P0 LDG.E R28, desc[UR54][R2.64] ;  /* 0x00000036021c0981 */ /* 0x000362000c1e1900 */
[----:B------:R-:W-:Y:S01]  /*11a00*/  ISETP.GE.AND P1, PT, R26, UR4, PT ;  /* 0x000000041a007c0c */ /* 0x000fe2000bf26270 */
[----:B------:R-:W-:Y:S01]  /*11a10*/  UMOV UR5, 0xffffffff ;  /* 0xffffffff00057882 */ /* 0x000fe20000000000 */
[----:B------:R-:W-:Y:S01]  /*11a20*/  ISETP.GE.AND P0, PT, R20, UR4, PT ;  /* 0x0000000414007c0c */ /* 0x000fe2000bf06270 */
[----:B------:R-:W2:Y:S01]  /*11a30*/  S2R R21, SR_TID.X ;  /* 0x0000000000157919 */ /* 0x000ea20000002100 */
[----:B------:R-:W-:-:S02]  /*11a40*/  LEA R0, R27, 0xffffffc0, 0x6 ;  /* 0xffffffc01b007811 */ /* 0x000fc400078e30ff */
[----:B------:R-:W-:Y:S01]  /*11a50*/  LOP3.LUT R22, R22, 0xffffffbf, RZ, 0xc0, !PT ;  /* 0xffffffbf16167812 */ /* 0x000fe200078ec0ff */
[----:B------:R-:W4:Y:S01]  /*11a60*/  S2R R20, SR_TID.X ;  /* 0x0000000000147919 */ /* 0x000f220000002100 */
[----:B------:R-:W-:Y:S02]  /*11a70*/  SEL R6, RZ, 0x40, P1 ;  /* 0x00000040ff067807 */ /* 0x000fe40000800000 */
[----:B------:R-:W-:Y:S01]  /*11a80*/  @P3 LOP3.LUT R22, R22, 0x40, RZ, 0xfc, !PT ;  /* 0x0000004016163812 */ /* 0x000fe200078efcff */
[----:B------:R-:W0:Y:S03]  /*11a90*/  S2R R17, SR_TID.X ;  /* 0x0000000000117919 */ /* 0x000e260000002100 */
[----:B------:R-:W-:Y:S01]  /*11aa0*/  LOP3.LUT R22, R22, 0xffffff7f, RZ, 0xc0, !PT ;  /* 0xffffff7f16167812 */ /* 0x000fe200078ec0ff */
[----:B------:R-:W3:Y:S01]  /*11ab0*/  S2R R26, SR_TID.X ;  /* 0x00000000001a7919 */ /* 0x000ee20000002100 */
[----:B--2---:R-:W-:-:S02]  /*11ac0*/  IMAD.SHL.U32 R21, R21, 0x8, RZ ;  /* 0x0000000815157824 */ /* 0x004fc400078e00ff */
[----:B----4-:R-:W-:-:S03]  /*11ad0*/  IMAD.SHL.U32 R20, R20, 0x8, RZ ;  /* 0x0000000814147824 */ /* 0x010fc600078e00ff */
[----:B------:R-:W-:Y:S01]  /*11ae0*/  LOP3.LUT R21, R21, 0x38, RZ, 0xc0, !PT ;  /* 0x0000003815157812 */ /* 0x000fe200078ec0ff */
[----:B0-----:R-:W-:Y:S01]  /*11af0*/  IMAD.SHL.U32 R17, R17, 0x8, RZ ;  /* 0x0000000811117824 */ /* 0x001fe200078e00ff */
[----:B------:R-:W-:Y:S02]  /*11b00*/  LOP3.LUT R20, R20, 0x38, RZ, 0xc0, !PT ;  /* 0x0000003814147812 */ /* 0x000fe400078ec0ff */
[----:B------:R-:W-:Y:S02]  /*11b10*/  ISETP.GE.AND P2, PT, R21, UR4, PT ;  /* 0x0000000415007c0c */ /* 0x000fe4000bf46270 */
[----:B---3--:R-:W-:Y:S02]  /*11b20*/  LOP3.LUT R26, R26, 0x7f, RZ, 0xc0, !PT ;  /* 0x0000007f1a1a7812 */ /* 0x008fe400078ec0ff */
[----:B------:R-:W-:Y:S02]  /*11b30*/  LOP3.LUT R17, R17, 0x38, RZ, 0xc0, !PT ;  /* 0x0000003811117812 */ /* 0x000fe400078ec0ff */
[----:B------:R-:W-:-:S02]  /*11b40*/  SHF.R.U32.HI R27, RZ, 0x3, R26 ;  /* 0x00000003ff1b7819 */ /* 0x000fc4000001161a */
[----:B------:R-:W-:Y:S02]  /*11b50*/  LOP3.LUT R26, R20, 0xc0, RZ, 0xfc, !PT ;  /* 0x000000c0141a7812 */ /* 0x000fe400078efcff */
[----:B------:R-:W0:Y:S01]  /*11b60*/  S2R R20, SR_TID.X ;  /* 0x0000000000147919 */ /* 0x000e220000002100 */
[----:B------:R-:W-:Y:S02]  /*11b70*/  LOP3.LUT R17, R17, 0x80, RZ, 0xfc, !PT ;  /* 0x0000008011117812 */ /* 0x000fe400078efcff */
[----:B------:R-:W-:Y:S02]  /*11b80*/  @P2 LOP3.LUT R22, R22, 0x80, RZ, 0xfc, !PT ;  /* 0x0000008016162812 */ /* 0x000fe400078efcff */
[----:B------:R-:W-:Y:S02]  /*11b90*/  ISETP.GE.AND P5, PT, R17, UR4, PT ;  /* 0x0000000411007c0c */ /* 0x000fe4000bfa6270 */
[----:B------:R-:W-:Y:S02]  /*11ba0*/  ISETP.GE.AND P4, PT, R26, UR4, PT ;  /* 0x000000041a007c0c */ /* 0x000fe4000bf86270 */
[----:B------:R-:W-:-:S02]  /*11bb0*/  LOP3.LUT R22, R22, 0xffffffdf, RZ, 0xc0, !PT ;  /* 0xffffffdf16167812 */ /* 0x000fc400078ec0ff */
[C---:B------:R-:W-:Y:S02]  /*11bc0*/  LOP3.LUT R26, R21.reuse, 0x100, RZ, 0xfc, !PT ;  /* 0x00000100151a7812 */ /* 0x040fe400078efcff */
[----:B------:R-:W-:Y:S02]  /*11bd0*/  LOP3.LUT R21, R21, 0x140, RZ, 0xfc, !PT ;  /* 0x0000014015157812 */ /* 0x000fe400078efcff */
[----:B------:R-:W-:Y:S02]  /*11be0*/  ISETP.GE.AND P3, PT, R26, UR4, PT ;  /* 0x000000041a007c0c */ /* 0x000fe4000bf66270 */
[----:B------:R-:W-:Y:S02]  /*11bf0*/  ISETP.GE.AND P2, PT, R21, UR4, PT ;  /* 0x0000000415007c0c */ /* 0x000fe4000bf46270 */
[----:B------:R-:W-:Y:S02]  /*11c00*/  @P5 LOP3.LUT R22, R22, 0x20, RZ, 0xfc, !PT ;  /* 0x0000002016165812 */ /* 0x000fe400078efcff */
[----:B------:R-:W-:-:S02]  /*11c10*/  SEL R17, RZ, 0x80, P0 ;  /* 0x00000080ff117807 */ /* 0x000fc40000000000 */
[----:B------:R-:W-:-:S04]  /*11c20*/  LOP3.LUT R22, R22, 0xffffffef, RZ, 0xc0, !PT ;  /* 0xffffffef16167812 */ /* 0x000fc800078ec0ff */
[----:B------:R-:W-:-:S04]  /*11c30*/  @P4 LOP3.LUT R22, R22, 0x10, RZ, 0xfc, !PT ;  /* 0x0000001016164812 */ /* 0x000fc800078efcff */
[----:B------:R-:W-:Y:S01]  /*11c40*/  LOP3.LUT R22, R22, 0xfffffffb, RZ, 0xc0, !PT ;  /* 0xfffffffb16167812 */ /* 0x000fe200078ec0ff */
[----:B0-----:R-:W-:-:S03]  /*11c50*/  IMAD.SHL.U32 R20, R20, 0x10, RZ ;  /* 0x0000001014147824 */ /* 0x001fc600078e00ff */
[----:B------:R-:W-:Y:S02]  /*11c60*/  @P2 LOP3.LUT R22, R22, 0x4, RZ, 0xfc, !PT ;  /* 0x0000000416162812 */ /* 0x000fe400078efcff */
[----:B------:R-:W-:Y:S02]  /*11c70*/  LOP3.LUT R20, R27, 0x70, R20, 0xf8, !PT ;  /* 0x000000701b147812 */ /* 0x000fe400078ef814 */
[----:B------:R-:W-:-:S03]  /*11c80*/  LOP3.LUT R22, R22, 0xfffffff7, RZ, 0xc0, !PT ;  /* 0xfffffff716167812 */ /* 0x000fc600078ec0ff */
[----:B------:R-:W-:Y:S01]  /*11c90*/  IMAD.IADD R36, R20, 0x1, R0 ;  /* 0x0000000114247824 */ /* 0x000fe200078e0200 */
[----:B------:R-:W-:Y:S01]  /*11ca0*/  @P3 LOP3.LUT R22, R22, 0x8, RZ, 0xfc, !PT ;  /* 0x0000000816163812 */ /* 0x000fe200078efcff */
[----:B-1----:R-:W-:Y:S06]  /*11cb0*/  BRA.DIV UR5, `(.L_x_2322) ;  /* 0x00000042056c7947 */ /* 0x002fec000b800000 */
.L_x_2389:
        /* <DEDUP_REMOVED lines=38> */
[----:B------:R-:W-:Y:S01]  /*11f20*/  LOP3.LUT R2, R4, R2, R3, 0xfe, !PT ;  /* 0x0000000204027212 */ /* 0x000fe200078efe03 */
[----:B------:R-:W-:-:S03]  /*11f30*/  IMAD.U32 R3, RZ, RZ, UR36 ;  /* 0x00000024ff037e24 */ /* 0x000fc6000f8e00ff */
[----:B------:R-:W-:Y:S01]  /*11f40*/  LOP3.LUT R6, R2, R6, RZ, 0xfc, !PT ;  /* 0x0000000602067212 */ /* 0x000fe200078efcff */
[----:B------:R-:W-:Y:S01]  /*11f50*/  IMAD.MOV R2, RZ, RZ, -R7 ;  /* 0x000000ffff027224 */ /* 0x000fe200078e0a07 */
[----:B------:R-:W-:Y:S02]  /*11f60*/  ISETP.NE.AND P0, PT, R3, 0x3, PT ;  /* 0x000000030300780c */ /* 0x000fe40003f05270 */
[----:B------:R-:W-:Y:S01]  /*11f70*/  LOP3.LUT R17, R6, R17, RZ, 0xfc, !PT ;  /* 0x0000001106117212 */ /* 0x000fe200078efcff */
[----:B------:R0:W-:Y:S01]  /*11f80*/  STL [R1+0x14], R6 ;  /* 0x0000140601007387 */ /* 0x0001e20000100800 */
[----:B------:R-:W-:-:S09]  /*11f90*/  IMAD R36, R9, R2, R36 ;  /* 0x0000000209247224 */ /* 0x000fd200078e0224 */
[----:B------:R-:W-:-:S04]  /*11fa0*/  @P0 LOP3.LUT R22, R22, 0x400, RZ, 0xfc, !PT ;  /* 0x0000040016160812 */ /* 0x000fc800078efcff */
[----:B------:R-:W-:-:S04]  /*11fb0*/  LOP3.LUT R22, R22, 0xfffffffe, RZ, 0xc0, !PT ;  /* 0xfffffffe16167812 */ /* 0x000fc800078ec0ff */
[----:B------:R-:W-:Y:S01]  /*11fc0*/  @P1 LOP3.LUT R22, R22, 0x1, RZ, 0xfc, !PT ;  /* 0x0000000116161812 */ /* 0x000fe200078efcff */
[----:B0-----:R-:W-:Y:S06]  /*11fd0*/  @!P0 BRA `(.L_x_2323) ;  /* 0x0000000000048947 */ /* 0x001fec0003800000 */
[----:B------:R-:W-:Y:S01]  /*11fe0*/  BPT.TRAP 0x1 ;  /* 0x000000040000795c */ /* 0x000fe20000300000 */
.L_x_2323:
[----:B------:R-:W0:Y:S01]  /*11ff0*/  S2R R2, SR_TID.X ;  /* 0x0000000000027919 */ /* 0x000e220000002100 */
[----:B------:R-:W-:Y:S01]  /*12000*/  LEA R27, R24, R23, 0x3 ;  /* 0x00000017181b7211 */ /* 0x000fe200078e18ff */
[----:B------:R-:W-:Y:S01]  /*12010*/  BSSY B0, `(.L_x_2324) ;  /* 0x0000007000007945 */ /* 0x000fe20003800000 */
[----:B0-----:R-:W-:-:S04]  /*12020*/  LOP3.LUT R2, R2, 0x7f, RZ, 0xc0, !PT ;  /* 0x0000007f02027812 */ /* 0x001fc800078ec0ff */
[----:B------:R-:W-:-:S04]  /*12030*/  SHF.R.U32.HI R2, RZ, 0x3, R2 ;  /* 0x00000003ff027819 */ /* 0x000fc80000011602 */
[----:B------:R-:W-:Y:S02]  /*12040*/  IADD3 R29, -R2, R29, -R0 ;  /* 0x0000001d021d7210 */ /* 0x000fe40007ffe900 */
[----:B------:R-:W-:-:S04]  /*12050*/  SHF.L.U32 R0, R25, 0x1f, RZ ;  /* 0x0000001f19007819 */ /* 0x000fc800000006ff */
[----:B------:R-:W0:Y:S02]  /*12060*/  SYNCS.PHASECHK.TRANS64.TRYWAIT P0, [R27+URZ+0x28c40], R0 ;  /* 0x028c40001b0075a7 */ /* 0x000e24000800017f */
[----:B0-----:R-:W-:Y:S05]  /*12070*/  @!P0 BRA `(.L_x_2325) ;  /* 0x0000003c00b08947 */ /* 0x001fea0003800000 */
.L_x_2390:
[----:B------:R-:W-:Y:S05]  /*12080*/  BSYNC B0 ;  /* 0x0000000000007941 */ /* 0x000fea0003800000 */
.L_x_2324:
[----:B------:R-:W1:Y:S01]  /*12090*/  S2R R7, SR_TID.X ;  /* 0x0000000000077919 */ /* 0x000e620000002100 */
[----:B0-----:R-:W-:Y:S01]  /*120a0*/  SHF.R.S32.HI R0, RZ, 0x1f, R36 ;  /* 0x0000001fff007819 */ /* 0x001fe20000011424 */
[----:B------:R-:W-:Y:S01]  /*120b0*/  ULDC.64 UR4, c[0x0][0x300] ;  /* 0x0000c00000047ab9 */ /* 0x000fe20000000a00 */
[----:B-----5:R-:W-:Y:S01]  /*120c0*/  SHF.R.S32.HI R4, RZ, 0x1f, R30 ;  /* 0x0000001fff047819 */ /* 0x020fe2000001141e */
[----:B------:R-:W-:Y:S01]  /*120d0*/  IMAD.WIDE.U32 R2, R36, UR4, RZ ;  /* 0x0000000424027c25 */ /* 0x000fe2000f8e00ff */
[----:B------:R-:W-:Y:S01]  /*120e0*/  LOP3.LUT R22, R22, 0xfffffffd, RZ, 0xc0, !PT ;  /* 0xfffffffd16167812 */ /* 0x000fe200078ec0ff */
[----:B------:R0:W-:Y:S04]  /*120f0*/  STL [R1+0x8], R0 ;  /* 0x0000080001007387 */ /* 0x0001e80000100800 */
[----:B------:R2:W-:Y:S01]  /*12100*/  STL [R1+0xc], R4 ;  /* 0x00000c0401007387 */ /* 0x0005e20000100800 */
[----:B0-----:R-:W-:-:S04]  /*12110*/  IMAD R0, R0, UR4, RZ ;  /* 0x0000000400007c24 */ /* 0x001fc8000f8e02ff */
[----:B------:R-:W-:Y:S01]  /*12120*/  IMAD R0, R36, UR5, R0 ;  /* 0x0000000524007c24 */ /* 0x000fe2000f8e0200 */
[----:B------:R-:W-:-:S03]  /*12130*/  ULDC.64 UR4, c[0x0][0x310] ;  /* 0x0000c40000047ab9 */ /* 0x000fc60000000a00 */
[----:B------:R-:W-:Y:S02]  /*12140*/  IMAD.IADD R3, R3, 0x1, R0 ;  /* 0x0000000103037824 */ /* 0x000fe400078e0200 */
[----:B------:R-:W-:Y:S02]  /*12150*/  IMAD R0, R4, UR4, RZ ;  /* 0x0000000404007c24 */ /* 0x000fe4000f8e02ff */
[----:B------:R-:W-:-:S04]  /*12160*/  IMAD.WIDE.U32 R2, R30, UR4, R2 ;  /* 0x000000041e027c25 */ /* 0x000fc8000f8e0002 */
[----:B------:R-:W-:Y:S01]  /*12170*/  IMAD R0, R30, UR5, R0 ;  /* 0x000000051e007c24 */ /* 0x000fe2000f8e0200 */
[----:B------:R-:W-:Y:S01]  /*12180*/  ULDC.64 UR4, c[0x0][0x308] ;  /* 0x0000c20000047ab9 */ /* 0x000fe20000000a00 */
[----:B-1----:R-:W-:Y:S02]  /*12190*/  IMAD.SHL.U32 R7, R7, 0x8, RZ ;  /* 0x0000000807077824 */ /* 0x002fe400078e00ff */
[----:B------:R-:W-:Y:S02]  /*121a0*/  IMAD.IADD R3, R3, 0x1, R0 ;  /* 0x0000000103037824 */ /* 0x000fe400078e0200 */
[----:B------:R-:W-:Y:S01]  /*121b0*/  IMAD R0, R26, UR4, RZ ;  /* 0x000000041a007c24 */ /* 0x000fe2000f8e02ff */
[----:B------:R-:W-:Y:S01]  /*121c0*/  LOP3.LUT R7, R7, 0x38, RZ, 0xc0, !PT ;  /* 0x0000003807077812 */ /* 0x000fe200078ec0ff */
[----:B------:R-:W-:-:S04]  /*121d0*/  IMAD.WIDE.U32 R2, R18, UR4, R2 ;  /* 0x0000000412027c25 */ /* 0x000fc8000f8e0002 */
[----:B------:R-:W-:Y:S01]  /*121e0*/  IMAD R0, R18, UR5, R0 ;  /* 0x0000000512007c24 */ /* 0x000fe2000f8e0200 */
[----:B------:R-:W-:Y:S01]  /*121f0*/  ULDC.64 UR4, c[0x0][0x2e8] ;  /* 0x0000ba0000047ab9 */ /* 0x000fe20000000a00 */
[----:B--2---:R-:W-:Y:S02]  /*12200*/  IMAD R4, R24, 0x1000, R34 ;  /* 0x0000100018047824 */ /* 0x004fe400078e0222 */
[----:B------:R-:W-:Y:S01]  /*12210*/  IMAD.IADD R5, R3, 0x1, R0 ;  /* 0x0000000103057824 */ /* 0x000fe200078e0200 */
[C---:B------:R-:W-:Y:S01]  /*12220*/  LEA R0, P0, R2.reuse, UR4, 0x1 ;  /* 0x0000000402007c11 */ /* 0x040fe2000f8008ff */
[----:B------:R-:W-:Y:S02]  /*12230*/  ULDC UR4, c[0x0][0x2f4] ;  /* 0x0000bd0000047ab9 */ /* 0x000fe40000000800 */
        /* <DEDUP_REMOVED lines=38> */
.L_x_2400:
        /* <DEDUP_REMOVED lines=10> */
.L_x_2327:
        /* <DEDUP_REMOVED lines=11> */
.L_x_2328:
        /* <DEDUP_REMOVED lines=23> */
.L_x_2330:
[----:B------:R-:W-:Y:S05]  /*12760*/  BSYNC B6 ;  /* 0x0000000000067941 */ /* 0x000fea0003800000 */
.L_x_2329:
[----:B0-----:R-:W2:Y:S01]  /*12770*/  LDL.LU R2, [R1] ;  /* 0x0000000001027983 */ /* 0x001ea20000300800 */
[----:B------:R-:W0:Y:S01]  /*12780*/  LDC R21, c[0x0][0x448] ;  /* 0x00011200ff157b82 */ /* 0x000e220000000800 */
[----:B------:R-:W-:Y:S01]  /*12790*/  ULDC.64 UR4, c[0x0][0x298] ;  /* 0x0000a60000047ab9 */ /* 0x000fe20000000a00 */
[----:B------:R-:W-:Y:S01]  /*127a0*/  LOP3.LUT P6, RZ, R22, 0x200, RZ, 0xc0, !PT ;  /* 0x0000020016ff7812 */ /* 0x000fe200078cc0ff */
[----:B------:R3:W5:Y:S01]  /*127b0*/  LDL R7, [R1+0x18] ;  /* 0x0000180001077983 */ /* 0x0007620000100800 */
[----:B------:R-:W-:Y:S01]  /*127c0*/  SHF.R.S32.HI R4, RZ, 0x1f, R19 ;  /* 0x0000001fff047819 */ /* 0x000fe20000011413 */
[----:B------:R-:W4:Y:S03]  /*127d0*/  S2R R20, SR_TID.X ;  /* 0x0000000000147919 */ /* 0x000f260000002100 */
[----:B------:R-:W-:Y:S02]  /*127e0*/  SEL R4, R4, RZ, !P6 ;  /* 0x000000ff04047207 */ /* 0x000fe40007000000 */
[----:B----4-:R-:W-:Y:S01]  /*127f0*/  LOP3.LUT R20, R20, 0x7f, RZ, 0xc0, !PT ;  /* 0x0000007f14147812 */ /* 0x010fe200078ec0ff */
[----:B------:R-:W4:Y:S02]  /*12800*/  S2R R8, SR_TID.X ;  /* 0x0000000000087919 */ /* 0x000f240000002100 */
[----:B----4-:R-:W-:-:S05]  /*12810*/  IMAD.SHL.U32 R8, R8, 0x8, RZ ;  /* 0x0000000808087824 */ /* 0x010fca00078e00ff */
[----:B------:R-:W-:Y:S02]  /*12820*/  LOP3.LUT R8, R8, 0x38, RZ, 0xc0, !PT ;  /* 0x0000003808087812 */ /* 0x000fe400078ec0ff */
[----:B--2---:R-:W-:-:S05]  /*12830*/  SHF.R.S32.HI R0, RZ, 0x1f, R2 ;  /* 0x0000001fff007819 */ /* 0x004fca0000011402 */
[----:B------:R-:W-:-:S04]  /*12840*/  IMAD R0, R0, UR4, RZ ;  /* 0x0000000400007c24 */ /* 0x000fc8000f8e02ff */
        /* <DEDUP_REMOVED lines=9> */
[----:B------:R-:W-:Y:S01]  /*128e0*/  IMAD.IADD R3, R3, 0x1, R0 ;  /* 0x0000000103037824 */ /* 0x000fe200078e0200 */
[----:B------:R-:W-:Y:S02]  /*128f0*/  SEL R0, R19, RZ, !P6 ;  /* 0x000000ff13007207 */ /* 0x000fe40007000000 */
[----:B0-----:R-:W-:Y:S02]  /*12900*/  ISETP.NE.AND P6, PT, R21, 0x1, PT ;  /* 0x000000011500780c */ /* 0x001fe40003fc5270 */
[----:B------:R-:W-:Y:S01]  /*12910*/  SHF.R.U32.HI R21, RZ, 0x3, R20 ;  /* 0x00000003ff157819 */ /* 0x000fe20000011614 */
[C---:B------:R-:W-:Y:S01]  /*12920*/  IMAD.WIDE.U32 R2, R0.reuse, UR4, R2 ;  /* 0x0000000400027c25 */ /* 0x040fe2000f8e0002 */
[----:B------:R-:W0:Y:S03]  /*12930*/  S2R R20, SR_TID.X ;  /* 0x0000000000147919 */ /* 0x000e260000002100 */
[----:B------:R-:W-:Y:S01]  /*12940*/  IMAD R4, R0, UR5, R4 ;  /* 0x0000000500047c24 */ /* 0x000fe2000f8e0204 */
[----:B------:R-:W-:-:S03]  /*12950*/  ULDC.64 UR4, c[0x0][0x2d0] ;  /* 0x0000b40000047ab9 */ /* 0x000fc60000000a00 */
[----:B------:R-:W-:Y:S02]  /*12960*/  IMAD.IADD R3, R3, 0x1, R4 ;  /* 0x0000000103037824 */ /* 0x000fe400078e0204 */
[----:B------:R-:W2:Y:S08]  /*12970*/  @P6 LDC R6, c[0x0][0x44c] ;  /* 0x00011300ff066b82 */ /* 0x000eb00000000800 */
[----:B------:R-:W4:Y:S01]  /*12980*/  @P6 LDC R0, c[0x0][0x450] ;  /* 0x00011400ff006b82 */ /* 0x000f220000000800 */
[----:B0-----:R-:W-:-:S05]  /*12990*/  IMAD.SHL.U32 R20, R20, 0x10, RZ ;  /* 0x0000001014147824 */ /* 0x001fca00078e00ff */
[----:B------:R-:W-:-:S05]  /*129a0*/  LOP3.LUT R20, R21, 0x70, R20, 0xf8, !PT ;  /* 0x0000007015147812 */ /* 0x000fca00078ef814 */
[----:B------:R-:W-:-:S04]  /*129b0*/  IMAD.IADD R5, R20, 0x1, R35 ;  /* 0x0000000114057824 */ /* 0x000fc800078e0223 */
[----:B--2---:R-:W-:-:S04]  /*129c0*/  @P6 IMAD.HI.U32 R6, R5, R6, RZ ;  /* 0x0000000605066227 */ /* 0x004fc800078e00ff */
[----:B------:R-:W-:Y:S01]  /*129d0*/  IMAD.MOV.U32 R4, RZ, RZ, R5 ;  /* 0x000000ffff047224 */ /* 0x000fe200078e0005 */
[----:B----4-:R-:W-:Y:S02]  /*129e0*/  @P6 SHF.R.U32.HI R4, RZ, R0, R6 ;  /* 0x00000000ff046219 */ /* 0x010fe40000011606 */
[----:B------:R-:W0:Y:S03]  /*129f0*/  LDC R6, c[0x0][0x448] ;  /* 0x00011200ff067b82 */ /* 0x000e260000000800 */
[----:B------:R-:W-:Y:S01]  /*12a00*/  IMAD.MOV R0, RZ, RZ, -R4 ;  /* 0x000000ffff007224 */ /* 0x000fe200078e0a04 */
[----:B------:R-:W2:Y:S01]  /*12a10*/  S2R R20, SR_TID.X ;  /* 0x0000000000147919 */ /* 0x000ea20000002100 */
[----:B------:R-:W-:-:S04]  /*12a20*/  IMAD.WIDE.U32 R2, R4, UR4, R2 ;  /* 0x0000000404027c25 */ /* 0x000fc8000f8e0002 */
[----:B0-----:R-:W-:Y:S01]  /*12a30*/  IMAD R0, R6, R0, R5 ;  /* 0x0000000006007224 */ /* 0x001fe200078e0205 */
[----:B------:R-:W-:-:S05]  /*12a40*/  SHF.R.S32.HI R5, RZ, 0x1f, R4 ;  /* 0x0000001fff057819 */ /* 0x000fca0000011404 */
[----:B------:R-:W-:-:S04]  /*12a50*/  IMAD R5, R5, UR4, RZ ;  /* 0x0000000405057c24 */ /* 0x000fc8000f8e02ff */
[----:B------:R-:W-:Y:S01]  /*12a60*/  IMAD R5, R4, UR5, R5 ;  /* 0x0000000504057c24 */ /* 0x000fe2000f8e0205 */
[----:B------:R-:W-:Y:S01]  /*12a70*/  SHF.R.S32.HI R4, RZ, 0x1f, R0 ;  /* 0x0000001fff047819 */ /* 0x000fe20000011400 */
[----:B------:R-:W-:-:S03]  /*12a80*/  ULDC.64 UR4, c[0x0][0x2c8] ;  /* 0x0000b20000047ab9 */ /* 0x000fc60000000a00 */
[----:B------:R-:W-:Y:S01]  /*12a90*/  IADD3 R3, R3, R5, RZ ;  /* 0x0000000503037210 */ /* 0x000fe20007ffe0ff */
[----:B------:R-:W-:Y:S02]  /*12aa0*/  IMAD R4, R4, UR4, RZ ;  /* 0x0000000404047c24 */ /* 0x000fe4000f8e02ff */
[----:B------:R-:W-:-:S04]  /*12ab0*/  IMAD.WIDE.U32 R2, R0, UR4, R2 ;  /* 0x0000000400027c25 */ /* 0x000fc8000f8e0002 */
[----:B------:R-:W-:Y:S01]  /*12ac0*/  IMAD R4, R0, UR5, R4 ;  /* 0x0000000500047c24 */ /* 0x000fe2000f8e0204 */
[----:B------:R-:W-:Y:S02]  /*12ad0*/  ULDC.64 UR4, c[0x0][0x280] ;  /* 0x0000a00000047ab9 */ /* 0x000fe40000000a00 */
[----:B------:R-:W-:Y:S01]  /*12ae0*/  LEA R0, P0, R2, UR4, 0x1 ;  /* 0x0000000402007c11 */ /* 0x000fe2000f8008ff */
[----:B------:R-:W-:Y:S01]  /*12af0*/  IMAD.IADD R4, R3, 0x1, R4 ;  /* 0x0000000103047824 */ /* 0x000fe200078e0204 */
[----:B------:R-:W-:Y:S01]  /*12b00*/  ULDC UR4, c[0x0][0x2b8] ;  /* 0x0000ae0000047ab9 */ /* 0x000fe20000000800 */
[----:B--2---:R-:W-:-:S03]  /*12b10*/  LOP3.LUT R20, R20, 0x7f, RZ, 0xc0, !PT ;  /* 0x0000007f14147812 */ /* 0x004fc600078ec0ff */
[----:B------:R-:W-:Y:S01]  /*12b20*/  LEA.HI.X R4, R2, UR5, R4, 0x1, P0 ;  /* 0x0000000502047c11 */ /* 0x000fe200080f0c04 */
[----:B------:R-:W-:Y:S01]  /*12b30*/  UMOV UR5, 0xffffffff ;  /* 0xffffffff00057882 */ /* 0x000fe20000000000 */
[----:B------:R-:W-:Y:S02]  /*12b40*/  ISETP.GE.AND P1, PT, R8, UR4, PT ;  /* 0x0000000408007c0c */ /* 0x000fe4000bf26270 */
[----:B------:R-:W-:Y:S01]  /*12b50*/  SHF.R.U32.HI R9, RZ, 0x3, R20 ;  /* 0x00000003ff097819 */ /* 0x000fe20000011614 */
[----:B---3--:R-:W-:Y:S10]  /*12b60*/  BRA.DIV UR5, `(.L_x_2331) ;  /* 0x0000003a05587947 */ /* 0x008ff4000b800000 */
[----:B------:R-:W0:Y:S01]  /*12b70*/  SHFL.IDX PT, R3, R0, RZ, 0x181f ;  /* 0x00181fff00037589 */ /* 0x000e2200000e0000 */
[----:B------:R-:W-:Y:S02]  /*12b80*/  IMAD R37, R37, R6, RZ ;  /* 0x0000000625257224 */ /* 0x000fe400078e02ff */
[----:B------:R-:W-:Y:S01]  /*12b90*/  IMAD.IADD R35, R9, 0x1, R35 ;  /* 0x0000000109237824 */ /* 0x000fe200078e0223 */
[----:B------:R-:W2:Y:S04]  /*12ba0*/  SHFL.IDX PT, R2, R4, RZ, 0x181f ;  /* 0x00181fff04027589 */ /* 0x000ea800000e0000 */
[----:B------:R-:W-:-:S13]  /*12bb0*/  ISETP.GE.AND P0, PT, R35, R37, PT ;  /* 0x000000252300720c */ /* 0x000fda0003f06270 */
[----:B0-----:R-:W-:-:S05]  /*12bc0*/  @!P0 LEA R3, P2, R8, R3, 0x1 ;  /* 0x0000000308038211 */ /* 0x001fca00078408ff */
[----:B--2---:R-:W-:-:S05]  /*12bd0*/  @!P0 IMAD.X R2, RZ, RZ, R2, P2 ;  /* 0x000000ffff028224 */ /* 0x004fca00010e0602 */
[----:B------:R-:W-:-:S04]  /*12be0*/  @!P0 LOP3.LUT R3, R3, R2, RZ, 0x3c, !PT ;  /* 0x0000000203038212 */ /* 0x000fc800078e3cff */
[----:B------:R-:W-:-:S04]  /*12bf0*/  @!P0 LOP3.LUT R2, R3, R2, RZ, 0x3c, !PT ;  /* 0x0000000203028212 */ /* 0x000fc800078e3cff */
[----:B------:R-:W-:-:S05]  /*12c00*/  @!P0 LOP3.LUT R3, R3, R2, RZ, 0x3c, !PT ;  /* 0x0000000203038212 */ /* 0x000fca00078e3cff */
[----:B------:R-:W-:Y:S01]  /*12c10*/  @!PT LDS RZ, [RZ] ;  /* 0x00000000fffff984 */ /* 0x000fe20000000800 */
[----:B-----5:R0:W-:Y:S02]  /*12c20*/  @!P0 LDGSTS.E.BYPASS.LTC128B.128 [R7+0x20400], desc[UR54][R2.64], !P1 ;  /* 0x2040000002078fae */ /* 0x0201e4000c901d76 */
[----:B0-----:R-:W-:Y:S02]  /*12c30*/  VIADD R2, R35, 0x10 ;  /* 0x0000001023027836 */ /* 0x001fe40000000000 */
[----:B------:R-:W0:Y:S03]  /*12c40*/  SHFL.IDX PT, R3, R0, 0x1, 0x181f ;  /* 0x00381f0000037f89 */ /* 0x000e2600000e0000 */
[----:B------:R-:W-:Y:S02]  /*12c50*/  ISETP.GE.AND P0, PT, R2, R37, PT ;  /* 0x000000250200720c */ /* 0x000fe40003f06270 */
[----:B------:R-:W2:Y:S11]  /*12c60*/  SHFL.IDX PT, R2, R4, 0x1, 0x181f ;  /* 0x00381f0004027f89 */ /* 0x000eb600000e0000 */
[----:B0-----:R-:W-:-:S05]  /*12c70*/  @!P0 LEA R3, P2, R8, R3, 0x1 ;  /* 0x0000000308038211 */ /* 0x001fca00078408ff */
[----:B--2---:R-:W-:-:S05]  /*12c80*/  @!P0 IMAD.X R2, RZ, RZ, R2, P2 ;  /* 0x000000ffff028224 */ /* 0x004fca00010e0602 */
        /* <DEDUP_REMOVED lines=8> */
[----:B------:R-:W2:Y:S04]  /*12d10*/  SHFL.IDX PT, R2, R4, 0x2, 0x181f ;  /* 0x00581f0004027f89 */ /* 0x000ea800000e0000 */
[----:B------:R-:W3:Y:S04]  /*12d20*/  SHFL.IDX PT, R4, R4, 0x3, 0x181f ;  /* 0x00781f0004047f89 */ /* 0x000ee800000e0000 */
[----:B0-----:R-:W-:-:S05]  /*12d30*/  @!P0 LEA R3, P2, R8, R3, 0x1 ;  /* 0x0000000308038211 */ /* 0x001fca00078408ff */
[----:B--2---:R-:W-:-:S05]  /*12d40*/  @!P0 IMAD.X R2, RZ, RZ, R2, P2 ;  /* 0x000000ffff028224 */ /* 0x004fca00010e0602 */
[----:B------:R-:W-:-:S04]  /*12d50*/  @!P0 LOP3.LUT R3, R3, R2, RZ, 0x3c, !PT ;  /* 0x0000000203038212 */ /* 0x000fc800078e3cff */
[----:B------:R-:W-:-:S04]  /*12d60*/  @!P0 LOP3.LUT R2, R3, R2, RZ, 0x3c, !PT ;  /* 0x0000000203028212 */ /* 0x000fc800078e3cff */
[----:B------:R-:W-:-:S05]  /*12d70*/  @!P0 LOP3.LUT R3, R3, R2, RZ, 0x3c, !PT ;  /* 0x0000000203038212 */ /* 0x000fca00078e3cff */
[----:B---3--:R0:W-:Y:S02]  /*12d80*/  @!P0 LDGSTS.E.BYPASS.LTC128B.128 [R7+0x21400], desc[UR54][R2.64], !P1 ;  /* 0x2140000002078fae */ /* 0x0081e4000c901d76 */
.L_x_2409:
[----:B------:R-:W-:-:S05]  /*12d90*/  VIADD R35, R35, 0x30 ;  /* 0x0000003023237836 */ /* 0x000fca0000000000 */
[----:B------:R-:W-:-:S13]  /*12da0*/  ISETP.GE.AND P0, PT, R35, R37, PT ;  /* 0x000000252300720c */ /* 0x000fda0003f06270 */
        /* <DEDUP_REMOVED lines=8> */
.L_x_2332:
        /* <DEDUP_REMOVED lines=18> */
.L_x_2410:
[----:B------:R-:W-:Y:S05]  /*12f50*/  BSYNC B0 ;  /* 0x0000000000007941 */ /* 0x000fea0003800000 */
.L_x_2333:
[----:B------:R-:W-:-:S05]  /*12f60*/  IMAD.U32 R2, RZ, RZ, UR36 ;  /* 0x00000024ff027e24 */ /* 0x000fca000f8e00ff */
[----:B------:R-:W-:-:S13]  /*12f70*/  ISETP.NE.AND P0, PT, R2, 0x3, PT ;  /* 0x000000030200780c */ /* 0x000fda0003f05270 */
[----:B------:R-:W-:Y:S05]  /*12f80*/  @!P0 BRA `(.L_x_2335) ;  /* 0x0000000000048947 */ /* 0x000fea0003800000 */
[----:B------:R-:W-:Y:S01]  /*12f90*/  BPT.TRAP 0x1 ;  /* 0x000000040000795c */ /* 0x000fe20000300000 */
.L_x_2335:
[----:B0-----:R-:W-:Y:S01]  /*12fa0*/  SHF.L.U32 R0, R25, 0x1f, RZ ;  /* 0x0000001f19007819 */ /* 0x001fe200000006ff */
[----:B------:R-:W-:Y:S03]  /*12fb0*/  BSSY B0, `(.L_x_2336) ;  /* 0x0000003000007945 */ /* 0x000fe60003800000 */
[----:B------:R-:W0:Y:S02]  /*12fc0*/  SYNCS.PHASECHK.TRANS64.TRYWAIT P0, [R27+URZ+0x28c60], R0 ;  /* 0x028c60001b0075a7 */ /* 0x000e24000800017f */
[----:B0-----:R-:W-:Y:S05]  /*12fd0*/  @!P0 BRA `(.L_x_2337) ;  /* 0x0000003800948947 */ /* 0x001fea0003800000 */
.L_x_2411:
[----:B------:R-:W-:Y:S05]  /*12fe0*/  BSYNC B0 ;  /* 0x0000000000007941 */ /* 0x000fea0003800000 */
.L_x_2336:
[----:B------:R-:W0:Y:S01]  /*12ff0*/  LDL.LU R2, [R1+0x8] ;  /* 0x0000080001027983 */ /* 0x000e220000300800 */
[----:B------:R-:W-:-:S03]  /*13000*/  ULDC.64 UR4, c[0x0][0x328] ;  /* 0x0000ca0000047ab9 */ /* 0x000fc60000000a00 */
[----:B------:R-:W2:Y:S01]  /*13010*/  LDL.LU R4, [R1+0xc] ;  /* 0x00000c0001047983 */ /* 0x000ea20000300800 */
[----:B------:R-:W-:Y:S02]  /*13020*/  IMAD R5, R24, 0x8000, R34 ;  /* 0x0000800018057824 */ /* 0x000fe400078e0222 */
[----:B0-----:R-:W-:Y:S02]  /*13030*/  IMAD R0, R2, UR4, RZ ;  /* 0x0000000402007c24 */ /* 0x001fe4000f8e02ff */
[----:B------:R-:W-:-:S04]  /*13040*/  IMAD.WIDE.U32 R2, R36, UR4, RZ ;  /* 0x0000000424027c25 */ /* 0x000fc8000f8e00ff */
[----:B------:R-:W-:Y:S01]  /*13050*/  IMAD R0, R36, UR5, R0 ;  /* 0x0000000524007c24 */ /* 0x000fe2000f8e0200 */
[----:B------:R-:W-:-:S03]  /*13060*/  ULDC.64 UR4, c[0x0][0x338] ;  /* 0x0000ce0000047ab9 */ /* 0x000fc60000000a00 */
[----:B------:R-:W-:Y:S02]  /*13070*/  IMAD.IADD R3, R3, 0x1, R0 ;  /* 0x0000000103037824 */ /* 0x000fe400078e0200 */
        /* <DEDUP_REMOVED lines=23> */
[----:B0-----:R-:W-:-:S05]  /*131f0*/  IMAD.SHL.U32 R7, R7, 0x8, RZ ;  /* 0x0000000807077824 */ /* 0x001fca00078e00ff */
[----:B------:R-:W-:-:S05]  /*13200*/  LOP3.LUT R7, R7, 0x38, RZ, 0xc0, !PT ;  /* 0x0000003807077812 */ /* 0x000fca00078ec0ff */
[----:B------:R-:W-:Y:S01]  /*13210*/  IMAD.SHL.U32 R0, R7, 0x2, RZ ;  /* 0x0000000207007824 */ /* 0x000fe200078e00ff */
[----:B------:R-:W-:-:S04]  /*13220*/  LOP3.LUT R7, R17, 0x1, RZ, 0xc0, !PT ;  /* 0x0000000111077812 */ /* 0x000fc800078ec0ff */
[----:B--2---:R-:W-:Y:S02]  /*13230*/  IADD3 R2, P0, R2, R0, RZ ;  /* 0x0000000002027210 */ /* 0x004fe40007f1e0ff */
[----:B------:R-:W-:Y:S02]  /*13240*/  ISETP.NE.U32.AND P1, PT, R7, 0x1, PT ;  /* 0x000000010700780c */ /* 0x000fe40003f25070 */
[----:B------:R-:W-:Y:S01]  /*13250*/  PRMT R7, R17, 0x8880, RZ ;  /* 0x0000888011077816 */ /* 0x000fe200000000ff */
[----:B---3--:R-:W-:Y:S01]  /*13260*/  IMAD.X R3, RZ, RZ, R3, P0 ;  /* 0x000000ffff037224 */ /* 0x008fe200000e0603 */
        /* <DEDUP_REMOVED lines=25> */
[----:B------:R-:W2:Y:S04]  /*13400*/  SHFL.IDX PT, R3, R6, 0x1, 0x181f ;  /* 0x00381f0006037f89 */ /* 0x000ea800000e0000 */
[----:B------:R-:W-:Y:S01]  /*13410*/  SHFL.IDX PT, R6, R6, 0x3, 0x181f ;  /* 0x00781f0006067f89 */ /* 0x000fe200000e0000 */
[----:B0-----:R-:W-:-:S05]  /*13420*/  IADD3 R2, P6, R2, R0, RZ ;  /* 0x0000000002027210 */ /* 0x001fca0007fde0ff */
[----:B--2---:R-:W-:Y:S01]  /*13430*/  IMAD.X R3, RZ, RZ, R3, P6 ;  /* 0x000000ffff037224 */ /* 0x004fe200030e0603 */
        /* <DEDUP_REMOVED lines=39> */
[----:B0-----:R0:W2:Y:S02]  /*136b0*/  SHFL.IDX PT, R2, R4, 0x3, 0x181f ;  /* 0x00781f0004027f89 */ /* 0x0010a400000e0000 */
.L_x_2421:
        /* <DEDUP_REMOVED lines=11> */
[----:B--2---:R-:W-:Y:S02]  /*13770*/  IADD3 R2, P0, R2, R0, RZ ;  /* 0x0000000002027210 */ /* 0x004fe40007f1e0ff */
        /* <DEDUP_REMOVED lines=22> */
.L_x_2339:
        /* <DEDUP_REMOVED lines=11> */
.L_x_2340:
[----:B------:R-:W2:Y:S01]  /*13990*/  LDL.LU R2, [R1+0x4] ;  /* 0x0000040001027983 */ /* 0x000ea20000300800 */
[----:B------:R3:W-:Y:S01]  /*139a0*/  SYNCS.ARRIVE.TRANS64.A1T0 RZ, [R27+URZ+0x28c50], RZ ;  /* 0x028c50ff1bff79a7 */ /* 0x0007e2000810003f */
[----:B------:R-:W-:Y:S01]  /*139b0*/  BSSY B0, `(.L_x_2341) ;  /* 0x00000f7000007945 */ /* 0x000fe20003800000 */
[----:B--2---:R-:W-:-:S05]  /*139c0*/  VIADD R7, R2, 0xfffffffe ;  /* 0xfffffffe02077836 */ /* 0x004fca0000000000 */
[----:B------:R-:W-:-:S13]  /*139d0*/  ISETP.GE.AND P0, PT, R7, R32, PT ;  /* 0x000000200700720c */ /* 0x000fda0003f06270 */
[----:B---3--:R-:W-:Y:S05]  /*139e0*/  @!P0 BRA `(.L_x_2342) ;  /* 0x0000000c00cc8947 */ /* 0x008fea0003800000 */
[----:B------:R-:W2:Y:S01]  /*139f0*/  LDL.LU R2, [R1+0x14] ;  /* 0x0000140001027983 */ /* 0x000ea20000300800 */
[----:B------:R-:W-:-:S04]  /*13a00*/  LOP3.LUT R29, R17, 0x80, RZ, 0xc0, !PT ;  /* 0x00000080111d7812 */ /* 0x000fc800078ec0ff */
[----:B------:R-:W-:Y:S02]  /*13a10*/  SHF.R.U32.HI R29, RZ, 0x3, R29 ;  /* 0x00000003ff1d7819 */ /* 0x000fe4000001161d */
[----:B--2---:R-:W-:-:S04]  /*13a20*/  LOP3.LUT R30, R2, 0x40, RZ, 0xc0, !PT ;  /* 0x00000040021e7812 */ /* 0x004fc800078ec0ff */
[----:B------:R-:W-:-:S07]  /*13a30*/  SHF.R.U32.HI R30, RZ, 0x2, R30 ;  /* 0x00000002ff1e7819 */ /* 0x000fce000001161e */
.L_x_2355:
[----:B--2---:R-:W2:Y:S01]  /*13a40*/  S2R R2, SR_TID.X ;  /* 0x0000000000027919 */ /* 0x004ea20000002100 */
[----:B---3--:R-:W3:Y:S01]  /*13a50*/  LDC R3, c[0x0][0x430] ;  /* 0x00010c00ff037b82 */ /* 0x008ee20000000800 */
[----:B------:R-:W-:Y:S01]  /*13a60*/  IMAD R6, R7, 0x40, R31 ;  /* 0x0000004007067824 */ /* 0x000fe200078e021f */
[----:B------:R-:W-:Y:S05]  /*13a70*/  YIELD ;  /* 0x0000000000007946 */ /* 0x000fea0003800000 */
[----:B0-----:R-:W0:Y:S01]  /*13a80*/  S2R R4, SR_TID.X ;  /* 0x0000000000047919 */ /* 0x001e220000002100 */
[----:B------:R-:W-:Y:S01]  /*13a90*/  IMAD.U32 R11, RZ, RZ, UR36 ;  /* 0x00000024ff0b7e24 */ /* 0x000fe2000f8e00ff */
[----:B------:R-:W-:Y:S01]  /*13aa0*/  ULDC UR4, c[0x0][0x430] ;  /* 0x00010c0000047ab9 */ /* 0x000fe20000000800 */
[----:B------:R-:W-:Y:S01]  /*13ab0*/  VIADD R24, R24, 0x1 ;  /* 0x0000000118187836 */ /* 0x000fe20000000000 */
[----:B---3--:R-:W-:-:S02]  /*13ac0*/  ISETP.NE.AND P0, PT, R3, 0x1, PT ;  /* 0x000000010300780c */ /* 0x008fc40003f05270 */
[----:B--2---:R-:W-:-:S04]  /*13ad0*/  LOP3.LUT R2, R2, 0x7f, RZ, 0xc0, !PT ;  /* 0x0000007f02027812 */ /* 0x004fc800078ec0ff */
[----:B------:R-:W-:-:S07]  /*13ae0*/  SHF.R.U32.HI R2, RZ, 0x3, R2 ;  /* 0x00000003ff027819 */ /* 0x000fce0000011602 */
[----:B------:R-:W2:Y:S01]  /*13af0*/  @P0 LDC R3, c[0x0][0x434] ;  /* 0x00010d00ff030b82 */ /* 0x000ea20000000800 */
[----:B0-----:R-:W-:-:S05]  /*13b00*/  IMAD.SHL.U32 R4, R4, 0x10, RZ ;  /* 0x0000001004047824 */ /* 0x001fca00078e00ff */
[----:B------:R-:W-:Y:S02]  /*13b10*/  LOP3.LUT R4, R2, 0x70, R4, 0xf8, !PT ;  /* 0x0000007002047812 */ /* 0x000fe400078ef804 */
[----:B------:R-:W0:Y:S02]  /*13b20*/  @P0 LDC R2, c[0x0][0x438] ;  /* 0x00010e00ff020b82 */ /* 0x000e240000000800 */
[C---:B------:R-:W-:Y:S01]  /*13b30*/  ISETP.GT.U32.AND P1, PT, R4.reuse, 0x3f, PT ;  /* 0x0000003f0400780c */ /* 0x040fe20003f24070 */
[----:B------:R-:W-:-:S04]  /*13b40*/  IMAD.IADD R6, R4, 0x1, R6 ;  /* 0x0000000104067824 */ /* 0x000fc800078e0206 */
[----:B------:R-:W-:-:S08]  /*13b50*/  IMAD.MOV.U32 R10, RZ, RZ, R6 ;  /* 0x000000ffff0a7224 */ /* 0x000fd000078e0006 */
[----:B------:R-:W3:Y:S01]  /*13b60*/  @!P1 LDC.64 R4, c[0x0][0x428] ;  /* 0x00010a00ff049b82 */ /* 0x000ee20000000a00 */
[----:B--2---:R-:W-:-:S07]  /*13b70*/  @P0 IMAD.HI.U32 R3, R6, R3, RZ ;  /* 0x0000000306030227 */ /* 0x004fce00078e00ff */
[----:B------:R-:W2:Y:S01]  /*13b80*/  @!P1 LDC.64 R8, c[0x0][0x418] ;  /* 0x00010600ff089b82 */ /* 0x000ea20000000a00 */
[----:B0-----:R-:W-:-:S04]  /*13b90*/  @P0 SHF.R.U32.HI R10, RZ, R2, R3 ;  /* 0x00000002ff0a0219 */ /* 0x001fc80000011603 */
[--C-:B------:R-:W-:Y:S01]  /*13ba0*/  @!P1 SHF.R.S32.HI R3, RZ, 0x1f, R10.reuse ;  /* 0x0000001fff039819 */ /* 0x100fe2000001140a */
[----:B------:R-:W-:-:S04]  /*13bb0*/  @!P1 IMAD.MOV.U32 R2, RZ, RZ, R10 ;  /* 0x000000ffff029224 */ /* 0x000fc800078e000a */
[----:B---3--:R-:W-:-:S04]  /*13bc0*/  @!P1 IMAD.WIDE.U32 R2, R28, R4, R2 ;  /* 0x000000041c029225 */ /* 0x008fc800078e0002 */
[----:B------:R-:W-:-:S04]  /*13bd0*/  @!P1 IMAD R4, R33, R4, RZ ;  /* 0x0000000421049224 */ /* 0x000fc800078e02ff */
[----:B------:R-:W-:Y:S01]  /*13be0*/  @!P1 IMAD R5, R28, R5, R4 ;  /* 0x000000051c059224 */ /* 0x000fe200078e0204 */
[----:B--2---:R-:W-:Y:S01]  /*13bf0*/  @!P1 LEA R8, P0, R2, R8, 0x2 ;  /* 0x0000000802089211 */ /* 0x004fe200078010ff */
[----:B------:R-:W-:-:S03]  /*13c00*/  IMAD.MOV.U32 R4, RZ, RZ, RZ ;  /* 0x000000ffff047224 */ /* 0x000fc600078e00ff */
[----:B------:R-:W-:Y:S01]  /*13c10*/  @!P1 IADD3 R3, R5, R3, RZ ;  /* 0x0000000305039210 */ /* 0x000fe20007ffe0ff */
[----:B------:R-:W-:-:S03]  /*13c20*/  IMAD.MOV R5, RZ, RZ, -R10 ;  /* 0x000000ffff057224 */ /* 0x000fc600078e0a0a */
[----:B------:R-:W-:Y:S01]  /*13c30*/  @!P1 LEA.HI.X R9, R2, R9, R3, 0x2, P0 ;  /* 0x0000000902099211 */ /* 0x000fe200000f1403 */
[----:B------:R-:W-:Y:S01]  /*13c40*/  IMAD R5, R5, UR4, R6 ;  /* 0x0000000405057c24 */ /* 0x000fe2000f8e0206 */
[----:B------:R-:W-:-:S03]  /*13c50*/  ISETP.NE.AND P0, PT, R24, 0x2, PT ;  /* 0x000000021800780c */ /* 0x000fc60003f05270 */
[----:B------:R0:W5:Y:S01]  /*13c60*/  @!P1 LDG.E R4, desc[UR54][R8.64] ;  /* 0x0000003608049981 */ /* 0x000162000c1e1900 */
[----:B------:R-:W-:Y:S01]  /*13c70*/  ISETP.NE.AND P1, PT, R11, 0x3, PT ;  /* 0x000000030b00780c */ /* 0x000fe20003f25270 */
[----:B------:R-:W-:Y:S01]  /*13c80*/  IMAD.MOV.U32 R3, RZ, RZ, R7 ;  /* 0x000000ffff037224 */ /* 0x000fe200078e0007 */
[----:B------:R-:W-:Y:S01]  /*13c90*/  SEL R2, RZ, 0x1, P0 ;  /* 0x00000001ff027807 */ /* 0x000fe20000000000 */
[----:B------:R-:W-:Y:S01]  /*13ca0*/  VIADD R7, R7, 0xffffffff ;  /* 0xffffffff07077836 */ /* 0x000fe20000000000 */
[----:B------:R-:W-:Y:S02]  /*13cb0*/  SEL R24, R24, RZ, P0 ;  /* 0x000000ff18187207 */ /* 0x000fe40000000000 */
[----:B------:R-:W-:Y:S02]  /*13cc0*/  LOP3.LUT R25, R25, R2, RZ, 0x3c, !PT ;  /* 0x0000000219197212 */ /* 0x000fe400078e3cff */
[----:B------:R-:W-:-:S05]  /*13cd0*/  ISETP.GT.AND P3, PT, R3, R32, PT ;  /* 0x000000200300720c */ /* 0x000fca0003f64270 */
[----:B01----:R-:W-:Y:S08]  /*13ce0*/  @!P1 BRA `(.L_x_2343) ;  /* 0x0000000000049947 */ /* 0x003ff00003800000 */
[----:B------:R-:W-:Y:S01]  /*13cf0*/  BPT.TRAP 0x1 ;  /* 0x000000040000795c */ /* 0x000fe20000300000 */
.L_x_2343:
[----:B------:R-:W-:Y:S01]  /*13d00*/  IMAD R6, R24, 0x8, R23 ;  /* 0x0000000818067824 */ /* 0x000fe200078e0217 */
[----:B------:R-:W-:Y:S01]  /*13d10*/  SHF.L.U32 R17, R25, 0x1f, RZ ;  /* 0x0000001f19117819 */ /* 0x000fe200000006ff */
[----:B------:R-:W-:Y:S01]  /*13d20*/  BSSY B1, `(.L_x_2344) ;  /* 0x0000004000017945 */ /* 0x000fe20003800000 */
[----:B------:R-:W-:Y:S02]  /*13d30*/  SHF.R.S32.HI R9, RZ, 0x1f, R5 ;  /* 0x0000001fff097819 */ /* 0x000fe40000011405 */
[----:B------:R-:W0:Y:S02]  /*13d40*/  SYNCS.PHASECHK.TRANS64.TRYWAIT P0, [R6+URZ+0x28c40], R17 ;  /* 0x028c4011060075a7 */ /* 0x000e24000800017f */
[----:B0-----:R-:W-:Y:S05]  /*13d50*/  @!P0 BRA `(.L_x_2345) ;  /* 0x0000003400708947 */ /* 0x001fea0003800000 */
.L_x_2422:
[----:B------:R-:W-:Y:S05]  /*13d60*/  BSYNC B1 ;  /* 0x0000000000017941 */ /* 0x000fea0003800000 */
.L_x_2344:
        /* <DEDUP_REMOVED lines=42> */
.L_x_2432:
        /* <DEDUP_REMOVED lines=8> */
.L_x_2347:
        /* <DEDUP_REMOVED lines=11> */
.L_x_2348:
[----:B------:R2:W-:Y:S01]  /*14140*/  SYNCS.ARRIVE.TRANS64.A1T0 RZ, [R6+URZ+0x28c30], RZ ;  /* 0x028c30ff06ff79a7 */ /* 0x0005e2000810003f */
[----:B------:R-:W-:Y:S05]  /*14150*/  @!P2 BRA `(.L_x_2349) ;  /* 0x000000000004a947 */ /* 0x000fea0003800000 */
[----:B------:R-:W-:Y:S01]  /*14160*/  BPT.TRAP 0x1 ;  /* 0x000000040000795c */ /* 0x000fe20000300000 */
.L_x_2349:
[----:B------:R-:W3:Y:S01]  /*14170*/  SYNCS.PHASECHK.TRANS64.TRYWAIT P0, [R6+URZ+0x28c60], R17 ;  /* 0x028c6011060075a7 */ /* 0x000ee2000800017f */
[----:B------:R-:W-:Y:S04]  /*14180*/  BSSY B1, `(.L_x_2350) ;  /* 0x0000002000017945 */ /* 0x000fe80003800000 */
[----:B---3--:R-:W-:Y:S05]  /*14190*/  @!P0 BRA `(.L_x_2351) ;  /* 0x0000003400908947 */ /* 0x008fea0003800000 */
.L_x_2433:
[----:B------:R-:W-:Y:S05]  /*141a0*/  BSYNC B1 ;  /* 0x0000000000017941 */ /* 0x000fea0003800000 */
.L_x_2350:
        /* <DEDUP_REMOVED lines=81> */
.L_x_2443:
        /* <DEDUP_REMOVED lines=25> */
.L_x_2353:
        /* <DEDUP_REMOVED lines=11> */
.L_x_2354:
[----:B------:R3:W-:Y:S01]  /*14900*/  SYNCS.ARRIVE.TRANS64.A1T0 RZ, [R6+URZ+0x28c50], RZ ;  /* 0x028c50ff06ff79a7 */ /* 0x0007e2000810003f */
[----:B------:R-:W-:Y:S05]  /*14910*/  @P3 BRA `(.L_x_2355) ;  /* 0xfffffff000483947 */ /* 0x000fea000383ffff */
.L_x_2342:
[----:B------:R-:W-:Y:S05]  /*14920*/  BSYNC B0 ;  /* 0x0000000000007941 */ /* 0x000fea0003800000 */
.L_x_2341:
        /* <DEDUP_REMOVED lines=21> */
.L_x_2357:
[----:B------:R-:W-:Y:S05]  /*14a80*/  BSYNC B0 ;  /* 0x0000000000007941 */ /* 0x000fea0003800000 */
.L_x_2356:
[----:B------:R-:W-:-:S07]  /*14a90*/  SEL R24, R24, RZ, P0 ;  /* 0x000000ff18187207 */ /* 0x000fce0000000000 */
.L_x_2316:
[----:B------:R-:W-:Y:S05]  /*14aa0*/  BSYNC B7 ;  /* 0x0000000000077941 */ /* 0x000fea0003800000 */
.L_x_2314:
        /* <DEDUP_REMOVED lines=11> */
.L_x_2358:
        /* <DEDUP_REMOVED lines=17> */
[----:B----4-:R-:W-:Y:S01]  /*14c70*/  @!P1 IMAD.MOV.U32 R17, RZ, RZ, R2 ;  /* 0x000000ffff119224 */ /* 0x010fe200078e0002 */
[----:B------:R-:W-:-:S04]  /*14c80*/  ISETP.NE.AND P1, PT, R8, RZ, PT ;  /* 0x000000ff0800720c */ /* 0x000fc80003f25270 */
[----:B------:R-:W0:Y:S02]  /*14c90*/  SHFL.UP PT, R14, R17, 0x1, RZ ;  /* 0x04200000110e7989 */ /* 0x000e2400000e00ff */
[----:B0-----:R-:W-:-:S04]  /*14ca0*/  SEL R4, R14, RZ, P1 ;  /* 0x000000ff0e047207 */ /* 0x001fc80000800000 */
[----:B------:R-:W-:-:S05]  /*14cb0*/  IADD3 R4, R17, R4, RZ ;  /* 0x0000000411047210 */ /* 0x000fca0007ffe0ff */
[----:B------:R-:W0:Y:S02]  /*14cc0*/  SHFL.UP PT, R14, R4, 0x2, RZ ;  /* 0x04400000040e7989 */ /* 0x000e2400000e00ff */
[----:B0-----:R-:W-:-:S05]  /*14cd0*/  SEL R5, R14, RZ, P2 ;  /* 0x000000ff0e057207 */ /* 0x001fca0001000000 */
[----:B--23--:R-:W-:Y:S02]  /*14ce0*/  IMAD.IADD R6, R4, 0x1, R5 ;  /* 0x0000000104067824 */ /* 0x00cfe400078e0205 */
[----:B------:R-:W-:Y:S04]  /*14cf0*/  SHFL.IDX PT, R5, R16, 0x1, 0x1f ;  /* 0x00201f0010057f89 */ /* 0x000fe800000e0000 */
        /* <DEDUP_REMOVED lines=10> */
.L_x_2453:
[----:B------:R-:W-:Y:S02]  /*14da0*/  ULDC UR4, c[0x0][0xc38] ;  /* 0x00030e0000047ab9 */ /* 0x000fe40000000800 */
[----:B------:R-:W-:-:S04]  /*14db0*/  IMAD.U32 R4, RZ, RZ, UR4 ;  /* 0x00000004ff047e24 */ /* 0x000fc8000f8e00ff */
[----:B--2---:R-:W-:-:S04]  /*14dc0*/  IMAD R14, R14, R4, RZ ;  /* 0x000000040e0e7224 */ /* 0x004fc800078e02ff */
[----:B------:R-:W-:-:S05]  /*14dd0*/  IMAD.IADD R5, R5, 0x1, R14 ;  /* 0x0000000105057824 */ /* 0x000fca00078e020e */
[----:B------:R-:W-:-:S13]  /*14de0*/  ISETP.GT.AND P6, PT, R5, R0, PT ;  /* 0x000000000500720c */ /* 0x000fda0003fc4270 */
[----:B------:R-:W-:Y:S05]  /*14df0*/  @P6 BRA `(.L_x_2361) ;  /* 0x00000000009c6947 */ /* 0x000fea0003800000 */
.L_x_2366:
        /* <DEDUP_REMOVED lines=14> */
.L_x_2364:
[----:B------:R-:W-:Y:S05]  /*14ee0*/  BSYNC B0 ;  /* 0x0000000000007941 */ /* 0x000fea0003800000 */
.L_x_2363:
        /* <DEDUP_REMOVED lines=18> */
.L_x_2461:
[----:B------:R-:W-:Y:S02]  /*15010*/  ULDC UR4, c[0x0][0xc38] ;  /* 0x00030e0000047ab9 */ /* 0x000fe40000000800 */
[----:B------:R-:W-:-:S04]  /*15020*/  IMAD.U32 R4, RZ, RZ, UR4 ;  /* 0x00000004ff047e24 */ /* 0x000fc8000f8e00ff */
[----:B--2---:R-:W-:-:S04]  /*15030*/  IMAD R14, R14, R4, RZ ;  /* 0x000000040e0e7224 */ /* 0x004fc800078e02ff */
[----:B------:R-:W-:-:S05]  /*15040*/  IMAD.IADD R5, R14, 0x1, R5 ;  /* 0x000000010e057824 */ /* 0x000fca00078e0205 */
[----:B------:R-:W-:-:S13]  /*15050*/  ISETP.GT.AND P6, PT, R5, R0, PT ;  /* 0x000000000500720c */ /* 0x000fda0003fc4270 */
[----:B------:R-:W-:Y:S05]  /*15060*/  @!P6 BRA `(.L_x_2366) ;  /* 0xfffffffc0064e947 */ /* 0x000fea000383ffff */
.L_x_2361:
        /* <DEDUP_REMOVED lines=8> */
.L_x_2465:
[----:B------:R-:W-:Y:S01]  /*150f0*/  ISETP.NE.AND P0, PT, R3, RZ, PT ;  /* 0x000000ff0300720c */ /* 0x000fe20003f05270 */
[----:B------:R-:W-:-:S12]  /*15100*/  IMAD.MOV.U32 R14, RZ, RZ, RZ ;  /* 0x000000ffff0e7224 */ /* 0x000fd800078e00ff */
[----:B------:R-:W-:Y:S05]  /*15110*/  @!P0 BRA `(.L_x_2368) ;  /* 0x0000000000108947 */ /* 0x000fea0003800000 */
[----:B------:R-:W-:Y:S01]  /*15120*/  UMOV UR4, 0xffffffff ;  /* 0xffffffff00047882 */ /* 0x000fe20000000000 */
[----:B------:R-:W-:Y:S02]  /*15130*/  VIADD R12, R6, 0xffffffff ;  /* 0xffffffff060c7836 */ /* 0x000fe40000000000 */
[----:B------:R-:W-:Y:S05]  /*15140*/  BRA.DIV UR4, `(.L_x_2369) ;  /* 0x0000003604bc7947 */ /* 0x000fea000b800000 */
[----:B------:R4:W0:Y:S02]  /*15150*/  SHFL.IDX PT, R14, R2, R12, 0x1f ;  /* 0x00001f0c020e7589 */ /* 0x00082400000e0000 */
.L_x_2368:
[----:B0---4-:R-:W0:Y:S01]  /*15160*/  LDC.64 R2, c[0x0][0xc90] ;  /* 0x00032400ff027b82 */ /* 0x011e220000000a00 */
[----:B------:R-:W-:-:S04]  /*15170*/  IMAD.IADD R19, R6, 0x1, R19 ;  /* 0x0000000106137824 */ /* 0x000fc800078e0213 */
[----:B0-----:R-:W-:-:S05]  /*15180*/  IMAD.WIDE R2, R19, 0x4, R2 ;  /* 0x0000000413027825 */ /* 0x001fca00078e0202 */
[----:B------:R0:W2:Y:S01]  /*15190*/  LDG.E R7, desc[UR54][R2.64] ;  /* 0x0000003602077981 */ /* 0x0000a2000c1e1900 */
[----:B------:R-:W-:Y:S02]  /*151a0*/  IMAD R16, R14, R4, R5 ;  /* 0x000000040e107224 */ /* 0x000fe400078e0205 */
[----:B0-----:R-:W-:Y:S02]  /*151b0*/  IMAD.MOV.U32 R2, RZ, RZ, RZ ;  /* 0x000000ffff027224 */ /* 0x001fe400078e00ff */
[----:B--23--:R-:W-:-:S05]  /*151c0*/  IMAD R6, R17, R7, RZ ;  /* 0x0000000711067224 */ /* 0x00cfca00078e02ff */
[----:B------:R-:W-:-:S04]  /*151d0*/  IABS R8, R6 ;  /* 0x0000000600087213 */ /* 0x000fc80000000000 */
[----:B------:R-:W0:Y:S08]  /*151e0*/  I2F.RP R9, R8 ;  /* 0x0000000800097306 */ /* 0x000e300000209400 */
[----:B0-----:R-:W0:Y:S02]  /*151f0*/  MUFU.RCP R9, R9 ;  /* 0x0000000900097308 */ /* 0x001e240000001000 */
[----:B0-----:R-:W-:-:S06]  /*15200*/  VIADD R10, R9, 0xffffffe ;  /* 0x0ffffffe090a7836 */ /* 0x001fcc0000000000 */
[----:B------:R-:W0:Y:S02]  /*15210*/  F2I.FTZ.U32.TRUNC.NTZ R3, R10 ;  /* 0x0000000a00037305 */ /* 0x000e24000021f000 */
[----:B0-----:R-:W-:-:S04]  /*15220*/  IMAD.MOV R11, RZ, RZ, -R3 ;  /* 0x000000ffff0b7224 */ /* 0x001fc800078e0a03 */
[----:B------:R-:W-:-:S04]  /*15230*/  IMAD R5, R11, R8, RZ ;  /* 0x000000080b057224 */ /* 0x000fc800078e02ff */
[----:B------:R-:W-:-:S04]  /*15240*/  IMAD.HI.U32 R2, R3, R5, R2 ;  /* 0x0000000503027227 */ /* 0x000fc800078e0002 */
[----:B------:R-:W-:Y:S01]  /*15250*/  IMAD.IADD R5, R0, 0x1, -R16 ;  /* 0x0000000100057824 */ /* 0x000fe200078e0a10 */
[----:B------:R-:W-:-:S04]  /*15260*/  IABS R0, R6 ;  /* 0x0000000600007213 */ /* 0x000fc80000000000 */
[----:B------:R-:W-:Y:S01]  /*15270*/  IABS R3, R5 ;  /* 0x0000000500037213 */ /* 0x000fe20000000000 */
[----:B------:R-:W-:-:S04]  /*15280*/  IMAD.MOV R0, RZ, RZ, -R0 ;  /* 0x000000ffff007224 */ /* 0x000fc800078e0a00 */
        /* <DEDUP_REMOVED lines=12> */
[----:B------:R-:W-:Y:S02]  /*15350*/  IMAD R0, R7, R2, RZ ;  /* 0x0000000207007224 */ /* 0x000fe400078e02ff */
[----:B------:R-:W-:Y:S02]  /*15360*/  IMAD.MOV R2, RZ, RZ, -R2 ;  /* 0x000000ffff027224 */ /* 0x000fe400078e0a02 */
[----:B------:R-:W-:Y:S02]  /*15370*/  IMAD.MOV R3, RZ, RZ, -R0 ;  /* 0x000000ffff037224 */ /* 0x000fe400078e0a00 */
[----:B------:R-:W-:-:S03]  /*15380*/  IMAD R5, R6, R2, R5 ;  /* 0x0000000206057224 */ /* 0x000fc600078e0205 */
[----:B------:R-:W-:-:S04]  /*15390*/  VIADDMNMX R4, R3, R4, R7, PT ;  /* 0x0000000403047246 */ /* 0x000fc80003800107 */
[-C--:B------:R-:W-:Y:S02]  /*153a0*/  IABS R7, R4.reuse ;  /* 0x0000000400077213 */ /* 0x080fe40000000000 */
[----:B------:R-:W-:Y:S02]  /*153b0*/  IABS R6, R4 ;  /* 0x0000000400067213 */ /* 0x000fe40000000000 */
[----:B------:R-:W0:Y:S03]  /*153c0*/  I2F.RP R8, R7 ;  /* 0x0000000700087306 */ /* 0x000e260000209400 */
[----:B------:R-:W-:-:S05]  /*153d0*/  IMAD.MOV R6, RZ, RZ, -R6 ;  /* 0x000000ffff067224 */ /* 0x000fca00078e0a06 */
[----:B0-----:R-:W0:Y:S02]  /*153e0*/  MUFU.RCP R8, R8 ;  /* 0x0000000800087308 */ /* 0x001e240000001000 */
[----:B0-----:R-:W-:-:S06]  /*153f0*/  IADD3 R3, R8, 0xffffffe, RZ ;  /* 0x0ffffffe08037810 */ /* 0x001fcc0007ffe0ff */
[----:B------:R-:W0:Y:S02]  /*15400*/  F2I.FTZ.U32.TRUNC.NTZ R3, R3 ;  /* 0x0000000300037305 */ /* 0x000e24000021f000 */
[----:B0-----:R-:W-:-:S04]  /*15410*/  IMAD.MOV R2, RZ, RZ, -R3 ;  /* 0x000000ffff027224 */ /* 0x001fc800078e0a03 */
[----:B------:R-:W-:Y:S02]  /*15420*/  IMAD R9, R2, R7, RZ ;  /* 0x0000000702097224 */ /* 0x000fe400078e02ff */
[----:B------:R-:W-:-:S04]  /*15430*/  IMAD.MOV.U32 R2, RZ, RZ, RZ ;  /* 0x000000ffff027224 */ /* 0x000fc800078e00ff */
[----:B------:R-:W-:Y:S01]  /*15440*/  IMAD.HI.U32 R2, R3, R9, R2 ;  /* 0x0000000903027227 */ /* 0x000fe200078e0002 */
[----:B------:R-:W-:Y:S02]  /*15450*/  IABS R9, R5 ;  /* 0x0000000500097213 */ /* 0x000fe40000000000 */
[C---:B------:R-:W-:Y:S01]  /*15460*/  LOP3.LUT R3, R5.reuse, R4, RZ, 0x3c, !PT ;  /* 0x0000000405037212 */ /* 0x040fe200078e3cff */
[----:B------:R-:W-:Y:S02]  /*15470*/  IMAD.IADD R5, R5, 0x1, R0 ;  /* 0x0000000105057824 */ /* 0x000fe400078e0200 */
[----:B------:R-:W-:Y:S01]  /*15480*/  IMAD.HI.U32 R2, R2, R9, RZ ;  /* 0x0000000902027227 */ /* 0x000fe200078e00ff */
[----:B------:R-:W-:-:S03]  /*15490*/  ISETP.GE.AND P2, PT, R3, RZ, PT ;  /* 0x000000ff0300720c */ /* 0x000fc60003f46270 */
[----:B------:R-:W-:-:S05]  /*154a0*/  IMAD R6, R2, R6, R9 ;  /* 0x0000000602067224 */ /* 0x000fca00078e0209 */
[----:B------:R-:W-:-:S13]  /*154b0*/  ISETP.GT.U32.AND P1, PT, R7, R6, PT ;  /* 0x000000060700720c */ /* 0x000fda0003f24070 */
[----:B------:R-:W-:Y:S02]  /*154c0*/  @!P1 IMAD.IADD R6, R6, 0x1, -R7 ;  /* 0x0000000106069824 */ /* 0x000fe400078e0a07 */
[----:B------:R-:W-:Y:S01]  /*154d0*/  @!P1 VIADD R2, R2, 0x1 ;  /* 0x0000000102029836 */ /* 0x000fe20000000000 */
[----:B------:R-:W-:Y:S02]  /*154e0*/  ISETP.NE.AND P1, PT, R4, RZ, PT ;  /* 0x000000ff0400720c */ /* 0x000fe40003f25270 */
[----:B------:R-:W-:-:S13]  /*154f0*/  ISETP.GE.U32.AND P0, PT, R6, R7, PT ;  /* 0x000000070600720c */ /* 0x000fda0003f06070 */
[----:B------:R-:W-:-:S04]  /*15500*/  @P0 VIADD R2, R2, 0x1 ;  /* 0x0000000102020836 */ /* 0x000fc80000000000 */
[----:B------:R-:W-:Y:S01]  /*15510*/  @!P2 IMAD.MOV R2, RZ, RZ, -R2 ;  /* 0x000000ffff02a224 */ /* 0x000fe200078e0a02 */
[----:B------:R-:W-:Y:S01]  /*15520*/  @!P1 LOP3.LUT R2, RZ, R4, RZ, 0x33, !PT ;  /* 0x00000004ff029212 */ /* 0x000fe200078e33ff */
[----:B------:R-:W-:-:S04]  /*15530*/  IMAD.MOV R4, RZ, RZ, -R4 ;  /* 0x000000ffff047224 */ /* 0x000fc800078e0a04 */
[----:B------:R-:W-:Y:S01]  /*15540*/  IMAD R18, R2, R4, R5 ;  /* 0x0000000402127224 */ /* 0x000fe200078e0205 */
[----:B------:R-:W-:-:S05]  /*15550*/  LOP3.LUT R2, RZ, R2, RZ, 0x33, !PT ;  /* 0x00000002ff027212 */ /* 0x000fca00078e33ff */
[----:B------:R-:W-:Y:S01]  /*15560*/  IMAD.IADD R17, R17, 0x1, R2 ;  /* 0x0000000111117824 */ /* 0x000fe200078e0202 */
[----:B------:R-:W-:Y:S06]  /*15570*/  BRA `(.L_x_2370) ;  /* 0x00000000001c7947 */ /* 0x000fec0003800000 */
.L_x_2362:
[----:B------:R-:W-:Y:S01]  /*15580*/  UMOV UR4, URZ ;  /* 0x0000003f00047c82 */ /* 0x000fe20008000000 */
[----:B------:R-:W-:Y:S01]  /*15590*/  UMOV UR5, URZ ;  /* 0x0000003f00057c82 */ /* 0x000fe20008000000 */
[----:B------:R-:W-:Y:S01]  /*155a0*/  ULDC UR6, c[0x0][0xc3c] ;  /* 0x00030f0000067ab9 */ /* 0x000fe20000000800 */
[----:B------:R-:W-:Y:S02]  /*155b0*/  IMAD.MOV.U32 R16, RZ, RZ, R0 ;  /* 0x000000ffff107224 */ /* 0x000fe400078e0000 */
[----:B------:R-:W-:Y:S02]  /*155c0*/  IMAD.U32 R17, RZ, RZ, UR4 ;  /* 0x00000004ff117e24 */ /* 0x000fe4000f8e00ff */
[----:B------:R-:W-:Y:S02]  /*155d0*/  IMAD.U32 R18, RZ, RZ, UR5 ;  /* 0x00000005ff127e24 */ /* 0x000fe4000f8e00ff */
[----:B------:R-:W-:-:S07]  /*155e0*/  IMAD.U32 R19, RZ, RZ, UR6 ;  /* 0x00000006ff137e24 */ /* 0x000fce000f8e00ff */
.L_x_2370:
        /* <DEDUP_REMOVED lines=10> */
.L_x_2359:
[----:B------:R-:W-:Y:S02]  /*15690*/  ULDC UR4, c[0x0][0xc3c] ;  /* 0x00030f0000047ab9 */ /* 0x000fe40000000800 */
[----:B0-----:R-:W-:-:S13]  /*156a0*/  ISETP.GE.AND P0, PT, R19, UR4, PT ;  /* 0x0000000413007c0c */ /* 0x001fda000bf06270 */
[----:B------:R-:W-:Y:S05]  /*156b0*/  @!P0 BRA `(.L_x_2371) ;  /* 0xffffffb400448947 */ /* 0x000fea000383ffff */
[----:B------:R-:W-:Y:S05]  /*156c0*/  BSYNC B8 ;  /* 0x0000000000087941 */ /* 0x000fea0003800000 */
.L_x_2302:
[----:B------:R-:W5:Y:S01]  /*156d0*/  LDL.LU R0, [R1+0x10] ;  /* 0x0000100001007983 */ /* 0x000f620000300800 */
[----:B------:R-:W-:Y:S01]  /*156e0*/  BSSY B0, `(.L_x_2372) ;  /* 0x000000b000007945 */ /* 0x000fe20003800000 */
[----:B------:R-:W1:Y:S01]  /*156f0*/  S2R R5, SR_CgaCtaId ;  /* 0x0000000000057919 */ /* 0x000e620000008800 */
[----:B-----5:R-:W-:-:S05]  /*15700*/  VIADD R0, R0, 0x1 ;  /* 0x0000000100007836 */ /* 0x020fca0000000000 */
[----:B0-----:R-:W-:-:S04]  /*15710*/  LEA.HI R2, R0, R0, RZ, 0x1 ;  /* 0x0000000000027211 */ /* 0x001fc800078f08ff */
[----:B------:R-:W-:Y:S02]  /*15720*/  LOP3.LUT R3, R2, 0xfffffffe, RZ, 0xc0, !PT ;  /* 0xfffffffe02037812 */ /* 0x000fe400078ec0ff */
[----:B------:R-:W-:-:S03]  /*15730*/  MOV R2, 0x400 ;  /* 0x0000040000027802 */ /* 0x000fc60000000f00 */
[----:B------:R-:W-:Y:S01]  /*15740*/  IMAD.IADD R0, R0, 0x1, -R3 ;  /* 0x0000000100007824 */ /* 0x000fe200078e0a03 */
[----:B-1----:R-:W-:-:S04]  /*15750*/  LEA R5, R5, R2, 0x18 ;  /* 0x0000000205057211 */ /* 0x002fc800078ec0ff */
[----:B------:R-:W-:-:S04]  /*15760*/  SHF.L.U32 R0, R0, 0x1f, RZ ;  /* 0x0000001f00007819 */ /* 0x000fc800000006ff */
[----:B------:R-:W0:Y:S02]  /*15770*/  SYNCS.PHASECHK.TRANS64.TRYWAIT P0, [R5+URZ+0x28c20], R0 ;  /* 0x028c2000050075a7 */ /* 0x000e24000800017f */
[----:B0-----:R-:W-:Y:S05]  /*15780*/  @!P0 BRA `(.L_x_2373) ;  /* 0x0000003000508947 */ /* 0x001fea0003800000 */
.L_x_2468:
[----:B------:R-:W-:Y:S05]  /*15790*/  BSYNC B0 ;  /* 0x0000000000007941 */ /* 0x000fea0003800000 */
.L_x_2372:
[----:B------:R-:W-:-:S03]  /*157a0*/  UMOV UR4, 0xffffffff ;  /* 0xffffffff00047882 */ /* 0x000fc60000000000 */
[----:B------:R-:W-:Y:S05]  /*157b0*/  BRA.DIV UR4, `(.L_x_2374) ;  /* 0x0000003204587947 */ /* 0x000fea000b800000 */
[----:B0-----:R-:W0:Y:S02]  /*157c0*/  S2R R0, SR_TID.X ;  /* 0x0000000000007919 */ /* 0x001e240000002100 */
[----:B0-----:R-:W-:-:S04]  /*157d0*/  SHF.R.U32.HI R0, RZ, 0x5, R0 ;  /* 0x00000005ff007819 */ /* 0x001fc80000011600 */
[----:B------:R-:W-:-:S05]  /*157e0*/  LOP3.LUT R0, R0, 0x3, RZ, 0xc0, !PT ;  /* 0x0000000300007812 */ /* 0x000fca00078ec0ff */
[----:B------:R0:W1:Y:S02]  /*157f0*/  SHFL.IDX PT, R14, R0, RZ, 0x1f ;  /* 0x00001fff000e7589 */ /* 0x00006400000e0000 */
.L_x_2471:
[----:B-1----:R-:W-:Y:S01]  /*15800*/  ISETP.NE.AND P0, PT, R14, RZ, PT ;  /* 0x000000ff0e00720c */ /* 0x002fe20003f05270 */
[----:B------:R-:W-:-:S12]  /*15810*/  BSSY B0, `(.L_x_2375) ;  /* 0x0000024000007945 */ /* 0x000fd80003800000 */
[----:B------:R-:W-:Y:S05]  /*15820*/  @P0 BRA `(.L_x_2376) ;  /* 0x0000000000880947 */ /* 0x000fea0003800000 */
[----:B------:R-:W-:-:S03]  /*15830*/  UMOV UR4, 0xffffffff ;  /* 0xffffffff00047882 */ /* 0x000fc60000000000 */
[----:B------:R-:W-:Y:S05]  /*15840*/  BRA.DIV UR4, `(.L_x_2377) ;  /* 0x0000003204687947 */ /* 0x000fea000b800000 */
[----:B------:R-:W-:-:S13]  /*15850*/  ELECT P6, URZ, PT ;  /* 0x00000000003f782f */ /* 0x000fda00038c0000 */
.L_x_2474:
[----:B------:R-:W-:Y:S05]  /*15860*/  @!P6 BRA `(.L_x_2376) ;  /* 0x000000000078e947 */ /* 0x000fea0003800000 */
[----:B------:R-:W-:-:S06]  /*15870*/  ULOP3.LUT UR4, UR39, 0x2, URZ, 0xfc, !UPT ;  /* 0x0000000227047892 */ /* 0x000fcc000f8efc3f */
[----:B0-----:R-:W-:-:S05]  /*15880*/  IMAD.U32 R0, RZ, RZ, UR4 ;  /* 0x00000004ff007e24 */ /* 0x001fca000f8e00ff */
[----:B------:R-:W-:-:S13]  /*15890*/  ISETP.NE.AND P0, PT, R0, 0x3, PT ;  /* 0x000000030000780c */ /* 0x000fda0003f05270 */
[----:B------:R-:W-:Y:S05]  /*158a0*/  @!P0 BRA `(.L_x_2378) ;  /* 0x0000000000048947 */ /* 0x000fea0003800000 */
[----:B------:R-:W-:Y:S01]  /*158b0*/  BPT.TRAP 0x1 ;  /* 0x000000040000795c */ /* 0x000fe20000300000 */
.L_x_2378:
[C---:B------:R-:W-:Y:S01]  /*158c0*/  IMAD R3, R24.reuse, 0x8, R5 ;  /* 0x0000000818037824 */ /* 0x040fe200078e0205 */
[----:B------:R-:W-:Y:S01]  /*158d0*/  SHF.L.U32 R2, R25, 0x1f, RZ ;  /* 0x0000001f19027819 */ /* 0x000fe200000006ff */
[----:B------:R-:W-:-:S03]  /*158e0*/  VIADD R24, R24, 0x1 ;  /* 0x0000000118187836 */ /* 0x000fc60000000000 */
[----:B------:R-:W0:Y:S02]  /*158f0*/  SYNCS.PHASECHK.TRANS64.TRYWAIT P1, [R3+URZ+0x28c40], R2 ;  /* 0x028c4002030075a7 */ /* 0x000e24000802017f */
[----:B------:R-:W-:-:S04]  /*15900*/  ISETP.NE.AND P2, PT, R24, 0x2, PT ;  /* 0x000000021800780c */ /* 0x000fc80003f45270 */
[----:B------:R-:W-:Y:S01]  /*15910*/  SEL R0, RZ, 0x1, P2 ;  /* 0x00000001ff007807 */ /* 0x000fe20001000000 */
[----:B0-----:R-:W-:Y:S08]  /*15920*/  @!P1 BRA `(.L_x_2379) ;  /* 0x0000003000509947 */ /* 0x001ff00003800000 */
.L_x_2475:
[----:B------:R-:W-:Y:S02]  /*15930*/  SEL R24, R24, RZ, P2 ;  /* 0x000000ff18187207 */ /* 0x000fe40001000000 */
[----:B------:R-:W-:Y:S01]  /*15940*/  LOP3.LUT R0, R25, R0, RZ, 0x3c, !PT ;  /* 0x0000000019007212 */ /* 0x000fe200078e3cff */
[----:B------:R-:W-:Y:S06]  /*15950*/  @!P0 BRA `(.L_x_2380) ;  /* 0x0000000000048947 */ /* 0x000fec0003800000 */
[----:B------:R-:W-:Y:S01]  /*15960*/  BPT.TRAP 0x1 ;  /* 0x000000040000795c */ /* 0x000fe20000300000 */
.L_x_2380:
[----:B------:R-:W-:Y:S01]  /*15970*/  IMAD R5, R24, 0x8, R5 ;  /* 0x0000000818057824 */ /* 0x000fe200078e0205 */
[----:B------:R-:W-:-:S04]  /*15980*/  SHF.L.U32 R0, R0, 0x1f, RZ ;  /* 0x0000001f00007819 */ /* 0x000fc800000006ff */
[----:B------:R-:W1:Y:S02]  /*15990*/  SYNCS.PHASECHK.TRANS64.TRYWAIT P1, [R5+URZ+0x28c40], R0 ;  /* 0x028c4000050075a7 */ /* 0x000e64000802017f */
[----:B-1----:R-:W-:Y:S05]  /*159a0*/  @!P1 BRA `(.L_x_2381) ;  /* 0x0000003000449947 */ /* 0x002fea0003800000 */
.L_x_2476:
[----:B------:R-:W-:Y:S05]  /*159b0*/  @!P0 BRA `(.L_x_2382) ;  /* 0x0000000000048947 */ /* 0x000fea0003800000 */
[----:B------:R-:W-:Y:S01]  /*159c0*/  BPT.TRAP 0x1 ;  /* 0x000000040000795c */ /* 0x000fe20000300000 */
.L_x_2382:
[----:B------:R-:W5:Y:S02]  /*159d0*/  SYNCS.PHASECHK.TRANS64.TRYWAIT P1, [R3+URZ+0x28c60], R2 ;  /* 0x028c6002030075a7 */ /* 0x000f64000802017f */
[----:B-----5:R-:W-:Y:S05]  /*159e0*/  @!P1 BRA `(.L_x_2383) ;  /* 0x0000003000489947 */ /* 0x020fea0003800000 */
.L_x_2477:
[----:B------:R-:W-:Y:S05]  /*159f0*/  @!P0 BRA `(.L_x_2384) ;  /* 0x0000000000048947 */ /* 0x000fea0003800000 */
[----:B------:R-:W-:Y:S01]  /*15a00*/  BPT.TRAP 0x1 ;  /* 0x000000040000795c */ /* 0x000fe20000300000 */
.L_x_2384:
[----:B------:R0:W0:Y:S02]  /*15a10*/  SYNCS.PHASECHK.TRANS64.TRYWAIT P0, [R5+URZ+0x28c60], R0 ;  /* 0x028c6000050075a7 */ /* 0x000024000800017f */
[----:B0-----:R-:W-:Y:S05]  /*15a20*/  @!P0 NANOSLEEP.SYNCS 0x989680 ;  /* 0x009896800000895d */ /* 0x001fea0003900000 */
[----:B------:R-:W0:Y:S02]  /*15a30*/  @!P0 SYNCS.PHASECHK.TRANS64 P0, [R5+URZ+0x28c60], R0 ;  /* 0x028c6000050085a7 */ /* 0x000e24000800007f */
[----:B0-----:R-:W-:Y:S05]  /*15a40*/  @!P0 BRA `(.L_x_2384) ;  /* 0xfffffffc00f08947 */ /* 0x001fea000383ffff */
.L_x_2376:
[----:B------:R-:W-:Y:S05]  /*15a50*/  BSYNC B0 ;  /* 0x0000000000007941 */ /* 0x000fea0003800000 */
.L_x_2375:
[----:B------:R-:W-:Y:S05]  /*15a60*/  EXIT ;  /* 0x000000000000794d */ /* 0x000fea0003800000 */
.L_x_2187:
[----:B0-----:R-:W-:-:S04]  /*15a70*/  IMAD.U32 R6, RZ, RZ, UR21 ;  /* 0x00000015ff067e24 */ /* 0x001fc8000f8e00ff */
[----:B------:R0:W1:Y:S03]  /*15a80*/  SYNCS.PHASECHK.TRANS64.TRYWAIT P1, [R6+URZ+0x28c50], R3 ;  /* 0x028c5003060075a7 */ /* 0x000066000802017f */
[----:B-1----:R-:W-:Y:S05]  /*15a90*/  @!P1 NANOSLEEP.SYNCS 0x989680 ;  /* 0x009896800000995d */ /* 0x002fea0003900000 */
[----:B------:R-:W1:Y:S02]  /*15aa0*/  @!P1 SYNCS.PHASECHK.TRANS64 P1, [R6+URZ+0x28c50], R3 ;  /* 0x028c5003060095a7 */ /* 0x000e64000802007f */
[----:B-1----:R-:W-:Y:S05]  /*15ab0*/  @!P1 BRA `(.L_x_2187) ;  /* 0xfffffffc00ec9947 */ /* 0x002fea000383ffff */
[----:B------:R-:W-:Y:S05]  /*15ac0*/  BRA `(.L_x_2385) ;  /* 0xfffffec000c87947 */ /* 0x000fea000383ffff */
.L_x_2193:
[----:B-1----:R-:W-:-:S04]  /*15ad0*/  IMAD.U32 R5, RZ, RZ, UR21 ;  /* 0x00000015ff057e24 */ /* 0x002fc8000f8e00ff */
[----:B------:R1:W2:Y:S03]  /*15ae0*/  SYNCS.PHASECHK.TRANS64.TRYWAIT P1, [R5+URZ+0x28c50], R4 ;  /* 0x028c5004050075a7 */ /* 0x0002a6000802017f */
[----:B--2---:R-:W-:Y:S05]  /*15af0*/  @!P1 NANOSLEEP.SYNCS 0x989680 ;  /* 0x009896800000995d */ /* 0x004fea0003900000 */
[----:B------:R-:W2:Y:S02]  /*15b00*/  @!P1 SYNCS.PHASECHK.TRANS64 P1, [R5+URZ+0x28c50], R4 ;  /* 0x028c5004050095a7 */ /* 0x000ea4000802007f */
[----:B--2---:R-:W-:Y:S05]  /*15b10*/  @!P1 BRA `(.L_x_2193) ;  /* 0xfffffffc00ec9947 */ /* 0x004fea000383ffff */
[----:B------:R-:W-:Y:S05]  /*15b20*/  BRA `(.L_x_2192) ;  /* 0xfffffecc00c07947 */ /* 0x000fea000383ffff */
.L_x_2203:
[----:B0-----:R-:W-:-:S04]  /*15b30*/  IMAD.U32 R3, RZ, RZ, UR41 ;  /* 0x00000029ff037e24 */ /* 0x001fc8000f8e00ff */
[----:B------:R0:W1:Y:S03]  /*15b40*/  SYNCS.PHASECHK.TRANS64.TRYWAIT P1, [R3+URZ+0x28c00], R0 ;  /* 0x028c0000030075a7 */ /* 0x000066000802017f */
[----:B-1----:R-:W-:Y:S05]  /*15b50*/  @!P1 NANOSLEEP.SYNCS 0x989680 ;  /* 0x009896800000995d */ /* 0x002fea0003900000 */
[----:B------:R-:W1:Y:S02]  /*15b60*/  @!P1 SYNCS.PHASECHK.TRANS64 P1, [R3+URZ+0x28c00], R0 ;  /* 0x028c0000030095a7 */ /* 0x000e64000802007f */
[----:B-1----:R-:W-:Y:S05]  /*15b70*/  @!P1 BRA `(.L_x_2203) ;  /* 0xfffffffc00ec9947 */ /* 0x002fea000383ffff */
[----:B------:R-:W-:Y:S05]  /*15b80*/  BRA `(.L_x_2386) ;  /* 0xfffffee400347947 */ /* 0x000fea000383ffff */
.L_x_2207:
[----:B--2---:R2:W3:Y:S02]  /*15b90*/  SYNCS.PHASECHK.TRANS64.TRYWAIT P1, [R7+URZ+0x28c30], R8 ;  /* 0x028c3008070075a7 */ /* 0x0044e4000802017f */
[----:B---3--:R-:W-:Y:S05]  /*15ba0*/  @!P1 NANOSLEEP.SYNCS 0x989680 ;  /* 0x009896800000995d */ /* 0x008fea0003900000 */
[----:B------:R-:W3:Y:S02]  /*15bb0*/  @!P1 SYNCS.PHASECHK.TRANS64 P1, [R7+URZ+0x28c30], R8 ;  /* 0x028c3008070095a7 */ /* 0x000ee4000802007f */
[----:B---3--:R-:W-:Y:S05]  /*15bc0*/  @!P1 BRA `(.L_x_2207) ;  /* 0xfffffffc00f09947 */ /* 0x008fea000383ffff */
[----:B------:R-:W-:Y:S05]  /*15bd0*/  BRA `(.L_x_2206) ;  /* 0xfffffee400507947 */ /* 0x000fea000383ffff */
.L_x_2220:
[----:B----4-:R4:W0:Y:S02]  /*15be0*/  SYNCS.PHASECHK.TRANS64.TRYWAIT P1, [R7+URZ+0x28c50], R8 ;  /* 0x028c5008070075a7 */ /* 0x010824000802017f */
[----:B0-----:R-:W-:Y:S05]  /*15bf0*/  @!P1 NANOSLEEP.SYNCS 0x989680 ;  /* 0x009896800000995d */ /* 0x001fea0003900000 */
[----:B------:R-:W0:Y:S02]  /*15c00*/  @!P1 SYNCS.PHASECHK.TRANS64 P1, [R7+URZ+0x28c50], R8 ;  /* 0x028c5008070095a7 */ /* 0x000e24000802007f */
[----:B0-----:R-:W-:Y:S05]  /*15c10*/  @!P1 BRA `(.L_x_2220) ;  /* 0xfffffffc00f09947 */ /* 0x001fea000383ffff */
[----:B------:R-:W-:Y:S05]  /*15c20*/  BRA `(.L_x_2219) ;  /* 0xfffffefc00ec7947 */ /* 0x000fea000383ffff */
.L_x_2229:
[----:B--2---:R-:W-:-:S04]  /*15c30*/  IMAD.U32 R5, RZ, RZ, UR21 ;  /* 0x00000015ff057e24 */ /* 0x004fc8000f8e00ff */
[----:B------:R2:W3:Y:S03]  /*15c40*/  SYNCS.PHASECHK.TRANS64.TRYWAIT P1, [R5+URZ+0x28c30], R8 ;  /* 0x028c3008050075a7 */ /* 0x0004e6000802017f */
[----:B---3--:R-:W-:Y:S05]  /*15c50*/  @!P1 NANOSLEEP.SYNCS 0x989680 ;  /* 0x009896800000995d */ /* 0x008fea0003900000 */
[----:B------:R-:W3:Y:S02]  /*15c60*/  @!P1 SYNCS.PHASECHK.TRANS64 P1, [R5+URZ+0x28c30], R8 ;  /* 0x028c3008050095a7 */ /* 0x000ee4000802007f */
[----:B---3--:R-:W-:Y:S05]  /*15c70*/  @!P1 BRA `(.L_x_2229) ;  /* 0xfffffffc00ec9947 */ /* 0x008fea000383ffff */
[----:B------:R-:W-:Y:S05]  /*15c80*/  BRA `(.L_x_2228) ;  /* 0xffffff0400607947 */ /* 0x000fea000383ffff */
.L_x_2242:
[----:B--2---:R-:W-:-:S04]  /*15c90*/  IMAD.U32 R7, RZ, RZ, UR21 ;  /* 0x00000015ff077e24 */ /* 0x004fc8000f8e00ff */
[----:B------:R2:W3:Y:S03]  /*15ca0*/  SYNCS.PHASECHK.TRANS64.TRYWAIT P1, [R7+URZ+0x28c50], R8 ;  /* 0x028c5008070075a7 */ /* 0x0004e6000802017f */
[----:B---3--:R-:W-:Y:S05]  /*15cb0*/  @!P1 NANOSLEEP.SYNCS 0x989680 ;  /* 0x009896800000995d */ /* 0x008fea0003900000 */
[----:B------:R-:W3:Y:S02]  /*15cc0*/  @!P1 SYNCS.PHASECHK.TRANS64 P1, [R7+URZ+0x28c50], R8 ;  /* 0x028c5008070095a7 */ /* 0x000ee4000802007f */
[----:B---3--:R-:W-:Y:S05]  /*15cd0*/  @!P1 BRA `(.L_x_2242) ;  /* 0xfffffffc00ec9947 */ /* 0x008fea000383ffff */
[----:B------:R-:W-:Y:S05]  /*15ce0*/  BRA `(.L_x_2241) ;  /* 0xffffff2400447947 */ /* 0x000fea000383ffff */
.L_x_2252:
[----:B--2---:R-:W-:-:S04]  /*15cf0*/  IMAD.U32 R6, RZ, RZ, UR22 ;  /* 0x00000016ff067e24 */ /* 0x004fc8000f8e00ff */
[----:B------:R2:W3:Y:S03]  /*15d00*/  SYNCS.PHASECHK.TRANS64.TRYWAIT P2, [R6+URZ+0x28c30], R7 ;  /* 0x028c3007060075a7 */ /* 0x0004e6000804017f */
[----:B---3--:R-:W-:Y:S05]  /*15d10*/  @!P2 NANOSLEEP.SYNCS 0x989680 ;  /* 0x009896800000a95d */ /* 0x008fea0003900000 */
[----:B------:R-:W3:Y:S02]  /*15d20*/  @!P2 SYNCS.PHASECHK.TRANS64 P2, [R6+URZ+0x28c30], R7 ;  /* 0x028c30070600a5a7 */ /* 0x000ee4000804007f */
[----:B---3--:R-:W-:Y:S05]  /*15d30*/  @!P2 BRA `(.L_x_2252) ;  /* 0xfffffffc00eca947 */ /* 0x008fea000383ffff */
[----:B------:R-:W-:Y:S05]  /*15d40*/  BRA `(.L_x_2251) ;  /* 0xffffff2800cc7947 */ /* 0x000fea000383ffff */
.L_x_2257:
[----:B--2---:R-:W-:-:S04]  /*15d50*/  IMAD.U32 R8, RZ, RZ, UR22 ;  /* 0x00000016ff087e24 */ /* 0x004fc8000f8e00ff */
[----:B------:R2:W4:Y:S03]  /*15d60*/  SYNCS.PHASECHK.TRANS64.TRYWAIT P2, [R8+URZ+0x28c50], R7 ;  /* 0x028c5007080075a7 */ /* 0x000526000804017f */
[----:B----4-:R-:W-:Y:S05]  /*15d70*/  @!P2 NANOSLEEP.SYNCS 0x989680 ;  /* 0x009896800000a95d */ /* 0x010fea0003900000 */
[----:B------:R-:W4:Y:S02]  /*15d80*/  @!P2 SYNCS.PHASECHK.TRANS64 P2, [R8+URZ+0x28c50], R7 ;  /* 0x028c50070800a5a7 */ /* 0x000f24000804007f */
[----:B----4-:R-:W-:Y:S05]  /*15d90*/  @!P2 BRA `(.L_x_2257) ;  /* 0xfffffffc00eca947 */ /* 0x010fea000383ffff */
[----:B------:R-:W-:Y:S05]  /*15da0*/  BRA `(.L_x_2256) ;  /* 0xffffff3c00f07947 */ /* 0x000fea000383ffff */
.L_x_2264:
[----:B--2---:R-:W-:-:S04]  /*15db0*/  IMAD.U32 R5, RZ, RZ, UR21 ;  /* 0x00000015ff057e24 */ /* 0x004fc8000f8e00ff */
[----:B------:R2:W3:Y:S03]  /*15dc0*/  SYNCS.PHASECHK.TRANS64.TRYWAIT P1, [R5+URZ+0x28c30], R8 ;  /* 0x028c3008050075a7 */ /* 0x0004e6000802017f */
[----:B---3--:R-:W-:Y:S05]  /*15dd0*/  @!P1 NANOSLEEP.SYNCS 0x989680 ;  /* 0x009896800000995d */ /* 0x008fea0003900000 */
[----:B------:R-:W3:Y:S02]  /*15de0*/  @!P1 SYNCS.PHASECHK.TRANS64 P1, [R5+URZ+0x28c30], R8 ;  /* 0x028c3008050095a7 */ /* 0x000ee4000802007f */
[----:B---3--:R-:W-:Y:S05]  /*15df0*/  @!P1 BRA `(.L_x_2264) ;  /* 0xfffffffc00ec9947 */ /* 0x008fea000383ffff */
[----:B------:R-:W-:Y:S05]  /*15e00*/  BRA `(.L_x_2263) ;  /* 0xffffff4000e07947 */ /* 0x000fea000383ffff */
.L_x_2277:
[----:B--2---:R-:W-:-:S04]  /*15e10*/  IMAD.U32 R7, RZ, RZ, UR21 ;  /* 0x00000015ff077e24 */ /* 0x004fc8000f8e00ff */
[----:B------:R2:W3:Y:S03]  /*15e20*/  SYNCS.PHASECHK.TRANS64.TRYWAIT P1, [R7+URZ+0x28c50], R8 ;  /* 0x028c5008070075a7 */ /* 0x0004e6000802017f */
[----:B---3--:R-:W-:Y:S05]  /*15e30*/  @!P1 NANOSLEEP.SYNCS 0x989680 ;  /* 0x009896800000995d */ /* 0x008fea0003900000 */
[----:B------:R-:W3:Y:S02]  /*15e40*/  @!P1 SYNCS.PHASECHK.TRANS64 P1, [R7+URZ+0x28c50], R8 ;  /* 0x028c5008070095a7 */ /* 0x000ee4000802007f */
[----:B---3--:R-:W-:Y:S05]  /*15e50*/  @!P1 BRA `(.L_x_2277) ;  /* 0xfffffffc00ec9947 */ /* 0x008fea000383ffff */
[----:B------:R-:W-:Y:S05]  /*15e60*/  BRA `(.L_x_2276) ;  /* 0xffffff6000c47947 */ /* 0x000fea000383ffff */
.L_x_2322:
[----:B------:R-:W0:Y:S01]  /*15e70*/  S2R R21, SR_TID.X ;  /* 0x0000000000157919 */ /* 0x000e220000002100 */
[----:B------:R-:W-:Y:S01]  /*15e80*/  BSSY B0, `(.L_x_2387) ;  /* 0x000000a000007945 */ /* 0x000fe20003800000 */
[----:B------:R-:W-:Y:S02]  /*15e90*/  IMAD.MOV.U32 R12, RZ, RZ, RZ ;  /* 0x000000ffff0c7224 */ /* 0x000fe400078e00ff */
[----:B------:R-:W-:Y:S02]  /*15ea0*/  IMAD.MOV.U32 R11, RZ, RZ, 0x1f ;  /* 0x0000001fff0b7424 */ /* 0x000fe400078e00ff */
[----:B------:R-:W-:Y:S01]  /*15eb0*/  IMAD.MOV.U32 R15, RZ, RZ, -0x1 ;  /* 0xffffffffff0f7424 */ /* 0x000fe200078e00ff */
[----:B0-----:R-:W-:-:S04]  /*15ec0*/  SHF.R.U32.HI R21, RZ, 0x5, R21 ;  /* 0x00000005ff157819 */ /* 0x001fc80000011615 */
[----:B------:R-:W-:-:S04]  /*15ed0*/  LOP3.LUT R21, R21, 0x3, RZ, 0xc0, !PT ;  /* 0x0000000315157812 */ /* 0x000fc800078ec0ff */
[----:B------:R-:W-:-:S07]  /*15ee0*/  MOV R13, R21 ;  /* 0x00000015000d7202 */ /* 0x000fce0000000f00 */
[----:B-----5:R-:W-:Y:S05]  /*15ef0*/  WARPSYNC.COLLECTIVE R15, `(.L_x_2388) ;  /* 0x000000000f087348 */ /* 0x020fea0003c00000 */
[----:B------:R0:W1:Y:S02]  /*15f00*/  SHFL.IDX P6, R14, R13, R12, R11 ;  /* 0x0000000c0d0e7389 */ /* 0x00006400000c000b */
[----:B01---5:R-:W-:Y:S01]  /*15f10*/  ENDCOLLECTIVE ;  /* 0x000000000000791b */ /* 0x023fe20003800000 */
.L_x_2388:
[----:B------:R-:W-:Y:S05]  /*15f20*/  BSYNC B0 ;  /* 0x0000000000007941 */ /* 0x000fea0003800000 */
.L_x_2387:
[----:B------:R-:W-:Y:S05]  /*15f30*/  BRA `(.L_x_2389) ;  /* 0xffffffbc00607947 */ /* 0x000fea000383ffff */
.L_x_2325:
[----:B0-----:R0:W1:Y:S02]  /*15f40*/  SYNCS.PHASECHK.TRANS64.TRYWAIT P0, [R27+URZ+0x28c40], R0 ;  /* 0x028c40001b0075a7 */ /* 0x001064000800017f */
[----:B-1----:R-:W-:Y:S05]  /*15f50*/  @!P0 NANOSLEEP.SYNCS 0x989680 ;  /* 0x009896800000895d */ /* 0x002fea0003900000 */
[----:B------:R-:W1:Y:S02]  /*15f60*/  @!P0 SYNCS.PHASECHK.TRANS64 P0, [R27+URZ+0x28c40], R0 ;  /* 0x028c40001b0085a7 */ /* 0x000e64000800007f */
[----:B-1----:R-:W-:Y:S05]  /*15f70*/  @!P0 BRA `(.L_x_2325) ;  /* 0xfffffffc00f08947 */ /* 0x002fea000383ffff */
[----:B------:R-:W-:Y:S05]  /*15f80*/  BRA `(.L_x_2390) ;  /* 0xffffffc0003c7947 */ /* 0x000fea000383ffff */
.L_x_2326:
        /* <DEDUP_REMOVED lines=8> */
.L_x_2392:
[----:B------:R-:W-:Y:S05]  /*16010*/  BSYNC B0 ;  /* 0x0000000000007941 */ /* 0x000fea0003800000 */
.L_x_2391:
        /* <DEDUP_REMOVED lines=9> */
.L_x_2393:
[----:B------:R-:W-:Y:S02]  /*160b0*/  IMAD.MOV.U32 R13, RZ, RZ, R5 ;  /* 0x000000ffff0d7224 */ /* 0x000fe400078e0005 */
[----:B------:R-:W-:Y:S02]  /*160c0*/  IMAD.MOV.U32 R12, RZ, RZ, 0x1 ;  /* 0x00000001ff0c7424 */ /* 0x000fe400078e00ff */
[----:B------:R-:W-:-:S07]  /*160d0*/  IMAD.MOV.U32 R3, RZ, RZ, R14 ;  /* 0x000000ffff037224 */ /* 0x000fce00078e000e */
[----:B------:R-:W-:Y:S05]  /*160e0*/  WARPSYNC.COLLECTIVE R15, `(.L_x_2394) ;  /* 0x000000000f087348 */ /* 0x000fea0003c00000 */
[----:B------:R0:W1:Y:S02]  /*160f0*/  SHFL.IDX P6, R14, R13, R12, R11 ;  /* 0x0000000c0d0e7389 */ /* 0x00006400000c000b */
[----:B01----:R-:W-:Y:S01]  /*16100*/  ENDCOLLECTIVE ;  /* 0x000000000000791b */ /* 0x003fe20003800000 */
.L_x_2394:
        /* <DEDUP_REMOVED lines=15> */
.L_x_2395:
[----:B------:R-:W-:Y:S02]  /*16200*/  @P0 IMAD R6, R4, 0x2, R23 ;  /* 0x0000000204060824 */ /* 0x000fe400078e0217 */
[----:B------:R-:W-:Y:S02]  /*16210*/  IMAD.MOV.U32 R13, RZ, RZ, R5 ;  /* 0x000000ffff0d7224 */ /* 0x000fe400078e0005 */
[----:B------:R-:W-:Y:S02]  /*16220*/  IMAD.MOV.U32 R12, RZ, RZ, 0x2 ;  /* 0x00000002ff0c7424 */ /* 0x000fe400078e00ff */
[----:B------:R-:W-:-:S07]  /*16230*/  IMAD.MOV.U32 R3, RZ, RZ, R14 ;  /* 0x000000ffff037224 */ /* 0x000fce00078e000e */
[----:B------:R-:W-:Y:S05]  /*16240*/  WARPSYNC.COLLECTIVE R15, `(.L_x_2396) ;  /* 0x000000000f087348 */ /* 0x000fea0003c00000 */
[----:B------:R0:W1:Y:S02]  /*16250*/  SHFL.IDX P6, R14, R13, R12, R11 ;  /* 0x0000000c0d0e7389 */ /* 0x00006400000c000b */
[----:B01----:R-:W-:Y:S01]  /*16260*/  ENDCOLLECTIVE ;  /* 0x000000000000791b */ /* 0x003fe20003800000 */
.L_x_2396:
        /* <DEDUP_REMOVED lines=15> */
.L_x_2397:
[----:B------:R-:W-:Y:S02]  /*16360*/  @P0 IMAD R6, R4, 0x2, R23 ;  /* 0x0000000204060824 */ /* 0x000fe400078e0217 */
[----:B------:R-:W-:Y:S01]  /*16370*/  IMAD.MOV.U32 R13, RZ, RZ, R5 ;  /* 0x000000ffff0d7224 */ /* 0x000fe200078e0005 */
[----:B------:R-:W-:Y:S01]  /*16380*/  MOV R12, 0x3 ;  /* 0x00000003000c7802 */ /* 0x000fe20000000f00 */
[----:B------:R-:W-:-:S07]  /*16390*/  IMAD.MOV.U32 R3, RZ, RZ, R14 ;  /* 0x000000ffff037224 */ /* 0x000fce00078e000e */
[----:B------:R-:W-:Y:S05]  /*163a0*/  WARPSYNC.COLLECTIVE R15, `(.L_x_2398) ;  /* 0x000000000f087348 */ /* 0x000fea0003c00000 */
[----:B------:R0:W1:Y:S02]  /*163b0*/  SHFL.IDX P6, R14, R13, R12, R11 ;  /* 0x0000000c0d0e7389 */ /* 0x00006400000c000b */
[----:B01----:R-:W-:Y:S01]  /*163c0*/  ENDCOLLECTIVE ;  /* 0x000000000000791b */ /* 0x003fe20003800000 */
.L_x_2398:
        /* <DEDUP_REMOVED lines=10> */
.L_x_2399:
[----:B------:R-:W-:Y:S01]  /*16470*/  @!PT LDS RZ, [RZ] ;  /* 0x00000000fffff984 */ /* 0x000fe20000000800 */
[----:B------:R-:W-:Y:S01]  /*16480*/  @!PT LDS RZ, [RZ] ;  /* 0x00000000fffff984 */ /* 0x000fe20000000800 */
[----:B------:R-:W-:Y:S01]  /*16490*/  @!PT LDS RZ, [RZ] ;  /* 0x00000000fffff984 */ /* 0x000fe20000000800 */
[----:B------:R0:W-:Y:S01]  /*164a0*/  @P0 LDGSTS.E.BYPASS.LTC128B.128 [R6+0x23400], desc[UR54][R2.64], !P2 ;  /* 0x2340000002060fae */ /* 0x0001e2000d101d76 */
[----:B------:R-:W-:Y:S01]  /*164b0*/  IMAD.MOV.U32 R0, RZ, RZ, R14 ;  /* 0x000000ffff007224 */ /* 0x000fe200078e000e */
[----:B------:R-:W-:Y:S06]  /*164c0*/  BRA `(.L_x_2400) ;  /* 0xffffffbc00f47947 */ /* 0x000fec000383ffff */
.L_x_2331:
[----:B------:R-:W-:Y:S02]  /*164d0*/  IMAD.MOV.U32 R13, RZ, RZ, R4 ;  /* 0x000000ffff0d7224 */ /* 0x000fe400078e0004 */
[----:B------:R-:W-:Y:S02]  /*164e0*/  IMAD.MOV.U32 R12, RZ, RZ, RZ ;  /* 0x000000ffff0c7224 */ /* 0x000fe400078e00ff */
[----:B------:R-:W-:Y:S02]  /*164f0*/  IMAD.MOV.U32 R11, RZ, RZ, 0x181f ;  /* 0x0000181fff0b7424 */ /* 0x000fe400078e00ff */
[----:B------:R-:W-:Y:S02]  /*16500*/  IMAD.MOV.U32 R15, RZ, RZ, -0x1 ;  /* 0xffffffffff0f7424 */ /* 0x000fe400078e00ff */
[----:B------:R-:W-:Y:S02]  /*16510*/  IMAD R37, R37, R6, RZ ;  /* 0x0000000625257224 */ /* 0x000fe400078e02ff */
[----:B------:R-:W-:-:S07]  /*16520*/  IMAD.IADD R35, R9, 0x1, R35 ;  /* 0x0000000109237824 */ /* 0x000fce00078e0223 */
[----:B-1---5:R-:W-:Y:S05]  /*16530*/  WARPSYNC.COLLECTIVE R15, `(.L_x_2401) ;  /* 0x000000000f087348 */ /* 0x022fea0003c00000 */
[----:B------:R0:W2:Y:S02]  /*16540*/  SHFL.IDX P6, R14, R13, R12, R11 ;  /* 0x0000000c0d0e7389 */ /* 0x0000a400000c000b */
[----:B012--5:R-:W-:Y:S01]  /*16550*/  ENDCOLLECTIVE ;  /* 0x000000000000791b */ /* 0x027fe20003800000 */
.L_x_2401:
[C---:B------:R-:W-:Y:S01]  /*16560*/  VIADD R6, R35.reuse, 0x10 ;  /* 0x0000001023067836 */ /* 0x040fe20000000000 */
[----:B------:R-:W-:Y:S01]  /*16570*/  ISETP.GE.AND P0, PT, R35, R37, PT ;  /* 0x000000252300720c */ /* 0x000fe20003f06270 */
[----:B------:R-:W-:Y:S02]  /*16580*/  IMAD.MOV.U32 R13, RZ, RZ, R0 ;  /* 0x000000ffff0d7224 */ /* 0x000fe400078e0000 */
[----:B------:R-:W-:-:S10]  /*16590*/  IMAD.MOV.U32 R2, RZ, RZ, R14 ;  /* 0x000000ffff027224 */ /* 0x000fd400078e000e */
[----:B------:R-:W-:Y:S05]  /*165a0*/  WARPSYNC.COLLECTIVE R15, `(.L_x_2402) ;  /* 0x000000000f087348 */ /* 0x000fea0003c00000 */
[----:B------:R0:W1:Y:S02]  /*165b0*/  SHFL.IDX P6, R14, R13, R12, R11 ;  /* 0x0000000c0d0e7389 */ /* 0x00006400000c000b */
[----:B01----:R-:W-:Y:S01]  /*165c0*/  ENDCOLLECTIVE ;  /* 0x000000000000791b */ /* 0x003fe20003800000 */
.L_x_2402:
[----:B------:R-:W-:Y:S02]  /*165d0*/  IMAD.MOV.U32 R13, RZ, RZ, R4 ;  /* 0x000000ffff0d7224 */ /* 0x000fe400078e0004 */
[----:B------:R-:W-:Y:S02]  /*165e0*/  IMAD.MOV.U32 R12, RZ, RZ, 0x1 ;  /* 0x00000001ff0c7424 */ /* 0x000fe400078e00ff */
[----:B------:R-:W-:-:S07]  /*165f0*/  IMAD.MOV.U32 R3, RZ, RZ, R14 ;  /* 0x000000ffff037224 */ /* 0x000fce00078e000e */
[----:B------:R-:W-:Y:S05]  /*16600*/  WARPSYNC.COLLECTIVE R15, `(.L_x_2403) ;  /* 0x000000000f087348 */ /* 0x000fea0003c00000 */
[----:B------:R0:W1:Y:S02]  /*16610*/  SHFL.IDX P6, R14, R13, R12, R11 ;  /* 0x0000000c0d0e7389 */ /* 0x00006400000c000b */
[----:B01----:R-:W-:Y:S01]  /*16620*/  ENDCOLLECTIVE ;  /* 0x000000000000791b */ /* 0x003fe20003800000 */
.L_x_2403:
        /* <DEDUP_REMOVED lines=15> */
.L_x_2404:
[----:B------:R-:W-:Y:S02]  /*16720*/  IMAD.MOV.U32 R13, RZ, RZ, R4 ;  /* 0x000000ffff0d7224 */ /* 0x000fe400078e0004 */
[----:B------:R-:W-:Y:S02]  /*16730*/  IMAD.MOV.U32 R12, RZ, RZ, 0x2 ;  /* 0x00000002ff0c7424 */ /* 0x000fe400078e00ff */
[----:B------:R-:W-:-:S07]  /*16740*/  IMAD.MOV.U32 R3, RZ, RZ, R14 ;  /* 0x000000ffff037224 */ /* 0x000fce00078e000e */
[----:B------:R-:W-:Y:S05]  /*16750*/  WARPSYNC.COLLECTIVE R15, `(.L_x_2405) ;  /* 0x000000000f087348 */ /* 0x000fea0003c00000 */
[----:B------:R0:W1:Y:S02]  /*16760*/  SHFL.IDX P6, R14, R13, R12, R11 ;  /* 0x0000000c0d0e7389 */ /* 0x00006400000c000b */
[----:B01----:R-:W-:Y:S01]  /*16770*/  ENDCOLLECTIVE ;  /* 0x000000000000791b */ /* 0x003fe20003800000 */
.L_x_2405:
        /* <DEDUP_REMOVED lines=16> */
.L_x_2406:
[----:B------:R-:W-:Y:S02]  /*16880*/  IMAD.MOV.U32 R13, RZ, RZ, R4 ;  /* 0x000000ffff0d7224 */ /* 0x000fe400078e0004 */
[----:B------:R-:W-:Y:S02]  /*16890*/  IMAD.MOV.U32 R12, RZ, RZ, 0x3 ;  /* 0x00000003ff0c7424 */ /* 0x000fe400078e00ff */
[----:B------:R-:W-:-:S07]  /*168a0*/  IMAD.MOV.U32 R3, RZ, RZ, R14 ;  /* 0x000000ffff037224 */ /* 0x000fce00078e000e */
[----:B------:R-:W-:Y:S05]  /*168b0*/  WARPSYNC.COLLECTIVE R15, `(.L_x_2407) ;  /* 0x000000000f087348 */ /* 0x000fea0003c00000 */
[----:B------:R0:W1:Y:S02]  /*168c0*/  SHFL.IDX P6, R14, R13, R12, R11 ;  /* 0x0000000c0d0e7389 */ /* 0x00006400000c000b */
[----:B01----:R-:W-:Y:S01]  /*168d0*/  ENDCOLLECTIVE ;  /* 0x000000000000791b */ /* 0x003fe20003800000 */
.L_x_2407:
        /* <DEDUP_REMOVED lines=10> */
.L_x_2408:
[----:B------:R-:W-:Y:S01]  /*16980*/  @!PT LDS RZ, [RZ] ;  /* 0x00000000fffff984 */ /* 0x000fe20000000800 */
[----:B------:R-:W-:Y:S01]  /*16990*/  @!PT LDS RZ, [RZ] ;  /* 0x00000000fffff984 */ /* 0x000fe20000000800 */
[----:B------:R-:W-:Y:S01]  /*169a0*/  @!PT LDS RZ, [RZ] ;  /* 0x00000000fffff984 */ /* 0x000fe20000000800 */
[----:B------:R2:W-:Y:S01]  /*169b0*/  @!P0 LDGSTS.E.BYPASS.LTC128B.128 [R7+0x21400], desc[UR54][R2.64], !P1 ;  /* 0x2140000002078fae */ /* 0x0005e2000c901d76 */
[----:B------:R-:W-:Y:S01]  /*169c0*/  MOV R0, R14 ;  /* 0x0000000e00007202 */ /* 0x000fe20000000f00 */
[----:B------:R-:W-:Y:S06]  /*169d0*/  BRA `(.L_x_2409) ;  /* 0xffffffc000ec7947 */ /* 0x000fec000383ffff */
.L_x_2334:
[----:B0-----:R0:W2:Y:S02]  /*169e0*/  SYNCS.PHASECHK.TRANS64.TRYWAIT P0, [R23+URZ+0x28c20], R0 ;  /* 0x028c2000170075a7 */ /* 0x0010a4000800017f */
[----:B--2---:R-:W-:Y:S05]  /*169f0*/  @!P0 NANOSLEEP.SYNCS 0x989680 ;  /* 0x009896800000895d */ /* 0x004fea0003900000 */
[----:B------:R-:W2:Y:S02]  /*16a00*/  @!P0 SYNCS.PHASECHK.TRANS64 P0, [R23+URZ+0x28c20], R0 ;  /* 0x028c2000170085a7 */ /* 0x000ea4000800007f */
[----:B--2---:R-:W-:Y:S05]  /*16a10*/  @!P0 BRA `(.L_x_2334) ;  /* 0xfffffffc00f08947 */ /* 0x004fea000383ffff */
[----:B------:R-:W-:Y:S05]  /*16a20*/  BRA `(.L_x_2410) ;  /* 0xffffffc400487947 */ /* 0x000fea000383ffff */
.L_x_2337:
[----:B0-----:R0:W2:Y:S02]  /*16a30*/  SYNCS.PHASECHK.TRANS64.TRYWAIT P0, [R27+URZ+0x28c60], R0 ;  /* 0x028c60001b0075a7 */ /* 0x0010a4000800017f */
[----:B--2---:R-:W-:Y:S05]  /*16a40*/  @!P0 NANOSLEEP.SYNCS 0x989680 ;  /* 0x009896800000895d */ /* 0x004fea0003900000 */
[----:B------:R-:W2:Y:S02]  /*16a50*/  @!P0 SYNCS.PHASECHK.TRANS64 P0, [R27+URZ+0x28c60], R0 ;  /* 0x028c60001b0085a7 */ /* 0x000ea4000800007f */
[----:B--2---:R-:W-:Y:S05]  /*16a60*/  @!P0 BRA `(.L_x_2337) ;  /* 0xfffffffc00f08947 */ /* 0x004fea000383ffff */
[----:B------:R-:W-:Y:S05]  /*16a70*/  BRA `(.L_x_2411) ;  /* 0xffffffc400587947 */ /* 0x000fea000383ffff */
.L_x_2338:
        /* <DEDUP_REMOVED lines=8> */
.L_x_2413:
[----:B------:R-:W-:Y:S05]  /*16b00*/  BSYNC B0 ;  /* 0x0000000000007941 */ /* 0x000fea0003800000 */
.L_x_2412:
        /* <DEDUP_REMOVED lines=15> */
.L_x_2414:
        /* <DEDUP_REMOVED lines=39> */
.L_x_2415:
[----:B------:R-:W-:Y:S02]  /*16e70*/  IMAD.MOV.U32 R13, RZ, RZ, R4 ;  /* 0x000000ffff0d7224 */ /* 0x000fe400078e0004 */
[----:B------:R-:W-:-:S07]  /*16e80*/  IMAD.MOV.U32 R3, RZ, RZ, R14 ;  /* 0x000000ffff037224 */ /* 0x000fce00078e000e */
[----:B------:R-:W-:Y:S05]  /*16e90*/  WARPSYNC.COLLECTIVE R15, `(.L_x_2416) ;  /* 0x000000000f087348 */ /* 0x000fea0003c00000 */
[----:B------:R0:W1:Y:S02]  /*16ea0*/  SHFL.IDX P6, R14, R13, R12, R11 ;  /* 0x0000000c0d0e7389 */ /* 0x00006400000c000b */
[----:B01----:R-:W-:Y:S01]  /*16eb0*/  ENDCOLLECTIVE ;  /* 0x000000000000791b */ /* 0x003fe20003800000 */
.L_x_2416:
        /* <DEDUP_REMOVED lines=29> */
.L_x_2417:
[----:B------:R-:W-:Y:S02]  /*17090*/  IMAD.MOV.U32 R13, RZ, RZ, R4 ;  /* 0x000000ffff0d7224 */ /* 0x000fe400078e0004 */
[----:B------:R-:W-:-:S07]  /*170a0*/  IMAD.MOV.U32 R7, RZ, RZ, R14 ;  /* 0x000000ffff077224 */ /* 0x000fce00078e000e */
[----:B------:R-:W-:Y:S05]  /*170b0*/  WARPSYNC.COLLECTIVE R15, `(.L_x_2418) ;  /* 0x000000000f087348 */ /* 0x000fea0003c00000 */
[----:B------:R0:W1:Y:S02]  /*170c0*/  SHFL.IDX P6, R14, R13, R12, R11 ;  /* 0x0000000c0d0e7389 */ /* 0x00006400000c000b */
[----:B01----:R-:W-:Y:S01]  /*170d0*/  ENDCOLLECTIVE ;  /* 0x000000000000791b */ /* 0x003fe20003800000 */
.L_x_2418:
        /* <DEDUP_REMOVED lines=29> */
.L_x_2419:
[----:B------:R-:W-:Y:S02]  /*172b0*/  IMAD.MOV.U32 R13, RZ, RZ, R4 ;  /* 0x000000ffff0d7224 */ /* 0x000fe400078e0004 */
[----:B------:R-:W-:-:S07]  /*172c0*/  IMAD.MOV.U32 R6, RZ, RZ, R14 ;  /* 0x000000ffff067224 */ /* 0x000fce00078e000e */
[----:B------:R-:W-:Y:S05]  /*172d0*/  WARPSYNC.COLLECTIVE R15, `(.L_x_2420) ;  /* 0x000000000f087348 */ /* 0x000fea0003c00000 */
[----:B------:R0:W1:Y:S02]  /*172e0*/  SHFL.IDX P6, R14, R13, R12, R11 ;  /* 0x0000000c0d0e7389 */ /* 0x00006400000c000b */
[----:B01----:R-:W-:Y:S01]  /*172f0*/  ENDCOLLECTIVE ;  /* 0x000000000000791b */ /* 0x003fe20003800000 */
.L_x_2420:
[----:B------:R-:W-:Y:S01]  /*17300*/  MOV R2, R14 ;  /* 0x0000000e00027202 */ /* 0x000fe20000000f00 */
[----:B------:R-:W-:Y:S06]  /*17310*/  BRA `(.L_x_2421) ;  /* 0xffffffc000e87947 */ /* 0x000fec000383ffff */
.L_x_2345:
[----:B0-----:R0:W2:Y:S02]  /*17320*/  SYNCS.PHASECHK.TRANS64.TRYWAIT P0, [R6+URZ+0x28c40], R17 ;  /* 0x028c4011060075a7 */ /* 0x0010a4000800017f */
[----:B--2---:R-:W-:Y:S05]  /*17330*/  @!P0 NANOSLEEP.SYNCS 0x989680 ;  /* 0x009896800000895d */ /* 0x004fea0003900000 */
[----:B------:R-:W2:Y:S02]  /*17340*/  @!P0 SYNCS.PHASECHK.TRANS64 P0, [R6+URZ+0x28c40], R17 ;  /* 0x028c4011060085a7 */ /* 0x000ea4000800007f */
[----:B--2---:R-:W-:Y:S05]  /*17350*/  @!P0 BRA `(.L_x_2345) ;  /* 0xfffffffc00f08947 */ /* 0x004fea000383ffff */
[----:B------:R-:W-:Y:S05]  /*17360*/  BRA `(.L_x_2422) ;  /* 0xffffffc8007c7947 */ /* 0x000fea000383ffff */
.L_x_2346:
        /* <DEDUP_REMOVED lines=8> */
.L_x_2424:
[----:B------:R-:W-:Y:S05]  /*173f0*/  BSYNC B1 ;  /* 0x0000000000017941 */ /* 0x000fea0003800000 */
.L_x_2423:
        /* <DEDUP_REMOVED lines=9> */
.L_x_2425:
[----:B------:R-:W-:Y:S02]  /*17490*/  IMAD.MOV.U32 R13, RZ, RZ, R27 ;  /* 0x000000ffff0d7224 */ /* 0x000fe400078e001b */
[----:B------:R-:W-:Y:S02]  /*174a0*/  IMAD.MOV.U32 R12, RZ, RZ, 0x1 ;  /* 0x00000001ff0c7424 */ /* 0x000fe400078e00ff */
[----:B------:R-:W-:-:S07]  /*174b0*/  IMAD.MOV.U32 R2, RZ, RZ, R14 ;  /* 0x000000ffff027224 */ /* 0x000fce00078e000e */
[----:B------:R-:W-:Y:S05]  /*174c0*/  WARPSYNC.COLLECTIVE R15, `(.L_x_2426) ;  /* 0x000000000f087348 */ /* 0x000fea0003c00000 */
[----:B------:R0:W1:Y:S02]  /*174d0*/  SHFL.IDX P6, R14, R13, R12, R11 ;  /* 0x0000000c0d0e7389 */ /* 0x00006400000c000b */
[----:B01----:R-:W-:Y:S01]  /*174e0*/  ENDCOLLECTIVE ;  /* 0x000000000000791b */ /* 0x003fe20003800000 */
.L_x_2426:
        /* <DEDUP_REMOVED lines=11> */
.L_x_2427:
[----:B------:R-:W-:Y:S02]  /*175a0*/  IMAD.MOV.U32 R13, RZ, RZ, R27 ;  /* 0x000000ffff0d7224 */ /* 0x000fe400078e001b */
[----:B------:R-:W-:Y:S02]  /*175b0*/  IMAD.MOV.U32 R12, RZ, RZ, 0x2 ;  /* 0x00000002ff0c7424 */ /* 0x000fe400078e00ff */
[----:B------:R-:W-:-:S07]  /*175c0*/  IMAD.MOV.U32 R2, RZ, RZ, R14 ;  /* 0x000000ffff027224 */ /* 0x000fce00078e000e */
[----:B------:R-:W-:Y:S05]  /*175d0*/  WARPSYNC.COLLECTIVE R15, `(.L_x_2428) ;  /* 0x000000000f087348 */ /* 0x000fea0003c00000 */
[----:B------:R0:W1:Y:S02]  /*175e0*/  SHFL.IDX P6, R14, R13, R12, R11 ;  /* 0x0000000c0d0e7389 */ /* 0x00006400000c000b */
[----:B01----:R-:W-:Y:S01]  /*175f0*/  ENDCOLLECTIVE ;  /* 0x000000000000791b */ /* 0x003fe20003800000 */
.L_x_2428:
        /* <DEDUP_REMOVED lines=11> */
.L_x_2429:
[----:B------:R-:W-:Y:S02]  /*176b0*/  IMAD.MOV.U32 R13, RZ, RZ, R27 ;  /* 0x000000ffff0d7224 */ /* 0x000fe400078e001b */
[----:B------:R-:W-:Y:S02]  /*176c0*/  IMAD.MOV.U32 R12, RZ, RZ, 0x3 ;  /* 0x00000003ff0c7424 */ /* 0x000fe400078e00ff */
[----:B------:R-:W-:-:S07]  /*176d0*/  IMAD.MOV.U32 R2, RZ, RZ, R14 ;  /* 0x000000ffff027224 */ /* 0x000fce00078e000e */
[----:B------:R-:W-:Y:S05]  /*176e0*/  WARPSYNC.COLLECTIVE R15, `(.L_x_2430) ;  /* 0x000000000f087348 */ /* 0x000fea0003c00000 */
[----:B------:R0:W1:Y:S02]  /*176f0*/  SHFL.IDX P6, R14, R13, R12, R11 ;  /* 0x0000000c0d0e7389 */ /* 0x00006400000c000b */
[----:B01----:R-:W-:Y:S01]  /*17700*/  ENDCOLLECTIVE ;  /* 0x000000000000791b */ /* 0x003fe20003800000 */
.L_x_2430:
        /* <DEDUP_REMOVED lines=11> */
.L_x_2431:
[----:B------:R-:W-:Y:S01]  /*177c0*/  IMAD.MOV.U32 R2, RZ, RZ, R14 ;  /* 0x000000ffff027224 */ /* 0x000fe200078e000e */
[----:B------:R-:W-:Y:S06]  /*177d0*/  BRA `(.L_x_2432) ;  /* 0xffffffc8000c7947 */ /* 0x000fec000383ffff */
.L_x_2351:
[----:B---3--:R3:W4:Y:S02]  /*177e0*/  SYNCS.PHASECHK.TRANS64.TRYWAIT P0, [R6+URZ+0x28c60], R17 ;  /* 0x028c6011060075a7 */ /* 0x008724000800017f */
[----:B----4-:R-:W-:Y:S05]  /*177f0*/  @!P0 NANOSLEEP.SYNCS 0x989680 ;  /* 0x009896800000895d */ /* 0x010fea0003900000 */
[----:B------:R-:W4:Y:S02]  /*17800*/  @!P0 SYNCS.PHASECHK.TRANS64 P0, [R6+URZ+0x28c60], R17 ;  /* 0x028c6011060085a7 */ /* 0x000f24000800007f */
[----:B----4-:R-:W-:Y:S05]  /*17810*/  @!P0 BRA `(.L_x_2351) ;  /* 0xfffffffc00f08947 */ /* 0x010fea000383ffff */
[----:B------:R-:W-:Y:S05]  /*17820*/  BRA `(.L_x_2433) ;  /* 0xffffffc8005c7947 */ /* 0x000fea000383ffff */
.L_x_2352:
[----:B------:R-:W-:Y:S01]  /*17830*/  BSSY B1, `(.L_x_2434) ;  /* 0x0000008000017945 */ /* 0x000fe20003800000 */
[----:B------:R-:W-:Y:S01]  /*17840*/  IMAD.MOV.U32 R13, RZ, RZ, R10 ;  /* 0x000000ffff0d7224 */ /* 0x000fe200078e000a */
[----:B------:R-:W-:Y:S01]  /*17850*/  MOV R12, RZ ;  /* 0x000000ff000c7202 */ /* 0x000fe20000000f00 */
[----:B------:R-:W-:Y:S02]  /*17860*/  IMAD.MOV.U32 R11, RZ, RZ, 0x181f ;  /* 0x0000181fff0b7424 */ /* 0x000fe400078e00ff */
[----:B------:R-:W-:-:S07]  /*17870*/  IMAD.MOV.U32 R15, RZ, RZ, -0x1 ;  /* 0xffffffffff0f7424 */ /* 0x000fce00078e00ff */
[----:B-12---:R-:W-:Y:S05]  /*17880*/  WARPSYNC.COLLECTIVE R15, `(.L_x_2435) ;  /* 0x000000000f087348 */ /* 0x006fea0003c00000 */
[----:B------:R0:W3:Y:S02]  /*17890*/  SHFL.IDX P6, R14, R13, R12, R11 ;  /* 0x0000000c0d0e7389 */ /* 0x0000e400000c000b */
[----:B0123--:R-:W-:Y:S01]  /*178a0*/  ENDCOLLECTIVE ;  /* 0x000000000000791b */ /* 0x00ffe20003800000 */
.L_x_2435:
[----:B------:R-:W-:Y:S05]  /*178b0*/  BSYNC B1 ;  /* 0x0000000000017941 */ /* 0x000fea0003800000 */
.L_x_2434:
        /* <DEDUP_REMOVED lines=13> */
.L_x_2436:
        /* <DEDUP_REMOVED lines=17> */
.L_x_2437:
        /* <DEDUP_REMOVED lines=16> */
.L_x_2438:
        /* <DEDUP_REMOVED lines=19> */
.L_x_2439:
        /* <DEDUP_REMOVED lines=14> */
.L_x_2440:
        /* <DEDUP_REMOVED lines=16> */
.L_x_2441:
        /* <DEDUP_REMOVED lines=14> */
.L_x_2442:
[----:B------:R-:W-:Y:S05]  /*17f90*/  BRA `(.L_x_2443) ;  /* 0xffffffc400c87947 */ /* 0x000fea000383ffff */
.L_x_2360:
        /* <DEDUP_REMOVED lines=8> */
.L_x_2445:
[----:B------:R-:W-:Y:S05]  /*18020*/  BSYNC B0 ;  /* 0x0000000000007941 */ /* 0x000fea0003800000 */
.L_x_2444:
[----:B------:R-:W-:Y:S01]  /*18030*/  IMAD.MOV.U32 R13, RZ, RZ, R16 ;  /* 0x000000ffff0d7224 */ /* 0x000fe200078e0010 */
[----:B------:R-:W-:Y:S01]  /*18040*/  MOV R12, 0x1 ;  /* 0x00000001000c7802 */ /* 0x000fe20000000f00 */
[----:B------:R-:W-:Y:S02]  /*18050*/  IMAD.MOV.U32 R11, RZ, RZ, 0x1f ;  /* 0x0000001fff0b7424 */ /* 0x000fe400078e00ff */
[----:B------:R-:W-:Y:S02]  /*18060*/  IMAD.MOV.U32 R15, RZ, RZ, -0x1 ;  /* 0xffffffffff0f7424 */ /* 0x000fe400078e00ff */
[----:B------:R-:W-:Y:S02]  /*18070*/  IMAD.IADD R7, R19, 0x1, R8 ;  /* 0x0000000113077824 */ /* 0x000fe400078e0208 */
[----:B------:R-:W-:-:S07]  /*18080*/  IMAD.MOV.U32 R0, RZ, RZ, R14 ;  /* 0x000000ffff007224 */ /* 0x000fce00078e000e */
[----:B------:R-:W-:Y:S05]  /*18090*/  WARPSYNC.COLLECTIVE R15, `(.L_x_2446) ;  /* 0x000000000f087348 */ /* 0x000fea0003c00000 */
[----:B------:R0:W1:Y:S02]  /*180a0*/  SHFL.IDX P6, R14, R13, R12, R11 ;  /* 0x0000000c0d0e7389 */ /* 0x00006400000c000b */
[----:B01----:R-:W-:Y:S01]  /*180b0*/  ENDCOLLECTIVE ;  /* 0x000000000000791b */ /* 0x003fe20003800000 */
.L_x_2446:
[----:B------:R-:W-:Y:S02]  /*180c0*/  ULDC UR4, c[0x0][0xc3c] ;  /* 0x00030f0000047ab9 */ /* 0x000fe40000000800 */
[----:B------:R-:W-:-:S13]  /*180d0*/  ISETP.GE.OR P1, PT, R7, UR4, !P0 ;  /* 0x0000000407007c0c */ /* 0x000fda000c726670 */
[----:B------:R-:W0:Y:S01]  /*180e0*/  @!P1 LDC.64 R2, c[0x0][0xc80] ;  /* 0x00032000ff029b82 */ /* 0x000e220000000a00 */
[----:B------:R-:W-:Y:S02]  /*180f0*/  IMAD.MOV.U32 R17, RZ, RZ, RZ ;  /* 0x000000ffff117224 */ /* 0x000fe400078e00ff */
[----:B------:R-:W-:Y:S02]  /*18100*/  IMAD.MOV.U32 R11, RZ, RZ, RZ ;  /* 0x000000ffff0b7224 */ /* 0x000fe400078e00ff */
[----:B------:R-:W-:Y:S02]  /*18110*/  IMAD.MOV.U32 R5, RZ, RZ, R14 ;  /* 0x000000ffff057224 */ /* 0x000fe400078e000e */
[----:B0-----:R-:W-:-:S06]  /*18120*/  @!P1 IMAD.WIDE R2, R7, 0x4, R2 ;  /* 0x0000000407029825 */ /* 0x001fcc00078e0202 */
[----:B------:R-:W2:Y:S01]  /*18130*/  @!P1 LDG.E R2, desc[UR54][R2.64] ;  /* 0x0000003602029981 */ /* 0x000ea2000c1e1900 */
        /* <DEDUP_REMOVED lines=10> */
.L_x_2447:
[----:B------:R-:W-:Y:S01]  /*181e0*/  IMAD.MOV.U32 R12, RZ, RZ, 0x2 ;  /* 0x00000002ff0c7424 */ /* 0x000fe200078e00ff */
[----:B------:R-:W-:-:S05]  /*181f0*/  SEL R4, R14, RZ, P1 ;  /* 0x000000ff0e047207 */ /* 0x000fca0000800000 */
[----:B------:R-:W-:-:S04]  /*18200*/  IMAD.IADD R4, R17, 0x1, R4 ;  /* 0x0000000111047824 */ /* 0x000fc800078e0204 */
[----:B------:R-:W-:-:S07]  /*18210*/  IMAD.MOV.U32 R13, RZ, RZ, R4 ;  /* 0x000000ffff0d7224 */ /* 0x000fce00078e0004 */
[----:B------:R-:W-:Y:S05]  /*18220*/  WARPSYNC.COLLECTIVE R15, `(.L_x_2448) ;  /* 0x000000000f087348 */ /* 0x000fea0003c00000 */
[----:B------:R0:W1:Y:S02]  /*18230*/  SHFL.UP P6, R14, R13, R12, R11 ;  /* 0x0400000c0d0e7389 */ /* 0x00006400000c000b */
[----:B01----:R-:W-:Y:S01]  /*18240*/  ENDCOLLECTIVE ;  /* 0x000000000000791b */ /* 0x003fe20003800000 */
.L_x_2448:
[----:B------:R-:W-:Y:S01]  /*18250*/  IMAD.MOV.U32 R12, RZ, RZ, 0x4 ;  /* 0x00000004ff0c7424 */ /* 0x000fe200078e00ff */
[----:B------:R-:W-:-:S05]  /*18260*/  SEL R3, R14, RZ, P2 ;  /* 0x000000ff0e037207 */ /* 0x000fca0001000000 */
[----:B------:R-:W-:-:S04]  /*18270*/  IMAD.IADD R6, R4, 0x1, R3 ;  /* 0x0000000104067824 */ /* 0x000fc800078e0203 */
[----:B------:R-:W-:-:S07]  /*18280*/  IMAD.MOV.U32 R13, RZ, RZ, R6 ;  /* 0x000000ffff0d7224 */ /* 0x000fce00078e0006 */
[----:B------:R-:W-:Y:S05]  /*18290*/  WARPSYNC.COLLECTIVE R15, `(.L_x_2449) ;  /* 0x000000000f087348 */ /* 0x000fea0003c00000 */
[----:B------:R0:W1:Y:S02]  /*182a0*/  SHFL.UP P6, R14, R13, R12, R11 ;  /* 0x0400000c0d0e7389 */ /* 0x00006400000c000b */
[----:B01----:R-:W-:Y:S01]  /*182b0*/  ENDCOLLECTIVE ;  /* 0x000000000000791b */ /* 0x003fe20003800000 */
.L_x_2449:
[----:B------:R-:W-:Y:S01]  /*182c0*/  IMAD.MOV.U32 R12, RZ, RZ, 0x8 ;  /* 0x00000008ff0c7424 */ /* 0x000fe200078e00ff */
[----:B------:R-:W-:-:S05]  /*182d0*/  SEL R3, R14, RZ, P3 ;  /* 0x000000ff0e037207 */ /* 0x000fca0001800000 */
[----:B------:R-:W-:-:S04]  /*182e0*/  IMAD.IADD R2, R6, 0x1, R3 ;  /* 0x0000000106027824 */ /* 0x000fc800078e0203 */
[----:B------:R-:W-:-:S07]  /*182f0*/  IMAD.MOV.U32 R13, RZ, RZ, R2 ;  /* 0x000000ffff0d7224 */ /* 0x000fce00078e0002 */
[----:B------:R-:W-:Y:S05]  /*18300*/  WARPSYNC.COLLECTIVE R15, `(.L_x_2450) ;  /* 0x000000000f087348 */ /* 0x000fea0003c00000 */
[----:B------:R0:W1:Y:S02]  /*18310*/  SHFL.UP P6, R14, R13, R12, R11 ;  /* 0x0400000c0d0e7389 */ /* 0x00006400000c000b */
[----:B01----:R-:W-:Y:S01]  /*18320*/  ENDCOLLECTIVE ;  /* 0x000000000000791b */ /* 0x003fe20003800000 */
.L_x_2450:
[----:B------:R-:W-:Y:S01]  /*18330*/  IMAD.MOV.U32 R12, RZ, RZ, 0x10 ;  /* 0x00000010ff0c7424 */ /* 0x000fe200078e00ff */
[----:B------:R-:W-:-:S05]  /*18340*/  SEL R3, R14, RZ, P4 ;  /* 0x000000ff0e037207 */ /* 0x000fca0002000000 */
[----:B------:R-:W-:-:S04]  /*18350*/  IMAD.IADD R3, R2, 0x1, R3 ;  /* 0x0000000102037824 */ /* 0x000fc800078e0203 */
[----:B------:R-:W-:-:S07]  /*18360*/  IMAD.MOV.U32 R13, RZ, RZ, R3 ;  /* 0x000000ffff0d7224 */ /* 0x000fce00078e0003 */
[----:B------:R-:W-:Y:S05]  /*18370*/  WARPSYNC.COLLECTIVE R15, `(.L_x_2451) ;  /* 0x000000000f087348 */ /* 0x000fea0003c00000 */
[----:B------:R0:W1:Y:S02]  /*18380*/  SHFL.UP P6, R14, R13, R12, R11 ;  /* 0x0400000c0d0e7389 */ /* 0x00006400000c000b */
[----:B01----:R-:W-:Y:S01]  /*18390*/  ENDCOLLECTIVE ;  /* 0x000000000000791b */ /* 0x003fe20003800000 */
.L_x_2451:
        /* <DEDUP_REMOVED lines=8> */
.L_x_2452:
[----:B------:R-:W-:Y:S05]  /*18420*/  BRA `(.L_x_2453) ;  /* 0xffffffc8005c7947 */ /* 0x000fea000383ffff */
.L_x_2365:
        /* <DEDUP_REMOVED lines=8> */
.L_x_2455:
[----:B------:R-:W-:Y:S05]  /*184b0*/  BSYNC B0 ;  /* 0x0000000000007941 */ /* 0x000fea0003800000 */
.L_x_2454:
[----:B------:R-:W-:Y:S01]  /*184c0*/  SEL R14, R14, RZ, P1 ;  /* 0x000000ff0e0e7207 */ /* 0x000fe20000800000 */
[----:B------:R-:W-:Y:S01]  /*184d0*/  IMAD.MOV.U32 R12, RZ, RZ, 0x2 ;  /* 0x00000002ff0c7424 */ /* 0x000fe200078e00ff */
[----:B------:R-:W-:Y:S01]  /*184e0*/  MOV R11, RZ ;  /* 0x000000ff000b7202 */ /* 0x000fe20000000f00 */
[----:B------:R-:W-:Y:S02]  /*184f0*/  IMAD.MOV.U32 R15, RZ, RZ, -0x1 ;  /* 0xffffffffff0f7424 */ /* 0x000fe400078e00ff */
[----:B------:R-:W-:-:S07]  /*18500*/  IMAD.IADD R13, R17, 0x1, R14 ;  /* 0x00000001110d7824 */ /* 0x000fce00078e020e */
[----:B------:R-:W-:Y:S05]  /*18510*/  WARPSYNC.COLLECTIVE R15, `(.L_x_2456) ;  /* 0x000000000f087348 */ /* 0x000fea0003c00000 */
[----:B------:R0:W1:Y:S02]  /*18520*/  SHFL.UP P6, R14, R13, R12, R11 ;  /* 0x0400000c0d0e7389 */ /* 0x00006400000c000b */
[----:B01----:R-:W-:Y:S01]  /*18530*/  ENDCOLLECTIVE ;  /* 0x000000000000791b */ /* 0x003fe20003800000 */
.L_x_2456:
[----:B------:R-:W-:Y:S01]  /*18540*/  IMAD.MOV.U32 R12, RZ, RZ, 0x4 ;  /* 0x00000004ff0c7424 */ /* 0x000fe200078e00ff */
[----:B------:R-:W-:-:S05]  /*18550*/  SEL R2, R14, RZ, P2 ;  /* 0x000000ff0e027207 */ /* 0x000fca0001000000 */
[----:B------:R-:W-:-:S04]  /*18560*/  IMAD.IADD R2, R13, 0x1, R2 ;  /* 0x000000010d027824 */ /* 0x000fc800078e0202 */
[----:B------:R-:W-:-:S07]  /*18570*/  IMAD.MOV.U32 R13, RZ, RZ, R2 ;  /* 0x000000ffff0d7224 */ /* 0x000fce00078e0002 */
[----:B------:R-:W-:Y:S05]  /*18580*/  WARPSYNC.COLLECTIVE R15, `(.L_x_2457) ;  /* 0x000000000f087348 */ /* 0x000fea0003c00000 */
[----:B------:R0:W1:Y:S02]  /*18590*/  SHFL.UP P6, R14, R13, R12, R11 ;  /* 0x0400000c0d0e7389 */ /* 0x00006400000c000b */
[----:B01----:R-:W-:Y:S01]  /*185a0*/  ENDCOLLECTIVE ;  /* 0x000000000000791b */ /* 0x003fe20003800000 */
.L_x_2457:
[----:B------:R-:W-:Y:S01]  /*185b0*/  IMAD.MOV.U32 R12, RZ, RZ, 0x8 ;  /* 0x00000008ff0c7424 */ /* 0x000fe200078e00ff */
[----:B------:R-:W-:-:S05]  /*185c0*/  SEL R3, R14, RZ, P3 ;  /* 0x000000ff0e037207 */ /* 0x000fca0001800000 */
[----:B------:R-:W-:-:S04]  /*185d0*/  IMAD.IADD R3, R2, 0x1, R3 ;  /* 0x0000000102037824 */ /* 0x000fc800078e0203 */
[----:B------:R-:W-:-:S07]  /*185e0*/  IMAD.MOV.U32 R13, RZ, RZ, R3 ;  /* 0x000000ffff0d7224 */ /* 0x000fce00078e0003 */
[----:B------:R-:W-:Y:S05]  /*185f0*/  WARPSYNC.COLLECTIVE R15, `(.L_x_2458) ;  /* 0x000000000f087348 */ /* 0x000fea0003c00000 */
[----:B------:R0:W1:Y:S02]  /*18600*/  SHFL.UP P6, R14, R13, R12, R11 ;  /* 0x0400000c0d0e7389 */ /* 0x00006400000c000b */
[----:B01----:R-:W-:Y:S01]  /*18610*/  ENDCOLLECTIVE ;  /* 0x000000000000791b */ /* 0x003fe20003800000 */
.L_x_2458:
[----:B------:R-:W-:Y:S01]  /*18620*/  IMAD.MOV.U32 R12, RZ, RZ, 0x10 ;  /* 0x00000010ff0c7424 */ /* 0x000fe200078e00ff */
[----:B------:R-:W-:-:S05]  /*18630*/  SEL R4, R14, RZ, P4 ;  /* 0x000000ff0e047207 */ /* 0x000fca0002000000 */
[----:B------:R-:W-:-:S04]  /*18640*/  IMAD.IADD R4, R3, 0x1, R4 ;  /* 0x0000000103047824 */ /* 0x000fc800078e0204 */
[----:B------:R-:W-:-:S07]  /*18650*/  IMAD.MOV.U32 R13, RZ, RZ, R4 ;  /* 0x000000ffff0d7224 */ /* 0x000fce00078e0004 */
[----:B------:R-:W-:Y:S05]  /*18660*/  WARPSYNC.COLLECTIVE R15, `(.L_x_2459) ;  /* 0x000000000f087348 */ /* 0x000fea0003c00000 */
[----:B------:R0:W1:Y:S02]  /*18670*/  SHFL.UP P6, R14, R13, R12, R11 ;  /* 0x0400000c0d0e7389 */ /* 0x00006400000c000b */
[----:B01----:R-:W-:Y:S01]  /*18680*/  ENDCOLLECTIVE ;  /* 0x000000000000791b */ /* 0x003fe20003800000 */
.L_x_2459:
        /* <DEDUP_REMOVED lines=8> */
.L_x_2460:
[----:B------:R-:W-:Y:S05]  /*18710*/  BRA `(.L_x_2461) ;  /* 0xffffffc8003c7947 */ /* 0x000fea000383ffff */
.L_x_2367:
[----:B------:R-:W-:Y:S01]  /*18720*/  BSSY B0, `(.L_x_2462) ;  /* 0x0000006000007945 */ /* 0x000fe20003800000 */
[----:B------:R-:W-:Y:S01]  /*18730*/  PLOP3.LUT P6, PT, P6, PT, PT, 0x8, 0x0 ;  /* 0x000000000000781c */ /* 0x000fe200037ce170 */
[----:B------:R-:W-:-:S12]  /*18740*/  IMAD.MOV.U32 R15, RZ, RZ, -0x1 ;  /* 0xffffffffff0f7424 */ /* 0x000fd800078e00ff */
[----:B01----:R-:W-:Y:S05]  /*18750*/  WARPSYNC.COLLECTIVE R15, `(.L_x_2463) ;  /* 0x000000000f087348 */ /* 0x003fea0003c00000 */
[----:B------:R-:W-:Y:S01]  /*18760*/  VOTE.ANY R14, PT, P6 ;  /* 0x00000000000e7806 */ /* 0x000fe200030e0100 */
[----:B01----:R-:W-:Y:S06]  /*18770*/  ENDCOLLECTIVE ;  /* 0x000000000000791b */ /* 0x003fec0003800000 */
.L_x_2463:
[----:B------:R-:W-:Y:S05]  /*18780*/  BSYNC B0 ;  /* 0x0000000000007941 */ /* 0x000fea0003800000 */
.L_x_2462:
        /* <DEDUP_REMOVED lines=9> */
.L_x_2464:
[----:B------:R-:W-:Y:S01]  /*18820*/  IMAD.MOV.U32 R17, RZ, RZ, R14 ;  /* 0x000000ffff117224 */ /* 0x000fe200078e000e */
[----:B------:R-:W-:Y:S06]  /*18830*/  BRA `(.L_x_2465) ;  /* 0xffffffc8002c7947 */ /* 0x000fec000383ffff */
.L_x_2369:
[----:B------:R-:W-:Y:S01]  /*18840*/  BSSY B0, `(.L_x_2466) ;  /* 0x0000007000007945 */ /* 0x000fe20003800000 */
[----:B------:R-:W-:Y:S02]  /*18850*/  IMAD.MOV.U32 R13, RZ, RZ, R2 ;  /* 0x000000ffff0d7224 */ /* 0x000fe400078e0002 */
[----:B------:R-:W-:Y:S02]  /*18860*/  IMAD.MOV.U32 R11, RZ, RZ, 0x1f ;  /* 0x0000001fff0b7424 */ /* 0x000fe400078e00ff */
[----:B------:R-:W-:-:S07]  /*18870*/  IMAD.MOV.U32 R15, RZ, RZ, -0x1 ;  /* 0xffffffffff0f7424 */ /* 0x000fce00078e00ff */
[----:B0123--:R-:W-:Y:S05]  /*18880*/  WARPSYNC.COLLECTIVE R15, `(.L_x_2467) ;  /* 0x000000000f087348 */ /* 0x00ffea0003c00000 */
[----:B------:R4:W0:Y:S02]  /*18890*/  SHFL.IDX P6, R14, R13, R12, R11 ;  /* 0x0000000c0d0e7389 */ /* 0x00082400000c000b */
[----:B01234-:R-:W-:Y:S01]  /*188a0*/  ENDCOLLECTIVE ;  /* 0x000000000000791b */ /* 0x01ffe20003800000 */
.L_x_2467:
[----:B------:R-:W-:Y:S05]  /*188b0*/  BSYNC B0 ;  /* 0x0000000000007941 */ /* 0x000fea0003800000 */
.L_x_2466:
[----:B------:R-:W-:Y:S05]  /*188c0*/  BRA `(.L_x_2368) ;  /* 0xffffffc800247947 */ /* 0x000fea000383ffff */
.L_x_2373:
[----:B0-----:R0:W1:Y:S02]  /*188d0*/  SYNCS.PHASECHK.TRANS64.TRYWAIT P0, [R5+URZ+0x28c20], R0 ;  /* 0x028c2000050075a7 */ /* 0x001064000800017f */
[----:B-1----:R-:W-:Y:S05]  /*188e0*/  @!P0 NANOSLEEP.SYNCS 0x989680 ;  /* 0x009896800000895d */ /* 0x002fea0003900000 */
[----:B------:R-:W1:Y:S02]  /*188f0*/  @!P0 SYNCS.PHASECHK.TRANS64 P0, [R5+URZ+0x28c20], R0 ;  /* 0x028c2000050085a7 */ /* 0x000e64000800007f */
[----:B-1----:R-:W-:Y:S05]  /*18900*/  @!P0 BRA `(.L_x_2373) ;  /* 0xfffffffc00f08947 */ /* 0x002fea000383ffff */
[----:B------:R-:W-:Y:S05]  /*18910*/  BRA `(.L_x_2468) ;  /* 0xffffffcc009c7947 */ /* 0x000fea000383ffff */
.L_x_2374:
        /* <DEDUP_REMOVED lines=11> */
.L_x_2470:
[----:B------:R-:W-:Y:S05]  /*189d0*/  BSYNC B0 ;  /* 0x0000000000007941 */ /* 0x000fea0003800000 */
.L_x_2469:
[----:B------:R-:W-:Y:S05]  /*189e0*/  BRA `(.L_x_2471) ;  /* 0xffffffcc00847947 */ /* 0x000fea000383ffff */
.L_x_2377:
[----:B------:R-:W-:Y:S01]  /*189f0*/  BSSY B1, `(.L_x_2472) ;  /* 0x0000006000017945 */ /* 0x000fe20003800000 */
[----:B------:R-:W-:-:S07]  /*18a00*/  IMAD.MOV.U32 R15, RZ, RZ, -0x1 ;  /* 0xffffffffff0f7424 */ /* 0x000fce00078e00ff */
[----:B0-234-:R-:W-:Y:S05]  /*18a10*/  WARPSYNC.COLLECTIVE R15, `(.L_x_2473) ;  /* 0x000000000f0c7348 */ /* 0x01dfea0003c00000 */
[----:B------:R-:W-:Y:S02]  /*18a20*/  ELECT P6, UR62, PT ;  /* 0x00000000003e782f */ /* 0x000fe400038c0000 */
[----:B------:R-:W-:Y:S01]  /*18a30*/  MOV R14, UR62 ;  /* 0x0000003e000e7c02 */ /* 0x000fe20008000f00 */
[----:B0-234-:R-:W-:Y:S10]  /*18a40*/  ENDCOLLECTIVE ;  /* 0x000000000000791b */ /* 0x01dff40003800000 */
.L_x_2473:
[----:B------:R-:W-:Y:S05]  /*18a50*/  BSYNC B1 ;  /* 0x0000000000017941 */ /* 0x000fea0003800000 */
.L_x_2472:
[----:B------:R-:W-:Y:S05]  /*18a60*/  BRA `(.L_x_2474) ;  /* 0xffffffcc007c7947 */ /* 0x000fea000383ffff */
.L_x_2379:
[----:B0-----:R0:W1:Y:S02]  /*18a70*/  SYNCS.PHASECHK.TRANS64.TRYWAIT P1, [R3+URZ+0x28c40], R2 ;  /* 0x028c4002030075a7 */ /* 0x001064000802017f */
[----:B-1----:R-:W-:Y:S05]  /*18a80*/  @!P1 NANOSLEEP.SYNCS 0x989680 ;  /* 0x009896800000995d */ /* 0x002fea0003900000 */
[----:B------:R-:W1:Y:S02]  /*18a90*/  @!P1 SYNCS.PHASECHK.TRANS64 P1, [R3+URZ+0x28c40], R2 ;  /* 0x028c4002030095a7 */ /* 0x000e64000802007f */
[----:B-1----:R-:W-:Y:S05]  /*18aa0*/  @!P1 BRA `(.L_x_2379) ;  /* 0xfffffffc00f09947 */ /* 0x002fea000383ffff */
[----:B------:R-:W-:Y:S05]  /*18ab0*/  BRA `(.L_x_2475) ;  /* 0xffffffcc009c7947 */ /* 0x000fea000383ffff */
.L_x_2381:
[----:B-1----:R1:W0:Y:S02]  /*18ac0*/  SYNCS.PHASECHK.TRANS64.TRYWAIT P1, [R5+URZ+0x28c40], R0 ;  /* 0x028c4000050075a7 */ /* 0x002224000802017f */
[----:B0-----:R-:W-:Y:S05]  /*18ad0*/  @!P1 NANOSLEEP.SYNCS 0x989680 ;  /* 0x009896800000995d */ /* 0x001fea0003900000 */
[----:B------:R-:W0:Y:S02]  /*18ae0*/  @!P1 SYNCS.PHASECHK.TRANS64 P1, [R5+URZ+0x28c40], R0 ;  /* 0x028c4000050095a7 */ /* 0x000e24000802007f */
[----:B0-----:R-:W-:Y:S05]  /*18af0*/  @!P1 BRA `(.L_x_2381) ;  /* 0xfffffffc00f09947 */ /* 0x001fea000383ffff */
[----:B------:R-:W-:Y:S05]  /*18b00*/  BRA `(.L_x_2476) ;  /* 0xffffffcc00a87947 */ /* 0x000fea000383ffff */
.L_x_2383:
[----:B------:R0:W0:Y:S02]  /*18b10*/  SYNCS.PHASECHK.TRANS64.TRYWAIT P1, [R3+URZ+0x28c60], R2 ;  /* 0x028c6002030075a7 */ /* 0x000024000802017f */
[----:B0-----:R-:W-:Y:S05]  /*18b20*/  @!P1 NANOSLEEP.SYNCS 0x989680 ;  /* 0x009896800000995d */ /* 0x001fea0003900000 */
[----:B------:R-:W0:Y:S02]  /*18b30*/  @!P1 SYNCS.PHASECHK.TRANS64 P1, [R3+URZ+0x28c60], R2 ;  /* 0x028c6002030095a7 */ /* 0x000e24000802007f */
[----:B0-----:R-:W-:Y:S05]  /*18b40*/  @!P1 BRA `(.L_x_2383) ;  /* 0xfffffffc00f09947 */ /* 0x001fea000383ffff */
[----:B------:R-:W-:Y:S05]  /*18b50*/  BRA `(.L_x_2477) ;  /* 0xffffffcc00a47947 */ /* 0x000fea000383ffff */
.L_x_2478:
        /* <DEDUP_REMOVED lines=10> */
.L_x_5641:


//--------------------- .text._ZN7cutlass13device_kernelIN5flash11enable_sm90INS1_16FlashAttnFwdSm90INS1_25CollectiveMainloopFwdSm90ILi2EN4cute5tupleIJNS5_1CILi1EEES8_S8_EEENS6_IJNS7_ILi64EEESA_SA_EEELi512ENS_10bfloat16_tEfNS_4arch4Sm90ELb0ELb1ELb0ELb1ELb1ELb1ELb0ELb0ELb0ELb1ELb0ELb0EEENS1_21CollectiveEpilogueFwdINS6_IJSA_NS7_ILi512EEESA_EEES9_SC_SE_Li256ELb1ELb1ELb0ELb0EEENS1_36VarlenDynamicPersistentTileSchedulerILi64ELi64ELi256ELi128ELb0ELb1ELb1ELb1ELb0ELb1EEEEEEEEEvNT_6ParamsE --------------------------
	.section	.text._ZN7cutlass13device_kernelIN5flash11enable_sm90INS1_16FlashAttnFwdSm90INS1_25CollectiveMainloopFwdSm90ILi2EN4cute5tupleIJNS5_1CILi1EEES8_S8_EEENS6_IJNS7_ILi64EEESA_SA_EEELi512ENS_10bfloat16_tEfNS_4arch4Sm90ELb0ELb1ELb0ELb1ELb1ELb1ELb0ELb0ELb0ELb1ELb0ELb0EEENS1_21CollectiveEpilogueFwdINS6_IJSA_NS7_ILi512EEESA_EEES9_SC_SE_Li256ELb1ELb1ELb0ELb0EEENS1_36VarlenDynamicPersistentTileSchedulerILi64ELi64ELi256ELi128ELb0ELb1ELb1ELb1ELb0ELb1EEEEEEEEEvNT_6ParamsE,"ax",@progbits
	.align	128
.text._ZN7cutlass13device_kernelIN5flash11enable_sm90INS1_16FlashAttnFwdSm90INS1_25CollectiveMainloopFwdSm90ILi2EN4cute5tupleIJNS5_1CILi1EEES8_S8_EEENS6_IJNS7_ILi64EEESA_SA_EEELi512ENS_10bfloat16_tEfNS_4arch4Sm90ELb0ELb1ELb0ELb1ELb1ELb1ELb0ELb0ELb0ELb1ELb0ELb0EEENS1_21CollectiveEpilogueFwdINS6_IJSA_NS7_ILi512EEESA_EEES9_SC_SE_Li256ELb1ELb1ELb0ELb0EEENS1_36VarlenDynamicPersistentTileSchedulerILi64ELi64ELi256ELi128ELb0ELb1ELb1ELb1ELb0ELb1EEEEEEEEEvNT_6ParamsE:
        .type           _ZN7cutlass13device_kernelIN5flash11enable_sm90INS1_16FlashAttnFwdSm90INS1_25CollectiveMainloopFwdSm90ILi2EN4cute5tupleIJNS5_1CILi1EEES8_S8_EEENS6_IJNS7_ILi64EEESA_SA_EEELi512ENS_10bfloat16_tEfNS_4arch4Sm90ELb0ELb1ELb0ELb1ELb1ELb1ELb0ELb0ELb0ELb1ELb0ELb0EEENS1_21CollectiveEpilogueFwdINS6_IJSA_NS7_ILi512EEESA_EEES9_SC_SE_Li256ELb1ELb1ELb0ELb0EEENS1_36VarlenDynamicPersistentTileSchedulerILi64ELi64ELi256ELi128ELb0ELb1ELb1ELb1ELb0ELb1EEEEEEEEEvNT_6ParamsE,@function
        .size           _ZN7cutlass13device_kernelIN5flash11enable_sm90INS1_16FlashAttnFwdSm90INS1_25CollectiveMainloopFwdSm90ILi2EN4cute5tupleIJNS5_1CILi1EEES8_S8_EEENS6_IJNS7_ILi64EEESA_SA_EEELi512ENS_10bfloat16_tEfNS_4arch4Sm90ELb0ELb1ELb0ELb1ELb1ELb1ELb0ELb0ELb0ELb1ELb0ELb0EEENS1_21CollectiveEpilogueFwdINS6_IJSA_NS7_ILi512EEESA_EEES9_SC_SE_Li256ELb1ELb1ELb0ELb0EEENS1_36VarlenDynamicPersistentTileSchedulerILi64ELi64ELi256ELi128ELb0ELb1ELb1ELb1ELb0ELb1EEEEEEEEEvNT_6ParamsE,(.L_x_5642 - _ZN7cutlass13device_kernelIN5flash11enable_sm90INS1_16FlashAttnFwdSm90INS1_25CollectiveMainloopFwdSm90ILi2EN4cute5tupleIJNS5_1CILi1EEES8_S8_EEENS6_IJNS7_ILi64EEESA_SA_EEELi512ENS_10bfloat16_tEfNS_4arch4Sm90ELb0ELb1ELb0ELb1ELb1ELb1ELb0ELb0ELb0ELb1ELb0ELb0EEENS1_21CollectiveEpilogueFwdINS6_IJSA_NS7_ILi512EEESA_EEES9_SC_SE_Li256ELb1ELb1ELb0ELb0EEENS1_36VarlenDynamicPersistentTileSchedulerILi64ELi64ELi256ELi128ELb0ELb1ELb1ELb1ELb0ELb1EEEEEEEEEvNT_6ParamsE)
        .other          _ZN7cutlass13device_kernelIN5flash11enable_sm90INS1_16FlashAttnFwdSm90INS1_25CollectiveMainloopFwdSm90ILi2EN4cute5tupleIJNS5_1CILi1EEES8_S8_EEENS6_IJNS7_ILi64EEESA_SA_EEELi512ENS_10bfloat16_tEfNS_4arch4Sm90ELb0ELb1ELb0ELb1ELb1ELb1ELb0ELb0ELb0ELb1ELb0ELb0EEENS1_21CollectiveEpilogueFwdINS6_IJSA_NS7_ILi512EEESA_EEES9_SC_SE_Li256ELb1ELb1ELb0ELb0EEENS1_36VarlenDynamicPersistentTileSchedulerILi64ELi64ELi256ELi128ELb0ELb1ELb1ELb1ELb0ELb1EEEEEEEEEvNT_6ParamsE,@"STO_CUDA_ENTRY STV_DEFAULT"
_ZN7cutlass13device_kernelIN5flash11enable_sm90INS1_16FlashAttnFwdSm90INS1_25CollectiveMainloopFwdSm90ILi2EN4cute5tupleIJNS5_1CILi1EEES8_S8_EEENS6_IJNS7_ILi64EEESA_SA_EEELi512ENS_10bfloat16_tEfNS_4arch4Sm90ELb0ELb1ELb0ELb1ELb1ELb1ELb0ELb0ELb0ELb1ELb0ELb0EEENS1_21CollectiveEpilogueFwdINS6_IJSA_NS7_ILi512EEESA_EEES9_SC_SE_Li256ELb1ELb1ELb0ELb0EEENS1_36VarlenDynamicPersistentTileSchedulerILi64ELi64ELi256ELi128ELb0ELb1ELb1ELb1ELb0ELb1EEEEEEEEEvNT_6ParamsE:
[----:B------:R-:W0:Y:S02]  /*0000*/  LDC R1, c[0x0][0x28] ;  /* 0x00000a00ff017b82 */ /* 0x000e240000000800 */
[----:B0-----:R-:W-:Y:S01]  /*0010*/  VIADD R1, R1, 0xffffff98 ;  /* 0xffffff9801017836 */ /* 0x001fe20000000000 */
[----:B------:R-:W0:Y:S01]  /*0020*/  S2R R0, SR_TID.X ;  /* 0x0000000000007919 */ /* 0x000e220000002100 */
[----:B------:R-:W-:Y:S01]  /*0030*/  ELECT P0, URZ, PT ;  /* 0x00000000003f782f */ /* 0x000fe20003800000 */
[----:B------:R-:W-:Y:S01]  /*0040*/  BSSY B0, `(.L_x_2479) ;  /* 0x000000e000007945 */ /* 0x000fe20003800000 */
[----:B0-----:R-:W-:-:S05]  /*0050*/  SHF.R.U32.HI R2, RZ, 0x5, R0 ;  /* 0x00000005ff027819 */ /* 0x001fca0000011600 */
[----:B------:R-:W0:Y:S02]  /*0060*/  SHFL.IDX PT, R3, R2, RZ, 0x1f ;  /* 0x00001fff02037589 */ /* 0x000e2400000e0000 */
[----:B0-----:R-:W-:Y:S02]  /*0070*/  ISETP.EQ.AND P0, PT, R3, RZ, P0 ;  /* 0x000000ff0300720c */ /* 0x001fe40000702270 */
[----:B------:R-:W-:-:S11]  /*0080*/  SHF.R.U32.HI R3, RZ, 0x7, R0 ;  /* 0x00000007ff037819 */ /* 0x000fd60000011600 */
        /* <DEDUP_REMOVED lines=9> */
.L_x_2480:
[----:B------:R-:W-:Y:S05]  /*0120*/  BSYNC B0 ;  /* 0x0000000000007941 */ /* 0x000fea0003800000 */
.L_x_2479:
[----:B------:R-:W-:Y:S01]  /*0130*/  VOTEU.ANY UP0, P0 ;  /* 0x00000000003f7886 */ /* 0x000fe20000000100 */
[----:B------:R-:W0:Y:S01]  /*0140*/  SHFL.IDX PT, R5, R3, RZ, 0x1f ;  /* 0x00001fff03057589 */ /* 0x000e2200000e0000 */
[----:B------:R-:W-:Y:S01]  /*0150*/  UMOV UR4, 0x80 ;  /* 0x0000008000047882 */ /* 0x000fe20000000000 */
[----:B------:R-:W-:Y:S01]  /*0160*/  UMOV UR7, 0x100 ;  /* 0x0000010000077882 */ /* 0x000fe20000000000 */
[----:B------:R-:W-:Y:S01]  /*0170*/  VOTEU.ANY UP1, P0 ;  /* 0x00000000003f7886 */ /* 0x000fe20000020100 */
[----:B------:R-:W1:Y:S01]  /*0180*/  @UP0 S2UR UR8, SR_CgaCtaId ;  /* 0x00000000000809c3 */ /* 0x000e620000008800 */
[----:B------:R-:W2:Y:S01]  /*0190*/  SHFL.IDX PT, R4, R2, RZ, 0x1f ;  /* 0x00001fff02047589 */ /* 0x000ea200000e0000 */
[----:B------:R-:W-:Y:S01]  /*01a0*/  @UP0 UMOV UR6, 0x400 ;  /* 0x0000040000060882 */ /* 0x000fe20000000000 */
[----:B------:R-:W-:-:S04]  /*01b0*/  @UP0 UIADD3 UR4, -UR4, 0x100000, URZ ;  /* 0x0010000004040890 */ /* 0x000fc8000fffe13f */
[----:B------:R-:W-:Y:S02]  /*01c0*/  @UP0 USHF.L.U32 UR5, UR4, 0xb, URZ ;  /* 0x0000000b04050899 */ /* 0x000fe4000800063f */
[----:B------:R-:W-:Y:S01]  /*01d0*/  @UP0 USHF.L.U32 UR4, UR4, 0x1, URZ ;  /* 0x0000000104040899 */ /* 0x000fe2000800063f */
[----:B------:R-:W-:Y:S01]  /*01e0*/  VOTEU.ANY UP2, P0 ;  /* 0x00000000003f7886 */ /* 0x000fe20000040100 */
[----:B0-----:R-:W-:Y:S01]  /*01f0*/  R2UR UR39, R5 ;  /* 0x00000000052772ca */ /* 0x001fe200000e0000 */
[----:B-1----:R-:W-:Y:S01]  /*0200*/  @UP0 ULEA UR8, UR8, UR6, 0x18 ;  /* 0x0000000608080291 */ /* 0x002fe2000f8ec03f */
[----:B--2---:R-:W-:Y:S01]  /*0210*/  ISETP.NE.AND P1, PT, R4, RZ, PT ;  /* 0x000000ff0400720c */ /* 0x004fe20003f25270 */
[----:B------:R-:W-:-:S04]  /*0220*/  @UP0 UIADD3 UR6, -UR7, 0x100000, URZ ;  /* 0x0010000007060890 */ /* 0x000fc8000fffe13f */
[----:B------:R-:W-:Y:S02]  /*0230*/  @UP0 USHF.L.U32 UR7, UR6, 0xb, URZ ;  /* 0x0000000b06070899 */ /* 0x000fe4000800063f */
[----:B------:R-:W-:-:S04]  /*0240*/  @UP0 USHF.L.U32 UR6, UR6, 0x1, URZ ;  /* 0x0000000106060899 */ /* 0x000fc8000800063f */
[----:B------:R-:W-:Y:S01]  /*0250*/  UISETP.NE.AND UP0, UPT, UR39, URZ, UPT ;  /* 0x0000003f2700728c */ /* 0x000fe2000bf05270 */
[----:B------:R-:W0:Y:S02]  /*0260*/  FENCE.VIEW.ASYNC.S ;  /* 0x00000000000073c6 */ /* 0x000e240000000000 */
[----:B0-----:R0:W1:Y:S05]  /*0270*/  @UP1 SYNCS.EXCH.64 URZ, [UR8+0x28c00], UR4 ;  /* 0x028c0004083f15b2 */ /* 0x00106a0008000100 */
[----:B------:R0:W2:Y:S01]  /*0280*/  @UP2 SYNCS.EXCH.64 URZ, [UR8+0x28c20], UR6 ;  /* 0x028c2006083f25b2 */ /* 0x0000a20008000100 */
        /* <DEDUP_REMOVED lines=13> */
[----:B------:R3:W0:Y:S02]  /*0360*/  SYNCS.EXCH.64 URZ, [UR6+0x28c48], UR4 ;  /* 0x028c4804063f75b2 */ /* 0x0006240008000100 */
[----:B---3--:R-:W-:Y:S01]  /*0370*/  NOP ;  /* 0x0000000000007918 */ /* 0x008fe20000000000 */
.L_x_2481:
[----:B------:R-:W3:Y:S01]  /*0380*/  SHFL.IDX PT, R4, R2, RZ, 0x1f ;  /* 0x00001fff02047589 */ /* 0x000ee200000e0000 */
[----:B------:R-:W-:Y:S01]  /*0390*/  NOP ;  /* 0x0000000000007918 */ /* 0x000fe20000000000 */
[----:B---3--:R-:W-:-:S13]  /*03a0*/  ISETP.NE.AND P0, PT, R4, RZ, PT ;  /* 0x000000ff0400720c */ /* 0x008fda0003f05270 */
        /* <DEDUP_REMOVED lines=17> */
[----:B------:R3:W0:Y:S02]  /*04c0*/  SYNCS.EXCH.64 URZ, [UR8+0x28c68], UR6 ;  /* 0x028c6806083f75b2 */ /* 0x0006240008000100 */
[----:B---3--:R-:W-:Y:S01]  /*04d0*/  NOP ;  /* 0x0000000000007918 */ /* 0x008fe20000000000 */
.L_x_2482:
[----:B------:R-:W3:Y:S01]  /*04e0*/  SHFL.IDX PT, R4, R2, RZ, 0x1f ;  /* 0x00001fff02047589 */ /* 0x000ee200000e0000 */
[----:B------:R-:W-:Y:S01]  /*04f0*/  NOP ;  /* 0x0000000000007918 */ /* 0x000fe20000000000 */
[----:B---3--:R-:W-:-:S13]  /*0500*/  ISETP.NE.AND P0, PT, R4, RZ, PT ;  /* 0x000000ff0400720c */ /* 0x008fda0003f05270 */
        /* <DEDUP_REMOVED lines=13> */
[----:B------:R3:W0:Y:S02]  /*05e0*/  SYNCS.EXCH.64 URZ, [UR6+0x28c88], UR4 ;  /* 0x028c8804063f75b2 */ /* 0x0006240008000100 */
[----:B---3--:R-:W-:Y:S01]  /*05f0*/  NOP ;  /* 0x0000000000007918 */ /* 0x008fe20000000000 */
.L_x_2483:
        /* <DEDUP_REMOVED lines=22> */
.L_x_2484:
        /* <DEDUP_REMOVED lines=22> */
.L_x_2485:
[----:B------:R-:W-:Y:S01]  /*08c0*/  PLOP3.LUT P0, PT, PT, PT, UP0, 0x80, 0x0 ;  /* 0x000000000000781c */ /* 0x000fe20003f0f008 */
[----:B------:R-:W-:Y:S01]  /*08d0*/  UMOV UR36, 0x1 ;  /* 0x0000000100247882 */ /* 0x000fe20000000000 */
[----:B------:R-:W-:Y:S01]  /*08e0*/  NOP ;  /* 0x0000000000007918 */ /* 0x000fe20000000000 */
[----:B------:R-:W-:Y:S01]  /*08f0*/  USEL UR36, UR36, 0x2, !UP0 ;  /* 0x0000000224247887 */ /* 0x000fe2000c000000 */
[----:B------:R-:W-:Y:S01]  /*0900*/  BSSY B9, `(.L_x_2486) ;  /* 0x0001ebd000097945 */ /* 0x000fe20003800000 */
[----:B------:R-:W-:Y:S01]  /*0910*/  ULDC.64 UR42, c[0x0][0x208] ;  /* 0x00008200002a7ab9 */ /* 0x000fe20000000a00 */
[----:B012-4-:R-:W-:Y:S07]  /*0920*/  BAR.SYNC.DEFER_BLOCKING 0x0 ;  /* 0x0000000000007b1d */ /* 0x017fee0000010000 */
[----:B------:R-:W-:Y:S05]  /*0930*/  @!P0 BRA `(.L_x_2487) ;  /* 0x0000016c00e48947 */ /* 0x000fea0003800000 */
.L_x_2488:
[----:B------:R-:W-:-:S08]  /*0940*/  NOP ;  /* 0x0000000000007918 */ /* 0x000fd00000000000 */
[----:B------:R-:W0:Y:S02]  /*0950*/  USETMAXREG.TRY_ALLOC.CTAPOOL UP0, 0xe8 ;  /* 0x000000e8000079c8 */ /* 0x000e240008000600 */
[----:B0-----:R-:W-:-:S13]  /*0960*/  PLOP3.LUT P0, PT, PT, PT, UP0, 0x80, 0x0 ;  /* 0x000000000000781c */ /* 0x001fda0003f0f008 */
[----:B------:R-:W-:Y:S05]  /*0970*/  @!P0 BRA `(.L_x_2488) ;  /* 0xfffffffc00f08947 */ /* 0x000fea000383ffff */
[----:B------:R-:W-:Y:S01]  /*0980*/  ISETP.NE.AND P0, PT, R3, 0x1, PT ;  /* 0x000000010300780c */ /* 0x000fe20003f05270 */
[----:B------:R-:W0:Y:S01]  /*0990*/  S2UR UR4, SR_CgaCtaId ;  /* 0x00000000000479c3 */ /* 0x000e220000008800 */
        /* <DEDUP_REMOVED lines=13> */
[----:B------:R-:W-:Y:S01]  /*0a70*/  ULOP3.LUT UR37, UR36, 0x1, URZ, 0xfc, !UPT ;  /* 0x0000000124257892 */ /* 0x000fe2000f8efc3f */
[----:B------:R-:W-:Y:S02]  /*0a80*/  IMAD.MOV.U32 R204, RZ, RZ, 0x40 ;  /* 0x00000040ffcc7424 */ /* 0x000fe400078e00ff */
[----:B------:R-:W-:Y:S01]  /*0a90*/  IMAD.MOV.U32 R192, RZ, RZ, RZ ;  /* 0x000000ffffc07224 */ /* 0x000fe200078e00ff */
[----:B------:R-:W-:Y:S01]  /*0aa0*/  SHF.R.S32.HI R0, RZ, 0x1f, R16 ;  /* 0x0000001fff007819 */ /* 0x000fe20000011410 */
[----:B------:R-:W-:-:S03]  /*0ab0*/  IMAD.MOV.U32 R196, RZ, RZ, RZ ;  /* 0x000000ffffc47224 */ /* 0x000fc600078e00ff */
[CC--:B------:R-:W-:Y:S02]  /*0ac0*/  LEA.HI R3, R0.reuse, R16.reuse, RZ, 0x4 ;  /* 0x0000001000037211 */ /* 0x0c0fe400078f20ff */
[CC--:B------:R-:W-:Y:S02]  /*0ad0*/  LEA.HI R7, R0.reuse, R16.reuse, RZ, 0x7 ;  /* 0x0000001000077211 */ /* 0x0c0fe400078f38ff */
[----:B------:R-:W-:Y:S02]  /*0ae0*/  LOP3.LUT R4, R3, 0xfffffff0, RZ, 0xc0, !PT ;  /* 0xfffffff003047812 */ /* 0x000fe400078ec0ff */
[----:B------:R-:W-:Y:S02]  /*0af0*/  LOP3.LUT R6, R7, 0xffffff80, RZ, 0xc0, !PT ;  /* 0xffffff8007067812 */ /* 0x000fe400078ec0ff */
[----:B------:R-:W-:Y:S01]  /*0b00*/  LEA.HI R5, R0, R16, RZ, 0x5 ;  /* 0x0000001000057211 */ /* 0x000fe200078f28ff */
[C---:B------:R-:W-:Y:S01]  /*0b10*/  IMAD.IADD R4, R16.reuse, 0x1, -R4 ;  /* 0x0000000110047824 */ /* 0x040fe200078e0a04 */
[----:B------:R-:W-:Y:S01]  /*0b20*/  SHF.R.S32.HI R20, RZ, 0x7, R7 ;  /* 0x00000007ff147819 */ /* 0x000fe20000011407 */
[----:B------:R-:W-:Y:S01]  /*0b30*/  IMAD.IADD R8, R16, 0x1, -R6 ;  /* 0x0000000110087824 */ /* 0x000fe200078e0a06 */
[----:B------:R-:W-:-:S02]  /*0b40*/  SHF.R.S32.HI R18, RZ, 0x5, R5 ;  /* 0x00000005ff127819 */ /* 0x000fc40000011405 */
[--C-:B------:R-:W-:Y:S01]  /*0b50*/  SHF.R.S32.HI R11, RZ, 0x1f, R4.reuse ;  /* 0x0000001fff0b7819 */ /* 0x100fe20000011404 */
[----:B------:R-:W-:Y:S01]  /*0b60*/  IMAD R14, R20, 0x100, R4 ;  /* 0x00000100140e7824 */ /* 0x000fe200078e0204 */
[----:B------:R-:W-:Y:S02]  /*0b70*/  SHF.R.S32.HI R5, RZ, 0x1f, R5 ;  /* 0x0000001fff057819 */ /* 0x000fe40000011405 */
[----:B------:R-:W-:Y:S02]  /*0b80*/  SHF.R.S32.HI R6, RZ, 0x4, R3 ;  /* 0x00000004ff067819 */ /* 0x000fe40000011403 */
[----:B------:R-:W-:Y:S02]  /*0b90*/  LEA.HI R13, R11, R4, RZ, 0x3 ;  /* 0x000000040b0d7211 */ /* 0x000fe400078f18ff */
[----:B------:R-:W-:Y:S02]  /*0ba0*/  LEA.HI R3, R3, R6, RZ, 0x1 ;  /* 0x0000000603037211 */ /* 0x000fe400078f08ff */
[----:B------:R-:W-:-:S02]  /*0bb0*/  LEA.HI R5, R5, R18, RZ, 0x2 ;  /* 0x0000001205057211 */ /* 0x000fc400078f10ff */
[C---:B------:R-:W-:Y:S01]  /*0bc0*/  LOP3.LUT R15, R13.reuse, 0xfffffff8, RZ, 0xc0, !PT ;  /* 0xfffffff80d0f7812 */ /* 0x040fe200078ec0ff */
[----:B------:R-:W-:Y:S01]  /*0bd0*/  IMAD.SHL.U32 R13, R13, 0x40, RZ ;  /* 0x000000400d0d7824 */ /* 0x000fe200078e00ff */
[----:B------:R-:W-:Y:S02]  /*0be0*/  LOP3.LUT R3, R3, 0x1ffffffe, RZ, 0xc0, !PT ;  /* 0x1ffffffe03037812 */ /* 0x000fe400078ec0ff */
[----:B------:R-:W-:Y:S01]  /*0bf0*/  LOP3.LUT R5, R5, 0x3ffffc, RZ, 0xc0, !PT ;  /* 0x003ffffc05057812 */ /* 0x000fe200078ec0ff */
[----:B------:R-:W-:Y:S01]  /*0c00*/  IMAD.IADD R15, R4, 0x1, -R15 ;  /* 0x00000001040f7824 */ /* 0x000fe200078e0a0f */
[----:B------:R-:W-:Y:S01]  /*0c10*/  SHF.R.S32.HI R9, RZ, 0x1f, R8 ;  /* 0x0000001fff097819 */ /* 0x000fe20000011408 */
[----:B------:R-:W-:Y:S01]  /*0c20*/  IMAD.IADD R3, R6, 0x1, -R3 ;  /* 0x0000000106037824 */ /* 0x000fe200078e0a03 */
[----:B------:R-:W-:Y:S01]  /*0c30*/  LOP3.LUT R13, R13, 0x7ffffe00, RZ, 0xc0, !PT ;  /* 0x7ffffe000d0d7812 */ /* 0x000fe200078ec0ff */
[----:B------:R-:W-:Y:S01]  /*0c40*/  IMAD.IADD R5, R18, 0x1, -R5 ;  /* 0x0000000112057824 */ /* 0x000fe200078e0a05 */
[-C--:B------:R-:W-:Y:S01]  /*0c50*/  LEA.HI R10, R9, R8.reuse, RZ, 0x2 ;  /* 0x00000008090a7211 */ /* 0x080fe200078f10ff */
[----:B------:R-:W-:Y:S01]  /*0c60*/  IMAD.SHL.U32 R4, R15, 0x40, RZ ;  /* 0x000000400f047824 */ /* 0x000fe200078e00ff */
[----:B------:R-:W-:Y:S01]  /*0c70*/  LEA.HI R9, R9, R8, RZ, 0x5 ;  /* 0x0000000809097211 */ /* 0x000fe200078f28ff */
[----:B------:R-:W-:Y:S01]  /*0c80*/  IMAD R14, R5, 0x10, R14 ;  /* 0x00000010050e7824 */ /* 0x000fe200078e020e */
[--C-:B------:R-:W-:Y:S01]  /*0c90*/  SHF.R.S32.HI R11, RZ, 0x2, R10.reuse ;  /* 0x00000002ff0b7819 */ /* 0x100fe2000001140a */
[----:B------:R-:W-:Y:S01]  /*0ca0*/  IMAD.SHL.U32 R3, R3, 0x8, RZ ;  /* 0x0000000803037824 */ /* 0x000fe200078e00ff */
[----:B------:R-:W-:Y:S01]  /*0cb0*/  LOP3.LUT R4, R4, 0x1c0, RZ, 0xc0, !PT ;  /* 0x000001c004047812 */ /* 0x000fe200078ec0ff */
[----:B------:R-:W-:Y:S01]  /*0cc0*/  IMAD R13, R18, 0x400, R13 ;  /* 0x00000400120d7824 */ /* 0x000fe200078e020d */
[----:B------:R-:W-:Y:S01]  /*0cd0*/  SHF.R.S32.HI R12, RZ, 0x1f, R10 ;  /* 0x0000001fff0c7819 */ /* 0x000fe2000001140a */
[--C-:B------:R-:W-:Y:S01]  /*0ce0*/  IMAD.U32 R5, R14, 0x40, R3.reuse ;  /* 0x000000400e057824 */ /* 0x100fe200078e0003 */
[----:B------:R-:W-:-:S02]  /*0cf0*/  LOP3.LUT R3, R4, 0x8, R3, 0xf8, !PT ;  /* 0x0000000804037812 */ /* 0x000fc400078ef803 */
[----:B------:R-:W-:Y:S02]  /*0d00*/  CS2R R18, SRZ ;  /* 0x0000000000127805 */ /* 0x000fe4000001ff00 */
[----:B------:R-:W-:Y:S02]  /*0d10*/  SHF.R.U32.HI R4, RZ, 0x3, R4 ;  /* 0x00000003ff047819 */ /* 0x000fe40000011604 */
[----:B------:R-:W-:Y:S01]  /*0d20*/  LEA.HI R12, R12, R11, RZ, 0x3 ;  /* 0x0000000b0c0c7211 */ /* 0x000fe200078f18ff */
[----:B------:R0:W-:Y:S01]  /*0d30*/  STL [R1+0x64], R5 ;  /* 0x0000640501007387 */ /* 0x0001e20000100800 */
[----:B------:R-:W-:Y:S02]  /*0d40*/  LOP3.LUT R4, R3, R4, RZ, 0x3c, !PT ;  /* 0x0000000403047212 */ /* 0x000fe400078e3cff */
[CC--:B------:R-:W-:Y:S01]  /*0d50*/  LEA.HI R3, R0.reuse, R16.reuse, RZ, 0x3 ;  /* 0x0000001000037211 */ /* 0x0c0fe200078f18ff */
[----:B------:R-:W-:Y:S01]  /*0d60*/  STL [R1+0x54], RZ ;  /* 0x000054ff01007387 */ /* 0x000fe20000100800 */
[----:B------:R-:W-:Y:S01]  /*0d70*/  LEA.HI R0, R0, R16, RZ, 0x2 ;  /* 0x0000001000007211 */ /* 0x000fe200078f10ff */
[----:B------:R-:W-:Y:S01]  /*0d80*/  IMAD.IADD R13, R13, 0x1, R4 ;  /* 0x000000010d0d7824 */ /* 0x000fe200078e0204 */
[----:B------:R-:W-:-:S02]  /*0d90*/  LOP3.LUT R12, R12, 0xfffffff8, RZ, 0xc0, !PT ;  /* 0xfffffff80c0c7812 */ /* 0x000fc400078ec0ff */
[----:B------:R-:W-:Y:S01]  /*0da0*/  SHF.R.S32.HI R4, RZ, 0x3, R3 ;  /* 0x00000003ff047819 */ /* 0x000fe20000011403 */
[----:B------:R-:W-:Y:S01]  /*0db0*/  IMAD R202, R13, 0x2, R2 ;  /* 0x000000020dca7824 */ /* 0x000fe200078e0202 */
[----:B0-----:R-:W-:Y:S01]  /*0dc0*/  LOP3.LUT R5, R10, 0x7ffffffc, RZ, 0xc0, !PT ;  /* 0x7ffffffc0a057812 */ /* 0x001fe200078ec0ff */
[----:B------:R-:W-:Y:S01]  /*0dd0*/  IMAD.IADD R12, R11, 0x1, -R12 ;  /* 0x000000010b0c7824 */ /* 0x000fe200078e0a0c */
[--C-:B------:R-:W-:Y:S01]  /*0de0*/  SHF.R.S32.HI R193, RZ, 0x2, R0.reuse ;  /* 0x00000002ffc17819 */ /* 0x100fe20000011400 */
[----:B------:R-:W-:Y:S01]  /*0df0*/  VIADD R205, R202, 0x26800 ;  /* 0x00026800cacd7836 */ /* 0x000fe20000000000 */
[----:B------:R-:W-:Y:S01]  /*0e00*/  SHF.R.S32.HI R4, RZ, 0x1f, R0 ;  /* 0x0000001fff047819 */ /* 0x000fe20000011400 */
[----:B------:R-:W-:Y:S01]  /*0e10*/  IMAD.IADD R5, R8, 0x1, -R5 ;  /* 0x0000000108057824 */ /* 0x000fe200078e0a05 */
[----:B------:R-:W-:Y:S01]  /*0e20*/  LOP3.LUT R0, R0, 0xfffffffc, RZ, 0xc0, !PT ;  /* 0xfffffffc00007812 */ /* 0x000fe200078ec0ff */
[----:B------:R-:W-:Y:S01]  /*0e30*/  VIADD R203, R202, 0x26820 ;  /* 0x00026820cacb7836 */ /* 0x000fe20000000000 */
[----:B------:R-:W-:Y:S01]  /*0e40*/  SHF.R.S32.HI R9, RZ, 0x5, R9 ;  /* 0x00000005ff097819 */ /* 0x000fe20000011409 */
[----:B------:R-:W-:Y:S01]  /*0e50*/  IMAD.SHL.U32 R188, R5, 0x2, RZ ;  /* 0x0000000205bc7824 */ /* 0x000fe200078e00ff */
[----:B------:R-:W-:Y:S01]  /*0e60*/  LOP3.LUT R3, R3, 0xfffffff8, RZ, 0xc0, !PT ;  /* 0xfffffff803037812 */ /* 0x000fe200078ec0ff */
[----:B------:R-:W-:Y:S01]  /*0e70*/  IMAD.IADD R8, R16, 0x1, -R0 ;  /* 0x0000000110087824 */ /* 0x000fe200078e0a00 */
[----:B------:R-:W-:Y:S01]  /*0e80*/  LEA.HI R4, R4, R193, RZ, 0x3 ;  /* 0x000000c104047211 */ /* 0x000fe200078f18ff */
[----:B------:R-:W-:Y:S01]  /*0e90*/  IMAD R198, R9, 0x10, R12 ;  /* 0x0000001009c67824 */ /* 0x000fe200078e020c */
[----:B------:R-:W-:Y:S01]  /*0ea0*/  LEA.HI R7, R7, R20, RZ, 0x1 ;  /* 0x0000001407077211 */ /* 0x000fe200078f08ff */
[----:B------:R-:W-:Y:S01]  /*0eb0*/  IMAD.IADD R10, R16, 0x1, -R3 ;  /* 0x00000001100a7824 */ /* 0x000fe200078e0a03 */
[----:B------:R-:W-:Y:S01]  /*0ec0*/  LOP3.LUT R4, R4, 0xfffffff8, RZ, 0xc0, !PT ;  /* 0xfffffff804047812 */ /* 0x000fe200078ec0ff */
[----:B------:R-:W-:Y:S01]  /*0ed0*/  VIADD R9, R193, 0x20 ;  /* 0x00000020c1097836 */ /* 0x000fe20000000000 */
[----:B------:R-:W-:Y:S01]  /*0ee0*/  LEA.HI R0, R8, R8, RZ, 0x1 ;  /* 0x0000000808007211 */ /* 0x000fe200078f08ff */
[----:B------:R-:W-:Y:S01]  /*0ef0*/  IMAD.SHL.U32 R208, R10, 0x8, RZ ;  /* 0x000000080ad07824 */ /* 0x000fe200078e00ff */
[----:B------:R-:W-:Y:S01]  /*0f00*/  LOP3.LUT R7, R7, 0xfffffe, RZ, 0xc0, !PT ;  /* 0x00fffffe07077812 */ /* 0x000fe200078ec0ff */
[----:B------:R-:W-:Y:S01]  /*0f10*/  IMAD.SHL.U32 R3, R9, 0x40, RZ ;  /* 0x0000004009037824 */ /* 0x000fe200078e00ff */
[----:B------:R-:W-:Y:S01]  /*0f20*/  SHF.R.S32.HI R6, RZ, 0x1f, R9 ;  /* 0x0000001fff067819 */ /* 0x000fe20000011409 */
[----:B------:R-:W-:Y:S01]  /*0f30*/  IMAD.SHL.U32 R16, R8, 0x8, RZ ;  /* 0x0000000808107824 */ /* 0x000fe200078e00ff */
[----:B------:R-:W-:Y:S01]  /*0f40*/  LOP3.LUT R0, R0, 0x1ffffffe, RZ, 0xc0, !PT ;  /* 0x1ffffffe00007812 */ /* 0x000fe200078ec0ff */
[----:B------:R-:W-:Y:S01]  /*0f50*/  IMAD.SHL.U32 R194, R8, 0x4, RZ ;  /* 0x0000000408c27824 */ /* 0x000fe200078e00ff */
[----:B------:R-:W-:Y:S01]  /*0f60*/  LEA.HI R6, R6, R9, RZ, 0x3 ;  /* 0x0000000906067211 */ /* 0x000fe200078f18ff */
[----:B------:R-:W-:Y:S01]  /*0f70*/  IMAD.IADD R200, R193, 0x1, -R4 ;  /* 0x00000001c1c87824 */ /* 0x000fe200078e0a04 */
[----:B------:R-:W-:Y:S01]  /*0f80*/  LOP3.LUT R4, R3, 0x1c0, RZ, 0xc0, !PT ;  /* 0x000001c003047812 */ /* 0x000fe200078ec0ff */
[----:B------:R-:W-:Y:S01]  /*0f90*/  VIADD R37, R208, 0x40 ;  /* 0x00000040d0257836 */ /* 0x000fe20000000000 */
[----:B------:R-:W-:Y:S01]  /*0fa0*/  R2P PR, R15, 0x6 ;  /* 0x000000060f007804 */ /* 0x000fe20000000000 */
[----:B------:R-:W-:Y:S01]  /*0fb0*/  VIADD R229, R16, 0x40 ;  /* 0x0000004010e57836 */ /* 0x000fe20000000000 */
[----:B------:R-:W-:Y:S01]  /*0fc0*/  SHF.R.U32.HI R28, RZ, 0x3, R4 ;  /* 0x00000003ff1c7819 */ /* 0x000fe20000011604 */
[C---:B------:R-:W-:Y:S01]  /*0fd0*/  VIADD R35, R208.reuse, 0xc0 ;  /* 0x000000c0d0237836 */ /* 0x040fe20000000000 */
[----:B------:R-:W-:Y:S01]  /*0fe0*/  SHF.R.S32.HI R39, RZ, 0x1f, R37 ;  /* 0x0000001fff277819 */ /* 0x000fe20000011425 */
[----:B------:R-:W-:Y:S01]  /*0ff0*/  VIADD R36, R208, 0x80 ;  /* 0x00000080d0247836 */ /* 0x000fe20000000000 */
[----:B------:R-:W-:Y:S01]  /*1000*/  SEL R204, R204, 0xffffffc0, !P2 ;  /* 0xffffffc0cccc7807 */ /* 0x000fe20005000000 */
[----:B------:R-:W-:Y:S01]  /*1010*/  VIADD R33, R208, 0x140 ;  /* 0x00000140d0217836 */ /* 0x000fe20000000000 */
[----:B------:R-:W-:Y:S01]  /*1020*/  SHF.R.S32.HI R37, RZ, 0x1f, R35 ;  /* 0x0000001fff257819 */ /* 0x000fe20000011423 */
[----:B------:R-:W-:Y:S01]  /*1030*/  IMAD.IADD R7, R20, 0x1, -R7 ;  /* 0x0000000114077824 */ /* 0x000fe200078e0a07 */
[----:B------:R-:W-:Y:S01]  /*1040*/  SHF.R.S32.HI R38, RZ, 0x1f, R36 ;  /* 0x0000001fff267819 */ /* 0x000fe20000011424 */
[----:B------:R-:W-:Y:S01]  /*1050*/  VIADD R228, R16, 0x60 ;  /* 0x0000006010e47836 */ /* 0x000fe20000000000 */
[----:B------:R-:W-:Y:S01]  /*1060*/  SHF.R.S32.HI R35, RZ, 0x1f, R33 ;  /* 0x0000001fff237819 */ /* 0x000fe20000011421 */
[C---:B------:R-:W-:Y:S01]  /*1070*/  VIADD R34, R208.reuse, 0x100 ;  /* 0x00000100d0227836 */ /* 0x040fe20000000000 */
[----:B------:R-:W-:Y:S01]  /*1080*/  SHF.R.S32.HI R17, RZ, 0x1f, R16 ;  /* 0x0000001fff117819 */ /* 0x000fe20000011410 */
[----:B------:R-:W-:-:S02]  /*1090*/  VIADD R32, R208, 0x180 ;  /* 0x00000180d0207836 */ /* 0x000fc40000000000 */
[----:B------:R-:W-:Y:S01]  /*10a0*/  VIADD R207, R194, 0x10 ;  /* 0x00000010c2cf7836 */ /* 0x000fe20000000000 */
[----:B------:R-:W-:Y:S01]  /*10b0*/  SHF.R.S32.HI R36, RZ, 0x1f, R34 ;  /* 0x0000001fff247819 */ /* 0x000fe20000011422 */
[----:B------:R-:W-:Y:S01]  /*10c0*/  VIADD R31, R208, 0x1c0 ;  /* 0x000001c0d01f7836 */ /* 0x000fe20000000000 */
[----:B------:R-:W-:Y:S01]  /*10d0*/  SHF.R.S32.HI R33, RZ, 0x1f, R32 ;  /* 0x0000001fff217819 */ /* 0x000fe20000011420 */
[----:B------:R-:W-:Y:S01]  /*10e0*/  IMAD.IADD R3, R8, 0x1, -R0 ;  /* 0x0000000108037824 */ /* 0x000fe200078e0a00 */
[----:B------:R-:W-:Y:S01]  /*10f0*/  LOP3.LUT R0, R4, 0x38, R16, 0xf8, !PT ;  /* 0x0000003804007812 */ /* 0x000fe200078ef810 */
[----:B------:R-:W-:Y:S01]  /*1100*/  IMAD.SHL.U32 R6, R6, 0x40, RZ ;  /* 0x0000004006067824 */ /* 0x000fe200078e00ff */
[----:B------:R-:W-:Y:S01]  /*1110*/  SHF.R.S32.HI R4, RZ, 0x1f, R229 ;  /* 0x0000001fff047819 */ /* 0x000fe200000114e5 */
[C---:B------:R-:W-:Y:S01]  /*1120*/  VIADD R226, R16.reuse, 0x80 ;  /* 0x0000008010e27836 */ /* 0x040fe20000000000 */
[----:B------:R-:W-:Y:S01]  /*1130*/  SHF.R.S32.HI R34, RZ, 0x1f, R207 ;  /* 0x0000001fff227819 */ /* 0x000fe200000114cf */
[C---:B------:R-:W-:Y:S01]  /*1140*/  VIADD R30, R16.reuse, 0x1c0 ;  /* 0x000001c0101e7836 */ /* 0x040fe20000000000 */
[----:B------:R-:W-:Y:S01]  /*1150*/  SHF.R.S32.HI R32, RZ, 0x1f, R31 ;  /* 0x0000001fff207819 */ /* 0x000fe2000001141f */
[----:B------:R-:W-:Y:S01]  /*1160*/  IMAD.SHL.U32 R201, R7, 0x100, RZ ;  /* 0x0000010007c97824 */ /* 0x000fe200078e00ff */
[----:B------:R-:W-:Y:S01]  /*1170*/  SHF.R.S32.HI R7, RZ, 0x1f, R228 ;  /* 0x0000001fff077819 */ /* 0x000fe200000114e4 */
[C---:B------:R-:W-:Y:S01]  /*1180*/  VIADD R29, R16.reuse, 0x1e0 ;  /* 0x000001e0101d7836 */ /* 0x040fe20000000000 */
[----:B------:R-:W-:Y:S01]  /*1190*/  SHF.L.U64.HI R31, R229, 0x1, R4 ;  /* 0x00000001e51f7819 */ /* 0x000fe20000010204 */
[----:B------:R-:W-:Y:S01]  /*11a0*/  VIADD R219, R16, 0xa0 ;  /* 0x000000a010db7836 */ /* 0x000fe20000000000 */
[----:B------:R-:W-:Y:S01]  /*11b0*/  LOP3.LUT R6, R6, 0xfffffe00, RZ, 0xc0, !PT ;  /* 0xfffffe0006067812 */ /* 0x000fe200078ec0ff */
[----:B------:R-:W-:Y:S01]  /*11c0*/  STL [R1+0x8], R30 ;  /* 0x0000081e01007387 */ /* 0x000fe20000100800 */
[----:B------:R-:W-:Y:S01]  /*11d0*/  SHF.R.S32.HI R9, RZ, 0x1f, R226 ;  /* 0x0000001fff097819 */ /* 0x000fe200000114e2 */
[----:B------:R-:W-:Y:S01]  /*11e0*/  VIADD R218, R16, 0xc0 ;  /* 0x000000c010da7836 */ /* 0x000fe20000000000 */
[----:B------:R-:W-:Y:S01]  /*11f0*/  SHF.L.U64.HI R7, R228, 0x1, R7 ;  /* 0x00000001e4077819 */ /* 0x000fe20000010207 */
[----:B------:R-:W-:Y:S01]  /*1200*/  STL [R1+0x4], R29 ;  /* 0x0000041d01007387 */ /* 0x000fe20000100800 */
[C---:B------:R-:W-:Y:S01]  /*1210*/  VIADD R217, R16.reuse, 0xe0 ;  /* 0x000000e010d97836 */ /* 0x040fe20000000000 */
[----:B------:R-:W-:Y:S01]  /*1220*/  SHF.R.S32.HI R8, RZ, 0x1f, R219 ;  /* 0x0000001fff087819 */ /* 0x000fe200000114db */
[----:B------:R-:W-:Y:S01]  /*1230*/  VIADD R216, R16, 0x100 ;  /* 0x0000010010d87836 */ /* 0x000fe20000000000 */
[----:B------:R-:W-:Y:S01]  /*1240*/  STL [R1+0x58], R34 ;  /* 0x0000582201007387 */ /* 0x000fe20000100800 */
[----:B------:R-:W-:Y:S01]  /*1250*/  SHF.L.U64.HI R4, R226, 0x1, R9 ;  /* 0x00000001e2047819 */ /* 0x000fe20000010209 */
[C---:B------:R-:W-:Y:S01]  /*1260*/  VIADD R215, R16.reuse, 0x120 ;  /* 0x0000012010d77836 */ /* 0x040fe20000000000 */
[----:B------:R-:W-:Y:S01]  /*1270*/  SHF.R.S32.HI R11, RZ, 0x1f, R218 ;  /* 0x0000001fff0b7819 */ /* 0x000fe200000114da */
[----:B------:R-:W-:Y:S01]  /*1280*/  STL [R1+0x14], R31 ;  /* 0x0000141f01007387 */ /* 0x000fe20000100800 */
[----:B------:R-:W-:Y:S01]  /*1290*/  SHF.R.S32.HI R10, RZ, 0x1f, R217 ;  /* 0x0000001fff0a7819 */ /* 0x000fe200000114d9 */
[C---:B------:R-:W-:Y:S01]  /*12a0*/  VIADD R214, R16.reuse, 0x140 ;  /* 0x0000014010d67836 */ /* 0x040fe20000000000 */
[----:B------:R-:W-:Y:S01]  /*12b0*/  SHF.R.S32.HI R15, RZ, 0x1f, R216 ;  /* 0x0000001fff0f7819 */ /* 0x000fe200000114d8 */
[----:B------:R-:W-:Y:S01]  /*12c0*/  STL [R1+0x60], R6 ;  /* 0x0000600601007387 */ /* 0x000fe20000100800 */
[C---:B------:R-:W-:Y:S01]  /*12d0*/  VIADD R213, R16.reuse, 0x160 ;  /* 0x0000016010d57836 */ /* 0x040fe20000000000 */
[----:B------:R-:W-:Y:S01]  /*12e0*/  SHF.R.S32.HI R12, RZ, 0x1f, R215 ;  /* 0x0000001fff0c7819 */ /* 0x000fe200000114d7 */
[C---:B------:R-:W-:Y:S01]  /*12f0*/  VIADD R212, R16.reuse, 0x180 ;  /* 0x0000018010d47836 */ /* 0x040fe20000000000 */
[----:B------:R0:W-:Y:S01]  /*1300*/  STL [R1+0x18], R7 ;  /* 0x0000180701007387 */ /* 0x0001e20000100800 */
[----:B------:R-:W-:Y:S01]  /*1310*/  SHF.R.S32.HI R21, RZ, 0x1f, R214 ;  /* 0x0000001fff157819 */ /* 0x000fe200000114d6 */
[C---:B------:R-:W-:Y:S01]  /*1320*/  VIADD R211, R16.reuse, 0x1a0 ;  /* 0x000001a010d37836 */ /* 0x040fe20000000000 */
[----:B------:R-:W-:Y:S01]  /*1330*/  SHF.R.S32.HI R14, RZ, 0x1f, R213 ;  /* 0x0000001fff0e7819 */ /* 0x000fe200000114d5 */
[----:B------:R1:W-:Y:S01]  /*1340*/  STL [R1+0x1c], R4 ;  /* 0x00001c0401007387 */ /* 0x0003e20000100800 */
[----:B------:R-:W-:Y:S01]  /*1350*/  SHF.R.S32.HI R23, RZ, 0x1f, R212 ;  /* 0x0000001fff177819 */ /* 0x000fe200000114d4 */
[----:B------:R-:W-:Y:S01]  /*1360*/  VIADD R190, R16, 0x20 ;  /* 0x0000002010be7836 */ /* 0x000fe20000000000 */
[----:B------:R-:W-:Y:S01]  /*1370*/  SHF.R.S32.HI R20, RZ, 0x1f, R211 ;  /* 0x0000001fff147819 */ /* 0x000fe200000114d3 */
[C---:B------:R-:W-:Y:S01]  /*1380*/  @P1 VIADD R203, R205.reuse, 0xffffffe0 ;  /* 0xffffffe0cdcb1836 */ /* 0x040fe20000000000 */
[----:B------:R-:W-:Y:S01]  /*1390*/  SHF.R.S32.HI R22, RZ, 0x1f, R30 ;  /* 0x0000001fff167819 */ /* 0x000fe2000001141e */
[----:B------:R-:W-:Y:S01]  /*13a0*/  IMAD.IADD R205, R205, 0x1, R204 ;  /* 0x00000001cdcd7824 */ /* 0x000fe200078e02cc */
[----:B0-----:R-:W-:Y:S01]  /*13b0*/  SHF.L.U64.HI R7, R219, 0x1, R8 ;  /* 0x00000001db077819 */ /* 0x001fe20000010208 */
[----:B------:R-:W-:Y:S01]  /*13c0*/  IMAD.IADD R204, R204, 0x1, R203 ;  /* 0x00000001cccc7824 */ /* 0x000fe200078e02cb */
[----:B------:R-:W-:-:S02]  /*13d0*/  SHF.L.U64.HI R8, R217, 0x1, R10 ;  /* 0x00000001d9087819 */ /* 0x000fc4000001020a */
[----:B-1----:R-:W-:Y:S01]  /*13e0*/  SHF.L.U64.HI R4, R218, 0x1, R11 ;  /* 0x00000001da047819 */ /* 0x002fe2000001020b */
[----:B------:R0:W-:Y:S01]  /*13f0*/  STL [R1+0x20], R7 ;  /* 0x0000200701007387 */ /* 0x0001e20000100800 */
[----:B------:R-:W-:Y:S02]  /*1400*/  SHF.R.S32.HI R24, RZ, 0x1f, R29 ;  /* 0x0000001fff187819 */ /* 0x000fe4000001141d */
[----:B------:R-:W-:Y:S01]  /*1410*/  SHF.R.S32.HI R206, RZ, 0x1f, R190 ;  /* 0x0000001fffce7819 */ /* 0x000fe200000114be */
[----:B------:R1:W-:Y:S04]  /*1420*/  STL [R1+0x24], R4 ;  /* 0x0000240401007387 */ /* 0x0003e80000100800 */
[----:B------:R2:W-:Y:S01]  /*1430*/  STL [R1+0x28], R8 ;  /* 0x0000280801007387 */ /* 0x0005e20000100800 */
[----:B0-----:R-:W-:-:S02]  /*1440*/  SHF.L.U64.HI R7, R216, 0x1, R15 ;  /* 0x00000001d8077819 */ /* 0x001fc4000001020f */
[----:B-1----:R-:W-:-:S03]  /*1450*/  SHF.L.U64.HI R4, R215, 0x1, R12 ;  /* 0x00000001d7047819 */ /* 0x002fc6000001020c */
[----:B------:R0:W-:Y:S01]  /*1460*/  STL [R1+0x2c], R7 ;  /* 0x00002c0701007387 */ /* 0x0001e20000100800 */
[----:B--2---:R-:W-:-:S03]  /*1470*/  SHF.L.U64.HI R8, R214, 0x1, R21 ;  /* 0x00000001d6087819 */ /* 0x004fc60000010215 */
[----:B------:R1:W-:Y:S04]  /*1480*/  STL [R1+0x30], R4 ;  /* 0x0000300401007387 */ /* 0x0003e80000100800 */
[----:B------:R2:W-:Y:S01]  /*1490*/  STL [R1+0x34], R8 ;  /* 0x0000340801007387 */ /* 0x0005e20000100800 */
[----:B0-----:R-:W-:Y:S02]  /*14a0*/  SHF.L.U64.HI R7, R213, 0x1, R14 ;  /* 0x00000001d5077819 */ /* 0x001fe4000001020e */
[----:B-1----:R-:W-:-:S03]  /*14b0*/  SHF.L.U64.HI R4, R212, 0x1, R23 ;  /* 0x00000001d4047819 */ /* 0x002fc60000010217 */
[----:B------:R0:W-:Y:S01]  /*14c0*/  STL [R1+0x38], R7 ;  /* 0x0000380701007387 */ /* 0x0001e20000100800 */
[----:B--2---:R-:W-:-:S03]  /*14d0*/  SHF.L.U64.HI R8, R211, 0x1, R20 ;  /* 0x00000001d3087819 */ /* 0x004fc60000010214 */
[----:B------:R1:W-:Y:S04]  /*14e0*/  STL [R1+0x3c], R4 ;  /* 0x00003c0401007387 */ /* 0x0003e80000100800 */
[----:B------:R-:W-:Y:S01]  /*14f0*/  STL [R1+0x40], R8 ;  /* 0x0000400801007387 */ /* 0x000fe20000100800 */
[----:B0-----:R-:W-:Y:S02]  /*1500*/  SHF.L.U64.HI R7, R30, 0x1, R22 ;  /* 0x000000011e077819 */ /* 0x001fe40000010216 */
[----:B-1----:R-:W-:-:S03]  /*1510*/  SHF.L.U64.HI R4, R29, 0x1, R24 ;  /* 0x000000011d047819 */ /* 0x002fc60000010218 */
[----:B------:R0:W-:Y:S04]  /*1520*/  STL [R1+0x44], R7 ;  /* 0x0000440701007387 */ /* 0x0001e80000100800 */
[----:B------:R1:W-:Y:S01]  /*1530*/  STL [R1+0x48], R4 ;  /* 0x0000480401007387 */ /* 0x0003e20000100800 */
[----:B0-----:R-:W-:Y:S01]  /*1540*/  LOP3.LUT R7, R6, R0, R28, 0xf6, !PT ;  /* 0x0000000006077212 */ /* 0x001fe200078ef61c */
[----:B------:R-:W-:-:S04]  /*1550*/  IMAD R0, R3, 0x8, R198 ;  /* 0x0000000803007824 */ /* 0x000fc800078e02c6 */
[----:B-1----:R-:W-:-:S05]  /*1560*/  IMAD R4, R7, 0x2, R2 ;  /* 0x0000000207047824 */ /* 0x002fca00078e0202 */
[----:B------:R0:W-:Y:S04]  /*1570*/  STL [R1+0x5c], R4 ;  /* 0x00005c0401007387 */ /* 0x0001e80000100800 */
[----:B------:R0:W-:Y:S02]  /*1580*/  STL [R1], R0 ;  /* 0x0000000001007387 */ /* 0x0001e40000100800 */
.L_x_2708:
[----:B------:R-:W-:Y:S01]  /*1590*/  ULDC.64 UR4, c[0x0][0xa28] ;  /* 0x00028a0000047ab9 */ /* 0x000fe20000000a00 */
[----:B-1-34-:R-:W1:Y:S01]  /*15a0*/  LDC.64 R6, c[0x0][0xa08] ;  /* 0x00028200ff067b82 */ /* 0x01ae620000000a00 */
[----:B------:R-:W-:Y:S01]  /*15b0*/  ISETP.NE.U32.AND P0, PT, RZ, UR4, PT ;  /* 0x00000004ff007c0c */ /* 0x000fe2000bf05070 */
[----:B0-----:R-:W-:Y:S01]  /*15c0*/  IMAD.MOV.U32 R0, RZ, RZ, RZ ;  /* 0x000000ffff007224 */ /* 0x001fe200078e00ff */
[----:B------:R-:W-:Y:S01]  /*15d0*/  ULDC.64 UR6, c[0x0][0xa20] ;  /* 0x0002880000067ab9 */ /* 0x000fe20000000a00 */
[----:B------:R-:W-:Y:S01]  /*15e0*/  IMAD.MOV.U32 R28, RZ, RZ, RZ ;  /* 0x000000ffff1c7224 */ /* 0x000fe200078e00ff */
[----:B------:R-:W-:Y:S01]  /*15f0*/  ISETP.NE.AND.EX P0, PT, RZ, UR5, PT, P0 ;  /* 0x00000005ff007c0c */ /* 0x000fe2000bf05300 */
[----:B------:R-:W-:Y:S02]  /*1600*/  ULDC.64 UR4, c[0x0][0xa18] ;  /* 0x0002860000047ab9 */ /* 0x000fe40000000a00 */
[----:B------:R-:W-:-:S04]  /*1610*/  ISETP.NE.U32.AND P1, PT, RZ, UR4, PT ;  /* 0x00000004ff007c0c */ /* 0x000fc8000bf25070 */
[----:B------:R-:W-:Y:S01]  /*1620*/  ISETP.NE.AND.EX P1, PT, RZ, UR5, PT, P1 ;  /* 0x00000005ff007c0c */ /* 0x000fe2000bf25310 */
[----:B------:R-:W-:Y:S02]  /*1630*/  ULDC.64 UR4, c[0x0][0xa08] ;  /* 0x0002820000047ab9 */ /* 0x000fe40000000a00 */
[----:B------:R-:W-:-:S03]  /*1640*/  ISETP.NE.U32.AND P3, PT, RZ, UR4, PT ;  /* 0x00000004ff007c0c */ /* 0x000fc6000bf65070 */
[----:B------:R-:W0:Y:S01]  /*1650*/  @P0 LDC.64 R4, c[0x0][0xa28] ;  /* 0x00028a00ff040b82 */ /* 0x000e220000000a00 */
[----:B------:R-:W-:Y:S01]  /*1660*/  ISETP.NE.AND.EX P3, PT, RZ, UR5, PT, P3 ;  /* 0x00000005ff007c0c */ /* 0x000fe2000bf65330 */
[----:B-1----:R-:W-:-:S06]  /*1670*/  IMAD.WIDE R10, R27, 0x4, R6 ;  /* 0x000000041b0a7825 */ /* 0x002fcc00078e0206 */
[----:B------:R-:W1:Y:S01]  /*1680*/  @P1 LDC.64 R8, c[0x0][0xa18] ;  /* 0x00028600ff081b82 */ /* 0x000e620000000a00 */
[----:B------:R-:W-:Y:S02]  /*1690*/  ULDC UR4, c[0x0][0x288] ;  /* 0x0000a20000047ab9 */ /* 0x000fe40000000800 */
[----:B------:R-:W-:Y:S01]  /*16a0*/  IMAD.U32 R23, RZ, RZ, UR4 ;  /* 0x00000004ff177e24 */ /* 0x000fe2000f8e00ff */
[----:B--2---:R2:W-:Y:S01]  /*16b0*/  STL [R1+0x4c], R26 ;  /* 0x00004c1a01007387 */ /* 0x0045e20000100800 */
[----:B------:R-:W-:-:S03]  /*16c0*/  ULDC.64 UR4, c[0x0][0x418] ;  /* 0x0001060000047ab9 */ /* 0x000fc60000000a00 */
[----:B------:R2:W5:Y:S01]  /*16d0*/  @P3 LDG.E R28, desc[UR42][R10.64] ;  /* 0x0000002a0a1c3981 */ /* 0x000562000c1e1900 */
[----:B0-----:R-:W-:-:S05]  /*16e0*/  @P0 IMAD.WIDE R4, R27, 0x4, R4 ;  /* 0x000000041b040825 */ /* 0x001fca00078e0204 */
[----:B------:R2:W5:Y:S01]  /*16f0*/  @P0 LDG.E R0, desc[UR42][R4.64] ;  /* 0x0000002a04000981 */ /* 0x000562000c1e1900 */
[----:B-1----:R-:W-:-:S05]  /*1700*/  @P1 IMAD.WIDE R6, R27, 0x4, R8 ;  /* 0x000000041b061825 */ /* 0x002fca00078e0208 */
[----:B------:R2:W5:Y:S04]  /*1710*/  @P1 LDG.E R23, desc[UR42][R6.64] ;  /* 0x0000002a06171981 */ /* 0x000568000c1e1900 */
[----:B------:R2:W-:Y:S01]  /*1720*/  STL [R1+0x50], R27 ;  /* 0x0000501b01007387 */ /* 0x0005e20000100800 */
[----:B------:R-:W-:-:S03]  /*1730*/  UISETP.NE.U32.AND UP0, UPT, UR4, URZ, UPT ;  /* 0x0000003f0400728c */ /* 0x000fc6000bf05070 */
[----:B------:R-:W-:Y:S01]  /*1740*/  ULDC UR4, c[0x0][0x424] ;  /* 0x0001090000047ab9 */ /* 0x000fe20000000800 */
[----:B------:R-:W-:Y:S01]  /*1750*/  UISETP.NE.AND.EX UP0, UPT, UR5, URZ, UPT, UP0 ;  /* 0x0000003f0500728c */ /* 0x000fe2000bf05300 */
[----:B------:R-:W-:Y:S02]  /*1760*/  ISETP.NE.U32.AND P2, PT, RZ, UR6, PT ;  /* 0x00000006ff007c0c */ /* 0x000fe4000bf45070 */
[----:B------:R-:W-:Y:S01]  /*1770*/  ULDC UR5, c[0x0][0x2f0] ;  /* 0x0000bc0000057ab9 */ /* 0x000fe20000000800 */
[----:B------:R-:W-:Y:S01]  /*1780*/  USEL UR4, UR4, 0x1, UP0 ;  /* 0x0000000104047887 */ /* 0x000fe20008000000 */
[----:B------:R-:W-:-:S03]  /*1790*/  ISETP.NE.AND.EX P2, PT, RZ, UR7, PT, P2 ;  /* 0x00000007ff007c0c */ /* 0x000fc6000bf45320 */
[----:B------:R-:W-:-:S03]  /*17a0*/  UIMAD UR4, UR4, UR5, URZ ;  /* 0x00000005040472a4 */ /* 0x000fc6000f8e023f */
[----:B------:R-:W-:Y:S01]  /*17b0*/  ULDC UR5, c[0x0][0x348] ;  /* 0x0000d20000057ab9 */ /* 0x000fe20000000800 */
[----:B--2---:R-:W-:Y:S08]  /*17c0*/  @P1 BRA `(.L_x_2490) ;  /* 0x0000000000241947 */ /* 0x004ff00003800000 */
[----:B------:R-:W-:Y:S02]  /*17d0*/  ULDC.64 UR6, c[0x0][0xa00] ;  /* 0x0002800000067ab9 */ /* 0x000fe40000000a00 */
[----:B------:R-:W-:-:S04]  /*17e0*/  ISETP.NE.U32.AND P0, PT, RZ, UR6, PT ;  /* 0x00000006ff007c0c */ /* 0x000fc8000bf05070 */
[----:B------:R-:W-:-:S13]  /*17f0*/  ISETP.NE.AND.EX P0, PT, RZ, UR7, PT, P0 ;  /* 0x00000007ff007c0c */ /* 0x000fda000bf05300 */
[----:B------:R-:W-:Y:S05]  /*1800*/  @!P0 BRA `(.L_x_2490) ;  /* 0x0000000000148947 */ /* 0x000fea0003800000 */
[----:B------:R-:W0:Y:S02]  /*1810*/  LDC.64 R4, c[0x0][0xa00] ;  /* 0x00028000ff047b82 */ /* 0x000e240000000a00 */
[----:B0-----:R-:W-:-:S05]  /*1820*/  IMAD.WIDE R4, R27, 0x4, R4 ;  /* 0x000000041b047825 */ /* 0x001fca00078e0204 */
[----:B-----5:R-:W2:Y:S04]  /*1830*/  LDG.E R23, desc[UR42][R4.64] ;  /* 0x0000002a04177981 */ /* 0x020ea8000c1e1900 */
[----:B------:R-:W2:Y:S02]  /*1840*/  LDG.E R6, desc[UR42][R4.64+0x4] ;  /* 0x0000042a04067981 */ /* 0x000ea4000c1e1900 */
[----:B--2---:R-:W-:-:S07]  /*1850*/  IMAD.IADD R23, R6, 0x1, -R23 ;  /* 0x0000000106177824 */ /* 0x004fce00078e0a17 */
.L_x_2490:
[----:B------:R-:W-:Y:S02]  /*1860*/  IMAD.U32 R38, RZ, RZ, UR5 ;  /* 0x00000005ff267e24 */ /* 0x000fe4000f8e00ff */
[----:B------:R-:W-:Y:S01]  /*1870*/  IMAD.U32 R29, RZ, RZ, UR4 ;  /* 0x00000004ff1d7e24 */ /* 0x000fe2000f8e00ff */
[----:B------:R-:W-:Y:S06]  /*1880*/  @!P2 BRA `(.L_x_2491) ;  /* 0x000000000010a947 */ /* 0x000fec0003800000 */
[----:B------:R-:W0:Y:S02]  /*1890*/  LDC.64 R4, c[0x0][0xa20] ;  /* 0x00028800ff047b82 */ /* 0x000e240000000a00 */
[----:B0-----:R-:W-:-:S05]  /*18a0*/  IMAD.WIDE R4, R27, 0x4, R4 ;  /* 0x000000041b047825 */ /* 0x001fca00078e0204 */
[----:B------:R0:W5:Y:S01]  /*18b0*/  LDG.E R29, desc[UR42][R4.64] ;  /* 0x0000002a041d7981 */ /* 0x000162000c1e1900 */
[----:B------:R-:W-:Y:S05]  /*18c0*/  BRA `(.L_x_2492) ;  /* 0x0000000000107947 */ /* 0x000fea0003800000 */
.L_x_2491:
[----:B------:R-:W-:Y:S05]  /*18d0*/  @!P3 BRA `(.L_x_2492) ;  /* 0x00000000000cb947 */ /* 0x000fea0003800000 */
[----:B------:R-:W2:Y:S04]  /*18e0*/  LDG.E R4, desc[UR42][R10.64] ;  /* 0x0000002a0a047981 */ /* 0x000ea8000c1e1900 */
[----:B------:R-:W2:Y:S02]  /*18f0*/  LDG.E R29, desc[UR42][R10.64+0x4] ;  /* 0x0000042a0a1d7981 */ /* 0x000ea4000c1e1900 */
[----:B--2---:R-:W-:-:S07]  /*1900*/  IMAD.IADD R29, R29, 0x1, -R4 ;  /* 0x000000011d1d7824 */ /* 0x004fce00078e0a04 */
.L_x_2492:
[----:B------:R-:W-:Y:S01]  /*1910*/  ULDC.64 UR4, c[0x0][0xa10] ;  /* 0x0002840000047ab9 */ /* 0x000fe20000000a00 */
[----:B0-----:R-:W0:Y:S01]  /*1920*/  LDC R4, c[0x0][0x448] ;  /* 0x00011200ff047b82 */ /* 0x001e220000000800 */
[----:B------:R-:W-:-:S04]  /*1930*/  ISETP.NE.U32.AND P0, PT, RZ, UR4, PT ;  /* 0x00000004ff007c0c */ /* 0x000fc8000bf05070 */
[----:B------:R-:W-:Y:S01]  /*1940*/  ISETP.NE.AND.EX P0, PT, RZ, UR5, PT, P0 ;  /* 0x00000005ff007c0c */ /* 0x000fe2000bf05300 */
[----:B------:R-:W-:Y:S02]  /*1950*/  ULDC.64 UR4, c[0x0][0xa30] ;  /* 0x00028c0000047ab9 */ /* 0x000fe40000000a00 */
[----:B------:R-:W-:-:S04]  /*1960*/  ISETP.NE.U32.AND P1, PT, RZ, UR4, PT ;  /* 0x00000004ff007c0c */ /* 0x000fc8000bf25070 */
[----:B------:R-:W-:-:S06]  /*1970*/  ISETP.NE.AND.EX P1, PT, RZ, UR5, PT, P1 ;  /* 0x00000005ff007c0c */ /* 0x000fcc000bf25310 */
[----:B------:R-:W1:Y:S08]  /*1980*/  @P0 LDC.64 R6, c[0x0][0xa10] ;  /* 0x00028400ff060b82 */ /* 0x000e700000000a00 */
[----:B------:R-:W2:Y:S01]  /*1990*/  @P1 LDC.64 R8, c[0x0][0xa30] ;  /* 0x00028c00ff081b82 */ /* 0x000ea20000000a00 */
[----:B-1----:R-:W-:-:S05]  /*19a0*/  @P0 IMAD.WIDE R6, R27, 0x4, R6 ;  /* 0x000000041b060825 */ /* 0x002fca00078e0206 */
[----:B------:R-:W3:Y:S04]  /*19b0*/  @P0 LDG.E R3, desc[UR42][R6.64] ;  /* 0x0000002a06030981 */ /* 0x000ee8000c1e1900 */
[----:B------:R1:W3:Y:S01]  /*19c0*/  @P0 LDG.E R10, desc[UR42][R6.64+0x4] ;  /* 0x0000042a060a0981 */ /* 0x0002e2000c1e1900 */
[----:B-----5:R-:W-:Y:S02]  /*19d0*/  IMAD.MOV.U32 R24, RZ, RZ, R29 ;  /* 0x000000ffff187224 */ /* 0x020fe400078e001d */
[----:B--2---:R-:W-:-:S05]  /*19e0*/  @P1 IMAD.WIDE R8, R27, 0x4, R8 ;  /* 0x000000041b081825 */ /* 0x004fca00078e0208 */
[----:B------:R2:W5:Y:S01]  /*19f0*/  @P1 LDG.E R24, desc[UR42][R8.64] ;  /* 0x0000002a08181981 */ /* 0x000562000c1e1900 */
[----:B0-----:R-:W-:Y:S01]  /*1a00*/  ISETP.NE.AND P1, PT, R4, 0x1, PT ;  /* 0x000000010400780c */ /* 0x001fe20003f25270 */
[----:B------:R-:W-:Y:S01]  /*1a10*/  IMAD.SHL.U32 R199, R25, 0x40, RZ ;  /* 0x0000004019c77824 */ /* 0x000fe200078e00ff */
[----:B------:R-:W0:Y:S01]  /*1a20*/  LDC.64 R4, c[0x0][0x9e0] ;  /* 0x00027800ff047b82 */ /* 0x000e220000000a00 */
[----:B------:R-:W-:Y:S02]  /*1a30*/  IMAD.IADD R13, R29, 0x1, -R0 ;  /* 0x000000011d0d7824 */ /* 0x000fe400078e0a00 */
[----:B------:R-:W-:-:S04]  /*1a40*/  VIADD R0, R199, 0x3f ;  /* 0x0000003fc7007836 */ /* 0x000fc80000000000 */
[----:B-1----:R-:W-:-:S04]  /*1a50*/  IMAD.MOV.U32 R6, RZ, RZ, R0 ;  /* 0x000000ffff067224 */ /* 0x002fc800078e0000 */
[----:B------:R-:W1:Y:S08]  /*1a60*/  @P1 LDC R11, c[0x0][0x44c] ;  /* 0x00011300ff0b1b82 */ /* 0x000e700000000800 */
[----:B------:R-:W4:Y:S01]  /*1a70*/  @P1 LDC R12, c[0x0][0x450] ;  /* 0x00011400ff0c1b82 */ /* 0x000f220000000800 */
[----:B0-----:R-:W-:Y:S01]  /*1a80*/  ISETP.GE.AND P2, PT, R5, 0x1, PT ;  /* 0x000000010500780c */ /* 0x001fe20003f46270 */
[----:B---3--:R-:W-:-:S02]  /*1a90*/  @P0 IMAD.IADD R38, R10, 0x1, -R3 ;  /* 0x000000010a260824 */ /* 0x008fc400078e0a03 */
[----:B-1----:R-:W-:-:S04]  /*1aa0*/  @P1 IMAD.HI.U32 R3, R0, R11, RZ ;  /* 0x0000000b00031227 */ /* 0x002fc800078e00ff */
[----:B------:R-:W-:Y:S01]  /*1ab0*/  IMAD.IADD R189, R13, 0x1, R38 ;  /* 0x000000010dbd7824 */ /* 0x000fe200078e0226 */
[----:B----4-:R-:W-:-:S03]  /*1ac0*/  @P1 SHF.R.U32.HI R6, RZ, R12, R3 ;  /* 0x0000000cff061219 */ /* 0x010fc60000011603 */
[C---:B------:R-:W-:Y:S01]  /*1ad0*/  VIADD R0, R189.reuse, 0x3f ;  /* 0x0000003fbd007836 */ /* 0x040fe20000000000 */
[----:B------:R-:W-:-:S04]  /*1ae0*/  IADD3 R7, R189, 0x1, -R23 ;  /* 0x00000001bd077810 */ /* 0x000fc80007ffe817 */
[----:B------:R-:W-:Y:S01]  /*1af0*/  SHF.R.S32.HI R3, RZ, 0x1f, R0 ;  /* 0x0000001fff037819 */ /* 0x000fe20000011400 */
[----:B--2---:R-:W-:-:S03]  /*1b00*/  IMAD.IADD R9, R7, 0x1, R6 ;  /* 0x0000000107097824 */ /* 0x004fc600078e0206 */
[----:B------:R-:W-:Y:S01]  /*1b10*/  LEA.HI R3, R3, R0, RZ, 0x6 ;  /* 0x0000000003037211 */ /* 0x000fe200078f30ff */
[----:B------:R-:W-:-:S03]  /*1b20*/  IMAD.IADD R4, R9, 0x1, R4 ;  /* 0x0000000109047824 */ /* 0x000fc600078e0204 */
[----:B------:R-:W-:Y:S01]  /*1b30*/  SHF.R.S32.HI R168, RZ, 0x6, R3 ;  /* 0x00000006ffa87819 */ /* 0x000fe20000011403 */
        /* <DEDUP_REMOVED lines=12> */
.L_x_2495:
[----:B------:R-:W-:-:S13]  /*1c00*/  ISETP.NE.AND P0, PT, R5, 0x1, PT ;  /* 0x000000010500780c */ /* 0x000fda0003f05270 */
[----:B------:R-:W0:Y:S02]  /*1c10*/  @P0 LDC.64 R6, c[0x0][0x9e8] ;  /* 0x00027a00ff060b82 */ /* 0x000e240000000a00 */
[----:B0-----:R-:W-:-:S05]  /*1c20*/  @P0 IMAD.HI.U32 R6, R0, R6, RZ ;  /* 0x0000000600060227 */ /* 0x001fca00078e00ff */
[----:B------:R-:W-:-:S07]  /*1c30*/  @P0 SHF.R.U32.HI R0, RZ, R7, R6 ;  /* 0x00000007ff000219 */ /* 0x000fce0000011606 */
.L_x_2496:
[----:B------:R-:W-:Y:S05]  /*1c40*/  BSYNC B0 ;  /* 0x0000000000007941 */ /* 0x000fea0003800000 */
.L_x_2494:
[----:B------:R-:W-:-:S05]  /*1c50*/  IMAD R3, R0, R5, R5 ;  /* 0x0000000500037224 */ /* 0x000fca00078e0205 */
[----:B------:R-:W-:-:S07]  /*1c60*/  VIMNMX R4, R4, R3, PT ;  /* 0x0000000304047248 */ /* 0x000fce0003fe0100 */
.L_x_2493:
[----:B------:R-:W0:Y:S01]  /*1c70*/  @P1 LDC R0, c[0x0][0x44c] ;  /* 0x00011300ff001b82 */ /* 0x000e220000000800 */
[----:B------:R-:W-:Y:S01]  /*1c80*/  IMAD.MOV.U32 R3, RZ, RZ, R199 ;  /* 0x000000ffff037224 */ /* 0x000fe200078e00c7 */
[----:B------:R-:W-:Y:S01]  /*1c90*/  ULDC UR4, c[0x0][0x9dc] ;  /* 0x0002770000047ab9 */ /* 0x000fe20000000800 */
[----:B------:R-:W-:-:S05]  /*1ca0*/  IMAD.IADD R40, R189, 0x1, -R23 ;  /* 0x00000001bd287824 */ /* 0x000fca00078e0a17 */
[----:B------:R-:W1:Y:S01]  /*1cb0*/  @P1 LDC R7, c[0x0][0x450] ;  /* 0x00011400ff071b82 */ /* 0x000e620000000800 */
[----:B0-----:R-:W-:-:S05]  /*1cc0*/  @P1 IMAD.HI.U32 R0, R199, R0, RZ ;  /* 0x00000000c7001227 */ /* 0x001fca00078e00ff */
[----:B-1----:R-:W-:-:S05]  /*1cd0*/  @P1 SHF.R.U32.HI R3, RZ, R7, R0 ;  /* 0x00000007ff031219 */ /* 0x002fca0000011600 */
[----:B------:R-:W-:-:S04]  /*1ce0*/  IMAD.IADD R0, R40, 0x1, R3 ;  /* 0x0000000128007824 */ /* 0x000fc800078e0203 */
[----:B------:R-:W-:Y:S01]  /*1cf0*/  VIADD R3, R0, -UR4 ;  /* 0x8000000400037c36 */ /* 0x000fe20008000000 */
[----:B------:R-:W-:Y:S06]  /*1d00*/  @!P2 BRA `(.L_x_2497) ;  /* 0x000000000044a947 */ /* 0x000fec0003800000 */
[----:B------:R-:W-:Y:S01]  /*1d10*/  ISETP.GT.AND P0, PT, R0, -0x1, PT ;  /* 0xffffffff0000780c */ /* 0x000fe20003f04270 */
[----:B------:R-:W-:-:S12]  /*1d20*/  BSSY B0, `(.L_x_2498) ;  /* 0x000000d000007945 */ /* 0x000fd80003800000 */
        /* <DEDUP_REMOVED lines=8> */
.L_x_2499:
[----:B------:R-:W-:-:S13]  /*1db0*/  ISETP.NE.AND P0, PT, R5, 0x1, PT ;  /* 0x000000010500780c */ /* 0x000fda0003f05270 */
[----:B------:R-:W0:Y:S02]  /*1dc0*/  @P0 LDC.64 R6, c[0x0][0x9e8] ;  /* 0x00027a00ff060b82 */ /* 0x000e240000000a00 */
[----:B0-----:R-:W-:-:S05]  /*1dd0*/  @P0 IMAD.HI.U32 R6, R0, R6, RZ ;  /* 0x0000000600060227 */ /* 0x001fca00078e00ff */
[----:B------:R-:W-:-:S07]  /*1de0*/  @P0 SHF.R.U32.HI R0, RZ, R7, R6 ;  /* 0x00000007ff000219 */ /* 0x000fce0000011606 */
.L_x_2500:
[----:B------:R-:W-:Y:S05]  /*1df0*/  BSYNC B0 ;  /* 0x0000000000007941 */ /* 0x000fea0003800000 */
.L_x_2498:
[----:B------:R-:W-:-:S05]  /*1e00*/  IMAD R0, R0, R5, RZ ;  /* 0x0000000500007224 */ /* 0x000fca00078e02ff */
[----:B------:R-:W-:-:S07]  /*1e10*/  VIMNMX R3, R3, R0, !PT ;  /* 0x0000000003037248 */ /* 0x000fce0007fe0100 */
.L_x_2497:
[----:B------:R-:W-:Y:S01]  /*1e20*/  VIADD R4, R4, 0x3f ;  /* 0x0000003f04047836 */ /* 0x000fe20000000000 */
[----:B------:R-:W-:-:S04]  /*1e30*/  SHF.R.S32.HI R0, RZ, 0x1f, R3 ;  /* 0x0000001fff007819 */ /* 0x000fc80000011403 */
[----:B------:R-:W-:Y:S02]  /*1e40*/  SHF.R.S32.HI R5, RZ, 0x1f, R4 ;  /* 0x0000001fff057819 */ /* 0x000fe40000011404 */
[----:B------:R-:W-:Y:S02]  /*1e50*/  LEA.HI R0, R0, R3, RZ, 0x6 ;  /* 0x0000000300007211 */ /* 0x000fe400078f30ff */
[----:B------:R-:W-:Y:S02]  /*1e60*/  LEA.HI R5, R5, R4, RZ, 0x6 ;  /* 0x0000000405057211 */ /* 0x000fe400078f30ff */
[----:B------:R-:W-:Y:S02]  /*1e70*/  SHF.R.S32.HI R0, RZ, 0x6, R0 ;  /* 0x00000006ff007819 */ /* 0x000fe40000011400 */
[----:B------:R-:W-:Y:S02]  /*1e80*/  SHF.R.S32.HI R5, RZ, 0x6, R5 ;  /* 0x00000006ff057819 */ /* 0x000fe40000011405 */
[----:B------:R-:W-:-:S02]  /*1e90*/  VIMNMX R0, RZ, R0, !PT ;  /* 0x00000000ff007248 */ /* 0x000fc40007fe0100 */
[----:B------:R-:W-:-:S03]  /*1ea0*/  VIMNMX R5, R168, R5, PT ;  /* 0x00000005a8057248 */ /* 0x000fc60003fe0100 */
[--C-:B------:R-:W-:Y:S02]  /*1eb0*/  IMAD R0, R0, 0x40, -R13.reuse ;  /* 0x0000004000007824 */ /* 0x100fe400078e0a0d */
[----:B------:R-:W-:-:S03]  /*1ec0*/  IMAD R5, R5, 0x40, -R13 ;  /* 0x0000004005057824 */ /* 0x000fc600078e0a0d */
[----:B------:R-:W-:Y:S02]  /*1ed0*/  VIMNMX R0, RZ, R0, !PT ;  /* 0x00000000ff007248 */ /* 0x000fe40007fe0100 */
[----:B------:R-:W-:Y:S02]  /*1ee0*/  VIMNMX R5, R5, R38, PT ;  /* 0x0000002605057248 */ /* 0x000fe40003fe0100 */
[----:B------:R-:W-:Y:S02]  /*1ef0*/  SHF.R.U32.HI R39, RZ, 0x6, R0 ;  /* 0x00000006ff277819 */ /* 0x000fe40000011600 */
[----:B------:R-:W-:-:S03]  /*1f00*/  ISETP.GT.AND P0, PT, R5, R0, PT ;  /* 0x000000000500720c */ /* 0x000fc60003f04270 */
[----:B------:R-:W-:-:S10]  /*1f10*/  IMAD.MOV.U32 R25, RZ, RZ, R39 ;  /* 0x000000ffff197224 */ /* 0x000fd400078e0027 */
[----:B------:R-:W-:-:S05]  /*1f20*/  @P0 VIADD R3, R5, 0x3f ;  /* 0x0000003f05030836 */ /* 0x000fca0000000000 */
[----:B------:R-:W-:-:S04]  /*1f30*/  @P0 SHF.R.S32.HI R0, RZ, 0x1f, R3 ;  /* 0x0000001fff000819 */ /* 0x000fc80000011403 */
[----:B------:R-:W-:-:S04]  /*1f40*/  @P0 LEA.HI R0, R0, R3, RZ, 0x6 ;  /* 0x0000000300000211 */ /* 0x000fc800078f30ff */
[----:B------:R-:W-:Y:S02]  /*1f50*/  @P0 SHF.R.S32.HI R25, RZ, 0x6, R0 ;  /* 0x00000006ff190819 */ /* 0x000fe40000011400 */
[----:B------:R-:W-:Y:S02]  /*1f60*/  PLOP3.LUT P0, PT, PT, PT, PT, 0x80, 0x0 ;  /* 0x000000000000781c */ /* 0x000fe40003f0f070 */
[----:B------:R-:W-:-:S13]  /*1f70*/  ISETP.GT.AND P1, PT, R25, R39, PT ;  /* 0x000000271900720c */ /* 0x000fda0003f24270 */
[----:B------:R-:W-:Y:S05]  /*1f80*/  @!P1 BRA `(.L_x_2501) ;  /* 0x0000002c00f09947 */ /* 0x000fea0003800000 */
        /* <DEDUP_REMOVED lines=20> */
.L_x_2503:
[----:B------:R-:W-:Y:S05]  /*20d0*/  BSYNC B6 ;  /* 0x0000000000067941 */ /* 0x000fea0003800000 */
.L_x_2502:
        /* <DEDUP_REMOVED lines=20> */
.L_x_2505:
[----:B------:R-:W-:Y:S05]  /*2220*/  BSYNC B6 ;  /* 0x0000000000067941 */ /* 0x000fea0003800000 */
.L_x_2504:
[----:B------:R-:W-:Y:S01]  /*2230*/  ULDC.64 UR4, c[0x0][0x9f8] ;  /* 0x00027e0000047ab9 */ /* 0x000fe20000000a00 */
[----:B------:R-:W-:Y:S01]  /*2240*/  IMAD.MOV.U32 R0, RZ, RZ, R27 ;  /* 0x000000ffff007224 */ /* 0x000fe200078e001b */
[----:B------:R-:W-:Y:S01]  /*2250*/  ISETP.NE.U32.AND P0, PT, RZ, UR4, PT ;  /* 0x00000004ff007c0c */ /* 0x000fe2000bf05070 */
[----:B------:R-:W0:Y:S01]  /*2260*/  S2R R31, SR_TID.X ;  /* 0x00000000001f7919 */ /* 0x000e220000002100 */
[----:B------:R-:W1:Y:S08]  /*2270*/  LDC R15, c[0x0][0x3f4] ;  /* 0x0000fd00ff0f7b82 */ /* 0x000e700000000800 */
[----:B------:R-:W2:Y:S01]  /*2280*/  LDC.64 R4, c[0x0][0x408] ;  /* 0x00010200ff047b82 */ /* 0x000ea20000000a00 */
[----:B------:R-:W-:-:S07]  /*2290*/  ISETP.NE.AND.EX P0, PT, RZ, UR5, PT, P0 ;  /* 0x00000005ff007c0c */ /* 0x000fce000bf05300 */
[----:B------:R-:W3:Y:S01]  /*22a0*/  LDC.64 R42, c[0x0][0x3f8] ;  /* 0x0000fe00ff2a7b82 */ /* 0x000ee20000000a00 */
[----:B------:R-:W-:Y:S01]  /*22b0*/  SHF.R.S32.HI R9, RZ, 0x1f, R193 ;  /* 0x0000001fff097819 */ /* 0x000fe200000114c1 */
[----:B------:R-:W4:Y:S01]  /*22c0*/  S2R R49, SR_TID.X ;  /* 0x0000000000317919 */ /* 0x000f220000002100 */
[----:B------:R-:W-:Y:S01]  /*22d0*/  SHF.R.S32.HI R195, RZ, 0x1f, R194 ;  /* 0x0000001fffc37819 */ /* 0x000fe200000114c2 */
[----:B------:R-:W-:-:S04]  /*22e0*/  ULDC UR4, c[0x0][0x2f4] ;  /* 0x0000bd0000047ab9 */ /* 0x000fc80000000800 */
[----:B------:R-:W0:Y:S02]  /*22f0*/  @P0 LDC.64 R6, c[0x0][0x9f8] ;  /* 0x00027e00ff060b82 */ /* 0x000e240000000a00 */
[----:B0-----:R-:W-:-:S05]  /*2300*/  @P0 IMAD.WIDE R6, R27, 0x4, R6 ;  /* 0x000000041b060825 */ /* 0x001fca00078e0206 */
[----:B------:R0:W4:Y:S01]  /*2310*/  @P0 LDG.E R0, desc[UR42][R6.64] ;  /* 0x0000002a06000981 */ /* 0x000122000c1e1900 */
[----:B------:R-:W-:Y:S01]  /*2320*/  VIADD R31, R31, 0xffffff80 ;  /* 0xffffff801f1f7836 */ /* 0x000fe20000000000 */
[----:B-1----:R-:W-:Y:S01]  /*2330*/  ISETP.GE.AND P3, PT, R16, R15, PT ;  /* 0x0000000f1000720c */ /* 0x002fe20003f66270 */
[-C--:B---3--:R-:W-:Y:S01]  /*2340*/  IMAD R8, R9, R42.reuse, RZ ;  /* 0x0000002a09087224 */ /* 0x088fe200078e02ff */
[----:B------:R-:W-:Y:S01]  /*2350*/  SHF.L.U64.HI R41, R42, 0x6, R43 ;  /* 0x000000062a297819 */ /* 0x000fe2000001022b */
[C---:B------:R-:W-:Y:S01]  /*2360*/  IMAD.WIDE.U32 R20, R193.reuse, R42, R194 ;  /* 0x0000002ac1147225 */ /* 0x040fe200078e00c2 */
[----:B------:R-:W-:Y:S02]  /*2370*/  SHF.R.S32.HI R30, RZ, 0x1f, R31 ;  /* 0x0000001fff1e7819 */ /* 0x000fe4000001141f */
[----:B--2---:R-:W-:Y:S01]  /*2380*/  SHF.L.U64.HI R44, R4, 0x6, R5 ;  /* 0x00000006042c7819 */ /* 0x004fe20000010205 */
[----:B------:R-:W-:Y:S01]  /*2390*/  IMAD R11, R193, R43, R8 ;  /* 0x0000002bc10b7224 */ /* 0x000fe200078e0208 */
[----:B------:R-:W-:Y:S01]  /*23a0*/  LEA.HI R30, R30, R31, RZ, 0x2 ;  /* 0x0000001f1e1e7211 */ /* 0x000fe200078f10ff */
[----:B0-----:R-:W-:Y:S01]  /*23b0*/  IMAD R6, R9, R4, RZ ;  /* 0x0000000409067224 */ /* 0x001fe200078e02ff */
[----:B------:R-:W-:Y:S01]  /*23c0*/  SEL R7, R15, RZ, P3 ;  /* 0x000000ff0f077207 */ /* 0x000fe20001800000 */
[----:B------:R-:W-:Y:S01]  /*23d0*/  IMAD.WIDE.U32 R32, R193, R42, R16 ;  /* 0x0000002ac1207225 */ /* 0x000fe200078e0010 */
[----:B------:R-:W-:-:S02]  /*23e0*/  LOP3.LUT R30, R30, 0xfffffffc, RZ, 0xc0, !PT ;  /* 0xfffffffc1e1e7812 */ /* 0x000fc400078ec0ff */
[----:B-----5:R-:W-:Y:S01]  /*23f0*/  SHF.R.S32.HI R9, RZ, 0x1f, R24 ;  /* 0x0000001fff097819 */ /* 0x020fe20000011418 */
[C---:B------:R-:W-:Y:S01]  /*2400*/  IMAD.IADD R7, R16.reuse, 0x1, R7 ;  /* 0x0000000110077824 */ /* 0x040fe200078e0207 */
[----:B------:R-:W-:Y:S01]  /*2410*/  SHF.R.S32.HI R47, RZ, 0x1f, R26 ;  /* 0x0000001fff2f7819 */ /* 0x000fe2000001141a */
[----:B------:R-:W-:Y:S01]  /*2420*/  IMAD.IADD R30, R31, 0x1, -R30 ;  /* 0x000000011f1e7824 */ /* 0x000fe200078e0a1e */
[----:B------:R-:W-:Y:S01]  /*2430*/  ISETP.GE.AND P2, PT, R16, UR4, PT ;  /* 0x0000000410007c0c */ /* 0x000fe2000bf46270 */
[----:B------:R-:W0:Y:S01]  /*2440*/  S2R R31, SR_TID.X ;  /* 0x00000000001f7919 */ /* 0x000e220000002100 */
[----:B------:R-:W-:Y:S01]  /*2450*/  IMAD R13, R193, R5, R6 ;  /* 0x00000005c10d7224 */ /* 0x000fe200078e0206 */
[----:B------:R-:W-:Y:S01]  /*2460*/  SHF.R.S32.HI R6, RZ, 0x1f, R7 ;  /* 0x0000001fff067819 */ /* 0x000fe20000011407 */
[C---:B------:R-:W-:Y:S01]  /*2470*/  IMAD R8, R9.reuse, R42, RZ ;  /* 0x0000002a09087224 */ /* 0x040fe200078e02ff */
[----:B------:R-:W-:Y:S01]  /*2480*/  ISETP.GE.AND P1, PT, R190, UR4, PT ;  /* 0x00000004be007c0c */ /* 0x000fe2000bf26270 */
[-C--:B------:R-:W-:Y:S01]  /*2490*/  IMAD R9, R9, R4.reuse, RZ ;  /* 0x0000000409097224 */ /* 0x080fe200078e02ff */
[----:B------:R-:W-:Y:S01]  /*24a0*/  LEA.HI R27, R6, R7, RZ, 0x3 ;  /* 0x00000007061b7211 */ /* 0x000fe200078f18ff */
[----:B------:R-:W-:Y:S01]  /*24b0*/  IMAD.SHL.U32 R6, R200, 0x40, RZ ;  /* 0x00000040c8067824 */ /* 0x000fe200078e00ff */
[----:B----4-:R-:W-:Y:S01]  /*24c0*/  LEA.HI R49, R49, 0x8, RZ, 0x19 ;  /* 0x0000000831317811 */ /* 0x010fe200078fc8ff */
[----:B------:R-:W-:Y:S01]  /*24d0*/  IMAD R7, R24, R43, R8 ;  /* 0x0000002b18077224 */ /* 0x000fe200078e0208 */
[----:B------:R-:W-:Y:S01]  /*24e0*/  LOP3.LUT R55, R27, 0xfffffff8, RZ, 0xc0, !PT ;  /* 0xfffffff81b377812 */ /* 0x000fe200078ec0ff */
[----:B------:R-:W-:Y:S01]  /*24f0*/  IMAD R48, R30, 0x40, R193 ;  /* 0x000000401e307824 */ /* 0x000fe200078e02c1 */
[----:B------:R-:W-:Y:S01]  /*2500*/  LOP3.LUT R43, R6, 0x1c0, RZ, 0xc0, !PT ;  /* 0x000001c0062b7812 */ /* 0x000fe200078ec0ff */
[----:B------:R-:W-:Y:S01]  /*2510*/  IMAD R9, R24, R5, R9 ;  /* 0x0000000518097224 */ /* 0x000fe200078e0209 */
[----:B------:R-:W-:Y:S01]  /*2520*/  SHF.R.S32.HI R60, RZ, 0x1f, R55 ;  /* 0x0000001fff3c7819 */ /* 0x000fe20000011437 */
[----:B------:R-:W-:Y:S01]  /*2530*/  IMAD.WIDE.U32 R34, R193, R4, R194 ;  /* 0x00000004c1227225 */ /* 0x000fe200078e00c2 */
[----:B------:R-:W-:-:S02]  /*2540*/  SHF.R.U32.HI R46, RZ, 0x3, R43 ;  /* 0x00000003ff2e7819 */ /* 0x000fc4000001162b */
[--C-:B------:R-:W-:Y:S01]  /*2550*/  LOP3.LUT R5, R43, 0x18, R16.reuse, 0xf8, !PT ;  /* 0x000000182b057812 */ /* 0x100fe200078ef810 */
[----:B------:R-:W-:-:S03]  /*2560*/  IMAD.WIDE.U32 R36, R193, R4, R16 ;  /* 0x00000004c1247225 */ /* 0x000fc600078e0010 */
[----:B------:R-:W-:Y:S01]  /*2570*/  LOP3.LUT R5, R5, R46, RZ, 0x3c, !PT ;  /* 0x0000002e05057212 */ /* 0x000fe200078e3cff */
[----:B------:R-:W-:Y:S02]  /*2580*/  IMAD.IADD R21, R21, 0x1, R11 ;  /* 0x0000000115157824 */ /* 0x000fe400078e020b */
[----:B------:R-:W-:Y:S02]  /*2590*/  IMAD.IADD R33, R11, 0x1, R33 ;  /* 0x000000010b217824 */ /* 0x000fe400078e0221 */
[----:B------:R-:W-:Y:S02]  /*25a0*/  IMAD.IADD R35, R35, 0x1, R13 ;  /* 0x0000000123237824 */ /* 0x000fe400078e020d */
[----:B------:R-:W-:Y:S02]  /*25b0*/  IMAD.IADD R37, R13, 0x1, R37 ;  /* 0x000000010d257824 */ /* 0x000fe400078e0225 */
[----:B------:R-:W-:-:S04]  /*25c0*/  IMAD.WIDE.U32 R20, R24, R42, R20 ;  /* 0x0000002a18147225 */ /* 0x000fc800078e0014 */
[----:B0-----:R-:W-:Y:S02]  /*25d0*/  VIADD R31, R31, 0xffffff80 ;  /* 0xffffff801f1f7836 */ /* 0x001fe40000000000 */
[----:B------:R-:W-:-:S03]  /*25e0*/  IMAD.WIDE.U32 R32, R24, R42, R32 ;  /* 0x0000002a18207225 */ /* 0x000fc600078e0020 */
[----:B------:R-:W-:Y:S01]  /*25f0*/  SHF.R.S32.HI R30, RZ, 0x1f, R31 ;  /* 0x0000001fff1e7819 */ /* 0x000fe2000001141f */
[----:B------:R-:W-:-:S03]  /*2600*/  IMAD.WIDE.U32 R34, R24, R4, R34 ;  /* 0x0000000418227225 */ /* 0x000fc600078e0022 */
[----:B------:R-:W-:Y:S01]  /*2610*/  LEA.HI R30, R30, R31, RZ, 0x5 ;  /* 0x0000001f1e1e7211 */ /* 0x000fe200078f28ff */
[----:B------:R-:W-:-:S03]  /*2620*/  IMAD.WIDE.U32 R36, R24, R4, R36 ;  /* 0x0000000418247225 */ /* 0x000fc600078e0024 */
[----:B------:R-:W-:Y:S01]  /*2630*/  SHF.R.S32.HI R30, RZ, 0x5, R30 ;  /* 0x00000005ff1e7819 */ /* 0x000fe2000001141e */
[----:B------:R-:W-:Y:S02]  /*2640*/  IMAD.IADD R3, R28, 0x1, R29 ;  /* 0x000000011c037824 */ /* 0x000fe400078e021d */
[----:B------:R-:W-:Y:S02]  /*2650*/  IMAD.SHL.U32 R42, R42, 0x40, RZ ;  /* 0x000000402a2a7824 */ /* 0x000fe400078e00ff */
[----:B------:R-:W-:Y:S01]  /*2660*/  IMAD R51, R30, 0x200, R5 ;  /* 0x000002001e337824 */ /* 0x000fe200078e0205 */
[----:B------:R-:W-:Y:S01]  /*2670*/  LOP3.LUT R5, R43, 0x38, R27, 0xf8, !PT ;  /* 0x000000382b057812 */ /* 0x000fe200078ef81b */
[----:B------:R-:W-:Y:S02]  /*2680*/  IMAD.SHL.U32 R45, R4, 0x40, RZ ;  /* 0x00000040042d7824 */ /* 0x000fe400078e00ff */
[----:B------:R-:W-:Y:S01]  /*2690*/  IMAD.SHL.U32 R50, R15, 0x2, RZ ;  /* 0x000000020f327824 */ /* 0x000fe200078e00ff */
[----:B------:R-:W-:Y:S01]  /*26a0*/  LOP3.LUT R5, R5, R46, RZ, 0x3c, !PT ;  /* 0x0000002e05057212 */ /* 0x000fe200078e3cff */
[----:B------:R-:W-:-:S02]  /*26b0*/  IMAD.IADD R53, R21, 0x1, R7 ;  /* 0x0000000115357824 */ /* 0x000fc400078e0207 */
[----:B------:R-:W-:Y:S02]  /*26c0*/  IMAD.IADD R54, R7, 0x1, R33 ;  /* 0x0000000107367824 */ /* 0x000fe400078e0221 */
[----:B------:R-:W-:Y:S02]  /*26d0*/  IMAD.IADD R58, R35, 0x1, R9 ;  /* 0x00000001233a7824 */ /* 0x000fe400078e0209 */
[----:B------:R-:W-:Y:S02]  /*26e0*/  IMAD.IADD R59, R9, 0x1, R37 ;  /* 0x00000001093b7824 */ /* 0x000fe400078e0225 */
[----:B------:R-:W-:Y:S01]  /*26f0*/  IMAD R61, R30, 0x200, R5 ;  /* 0x000002001e3d7824 */ /* 0x000fe200078e0205 */
[----:B------:R-:W-:-:S07]  /*2700*/  SHF.R.S32.HI R52, RZ, 0x1f, R0 ;  /* 0x0000001fff347819 */ /* 0x000fce0000011400 */
.L_x_2538:
[----:B0-----:R-:W0:Y:S01]  /*2710*/  LDC R64, c[0x0][0x430] ;  /* 0x00010c00ff407b82 */ /* 0x001e220000000800 */
[----:B------:R-:W-:Y:S02]  /*2720*/  VIADD R25, R25, 0xffffffff ;  /* 0xffffffff19197836 */ /* 0x000fe40000000000 */
[----:B------:R-:W-:Y:S02]  /*2730*/  IMAD.MOV.U32 R63, RZ, RZ, RZ ;  /* 0x000000ffff3f7224 */ /* 0x000fe400078e00ff */
[----:B------:R-:W-:-:S03]  /*2740*/  IMAD R4, R25, 0x40, R48 ;  /* 0x0000004019047824 */ /* 0x000fc600078e0230 */
[----:B------:R-:W1:Y:S01]  /*2750*/  LDC R71, c[0x0][0x3f4] ;  /* 0x0000fd00ff477b82 */ /* 0x000e620000000800 */
        /* <DEDUP_REMOVED lines=8> */
[----:B----4-:R-:W4:Y:S01]  /*27e0*/  @P4 LDC R10, c[0x0][0x438] ;  /* 0x00010e00ff0a4b82 */ /* 0x010f220000000800 */
        /* <DEDUP_REMOVED lines=11> */
[----:B------:R-:W-:Y:S01]  /*28a0*/  IMAD.MOV R7, RZ, RZ, -R8 ;  /* 0x000000ffff077224 */ /* 0x000fe200078e0a08 */
[----:B------:R-:W-:Y:S05]  /*28b0*/  YIELD ;  /* 0x0000000000007946 */ /* 0x000fea0003800000 */
[----:B------:R-:W-:Y:S01]  /*28c0*/  IMAD.SHL.U32 R72, R192, 0x1000, RZ ;  /* 0x00001000c0487824 */ /* 0x000fe200078e00ff */
[----:B------:R-:W-:Y:S01]  /*28d0*/  BSSY B0, `(.L_x_2506) ;  /* 0x00001c1000007945 */ /* 0x000fe20003800000 */
[----:B------:R-:W-:Y:S01]  /*28e0*/  IMAD R64, R64, R7, R12 ;  /* 0x0000000740407224 */ /* 0x000fe200078e020c */
[----:B------:R-:W-:Y:S01]  /*28f0*/  ISETP.GT.AND P4, PT, R25, R39, PT ;  /* 0x000000271900720c */ /* 0x000fe20003f84270 */
[----:B------:R-:W-:-:S04]  /*2900*/  IMAD.IADD R7, R51, 0x1, R72 ;  /* 0x0000000133077824 */ /* 0x000fc800078e0248 */
[----:B------:R-:W-:Y:S01]  /*2910*/  IMAD R73, R7, 0x2, R2 ;  /* 0x0000000207497824 */ /* 0x000fe200078e0202 */
[----:B0-----:R-:W-:Y:S07]  /*2920*/  @!P0 BRA `(.L_x_2507) ;  /* 0x0000001800108947 */ /* 0x001fee0003800000 */
        /* <DEDUP_REMOVED lines=10> */
[----:B------:R-:W-:Y:S01]  /*29d0*/  ULDC.64 UR4, c[0x0][0x310] ;  /* 0x0000c40000047ab9 */ /* 0x000fe20000000a00 */
[----:B------:R-:W-:-:S02]  /*29e0*/  IMAD R11, R10, R42, R11 ;  /* 0x0000002a0a0b7224 */ /* 0x000fc400078e020b */
        /* <DEDUP_REMOVED lines=14> */
[----:B------:R-:W-:Y:S01]  /*2ad0*/  IMAD.IADD R11, R5, 0x1, R11 ;  /* 0x00000001050b7824 */ /* 0x000fe200078e020b */
[----:B------:R-:W-:Y:S07]  /*2ae0*/  @!P0 BRA `(.L_x_2508) ;  /* 0x0000000800d08947 */ /* 0x000fee0003800000 */
        /* <DEDUP_REMOVED lines=9> */
[----:B------:R-:W-:Y:S01]  /*2b80*/  IMAD R8, R44, R25, RZ ;  /* 0x000000192c087224 */ /* 0x000fe200078e02ff */
[----:B------:R-:W-:Y:S01]  /*2b90*/  ULDC.64 UR4, c[0x0][0x3e8] ;  /* 0x0000fa0000047ab9 */ /* 0x000fe20000000a00 */
[----:B------:R-:W-:Y:S01]  /*2ba0*/  IMAD.MOV.U32 R6, RZ, RZ, R34 ;  /* 0x000000ffff067224 */ /* 0x000fe200078e0022 */
[----:B------:R-:W-:Y:S01]  /*2bb0*/  ULDC.64 UR6, c[0x0][0x400] ;  /* 0x0001000000067ab9 */ /* 0x000fe20000000a00 */
[----:B------:R-:W-:Y:S01]  /*2bc0*/  IMAD.MOV.U32 R7, RZ, RZ, R58 ;  /* 0x000000ffff077224 */ /* 0x000fe200078e003a */
[----:B------:R-:W-:Y:S01]  /*2bd0*/  CS2R R28, SRZ ;  /* 0x00000000001c7805 */ /* 0x000fe2000001ff00 */
[-C--:B------:R-:W-:Y:S02]  /*2be0*/  IMAD R5, R10, R45.reuse, R8 ;  /* 0x0000002d0a057224 */ /* 0x080fe400078e0208 */
[----:B------:R-:W-:Y:S01]  /*2bf0*/  IMAD.WIDE.U32 R8, R25, R45, R6 ;  /* 0x0000002d19087225 */ /* 0x000fe200078e0006 */
[----:B------:R-:W-:-:S03]  /*2c00*/  IADD3 R7, P5, R20, R4, RZ ;  /* 0x0000000414077210 */ /* 0x000fc60007fbe0ff */
[----:B------:R-:W-:Y:S01]  /*2c10*/  IMAD.IADD R5, R9, 0x1, R5 ;  /* 0x0000000109057824 */ /* 0x000fe200078e0205 */
[C---:B------:R-:W-:Y:S01]  /*2c20*/  LEA R4, P6, R8.reuse, UR6, 0x1 ;  /* 0x0000000608047c11 */ /* 0x040fe2000f8c08ff */
[----:B------:R-:W-:Y:S01]  /*2c30*/  IMAD.X R10, R11, 0x1, R53, P5 ;  /* 0x000000010b0a7824 */ /* 0x000fe200028e0635 */
[C---:B------:R-:W-:Y:S02]  /*2c40*/  LEA R6, P5, R7.reuse, UR4, 0x1 ;  /* 0x0000000407067c11 */ /* 0x040fe4000f8a08ff */
[----:B------:R-:W-:Y:S02]  /*2c50*/  LEA.HI.X R5, R8, UR7, R5, 0x1, P6 ;  /* 0x0000000708057c11 */ /* 0x000fe4000b0f0c05 */
[----:B------:R-:W-:Y:S02]  /*2c60*/  CS2R R8, SRZ ;  /* 0x0000000000087805 */ /* 0x000fe4000001ff00 */
[----:B------:R-:W-:Y:S02]  /*2c70*/  LEA.HI.X R7, R7, UR5, R10, 0x1, P5 ;  /* 0x0000000507077c11 */ /* 0x000fe4000a8f0c0a */
[----:B------:R-:W-:-:S02]  /*2c80*/  ISETP.GE.AND P6, PT, R194, R71, PT ;  /* 0x00000047c200720c */ /* 0x000fc40003fc6270 */
[----:B------:R-:W-:-:S11]  /*2c90*/  ISETP.GE.AND P5, PT, R207, R71, PT ;  /* 0x00000047cf00720c */ /* 0x000fd60003fa6270 */
[----:B------:R0:W5:Y:S04]  /*2ca0*/  @!P6 LDG.E.64 R30, desc[UR42][R6.64] ;  /* 0x0000002a061ee981 */ /* 0x000168000c1e1b00 */
[----:B------:R0:W5:Y:S04]  /*2cb0*/  @!P5 LDG.E.64 R8, desc[UR42][R6.64+0x20] ;  /* 0x0000202a0608d981 */ /* 0x000168000c1e1b00 */
[----:B------:R0:W5:Y:S04]  /*2cc0*/  @!P6 LDG.E.64 R56, desc[UR42][R4.64] ;  /* 0x0000002a0438e981 */ /* 0x000168000c1e1b00 */
[----:B------:R0:W5:Y:S02]  /*2cd0*/  @!P5 LDG.E.64 R28, desc[UR42][R4.64+0x20] ;  /* 0x0000202a041cd981 */ /* 0x000164000c1e1b00 */
.L_x_2510:
[----:B------:R-:W-:Y:S05]  /*2ce0*/  BSYNC B1 ;  /* 0x0000000000017941 */ /* 0x000fea0003800000 */
.L_x_2509:
[----:B------:R-:W-:Y:S01]  /*2cf0*/  UISETP.NE.AND UP0, UPT, UR37, 0x3, UPT ;  /* 0x000000032500788c */ /* 0x000fe2000bf05270 */
[----:B0----5:R-:W-:Y:S02]  /*2d00*/  IMAD.MOV.U32 R4, RZ, RZ, R8 ;  /* 0x000000ffff047224 */ /* 0x021fe400078e0008 */
[----:B------:R-:W-:Y:S02]  /*2d10*/  IMAD.MOV.U32 R5, RZ, RZ, R9 ;  /* 0x000000ffff057224 */ /* 0x000fe400078e0009 */
[----:B------:R-:W-:Y:S01]  /*2d20*/  IMAD.MOV.U32 R6, RZ, RZ, R30 ;  /* 0x000000ffff067224 */ /* 0x000fe200078e001e */
[----:B------:R-:W-:Y:S01]  /*2d30*/  PLOP3.LUT P5, PT, PT, PT, UP0, 0x80, 0x0 ;  /* 0x000000000000781c */ /* 0x000fe20003faf008 */
[----:B------:R-:W-:Y:S01]  /*2d40*/  IMAD.MOV.U32 R7, RZ, RZ, R57 ;  /* 0x000000ffff077224 */ /* 0x000fe200078e0039 */
[----:B------:R-:W-:Y:S01]  /*2d50*/  PRMT R78, R5, 0x5410, R4 ;  /* 0x00005410054e7816 */ /* 0x000fe20000000004 */
[----:B------:R-:W-:Y:S01]  /*2d60*/  IMAD.MOV.U32 R4, RZ, RZ, R31 ;  /* 0x000000ffff047224 */ /* 0x000fe200078e001f */
[----:B------:R-:W-:Y:S01]  /*2d70*/  PRMT R76, R76, 0x5410, R6 ;  /* 0x000054104c4c7816 */ /* 0x000fe20000000006 */
[----:B------:R-:W-:-:S02]  /*2d80*/  IMAD.MOV.U32 R5, RZ, RZ, R29 ;  /* 0x000000ffff057224 */ /* 0x000fc400078e001d */
[----:B------:R-:W-:Y:S01]  /*2d90*/  IMAD.MOV.U32 R6, RZ, RZ, R56 ;  /* 0x000000ffff067224 */ /* 0x000fe200078e0038 */
[----:B------:R-:W-:Y:S01]  /*2da0*/  PRMT R77, R77, 0x5410, R4 ;  /* 0x000054104d4d7816 */ /* 0x000fe20000000004 */
[----:B------:R-:W-:Y:S01]  /*2db0*/  IMAD.MOV.U32 R4, RZ, RZ, R28 ;  /* 0x000000ffff047224 */ /* 0x000fe200078e001c */
[----:B------:R-:W-:Y:S02]  /*2dc0*/  PRMT R81, R81, 0x5410, R5 ;  /* 0x0000541051517816 */ /* 0x000fe40000000005 */
[----:B------:R-:W-:Y:S02]  /*2dd0*/  PRMT R76, R6, 0x7610, R76 ;  /* 0x00007610064c7816 */ /* 0x000fe4000000004c */
[----:B------:R-:W-:Y:S02]  /*2de0*/  PRMT R80, R80, 0x5410, R4 ;  /* 0x0000541050507816 */ /* 0x000fe40000000004 */
[----:B------:R-:W-:Y:S01]  /*2df0*/  PRMT R77, R7, 0x7610, R77 ;  /* 0x00007610074d7816 */ /* 0x000fe2000000004d */
[----:B------:R-:W-:Y:S06]  /*2e00*/  @!P5 BRA `(.L_x_2511) ;  /* 0x000000000004d947 */ /* 0x000fec0003800000 */
[----:B------:R-:W-:Y:S01]  /*2e10*/  BPT.TRAP 0x1 ;  /* 0x000000040000795c */ /* 0x000fe20000300000 */
.L_x_2511:
[----:B------:R-:W-:Y:S01]  /*2e20*/  IMAD R62, R192, 0x8, R2 ;  /* 0x00000008c03e7824 */ /* 0x000fe200078e0202 */
[----:B------:R-:W-:Y:S01]  /*2e30*/  SHF.L.U32 R69, R196, 0x1f, RZ ;  /* 0x0000001fc4457819 */ /* 0x000fe200000006ff */
[----:B------:R-:W-:Y:S03]  /*2e40*/  BSSY B1, `(.L_x_2512) ;  /* 0x0000003000017945 */ /* 0x000fe60003800000 */
[----:B------:R-:W0:Y:S02]  /*2e50*/  SYNCS.PHASECHK.TRANS64.TRYWAIT P6, [R62+URZ+0x28c90], R69 ;  /* 0x028c90453e0075a7 */ /* 0x000e2400080c017f */
[----:B0-----:R-:W-:Y:S05]  /*2e60*/  @!P6 BRA `(.L_x_2513) ;  /* 0x000001c400a0e947 */ /* 0x001fea0003800000 */
.L_x_2853:
[----:B------:R-:W-:Y:S05]  /*2e70*/  BSYNC B1 ;  /* 0x0000000000017941 */ /* 0x000fea0003800000 */
.L_x_2512:
[----:B------:R-:W-:-:S03]  /*2e80*/  UMOV UR4, 0xffffffff ;  /* 0xffffffff00047882 */ /* 0x000fc60000000000 */
[----:B------:R-:W-:Y:S05]  /*2e90*/  BRA.DIV UR4, `(.L_x_2514) ;  /* 0x000001c604a87947 */ /* 0x000fea000b800000 */
[----:B------:R-:W1:Y:S04]  /*2ea0*/  SHFL.IDX PT, R67, R67, RZ, 0x1c1f ;  /* 0x001c1fff43437589 */ /* 0x000e6800000e0000 */
[----:B------:R2:W3:Y:S02]  /*2eb0*/  SHFL.IDX PT, R14, R68, RZ, 0x1c1f ;  /* 0x001c1fff440e7589 */ /* 0x0004e400000e0000 */
.L_x_2857:
[----:B------:R-:W-:Y:S05]  /*2ec0*/  @P0 BRA `(.L_x_2515) ;  /* 0x0000001400840947 */ /* 0x000fea0003800000 */
[----:B------:R-:W-:Y:S04]  /*2ed0*/  BSSY B1, `(.L_x_2516) ;  /* 0x0000038000017945 */ /* 0x000fe80003800000 */
[----:B------:R-:W-:Y:S05]  /*2ee0*/  @P2 BRA `(.L_x_2517) ;  /* 0x0000000000d82947 */ /* 0x000fea0003800000 */
[----:B------:R4:W0:Y:S01]  /*2ef0*/  LDS.128 R4, [R73+0x22400] ;  /* 0x0224000049047984 */ /* 0x0008220000000c00 */
[----:B------:R-:W-:Y:S01]  /*2f00*/  ISETP.GE.AND P6, PT, R194, R71, PT ;  /* 0x00000047c200720c */ /* 0x000fe20003fc6270 */
[----:B------:R-:W-:Y:S01]  /*2f10*/  BSSY B2, `(.L_x_2518) ;  /* 0x0000032000027945 */ /* 0x000fe20003800000 */
[----:B---3--:R-:W-:-:S04]  /*2f20*/  LEA R10, P0, R16, R14, 0x1 ;  /* 0x0000000e100a7211 */ /* 0x008fc800078008ff */
[----:B-1----:R-:W-:-:S07]  /*2f30*/  LEA.HI.X R11, R16, R67, R17, 0x1, P0 ;  /* 0x00000043100b7211 */ /* 0x002fce00000f0c11 */
[----:B----4-:R-:W-:Y:S05]  /*2f40*/  @P6 BRA `(.L_x_2519) ;  /* 0x0000000000b86947 */ /* 0x010fea0003800000 */
[----:B------:R-:W-:Y:S01]  /*2f50*/  SHF.R.U64 R73, R56, 0x10, R57 ;  /* 0x0000001038497819 */ /* 0x000fe20000001239 */
[----:B0-----:R-:W-:Y:S01]  /*2f60*/  IMAD.U32 R15, R7, 0x10000, RZ ;  /* 0x00010000070f7824 */ /* 0x001fe200078e00ff */
[----:B------:R-:W-:Y:S01]  /*2f70*/  SHF.R.U64 R74, R30, 0x10, R31 ;  /* 0x000000101e4a7819 */ /* 0x000fe2000000121f */
[----:B------:R-:W-:Y:S01]  /*2f80*/  IMAD.U32 R12, R6, 0x10000, RZ ;  /* 0x00010000060c7824 */ /* 0x000fe200078e00ff */
[----:B------:R-:W-:Y:S02]  /*2f90*/  SHF.R.U32.HI R75, RZ, 0x10, R57 ;  /* 0x00000010ff4b7819 */ /* 0x000fe40000011639 */
[----:B--2---:R-:W-:Y:S02]  /*2fa0*/  SHF.R.U32.HI R68, RZ, 0x10, R31 ;  /* 0x00000010ff447819 */ /* 0x004fe4000001161f */
[C---:B------:R-:W-:Y:S02]  /*2fb0*/  PRMT R73, R76.reuse, 0x5410, R73 ;  /* 0x000054104c497816 */ /* 0x040fe40000000049 */
[----:B------:R-:W-:-:S02]  /*2fc0*/  PRMT R31, R76, 0x5432, R74 ;  /* 0x000054324c1f7816 */ /* 0x000fc4000000004a */
[----:B------:R-:W-:Y:S02]  /*2fd0*/  PRMT R75, R77, 0x5410, R75 ;  /* 0x000054104d4b7816 */ /* 0x000fe4000000004b */
[----:B------:R-:W-:Y:S02]  /*2fe0*/  LOP3.LUT R30, R7, 0xffff0000, RZ, 0xc0, !PT ;  /* 0xffff0000071e7812 */ /* 0x000fe400078ec0ff */
[----:B------:R-:W-:Y:S01]  /*2ff0*/  PRMT R57, R77, 0x5432, R68 ;  /* 0x000054324d397816 */ /* 0x000fe20000000044 */
[----:B------:R-:W-:Y:S01]  /*3000*/  IMAD.U32 R76, R75, 0x10000, RZ ;  /* 0x000100004b4c7824 */ /* 0x000fe200078e00ff */
[----:B------:R-:W-:Y:S02]  /*3010*/  LOP3.LUT R7, R5, 0xffff0000, RZ, 0xc0, !PT ;  /* 0xffff000005077812 */ /* 0x000fe400078ec0ff */
[----:B------:R-:W-:Y:S01]  /*3020*/  LOP3.LUT R74, R73, 0xffff0000, RZ, 0xc0, !PT ;  /* 0xffff0000494a7812 */ /* 0x000fe200078ec0ff */
[----:B------:R-:W-:Y:S01]  /*3030*/  IMAD.U32 R68, R57, 0x10000, RZ ;  /* 0x0001000039447824 */ /* 0x000fe200078e00ff */
[----:B------:R-:W-:Y:S01]  /*3040*/  LOP3.LUT R56, R31, 0xffff0000, RZ, 0xc0, !PT ;  /* 0xffff00001f387812 */ /* 0x000fe200078ec0ff */
[----:B------:R-:W-:Y:S01]  /*3050*/  IMAD.U32 R73, R73, 0x10000, RZ ;  /* 0x0001000049497824 */ /* 0x000fe200078e00ff */
[----:B------:R-:W-:Y:S01]  /*3060*/  LOP3.LUT R13, R6, 0xffff0000, RZ, 0xc0, !PT ;  /* 0xffff0000060d7812 */ /* 0x000fe200078ec0ff */
[----:B------:R-:W-:-:S02]  /*3070*/  IMAD.U32 R6, R5, 0x10000, RZ ;  /* 0x0001000005067824 */ /* 0x000fc400078e00ff */
[C---:B------:R-:W-:Y:S01]  /*3080*/  FMUL.FTZ R77, R7.reuse, R74 ;  /* 0x0000004a074d7220 */ /* 0x040fe20000410000 */
[C---:B------:R-:W-:Y:S02]  /*3090*/  IMAD.U32 R5, R4.reuse, 0x10000, RZ ;  /* 0x0001000004057824 */ /* 0x040fe400078e00ff */
[----:B------:R-:W-:Y:S01]  /*30a0*/  FMUL.FTZ R7, R7, R56 ;  /* 0x0000003807077220 */ /* 0x000fe20000410000 */
[----:B------:R-:W-:Y:S01]  /*30b0*/  LOP3.LUT R4, R4, 0xffff0000, RZ, 0xc0, !PT ;  /* 0xffff000004047812 */ /* 0x000fe200078ec0ff */
[----:B------:R-:W-:Y:S01]  /*30c0*/  FMUL.FTZ R79, R13, R76 ;  /* 0x0000004c0d4f7220 */ /* 0x000fe20000410000 */
[----:B------:R-:W-:Y:S01]  /*30d0*/  LOP3.LUT R75, R75, 0xffff0000, RZ, 0xc0, !PT ;  /* 0xffff00004b4b7812 */ /* 0x000fe200078ec0ff */
[----:B------:R-:W-:Y:S01]  /*30e0*/  FMUL.FTZ R13, R13, R68 ;  /* 0x000000440d0d7220 */ /* 0x000fe20000410000 */
[----:B------:R-:W-:Y:S01]  /*30f0*/  LOP3.LUT R57, R57, 0xffff0000, RZ, 0xc0, !PT ;  /* 0xffff000039397812 */ /* 0x000fe200078ec0ff */
[----:B------:R-:W-:Y:S02]  /*3100*/  IMAD.U32 R31, R31, 0x10000, RZ ;  /* 0x000100001f1f7824 */ /* 0x000fe400078e00ff */
[C---:B------:R-:W-:Y:S01]  /*3110*/  FFMA.FTZ R77, R6.reuse, R56, -R77 ;  /* 0x00000038064d7223 */ /* 0x040fe2000001084d */
[----:B------:R-:W-:Y:S01]  /*3120*/  FFMA.FTZ R74, R6, R74, R7 ;  /* 0x0000004a064a7223 */ /* 0x000fe20000010007 */
[----:B------:R-:W-:Y:S01]  /*3130*/  FFMA.FTZ R79, R12, R68, -R79 ;  /* 0x000000440c4f7223 */ /* 0x000fe2000001084f */
[----:B------:R-:W-:Y:S01]  /*3140*/  FMUL.FTZ R6, R4, R73 ;  /* 0x0000004904067220 */ /* 0x000fe20000410000 */
[----:B------:R-:W-:Y:S01]  /*3150*/  FFMA.FTZ R12, R12, R76, R13 ;  /* 0x0000004c0c0c7223 */ /* 0x000fe2000001000d */
        /* <DEDUP_REMOVED lines=9> */
[----:B------:R-:W-:Y:S01]  /*31f0*/  F2FP.BF16.F32.PACK_AB R4, R5, R6 ;  /* 0x000000060504723e */ /* 0x000fe200000010ff */
[----:B------:R-:W-:Y:S01]  /*3200*/  IMAD.MOV.U32 R5, RZ, RZ, R74 ;  /* 0x000000ffff057224 */ /* 0x000fe200078e004a */
[----:B------:R-:W-:Y:S01]  /*3210*/  F2FP.BF16.F32.PACK_AB R7, R15, R56 ;  /* 0x000000380f07723e */ /* 0x000fe200000010ff */
[----:B------:R-:W-:-:S07]  /*3220*/  IMAD.MOV.U32 R6, RZ, RZ, R12 ;  /* 0x000000ffff067224 */ /* 0x000fce00078e000c */
.L_x_2519:
[----:B------:R-:W-:Y:S05]  /*3230*/  BSYNC B2 ;  /* 0x0000000000027941 */ /* 0x000fea0003800000 */
.L_x_2518:
[----:B0-----:R4:W-:Y:S02]  /*3240*/  ST.E.128 desc[UR42][R10.64], R4 ;  /* 0x000000040a007985 */ /* 0x0019e4000c101d2a */
.L_x_2517:
[----:B------:R-:W-:Y:S05]  /*3250*/  BSYNC B1 ;  /* 0x0000000000017941 */ /* 0x000fea0003800000 */
.L_x_2516:
        /* <DEDUP_REMOVED lines=8> */
[----:B-1----:R-:W-:-:S03]  /*32e0*/  LEA.HI.X R11, R190, R67, R206, 0x1, P0 ;  /* 0x00000043be0b7211 */ /* 0x002fc600000f0cce */
[----:B------:R-:W-:-:S06]  /*32f0*/  IMAD R4, R5, 0x2, R2 ;  /* 0x0000000205047824 */ /* 0x000fcc00078e0202 */
[----:B------:R-:W1:Y:S01]  /*3300*/  LDS.128 R4, [R4+0x22400] ;  /* 0x0224000004047984 */ /* 0x000e620000000c00 */
[----:B------:R-:W-:Y:S05]  /*3310*/  @P6 BRA `(.L_x_2521) ;  /* 0x0000000000b86947 */ /* 0x000fea0003800000 */
[----:B------:R-:W-:Y:S01]  /*3320*/  SHF.R.U64 R14, R8, 0x10, R9 ;  /* 0x00000010080e7819 */ /* 0x000fe20000001209 */
[----:B-1----:R-:W-:Y:S01]  /*3330*/  IMAD.U32 R12, R7, 0x10000, RZ ;  /* 0x00010000070c7824 */ /* 0x002fe200078e00ff */
        /* <DEDUP_REMOVED lines=17> */
[C---:B------:R-:W-:Y:S01]  /*3450*/  FMUL.FTZ R67, R7.reuse, R31 ;  /* 0x0000001f07437220 */ /* 0x040fe20000410000 */
[----:B------:R-:W-:Y:S01]  /*3460*/  LOP3.LUT R56, R56, 0xffff0000, RZ, 0xc0, !PT ;  /* 0xffff000038387812 */ /* 0x000fe200078ec0ff */
[----:B--2---:R-:W-:Y:S01]  /*3470*/  FMUL.FTZ R68, R7, R15 ;  /* 0x0000000f07447220 */ /* 0x004fe20000410000 */
        /* <DEDUP_REMOVED lines=24> */
.L_x_2521:
[----:B------:R-:W-:Y:S05]  /*3600*/  BSYNC B1 ;  /* 0x0000000000017941 */ /* 0x000fea0003800000 */
.L_x_2520:
[----:B-1----:R1:W-:Y:S01]  /*3610*/  ST.E.128 desc[UR42][R10.64], R4 ;  /* 0x000000040a007985 */ /* 0x0023e2000c101d2a */
[----:B------:R-:W-:Y:S05]  /*3620*/  BRA `(.L_x_2515) ;  /* 0x0000000c00ac7947 */ /* 0x000fea0003800000 */
.L_x_2508:
        /* <DEDUP_REMOVED lines=24> */
[----:B------:R-:W-:-:S06]  /*37b0*/  UISETP.NE.AND UP0, UPT, UR37, 0x3, UPT ;  /* 0x000000032500788c */ /* 0x000fcc000bf05270 */
[----:B------:R-:W-:Y:S01]  /*37c0*/  PLOP3.LUT P5, PT, PT, PT, UP0, 0x80, 0x0 ;  /* 0x000000000000781c */ /* 0x000fe20003faf008 */
        /* <DEDUP_REMOVED lines=14> */
.L_x_2522:
[----:B------:R-:W-:Y:S01]  /*38b0*/  IMAD R62, R192, 0x8, R2 ;  /* 0x00000008c03e7824 */ /* 0x000fe200078e0202 */
[----:B------:R-:W-:Y:S01]  /*38c0*/  SHF.L.U32 R69, R196, 0x1f, RZ ;  /* 0x0000001fc4457819 */ /* 0x000fe200000006ff */
[----:B------:R-:W-:Y:S03]  /*38d0*/  BSSY B1, `(.L_x_2523) ;  /* 0x0000003000017945 */ /* 0x000fe60003800000 */
[----:B------:R-:W0:Y:S02]  /*38e0*/  SYNCS.PHASECHK.TRANS64.TRYWAIT P6, [R62+URZ+0x28c90], R69 ;  /* 0x028c90453e0075a7 */ /* 0x000e2400080c017f */
[----:B0-----:R-:W-:Y:S05]  /*38f0*/  @!P6 BRA `(.L_x_2524) ;  /* 0x000001bc0058e947 */ /* 0x001fea0003800000 */
.L_x_2858:
[----:B------:R-:W-:Y:S05]  /*3900*/  BSYNC B1 ;  /* 0x0000000000017941 */ /* 0x000fea0003800000 */
.L_x_2523:
[----:B------:R-:W-:-:S03]  /*3910*/  UMOV UR4, 0xffffffff ;  /* 0xffffffff00047882 */ /* 0x000fc60000000000 */
[----:B------:R-:W-:Y:S05]  /*3920*/  BRA.DIV UR4, `(.L_x_2525) ;  /* 0x000001be04607947 */ /* 0x000fea000b800000 */
[----:B------:R-:W1:Y:S04]  /*3930*/  SHFL.IDX PT, R67, R67, RZ, 0x1c1f ;  /* 0x001c1fff43437589 */ /* 0x000e6800000e0000 */
[----:B------:R-:W2:Y:S02]  /*3940*/  SHFL.IDX PT, R68, R68, RZ, 0x1c1f ;  /* 0x001c1fff44447589 */ /* 0x000ea400000e0000 */
.L_x_2862:
[----:B------:R-:W-:-:S13]  /*3950*/  ISETP.GE.OR P6, PT, R193, R70, P2 ;  /* 0x00000046c100720c */ /* 0x000fda00017c6670 */
[----:B------:R-:W-:Y:S05]  /*3960*/  @P6 BRA `(.L_x_2515) ;  /* 0x0000000800dc6947 */ /* 0x000fea0003800000 */
[----:B------:R-:W3:Y:S01]  /*3970*/  LDC R71, c[0x0][0x2f4] ;  /* 0x0000bd00ff477b82 */ /* 0x000ee20000000800 */
[----:B------:R-:W4:Y:S01]  /*3980*/  S2R R11, SR_TID.X ;  /* 0x00000000000b7919 */ /* 0x000f220000002100 */
[C---:B--2---:R-:W-:Y:S01]  /*3990*/  LEA R56, P6, R55.reuse, R68, 0x1 ;  /* 0x0000004437387211 */ /* 0x044fe200078c08ff */
[----:B------:R-:W-:Y:S03]  /*39a0*/  BSSY B1, `(.L_x_2526) ;  /* 0x0000074000017945 */ /* 0x000fe60003800000 */
[----:B-1----:R-:W-:Y:S01]  /*39b0*/  LEA.HI.X R57, R55, R67, R60, 0x1, P6 ;  /* 0x0000004337397211 */ /* 0x002fe200030f0c3c */
[----:B---3--:R-:W-:-:S05]  /*39c0*/  IMAD.IADD R9, R71, 0x1, -R50 ;  /* 0x0000000147097824 */ /* 0x008fca00078e0a32 */
[----:B------:R-:W-:-:S04]  /*39d0*/  SEL R9, R50, R9, !P3 ;  /* 0x0000000932097207 */ /* 0x000fc80005800000 */
[----:B------:R-:W-:Y:S01]  /*39e0*/  SHF.R.S32.HI R8, RZ, 0x1f, R9 ;  /* 0x0000001fff087819 */ /* 0x000fe20000011409 */
[----:B----4-:R-:W-:-:S03]  /*39f0*/  VIADD R11, R11, 0xffffff80 ;  /* 0xffffff800b0b7836 */ /* 0x010fc60000000000 */
[----:B------:R-:W-:Y:S02]  /*3a00*/  LEA.HI R8, R8, R9, RZ, 0x4 ;  /* 0x0000000908087211 */ /* 0x000fe400078f20ff */
[----:B------:R-:W-:Y:S02]  /*3a10*/  SHF.R.S32.HI R10, RZ, 0x1f, R11 ;  /* 0x0000001fff0a7819 */ /* 0x000fe4000001140b */
[----:B------:R-:W-:Y:S02]  /*3a20*/  SHF.R.S32.HI R8, RZ, 0x4, R8 ;  /* 0x00000004ff087819 */ /* 0x000fe40000011408 */
[----:B------:R-:W-:Y:S02]  /*3a30*/  LEA.HI R10, R10, R11, RZ, 0x5 ;  /* 0x0000000b0a0a7211 */ /* 0x000fe400078f28ff */
[----:B------:R-:W-:Y:S02]  /*3a40*/  LEA.HI.SX32 R8, R27, R8, 0x1d ;  /* 0x000000081b087211 */ /* 0x000fe400078feaff */
[----:B------:R-:W-:-:S03]  /*3a50*/  SHF.R.S32.HI R10, RZ, 0x5, R10 ;  /* 0x00000005ff0a7819 */ /* 0x000fc6000001140a */
        /* <DEDUP_REMOVED lines=9> */
[----:B------:R-:W2:Y:S01]  /*3af0*/  LDS.128 R12, [R12+0x22400] ;  /* 0x022400000c0c7984 */ /* 0x000ea20000000c00 */
[----:B------:R-:W-:Y:S05]  /*3b00*/  @P0 BRA `(.L_x_2527) ;  /* 0x0000000400740947 */ /* 0x000fea0003800000 */
[----:B------:R-:W-:Y:S02]  /*3b10*/  SHF.R.U32.HI R79, RZ, 0x10, R29 ;  /* 0x00000010ff4f7819 */ /* 0x000fe4000001161d */
[----:B------:R-:W-:Y:S02]  /*3b20*/  SHF.R.U32.HI R73, RZ, 0x10, R5 ;  /* 0x00000010ff497819 */ /* 0x000fe40000011605 */
[----:B------:R-:W-:Y:S02]  /*3b30*/  SHF.R.U64 R76, R6, 0x10, R7 ;  /* 0x00000010064c7819 */ /* 0x000fe40000001207 */
[----:B------:R-:W-:Y:S02]  /*3b40*/  PRMT R79, R75, 0x5410, R79 ;  /* 0x000054104b4f7816 */ /* 0x000fe4000000004f */
[----:B------:R-:W-:Y:S01]  /*3b50*/  SHF.R.U64 R78, R28, 0x10, R29 ;  /* 0x000000101c4e7819 */ /* 0x000fe2000000121d */
[----:B--2---:R-:W-:Y:S01]  /*3b60*/  IMAD.U32 R28, R13, 0x10000, RZ ;  /* 0x000100000d1c7824 */ /* 0x004fe200078e00ff */
[----:B------:R-:W-:-:S02]  /*3b70*/  PRMT R73, R80, 0x5410, R73 ;  /* 0x0000541050497816 */ /* 0x000fc40000000049 */
[----:B------:R-:W-:Y:S01]  /*3b80*/  SHF.R.U64 R72, R4, 0x10, R5 ;  /* 0x0000001004487819 */ /* 0x000fe20000001205 */
[----:B-1----:R-:W-:Y:S01]  /*3b90*/  IMAD.U32 R5, R9, 0x10000, RZ ;  /* 0x0001000009057824 */ /* 0x002fe200078e00ff */
[----:B------:R-:W-:Y:S01]  /*3ba0*/  SHF.R.U32.HI R77, RZ, 0x10, R7 ;  /* 0x00000010ff4d7819 */ /* 0x000fe20000011607 */
[----:B------:R-:W-:Y:S01]  /*3bb0*/  IMAD.U32 R4, R8, 0x10000, RZ ;  /* 0x0001000008047824 */ /* 0x000fe200078e00ff */
[----:B------:R-:W-:Y:S01]  /*3bc0*/  PRMT R76, R80, 0x5432, R76 ;  /* 0x00005432504c7816 */ /* 0x000fe2000000004c */
[----:B------:R-:W-:Y:S01]  /*3bd0*/  IMAD.U32 R80, R79, 0x10000, RZ ;  /* 0x000100004f507824 */ /* 0x000fe200078e00ff */
[----:B------:R-:W-:Y:S01]  /*3be0*/  PRMT R78, R75, 0x5432, R78 ;  /* 0x000054324b4e7816 */ /* 0x000fe2000000004e */
[----:B------:R-:W-:Y:S01]  /*3bf0*/  IMAD.U32 R75, R73, 0x10000, RZ ;  /* 0x00010000494b7824 */ /* 0x000fe200078e00ff */
[----:B------:R-:W-:Y:S01]  /*3c00*/  SHF.R.U32.HI R82, RZ, 0x10, R31 ;  /* 0x00000010ff527819 */ /* 0x000fe2000001161f */
[----:B------:R-:W-:Y:S01]  /*3c10*/  IMAD.U32 R7, R10, 0x10000, RZ ;  /* 0x000100000a077824 */ /* 0x000fe200078e00ff */
[----:B------:R-:W-:Y:S01]  /*3c20*/  PRMT R72, R84, 0x5432, R72 ;  /* 0x0000543254487816 */ /* 0x000fe20000000048 */
[-C--:B------:R-:W-:Y:S01]  /*3c30*/  FMUL.FTZ R86, R28, R75.reuse ;  /* 0x0000004b1c567220 */ /* 0x080fe20000410000 */
[----:B------:R-:W-:Y:S01]  /*3c40*/  PRMT R77, R84, 0x5410, R77 ;  /* 0x00005410544d7816 */ /* 0x000fe2000000004d */
[-C--:B------:R-:W-:Y:S01]  /*3c50*/  FMUL.FTZ R84, R28, R80.reuse ;  /* 0x000000501c547220 */ /* 0x080fe20000410000 */
[----:B------:R-:W-:Y:S01]  /*3c60*/  LOP3.LUT R29, R13, 0xffff0000, RZ, 0xc0, !PT ;  /* 0xffff00000d1d7812 */ /* 0x000fe200078ec0ff */
[----:B------:R-:W-:Y:S01]  /*3c70*/  FFMA.FTZ R86, R5, R80, R86 ;  /* 0x0000005005567223 */ /* 0x000fe20000010056 */
[----:B------:R-:W-:Y:S01]  /*3c80*/  LOP3.LUT R79, R79, 0xffff0000, RZ, 0xc0, !PT ;  /* 0xffff00004f4f7812 */ /* 0x000fe200078ec0ff */
[----:B------:R-:W-:Y:S01]  /*3c90*/  FFMA.FTZ R84, R5, R75, -R84 ;  /* 0x0000004b05547223 */ /* 0x000fe20000010854 */
[----:B------:R-:W-:Y:S01]  /*3ca0*/  PRMT R82, R83, 0x5432, R82 ;  /* 0x0000543253527816 */ /* 0x000fe20000000052 */
[----:B------:R-:W-:Y:S01]  /*3cb0*/  IMAD.U32 R5, R77, 0x10000, RZ ;  /* 0x000100004d057824 */ /* 0x000fe200078e00ff */
[----:B------:R-:W-:Y:S01]  /*3cc0*/  LOP3.LUT R73, R73, 0xffff0000, RZ, 0xc0, !PT ;  /* 0xffff000049497812 */ /* 0x000fe200078ec0ff */
[----:B------:R-:W-:Y:S01]  /*3cd0*/  FMUL.FTZ R75, R29, R79 ;  /* 0x0000004f1d4b7220 */ /* 0x000fe20000410000 */
[----:B------:R-:W-:Y:S01]  /*3ce0*/  LOP3.LUT R6, R9, 0xffff0000, RZ, 0xc0, !PT ;  /* 0xffff000009067812 */ /* 0x000fe200078ec0ff */
[----:B------:R-:W-:Y:S01]  /*3cf0*/  IMAD.U32 R28, R82, 0x10000, RZ ;  /* 0x00010000521c7824 */ /* 0x000fe200078e00ff */
[----:B------:R-:W-:Y:S01]  /*3d00*/  SHF.R.U64 R81, R30, 0x10, R31 ;  /* 0x000000101e517819 */ /* 0x000fe2000000121f */
[----:B------:R-:W-:-:S02]  /*3d10*/  IMAD.U32 R30, R15, 0x10000, RZ ;  /* 0x000100000f1e7824 */ /* 0x000fc400078e00ff */
[-C--:B------:R-:W-:Y:S01]  /*3d20*/  FMUL.FTZ R29, R29, R73.reuse ;  /* 0x000000491d1d7220 */ /* 0x080fe20000410000 */
[----:B------:R-:W-:Y:S01]  /*3d30*/  FFMA.FTZ R75, R6, R73, -R75 ;  /* 0x00000049064b7223 */ /* 0x000fe2000001084b */
[----:B------:R-:W-:Y:S02]  /*3d40*/  IMAD.U32 R9, R11, 0x10000, RZ ;  /* 0x000100000b097824 */ /* 0x000fe400078e00ff */
[C---:B------:R-:W-:Y:S01]  /*3d50*/  FMUL.FTZ R73, R30.reuse, R5 ;  /* 0x000000051e497220 */ /* 0x040fe20000410000 */
[-C--:B------:R-:W-:Y:S01]  /*3d60*/  FMUL.FTZ R80, R30, R28.reuse ;  /* 0x0000001c1e507220 */ /* 0x080fe20000410000 */
[----:B------:R-:W-:Y:S01]  /*3d70*/  LOP3.LUT R31, R15, 0xffff0000, RZ, 0xc0, !PT ;  /* 0xffff00000f1f7812 */ /* 0x000fe200078ec0ff */
[----:B------:R-:W-:Y:S01]  /*3d80*/  FFMA.FTZ R79, R6, R79, R29 ;  /* 0x0000004f064f7223 */ /* 0x000fe2000001001d */
[----:B------:R-:W-:Y:S01]  /*3d90*/  LOP3.LUT R82, R82, 0xffff0000, RZ, 0xc0, !PT ;  /* 0xffff000052527812 */ /* 0x000fe200078ec0ff */
[----:B------:R-:W-:Y:S01]  /*3da0*/  FFMA.FTZ R30, R9, R28, R73 ;  /* 0x0000001c091e7223 */ /* 0x000fe20000010049 */
[----:B------:R-:W-:Y:S01]  /*3db0*/  LOP3.LUT R6, R77, 0xffff0000, RZ, 0xc0, !PT ;  /* 0xffff00004d067812 */ /* 0x000fe200078ec0ff */
[----:B------:R-:W-:-:S02]  /*3dc0*/  IMAD.U32 R13, R12, 0x10000, RZ ;  /* 0x000100000c0d7824 */ /* 0x000fc400078e00ff */
[----:B------:R-:W-:Y:S01]  /*3dd0*/  FFMA.FTZ R80, R9, R5, -R80 ;  /* 0x0000000509507223 */ /* 0x000fe20000010850 */
[----:B------:R-:W-:Y:S01]  /*3de0*/  IMAD.U32 R28, R78, 0x10000, RZ ;  /* 0x000100004e1c7824 */ /* 0x000fe200078e00ff */
[----:B------:R-:W-:Y:S01]  /*3df0*/  LOP3.LUT R11, R11, 0xffff0000, RZ, 0xc0, !PT ;  /* 0xffff00000b0b7812 */ /* 0x000fe200078ec0ff */
[----:B------:R-:W-:Y:S01]  /*3e00*/  IMAD.U32 R5, R72, 0x10000, RZ ;  /* 0x0001000048057824 */ /* 0x000fe200078e00ff */
[----:B------:R-:W-:Y:S01]  /*3e10*/  PRMT R81, R83, 0x5410, R81 ;  /* 0x0000541053517816 */ /* 0x000fe20000000051 */
[C---:B------:R-:W-:Y:S01]  /*3e20*/  FMUL.FTZ R88, R31.reuse, R82 ;  /* 0x000000521f587220 */ /* 0x040fe20000410000 */
[----:B------:R-:W-:Y:S01]  /*3e30*/  LOP3.LUT R12, R12, 0xffff0000, RZ, 0xc0, !PT ;  /* 0xffff00000c0c7812 */ /* 0x000fe200078ec0ff */
[----:B------:R-:W-:Y:S01]  /*3e40*/  FMUL.FTZ R90, R31, R6 ;  /* 0x000000061f5a7220 */ /* 0x000fe20000410000 */
[----:B------:R-:W-:Y:S01]  /*3e50*/  LOP3.LUT R29, R78, 0xffff0000, RZ, 0xc0, !PT ;  /* 0xffff00004e1d7812 */ /* 0x000fe200078ec0ff */
[C---:B------:R-:W-:Y:S01]  /*3e60*/  FMUL.FTZ R31, R13.reuse, R28 ;  /* 0x0000001c0d1f7220 */ /* 0x040fe20000410000 */
[----:B------:R-:W-:Y:S01]  /*3e70*/  LOP3.LUT R9, R72, 0xffff0000, RZ, 0xc0, !PT ;  /* 0xffff000048097812 */ /* 0x000fe200078ec0ff */
[----:B------:R-:W-:Y:S01]  /*3e80*/  FMUL.FTZ R13, R13, R5 ;  /* 0x000000050d0d7220 */ /* 0x000fe20000410000 */
[----:B------:R-:W-:Y:S01]  /*3e90*/  FFMA.FTZ R77, R11, R6, -R88 ;  /* 0x000000060b4d7223 */ /* 0x000fe20000010858 */
[----:B------:R-:W-:Y:S01]  /*3ea0*/  LOP3.LUT R8, R8, 0xffff0000, RZ, 0xc0, !PT ;  /* 0xffff000008087812 */ /* 0x000fe200078ec0ff */
[----:B------:R-:W-:-:S02]  /*3eb0*/  IMAD.U32 R15, R14, 0x10000, RZ ;  /* 0x000100000e0f7824 */ /* 0x000fc400078e00ff */
[----:B------:R-:W-:Y:S01]  /*3ec0*/  FFMA.FTZ R83, R11, R82, R90 ;  /* 0x000000520b537223 */ /* 0x000fe2000001005a */
[C---:B------:R-:W-:Y:S01]  /*3ed0*/  IMAD.U32 R6, R81.reuse, 0x10000, RZ ;  /* 0x0001000051067824 */ /* 0x040fe200078e00ff */
[----:B------:R-:W-:Y:S01]  /*3ee0*/  LOP3.LUT R14, R14, 0xffff0000, RZ, 0xc0, !PT ;  /* 0xffff00000e0e7812 */ /* 0x000fe200078ec0ff */
[----:B------:R-:W-:Y:S01]  /*3ef0*/  FMUL.FTZ R11, R12, R29 ;  /* 0x0000001d0c0b7220 */ /* 0x000fe20000410000 */
[C---:B------:R-:W-:Y:S01]  /*3f00*/  FFMA.FTZ R31, R4.reuse, R5, -R31 ;  /* 0x00000005041f7223 */ /* 0x040fe2000001081f */
[----:B------:R-:W-:Y:S01]  /*3f10*/  LOP3.LUT R81, R81, 0xffff0000, RZ, 0xc0, !PT ;  /* 0xffff000051517812 */ /* 0x000fe200078ec0ff */
[----:B------:R-:W-:Y:S01]  /*3f20*/  FFMA.FTZ R13, R4, R28, R13 ;  /* 0x0000001c040d7223 */ /* 0x000fe2000001000d */
[----:B------:R-:W-:Y:S01]  /*3f30*/  LOP3.LUT R5, R76, 0xffff0000, RZ, 0xc0, !PT ;  /* 0xffff00004c057812 */ /* 0x000fe200078ec0ff */
[-C--:B------:R-:W-:Y:S01]  /*3f40*/  FMUL.FTZ R73, R12, R9.reuse ;  /* 0x000000090c497220 */ /* 0x080fe20000410000 */
[----:B------:R-:W-:Y:S02]  /*3f50*/  IMAD.U32 R4, R76, 0x10000, RZ ;  /* 0x000100004c047824 */ /* 0x000fe400078e00ff */
[----:B------:R-:W-:Y:S01]  /*3f60*/  FFMA.FTZ R12, R8, R9, -R11 ;  /* 0x00000009080c7223 */ /* 0x000fe2000001080b */
[----:B------:R-:W-:Y:S01]  /*3f70*/  LOP3.LUT R10, R10, 0xffff0000, RZ, 0xc0, !PT ;  /* 0xffff00000a0a7812 */ /* 0x000fe200078ec0ff */
[C---:B------:R-:W-:Y:S01]  /*3f80*/  FMUL.FTZ R28, R15.reuse, R6 ;  /* 0x000000060f1c7220 */ /* 0x040fe20000410000 */
[----:B------:R-:W-:Y:S01]  /*3f90*/  FMUL.FTZ R9, R14, R81 ;  /* 0x000000510e097220 */ /* 0x000fe20000410000 */
[----:B------:R-:W-:Y:S01]  /*3fa0*/  FFMA.FTZ R8, R8, R29, R73 ;  /* 0x0000001d08087223 */ /* 0x000fe20000010049 */
[-C--:B------:R-:W-:Y:S01]  /*3fb0*/  FMUL.FTZ R15, R15, R4.reuse ;  /* 0x000000040f0f7220 */ /* 0x080fe20000410000 */
[-C--:B------:R-:W-:Y:S01]  /*3fc0*/  FMUL.FTZ R14, R14, R5.reuse ;  /* 0x000000050e0e7220 */ /* 0x080fe20000410000 */
[C---:B------:R-:W-:Y:S01]  /*3fd0*/  FFMA.FTZ R28, R7.reuse, R4, -R28 ;  /* 0x00000004071c7223 */ /* 0x040fe2000001081c */
[C---:B------:R-:W-:Y:S01]  /*3fe0*/  FFMA.FTZ R9, R10.reuse, R5, -R9 ;  /* 0x000000050a097223 */ /* 0x040fe20000010809 */
[----:B------:R-:W-:Y:S01]  /*3ff0*/  FFMA.FTZ R15, R7, R6, R15 ;  /* 0x00000006070f7223 */ /* 0x000fe2000001000f */
        /* <DEDUP_REMOVED lines=12> */
[----:B------:R-:W-:-:S02]  /*40c0*/  IMAD.MOV.U32 R13, RZ, RZ, R79 ;  /* 0x000000ffff0d7224 */ /* 0x000fc400078e004f */
[----:B------:R-:W-:-:S07]  /*40d0*/  IMAD.MOV.U32 R15, RZ, RZ, R30 ;  /* 0x000000ffff0f7224 */ /* 0x000fce00078e001e */
.L_x_2527:
[----:B------:R-:W-:Y:S05]  /*40e0*/  BSYNC B1 ;  /* 0x0000000000017941 */ /* 0x000fea0003800000 */
.L_x_2526:
[----:B-1----:R1:W-:Y:S01]  /*40f0*/  ST.E.128 desc[UR42][R56.64], R8 ;  /* 0x0000000838007985 */ /* 0x0023e2000c101d2a */
[----:B------:R-:W-:Y:S01]  /*4100*/  ISETP.GE.AND P0, PT, R74, R71, PT ;  /* 0x000000474a00720c */ /* 0x000fe20003f06270 */
[----:B------:R-:W-:Y:S02]  /*4110*/  IMAD.MOV.U32 R4, RZ, RZ, R68 ;  /* 0x000000ffff047224 */ /* 0x000fe400078e0044 */
[----:B------:R-:W-:-:S10]  /*4120*/  IMAD.MOV.U32 R5, RZ, RZ, R67 ;  /* 0x000000ffff057224 */ /* 0x000fd400078e0043 */
[----:B------:R-:W-:Y:S05]  /*4130*/  @P0 BRA `(.L_x_2515) ;  /* 0x0000000000e80947 */ /* 0x000fea0003800000 */
[----:B------:R-:W-:-:S05]  /*4140*/  IMAD.WIDE R4, R74, 0x2, R4 ;  /* 0x000000024a047825 */ /* 0x000fca00078e0204 */
[----:B--2---:R2:W-:Y:S01]  /*4150*/  ST.E.128 desc[UR42][R4.64], R12 ;  /* 0x0000000c04007985 */ /* 0x0045e2000c101d2a */
[----:B------:R-:W-:Y:S05]  /*4160*/  BRA `(.L_x_2515) ;  /* 0x0000000000dc7947 */ /* 0x000fea0003800000 */
.L_x_2507:
[----:B------:R-:W-:-:S06]  /*4170*/  UISETP.NE.AND UP0, UPT, UR37, 0x3, UPT ;  /* 0x000000032500788c */ /* 0x000fcc000bf05270 */
[----:B------:R-:W-:-:S13]  /*4180*/  PLOP3.LUT P5, PT, PT, PT, UP0, 0x80, 0x0 ;  /* 0x000000000000781c */ /* 0x000fda0003faf008 */
[----:B------:R-:W-:Y:S05]  /*4190*/  @!P5 BRA `(.L_x_2528) ;  /* 0x000000000004d947 */ /* 0x000fea0003800000 */
[----:B------:R-:W-:Y:S01]  /*41a0*/  BPT.TRAP 0x1 ;  /* 0x000000040000795c */ /* 0x000fe20000300000 */
.L_x_2528:
[----:B------:R-:W-:Y:S01]  /*41b0*/  IMAD R62, R192, 0x8, R2 ;  /* 0x00000008c03e7824 */ /* 0x000fe200078e0202 */
[----:B------:R-:W-:Y:S01]  /*41c0*/  SHF.L.U32 R69, R196, 0x1f, RZ ;  /* 0x0000001fc4457819 */ /* 0x000fe200000006ff */
[----:B------:R-:W-:Y:S01]  /*41d0*/  BSSY B1, `(.L_x_2529) ;  /* 0x0000004000017945 */ /* 0x000fe20003800000 */
[----:B------:R-:W-:Y:S02]  /*41e0*/  SHF.R.S32.HI R66, RZ, 0x1f, R64 ;  /* 0x0000001fff427819 */ /* 0x000fe40000011440 */
[----:B------:R-:W0:Y:S02]  /*41f0*/  SYNCS.PHASECHK.TRANS64.TRYWAIT P0, [R62+URZ+0x28c90], R69 ;  /* 0x028c90453e0075a7 */ /* 0x000e24000800017f */
[----:B0-----:R-:W-:Y:S05]  /*4200*/  @!P0 BRA `(.L_x_2530) ;  /* 0x000001b400748947 */ /* 0x001fea0003800000 */
.L_x_2863:
[----:B------:R-:W-:Y:S05]  /*4210*/  BSYNC B1 ;  /* 0x0000000000017941 */ /* 0x000fea0003800000 */
.L_x_2529:
        /* <DEDUP_REMOVED lines=24> */
[----:B------:R1:W2:Y:S04]  /*43a0*/  SHFL.IDX PT, R29, R13, RZ, 0x1c1f ;  /* 0x001c1fff0d1d7589 */ /* 0x0002a800000e0000 */
[----:B------:R1:W3:Y:S02]  /*43b0*/  SHFL.IDX PT, R14, R5, RZ, 0x1c1f ;  /* 0x001c1fff050e7589 */ /* 0x0002e400000e0000 */
.L_x_2867:
        /* <DEDUP_REMOVED lines=18> */
.L_x_2515:
[----:B------:R-:W-:Y:S05]  /*44e0*/  BSYNC B0 ;  /* 0x0000000000007941 */ /* 0x000fea0003800000 */
.L_x_2506:
[----:B-12-4-:R-:W1:Y:S01]  /*44f0*/  S2R R4, SR_TID.X ;  /* 0x0000000000047919 */ /* 0x016e620000002100 */
        /* <DEDUP_REMOVED lines=16> */
.L_x_2533:
[----:B------:R-:W-:Y:S05]  /*4600*/  BSYNC B0 ;  /* 0x0000000000007941 */ /* 0x000fea0003800000 */
.L_x_2532:
[----:B------:R-:W2:Y:S01]  /*4610*/  SYNCS.PHASECHK.TRANS64.TRYWAIT P5, [R62+URZ+0x28cb0], R69 ;  /* 0x028cb0453e0075a7 */ /* 0x000ea200080a017f */
[----:B------:R-:W-:Y:S04]  /*4620*/  BSSY B0, `(.L_x_2534) ;  /* 0x0000002000007945 */ /* 0x000fe80003800000 */
[----:B--2---:R-:W-:Y:S05]  /*4630*/  @!P5 BRA `(.L_x_2535) ;  /* 0x000001b000c0d947 */ /* 0x004fea0003800000 */
.L_x_2868:
[----:B------:R-:W-:Y:S05]  /*4640*/  BSYNC B0 ;  /* 0x0000000000007941 */ /* 0x000fea0003800000 */
.L_x_2534:
        /* <DEDUP_REMOVED lines=18> */
[----:B------:R-:W-:Y:S01]  /*4770*/  LEA.HI.X R4, R4, UR5, R7, 0x1, P5 ;  /* 0x0000000504047c11 */ /* 0x000fe2000a8f0c07 */
[----:B------:R1:W4:Y:S01]  /*4780*/  SHFL.IDX PT, R15, R5, RZ, 0x1c1f ;  /* 0x001c1fff050f7589 */ /* 0x00032200000e0000 */
[----:B------:R-:W-:-:S03]  /*4790*/  ISETP.GT.AND P5, PT, R70, R193, PT ;  /* 0x000000c14600720c */ /* 0x000fc60003fa4270 */
[----:B------:R1:W0:Y:S10]  /*47a0*/  SHFL.IDX PT, R13, R4, RZ, 0x1c1f ;  /* 0x001c1fff040d7589 */ /* 0x00023400000e0000 */
[----:B-1----:R-:W-:Y:S05]  /*47b0*/  @!P5 BRA `(.L_x_2537) ;  /* 0x00000004009cd947 */ /* 0x002fea0003800000 */
[----:B------:R-:W5:Y:S01]  /*47c0*/  LDL R31, [R1+0x14] ;  /* 0x00001400011f7983 */ /* 0x000f620000100800 */
[----:B------:R-:W-:-:S03]  /*47d0*/  ULDC UR4, c[0x0][0x320] ;  /* 0x0000c80000047ab9 */ /* 0x000fc60000000800 */
[----:B------:R-:W2:Y:S04]  /*47e0*/  LDL R12, [R1+0x18] ;  /* 0x00001800010c7983 */ /* 0x000ea80000100800 */
[----:B------:R-:W2:Y:S01]  /*47f0*/  LDL R30, [R1+0x1c] ;  /* 0x00001c00011e7983 */ /* 0x000ea20000100800 */
[----:B------:R-:W-:Y:S01]  /*4800*/  ISETP.GE.AND P6, PT, R16, UR4, PT ;  /* 0x0000000410007c0c */ /* 0x000fe2000bfc6270 */
[----:B------:R-:W-:Y:S01]  /*4810*/  IMAD R9, R192, 0x8000, R51 ;  /* 0x00008000c0097824 */ /* 0x000fe200078e0233 */
[----:B------:R-:W-:Y:S01]  /*4820*/  LOP3.LUT P5, RZ, R200, 0x4, RZ, 0xc0, !PT ;  /* 0x00000004c8ff7812 */ /* 0x000fe200078ac0ff */
[----:B------:R-:W2:Y:S02]  /*4830*/  LDL R29, [R1+0x20] ;  /* 0x00002000011d7983 */ /* 0x000ea40000100800 */
[----:B------:R-:W-:-:S02]  /*4840*/  IMAD R10, R9, 0x2, R2 ;  /* 0x00000002090a7824 */ /* 0x000fc400078e0202 */
[----:B------:R-:W2:Y:S04]  /*4850*/  LDL R28, [R1+0x24] ;  /* 0x00002400011c7983 */ /* 0x000ea80000100800 */
[----:B---3--:R-:W3:Y:S01]  /*4860*/  LDL R14, [R1+0x28] ;  /* 0x00002800010e7983 */ /* 0x008ee20000100800 */
[----:B------:R-:W-:-:S03]  /*4870*/  VIADD R11, R9, 0x20 ;  /* 0x00000020090b7836 */ /* 0x000fc60000000000 */
[----:B------:R-:W1:Y:S01]  /*4880*/  @!P6 LDS.128 R4, [R10+0x400] ;  /* 0x000400000a04e984 */ /* 0x000e620000000c00 */
[----:B------:R-:W-:Y:S01]  /*4890*/  @P5 VIADD R11, R9, 0xffffffe0 ;  /* 0xffffffe0090b5836 */ /* 0x000fe20000000000 */
[C---:B----4-:R-:W-:Y:S02]  /*48a0*/  @!P6 LEA R8, P5, R16.reuse, R15, 0x1 ;  /* 0x0000000f1008e211 */ /* 0x050fe400078a08ff */
[----:B------:R-:W4:Y:S01]  /*48b0*/  LDL R63, [R1+0x30] ;  /* 0x00003000013f7983 */ /* 0x000f220000100800 */
[----:B------:R-:W-:Y:S01]  /*48c0*/  IMAD R11, R11, 0x2, R2 ;  /* 0x000000020b0b7824 */ /* 0x000fe200078e0202 */
[----:B0-----:R-:W-:Y:S02]  /*48d0*/  @!P6 LEA.HI.X R9, R16, R13, R17, 0x1, P5 ;  /* 0x0000000d1009e211 */ /* 0x001fe400028f0c11 */
[C---:B------:R-:W-:Y:S01]  /*48e0*/  ISETP.GE.AND P5, PT, R190.reuse, UR4, PT ;  /* 0x00000004be007c0c */ /* 0x040fe2000bfa6270 */
[----:B------:R-:W4:Y:S04]  /*48f0*/  LDL R57, [R1+0x34] ;  /* 0x0000340001397983 */ /* 0x000f280000100800 */
[----:B------:R-:W4:Y:S04]  /*4900*/  LDL R56, [R1+0x38] ;  /* 0x0000380001387983 */ /* 0x000f280000100800 */
[----:B-1----:R0:W-:Y:S04]  /*4910*/  @!P6 ST.E.128 desc[UR42][R8.64], R4 ;  /* 0x000000040800e985 */ /* 0x0021e8000c101d2a */
[----:B------:R-:W1:Y:S01]  /*4920*/  @!P5 LDS.128 R4, [R11+0x400] ;  /* 0x000400000b04d984 */ /* 0x000e620000000c00 */
[----:B0-----:R-:W-:-:S04]  /*4930*/  @!P5 LEA R8, P6, R190, R15, 0x1 ;  /* 0x0000000fbe08d211 */ /* 0x001fc800078c08ff */
[----:B------:R-:W-:Y:S02]  /*4940*/  @!P5 LEA.HI.X R9, R190, R13, R206, 0x1, P6 ;  /* 0x0000000dbe09d211 */ /* 0x000fe400030f0cce */
[----:B------:R-:W-:-:S03]  /*4950*/  ISETP.GE.AND P6, PT, R229, UR4, PT ;  /* 0x00000004e5007c0c */ /* 0x000fc6000bfc6270 */
[----:B-1----:R0:W-:Y:S10]  /*4960*/  @!P5 ST.E.128 desc[UR42][R8.64], R4 ;  /* 0x000000040800d985 */ /* 0x0021f4000c101d2a */
[----:B------:R-:W1:Y:S01]  /*4970*/  @!P6 LDS.128 R4, [R10+0x2400] ;  /* 0x002400000a04e984 */ /* 0x000e620000000c00 */
[----:B0-----:R-:W-:-:S05]  /*4980*/  @!P6 LEA R8, P5, R229, R15, 0x1 ;  /* 0x0000000fe508e211 */ /* 0x001fca00078a08ff */
[----:B-----5:R-:W-:Y:S01]  /*4990*/  @!P6 IMAD.X R9, R13, 0x1, R31, P5 ;  /* 0x000000010d09e824 */ /* 0x020fe200028e061f */
[C---:B------:R-:W-:Y:S01]  /*49a0*/  ISETP.GE.AND P5, PT, R228.reuse, UR4, PT ;  /* 0x00000004e4007c0c */ /* 0x040fe2000bfa6270 */
[----:B------:R-:W5:Y:S04]  /*49b0*/  LDL R31, [R1+0x3c] ;  /* 0x00003c00011f7983 */ /* 0x000f680000100800 */
[----:B-1----:R0:W-:Y:S08]  /*49c0*/  @!P6 ST.E.128 desc[UR42][R8.64], R4 ;  /* 0x000000040800e985 */ /* 0x0021f0000c101d2a */
        /* <DEDUP_REMOVED lines=8> */
[----:B------:R-:W-:Y:S01]  /*4a50*/  @!P6 IMAD.X R9, R13, 0x1, R30, P5 ;  /* 0x000000010d09e824 */ /* 0x000fe200028e061e */
[C---:B------:R-:W-:Y:S01]  /*4a60*/  ISETP.GE.AND P5, PT, R219.reuse, UR4, PT ;  /* 0x00000004db007c0c */ /* 0x040fe2000bfa6270 */
[----:B------:R-:W5:Y:S04]  /*4a70*/  LDL R30, [R1+0x40] ;  /* 0x00004000011e7983 */ /* 0x000f680000100800 */
[----:B-1----:R0:W-:Y:S08]  /*4a80*/  @!P6 ST.E.128 desc[UR42][R8.64], R4 ;  /* 0x000000040800e985 */ /* 0x0021f0000c101d2a */
        /* <DEDUP_REMOVED lines=14> */
[----:B---3--:R-:W-:Y:S02]  /*4b70*/  @!P5 IMAD.X R9, R13, 0x1, R14, P6 ;  /* 0x000000010d09d824 */ /* 0x008fe400030e060e */
[----:B------:R-:W3:Y:S01]  /*4b80*/  LDL R14, [R1+0x4] ;  /* 0x00000400010e7983 */ /* 0x000ee20000100800 */
        /* <DEDUP_REMOVED lines=10> */
[----:B----4-:R-:W-:Y:S01]  /*4c30*/  @!P5 IMAD.X R9, R13, 0x1, R63, P6 ;  /* 0x000000010d09d824 */ /* 0x010fe200030e063f */
        /* <DEDUP_REMOVED lines=25> */
[----:B---3--:R-:W-:-:S04]  /*4dd0*/  ISETP.GE.AND P5, PT, R14, UR4, PT ;  /* 0x000000040e007c0c */ /* 0x008fc8000bfa6270 */
[----:B-1----:R0:W-:Y:S09]  /*4de0*/  @!P6 ST.E.128 desc[UR42][R8.64], R4 ;  /* 0x000000040800e985 */ /* 0x0021f2000c101d2a */
[----:B------:R-:W1:Y:S01]  /*4df0*/  @!P5 LDS.128 R4, [R11+0xe400] ;  /* 0x00e400000b04d984 */ /* 0x000e620000000c00 */
[----:B0-----:R-:W-:-:S05]  /*4e00*/  @!P5 LEA R8, P6, R14, R15, 0x1 ;  /* 0x0000000f0e08d211 */ /* 0x001fca00078c08ff */
[----:B--2---:R-:W-:-:S05]  /*4e10*/  @!P5 IMAD.X R9, R13, 0x1, R12, P6 ;  /* 0x000000010d09d824 */ /* 0x004fca00030e060c */
[----:B-1----:R1:W-:Y:S03]  /*4e20*/  @!P5 ST.E.128 desc[UR42][R8.64], R4 ;  /* 0x000000040800d985 */ /* 0x0023e6000c101d2a */
.L_x_2537:
[----:B------:R-:W-:Y:S05]  /*4e30*/  BSYNC B0 ;  /* 0x0000000000007941 */ /* 0x000fea0003800000 */
.L_x_2536:
        /* <DEDUP_REMOVED lines=11> */
[----:B-1----:R-:W-:Y:S02]  /*4ef0*/  SEL R5, RZ, 0x1, P5 ;  /* 0x00000001ff057807 */ /* 0x002fe40002800000 */
[----:B------:R-:W-:Y:S02]  /*4f00*/  SEL R192, R192, RZ, P5 ;  /* 0x000000ffc0c07207 */ /* 0x000fe40002800000 */
[----:B------:R-:W-:Y:S01]  /*4f10*/  LOP3.LUT R196, R196, R5, RZ, 0x3c, !PT ;  /* 0x00000005c4c47212 */ /* 0x000fe200078e3cff */
[----:B------:R0:W-:Y:S01]  /*4f20*/  @!P0 SYNCS.ARRIVE.TRANS64.RED.A1T0 RZ, [R62+URZ], RZ ;  /* 0x000000ff3eff89a7 */ /* 0x0001e2000810043f */
[----:B------:R-:W-:Y:S01]  /*4f30*/  PLOP3.LUT P0, PT, PT, PT, PT, 0x8, 0x0 ;  /* 0x000000000000781c */ /* 0x000fe20003f0e170 */
[----:B------:R-:W-:-:S12]  /*4f40*/  @P4 BRA `(.L_x_2538) ;  /* 0xffffffd400f04947 */ /* 0x000fd8000383ffff */
.L_x_2501:
[----:B------:R-:W-:Y:S04]  /*4f50*/  BSSY B0, `(.L_x_2539) ;  /* 0x0000004000007945 */ /* 0x000fe80003800000 */
[----:B------:R-:W-:Y:S05]  /*4f60*/  @P0 BRA `(.L_x_2540) ;  /* 0x0000000000080947 */ /* 0x000fea0003800000 */
[----:B------:R-:W1:Y:S02]  /*4f70*/  FENCE.VIEW.ASYNC.G ;  /* 0x00000000000073c6 */ /* 0x000e640000000100 */
[----:B-1----:R-:W-:Y:S06]  /*4f80*/  BAR.ARV 0xc, 0x180 ;  /* 0x0306000000007b1d */ /* 0x002fec0000002000 */
.L_x_2540:
[----:B------:R-:W-:Y:S05]  /*4f90*/  BSYNC B0 ;  /* 0x0000000000007941 */ /* 0x000fea0003800000 */
.L_x_2539:
[----:B------:R-:W-:Y:S01]  /*4fa0*/  UISETP.NE.AND UP0, UPT, UR39, 0x1, UPT ;  /* 0x000000012700788c */ /* 0x000fe2000bf05270 */
[----:B------:R-:W-:Y:S05]  /*4fb0*/  BSSY B7, `(.L_x_2541) ;  /* 0x0000f6b000077945 */ /* 0x000fea0003800000 */
[----:B------:R-:W-:-:S13]  /*4fc0*/  PLOP3.LUT P0, PT, PT, PT, UP0, 0x80, 0x0 ;  /* 0x000000000000781c */ /* 0x000fda0003f0f008 */
[----:B------:R-:W-:Y:S05]  /*4fd0*/  @!P0 BRA `(.L_x_2542) ;  /* 0x0000002000e48947 */ /* 0x000fea0003800000 */
[----:B------:R-:W1:Y:S01]  /*4fe0*/  LDC R0, c[0x0][0x448] ;  /* 0x00011200ff007b82 */ /* 0x000e620000000800 */
[----:B------:R-:W-:-:S07]  /*4ff0*/  IADD3 R23, R189, 0x1, -R23 ;  /* 0x00000001bd177810 */ /* 0x000fce0007ffe817 */
[----:B------:R-:W2:Y:S01]  /*5000*/  LDC.64 R4, c[0x0][0x9e0] ;  /* 0x00027800ff047b82 */ /* 0x000ea20000000a00 */
[----:B-1----:R-:W-:Y:S01]  /*5010*/  ISETP.NE.AND P1, PT, R0, 0x1, PT ;  /* 0x000000010000780c */ /* 0x002fe20003f25270 */
[----:B------:R-:W-:Y:S01]  /*5020*/  VIADD R0, R199, 0x3f ;  /* 0x0000003fc7007836 */ /* 0x000fe20000000000 */
[----:B--2---:R-:W-:-:S11]  /*5030*/  ISETP.GE.AND P2, PT, R5, 0x1, PT ;  /* 0x000000010500780c */ /* 0x004fd60003f46270 */
[----:B------:R-:W1:Y:S08]  /*5040*/  @P1 LDC R3, c[0x0][0x44c] ;  /* 0x00011300ff031b82 */ /* 0x000e700000000800 */
[----:B------:R-:W2:Y:S01]  /*5050*/  @P1 LDC R6, c[0x0][0x450] ;  /* 0x00011400ff061b82 */ /* 0x000ea20000000800 */
[----:B-1----:R-:W-:-:S05]  /*5060*/  @P1 IMAD.HI.U32 R3, R0, R3, RZ ;  /* 0x0000000300031227 */ /* 0x002fca00078e00ff */
[----:B--2---:R-:W-:-:S05]  /*5070*/  @P1 SHF.R.U32.HI R0, RZ, R6, R3 ;  /* 0x00000006ff001219 */ /* 0x004fca0000011603 */
        /* <DEDUP_REMOVED lines=9> */
[----:B------:R-:W1:Y:S02]  /*5110*/  @P0 LDC.64 R6, c[0x0][0x9e8] ;  /* 0x00027a00ff060b82 */ /* 0x000e640000000a00 */
[----:B-1----:R-:W-:-:S05]  /*5120*/  @P0 IMAD.HI.U32 R0, R3, R6, RZ ;  /* 0x0000000603000227 */ /* 0x002fca00078e00ff */
[----:B------:R-:W-:-:S04]  /*5130*/  @P0 SHF.R.U32.HI R3, RZ, R7, R0 ;  /* 0x00000007ff030219 */ /* 0x000fc80000011600 */
[----:B------:R-:W-:Y:S01]  /*5140*/  LOP3.LUT R0, RZ, R3, RZ, 0x33, !PT ;  /* 0x00000003ff007212 */ /* 0x000fe200078e33ff */
[----:B------:R-:W-:Y:S06]  /*5150*/  BRA `(.L_x_2546) ;  /* 0x0000000000107947 */ /* 0x000fec0003800000 */
.L_x_2545:
[----:B------:R-:W-:-:S13]  /*5160*/  ISETP.NE.AND P0, PT, R5, 0x1, PT ;  /* 0x000000010500780c */ /* 0x000fda0003f05270 */
[----:B------:R-:W1:Y:S02]  /*5170*/  @P0 LDC.64 R6, c[0x0][0x9e8] ;  /* 0x00027a00ff060b82 */ /* 0x000e640000000a00 */
[----:B-1----:R-:W-:-:S05]  /*5180*/  @P0 IMAD.HI.U32 R6, R0, R6, RZ ;  /* 0x0000000600060227 */ /* 0x002fca00078e00ff */
[----:B------:R-:W-:-:S07]  /*5190*/  @P0 SHF.R.U32.HI R0, RZ, R7, R6 ;  /* 0x00000007ff000219 */ /* 0x000fce0000011606 */
.L_x_2546:
[----:B------:R-:W-:Y:S05]  /*51a0*/  BSYNC B0 ;  /* 0x0000000000007941 */ /* 0x000fea0003800000 */
.L_x_2544:
[----:B------:R-:W-:-:S05]  /*51b0*/  IMAD R3, R0, R5, R5 ;  /* 0x0000000500037224 */ /* 0x000fca00078e0205 */
[----:B------:R-:W-:-:S07]  /*51c0*/  VIMNMX R4, R4, R3, PT ;  /* 0x0000000304047248 */ /* 0x000fce0003fe0100 */
.L_x_2543:
[----:B------:R-:W1:Y:S01]  /*51d0*/  @P1 LDC R0, c[0x0][0x44c] ;  /* 0x00011300ff001b82 */ /* 0x000e620000000800 */
[----:B------:R-:W-:Y:S01]  /*51e0*/  VIADD R4, R4, 0x3f ;  /* 0x0000003f04047836 */ /* 0x000fe20000000000 */
[----:B------:R-:W-:Y:S01]  /*51f0*/  ULDC UR4, c[0x0][0x9dc] ;  /* 0x0002770000047ab9 */ /* 0x000fe20000000800 */
[----:B------:R-:W-:-:S03]  /*5200*/  IMAD.MOV.U32 R7, RZ, RZ, R199 ;  /* 0x000000ffff077224 */ /* 0x000fc600078e00c7 */
[----:B------:R-:W-:Y:S02]  /*5210*/  SHF.R.S32.HI R3, RZ, 0x1f, R4 ;  /* 0x0000001fff037819 */ /* 0x000fe40000011404 */
[----:B------:R-:W2:Y:S02]  /*5220*/  @P1 LDC R9, c[0x0][0x450] ;  /* 0x00011400ff091b82 */ /* 0x000ea40000000800 */
[----:B------:R-:W-:-:S04]  /*5230*/  LEA.HI R3, R3, R4, RZ, 0x6 ;  /* 0x0000000403037211 */ /* 0x000fc800078f30ff */
[----:B------:R-:W-:-:S04]  /*5240*/  SHF.R.S32.HI R3, RZ, 0x6, R3 ;  /* 0x00000006ff037819 */ /* 0x000fc80000011403 */
[----:B------:R-:W-:Y:S01]  /*5250*/  VIMNMX R20, R168, R3, PT ;  /* 0x00000003a8147248 */ /* 0x000fe20003fe0100 */
[----:B-1----:R-:W-:-:S05]  /*5260*/  @P1 IMAD.HI.U32 R0, R199, R0, RZ ;  /* 0x00000000c7001227 */ /* 0x002fca00078e00ff */
[----:B--2---:R-:W-:-:S05]  /*5270*/  @P1 SHF.R.U32.HI R7, RZ, R9, R0 ;  /* 0x00000009ff071219 */ /* 0x004fca0000011600 */
        /* <DEDUP_REMOVED lines=13> */
.L_x_2549:
[----:B------:R-:W-:-:S13]  /*5350*/  ISETP.NE.AND P0, PT, R5, 0x1, PT ;  /* 0x000000010500780c */ /* 0x000fda0003f05270 */
[----:B------:R-:W1:Y:S02]  /*5360*/  @P0 LDC.64 R6, c[0x0][0x9e8] ;  /* 0x00027a00ff060b82 */ /* 0x000e640000000a00 */
[----:B-1----:R-:W-:-:S05]  /*5370*/  @P0 IMAD.HI.U32 R4, R40, R6, RZ ;  /* 0x0000000628040227 */ /* 0x002fca00078e00ff */
[----:B------:R-:W-:-:S07]  /*5380*/  @P0 SHF.R.U32.HI R40, RZ, R7, R4 ;  /* 0x00000007ff280219 */ /* 0x000fce0000011604 */
.L_x_2550:
[----:B------:R-:W-:Y:S05]  /*5390*/  BSYNC B0 ;  /* 0x0000000000007941 */ /* 0x000fea0003800000 */
.L_x_2548:
[----:B------:R-:W-:-:S05]  /*53a0*/  IMAD R5, R40, R5, RZ ;  /* 0x0000000528057224 */ /* 0x000fca00078e02ff */
[----:B------:R-:W-:-:S07]  /*53b0*/  VIMNMX R0, R0, R5, !PT ;  /* 0x0000000500007248 */ /* 0x000fce0007fe0100 */
.L_x_2547:
        /* <DEDUP_REMOVED lines=48> */
[----:B---34-:R-:W-:Y:S02]  /*56c0*/  CS2R R14, SRZ ;  /* 0x00000000000e7805 */ /* 0x018fe4000001ff00 */
[----:B------:R-:W-:-:S02]  /*56d0*/  CS2R R154, SRZ ;  /* 0x00000000009a7805 */ /* 0x000fc4000001ff00 */
[----:B------:R-:W-:Y:S01]  /*56e0*/  CS2R R156, SRZ ;  /* 0x00000000009c7805 */ /* 0x000fe2000001ff00 */
[----:B------:R-:W-:Y:S01]  /*56f0*/  IMAD.MOV.U32 R75, RZ, RZ, RZ ;  /* 0x000000ffff4b7224 */ /* 0x000fe200078e00ff */
[----:B------:R-:W-:Y:S02]  /*5700*/  CS2R R12, SRZ ;  /* 0x00000000000c7805 */ /* 0x000fe4000001ff00 */
[----:B------:R-:W-:Y:S02]  /*5710*/  CS2R R158, SRZ ;  /* 0x00000000009e7805 */ /* 0x000fe4000001ff00 */
[----:B------:R-:W-:Y:S02]  /*5720*/  CS2R R70, SRZ ;  /* 0x0000000000467805 */ /* 0x000fe4000001ff00 */
[----:B------:R-:W-:Y:S02]  /*5730*/  CS2R R160, SRZ ;  /* 0x0000000000a07805 */ /* 0x000fe4000001ff00 */
[----:B------:R-:W-:-:S02]  /*5740*/  CS2R R66, SRZ ;  /* 0x0000000000427805 */ /* 0x000fc4000001ff00 */
[----:B------:R-:W-:Y:S02]  /*5750*/  CS2R R162, SRZ ;  /* 0x0000000000a27805 */ /* 0x000fe4000001ff00 */
[----:B0-----:R-:W-:Y:S02]  /*5760*/  CS2R R62, SRZ ;  /* 0x00000000003e7805 */ /* 0x001fe4000001ff00 */
        /* <DEDUP_REMOVED lines=17> */
[----:B------:R-:W-:Y:S01]  /*5880*/  CS2R R10, SRZ ;  /* 0x00000000000a7805 */ /* 0x000fe2000001ff00 */
[----:B------:R-:W-:Y:S01]  /*5890*/  IMAD.MOV.U32 R31, RZ, RZ, RZ ;  /* 0x000000ffff1f7224 */ /* 0x000fe200078e00ff */
[----:B------:R-:W-:Y:S01]  /*58a0*/  CS2R R8, SRZ ;  /* 0x0000000000087805 */ /* 0x000fe2000001ff00 */
[----:B------:R-:W-:Y:S06]  /*58b0*/  @!P1 BRA `(.L_x_2551) ;  /* 0x000000ec00689947 */ /* 0x000fec0003800000 */
[----:B------:R-:W0:Y:S02]  /*58c0*/  S2R R23, SR_TID.X ;  /* 0x0000000000177919 */ /* 0x000e240000002100 */
        /* <DEDUP_REMOVED lines=8> */
[----:B------:R-:W-:Y:S02]  /*5950*/  IMAD.U32 R0, RZ, RZ, UR37 ;  /* 0x00000025ff007e24 */ /* 0x000fe4000f8e00ff */
[----:B------:R-:W-:-:S03]  /*5960*/  IMAD R3, R3, 0x8000, R2 ;  /* 0x0000800003037824 */ /* 0x000fc600078e0202 */
[----:B------:R-:W-:Y:S01]  /*5970*/  ISETP.NE.AND P0, PT, R0, 0x3, PT ;  /* 0x000000030000780c */ /* 0x000fe20003f05270 */
[----:B------:R-:W-:-:S05]  /*5980*/  VIADD R3, R3, 0x400 ;  /* 0x0000040003037836 */ /* 0x000fca0000000000 */
[----:B------:R-:W-:-:S04]  /*5990*/  SHF.R.U32.HI R3, RZ, 0x4, R3 ;  /* 0x00000004ff037819 */ /* 0x000fc80000011603 */
[----:B------:R-:W-:-:S04]  /*59a0*/  LOP3.LUT R0, R3, 0x3fff, RZ, 0xc0, !PT ;  /* 0x00003fff03007812 */ /* 0x000fc800078ec0ff */
[----:B------:R-:W-:Y:S01]  /*59b0*/  LOP3.LUT R0, R0, 0x2000000, RZ, 0xfc, !PT ;  /* 0x0200000000007812 */ /* 0x000fe200078efcff */
[----:B------:R-:W-:Y:S06]  /*59c0*/  @!P0 BRA `(.L_x_2552) ;  /* 0x0000000000048947 */ /* 0x000fec0003800000 */
[----:B------:R-:W-:Y:S01]  /*59d0*/  BPT.TRAP 0x1 ;  /* 0x000000040000795c */ /* 0x000fe20000300000 */
.L_x_2552:
[----:B------:R-:W-:Y:S01]  /*59e0*/  IMAD R3, R18, 0x8, R2 ;  /* 0x0000000812037824 */ /* 0x000fe200078e0202 */
[----:B------:R-:W-:Y:S01]  /*59f0*/  SHF.L.U32 R10, R19, 0x1f, RZ ;  /* 0x0000001f130a7819 */ /* 0x000fe200000006ff */
[----:B------:R-:W-:Y:S01]  /*5a00*/  VIADD R4, R2, 0x26800 ;  /* 0x0002680002047836 */ /* 0x000fe20000000000 */
[----:B------:R-:W-:Y:S01]  /*5a10*/  BSSY B0, `(.L_x_2553) ;  /* 0x0000008000007945 */ /* 0x000fe20003800000 */
[----:B------:R-:W-:Y:S01]  /*5a20*/  IMAD R8, R18, 0x1000, R0 ;  /* 0x0000100012087824 */ /* 0x000fe200078e0200 */
[----:B------:R-:W0:Y:S01]  /*5a30*/  SYNCS.PHASECHK.TRANS64.TRYWAIT P1, [R3+URZ+0x28c50], R10 ;  /* 0x028c500a030075a7 */ /* 0x000e22000802017f */
[----:B------:R-:W-:Y:S01]  /*5a40*/  IMAD.MOV.U32 R9, RZ, RZ, 0x40000040 ;  /* 0x40000040ff097424 */ /* 0x000fe200078e00ff */
[----:B------:R-:W-:-:S04]  /*5a50*/  SHF.R.U32.HI R4, RZ, 0x4, R4 ;  /* 0x00000004ff047819 */ /* 0x000fc80000011604 */
[----:B------:R-:W-:-:S04]  /*5a60*/  LOP3.LUT R4, R4, 0x3fff, RZ, 0xc0, !PT ;  /* 0x00003fff04047812 */ /* 0x000fc800078ec0ff */
[----:B------:R-:W-:Y:S01]  /*5a70*/  LOP3.LUT R4, R4, 0x10000, RZ, 0xfc, !PT ;  /* 0x0001000004047812 */ /* 0x000fe200078efcff */
[----:B0-----:R-:W-:Y:S06]  /*5a80*/  @!P1 BRA `(.L_x_2554) ;  /* 0x0000019c00c09947 */ /* 0x001fec0003800000 */
.L_x_2869:
[----:B------:R-:W-:Y:S05]  /*5a90*/  BSYNC B0 ;  /* 0x0000000000007941 */ /* 0x000fea0003800000 */
.L_x_2553:
        /* <DEDUP_REMOVED lines=10> */
[----:B------:R-:W-:Y:S01]  /*5b40*/  IMAD.MOV.U32 R9, RZ, RZ, 0x40000040 ;  /* 0x40000040ff097424 */ /* 0x000fe200078e00ff */
[----:B-----5:R-:W-:-:S09]  /*5b50*/  WARPGROUP.ARRIVE ;  /* 0x00000000000079c5 */ /* 0x020fd20000000000 */
[----:B------:R-:W-:Y:S01]  /*5b60*/  HGMMA.64x256x16.F32.BF16 R24, gdesc[UR4].tnspB, RZ, !UPT, gsb0 ;  /* 0x43e00000041879f0 */ /* 0x000fe2000c0018ff */
[----:B------:R-:W-:Y:S01]  /*5b70*/  R2UR UR6, R10 ;  /* 0x000000000a0672ca */ /* 0x000fe200000e0000 */
[----:B------:R-:W-:Y:S01]  /*5b80*/  VIADD R10, R8, 0x100 ;  /* 0x00000100080a7836 */ /* 0x000fe20000000000 */
[----:B------:R-:W-:Y:S01]  /*5b90*/  R2UR UR7, R11 ;  /* 0x000000000b0772ca */ /* 0x000fe200000e0000 */
[----:B------:R-:W-:Y:S01]  /*5ba0*/  IMAD.MOV.U32 R11, RZ, RZ, 0x40000040 ;  /* 0x40000040ff0b7424 */ /* 0x000fe200078e00ff */
[----:B------:R-:W-:Y:S01]  /*5bb0*/  R2UR UR4, R12 ;  /* 0x000000000c0472ca */ /* 0x000fe200000e0000 */
[----:B------:R-:W-:Y:S01]  /*5bc0*/  VIADD R8, R8, 0x180 ;  /* 0x0000018008087836 */ /* 0x000fe20000000000 */
[----:B------:R-:W-:Y:S01]  /*5bd0*/  R2UR UR5, R13 ;  /* 0x000000000d0572ca */ /* 0x000fe200000e0000 */
[----:B------:R-:W-:Y:S02]  /*5be0*/  WARPGROUP.DEPBAR.LE gsb0, 0x0 ;  /* 0x00008000000079c5 */ /* 0x000fe40000010000 */
[----:B------:R-:W-:-:S15]  /*5bf0*/  WARPGROUP.ARRIVE ;  /* 0x00000000000079c5 */ /* 0x000fde0000000000 */
[----:B------:R-:W-:-:S03]  /*5c00*/  NOP ;  /* 0x0000000000007918 */ /* 0x000fc60000000000 */
[----:B------:R-:W-:Y:S01]  /*5c10*/  HGMMA.64x256x16.F32.BF16 R24, gdesc[UR4].tnspB, R24, gsb0 ;  /* 0x43e00000041879f0 */ /* 0x000fe20008001818 */
        /* <DEDUP_REMOVED lines=21> */
[----:B------:R-:W-:Y:S06]  /*5d70*/  BAR.ARV 0xf, 0x100 ;  /* 0x03c4000000007b1d */ /* 0x000fec0000002000 */
[----:B------:R-:W-:Y:S05]  /*5d80*/  @!P0 BRA `(.L_x_2555) ;  /* 0x0000000000048947 */ /* 0x000fea0003800000 */
[----:B------:R-:W-:Y:S01]  /*5d90*/  BPT.TRAP 0x1 ;  /* 0x000000040000795c */ /* 0x000fe20000300000 */
.L_x_2555:
[----:B------:R-:W-:Y:S01]  /*5da0*/  VIADD R14, R3, 0x28c60 ;  /* 0x00028c60030e7836 */ /* 0x000fe20000000000 */
[----:B------:R-:W-:Y:S01]  /*5db0*/  BSSY B0, `(.L_x_2556) ;  /* 0x00000cc000007945 */ /* 0x000fe20003800000 */
[----:B------:R-:W-:-:S03]  /*5dc0*/  VIADD R3, R20, 0xfffffffe ;  /* 0xfffffffe14037836 */ /* 0x000fc60000000000 */
[----:B------:R-:W-:Y:S02]  /*5dd0*/  PRMT R14, R191, 0x654, R14 ;  /* 0x00000654bf0e7816 */ /* 0x000fe4000000000e */
[----:B------:R-:W-:Y:S02]  /*5de0*/  ISETP.GE.AND P1, PT, R3, R6, PT ;  /* 0x000000060300720c */ /* 0x000fe40003f26270 */
[----:B------:R0:W-:Y:S11]  /*5df0*/  SYNCS.ARRIVE.TRANS64.RED.A1T0 RZ, [R14+URZ], RZ ;  /* 0x000000ff0eff79a7 */ /* 0x0001f6000810043f */
[----:B0-----:R-:W-:Y:S05]  /*5e00*/  @!P1 BRA `(.L_x_2557) ;  /* 0x0000000c00189947 */ /* 0x001fea0003800000 */
.L_x_2564:
[----:B------:R-:W-:Y:S01]  /*5e10*/  BAR.SYNC.DEFER_BLOCKING 0xe, 0x100 ;  /* 0x0384000000007b1d */ /* 0x000fe20000010000 */
[C---:B------:R-:W-:Y:S01]  /*5e20*/  IMAD R7, R18.reuse, 0x40, R198 ;  /* 0x0000004012077824 */ /* 0x040fe200078e02c6 */
[----:B------:R-:W-:Y:S01]  /*5e30*/  ISETP.GT.AND P2, PT, R3, R6, PT ;  /* 0x000000060300720c */ /* 0x000fe20003f44270 */
[----:B------:R-:W-:Y:S02]  /*5e40*/  VIADD R18, R18, 0x1 ;  /* 0x0000000112127836 */ /* 0x000fe40000000000 */
[----:B------:R-:W-:Y:S02]  /*5e50*/  IMAD R7, R7, 0x4, R2 ;  /* 0x0000000407077824 */ /* 0x000fe400078e0202 */
[----:B------:R-:W-:Y:S01]  /*5e60*/  VIADD R3, R3, 0xffffffff ;  /* 0xffffffff03037836 */ /* 0x000fe20000000000 */
[----:B------:R-:W-:-:S04]  /*5e70*/  ISETP.NE.AND P1, PT, R18, 0x2, PT ;  /* 0x000000021200780c */ /* 0x000fc80003f25270 */
[----:B------:R-:W-:Y:S01]  /*5e80*/  SEL R18, R18, RZ, P1 ;  /* 0x000000ff12127207 */ /* 0x000fe20000800000 */
[----:B0-----:R-:W0:Y:S04]  /*5e90*/  LDS R14, [R7+0x28800] ;  /* 0x02880000070e7984 */ /* 0x001e280000000800 */
        /* <DEDUP_REMOVED lines=133> */
.L_x_2558:
[----:B------:R-:W-:Y:S01]  /*66f0*/  IMAD R7, R18, 0x8, R2 ;  /* 0x0000000812077824 */ /* 0x000fe200078e0202 */
[----:B------:R-:W-:-:S04]  /*6700*/  SHF.L.U32 R14, R19, 0x1f, RZ ;  /* 0x0000001f130e7819 */ /* 0x000fc800000006ff */
[----:B------:R0:W1:Y:S01]  /*6710*/  SYNCS.PHASECHK.TRANS64.TRYWAIT P1, [R7+URZ+0x28c50], R14 ;  /* 0x028c500e070075a7 */ /* 0x000062000802017f */
[----:B------:R-:W-:Y:S05]  /*6720*/  @!P0 BRA `(.L_x_2559) ;  /* 0x0000000000048947 */ /* 0x000fea0003800000 */
[----:B------:R-:W-:Y:S01]  /*6730*/  BPT.TRAP 0x1 ;  /* 0x000000040000795c */ /* 0x000fe20000300000 */
.L_x_2559:
[----:B------:R-:W-:Y:S04]  /*6740*/  BSSY B1, `(.L_x_2560) ;  /* 0x0000004000017945 */ /* 0x000fe80003800000 */
[----:B-1----:R-:W-:Y:S05]  /*6750*/  @P1 BRA `(.L_x_2561) ;  /* 0x0000000000081947 */ /* 0x002fea0003800000 */
[----:B------:R-:W1:Y:S02]  /*6760*/  SYNCS.PHASECHK.TRANS64.TRYWAIT P1, [R7+URZ+0x28c50], R14 ;  /* 0x028c500e070075a7 */ /* 0x000e64000802017f */
[----:B-1----:R-:W-:Y:S05]  /*6770*/  @!P1 BRA `(.L_x_2562) ;  /* 0x0000019000989947 */ /* 0x002fea0003800000 */
.L_x_2561:
[----:B------:R-:W-:Y:S05]  /*6780*/  BSYNC B1 ;  /* 0x0000000000017941 */ /* 0x000fea0003800000 */
.L_x_2560:
[----:B01----:R-:W-:Y:S01]  /*6790*/  IMAD R14, R18, 0x1000, R0 ;  /* 0x00001000120e7824 */ /* 0x003fe200078e0200 */
[----:B------:R-:W-:Y:S01]  /*67a0*/  R2UR UR4, R4 ;  /* 0x00000000040472ca */ /* 0x000fe200000e0000 */
[----:B------:R-:W-:Y:S01]  /*67b0*/  IMAD.MOV.U32 R15, RZ, RZ, 0x40000040 ;  /* 0x40000040ff0f7424 */ /* 0x000fe200078e00ff */
[----:B------:R-:W-:Y:S01]  /*67c0*/  R2UR UR5, R5 ;  /* 0x00000000050572ca */ /* 0x000fe200000e0000 */
[----:B------:R-:W-:Y:S01]  /*67d0*/  WARPGROUP.ARRIVE ;  /* 0x00000000000079c5 */ /* 0x000fe20000000000 */
[C---:B------:R-:W-:Y:S01]  /*67e0*/  R2UR UR6, R14.reuse ;  /* 0x000000000e0672ca */ /* 0x040fe200000e0000 */
[----:B------:R-:W-:Y:S01]  /*67f0*/  VIADD R20, R14, 0x80 ;  /* 0x000000800e147836 */ /* 0x000fe20000000000 */
[----:B------:R-:W-:Y:S01]  /*6800*/  R2UR UR7, R15 ;  /* 0x000000000f0772ca */ /* 0x000fe200000e0000 */
[----:B------:R-:W-:Y:S02]  /*6810*/  IMAD.MOV.U32 R21, RZ, RZ, 0x40000040 ;  /* 0x40000040ff157424 */ /* 0x000fe400078e00ff */
[----:B------:R-:W-:-:S10]  /*6820*/  IMAD.MOV.U32 R15, RZ, RZ, 0x40000040 ;  /* 0x40000040ff0f7424 */ /* 0x000fd400078e00ff */
[----:B------:R-:W-:Y:S01]  /*6830*/  HGMMA.64x256x16.F32.BF16 R24, gdesc[UR4].tnspB, R24, gsb0 ;  /* 0x43e00000041879f0 */ /* 0x000fe20008001818 */
        /* <DEDUP_REMOVED lines=31> */
.L_x_2563:
[----:B------:R-:W-:-:S05]  /*6a30*/  VIADD R14, R7, 0x28c60 ;  /* 0x00028c60070e7836 */ /* 0x000fca0000000000 */
[----:B------:R-:W-:-:S04]  /*6a40*/  PRMT R14, R191, 0x654, R14 ;  /* 0x00000654bf0e7816 */ /* 0x000fc8000000000e */
[----:B------:R0:W-:Y:S01]  /*6a50*/  SYNCS.ARRIVE.TRANS64.RED.A1T0 RZ, [R14+URZ], RZ ;  /* 0x000000ff0eff79a7 */ /* 0x0001e2000810043f */
[----:B------:R-:W-:Y:S05]  /*6a60*/  @P2 BRA `(.L_x_2564) ;  /* 0xfffffff000e82947 */ /* 0x000fea000383ffff */
.L_x_2557:
[----:B------:R-:W-:Y:S05]  /*6a70*/  BSYNC B0 ;  /* 0x0000000000007941 */ /* 0x000fea0003800000 */
.L_x_2556:
[----:B------:R-:W-:Y:S01]  /*6a80*/  BAR.SYNC.DEFER_BLOCKING 0xe, 0x100 ;  /* 0x0384000000007b1d */ /* 0x000fe20000010000 */
[C---:B------:R-:W-:Y:S01]  /*6a90*/  IMAD R3, R18.reuse, 0x40, R198 ;  /* 0x0000004012037824 */ /* 0x040fe200078e02c6 */
[----:B------:R-:W-:Y:S01]  /*6aa0*/  PLOP3.LUT P0, PT, PT, PT, PT, 0x8, 0x0 ;  /* 0x000000000000781c */ /* 0x000fe20003f0e170 */
[----:B------:R-:W-:Y:S02]  /*6ab0*/  VIADD R18, R18, 0x1 ;  /* 0x0000000112127836 */ /* 0x000fe40000000000 */
[----:B------:R-:W-:-:S03]  /*6ac0*/  IMAD R3, R3, 0x4, R2 ;  /* 0x0000000403037824 */ /* 0x000fc600078e0202 */
[----:B------:R-:W-:-:S04]  /*6ad0*/  ISETP.NE.AND P1, PT, R18, 0x2, PT ;  /* 0x000000021200780c */ /* 0x000fc80003f25270 */
[----:B------:R-:W-:Y:S02]  /*6ae0*/  SEL R0, RZ, 0x1, P1 ;  /* 0x00000001ff007807 */ /* 0x000fe40000800000 */
[----:B------:R-:W-:Y:S02]  /*6af0*/  SEL R18, R18, RZ, P1 ;  /* 0x000000ff12127207 */ /* 0x000fe40000800000 */
[----:B------:R-:W-:Y:S01]  /*6b00*/  LOP3.LUT R19, R19, R0, RZ, 0x3c, !PT ;  /* 0x0000000013137212 */ /* 0x000fe200078e3cff */
[----:B------:R-:W1:Y:S04]  /*6b10*/  LDS R2, [R3+0x28800] ;  /* 0x0288000003027984 */ /* 0x000e680000000800 */
[----:B------:R2:W3:Y:S02]  /*6b20*/  LDS R0, [R3+0x28820] ;  /* 0x0288200003007984 */ /* 0x0004e40000000800 */
[----:B--2---:R-:W-:-:S02]  /*6b30*/  IMAD.MOV.U32 R3, RZ, RZ, RZ ;  /* 0x000000ffff037224 */ /* 0x004fc400078e00ff */
[-C--:B-1----:R-:W-:Y:S01]  /*6b40*/  FMUL.FTZ R153, R28, R2.reuse ;  /* 0x000000021c997220 */ /* 0x082fe20000410000 */
[-C--:B------:R-:W-:Y:S01]  /*6b50*/  FMUL.FTZ R28, R29, R2.reuse ;  /* 0x000000021d1c7220 */ /* 0x080fe20000410000 */
[-C--:B------:R-:W-:Y:S01]  /*6b60*/  FMUL.FTZ R12, R33, R2.reuse ;  /* 0x00000002210c7220 */ /* 0x080fe20000410000 */
[-C--:B0-----:R-:W-:Y:S01]  /*6b70*/  FMUL.FTZ R14, R37, R2.reuse ;  /* 0x00000002250e7220 */ /* 0x081fe20000410000 */
[----:B------:R-:W-:Y:S01]  /*6b80*/  FMUL.FTZ R172, R41, R2 ;  /* 0x0000000229ac7220 */ /* 0x000fe20000410000 */
[-C--:B---3--:R-:W-:Y:S01]  /*6b90*/  FMUL.FTZ R5, R35, R0.reuse ;  /* 0x0000000023057220 */ /* 0x088fe20000410000 */
[----:B------:R-:W-:Y:S01]  /*6ba0*/  FMUL.FTZ R29, R43, R0 ;  /* 0x000000002b1d7220 */ /* 0x000fe20000410000 */
[-C--:B------:R-:W-:Y:S01]  /*6bb0*/  FMUL.FTZ R152, R36, R2.reuse ;  /* 0x0000000224987220 */ /* 0x080fe20000410000 */
[----:B------:R-:W-:Y:S01]  /*6bc0*/  FMUL.FTZ R174, R40, R2 ;  /* 0x0000000228ae7220 */ /* 0x000fe20000410000 */
        /* <DEDUP_REMOVED lines=122> */
.L_x_2542:
        /* <DEDUP_REMOVED lines=24> */
.L_x_2567:
[----:B------:R-:W-:-:S13]  /*74f0*/  ISETP.NE.AND P0, PT, R5, 0x1, PT ;  /* 0x000000010500780c */ /* 0x000fda0003f05270 */
[----:B------:R-:W1:Y:S02]  /*7500*/  @P0 LDC.64 R6, c[0x0][0x9e8] ;  /* 0x00027a00ff060b82 */ /* 0x000e640000000a00 */
[----:B-1----:R-:W-:-:S05]  /*7510*/  @P0 IMAD.HI.U32 R6, R0, R6, RZ ;  /* 0x0000000600060227 */ /* 0x002fca00078e00ff */
[----:B------:R-:W-:-:S07]  /*7520*/  @P0 SHF.R.U32.HI R0, RZ, R7, R6 ;  /* 0x00000007ff000219 */ /* 0x000fce0000011606 */
.L_x_2568:
[----:B------:R-:W-:Y:S05]  /*7530*/  BSYNC B0 ;  /* 0x0000000000007941 */ /* 0x000fea0003800000 */
.L_x_2566:
[----:B------:R-:W-:-:S05]  /*7540*/  IMAD R3, R0, R5, R5 ;  /* 0x0000000500037224 */ /* 0x000fca00078e0205 */
[----:B------:R-:W-:-:S07]  /*7550*/  VIMNMX R4, R4, R3, PT ;  /* 0x0000000304047248 */ /* 0x000fce0003fe0100 */
.L_x_2565:
        /* <DEDUP_REMOVED lines=24> */
.L_x_2571:
[----:B------:R-:W-:-:S13]  /*76e0*/  ISETP.NE.AND P0, PT, R5, 0x1, PT ;  /* 0x000000010500780c */ /* 0x000fda0003f05270 */
[----:B------:R-:W1:Y:S02]  /*76f0*/  @P0 LDC.64 R6, c[0x0][0x9e8] ;  /* 0x00027a00ff060b82 */ /* 0x000e640000000a00 */
[----:B-1----:R-:W-:-:S05]  /*7700*/  @P0 IMAD.HI.U32 R4, R40, R6, RZ ;  /* 0x0000000628040227 */ /* 0x002fca00078e00ff */
[----:B------:R-:W-:-:S07]  /*7710*/  @P0 SHF.R.U32.HI R40, RZ, R7, R4 ;  /* 0x00000007ff280219 */ /* 0x000fce0000011604 */
.L_x_2572:
[----:B------:R-:W-:Y:S05]  /*7720*/  BSYNC B0 ;  /* 0x0000000000007941 */ /* 0x000fea0003800000 */
.L_x_2570:
[----:B------:R-:W-:-:S05]  /*7730*/  IMAD R5, R40, R5, RZ ;  /* 0x0000000528057224 */ /* 0x000fca00078e02ff */
[----:B------:R-:W-:-:S07]  /*7740*/  VIMNMX R0, R0, R5, !PT ;  /* 0x0000000500007248 */ /* 0x000fce0007fe0100 */
.L_x_2569:
        /* <DEDUP_REMOVED lines=16> */
[----:B------:R-:W-:Y:S01]  /*7850*/  ISETP.GT.AND P1, PT, R168, R6, PT ;  /* 0x00000006a800720c */ /* 0x000fe20003f24270 */
[----:B------:R1:W-:Y:S01]  /*7860*/  STL [R1+0xc], R6 ;  /* 0x00000c0601007387 */ /* 0x0003e20000100800 */
        /* <DEDUP_REMOVED lines=62> */
[----:B-1----:R-:W-:Y:S06]  /*7c50*/  @!P1 BRA `(.L_x_2551) ;  /* 0x000000c800809947 */ /* 0x002fec0003800000 */
        /* <DEDUP_REMOVED lines=15> */
[----:B------:R-:W-:-:S04]  /*7d50*/  LOP3.LUT R3, R3, 0x3fff, RZ, 0xc0, !PT ;  /* 0x00003fff03037812 */ /* 0x000fc800078ec0ff */
[----:B------:R-:W-:Y:S01]  /*7d60*/  LOP3.LUT R197, R3, 0x2000000, RZ, 0xfc, !PT ;  /* 0x0200000003c57812 */ /* 0x000fe200078efcff */
        /* <DEDUP_REMOVED lines=17> */
.L_x_2574:
[----:B------:R-:W-:Y:S05]  /*7e80*/  BSYNC B6 ;  /* 0x0000000000067941 */ /* 0x000fea0003800000 */
.L_x_2573:
        /* <DEDUP_REMOVED lines=13> */
.L_x_2578:
[----:B-1----:R1:W2:Y:S02]  /*7f60*/  SYNCS.PHASECHK.TRANS64.TRYWAIT P0, [R2+URZ+0x28c00], R3 ;  /* 0x028c0003020075a7 */ /* 0x0022a4000800017f */
[----:B--2---:R-:W-:Y:S05]  /*7f70*/  @!P0 NANOSLEEP.SYNCS 0x989680 ;  /* 0x009896800000895d */ /* 0x004fea0003900000 */
[----:B------:R-:W2:Y:S02]  /*7f80*/  @!P0 SYNCS.PHASECHK.TRANS64 P0, [R2+URZ+0x28c00], R3 ;  /* 0x028c0003020085a7 */ /* 0x000ea4000800007f */
[----:B--2---:R-:W-:Y:S05]  /*7f90*/  @!P0 BRA `(.L_x_2578) ;  /* 0xfffffffc00f08947 */ /* 0x004fea000383ffff */
.L_x_2577:
[----:B------:R-:W-:Y:S05]  /*7fa0*/  BSYNC B0 ;  /* 0x0000000000007941 */ /* 0x000fea0003800000 */
.L_x_2576:
[----:B------:R-:W-:Y:S05]  /*7fb0*/  BRA `(.L_x_2579) ;  /* 0x0000002c00f87947 */ /* 0x000fea0003800000 */
.L_x_2575:
[----:B------:R-:W-:Y:S01]  /*7fc0*/  VIADD R4, R2, 0x20400 ;  /* 0x0002040002047836 */ /* 0x000fe20000000000 */
[----:B-----5:R-:W-:Y:S01]  /*7fd0*/  SHF.R.S32.HI R0, RZ, 0x1f, R24 ;  /* 0x0000001fff007819 */ /* 0x020fe20000011418 */
[----:B------:R-:W-:Y:S01]  /*7fe0*/  ULDC.64 UR4, c[0x0][0x3f8] ;  /* 0x0000fe0000047ab9 */ /* 0x000fe20000000a00 */
[----:B------:R-:W-:Y:S01]  /*7ff0*/  ULDC.64 UR6, c[0x0][0x408] ;  /* 0x0001020000067ab9 */ /* 0x000fe20000000a00 */
[----:B------:R-:W-:Y:S01]  /*8000*/  IMAD.WIDE.U32 R26, R24, UR4, RZ ;  /* 0x00000004181a7c25 */ /* 0x000fe2000f8e00ff */
[----:B------:R-:W-:Y:S01]  /*8010*/  LOP3.LUT P0, RZ, R4, 0x3ff, RZ, 0xc0, !PT ;  /* 0x000003ff04ff7812 */ /* 0x000fe2000780c0ff */
[----:B------:R-:W-:Y:S02]  /*8020*/  BSSY B6, `(.L_x_2580) ;  /* 0x0000019000067945 */ /* 0x000fe40003800000 */
[C---:B------:R-:W-:Y:S02]  /*8030*/  IMAD R3, R0.reuse, UR4, RZ ;  /* 0x0000000400037c24 */ /* 0x040fe4000f8e02ff */
[----:B------:R-:W-:-:S02]  /*8040*/  IMAD R5, R0, UR6, RZ ;  /* 0x0000000600057c24 */ /* 0x000fc4000f8e02ff */
[C---:B------:R-:W-:Y:S02]  /*8050*/  IMAD R3, R24.reuse, UR5, R3 ;  /* 0x0000000518037c24 */ /* 0x040fe4000f8e0203 */
[C---:B------:R-:W-:Y:S02]  /*8060*/  IMAD R5, R24.reuse, UR7, R5 ;  /* 0x0000000718057c24 */ /* 0x040fe4000f8e0205 */
[----:B------:R-:W-:-:S04]  /*8070*/  IMAD.WIDE.U32 R24, R24, UR6, RZ ;  /* 0x0000000618187c25 */ /* 0x000fc8000f8e00ff */
[----:B------:R-:W-:Y:S02]  /*8080*/  IMAD.IADD R29, R3, 0x1, R27 ;  /* 0x00000001031d7824 */ /* 0x000fe400078e021b */
[----:B------:R-:W-:Y:S01]  /*8090*/  IMAD.IADD R31, R5, 0x1, R25 ;  /* 0x00000001051f7824 */ /* 0x000fe200078e0219 */
        /* <DEDUP_REMOVED lines=17> */
.L_x_2581:
[----:B------:R-:W-:Y:S05]  /*81b0*/  BSYNC B6 ;  /* 0x0000000000067941 */ /* 0x000fea0003800000 */
.L_x_2580:
[----:B------:R-:W-:Y:S01]  /*81c0*/  ULDC.U8 UR4, c[0x0][0x410] ;  /* 0x0001040000047ab9 */ /* 0x000fe20000000000 */
[----:B------:R-:W-:Y:S01]  /*81d0*/  BSSY B0, `(.L_x_2582) ;  /* 0x00002d4000007945 */ /* 0x000fe20003800000 */
[----:B------:R-:W-:Y:S01]  /*81e0*/  ISETP.NE.AND P0, PT, RZ, UR4, PT ;  /* 0x00000004ff007c0c */ /* 0x000fe2000bf05270 */
[----:B------:R-:W-:-:S12]  /*81f0*/  IMAD.IADD R39, R193, 0x1, R199 ;  /* 0x00000001c1277824 */ /* 0x000fd800078e02c7 */
[----:B------:R-:W-:Y:S05]  /*8200*/  @!P0 BRA `(.L_x_2583) ;  /* 0x0000001400c48947 */ /* 0x000fea0003800000 */
[----:B------:R-:W0:Y:S01]  /*8210*/  LDC R34, c[0x0][0x448] ;  /* 0x00011200ff227b82 */ /* 0x000e220000000800 */
[----:B------:R-:W1:Y:S01]  /*8220*/  S2R R21, SR_TID.X ;  /* 0x0000000000157919 */ /* 0x000e620000002100 */
[----:B------:R-:W-:Y:S01]  /*8230*/  ULDC.64 UR4, c[0x0][0x3f8] ;  /* 0x0000fe0000047ab9 */ /* 0x000fe20000000a00 */
[----:B------:R-:W-:Y:S01]  /*8240*/  ULDC.64 UR6, c[0x0][0x408] ;  /* 0x0001020000067ab9 */ /* 0x000fe20000000a00 */
[----:B------:R-:W-:Y:S02]  /*8250*/  IMAD.MOV.U32 R6, RZ, RZ, R26 ;  /* 0x000000ffff067224 */ /* 0x000fe400078e001a */
[----:B------:R-:W-:Y:S02]  /*8260*/  IMAD.MOV.U32 R7, RZ, RZ, R29 ;  /* 0x000000ffff077224 */ /* 0x000fe400078e001d */
[----:B------:R-:W-:Y:S02]  /*8270*/  IMAD.MOV.U32 R8, RZ, RZ, R24 ;  /* 0x000000ffff087224 */ /* 0x000fe400078e0018 */
[----:B------:R-:W-:Y:S01]  /*8280*/  IMAD.MOV.U32 R9, RZ, RZ, R31 ;  /* 0x000000ffff097224 */ /* 0x000fe200078e001f */
[----:B0-----:R-:W-:Y:S01]  /*8290*/  ISETP.NE.AND P0, PT, R34, 0x1, PT ;  /* 0x000000012200780c */ /* 0x001fe20003f05270 */
[----:B-1----:R-:W-:-:S12]  /*82a0*/  VIADD R21, R21, 0xffffff80 ;  /* 0xffffff8015157836 */ /* 0x002fd80000000000 */
[----:B------:R-:W0:Y:S01]  /*82b0*/  @P0 LDC R0, c[0x0][0x44c] ;  /* 0x00011300ff000b82 */ /* 0x000e220000000800 */
[----:B------:R-:W-:-:S04]  /*82c0*/  SHF.R.S32.HI R20, RZ, 0x1f, R21 ;  /* 0x0000001fff147819 */ /* 0x000fc80000011415 */
[----:B------:R-:W-:-:S03]  /*82d0*/  LEA.HI R20, R20, R21, RZ, 0x2 ;  /* 0x0000001514147211 */ /* 0x000fc600078f10ff */
[----:B------:R-:W1:Y:S01]  /*82e0*/  @P0 LDC R5, c[0x0][0x450] ;  /* 0x00011400ff050b82 */ /* 0x000e620000000800 */
[----:B------:R-:W-:-:S05]  /*82f0*/  LOP3.LUT R20, R20, 0xfffffffc, RZ, 0xc0, !PT ;  /* 0xfffffffc14147812 */ /* 0x000fca00078ec0ff */
[----:B------:R-:W-:-:S04]  /*8300*/  IMAD.IADD R20, R21, 0x1, -R20 ;  /* 0x0000000115147824 */ /* 0x000fc800078e0a14 */
[----:B------:R-:W-:-:S04]  /*8310*/  IMAD R3, R20, 0x20, R39 ;  /* 0x0000002014037824 */ /* 0x000fc800078e0227 */
[----:B0-----:R-:W-:-:S05]  /*8320*/  @P0 IMAD.HI.U32 R0, R3, R0, RZ ;  /* 0x0000000003000227 */ /* 0x001fca00078e00ff */
[----:B-1----:R-:W-:-:S04]  /*8330*/  @P0 SHF.R.U32.HI R3, RZ, R5, R0 ;  /* 0x00000005ff030219 */ /* 0x002fc80000011600 */
[----:B------:R-:W-:Y:S01]  /*8340*/  SHF.R.S32.HI R0, RZ, 0x1f, R3 ;  /* 0x0000001fff007819 */ /* 0x000fe20000011403 */
[----:B------:R-:W-:-:S04]  /*8350*/  IMAD.WIDE.U32 R6, R3, UR4, R6 ;  /* 0x0000000403067c25 */ /* 0x000fc8000f8e0006 */
[C---:B------:R-:W-:Y:S02]  /*8360*/  IMAD R4, R0.reuse, UR4, RZ ;  /* 0x0000000400047c24 */ /* 0x040fe4000f8e02ff */
[----:B------:R-:W-:Y:S02]  /*8370*/  IMAD R0, R0, UR6, RZ ;  /* 0x0000000600007c24 */ /* 0x000fe4000f8e02ff */
[C---:B------:R-:W-:Y:S01]  /*8380*/  IMAD R5, R3.reuse, UR5, R4 ;  /* 0x0000000503057c24 */ /* 0x040fe2000f8e0204 */
[----:B------:R-:W-:Y:S01]  /*8390*/  ULDC.64 UR4, c[0x0][0x3e8] ;  /* 0x0000fa0000047ab9 */ /* 0x000fe20000000a00 */
[C---:B------:R-:W-:Y:S01]  /*83a0*/  IMAD.WIDE.U32 R8, R3.reuse, UR6, R8 ;  /* 0x0000000603087c25 */ /* 0x040fe2000f8e0008 */
[----:B------:R-:W-:Y:S01]  /*83b0*/  LEA R4, P0, R6, UR4, 0x1 ;  /* 0x0000000406047c11 */ /* 0x000fe2000f8008ff */
[----:B------:R-:W-:Y:S02]  /*83c0*/  UMOV UR4, 0xffffffff ;  /* 0xffffffff00047882 */ /* 0x000fe40000000000 */
[----:B------:R-:W-:Y:S01]  /*83d0*/  IMAD R3, R3, UR7, R0 ;  /* 0x0000000703037c24 */ /* 0x000fe2000f8e0200 */
[----:B------:R-:W-:Y:S01]  /*83e0*/  ULDC.64 UR6, c[0x0][0x400] ;  /* 0x0001000000067ab9 */ /* 0x000fe20000000a00 */
[----:B------:R-:W-:Y:S01]  /*83f0*/  IMAD.IADD R5, R7, 0x1, R5 ;  /* 0x0000000107057824 */ /* 0x000fe200078e0205 */
[----:B------:R-:W-:Y:S01]  /*8400*/  LEA R7, P1, R8, UR6, 0x1 ;  /* 0x0000000608077c11 */ /* 0x000fe2000f8208ff */
[----:B------:R-:W-:-:S03]  /*8410*/  IMAD.IADD R3, R9, 0x1, R3 ;  /* 0x0000000109037824 */ /* 0x000fc600078e0203 */
[----:B------:R-:W-:Y:S02]  /*8420*/  LEA.HI.X R6, R6, UR5, R5, 0x1, P0 ;  /* 0x0000000506067c11 */ /* 0x000fe400080f0c05 */
[----:B------:R-:W-:Y:S01]  /*8430*/  LEA.HI.X R8, R8, UR7, R3, 0x1, P1 ;  /* 0x0000000708087c11 */ /* 0x000fe200088f0c03 */
[----:B------:R-:W-:Y:S06]  /*8440*/  BRA.DIV UR4, `(.L_x_2584) ;  /* 0x0000017604787947 */ /* 0x000fec000b800000 */
[----:B------:R0:W1:Y:S04]  /*8450*/  SHFL.IDX PT, R3, R6, RZ, 0x1c1f ;  /* 0x001c1fff06037589 */ /* 0x00006800000e0000 */
[----:B------:R0:W2:Y:S04]  /*8460*/  SHFL.IDX PT, R0, R4, RZ, 0x1c1f ;  /* 0x001c1fff04007589 */ /* 0x0000a800000e0000 */
[----:B------:R0:W3:Y:S04]  /*8470*/  SHFL.IDX PT, R5, R8, RZ, 0x1c1f ;  /* 0x001c1fff08057589 */ /* 0x0000e800000e0000 */
[----:B------:R0:W4:Y:S02]  /*8480*/  SHFL.IDX PT, R14, R7, RZ, 0x1c1f ;  /* 0x001c1fff070e7589 */ /* 0x00012400000e0000 */
.L_x_2875:
[----:B------:R-:W-:Y:S01]  /*8490*/  IMAD R34, R23, R34, RZ ;  /* 0x0000002217227224 */ /* 0x000fe200078e02ff */
[----:B------:R-:W-:Y:S01]  /*84a0*/  BSSY B1, `(.L_x_2585) ;  /* 0x000001e000017945 */ /* 0x000fe20003800000 */
[----:B------:R-:W-:Y:S02]  /*84b0*/  CS2R R30, SRZ ;  /* 0x00000000001e7805 */ /* 0x000fe4000001ff00 */
[----:B------:R-:W-:Y:S02]  /*84c0*/  CS2R R20, SRZ ;  /* 0x0000000000147805 */ /* 0x000fe4000001ff00 */
[----:B------:R-:W-:Y:S02]  /*84d0*/  CS2R R28, SRZ ;  /* 0x00000000001c7805 */ /* 0x000fe4000001ff00 */
[----:B------:R-:W-:Y:S02]  /*84e0*/  ISETP.GE.AND P0, PT, R39, R34, PT ;  /* 0x000000222700720c */ /* 0x000fe40003f06270 */
[----:B------:R-:W-:-:S11]  /*84f0*/  CS2R R24, SRZ ;  /* 0x0000000000187805 */ /* 0x000fd6000001ff00 */
[----:B------:R-:W-:Y:S05]  /*8500*/  @P0 BRA `(.L_x_2586) ;  /* 0x00000000005c0947 */ /* 0x000fea0003800000 */
[----:B------:R-:W4:Y:S01]  /*8510*/  LDL R9, [R1+0x58] ;  /* 0x0000580001097983 */ /* 0x000f220000100800 */
[----:B------:R-:W-:Y:S01]  /*8520*/  ULDC UR4, c[0x0][0x3f4] ;  /* 0x0000fd0000047ab9 */ /* 0x000fe20000000800 */
[----:B--2---:R-:W-:Y:S01]  /*8530*/  IMAD.MOV.U32 R10, RZ, RZ, R0 ;  /* 0x000000ffff0a7224 */ /* 0x004fe200078e0000 */
[----:B------:R-:W-:Y:S01]  /*8540*/  ISETP.GE.AND P3, PT, R207, UR4, PT ;  /* 0x00000004cf007c0c */ /* 0x000fe2000bf66270 */
[----:B-1----:R-:W-:Y:S01]  /*8550*/  IMAD.MOV.U32 R11, RZ, RZ, R3 ;  /* 0x000000ffff0b7224 */ /* 0x002fe200078e0003 */
[----:B------:R-:W-:Y:S01]  /*8560*/  ISETP.GE.AND P2, PT, R194, UR4, PT ;  /* 0x00000004c2007c0c */ /* 0x000fe2000bf46270 */
[----:B---3--:R-:W-:Y:S01]  /*8570*/  IMAD.MOV.U32 R15, RZ, RZ, R5 ;  /* 0x000000ffff0f7224 */ /* 0x008fe200078e0005 */
[----:B------:R-:W-:-:S09]  /*8580*/  CS2R R28, SRZ ;  /* 0x00000000001c7805 */ /* 0x000fd2000001ff00 */
[C---:B------:R-:W-:Y:S01]  /*8590*/  @!P3 IMAD.SHL.U32 R33, R207.reuse, 0x2, RZ ;  /* 0x00000002cf21b824 */ /* 0x040fe200078e00ff */
[----:B------:R-:W-:Y:S02]  /*85a0*/  CS2R R30, SRZ ;  /* 0x00000000001e7805 */ /* 0x000fe4000001ff00 */
[----:B------:R-:W-:Y:S01]  /*85b0*/  CS2R R24, SRZ ;  /* 0x0000000000187805 */ /* 0x000fe2000001ff00 */
[----:B------:R-:W-:Y:S01]  /*85c0*/  @!P2 IMAD.WIDE R10, R194, 0x2, R10 ;  /* 0x00000002c20aa825 */ /* 0x000fe200078e020a */
[-C--:B------:R-:W-:Y:S02]  /*85d0*/  @!P3 IADD3 R26, P0, R0, R33.reuse, RZ ;  /* 0x00000021001ab210 */ /* 0x080fe40007f1e0ff */
[----:B----4-:R-:W-:Y:S01]  /*85e0*/  @!P3 IADD3 R32, P1, R14, R33, RZ ;  /* 0x000000210e20b210 */ /* 0x010fe20007f3e0ff */
[----:B------:R-:W-:Y:S01]  /*85f0*/  @!P2 IMAD.WIDE R12, R194, 0x2, R14 ;  /* 0x00000002c20ca825 */ /* 0x000fe200078e020e */
[----:B------:R1:W5:Y:S04]  /*8600*/  @!P2 LD.E.64 R28, desc[UR42][R10.64] ;  /* 0x0000002a0a1ca980 */ /* 0x000368000c101b00 */
[----:B------:R1:W5:Y:S01]  /*8610*/  @!P2 LD.E.64 R30, desc[UR42][R12.64] ;  /* 0x0000002a0c1ea980 */ /* 0x000362000c101b00 */
[----:B------:R-:W-:-:S05]  /*8620*/  @!P3 SHF.L.U64.HI R20, R207, 0x1, R9 ;  /* 0x00000001cf14b819 */ /* 0x000fca0000010209 */
[--C-:B------:R-:W-:Y:S02]  /*8630*/  @!P3 IMAD.X R27, R3, 0x1, R20.reuse, P0 ;  /* 0x00000001031bb824 */ /* 0x100fe400000e0614 */
[----:B------:R-:W-:Y:S01]  /*8640*/  @!P3 IMAD.X R33, R5, 0x1, R20, P1 ;  /* 0x000000010521b824 */ /* 0x000fe200008e0614 */
[----:B------:R-:W-:Y:S02]  /*8650*/  CS2R R20, SRZ ;  /* 0x0000000000147805 */ /* 0x000fe4000001ff00 */
[----:B------:R1:W5:Y:S04]  /*8660*/  @!P3 LD.E.64 R24, desc[UR42][R26.64] ;  /* 0x0000002a1a18b980 */ /* 0x000368000c101b00 */
[----:B------:R1:W5:Y:S02]  /*8670*/  @!P3 LD.E.64 R20, desc[UR42][R32.64] ;  /* 0x0000002a2014b980 */ /* 0x000364000c101b00 */
.L_x_2586:
[----:B------:R-:W-:Y:S05]  /*8680*/  BSYNC B1 ;  /* 0x0000000000017941 */ /* 0x000fea0003800000 */
.L_x_2585:
[----:B--2--5:R-:W-:Y:S01]  /*8690*/  IMAD.MOV.U32 R0, RZ, RZ, R30 ;  /* 0x000000ffff007224 */ /* 0x024fe200078e001e */
[----:B------:R-:W-:Y:S01]  /*86a0*/  UMOV UR4, 0xffffffff ;  /* 0xffffffff00047882 */ /* 0x000fe20000000000 */
[----:B-1----:R-:W-:Y:S01]  /*86b0*/  IMAD.MOV.U32 R3, RZ, RZ, R31 ;  /* 0x000000ffff037224 */ /* 0x002fe200078e001f */
[----:B------:R-:W-:Y:S01]  /*86c0*/  CS2R R26, SRZ ;  /* 0x00000000001a7805 */ /* 0x000fe2000001ff00 */
[----:B---3--:R-:W-:Y:S02]  /*86d0*/  IMAD.MOV.U32 R5, RZ, RZ, R20 ;  /* 0x000000ffff057224 */ /* 0x008fe400078e0014 */
[----:B------:R-:W-:Y:S01]  /*86e0*/  IMAD.MOV.U32 R9, RZ, RZ, R21 ;  /* 0x000000ffff097224 */ /* 0x000fe200078e0015 */
[----:B------:R-:W-:Y:S01]  /*86f0*/  PRMT R40, R0, 0x5410, R3 ;  /* 0x0000541000287816 */ /* 0x000fe20000000003 */
[----:B------:R-:W-:Y:S02]  /*8700*/  IMAD.MOV.U32 R0, RZ, RZ, R28 ;  /* 0x000000ffff007224 */ /* 0x000fe400078e001c */
[----:B------:R-:W-:Y:S01]  /*8710*/  IMAD.MOV.U32 R3, RZ, RZ, R29 ;  /* 0x000000ffff037224 */ /* 0x000fe200078e001d */
[----:B------:R-:W-:Y:S01]  /*8720*/  PRMT R44, R5, 0x5410, R9 ;  /* 0x00005410052c7816 */ /* 0x000fe20000000009 */
[----:B------:R-:W-:-:S02]  /*8730*/  IMAD.MOV.U32 R5, RZ, RZ, R24 ;  /* 0x000000ffff057224 */ /* 0x000fc400078e0018 */
[----:B------:R-:W-:Y:S01]  /*8740*/  IMAD.MOV.U32 R9, RZ, RZ, R25 ;  /* 0x000000ffff097224 */ /* 0x000fe200078e0019 */
[----:B------:R-:W-:-:S04]  /*8750*/  PRMT R41, R3, 0x5410, R0 ;  /* 0x0000541003297816 */ /* 0x000fc80000000000 */
[----:B------:R-:W-:Y:S01]  /*8760*/  PRMT R45, R9, 0x5410, R5 ;  /* 0x00005410092d7816 */ /* 0x000fe20000000005 */
[----:B------:R-:W-:Y:S06]  /*8770*/  BRA.DIV UR4, `(.L_x_2587) ;  /* 0x00000176041c7947 */ /* 0x000fec000b800000 */
[----:B------:R1:W2:Y:S04]  /*8780*/  SHFL.IDX PT, R3, R6, 0x1, 0x1c1f ;  /* 0x003c1f0006037f89 */ /* 0x0002a800000e0000 */
[----:B------:R1:W3:Y:S04]  /*8790*/  SHFL.IDX PT, R0, R4, 0x1, 0x1c1f ;  /* 0x003c1f0004007f89 */ /* 0x0002e800000e0000 */
[----:B------:R1:W0:Y:S04]  /*87a0*/  SHFL.IDX PT, R5, R8, 0x1, 0x1c1f ;  /* 0x003c1f0008057f89 */ /* 0x00022800000e0000 */
[----:B----4-:R1:W4:Y:S02]  /*87b0*/  SHFL.IDX PT, R14, R7, 0x1, 0x1c1f ;  /* 0x003c1f00070e7f89 */ /* 0x01032400000e0000 */
.L_x_2881:
[----:B01----:R-:W5:Y:S01]  /*87c0*/  LDL R6, [R1+0x54] ;  /* 0x0000540001067983 */ /* 0x003f620000100800 */
[----:B------:R-:W-:Y:S01]  /*87d0*/  VIADD R39, R39, 0x20 ;  /* 0x0000002027277836 */ /* 0x000fe20000000000 */
[----:B------:R-:W-:Y:S01]  /*87e0*/  BSSY B1, `(.L_x_2588) ;  /* 0x0000022000017945 */ /* 0x000fe20003800000 */
[----:B------:R-:W-:Y:S01]  /*87f0*/  IMAD.SHL.U32 R36, R200, 0x40, RZ ;  /* 0x00000040c8247824 */ /* 0x000fe200078e00ff */
[----:B------:R-:W-:Y:S02]  /*8800*/  CS2R R10, SRZ ;  /* 0x00000000000a7805 */ /* 0x000fe4000001ff00 */
[----:B------:R-:W-:Y:S02]  /*8810*/  CS2R R12, SRZ ;  /* 0x00000000000c7805 */ /* 0x000fe4000001ff00 */
[----:B------:R-:W-:Y:S02]  /*8820*/  ISETP.GE.AND P0, PT, R39, R34, PT ;  /* 0x000000222700720c */ /* 0x000fe40003f06270 */
[----:B------:R-:W-:-:S02]  /*8830*/  CS2R R8, SRZ ;  /* 0x0000000000087805 */ /* 0x000fc4000001ff00 */
[----:B-----5:R-:W-:-:S04]  /*8840*/  LEA.HI R4, R6, R6, RZ, 0x1 ;  /* 0x0000000606047211 */ /* 0x020fc800078f08ff */
[----:B------:R-:W-:-:S05]  /*8850*/  LOP3.LUT R4, R4, 0xfffffffe, RZ, 0xc0, !PT ;  /* 0xfffffffe04047812 */ /* 0x000fca00078ec0ff */
[----:B------:R-:W-:-:S05]  /*8860*/  IMAD.IADD R4, R6, 0x1, -R4 ;  /* 0x0000000106047824 */ /* 0x000fca00078e0a04 */
[----:B------:R-:W-:Y:S01]  /*8870*/  SHF.L.U32 R35, R4, 0x1f, RZ ;  /* 0x0000001f04237819 */ /* 0x000fe200000006ff */
[----:B------:R-:W-:Y:S06]  /*8880*/  @P0 BRA `(.L_x_2589) ;  /* 0x00000000005c0947 */ /* 0x000fec0003800000 */
[----:B------:R-:W4:Y:S01]  /*8890*/  LDL R15, [R1+0x58] ;  /* 0x00005800010f7983 */ /* 0x000f220000100800 */
[----:B------:R-:W-:Y:S01]  /*88a0*/  ULDC UR4, c[0x0][0x3f4] ;  /* 0x0000fd0000047ab9 */ /* 0x000fe20000000800 */
[----:B---3--:R-:W-:Y:S01]  /*88b0*/  IMAD.MOV.U32 R6, RZ, RZ, R0 ;  /* 0x000000ffff067224 */ /* 0x008fe200078e0000 */
[----:B------:R-:W-:Y:S01]  /*88c0*/  ISETP.GE.AND P2, PT, R194, UR4, PT ;  /* 0x00000004c2007c0c */ /* 0x000fe2000bf46270 */
[----:B--2---:R-:W-:Y:S01]  /*88d0*/  IMAD.MOV.U32 R7, RZ, RZ, R3 ;  /* 0x000000ffff077224 */ /* 0x004fe200078e0003 */
[----:B------:R-:W-:Y:S02]  /*88e0*/  ISETP.GE.AND P3, PT, R207, UR4, PT ;  /* 0x00000004cf007c0c */ /* 0x000fe4000bf66270 */
[----:B------:R-:W-:-:S09]  /*88f0*/  CS2R R12, SRZ ;  /* 0x00000000000c7805 */ /* 0x000fd2000001ff00 */
[----:B------:R-:W-:-:S04]  /*8900*/  @!P2 IMAD.WIDE R32, R194, 0x2, R6 ;  /* 0x00000002c220a825 */ /* 0x000fc800078e0206 */
[C---:B------:R-:W-:Y:S01]  /*8910*/  @!P3 IMAD.SHL.U32 R7, R207.reuse, 0x2, RZ ;  /* 0x00000002cf07b824 */ /* 0x040fe200078e00ff */
[----:B------:R-:W-:Y:S02]  /*8920*/  CS2R R26, SRZ ;  /* 0x00000000001a7805 */ /* 0x000fe4000001ff00 */
[----:B------:R-:W-:Y:S01]  /*8930*/  CS2R R8, SRZ ;  /* 0x0000000000087805 */ /* 0x000fe2000001ff00 */
[----:B------:R0:W5:Y:S01]  /*8940*/  @!P2 LD.E.64 R12, desc[UR42][R32.64] ;  /* 0x0000002a200ca980 */ /* 0x000162000c101b00 */
[-C--:B------:R-:W-:Y:S02]  /*8950*/  @!P3 IADD3 R6, P0, R0, R7.reuse, RZ ;  /* 0x000000070006b210 */ /* 0x080fe40007f1e0ff */
[----:B----4-:R-:W-:Y:S02]  /*8960*/  @!P3 IADD3 R4, P1, R14, R7, RZ ;  /* 0x000000070e04b210 */ /* 0x010fe40007f3e0ff */
[----:B------:R-:W-:Y:S01]  /*8970*/  @!P3 SHF.L.U64.HI R10, R207, 0x1, R15 ;  /* 0x00000001cf0ab819 */ /* 0x000fe2000001020f */
[----:B------:R-:W-:-:S04]  /*8980*/  IMAD.MOV.U32 R15, RZ, RZ, R5 ;  /* 0x000000ffff0f7224 */ /* 0x000fc800078e0005 */
[--C-:B------:R-:W-:Y:S02]  /*8990*/  @!P3 IMAD.X R7, R3, 0x1, R10.reuse, P0 ;  /* 0x000000010307b824 */ /* 0x100fe400000e060a */
[----:B------:R-:W-:Y:S01]  /*89a0*/  @!P3 IMAD.X R5, R5, 0x1, R10, P1 ;  /* 0x000000010505b824 */ /* 0x000fe200008e060a */
[----:B------:R-:W-:Y:S01]  /*89b0*/  CS2R R10, SRZ ;  /* 0x00000000000a7805 */ /* 0x000fe2000001ff00 */
[----:B------:R-:W-:Y:S01]  /*89c0*/  @!P2 IMAD.WIDE R14, R194, 0x2, R14 ;  /* 0x00000002c20ea825 */ /* 0x000fe200078e020e */
[----:B------:R0:W5:Y:S04]  /*89d0*/  @!P3 LD.E.64 R8, desc[UR42][R6.64] ;  /* 0x0000002a0608b980 */ /* 0x000168000c101b00 */
[----:B------:R0:W5:Y:S04]  /*89e0*/  @!P2 LD.E.64 R26, desc[UR42][R14.64] ;  /* 0x0000002a0e1aa980 */ /* 0x000168000c101b00 */
[----:B------:R0:W5:Y:S02]  /*89f0*/  @!P3 LD.E.64 R10, desc[UR42][R4.64] ;  /* 0x0000002a040ab980 */ /* 0x000164000c101b00 */
.L_x_2589:
[----:B------:R-:W-:Y:S05]  /*8a00*/  BSYNC B1 ;  /* 0x0000000000017941 */ /* 0x000fea0003800000 */
.L_x_2588:
[----:B0-----:R-:W0:Y:S01]  /*8a10*/  S2R R33, SR_TID.X ;  /* 0x0000000000217919 */ /* 0x001e220000002100 */
[----:B------:R-:W1:Y:S01]  /*8a20*/  SYNCS.PHASECHK.TRANS64.TRYWAIT P0, [R2+URZ+0x28c00], R35 ;  /* 0x028c0023020075a7 */ /* 0x000e62000800017f */
[----:B--2---:R-:W-:Y:S01]  /*8a30*/  LOP3.LUT R3, R36, 0x1c0, RZ, 0xc0, !PT ;  /* 0x000001c024037812 */ /* 0x004fe200078ec0ff */
[----:B-----5:R-:W-:Y:S01]  /*8a40*/  IMAD.MOV.U32 R4, RZ, RZ, R26 ;  /* 0x000000ffff047224 */ /* 0x020fe200078e001a */
[----:B------:R-:W-:Y:S01]  /*8a50*/  VIADDMNMX R42, R34, -R199, 0x40, PT ;  /* 0x00000040222a7446 */ /* 0x000fe200038009c7 */
[----:B------:R-:W-:Y:S01]  /*8a60*/  IMAD.MOV.U32 R6, RZ, RZ, R12 ;  /* 0x000000ffff067224 */ /* 0x000fe200078e000c */
[----:B---3--:R-:W-:Y:S01]  /*8a70*/  LOP3.LUT R0, R3, 0x18, R16, 0xf8, !PT ;  /* 0x0000001803007812 */ /* 0x008fe200078ef810 */
[----:B------:R-:W-:Y:S01]  /*8a80*/  IMAD.MOV.U32 R5, RZ, RZ, R11 ;  /* 0x000000ffff057224 */ /* 0x000fe200078e000b */
[----:B------:R-:W-:Y:S01]  /*8a90*/  SHF.R.U32.HI R3, RZ, 0x3, R3 ;  /* 0x00000003ff037819 */ /* 0x000fe20000011603 */
[----:B------:R-:W-:Y:S01]  /*8aa0*/  BSSY B1, `(.L_x_2590) ;  /* 0x0000018000017945 */ /* 0x000fe20003800000 */
[----:B----4-:R-:W-:Y:S01]  /*8ab0*/  PRMT R14, R14, 0x5410, R4 ;  /* 0x000054100e0e7816 */ /* 0x010fe20000000004 */
[----:B------:R-:W-:Y:S01]  /*8ac0*/  IMAD.MOV.U32 R4, RZ, RZ, R10 ;  /* 0x000000ffff047224 */ /* 0x000fe200078e000a */
[----:B------:R-:W-:Y:S01]  /*8ad0*/  LOP3.LUT R0, R0, R3, RZ, 0x3c, !PT ;  /* 0x0000000300007212 */ /* 0x000fe200078e3cff */
[----:B------:R-:W-:Y:S01]  /*8ae0*/  IMAD.MOV.U32 R3, RZ, RZ, R27 ;  /* 0x000000ffff037224 */ /* 0x000fe200078e001b */
[----:B------:R-:W-:-:S02]  /*8af0*/  PRMT R32, R32, 0x5410, R6 ;  /* 0x0000541020207816 */ /* 0x000fc40000000006 */
[----:B------:R-:W-:Y:S01]  /*8b00*/  PRMT R14, R5, 0x7610, R14 ;  /* 0x00007610050e7816 */ /* 0x000fe2000000000e */
[----:B------:R-:W-:Y:S01]  /*8b10*/  IMAD.MOV.U32 R5, RZ, RZ, R9 ;  /* 0x000000ffff057224 */ /* 0x000fe200078e0009 */
[----:B------:R-:W-:Y:S01]  /*8b20*/  PRMT R15, R4, 0x5410, R3 ;  /* 0x00005410040f7816 */ /* 0x000fe20000000003 */
[----:B------:R-:W-:Y:S01]  /*8b30*/  IMAD.MOV.U32 R4, RZ, RZ, R8 ;  /* 0x000000ffff047224 */ /* 0x000fe200078e0008 */
[----:B------:R-:W-:Y:S02]  /*8b40*/  LOP3.LUT P2, RZ, R200, 0x4, RZ, 0xc0, !PT ;  /* 0x00000004c8ff7812 */ /* 0x000fe4000784c0ff */
[----:B------:R-:W-:Y:S02]  /*8b50*/  ISETP.GE.AND P1, PT, R193, R42, PT ;  /* 0x0000002ac100720c */ /* 0x000fe40003f26270 */
[----:B------:R-:W-:Y:S01]  /*8b60*/  PRMT R32, R4, 0x7610, R32 ;  /* 0x0000761004207816 */ /* 0x000fe20000000020 */
[----:B0-----:R-:W-:-:S05]  /*8b70*/  VIADD R33, R33, 0xffffff80 ;  /* 0xffffff8021217836 */ /* 0x001fca0000000000 */
[----:B------:R-:W-:-:S04]  /*8b80*/  SHF.R.S32.HI R7, RZ, 0x1f, R33 ;  /* 0x0000001fff077819 */ /* 0x000fc80000011421 */
[----:B------:R-:W-:-:S04]  /*8b90*/  LEA.HI R7, R7, R33, RZ, 0x5 ;  /* 0x0000002107077211 */ /* 0x000fc800078f28ff */
[----:B------:R-:W-:-:S05]  /*8ba0*/  SHF.R.S32.HI R7, RZ, 0x5, R7 ;  /* 0x00000005ff077819 */ /* 0x000fca0000011407 */
[----:B------:R-:W-:Y:S02]  /*8bb0*/  IMAD R3, R7, 0x200, R0 ;  /* 0x0000020007037824 */ /* 0x000fe400078e0200 */
[----:B------:R-:W-:Y:S02]  /*8bc0*/  IMAD.MOV.U32 R0, RZ, RZ, R13 ;  /* 0x000000ffff007224 */ /* 0x000fe400078e000d */
[----:B------:R-:W-:-:S03]  /*8bd0*/  IMAD R3, R3, 0x2, R2 ;  /* 0x0000000203037824 */ /* 0x000fc600078e0202 */
[----:B------:R-:W-:Y:S01]  /*8be0*/  PRMT R46, R0, 0x7610, R46 ;  /* 0x00007610002e7816 */ /* 0x000fe2000000002e */
[C---:B------:R-:W-:Y:S02]  /*8bf0*/  VIADD R4, R3.reuse, 0x20400 ;  /* 0x0002040003047836 */ /* 0x040fe40000000000 */
[----:B------:R-:W-:Y:S01]  /*8c00*/  VIADD R0, R3, 0x20440 ;  /* 0x0002044003007836 */ /* 0x000fe20000000000 */
[----:B-1----:R-:W-:Y:S06]  /*8c10*/  @!P0 BRA `(.L_x_2591) ;  /* 0x0000017000648947 */ /* 0x002fec0003800000 */
.L_x_2882:
[----:B------:R-:W-:Y:S05]  /*8c20*/  BSYNC B1 ;  /* 0x0000000000017941 */ /* 0x000fea0003800000 */
.L_x_2590:
[----:B------:R-:W-:Y:S01]  /*8c30*/  BSSY B1, `(.L_x_2592) ;  /* 0x0000067000017945 */ /* 0x000fe20003800000 */
[----:B------:R-:W-:Y:S01]  /*8c40*/  PRMT R33, R5, 0x7610, R33 ;  /* 0x0000761005217816 */ /* 0x000fe20000000021 */
[----:B------:R-:W-:Y:S02]  /*8c50*/  @P2 VIADD R0, R4, 0xffffffc0 ;  /* 0xffffffc004002836 */ /* 0x000fe40000000000 */
[----:B------:R-:W-:Y:S05]  /*8c60*/  @P1 BRA `(.L_x_2593) ;  /* 0x00000004008c1947 */ /* 0x000fea0003800000 */
[----:B------:R-:W1:Y:S01]  /*8c70*/  LDC R4, c[0x0][0x3f4] ;  /* 0x0000fd00ff047b82 */ /* 0x000e620000000800 */
[----:B------:R-:W-:Y:S01]  /*8c80*/  BSSY B2, `(.L_x_2594) ;  /* 0x0000032000027945 */ /* 0x000fe20003800000 */
[-C--:B-1----:R-:W-:Y:S02]  /*8c90*/  ISETP.GE.AND P0, PT, R194, R4.reuse, PT ;  /* 0x00000004c200720c */ /* 0x082fe40003f06270 */
[----:B------:R-:W-:-:S11]  /*8ca0*/  ISETP.GE.AND P1, PT, R207, R4, PT ;  /* 0x00000004cf00720c */ /* 0x000fd60003f26270 */
[----:B------:R-:W-:Y:S05]  /*8cb0*/  @P0 BRA `(.L_x_2595) ;  /* 0x0000000000b80947 */ /* 0x000fea0003800000 */
[----:B------:R-:W1:Y:S01]  /*8cc0*/  LDS.128 R4, [R3+0x20400] ;  /* 0x0204000003047984 */ /* 0x000e620000000c00 */
[----:B------:R-:W-:Y:S02]  /*8cd0*/  SHF.R.U32.HI R38, RZ, 0x10, R31 ;  /* 0x00000010ff267819 */ /* 0x000fe4000001161f */
[----:B0-----:R-:W-:Y:S02]  /*8ce0*/  SHF.R.U32.HI R35, RZ, 0x10, R29 ;  /* 0x00000010ff237819 */ /* 0x001fe4000001161d */
[----:B------:R-:W-:Y:S02]  /*8cf0*/  PRMT R38, R40, 0x5432, R38 ;  /* 0x0000543228267816 */ /* 0x000fe40000000026 */
[----:B------:R-:W-:Y:S02]  /*8d00*/  PRMT R35, R41, 0x5410, R35 ;  /* 0x0000541029237816 */ /* 0x000fe40000000023 */
[----:B------:R-:W-:Y:S01]  /*8d10*/  SHF.R.U64 R34, R28, 0x10, R29 ;  /* 0x000000101c227819 */ /* 0x000fe2000000121d */
[----:B------:R-:W-:Y:S01]  /*8d20*/  IMAD.U32 R39, R38, 0x10000, RZ ;  /* 0x0001000026277824 */ /* 0x000fe200078e00ff */
[----:B------:R-:W-:Y:S01]  /*8d30*/  SHF.R.U64 R37, R30, 0x10, R31 ;  /* 0x000000101e257819 */ /* 0x000fe2000000121f */
[----:B------:R-:W-:Y:S01]  /*8d40*/  IMAD.U32 R36, R35, 0x10000, RZ ;  /* 0x0001000023247824 */ /* 0x000fe200078e00ff */
[----:B------:R-:W-:-:S02]  /*8d50*/  LOP3.LUT R38, R38, 0xffff0000, RZ, 0xc0, !PT ;  /* 0xffff000026267812 */ /* 0x000fc400078ec0ff */
[----:B------:R-:W-:Y:S02]  /*8d60*/  PRMT R34, R41, 0x5432, R34 ;  /* 0x0000543229227816 */ /* 0x000fe40000000022 */
[----:B------:R-:W-:Y:S02]  /*8d70*/  PRMT R37, R40, 0x5410, R37 ;  /* 0x0000541028257816 */ /* 0x000fe40000000025 */
[----:B------:R-:W-:Y:S02]  /*8d80*/  LOP3.LUT R35, R35, 0xffff0000, RZ, 0xc0, !PT ;  /* 0xffff000023237812 */ /* 0x000fe400078ec0ff */
[C---:B-1----:R-:W-:Y:S01]  /*8d90*/  LOP3.LUT R29, R6.reuse, 0xffff0000, RZ, 0xc0, !PT ;  /* 0xffff0000061d7812 */ /* 0x042fe200078ec0ff */
[----:B------:R-:W-:Y:S01]  /*8da0*/  IMAD.U32 R28, R6, 0x10000, RZ ;  /* 0x00010000061c7824 */ /* 0x000fe200078e00ff */
[C---:B------:R-:W-:Y:S01]  /*8db0*/  LOP3.LUT R31, R7.reuse, 0xffff0000, RZ, 0xc0, !PT ;  /* 0xffff0000071f7812 */ /* 0x040fe200078ec0ff */
[----:B------:R-:W-:Y:S02]  /*8dc0*/  IMAD.U32 R30, R7, 0x10000, RZ ;  /* 0x00010000071e7824 */ /* 0x000fe400078e00ff */
[C---:B------:R-:W-:Y:S01]  /*8dd0*/  FMUL.FTZ R41, R29.reuse, R39 ;  /* 0x000000271d297220 */ /* 0x040fe20000410000 */
[----:B------:R-:W-:Y:S01]  /*8de0*/  FMUL.FTZ R40, R29, R36 ;  /* 0x000000241d287220 */ /* 0x000fe20000410000 */
[----:B------:R-:W-:Y:S01]  /*8df0*/  FMUL.FTZ R29, R31, R38 ;  /* 0x000000261f1d7220 */ /* 0x000fe20000410000 */
[----:B------:R-:W-:-:S02]  /*8e00*/  IMAD.U32 R6, R4, 0x10000, RZ ;  /* 0x0001000004067824 */ /* 0x000fc400078e00ff */
[C---:B------:R-:W-:Y:S01]  /*8e10*/  FFMA.FTZ R41, R28.reuse, R36, -R41 ;  /* 0x000000241c297223 */ /* 0x040fe20000010829 */
[----:B------:R-:W-:Y:S01]  /*8e20*/  FFMA.FTZ R40, R28, R39, R40 ;  /* 0x000000271c287223 */ /* 0x000fe20000010028 */
[-C--:B------:R-:W-:Y:S01]  /*8e30*/  FFMA.FTZ R39, R30, R35.reuse, -R29 ;  /* 0x000000231e277223 */ /* 0x080fe2000001081d */
[C---:B------:R-:W-:Y:S01]  /*8e40*/  IMAD.U32 R7, R5.reuse, 0x10000, RZ ;  /* 0x0001000005077824 */ /* 0x040fe200078e00ff */
[----:B------:R-:W-:Y:S01]  /*8e50*/  LOP3.LUT R4, R4, 0xffff0000, RZ, 0xc0, !PT ;  /* 0xffff000004047812 */ /* 0x000fe200078ec0ff */
[C---:B------:R-:W-:Y:S01]  /*8e60*/  IMAD.U32 R29, R34.reuse, 0x10000, RZ ;  /* 0x00010000221d7824 */ /* 0x040fe200078e00ff */
[----:B------:R-:W-:Y:S01]  /*8e70*/  LOP3.LUT R5, R5, 0xffff0000, RZ, 0xc0, !PT ;  /* 0xffff000005057812 */ /* 0x000fe200078ec0ff */
[----:B------:R-:W-:Y:S01]  /*8e80*/  FMUL.FTZ R43, R31, R35 ;  /* 0x000000231f2b7220 */ /* 0x000fe20000410000 */
[C---:B------:R-:W-:Y:S01]  /*8e90*/  LOP3.LUT R28, R37.reuse, 0xffff0000, RZ, 0xc0, !PT ;  /* 0xffff0000251c7812 */ /* 0x040fe200078ec0ff */
[----:B------:R-:W-:Y:S01]  /*8ea0*/  IMAD.U32 R31, R37, 0x10000, RZ ;  /* 0x00010000251f7824 */ /* 0x000fe200078e00ff */
[----:B------:R-:W-:Y:S01]  /*8eb0*/  LOP3.LUT R34, R34, 0xffff0000, RZ, 0xc0, !PT ;  /* 0xffff000022227812 */ /* 0x000fe200078ec0ff */
[----:B------:R-:W-:Y:S01]  /*8ec0*/  FFMA.FTZ R38, R30, R38, R43 ;  /* 0x000000261e267223 */ /* 0x000fe2000001002b */
[C---:B------:R-:W-:Y:S01]  /*8ed0*/  FMUL.FTZ R30, R4.reuse, R29 ;  /* 0x0000001d041e7220 */ /* 0x040fe20000410000 */
[-C--:B------:R-:W-:Y:S01]  /*8ee0*/  FMUL.FTZ R35, R4, R31.reuse ;  /* 0x0000001f04237220 */ /* 0x080fe20000410000 */
[C---:B------:R-:W-:Y:S01]  /*8ef0*/  FMUL.FTZ R36, R5.reuse, R28 ;  /* 0x0000001c05247220 */ /* 0x040fe20000410000 */
[-C--:B------:R-:W-:Y:S01]  /*8f00*/  FMUL.FTZ R37, R5, R34.reuse ;  /* 0x0000002205257220 */ /* 0x080fe20000410000 */
[C---:B------:R-:W-:Y:S01]  /*8f10*/  FFMA.FTZ R31, R6.reuse, R31, R30 ;  /* 0x0000001f061f7223 */ /* 0x040fe2000001001e */
[----:B------:R-:W-:Y:S01]  /*8f20*/  FFMA.FTZ R4, R6, R29, -R35 ;  /* 0x0000001d06047223 */ /* 0x000fe20000010823 */
[C---:B------:R-:W-:Y:S01]  /*8f30*/  FFMA.FTZ R5, R7.reuse, R34, -R36 ;  /* 0x0000002207057223 */ /* 0x040fe20000010824 */
[----:B------:R-:W-:Y:S01]  /*8f40*/  FFMA.FTZ R28, R7, R28, R37 ;  /* 0x0000001c071c7223 */ /* 0x000fe20000010025 */
[----:B------:R-:W-:-:S02]  /*8f50*/  F2FP.BF16.F32.PACK_AB R6, R40, R41 ;  /* 0x000000292806723e */ /* 0x000fc400000010ff */
[----:B------:R-:W-:Y:S02]  /*8f60*/  F2FP.BF16.F32.PACK_AB R7, R38, R39 ;  /* 0x000000272607723e */ /* 0x000fe400000010ff */
[----:B------:R-:W-:Y:S02]  /*8f70*/  F2FP.BF16.F32.PACK_AB R4, R31, R4 ;  /* 0x000000041f04723e */ /* 0x000fe400000010ff */
[----:B------:R-:W-:-:S05]  /*8f80*/  F2FP.BF16.F32.PACK_AB R5, R28, R5 ;  /* 0x000000051c05723e */ /* 0x000fca00000010ff */
[----:B------:R1:W-:Y:S02]  /*8f90*/  STS.128 [R3+0x20400], R4 ;  /* 0x0204000403007388 */ /* 0x0003e40000000c00 */
.L_x_2595:
[----:B------:R-:W-:Y:S05]  /*8fa0*/  BSYNC B2 ;  /* 0x0000000000027941 */ /* 0x000fea0003800000 */
.L_x_2594:
[----:B------:R-:W-:Y:S05]  /*8fb0*/  @P1 BRA `(.L_x_2593) ;  /* 0x0000000000b81947 */ /* 0x000fea0003800000 */
[----:B-1----:R-:W1:Y:S01]  /*8fc0*/  LDS.128 R4, [R0] ;  /* 0x0000000000047984 */ /* 0x002e620000000c00 */
[----:B------:R-:W-:Y:S02]  /*8fd0*/  SHF.R.U32.HI R34, RZ, 0x10, R21 ;  /* 0x00000010ff227819 */ /* 0x000fe40000011615 */
[----:B------:R-:W-:Y:S02]  /*8fe0*/  SHF.R.U32.HI R29, RZ, 0x10, R25 ;  /* 0x00000010ff1d7819 */ /* 0x000fe40000011619 */
[----:B------:R-:W-:Y:S02]  /*8ff0*/  PRMT R34, R44, 0x5432, R34 ;  /* 0x000054322c227816 */ /* 0x000fe40000000022 */
[----:B------:R-:W-:Y:S02]  /*9000*/  PRMT R29, R45, 0x5410, R29 ;  /* 0x000054102d1d7816 */ /* 0x000fe4000000001d */
[----:B------:R-:W-:Y:S01]  /*9010*/  SHF.R.U64 R31, R20, 0x10, R21 ;  /* 0x00000010141f7819 */ /* 0x000fe20000001215 */
[----:B0-----:R-:W-:Y:S01]  /*9020*/  IMAD.U32 R35, R34, 0x10000, RZ ;  /* 0x0001000022237824 */ /* 0x001fe200078e00ff */
[----:B------:R-:W-:Y:S01]  /*9030*/  SHF.R.U64 R28, R24, 0x10, R25 ;  /* 0x00000010181c7819 */ /* 0x000fe20000001219 */
[----:B------:R-:W-:Y:S01]  /*9040*/  IMAD.U32 R30, R29, 0x10000, RZ ;  /* 0x000100001d1e7824 */ /* 0x000fe200078e00ff */
[----:B------:R-:W-:-:S02]  /*9050*/  LOP3.LUT R34, R34, 0xffff0000, RZ, 0xc0, !PT ;  /* 0xffff000022227812 */ /* 0x000fc400078ec0ff */
[----:B------:R-:W-:Y:S02]  /*9060*/  LOP3.LUT R29, R29, 0xffff0000, RZ, 0xc0, !PT ;  /* 0xffff00001d1d7812 */ /* 0x000fe400078ec0ff */
[----:B------:R-:W-:Y:S02]  /*9070*/  PRMT R28, R45, 0x5432, R28 ;  /* 0x000054322d1c7816 */ /* 0x000fe4000000001c */
[----:B------:R-:W-:Y:S02]  /*9080*/  PRMT R31, R44, 0x5410, R31 ;  /* 0x000054102c1f7816 */ /* 0x000fe4000000001f */
        /* <DEDUP_REMOVED lines=32> */
[----:B------:R2:W-:Y:S02]  /*9290*/  STS.128 [R0], R4 ;  /* 0x0000000400007388 */ /* 0x0005e40000000c00 */
.L_x_2593:
[----:B------:R-:W-:Y:S05]  /*92a0*/  BSYNC B1 ;  /* 0x0000000000017941 */ /* 0x000fea0003800000 */
.L_x_2592:
        /* <DEDUP_REMOVED lines=10> */
[----:B------:R-:W-:Y:S02]  /*9350*/  SHF.R.U32.HI R25, RZ, 0x10, R13 ;  /* 0x00000010ff197819 */ /* 0x000fe4000001160d */
        /* <DEDUP_REMOVED lines=8> */
[----:B------:R-:W-:Y:S02]  /*93e0*/  LOP3.LUT R25, R25, 0xffff0000, RZ, 0xc0, !PT ;  /* 0xffff000019197812 */ /* 0x000fe400078ec0ff */
        /* <DEDUP_REMOVED lines=16> */
[----:B0-----:R-:W-:Y:S01]  /*94f0*/  FMUL.FTZ R35, R21, R25 ;  /* 0x0000001915237220 */ /* 0x001fe20000410000 */
        /* <DEDUP_REMOVED lines=17> */
.L_x_2598:
[----:B------:R-:W-:Y:S05]  /*9610*/  BSYNC B1 ;  /* 0x0000000000017941 */ /* 0x000fea0003800000 */
.L_x_2597:
[----:B------:R-:W-:Y:S05]  /*9620*/  @P1 BRA `(.L_x_2596) ;  /* 0x0000001800381947 */ /* 0x000fea0003800000 */
[----:B-1----:R-:W1:Y:S01]  /*9630*/  LDS.128 R4, [R0+0x1000] ;  /* 0x0010000000047984 */ /* 0x002e620000000c00 */
[----:B------:R-:W-:Y:S02]  /*9640*/  SHF.R.U64 R3, R8, 0x10, R9 ;  /* 0x0000001008037819 */ /* 0x000fe40000001209 */
[--C-:B------:R-:W-:Y:S02]  /*9650*/  SHF.R.U64 R8, R10, 0x10, R11.reuse ;  /* 0x000000100a087819 */ /* 0x100fe4000000120b */
[----:B------:R-:W-:Y:S02]  /*9660*/  SHF.R.U32.HI R11, RZ, 0x10, R11 ;  /* 0x00000010ff0b7819 */ /* 0x000fe4000001160b */
[----:B------:R-:W-:Y:S02]  /*9670*/  SHF.R.U32.HI R12, RZ, 0x10, R9 ;  /* 0x00000010ff0c7819 */ /* 0x000fe40000011609 */
[----:B------:R-:W-:Y:S02]  /*9680*/  PRMT R14, R14, 0x5410, R11 ;  /* 0x000054100e0e7816 */ /* 0x000fe4000000000b */
[----:B------:R-:W-:-:S02]  /*9690*/  PRMT R33, R33, 0x5410, R12 ;  /* 0x0000541021217816 */ /* 0x000fc4000000000c */
[----:B------:R-:W-:Y:S01]  /*96a0*/  PRMT R15, R15, 0x5410, R8 ;  /* 0x000054100f0f7816 */ /* 0x000fe20000000008 */
[C---:B------:R-:W-:Y:S01]  /*96b0*/  IMAD.U32 R12, R14.reuse, 0x10000, RZ ;  /* 0x000100000e0c7824 */ /* 0x040fe200078e00ff */
[----:B------:R-:W-:Y:S01]  /*96c0*/  LOP3.LUT R14, R14, 0xffff0000, RZ, 0xc0, !PT ;  /* 0xffff00000e0e7812 */ /* 0x000fe200078ec0ff */
[C---:B------:R-:W-:Y:S01]  /*96d0*/  IMAD.U32 R11, R33.reuse, 0x10000, RZ ;  /* 0x00010000210b7824 */ /* 0x040fe200078e00ff */
[----:B------:R-:W-:Y:S02]  /*96e0*/  LOP3.LUT R33, R33, 0xffff0000, RZ, 0xc0, !PT ;  /* 0xffff000021217812 */ /* 0x000fe400078ec0ff */
[----:B------:R-:W-:Y:S02]  /*96f0*/  PRMT R32, R32, 0x5410, R3 ;  /* 0x0000541020207816 */ /* 0x000fe40000000003 */
[C---:B-1----:R-:W-:Y:S01]  /*9700*/  LOP3.LUT R9, R6.reuse, 0xffff0000, RZ, 0xc0, !PT ;  /* 0xffff000006097812 */ /* 0x042fe200078ec0ff */
[C---:B------:R-:W-:Y:S01]  /*9710*/  IMAD.U32 R10, R7.reuse, 0x10000, RZ ;  /* 0x00010000070a7824 */ /* 0x040fe200078e00ff */
[----:B------:R-:W-:Y:S01]  /*9720*/  LOP3.LUT R7, R7, 0xffff0000, RZ, 0xc0, !PT ;  /* 0xffff000007077812 */ /* 0x000fe200078ec0ff */
[----:B------:R-:W-:-:S02]  /*9730*/  IMAD.U32 R8, R6, 0x10000, RZ ;  /* 0x0001000006087824 */ /* 0x000fc400078e00ff */
[C---:B------:R-:W-:Y:S01]  /*9740*/  FMUL.FTZ R13, R9.reuse, R12 ;  /* 0x0000000c090d7220 */ /* 0x040fe20000410000 */
[-C--:B------:R-:W-:Y:S01]  /*9750*/  FMUL.FTZ R9, R9, R11.reuse ;  /* 0x0000000b09097220 */ /* 0x080fe20000410000 */
[C---:B------:R-:W-:Y:S01]  /*9760*/  FMUL.FTZ R21, R7.reuse, R14 ;  /* 0x0000000e07157220 */ /* 0x040fe20000410000 */
[----:B------:R-:W-:Y:S02]  /*9770*/  IMAD.U32 R3, R4, 0x10000, RZ ;  /* 0x0001000004037824 */ /* 0x000fe400078e00ff */
[C---:B------:R-:W-:Y:S01]  /*9780*/  FFMA.FTZ R13, R8.reuse, R11, -R13 ;  /* 0x0000000b080d7223 */ /* 0x040fe2000001080d */
[----:B------:R-:W-:Y:S01]  /*9790*/  FFMA.FTZ R20, R8, R12, R9 ;  /* 0x0000000c08147223 */ /* 0x000fe20000010009 */
[-C--:B------:R-:W-:Y:S01]  /*97a0*/  FMUL.FTZ R9, R7, R33.reuse ;  /* 0x0000002107097220 */ /* 0x080fe20000410000 */
[----:B------:R-:W-:Y:S01]  /*97b0*/  IMAD.U32 R6, R5, 0x10000, RZ ;  /* 0x0001000005067824 */ /* 0x000fe200078e00ff */
[----:B------:R-:W-:Y:S01]  /*97c0*/  LOP3.LUT R4, R4, 0xffff0000, RZ, 0xc0, !PT ;  /* 0xffff000004047812 */ /* 0x000fe200078ec0ff */
[----:B------:R-:W-:Y:S01]  /*97d0*/  IMAD.U32 R8, R15, 0x10000, RZ ;  /* 0x000100000f087824 */ /* 0x000fe200078e00ff */
[----:B------:R-:W-:Y:S01]  /*97e0*/  LOP3.LUT R5, R5, 0xffff0000, RZ, 0xc0, !PT ;  /* 0xffff000005057812 */ /* 0x000fe200078ec0ff */
[----:B------:R-:W-:Y:S01]  /*97f0*/  IMAD.U32 R7, R32, 0x10000, RZ ;  /* 0x0001000020077824 */ /* 0x000fe200078e00ff */
[----:B------:R-:W-:Y:S01]  /*9800*/  LOP3.LUT R15, R15, 0xffff0000, RZ, 0xc0, !PT ;  /* 0xffff00000f0f7812 */ /* 0x000fe200078ec0ff */
[----:B------:R-:W-:Y:S01]  /*9810*/  FFMA.FTZ R21, R10, R33, -R21 ;  /* 0x000000210a157223 */ /* 0x000fe20000010815 */
[----:B------:R-:W-:Y:S01]  /*9820*/  LOP3.LUT R32, R32, 0xffff0000, RZ, 0xc0, !PT ;  /* 0xffff000020207812 */ /* 0x000fe200078ec0ff */
[----:B------:R-:W-:Y:S01]  /*9830*/  FFMA.FTZ R14, R10, R14, R9 ;  /* 0x0000000e0a0e7223 */ /* 0x000fe20000010009 */
[C---:B------:R-:W-:Y:S01]  /*9840*/  FMUL.FTZ R10, R4.reuse, R8 ;  /* 0x00000008040a7220 */ /* 0x040fe20000410000 */
        /* <DEDUP_REMOVED lines=11> */
[----:B------:R3:W-:Y:S01]  /*9900*/  STS.128 [R0+0x1000], R4 ;  /* 0x0010000400007388 */ /* 0x0007e20000000c00 */
[----:B------:R-:W-:Y:S05]  /*9910*/  BRA `(.L_x_2596) ;  /* 0x00000014007c7947 */ /* 0x000fea0003800000 */
.L_x_2583:
[----:B------:R-:W0:Y:S01]  /*9920*/  S2R R0, SR_TID.X ;  /* 0x0000000000007919 */ /* 0x000e220000002100 */
[----:B------:R-:W1:Y:S01]  /*9930*/  LDC R34, c[0x0][0x448] ;  /* 0x00011200ff227b82 */ /* 0x000e620000000800 */
[----:B------:R-:W-:Y:S01]  /*9940*/  ULDC.64 UR4, c[0x0][0x3f8] ;  /* 0x0000fe0000047ab9 */ /* 0x000fe20000000a00 */
[----:B------:R-:W-:Y:S01]  /*9950*/  ULDC.64 UR6, c[0x0][0x408] ;  /* 0x0001020000067ab9 */ /* 0x000fe20000000a00 */
[----:B------:R-:W-:Y:S02]  /*9960*/  IMAD.MOV.U32 R27, RZ, RZ, R29 ;  /* 0x000000ffff1b7224 */ /* 0x000fe400078e001d */
[----:B------:R-:W-:Y:S01]  /*9970*/  IMAD.MOV.U32 R4, RZ, RZ, R24 ;  /* 0x000000ffff047224 */ /* 0x000fe200078e0018 */
[----:B-1----:R-:W-:Y:S01]  /*9980*/  ISETP.NE.AND P0, PT, R34, 0x1, PT ;  /* 0x000000012200780c */ /* 0x002fe20003f05270 */
[----:B0-----:R-:W-:-:S05]  /*9990*/  VIADD R0, R0, 0xffffff80 ;  /* 0xffffff8000007836 */ /* 0x001fca0000000000 */
[----:B------:R-:W-:-:S07]  /*99a0*/  SHF.R.S32.HI R3, RZ, 0x1f, R0 ;  /* 0x0000001fff037819 */ /* 0x000fce0000011400 */
[----:B------:R-:W0:Y:S01]  /*99b0*/  @P0 LDC R5, c[0x0][0x450] ;  /* 0x00011400ff050b82 */ /* 0x000e220000000800 */
[----:B------:R-:W-:-:S04]  /*99c0*/  LEA.HI R3, R3, R0, RZ, 0x2 ;  /* 0x0000000003037211 */ /* 0x000fc800078f10ff */
[----:B------:R-:W-:-:S05]  /*99d0*/  LOP3.LUT R3, R3, 0xfffffffc, RZ, 0xc0, !PT ;  /* 0xfffffffc03037812 */ /* 0x000fca00078ec0ff */
[----:B------:R-:W-:Y:S02]  /*99e0*/  IMAD.IADD R3, R0, 0x1, -R3 ;  /* 0x0000000100037824 */ /* 0x000fe400078e0a03 */
[----:B------:R-:W1:Y:S02]  /*99f0*/  @P0 LDC R0, c[0x0][0x44c] ;  /* 0x00011300ff000b82 */ /* 0x000e640000000800 */
[----:B------:R-:W-:-:S04]  /*9a00*/  IMAD R3, R3, 0x20, R39 ;  /* 0x0000002003037824 */ /* 0x000fc800078e0227 */
[----:B-1----:R-:W-:-:S05]  /*9a10*/  @P0 IMAD.HI.U32 R0, R3, R0, RZ ;  /* 0x0000000003000227 */ /* 0x002fca00078e00ff */
[----:B0-----:R-:W-:Y:S01]  /*9a20*/  @P0 SHF.R.U32.HI R3, RZ, R5, R0 ;  /* 0x00000005ff030219 */ /* 0x001fe20000011600 */
[----:B------:R-:W-:-:S03]  /*9a30*/  IMAD.MOV.U32 R5, RZ, RZ, R31 ;  /* 0x000000ffff057224 */ /* 0x000fc600078e001f */
        /* <DEDUP_REMOVED lines=17> */
[----:B------:R-:W0:Y:S01]  /*9b50*/  LDC R37, c[0x0][0x3f4] ;  /* 0x0000fd00ff257b82 */ /* 0x000e220000000800 */
[----:B------:R-:W1:Y:S01]  /*9b60*/  SHFL.IDX PT, R3, R25, RZ, 0x1c1f ;  /* 0x001c1fff19037589 */ /* 0x000e6200000e0000 */
[----:B------:R-:W-:-:S03]  /*9b70*/  IMAD R34, R23, R34, RZ ;  /* 0x0000002217227224 */ /* 0x000fc600078e02ff */
[----:B------:R-:W2:Y:S04]  /*9b80*/  SHFL.IDX PT, R0, R26, RZ, 0x1c1f ;  /* 0x001c1fff1a007589 */ /* 0x000ea800000e0000 */
[----:B------:R-:W3:Y:S04]  /*9b90*/  SHFL.IDX PT, R14, R27, RZ, 0x1c1f ;  /* 0x001c1fff1b0e7589 */ /* 0x000ee800000e0000 */
[----:B------:R-:W4:Y:S01]  /*9ba0*/  SHFL.IDX PT, R4, R24, RZ, 0x1c1f ;  /* 0x001c1fff18047589 */ /* 0x000f2200000e0000 */
[----:B0-----:R-:W-:-:S04]  /*9bb0*/  ISETP.GE.AND P0, PT, R16, R37, PT ;  /* 0x000000251000720c */ /* 0x001fc80003f06270 */
[----:B------:R-:W-:-:S13]  /*9bc0*/  ISETP.GE.OR P1, PT, R39, R34, P0 ;  /* 0x000000222700720c */ /* 0x000fda0000726670 */
[C---:B------:R-:W-:Y:S01]  /*9bd0*/  @!P1 IMAD.SHL.U32 R5, R16.reuse, 0x2, RZ ;  /* 0x0000000210059824 */ /* 0x040fe200078e00ff */
[----:B------:R-:W-:-:S04]  /*9be0*/  @!P1 SHF.L.U64.HI R21, R16, 0x1, R17 ;  /* 0x0000000110159819 */ /* 0x000fc80000010211 */
[----:B-1----:R-:W-:-:S05]  /*9bf0*/  @!P1 IADD3 R6, P2, R3, R5, RZ ;  /* 0x0000000503069210 */ /* 0x002fca0007f5e0ff */
[----:B--2---:R-:W-:-:S05]  /*9c00*/  @!P1 IMAD.X R7, R0, 0x1, R21, P2 ;  /* 0x0000000100079824 */ /* 0x004fca00010e0615 */
[----:B------:R-:W2:Y:S01]  /*9c10*/  @!P1 LD.E.128 R8, desc[UR42][R6.64] ;  /* 0x0000002a06089980 */ /* 0x000ea2000c101d00 */
[----:B---3--:R-:W-:-:S05]  /*9c20*/  @!P1 IADD3 R14, P2, R14, R5, RZ ;  /* 0x000000050e0e9210 */ /* 0x008fca0007f5e0ff */
[----:B----4-:R-:W-:-:S04]  /*9c30*/  @!P1 IMAD.X R3, R4, 0x1, R21, P2 ;  /* 0x0000000104039824 */ /* 0x010fc800010e0615 */
[----:B------:R-:W-:-:S05]  /*9c40*/  @!P1 IMAD.MOV.U32 R15, RZ, RZ, R3 ;  /* 0x000000ffff0f9224 */ /* 0x000fca00078e0003 */
[----:B------:R0:W3:Y:S01]  /*9c50*/  @!P1 LD.E.128 R4, desc[UR42][R14.64] ;  /* 0x0000002a0e049980 */ /* 0x0000e2000c101d00 */
[----:B------:R-:W-:Y:S02]  /*9c60*/  CS2R R30, SRZ ;  /* 0x00000000001e7805 */ /* 0x000fe4000001ff00 */
[----:B------:R-:W-:Y:S02]  /*9c70*/  CS2R R32, SRZ ;  /* 0x0000000000207805 */ /* 0x000fe4000001ff00 */
[----:B------:R-:W-:Y:S01]  /*9c80*/  CS2R R28, SRZ ;  /* 0x00000000001c7805 */ /* 0x000fe2000001ff00 */
[----:B------:R-:W1:Y:S01]  /*9c90*/  SHFL.IDX PT, R24, R24, 0x1, 0x1c1f ;  /* 0x003c1f0018187f89 */ /* 0x000e6200000e0000 */
[----:B------:R-:W-:-:S03]  /*9ca0*/  CS2R R20, SRZ ;  /* 0x0000000000147805 */ /* 0x000fc6000001ff00 */
[----:B0-----:R0:W4:Y:S01]  /*9cb0*/  SHFL.IDX PT, R14, R27, 0x1, 0x1c1f ;  /* 0x003c1f001b0e7f89 */ /* 0x00112200000e0000 */
[----:B--2---:R-:W-:Y:S02]  /*9cc0*/  @!P1 IMAD.MOV.U32 R30, RZ, RZ, R8 ;  /* 0x000000ffff1e9224 */ /* 0x004fe400078e0008 */
[----:B------:R-:W-:Y:S02]  /*9cd0*/  @!P1 IMAD.MOV.U32 R31, RZ, RZ, R9 ;  /* 0x000000ffff1f9224 */ /* 0x000fe400078e0009 */
[----:B------:R-:W-:Y:S02]  /*9ce0*/  IMAD.MOV.U32 R0, RZ, RZ, R30 ;  /* 0x000000ffff007224 */ /* 0x000fe400078e001e */
[----:B------:R-:W-:Y:S02]  /*9cf0*/  IMAD.MOV.U32 R3, RZ, RZ, R31 ;  /* 0x000000ffff037224 */ /* 0x000fe400078e001f */
[----:B------:R-:W-:Y:S01]  /*9d00*/  @!P1 IMAD.MOV.U32 R32, RZ, RZ, R10 ;  /* 0x000000ffff209224 */ /* 0x000fe200078e000a */
[----:B------:R-:W-:Y:S01]  /*9d10*/  PRMT R36, R36, 0x5410, R0 ;  /* 0x0000541024247816 */ /* 0x000fe20000000000 */
[----:B------:R-:W-:Y:S01]  /*9d20*/  @!P1 IMAD.MOV.U32 R33, RZ, RZ, R11 ;  /* 0x000000ffff219224 */ /* 0x000fe200078e000b */
[----:B------:R-:W-:Y:S01]  /*9d30*/  PRMT R46, R46, 0x5410, R3 ;  /* 0x000054102e2e7816 */ /* 0x000fe20000000003 */
[----:B------:R0:W2:Y:S01]  /*9d40*/  SHFL.IDX PT, R0, R26, 0x1, 0x1c1f ;  /* 0x003c1f001a007f89 */ /* 0x0000a200000e0000 */
[----:B------:R-:W-:-:S02]  /*9d50*/  IMAD.MOV.U32 R8, RZ, RZ, R32 ;  /* 0x000000ffff087224 */ /* 0x000fc400078e0020 */
[----:B---3--:R-:W-:Y:S01]  /*9d60*/  @!P1 IMAD.MOV.U32 R28, RZ, RZ, R4 ;  /* 0x000000ffff1c9224 */ /* 0x008fe200078e0004 */
[----:B------:R0:W3:Y:S01]  /*9d70*/  SHFL.IDX PT, R3, R25, 0x1, 0x1c1f ;  /* 0x003c1f0019037f89 */ /* 0x0000e200000e0000 */
[----:B------:R-:W-:Y:S01]  /*9d80*/  @!P1 IMAD.MOV.U32 R29, RZ, RZ, R5 ;  /* 0x000000ffff1d9224 */ /* 0x000fe200078e0005 */
[----:B------:R-:W-:Y:S01]  /*9d90*/  PRMT R35, R8, 0x7610, R35 ;  /* 0x0000761008237816 */ /* 0x000fe20000000023 */
[----:B------:R-:W-:Y:S02]  /*9da0*/  @!P1 IMAD.MOV.U32 R21, RZ, RZ, R7 ;  /* 0x000000ffff159224 */ /* 0x000fe400078e0007 */
[----:B------:R-:W-:Y:S02]  /*9db0*/  @!P1 IMAD.MOV.U32 R20, RZ, RZ, R6 ;  /* 0x000000ffff149224 */ /* 0x000fe400078e0006 */
[----:B------:R-:W-:Y:S02]  /*9dc0*/  IMAD.MOV.U32 R4, RZ, RZ, R28 ;  /* 0x000000ffff047224 */ /* 0x000fe400078e001c */
[----:B------:R-:W-:-:S02]  /*9dd0*/  IMAD.MOV.U32 R5, RZ, RZ, R29 ;  /* 0x000000ffff057224 */ /* 0x000fc400078e001d */
[----:B------:R-:W-:Y:S01]  /*9de0*/  IMAD.MOV.U32 R7, RZ, RZ, R21 ;  /* 0x000000ffff077224 */ /* 0x000fe200078e0015 */
[----:B------:R-:W-:Y:S01]  /*9df0*/  PRMT R35, R35, 0x5410, R4 ;  /* 0x0000541023237816 */ /* 0x000fe20000000004 */
[----:B------:R-:W-:Y:S02]  /*9e00*/  IMAD.MOV.U32 R9, RZ, RZ, R33 ;  /* 0x000000ffff097224 */ /* 0x000fe400078e0021 */
[----:B------:R-:W-:Y:S01]  /*9e10*/  IMAD.MOV.U32 R6, RZ, RZ, R20 ;  /* 0x000000ffff067224 */ /* 0x000fe200078e0014 */
[----:B------:R-:W-:Y:S02]  /*9e20*/  PRMT R41, R7, 0x5410, R5 ;  /* 0x0000541007297816 */ /* 0x000fe40000000005 */
[----:B------:R-:W-:Y:S02]  /*9e30*/  CS2R R4, SRZ ;  /* 0x0000000000047805 */ /* 0x000fe4000001ff00 */
[----:B------:R-:W-:Y:S02]  /*9e40*/  PRMT R36, R9, 0x7610, R36 ;  /* 0x0000761009247816 */ /* 0x000fe40000000024 */
[----:B012-4-:R-:W-:-:S07]  /*9e50*/  PRMT R43, R43, 0x5410, R6 ;  /* 0x000054102b2b7816 */ /* 0x017fce0000000006 */
.L_x_2892:
[----:B------:R-:W2:Y:S01]  /*9e60*/  LDL R7, [R1+0x54] ;  /* 0x0000540001077983 */ /* 0x000ea20000100800 */
[----:B------:R-:W-:Y:S01]  /*9e70*/  VIADD R39, R39, 0x20 ;  /* 0x0000002027277836 */ /* 0x000fe20000000000 */
[----:B------:R-:W-:Y:S01]  /*9e80*/  BSSY B1, `(.L_x_2600) ;  /* 0x0000016000017945 */ /* 0x000fe20003800000 */
[----:B------:R-:W-:Y:S02]  /*9e90*/  CS2R R8, SRZ ;  /* 0x0000000000087805 */ /* 0x000fe4000001ff00 */
[----:B------:R-:W-:Y:S02]  /*9ea0*/  CS2R R10, SRZ ;  /* 0x00000000000a7805 */ /* 0x000fe4000001ff00 */
[----:B------:R-:W-:Y:S02]  /*9eb0*/  ISETP.GE.AND P1, PT, R39, R34, PT ;  /* 0x000000222700720c */ /* 0x000fe40003f26270 */
[----:B--2---:R-:W-:-:S04]  /*9ec0*/  LEA.HI R6, R7, R7, RZ, 0x1 ;  /* 0x0000000707067211 */ /* 0x004fc800078f08ff */
[----:B------:R-:W-:-:S05]  /*9ed0*/  LOP3.LUT R6, R6, 0xfffffffe, RZ, 0xc0, !PT ;  /* 0xfffffffe06067812 */ /* 0x000fca00078ec0ff */
[----:B------:R-:W-:Y:S01]  /*9ee0*/  IMAD.IADD R13, R7, 0x1, -R6 ;  /* 0x00000001070d7824 */ /* 0x000fe200078e0a06 */
[----:B------:R-:W-:-:S04]  /*9ef0*/  CS2R R6, SRZ ;  /* 0x0000000000067805 */ /* 0x000fc8000001ff00 */
[----:B------:R-:W-:Y:S01]  /*9f00*/  SHF.L.U32 R13, R13, 0x1f, RZ ;  /* 0x0000001f0d0d7819 */ /* 0x000fe200000006ff */
[----:B------:R-:W-:Y:S06]  /*9f10*/  @P1 BRA `(.L_x_2601) ;  /* 0x0000000000301947 */ /* 0x000fec0003800000 */
[----:B------:R-:W-:Y:S02]  /*9f20*/  CS2R R6, SRZ ;  /* 0x0000000000067805 */ /* 0x000fe4000001ff00 */
[----:B------:R-:W-:Y:S02]  /*9f30*/  CS2R R8, SRZ ;  /* 0x0000000000087805 */ /* 0x000fe4000001ff00 */
[----:B------:R-:W-:Y:S01]  /*9f40*/  CS2R R10, SRZ ;  /* 0x00000000000a7805 */ /* 0x000fe2000001ff00 */
[----:B------:R-:W-:Y:S06]  /*9f50*/  @P0 BRA `(.L_x_2601) ;  /* 0x0000000000200947 */ /* 0x000fec0003800000 */
[C---:B------:R-:W-:Y:S01]  /*9f60*/  IMAD.SHL.U32 R4, R16.reuse, 0x2, RZ ;  /* 0x0000000210047824 */ /* 0x040fe200078e00ff */
[----:B------:R-:W-:-:S04]  /*9f70*/  SHF.L.U64.HI R5, R16, 0x1, R17 ;  /* 0x0000000110057819 */ /* 0x000fc80000010211 */
[-C--:B---3--:R-:W-:Y:S02]  /*9f80*/  IADD3 R8, P1, R3, R4.reuse, RZ ;  /* 0x0000000403087210 */ /* 0x088fe40007f3e0ff */
[----:B------:R-:W-:-:S03]  /*9f90*/  IADD3 R4, P2, R14, R4, RZ ;  /* 0x000000040e047210 */ /* 0x000fc60007f5e0ff */
[--C-:B------:R-:W-:Y:S02]  /*9fa0*/  IMAD.X R9, R0, 0x1, R5.reuse, P1 ;  /* 0x0000000100097824 */ /* 0x100fe400008e0605 */
[----:B------:R-:W-:-:S04]  /*9fb0*/  IMAD.X R5, R24, 0x1, R5, P2 ;  /* 0x0000000118057824 */ /* 0x000fc800010e0605 */
[----:B------:R-:W5:Y:S04]  /*9fc0*/  LD.E.128 R8, desc[UR42][R8.64] ;  /* 0x0000002a08087980 */ /* 0x000f68000c101d00 */
[----:B------:R-:W5:Y:S02]  /*9fd0*/  LD.E.128 R4, desc[UR42][R4.64] ;  /* 0x0000002a04047980 */ /* 0x000f64000c101d00 */
.L_x_2601:
[----:B------:R-:W-:Y:S05]  /*9fe0*/  BSYNC B1 ;  /* 0x0000000000017941 */ /* 0x000fea0003800000 */
.L_x_2600:
[----:B------:R-:W0:Y:S01]  /*9ff0*/  SYNCS.PHASECHK.TRANS64.TRYWAIT P1, [R2+URZ+0x28c00], R13 ;  /* 0x028c000d020075a7 */ /* 0x000e22000802017f */
[----:B-----5:R-:W-:Y:S01]  /*a000*/  IMAD.MOV.U32 R0, RZ, RZ, R4 ;  /* 0x000000ffff007224 */ /* 0x020fe200078e0004 */
[----:B------:R-:W-:Y:S01]  /*a010*/  VIADDMNMX R34, R34, -R199, 0x40, PT ;  /* 0x0000004022227446 */ /* 0x000fe200038009c7 */
[----:B---3--:R-:W-:Y:S01]  /*a020*/  IMAD.MOV.U32 R3, RZ, RZ, R5 ;  /* 0x000000ffff037224 */ /* 0x008fe200078e0005 */
[----:B------:R-:W-:Y:S01]  /*a030*/  BSSY B1, `(.L_x_2602) ;  /* 0x0000010000017945 */ /* 0x000fe20003800000 */
[C---:B------:R-:W-:Y:S01]  /*a040*/  VIADD R12, R193.reuse, 0x20 ;  /* 0x00000020c10c7836 */ /* 0x040fe20000000000 */
[-C--:B------:R-:W-:Y:S01]  /*a050*/  ISETP.GE.OR P2, PT, R193, R34.reuse, P0 ;  /* 0x00000022c100720c */ /* 0x080fe20000746670 */
[----:B------:R-:W-:Y:S01]  /*a060*/  IMAD.MOV.U32 R14, RZ, RZ, R9 ;  /* 0x000000ffff0e7224 */ /* 0x000fe200078e0009 */
[----:B------:R-:W-:Y:S01]  /*a070*/  PRMT R52, R52, 0x5410, R0 ;  /* 0x0000541034347816 */ /* 0x000fe20000000000 */
[----:B------:R-:W-:Y:S01]  /*a080*/  IMAD.MOV.U32 R0, RZ, RZ, R6 ;  /* 0x000000ffff007224 */ /* 0x000fe200078e0006 */
[----:B------:R-:W-:Y:S01]  /*a090*/  PRMT R53, R53, 0x5410, R3 ;  /* 0x0000541035357816 */ /* 0x000fe20000000003 */
[----:B------:R-:W-:Y:S01]  /*a0a0*/  IMAD.MOV.U32 R3, RZ, RZ, R7 ;  /* 0x000000ffff037224 */ /* 0x000fe200078e0007 */
[----:B------:R-:W-:Y:S01]  /*a0b0*/  ISETP.GE.OR P0, PT, R12, R34, P0 ;  /* 0x000000220c00720c */ /* 0x000fe20000706670 */
[----:B------:R-:W-:Y:S01]  /*a0c0*/  IMAD.MOV.U32 R12, RZ, RZ, R8 ;  /* 0x000000ffff0c7224 */ /* 0x000fe200078e0008 */
[----:B------:R-:W-:Y:S01]  /*a0d0*/  PRMT R52, R0, 0x7610, R52 ;  /* 0x0000761000347816 */ /* 0x000fe20000000034 */
[----:B------:R-:W-:Y:S01]  /*a0e0*/  IMAD.MOV.U32 R0, RZ, RZ, R10 ;  /* 0x000000ffff007224 */ /* 0x000fe200078e000a */
[----:B------:R-:W-:Y:S01]  /*a0f0*/  PRMT R53, R3, 0x7610, R53 ;  /* 0x0000761003357816 */ /* 0x000fe20000000035 */
[----:B------:R-:W-:Y:S01]  /*a100*/  IMAD.MOV.U32 R3, RZ, RZ, R11 ;  /* 0x000000ffff037224 */ /* 0x000fe200078e000b */
[----:B------:R-:W-:Y:S01]  /*a110*/  PRMT R54, R12, 0x5410, R14 ;  /* 0x000054100c367816 */ /* 0x000fe2000000000e */
[----:B0-----:R-:W-:Y:S06]  /*a120*/  @!P1 BRA `(.L_x_2603) ;  /* 0x0000016000a09947 */ /* 0x001fec0003800000 */
.L_x_2893:
[----:B------:R-:W-:Y:S05]  /*a130*/  BSYNC B1 ;  /* 0x0000000000017941 */ /* 0x000fea0003800000 */
.L_x_2602:
[----:B------:R-:W-:Y:S04]  /*a140*/  BSSY B1, `(.L_x_2604) ;  /* 0x000006f000017945 */ /* 0x000fe80003800000 */
[----:B------:R-:W-:Y:S05]  /*a150*/  @P2 BRA `(.L_x_2605) ;  /* 0x0000000400b42947 */ /* 0x000fea0003800000 */
[----:B------:R-:W1:Y:S01]  /*a160*/  S2R R25, SR_TID.X ;  /* 0x0000000000197919 */ /* 0x000e620000002100 */
[----:B------:R-:W-:Y:S01]  /*a170*/  IMAD.SHL.U32 R12, R200, 0x40, RZ ;  /* 0x00000040c80c7824 */ /* 0x000fe200078e00ff */
[----:B------:R-:W-:Y:S01]  /*a180*/  SHF.R.U64 R34, R30, 0x10, R31 ;  /* 0x000000101e227819 */ /* 0x000fe2000000121f */
[----:B0-----:R-:W-:Y:S01]  /*a190*/  IMAD.IADD R13, R16, 0x1, R37 ;  /* 0x00000001100d7824 */ /* 0x001fe200078e0225 */
[----:B------:R-:W-:Y:S02]  /*a1a0*/  SHF.R.U64 R40, R28, 0x10, R29 ;  /* 0x000000101c287819 */ /* 0x000fe4000000121d */
[----:B------:R-:W-:Y:S02]  /*a1b0*/  LOP3.LUT R14, R12, 0x1c0, RZ, 0xc0, !PT ;  /* 0x000001c00c0e7812 */ /* 0x000fe400078ec0ff */
[----:B------:R-:W-:Y:S02]  /*a1c0*/  SHF.R.U64 R30, R32, 0x10, R33 ;  /* 0x00000010201e7819 */ /* 0x000fe40000001221 */
[----:B------:R-:W-:-:S02]  /*a1d0*/  LOP3.LUT R12, R14, 0x38, R16, 0xf8, !PT ;  /* 0x000000380e0c7812 */ /* 0x000fc400078ef810 */
[----:B------:R-:W-:Y:S02]  /*a1e0*/  SHF.R.U32.HI R15, RZ, 0x3, R14 ;  /* 0x00000003ff0f7819 */ /* 0x000fe4000001160e */
[----:B------:R-:W-:Y:S02]  /*a1f0*/  LOP3.LUT R14, R14, 0x38, R13, 0xf8, !PT ;  /* 0x000000380e0e7812 */ /* 0x000fe400078ef80d */
[-C--:B------:R-:W-:Y:S02]  /*a200*/  LOP3.LUT R12, R12, R15.reuse, RZ, 0x3c, !PT ;  /* 0x0000000f0c0c7212 */ /* 0x080fe400078e3cff */
[----:B------:R-:W-:Y:S02]  /*a210*/  LOP3.LUT R14, R14, R15, RZ, 0x3c, !PT ;  /* 0x0000000f0e0e7212 */ /* 0x000fe400078e3cff */
[----:B------:R-:W-:Y:S02]  /*a220*/  SHF.R.U32.HI R42, RZ, 0x10, R29 ;  /* 0x00000010ff2a7819 */ /* 0x000fe4000001161d */
[----:B------:R-:W-:-:S02]  /*a230*/  SHF.R.U32.HI R45, RZ, 0x10, R21 ;  /* 0x00000010ff2d7819 */ /* 0x000fc40000011615 */
[----:B------:R-:W-:Y:S02]  /*a240*/  PRMT R34, R36, 0x5432, R34 ;  /* 0x0000543224227816 */ /* 0x000fe40000000022 */
[C---:B------:R-:W-:Y:S02]  /*a250*/  PRMT R40, R35.reuse, 0x5432, R40 ;  /* 0x0000543223287816 */ /* 0x040fe40000000028 */
[----:B------:R-:W-:Y:S01]  /*a260*/  PRMT R39, R35, 0x5410, R30 ;  /* 0x0000541023277816 */ /* 0x000fe2000000001e */
[----:B------:R-:W-:Y:S01]  /*a270*/  IMAD.U32 R35, R34, 0x10000, RZ ;  /* 0x0001000022237824 */ /* 0x000fe200078e00ff */
[----:B------:R-:W-:Y:S01]  /*a280*/  PRMT R42, R41, 0x5432, R42 ;  /* 0x00005432292a7816 */ /* 0x000fe2000000002a */
[----:B-1----:R-:W-:Y:S01]  /*a290*/  VIADD R25, R25, 0xffffff80 ;  /* 0xffffff8019197836 */ /* 0x002fe20000000000 */
[----:B------:R-:W-:Y:S01]  /*a2a0*/  PRMT R45, R41, 0x5410, R45 ;  /* 0x00005410292d7816 */ /* 0x000fe2000000002d */
[----:B------:R-:W-:Y:S01]  /*a2b0*/  IMAD.U32 R41, R40, 0x10000, RZ ;  /* 0x0001000028297824 */ /* 0x000fe200078e00ff */
[----:B------:R-:W-:-:S02]  /*a2c0*/  SHF.R.U32.HI R38, RZ, 0x10, R31 ;  /* 0x00000010ff267819 */ /* 0x000fc4000001161f */
[----:B------:R-:W-:Y:S02]  /*a2d0*/  SHF.R.S32.HI R24, RZ, 0x1f, R25 ;  /* 0x0000001fff187819 */ /* 0x000fe40000011419 */
[----:B------:R-:W-:Y:S02]  /*a2e0*/  SHF.R.U64 R44, R20, 0x10, R21 ;  /* 0x00000010142c7819 */ /* 0x000fe40000001215 */
[----:B------:R-:W-:Y:S02]  /*a2f0*/  LEA.HI R24, R24, R25, RZ, 0x5 ;  /* 0x0000001918187211 */ /* 0x000fe400078f28ff */
[----:B------:R-:W-:Y:S02]  /*a300*/  PRMT R38, R46, 0x5432, R38 ;  /* 0x000054322e267816 */ /* 0x000fe40000000026 */
[----:B------:R-:W-:Y:S02]  /*a310*/  SHF.R.S32.HI R24, RZ, 0x5, R24 ;  /* 0x00000005ff187819 */ /* 0x000fe40000011418 */
[----:B------:R-:W-:-:S02]  /*a320*/  PRMT R44, R43, 0x5432, R44 ;  /* 0x000054322b2c7816 */ /* 0x000fc4000000002c */
[----:B------:R-:W-:Y:S01]  /*a330*/  LOP3.LUT R43, R40, 0xffff0000, RZ, 0xc0, !PT ;  /* 0xffff0000282b7812 */ /* 0x000fe200078ec0ff */
[C---:B------:R-:W-:Y:S01]  /*a340*/  IMAD R25, R24.reuse, 0x200, R14 ;  /* 0x0000020018197824 */ /* 0x040fe200078e020e */
[----:B------:R-:W-:Y:S01]  /*a350*/  SHF.R.U32.HI R33, RZ, 0x10, R33 ;  /* 0x00000010ff217819 */ /* 0x000fe20000011621 */
[----:B------:R-:W-:Y:S02]  /*a360*/  IMAD R13, R24, 0x200, R12 ;  /* 0x00000200180d7824 */ /* 0x000fe400078e020c */
[--C-:B------:R-:W-:Y:S01]  /*a370*/  IMAD R50, R25, 0x2, R2.reuse ;  /* 0x0000000219327824 */ /* 0x100fe200078e0202 */
[----:B------:R-:W-:Y:S01]  /*a380*/  PRMT R36, R36, 0x5410, R33 ;  /* 0x0000541024247816 */ /* 0x000fe20000000021 */
[----:B------:R-:W-:-:S03]  /*a390*/  IMAD R48, R13, 0x2, R2 ;  /* 0x000000020d307824 */ /* 0x000fc600078e0202 */
[----:B------:R-:W0:Y:S04]  /*a3a0*/  LDS.128 R24, [R50+0x20400] ;  /* 0x0204000032187984 */ /* 0x000e280000000c00 */
[----:B------:R-:W1:Y:S01]  /*a3b0*/  LDS.128 R12, [R48+0x20400] ;  /* 0x02040000300c7984 */ /* 0x000e620000000c00 */
[C---:B0-----:R-:W-:Y:S01]  /*a3c0*/  IMAD.U32 R30, R24.reuse, 0x10000, RZ ;  /* 0x00010000181e7824 */ /* 0x041fe200078e00ff */
[----:B------:R-:W-:Y:S01]  /*a3d0*/  LOP3.LUT R24, R24, 0xffff0000, RZ, 0xc0, !PT ;  /* 0xffff000018187812 */ /* 0x000fe200078ec0ff */
[C---:B------:R-:W-:Y:S01]  /*a3e0*/  IMAD.U32 R31, R25.reuse, 0x10000, RZ ;  /* 0x00010000191f7824 */ /* 0x040fe200078e00ff */
[----:B------:R-:W-:Y:S01]  /*a3f0*/  LOP3.LUT R25, R25, 0xffff0000, RZ, 0xc0, !PT ;  /* 0xffff000019197812 */ /* 0x000fe200078ec0ff */
[----:B-1----:R-:W-:Y:S02]  /*a400*/  IMAD.U32 R20, R12, 0x10000, RZ ;  /* 0x000100000c147824 */ /* 0x002fe400078e00ff */
[C---:B------:R-:W-:Y:S01]  /*a410*/  FMUL.FTZ R47, R30.reuse, R41 ;  /* 0x000000291e2f7220 */ /* 0x040fe20000410000 */
[-C--:B------:R-:W-:Y:S01]  /*a420*/  FMUL.FTZ R49, R30, R35.reuse ;  /* 0x000000231e317220 */ /* 0x080fe20000410000 */
[----:B------:R-:W-:Y:S01]  /*a430*/  IMAD.U32 R30, R42, 0x10000, RZ ;  /* 0x000100002a1e7824 */ /* 0x000fe200078e00ff */
[----:B------:R-:W-:Y:S01]  /*a440*/  LOP3.LUT R12, R12, 0xffff0000, RZ, 0xc0, !PT ;  /* 0xffff00000c0c7812 */ /* 0x000fe200078ec0ff */
[C---:B------:R-:W-:Y:S01]  /*a450*/  FFMA.FTZ R47, R20.reuse, R35, -R47 ;  /* 0x00000023142f7223 */ /* 0x040fe2000001082f */
[----:B------:R-:W-:Y:S01]  /*a460*/  FFMA.FTZ R49, R20, R41, R49 ;  /* 0x0000002914317223 */ /* 0x000fe20000010031 */
[----:B------:R-:W-:Y:S01]  /*a470*/  LOP3.LUT R35, R34, 0xffff0000, RZ, 0xc0, !PT ;  /* 0xffff000022237812 */ /* 0x000fe200078ec0ff */
[----:B------:R-:W-:-:S02]  /*a480*/  IMAD.U32 R20, R38, 0x10000, RZ ;  /* 0x0001000026147824 */ /* 0x000fc400078e00ff */
[----:B------:R-:W-:Y:S01]  /*a490*/  FMUL.FTZ R40, R31, R30 ;  /* 0x0000001e1f287220 */ /* 0x000fe20000410000 */
[----:B------:R-:W-:Y:S02]  /*a4a0*/  IMAD.U32 R21, R13, 0x10000, RZ ;  /* 0x000100000d157824 */ /* 0x000fe400078e00ff */
[C---:B------:R-:W-:Y:S01]  /*a4b0*/  FMUL.FTZ R51, R24.reuse, R43 ;  /* 0x0000002b18337220 */ /* 0x040fe20000410000 */
[----:B------:R-:W-:Y:S01]  /*a4c0*/  FMUL.FTZ R31, R31, R20 ;  /* 0x000000141f1f7220 */ /* 0x000fe20000410000 */
[-C--:B------:R-:W-:Y:S01]  /*a4d0*/  FMUL.FTZ R41, R24, R35.reuse ;  /* 0x0000002318297220 */ /* 0x080fe20000410000 */
[----:B------:R-:W-:Y:S01]  /*a4e0*/  LOP3.LUT R42, R42, 0xffff0000, RZ, 0xc0, !PT ;  /* 0xffff00002a2a7812 */ /* 0x000fe200078ec0ff */
[----:B------:R-:W-:Y:S01]  /*a4f0*/  IMAD.U32 R32, R26, 0x10000, RZ ;  /* 0x000100001a207824 */ /* 0x000fe200078e00ff */
[----:B------:R-:W-:Y:S01]  /*a500*/  LOP3.LUT R38, R38, 0xffff0000, RZ, 0xc0, !PT ;  /* 0xffff000026267812 */ /* 0x000fe200078ec0ff */
[----:B------:R-:W-:Y:S01]  /*a510*/  FFMA.FTZ R30, R21, R30, R31 ;  /* 0x0000001e151e7223 */ /* 0x000fe2000001001f */
[----:B------:R-:W-:Y:S01]  /*a520*/  LOP3.LUT R13, R13, 0xffff0000, RZ, 0xc0, !PT ;  /* 0xffff00000d0d7812 */ /* 0x000fe200078ec0ff */
[C---:B------:R-:W-:Y:S01]  /*a530*/  FFMA.FTZ R24, R12.reuse, R35, -R51 ;  /* 0x000000230c187223 */ /* 0x040fe20000010833 */
[----:B------:R-:W-:Y:S01]  /*a540*/  FFMA.FTZ R34, R12, R43, R41 ;  /* 0x0000002b0c227223 */ /* 0x000fe20000010029 */
[----:B------:R-:W-:Y:S01]  /*a550*/  FFMA.FTZ R40, R21, R20, -R40 ;  /* 0x0000001415287223 */ /* 0x000fe20000010828 */
[----:B------:R-:W-:-:S02]  /*a560*/  IMAD.U32 R31, R44, 0x10000, RZ ;  /* 0x000100002c1f7824 */ /* 0x000fc400078e00ff */
[----:B------:R-:W-:Y:S01]  /*a570*/  FMUL.FTZ R12, R25, R42 ;  /* 0x0000002a190c7220 */ /* 0x000fe20000410000 */
[----:B------:R-:W-:Y:S02]  /*a580*/  IMAD.U32 R21, R39, 0x10000, RZ ;  /* 0x0001000027157824 */ /* 0x000fe400078e00ff */
[-C--:B------:R-:W-:Y:S01]  /*a590*/  FMUL.FTZ R46, R25, R38.reuse ;  /* 0x00000026192e7220 */ /* 0x080fe20000410000 */
[----:B------:R-:W-:Y:S02]  /*a5a0*/  IMAD.U32 R33, R27, 0x10000, RZ ;  /* 0x000100001b217824 */ /* 0x000fe400078e00ff */
[----:B------:R-:W-:Y:S01]  /*a5b0*/  FMUL.FTZ R41, R32, R31 ;  /* 0x0000001f20297220 */ /* 0x000fe20000410000 */
[----:B------:R-:W-:Y:S02]  /*a5c0*/  IMAD.U32 R20, R45, 0x10000, RZ ;  /* 0x000100002d147824 */ /* 0x000fe400078e00ff */
[----:B------:R-:W-:Y:S01]  /*a5d0*/  FFMA.FTZ R25, R13, R38, -R12 ;  /* 0x000000260d197223 */ /* 0x000fe2000001080c */
[----:B------:R-:W-:-:S02]  /*a5e0*/  IMAD.U32 R28, R14, 0x10000, RZ ;  /* 0x000100000e1c7824 */ /* 0x000fc400078e00ff */
[-C--:B------:R-:W-:Y:S01]  /*a5f0*/  FMUL.FTZ R32, R32, R21.reuse ;  /* 0x0000001520207220 */ /* 0x080fe20000410000 */
[----:B------:R-:W-:Y:S02]  /*a600*/  IMAD.U32 R29, R15, 0x10000, RZ ;  /* 0x000100000f1d7824 */ /* 0x000fe400078e00ff */
[----:B------:R-:W-:Y:S01]  /*a610*/  FMUL.FTZ R38, R33, R20 ;  /* 0x0000001421267220 */ /* 0x000fe20000410000 */
[----:B------:R-:W-:Y:S02]  /*a620*/  IMAD.U32 R12, R36, 0x10000, RZ ;  /* 0x00010000240c7824 */ /* 0x000fe400078e00ff */
[C---:B------:R-:W-:Y:S01]  /*a630*/  FFMA.FTZ R41, R28.reuse, R21, -R41 ;  /* 0x000000151c297223 */ /* 0x040fe20000010829 */
[----:B------:R-:W-:Y:S01]  /*a640*/  FFMA.FTZ R32, R28, R31, R32 ;  /* 0x0000001f1c207223 */ /* 0x000fe20000010020 */
[----:B------:R-:W-:Y:S01]  /*a650*/  FFMA.FTZ R35, R13, R42, R46 ;  /* 0x0000002a0d237223 */ /* 0x000fe2000001002e */
[-C--:B------:R-:W-:Y:S01]  /*a660*/  FMUL.FTZ R28, R33, R12.reuse ;  /* 0x0000000c211c7220 */ /* 0x080fe20000410000 */
[----:B------:R-:W-:Y:S01]  /*a670*/  FFMA.FTZ R38, R29, R12, -R38 ;  /* 0x0000000c1d267223 */ /* 0x000fe20000010826 */
[----:B------:R-:W-:-:S02]  /*a680*/  LOP3.LUT R26, R26, 0xffff0000, RZ, 0xc0, !PT ;  /* 0xffff00001a1a7812 */ /* 0x000fc400078ec0ff */
[----:B------:R-:W-:Y:S01]  /*a690*/  LOP3.LUT R27, R27, 0xffff0000, RZ, 0xc0, !PT ;  /* 0xffff00001b1b7812 */ /* 0x000fe200078ec0ff */
[----:B------:R-:W-:Y:S01]  /*a6a0*/  FFMA.FTZ R28, R29, R20, R28 ;  /* 0x000000141d1c7223 */ /* 0x000fe2000001001c */
[----:B------:R-:W-:Y:S02]  /*a6b0*/  LOP3.LUT R13, R44, 0xffff0000, RZ, 0xc0, !PT ;  /* 0xffff00002c0d7812 */ /* 0x000fe400078ec0ff */
        /* <DEDUP_REMOVED lines=8> */
[----:B------:R-:W-:-:S02]  /*a740*/  FMUL.FTZ R29, R27, R36 ;  /* 0x000000241b1d7220 */ /* 0x000fc40000410000 */
[C---:B------:R-:W-:Y:S01]  /*a750*/  FFMA.FTZ R20, R14.reuse, R39, -R21 ;  /* 0x000000270e147223 */ /* 0x040fe20000010815 */
[----:B------:R-:W-:Y:S01]  /*a760*/  FFMA.FTZ R21, R14, R13, R26 ;  /* 0x0000000d0e157223 */ /* 0x000fe2000001001a */
[C---:B------:R-:W-:Y:S01]  /*a770*/  FFMA.FTZ R27, R15.reuse, R36, -R42 ;  /* 0x000000240f1b7223 */ /* 0x040fe2000001082a */
[----:B------:R-:W-:Y:S01]  /*a780*/  FFMA.FTZ R29, R15, R12, R29 ;  /* 0x0000000c0f1d7223 */ /* 0x000fe2000001001d */
[----:B------:R-:W-:Y:S02]  /*a790*/  F2FP.BF16.F32.PACK_AB R12, R24, R47 ;  /* 0x0000002f180c723e */ /* 0x000fe400000010ff */
[----:B------:R-:W-:Y:S02]  /*a7a0*/  F2FP.BF16.F32.PACK_AB R13, R25, R40 ;  /* 0x00000028190d723e */ /* 0x000fe400000010ff */
[----:B------:R-:W-:Y:S02]  /*a7b0*/  F2FP.BF16.F32.PACK_AB R14, R20, R41 ;  /* 0x00000029140e723e */ /* 0x000fe400000010ff */
[----:B------:R-:W-:-:S02]  /*a7c0*/  F2FP.BF16.F32.PACK_AB R15, R27, R38 ;  /* 0x000000261b0f723e */ /* 0x000fc400000010ff */
[----:B------:R-:W-:Y:S02]  /*a7d0*/  F2FP.BF16.F32.PACK_AB R24, R34, R49 ;  /* 0x000000312218723e */ /* 0x000fe400000010ff */
[----:B------:R-:W-:Y:S01]  /*a7e0*/  F2FP.BF16.F32.PACK_AB R25, R35, R30 ;  /* 0x0000001e2319723e */ /* 0x000fe200000010ff */
[----:B------:R1:W-:Y:S01]  /*a7f0*/  STS.128 [R48+0x20400], R12 ;  /* 0x0204000c30007388 */ /* 0x0003e20000000c00 */
[----:B------:R-:W-:Y:S02]  /*a800*/  F2FP.BF16.F32.PACK_AB R26, R21, R32 ;  /* 0x00000020151a723e */ /* 0x000fe400000010ff */
[----:B------:R-:W-:-:S05]  /*a810*/  F2FP.BF16.F32.PACK_AB R27, R29, R28 ;  /* 0x0000001c1d1b723e */ /* 0x000fca00000010ff */
[----:B------:R1:W-:Y:S02]  /*a820*/  STS.128 [R50+0x20400], R24 ;  /* 0x0204001832007388 */ /* 0x0003e40000000c00 */
.L_x_2605:
[----:B------:R-:W-:Y:S05]  /*a830*/  BSYNC B1 ;  /* 0x0000000000017941 */ /* 0x000fea0003800000 */
.L_x_2604:
[----:B------:R-:W-:Y:S02]  /*a840*/  PRMT R20, R0, 0x7610, R20 ;  /* 0x0000761000147816 */ /* 0x000fe40000000014 */
[----:B------:R-:W-:Y:S01]  /*a850*/  PRMT R30, R3, 0x7610, R30 ;  /* 0x00007610031e7816 */ /* 0x000fe2000000001e */
[----:B------:R-:W-:Y:S06]  /*a860*/  @P0 BRA `(.L_x_2596) ;  /* 0x0000000400a80947 */ /* 0x000fec0003800000 */
[----:B-1----:R-:W2:Y:S01]  /*a870*/  LDL R12, [R1+0x60] ;  /* 0x00006000010c7983 */ /* 0x002ea20000100800 */
[C---:B0-----:R-:W-:Y:S02]  /*a880*/  VIADD R13, R193.reuse, 0x20 ;  /* 0x00000020c10d7836 */ /* 0x041fe40000000000 */
        /* <DEDUP_REMOVED lines=9> */
[----:B------:R-:W-:Y:S02]  /*a920*/  LOP3.LUT R0, R0, R13, RZ, 0x3c, !PT ;  /* 0x0000000d00007212 */ /* 0x000fe400078e3cff */
[----:B------:R-:W-:Y:S02]  /*a930*/  SHF.R.U64 R32, R4, 0x10, R5 ;  /* 0x0000001004207819 */ /* 0x000fe40000001205 */
[----:B------:R-:W-:Y:S02]  /*a940*/  SHF.R.U64 R21, R8, 0x10, R9 ;  /* 0x0000001008157819 */ /* 0x000fe40000001209 */
[----:B------:R-:W-:Y:S02]  /*a950*/  PRMT R32, R52, 0x5432, R32 ;  /* 0x0000543234207816 */ /* 0x000fe40000000020 */
[----:B------:R-:W-:Y:S02]  /*a960*/  PRMT R21, R54, 0x5410, R21 ;  /* 0x0000541036157816 */ /* 0x000fe40000000015 */
[----:B------:R-:W-:-:S02]  /*a970*/  SHF.R.U32.HI R28, RZ, 0x10, R9 ;  /* 0x00000010ff1c7819 */ /* 0x000fc40000011609 */
[--C-:B------:R-:W-:Y:S01]  /*a980*/  SHF.R.U64 R29, R10, 0x10, R11.reuse ;  /* 0x000000100a1d7819 */ /* 0x100fe2000000120b */
[----:B------:R-:W-:Y:S01]  /*a990*/  IMAD.U32 R33, R32, 0x10000, RZ ;  /* 0x0001000020217824 */ /* 0x000fe200078e00ff */
[----:B------:R-:W-:Y:S02]  /*a9a0*/  SHF.R.U32.HI R31, RZ, 0x10, R11 ;  /* 0x00000010ff1f7819 */ /* 0x000fe4000001160b */
[----:B------:R-:W-:Y:S02]  /*a9b0*/  SHF.R.U32.HI R34, RZ, 0x10, R5 ;  /* 0x00000010ff227819 */ /* 0x000fe40000011605 */
[----:B------:R-:W-:Y:S02]  /*a9c0*/  SHF.R.U32.HI R37, RZ, 0x10, R7 ;  /* 0x00000010ff257819 */ /* 0x000fe40000011607 */
[C---:B------:R-:W-:Y:S02]  /*a9d0*/  PRMT R34, R53.reuse, 0x5432, R34 ;  /* 0x0000543235227816 */ /* 0x040fe40000000022 */
[----:B------:R-:W-:-:S02]  /*a9e0*/  PRMT R37, R53, 0x5410, R37 ;  /* 0x0000541035257816 */ /* 0x000fc40000000025 */
[----:B------:R-:W-:Y:S01]  /*a9f0*/  PRMT R31, R30, 0x5410, R31 ;  /* 0x000054101e1f7816 */ /* 0x000fe2000000001f */
[----:B------:R-:W-:Y:S01]  /*aa00*/  IMAD.U32 R36, R34, 0x10000, RZ ;  /* 0x0001000022247824 */ /* 0x000fe200078e00ff */
[----:B------:R-:W-:Y:S02]  /*aa10*/  PRMT R28, R54, 0x5432, R28 ;  /* 0x00005432361c7816 */ /* 0x000fe4000000001c */
[----:B------:R-:W-:Y:S02]  /*aa20*/  SHF.R.U64 R35, R6, 0x10, R7 ;  /* 0x0000001006237819 */ /* 0x000fe40000001207 */
[----:B------:R-:W-:Y:S01]  /*aa30*/  PRMT R29, R20, 0x5410, R29 ;  /* 0x00005410141d7816 */ /* 0x000fe2000000001d */
[----:B------:R-:W-:Y:S01]  /*aa40*/  IMAD.U32 R30, R28, 0x10000, RZ ;  /* 0x000100001c1e7824 */ /* 0x000fe200078e00ff */
[----:B------:R-:W-:Y:S01]  /*aa50*/  PRMT R35, R52, 0x5410, R35 ;  /* 0x0000541034237816 */ /* 0x000fe20000000023 */
[----:B--2---:R-:W-:-:S04]  /*aa60*/  IMAD.IADD R3, R12, 0x1, R0 ;  /* 0x000000010c037824 */ /* 0x004fc800078e0200 */
[----:B------:R-:W-:Y:S01]  /*aa70*/  IMAD R3, R3, 0x2, R2 ;  /* 0x0000000203037824 */ /* 0x000fe200078e0202 */
[----:B---3--:R-:W-:Y:S04]  /*aa80*/  LDS.128 R12, [R40+0x20400] ;  /* 0x02040000280c7984 */ /* 0x008fe80000000c00 */
[----:B------:R-:W0:Y:S02]  /*aa90*/  LDS.128 R24, [R3+0x20400] ;  /* 0x0204000003187984 */ /* 0x000e240000000c00 */
[C---:B0-----:R-:W-:Y:S01]  /*aaa0*/  IMAD.U32 R9, R24.reuse, 0x10000, RZ ;  /* 0x0001000018097824 */ /* 0x041fe200078e00ff */
[----:B------:R-:W-:Y:S01]  /*aab0*/  LOP3.LUT R10, R24, 0xffff0000, RZ, 0xc0, !PT ;  /* 0xffff0000180a7812 */ /* 0x000fe200078ec0ff */
[C---:B------:R-:W-:Y:S01]  /*aac0*/  IMAD.U32 R11, R25.reuse, 0x10000, RZ ;  /* 0x00010000190b7824 */ /* 0x040fe200078e00ff */
[----:B------:R-:W-:Y:S01]  /*aad0*/  LOP3.LUT R24, R25, 0xffff0000, RZ, 0xc0, !PT ;  /* 0xffff000019187812 */ /* 0x000fe200078ec0ff */
[----:B------:R-:W-:-:S02]  /*aae0*/  IMAD.U32 R25, R21, 0x10000, RZ ;  /* 0x0001000015197824 */ /* 0x000fc400078e00ff */
[C---:B------:R-:W-:Y:S01]  /*aaf0*/  FMUL.FTZ R39, R9.reuse, R33 ;  /* 0x0000002109277220 */ /* 0x040fe20000410000 */
[C---:B------:R-:W-:Y:S02]  /*ab00*/  IMAD.U32 R0, R12.reuse, 0x10000, RZ ;  /* 0x000100000c007824 */ /* 0x040fe400078e00ff */
[-C--:B------:R-:W-:Y:S01]  /*ab10*/  FMUL.FTZ R9, R9, R25.reuse ;  /* 0x0000001909097220 */ /* 0x080fe20000410000 */
[----:B------:R-:W-:Y:S01]  /*ab20*/  LOP3.LUT R4, R12, 0xffff0000, RZ, 0xc0, !PT ;  /* 0xffff00000c047812 */ /* 0x000fe200078ec0ff */
[----:B------:R-:W-:Y:S01]  /*ab30*/  FFMA.FTZ R39, R0, R25, -R39 ;  /* 0x0000001900277223 */ /* 0x000fe20000010827 */
[C---:B------:R-:W-:Y:S01]  /*ab40*/  IMAD.U32 R6, R14.reuse, 0x10000, RZ ;  /* 0x000100000e067824 */ /* 0x040fe200078e00ff */
[----:B------:R-:W-:Y:S01]  /*ab50*/  LOP3.LUT R7, R14, 0xffff0000, RZ, 0xc0, !PT ;  /* 0xffff00000e077812 */ /* 0x000fe200078ec0ff */
[----:B------:R-:W-:Y:S02]  /*ab60*/  IMAD.U32 R20, R27, 0x10000, RZ ;  /* 0x000100001b147824 */ /* 0x000fe400078e00ff */
[----:B------:R-:W-:Y:S01]  /*ab70*/  FFMA.FTZ R33, R0, R33, R9 ;  /* 0x0000002100217223 */ /* 0x000fe20000010009 */
[----:B------:R-:W-:Y:S01]  /*ab80*/  IMAD.U32 R25, R37, 0x10000, RZ ;  /* 0x0001000025197824 */ /* 0x000fe200078e00ff */
[C---:B------:R-:W-:Y:S01]  /*ab90*/  LOP3.LUT R12, R13.reuse, 0xffff0000, RZ, 0xc0, !PT ;  /* 0xffff00000d0c7812 */ /* 0x040fe200078ec0ff */
[----:B------:R-:W-:Y:S01]  /*aba0*/  IMAD.U32 R5, R13, 0x10000, RZ ;  /* 0x000100000d057824 */ /* 0x000fe200078e00ff */
[C---:B------:R-:W-:Y:S01]  /*abb0*/  LOP3.LUT R14, R15.reuse, 0xffff0000, RZ, 0xc0, !PT ;  /* 0xffff00000f0e7812 */ /* 0x040fe200078ec0ff */
[----:B------:R-:W-:Y:S01]  /*abc0*/  IMAD.U32 R8, R15, 0x10000, RZ ;  /* 0x000100000f087824 */ /* 0x000fe200078e00ff */
[----:B------:R-:W-:Y:S01]  /*abd0*/  LOP3.LUT R15, R26, 0xffff0000, RZ, 0xc0, !PT ;  /* 0xffff00001a0f7812 */ /* 0x000fe200078ec0ff */
[----:B------:R-:W-:-:S02]  /*abe0*/  IMAD.U32 R9, R31, 0x10000, RZ ;  /* 0x000100001f097824 */ /* 0x000fc400078e00ff */
[----:B------:R-:W-:Y:S01]  /*abf0*/  FMUL.FTZ R38, R11, R36 ;  /* 0x000000240b267220 */ /* 0x000fe20000410000 */
[----:B------:R-:W-:Y:S01]  /*ac00*/  IMAD.U32 R13, R26, 0x10000, RZ ;  /* 0x000100001a0d7824 */ /* 0x000fe200078e00ff */
[----:B------:R-:W-:Y:S01]  /*ac10*/  LOP3.LUT R26, R27, 0xffff0000, RZ, 0xc0, !PT ;  /* 0xffff00001b1a7812 */ /* 0x000fe200078ec0ff */
[C---:B------:R-:W-:Y:S01]  /*ac20*/  FMUL.FTZ R27, R20.reuse, R25 ;  /* 0x00000019141b7220 */ /* 0x040fe20000410000 */
[----:B------:R-:W-:Y:S01]  /*ac30*/  LOP3.LUT R21, R21, 0xffff0000, RZ, 0xc0, !PT ;  /* 0xffff000015157812 */ /* 0x000fe200078ec0ff */
[-C--:B------:R-:W-:Y:S01]  /*ac40*/  FMUL.FTZ R20, R20, R9.reuse ;  /* 0x0000000914147220 */ /* 0x080fe20000410000 */
[-C--:B------:R-:W-:Y:S01]  /*ac50*/  FMUL.FTZ R0, R11, R30.reuse ;  /* 0x0000001e0b007220 */ /* 0x080fe20000410000 */
[----:B------:R-:W-:Y:S01]  /*ac60*/  FFMA.FTZ R38, R5, R30, -R38 ;  /* 0x0000001e05267223 */ /* 0x000fe20000010826 */
[----:B------:R-:W-:Y:S01]  /*ac70*/  LOP3.LUT R11, R32, 0xffff0000, RZ, 0xc0, !PT ;  /* 0xffff0000200b7812 */ /* 0x000fe200078ec0ff */
[C---:B------:R-:W-:Y:S01]  /*ac80*/  FFMA.FTZ R30, R8.reuse, R9, -R27 ;  /* 0x00000009081e7223 */ /* 0x040fe2000001081b */
[----:B------:R-:W-:Y:S01]  /*ac90*/  FFMA.FTZ R32, R8, R25, R20 ;  /* 0x0000001908207223 */ /* 0x000fe20000010014 */
[----:B------:R-:W-:Y:S01]  /*aca0*/  FMUL.FTZ R27, R10, R21 ;  /* 0x000000150a1b7220 */ /* 0x000fe20000410000 */
[----:B------:R-:W-:-:S02]  /*acb0*/  IMAD.U32 R8, R35, 0x10000, RZ ;  /* 0x0001000023087824 */ /* 0x000fc400078e00ff */
[----:B------:R-:W-:Y:S01]  /*acc0*/  FFMA.FTZ R36, R5, R36, R0 ;  /* 0x0000002405247223 */ /* 0x000fe20000010000 */
[-C--:B------:R-:W-:Y:S01]  /*acd0*/  FMUL.FTZ R25, R10, R11.reuse ;  /* 0x0000000b0a197220 */ /* 0x080fe20000410000 */
[----:B------:R-:W-:Y:S01]  /*ace0*/  FFMA.FTZ R20, R4, R11, R27 ;  /* 0x0000000b04147223 */ /* 0x000fe2000001001b */
[----:B------:R-:W-:Y:S02]  /*acf0*/  IMAD.U32 R0, R29, 0x10000, RZ ;  /* 0x000100001d007824 */ /* 0x000fe400078e00ff */
[C---:B------:R-:W-:Y:S01]  /*ad00*/  FMUL.FTZ R11, R13.reuse, R8 ;  /* 0x000000080d0b7220 */ /* 0x040fe20000410000 */
[----:B------:R-:W-:Y:S01]  /*ad10*/  LOP3.LUT R9, R34, 0xffff0000, RZ, 0xc0, !PT ;  /* 0xffff000022097812 */ /* 0x000fe200078ec0ff */
[----:B------:R-:W-:Y:S01]  /*ad20*/  FFMA.FTZ R10, R4, R21, -R25 ;  /* 0x00000015040a7223 */ /* 0x000fe20000010819 */
[----:B------:R-:W-:Y:S01]  /*ad30*/  LOP3.LUT R5, R28, 0xffff0000, RZ, 0xc0, !PT ;  /* 0xffff00001c057812 */ /* 0x000fe200078ec0ff */
[-C--:B------:R-:W-:Y:S01]  /*ad40*/  FMUL.FTZ R13, R13, R0.reuse ;  /* 0x000000000d0d7220 */ /* 0x080fe20000410000 */
[----:B------:R-:W-:Y:S01]  /*ad50*/  FFMA.FTZ R11, R6, R0, -R11 ;  /* 0x00000000060b7223 */ /* 0x000fe2000001080b */
[----:B------:R-:W-:Y:S01]  /*ad60*/  LOP3.LUT R4, R35, 0xffff0000, RZ, 0xc0, !PT ;  /* 0xffff000023047812 */ /* 0x000fe200078ec0ff */
[----:B------:R-:W-:Y:S01]  /*ad70*/  FMUL.FTZ R21, R24, R9 ;  /* 0x0000000918157220 */ /* 0x000fe20000410000 */
[----:B------:R-:W-:-:S02]  /*ad80*/  LOP3.LUT R0, R29, 0xffff0000, RZ, 0xc0, !PT ;  /* 0xffff00001d007812 */ /* 0x000fc400078ec0ff */
[----:B------:R-:W-:Y:S01]  /*ad90*/  LOP3.LUT R37, R37, 0xffff0000, RZ, 0xc0, !PT ;  /* 0xffff000025257812 */ /* 0x000fe200078ec0ff */
[----:B------:R-:W-:Y:S01]  /*ada0*/  FFMA.FTZ R13, R6, R8, R13 ;  /* 0x00000008060d7223 */ /* 0x000fe2000001000d */
[----:B------:R-:W-:Y:S01]  /*adb0*/  LOP3.LUT R31, R31, 0xffff0000, RZ, 0xc0, !PT ;  /* 0xffff00001f1f7812 */ /* 0x000fe200078ec0ff */
[-C--:B------:R-:W-:Y:S01]  /*adc0*/  FMUL.FTZ R24, R24, R5.reuse ;  /* 0x0000000518187220 */ /* 0x080fe20000410000 */
[C---:B------:R-:W-:Y:S01]  /*add0*/  FMUL.FTZ R6, R15.reuse, R4 ;  /* 0x000000040f067220 */ /* 0x040fe20000410000 */
[----:B------:R-:W-:Y:S01]  /*ade0*/  FFMA.FTZ R5, R12, R5, -R21 ;  /* 0x000000050c057223 */ /* 0x000fe20000010815 */
[-C--:B------:R-:W-:Y:S01]  /*adf0*/  FMUL.FTZ R15, R15, R0.reuse ;  /* 0x000000000f0f7220 */ /* 0x080fe20000410000 */
[C---:B------:R-:W-:Y:S01]  /*ae00*/  FMUL.FTZ R21, R26.reuse, R37 ;  /* 0x000000251a157220 */ /* 0x040fe20000410000 */
[-C--:B------:R-:W-:Y:S01]  /*ae10*/  FMUL.FTZ R26, R26, R31.reuse ;  /* 0x0000001f1a1a7220 */ /* 0x080fe20000410000 */
[C---:B------:R-:W-:Y:S01]  /*ae20*/  FFMA.FTZ R6, R7.reuse, R0, -R6 ;  /* 0x0000000007067223 */ /* 0x040fe20000010806 */
[----:B------:R-:W-:Y:S01]  /*ae30*/  FFMA.FTZ R0, R7, R4, R15 ;  /* 0x0000000407007223 */ /* 0x000fe2000001000f */
        /* <DEDUP_REMOVED lines=13> */
.L_x_2596:
[----:B------:R-:W-:Y:S05]  /*af10*/  BSYNC B0 ;  /* 0x0000000000007941 */ /* 0x000fea0003800000 */
.L_x_2582:
        /* <DEDUP_REMOVED lines=8> */
.L_x_2579:
[----:B---3--:R-:W-:-:S05]  /*afa0*/  IMAD.U32 R0, RZ, RZ, UR37 ;  /* 0x00000025ff007e24 */ /* 0x008fca000f8e00ff */
[----:B------:R-:W-:-:S13]  /*afb0*/  ISETP.NE.AND P0, PT, R0, 0x3, PT ;  /* 0x000000030000780c */ /* 0x000fda0003f05270 */
[----:B------:R-:W-:Y:S05]  /*afc0*/  @!P0 BRA `(.L_x_2606) ;  /* 0x0000000000048947 */ /* 0x000fea0003800000 */
[----:B------:R-:W-:Y:S01]  /*afd0*/  BPT.TRAP 0x1 ;  /* 0x000000040000795c */ /* 0x000fe20000300000 */
.L_x_2606:
[----:B-1----:R-:W-:Y:S01]  /*afe0*/  IMAD R15, R18, 0x8, R2 ;  /* 0x00000008120f7824 */ /* 0x002fe200078e0202 */
[----:B------:R-:W-:-:S04]  /*aff0*/  SHF.L.U32 R56, R19, 0x1f, RZ ;  /* 0x0000001f13387819 */ /* 0x000fc800000006ff */
[----:B------:R1:W3:Y:S01]  /*b000*/  SYNCS.PHASECHK.TRANS64.TRYWAIT P1, [R15+URZ+0x28c30], R56 ;  /* 0x028c30380f0075a7 */ /* 0x0002e2000802017f */
[----:B------:R-:W-:Y:S05]  /*b010*/  @!P0 BRA `(.L_x_2607) ;  /* 0x0000000000048947 */ /* 0x000fea0003800000 */
[----:B------:R-:W-:Y:S01]  /*b020*/  BPT.TRAP 0x1 ;  /* 0x000000040000795c */ /* 0x000fe20000300000 */
.L_x_2607:
[C---:B------:R-:W-:Y:S02]  /*b030*/  VIADD R0, R2.reuse, 0x22400 ;  /* 0x0002240002007836 */ /* 0x040fe40000000000 */
[----:B0-2---:R-:W-:-:S03]  /*b040*/  VIADD R3, R2, 0x20400 ;  /* 0x0002040002037836 */ /* 0x005fc60000000000 */
[----:B------:R-:W-:Y:S02]  /*b050*/  SHF.R.U32.HI R0, RZ, 0x4, R0 ;  /* 0x00000004ff007819 */ /* 0x000fe40000011600 */
[----:B------:R-:W-:Y:S02]  /*b060*/  SHF.R.U32.HI R3, RZ, 0x4, R3 ;  /* 0x00000004ff037819 */ /* 0x000fe40000011603 */
[----:B------:R-:W-:Y:S02]  /*b070*/  LOP3.LUT R0, R0, 0x3fff, RZ, 0xc0, !PT ;  /* 0x00003fff00007812 */ /* 0x000fe400078ec0ff */
[----:B------:R-:W-:Y:S02]  /*b080*/  LOP3.LUT R3, R3, 0x3fff, RZ, 0xc0, !PT ;  /* 0x00003fff03037812 */ /* 0x000fe400078ec0ff */
[----:B------:R-:W-:Y:S01]  /*b090*/  LOP3.LUT R21, R0, 0x10000, RZ, 0xfc, !PT ;  /* 0x0001000000157812 */ /* 0x000fe200078efcff */
[----:B---3--:R-:W-:Y:S06]  /*b0a0*/  @P1 BRA `(.L_x_2608) ;  /* 0x0000000000081947 */ /* 0x008fec0003800000 */
[----:B------:R-:W0:Y:S02]  /*b0b0*/  SYNCS.PHASECHK.TRANS64.TRYWAIT P1, [R15+URZ+0x28c30], R56 ;  /* 0x028c30380f0075a7 */ /* 0x000e24000802017f */
[----:B0-----:R-:W-:Y:S05]  /*b0c0*/  @!P1 BRA `(.L_x_2609) ;  /* 0x0000015000cc9947 */ /* 0x001fea0003800000 */
.L_x_2608:
[----:B------:R-:W-:Y:S01]  /*b0d0*/  IMAD R6, R18, 0x200, R21 ;  /* 0x0000020012067824 */ /* 0x000fe200078e0215 */
        /* <DEDUP_REMOVED lines=13> */
[----:B------:R-:W-:Y:S02]  /*b1b0*/  VIADD R10, R4, 0x4 ;  /* 0x00000004040a7836 */ /* 0x000fe40000000000 */
[----:B------:R-:W-:Y:S02]  /*b1c0*/  IMAD.MOV.U32 R11, RZ, RZ, 0x40000040 ;  /* 0x40000040ff0b7424 */ /* 0x000fe400078e00ff */
[----:B------:R-:W-:-:S04]  /*b1d0*/  IMAD.MOV.U32 R7, RZ, RZ, 0x40000040 ;  /* 0x40000040ff077424 */ /* 0x000fc800078e00ff */
[----:B------:R-:W-:Y:S01]  /*b1e0*/  HGMMA.64x64x16.F32.BF16 R24, gdesc[UR4], RZ, !UPT, gsb0 ;  /* 0x00e00000041879f0 */ /* 0x000fe2000c0018ff */
[----:B------:R-:W-:Y:S02]  /*b1f0*/  R2UR UR4, R12 ;  /* 0x000000000c0472ca */ /* 0x000fe400000e0000 */
[----:B------:R-:W-:Y:S02]  /*b200*/  R2UR UR5, R13 ;  /* 0x000000000d0572ca */ /* 0x000fe400000e0000 */
[----:B------:R-:W-:Y:S01]  /*b210*/  R2UR UR6, R8 ;  /* 0x00000000080672ca */ /* 0x000fe200000e0000 */
[C---:B------:R-:W-:Y:S01]  /*b220*/  VIADD R8, R6.reuse, 0x4 ;  /* 0x0000000406087836 */ /* 0x040fe20000000000 */
[----:B------:R-:W-:Y:S01]  /*b230*/  R2UR UR7, R9 ;  /* 0x00000000090772ca */ /* 0x000fe200000e0000 */
[----:B------:R-:W-:Y:S02]  /*b240*/  IMAD.MOV.U32 R9, RZ, RZ, 0x40000040 ;  /* 0x40000040ff097424 */ /* 0x000fe400078e00ff */
[----:B------:R-:W-:Y:S01]  /*b250*/  VIADD R6, R6, 0x6 ;  /* 0x0000000606067836 */ /* 0x000fe20000000000 */
[----:B------:R-:W-:-:S02]  /*b260*/  WARPGROUP.DEPBAR.LE gsb0, 0x0 ;  /* 0x00008000000079c5 */ /* 0x000fc40000010000 */
[----:B------:R-:W-:-:S07]  /*b270*/  WARPGROUP.ARRIVE ;  /* 0x00000000000079c5 */ /* 0x000fce0000000000 */
        /* <DEDUP_REMOVED lines=20> */
.L_x_2610:
[----:B------:R-:W2:Y:S01]  /*b3c0*/  LDL R0, [R1] ;  /* 0x0000000001007983 */ /* 0x000ea20000100800 */
[----:B------:R-:W3:Y:S01]  /*b3d0*/  LDC R3, c[0x0][0x448] ;  /* 0x00011200ff037b82 */ /* 0x000ee20000000800 */
[----:B------:R-:W-:Y:S01]  /*b3e0*/  ULDC.64 UR40, c[0x0][0x9e0] ;  /* 0x0002780000287ab9 */ /* 0x000fe20000000a00 */
[----:B------:R-:W-:Y:S01]  /*b3f0*/  LOP3.LUT R22, R22, 0xffffff7f, RZ, 0xc0, !PT ;  /* 0xffffff7f16167812 */ /* 0x000fe200078ec0ff */
[----:B------:R-:W-:Y:S01]  /*b400*/  UISETP.GE.AND UP0, UPT, UR41, 0x1, UPT ;  /* 0x000000012900788c */ /* 0x000fe2000bf06270 */
[----:B------:R-:W-:Y:S01]  /*b410*/  LEA R57, R168, 0xffffffc0, 0x6 ;  /* 0xffffffc0a8397811 */ /* 0x000fe200078e30ff */
[----:B------:R-:W-:Y:S02]  /*b420*/  ULDC UR4, c[0x0][0x9dc] ;  /* 0x0002770000047ab9 */ /* 0x000fe40000000800 */
[----:B------:R-:W-:Y:S01]  /*b430*/  IMAD.U32 R20, RZ, RZ, UR4 ;  /* 0x00000004ff147e24 */ /* 0x000fe2000f8e00ff */
[----:B------:R-:W-:Y:S01]  /*b440*/  IADD3 R59, -R188, R189, -R57 ;  /* 0x000000bdbc3b7210 */ /* 0x000fe20007ffe939 */
[----:B------:R-:W-:Y:S01]  /*b450*/  UP2UR UR47, UPR, URZ, 0x1 ;  /* 0x000000013f2f7883 */ /* 0x000fe20008000000 */
[----:B---3--:R-:W-:-:S13]  /*b460*/  ISETP.NE.AND P1, PT, R3, 0x1, PT ;  /* 0x000000010300780c */ /* 0x008fda0003f25270 */
[----:B------:R-:W3:Y:S01]  /*b470*/  @P1 LDC R3, c[0x0][0x44c] ;  /* 0x00011300ff031b82 */ /* 0x000ee20000000800 */
[----:B------:R-:W-:-:S07]  /*b480*/  @P1 LOP3.LUT R22, R22, 0x80, RZ, 0xfc, !PT ;  /* 0x0000008016161812 */ /* 0x000fce00078efcff */
[----:B------:R-:W4:Y:S01]  /*b490*/  @P1 LDC R7, c[0x0][0x450] ;  /* 0x00011400ff071b82 */ /* 0x000f220000000800 */
[----:B--2---:R-:W-:-:S04]  /*b4a0*/  IMAD.IADD R0, R0, 0x1, R199 ;  /* 0x0000000100007824 */ /* 0x004fc800078e02c7 */
[----:B---3--:R-:W-:-:S04]  /*b4b0*/  @P1 IMAD.HI.U32 R6, R0, R3, RZ ;  /* 0x0000000300061227 */ /* 0x008fc800078e00ff */
[----:B------:R-:W-:Y:S01]  /*b4c0*/  IMAD.MOV.U32 R3, RZ, RZ, R0 ;  /* 0x000000ffff037224 */ /* 0x000fe200078e0000 */
[----:B----4-:R-:W-:Y:S01]  /*b4d0*/  @P1 SHF.R.U32.HI R3, RZ, R7, R6 ;  /* 0x00000007ff031219 */ /* 0x010fe20000011606 */
[----:B------:R-:W-:Y:S01]  /*b4e0*/  VIADD R0, R15, 0x28c40 ;  /* 0x00028c400f007836 */ /* 0x000fe20000000000 */
[----:B------:R-:W-:Y:S01]  /*b4f0*/  PLOP3.LUT P1, PT, PT, PT, UP0, 0x40, 0x0 ;  /* 0x000000000000781c */ /* 0x000fe20003f2e808 */
[----:B------:R-:W-:Y:S02]  /*b500*/  IMAD.MOV.U32 R7, RZ, RZ, -0x40 ;  /* 0xffffffc0ff077424 */ /* 0x000fe400078e00ff */
[----:B------:R-:W2:Y:S01]  /*b510*/  SHFL.IDX PT, R14, R3, RZ, 0x1c1f ;  /* 0x001c1fff030e7589 */ /* 0x000ea200000e0000 */
[----:B------:R-:W-:Y:S01]  /*b520*/  PRMT R0, R191, 0x654, R0 ;  /* 0x00000654bf007816 */ /* 0x000fe20000000000 */
[----:B------:R-:W-:Y:S01]  /*b530*/  IMAD R6, R168, R7, 0x41 ;  /* 0x00000041a8067424 */ /* 0x000fe200078e0207 */
[----:B------:R-:W-:Y:S02]  /*b540*/  LOP3.LUT R7, RZ, R20, RZ, 0x33, !PT ;  /* 0x00000014ff077212 */ /* 0x000fe400078e33ff */
[----:B------:R3:W-:Y:S01]  /*b550*/  SYNCS.ARRIVE.TRANS64.RED.A1T0 RZ, [R0+URZ], RZ ;  /* 0x000000ff00ff79a7 */ /* 0x0007e2000810043f */
[----:B------:R-:W-:Y:S01]  /*b560*/  VIADD R63, R6, 0xffffffff ;  /* 0xffffffff063f7836 */ /* 0x000fe20000000000 */
[----:B---3--:R-:W-:-:S05]  /*b570*/  IADD3 R0, -R188, R6, R189 ;  /* 0x00000006bc007210 */ /* 0x008fca0007ffe1bd */
[----:B------:R-:W-:-:S04]  /*b580*/  IMAD.IADD R0, R0, 0x1, -R23 ;  /* 0x0000000100007824 */ /* 0x000fc800078e0a17 */
[C---:B------:R-:W-:Y:S02]  /*b590*/  VIADD R62, R0.reuse, UR40 ;  /* 0x00000028003e7c36 */ /* 0x040fe40008000000 */
[----:B------:R-:W-:-:S03]  /*b5a0*/  IMAD.IADD R61, R0, 0x1, R7 ;  /* 0x00000001003d7824 */ /* 0x000fc600078e0207 */
[----:B--2---:R-:W-:Y:S01]  /*b5b0*/  VIADDMNMX R0, R14, R62, R59, PT ;  /* 0x0000003e0e007246 */ /* 0x004fe2000380013b */
[----:B------:R-:W-:Y:S01]  /*b5c0*/  IMAD.IADD R6, R61, 0x1, R14 ;  /* 0x000000013d067824 */ /* 0x000fe200078e020e */
[----:B------:R-:W-:Y:S06]  /*b5d0*/  @P1 BRA `(.L_x_2611) ;  /* 0x0000000000581947 */ /* 0x000fec0003800000 */
[----:B------:R-:W-:Y:S01]  /*b5e0*/  IADD3 R7, -R23, R189, R14 ;  /* 0x000000bd17077210 */ /* 0x000fe20007ffe10e */
[----:B------:R-:W-:Y:S03]  /*b5f0*/  BSSY B0, `(.L_x_2612) ;  /* 0x0000010000007945 */ /* 0x000fe60003800000 */
[----:B------:R-:W-:-:S13]  /*b600*/  ISETP.GT.AND P1, PT, R7, -0x1, PT ;  /* 0xffffffff0700780c */ /* 0x000fda0003f24270 */
[----:B------:R-:W-:Y:S05]  /*b610*/  @P1 BRA `(.L_x_2613) ;  /* 0x0000000000201947 */ /* 0x000fea0003800000 */
[----:B------:R-:W-:Y:S01]  /*b620*/  UISETP.NE.AND UP0, UPT, UR41, 0x1, UPT ;  /* 0x000000012900788c */ /* 0x000fe2000bf05270 */
[----:B------:R-:W-:-:S05]  /*b630*/  LOP3.LUT R7, RZ, R7, RZ, 0x33, !PT ;  /* 0x00000007ff077212 */ /* 0x000fca00078e33ff */
[----:B------:R-:W-:-:S05]  /*b640*/  PLOP3.LUT P1, PT, PT, PT, UP0, 0x80, 0x0 ;  /* 0x000000000000781c */ /* 0x000fca0003f2f008 */
[----:B------:R-:W-:-:S08]  /*b650*/  @UP0 ULDC.64 UR4, c[0x0][0x9e8] ;  /* 0x00027a0000040ab9 */ /* 0x000fd00000000a00 */
[----:B------:R-:W-:-:S05]  /*b660*/  @P1 IMAD.HI.U32 R14, R7, UR4, RZ ;  /* 0x00000004070e1c27 */ /* 0x000fca000f8e00ff */
[----:B------:R-:W-:-:S04]  /*b670*/  @P1 SHF.R.U32.HI R7, RZ, UR5, R14 ;  /* 0x00000005ff071c19 */ /* 0x000fc8000801160e */
[----:B------:R-:W-:Y:S01]  /*b680*/  LOP3.LUT R7, RZ, R7, RZ, 0x33, !PT ;  /* 0x00000007ff077212 */ /* 0x000fe200078e33ff */
[----:B------:R-:W-:Y:S06]  /*b690*/  BRA `(.L_x_2614) ;  /* 0x0000000000147947 */ /* 0x000fec0003800000 */
.L_x_2613:
[----:B------:R-:W-:-:S06]  /*b6a0*/  UISETP.NE.AND UP0, UPT, UR41, 0x1, UPT ;  /* 0x000000012900788c */ /* 0x000fcc000bf05270 */
[----:B------:R-:W-:-:S05]  /*b6b0*/  PLOP3.LUT P1, PT, PT, PT, UP0, 0x80, 0x0 ;  /* 0x000000000000781c */ /* 0x000fca0003f2f008 */
[----:B------:R-:W-:-:S08]  /*b6c0*/  @UP0 ULDC.64 UR4, c[0x0][0x9e8] ;  /* 0x00027a0000040ab9 */ /* 0x000fd00000000a00 */
[----:B------:R-:W-:-:S05]  /*b6d0*/  @P1 IMAD.HI.U32 R14, R7, UR4, RZ ;  /* 0x00000004070e1c27 */ /* 0x000fca000f8e00ff */
[----:B------:R-:W-:-:S07]  /*b6e0*/  @P1 SHF.R.U32.HI R7, RZ, UR5, R14 ;  /* 0x00000005ff071c19 */ /* 0x000fce000801160e */
.L_x_2614:
[----:B------:R-:W-:Y:S05]  /*b6f0*/  BSYNC B0 ;  /* 0x0000000000007941 */ /* 0x000fea0003800000 */
.L_x_2612:
[----:B------:R-:W-:-:S04]  /*b700*/  IMAD R7, R7, UR41, -R57 ;  /* 0x0000002907077c24 */ /* 0x000fc8000f8e0a39 */
[----:B------:R-:W-:-:S05]  /*b710*/  IMAD.IADD R7, R7, 0x1, -R188 ;  /* 0x0000000107077824 */ /* 0x000fca00078e0abc */
[----:B------:R-:W-:Y:S02]  /*b720*/  VIMNMX R6, R6, R7, !PT ;  /* 0x0000000706067248 */ /* 0x000fe40007fe0100 */
[----:B------:R-:W-:-:S07]  /*b730*/  VIADDMNMX R0, R7, UR41, R0, PT ;  /* 0x0000002907007c46 */ /* 0x000fce000b800100 */
.L_x_2611:
[C---:B------:R-:W-:Y:S01]  /*b740*/  ISETP.GE.AND P1, PT, R63.reuse, 0x2, PT ;  /* 0x000000023f00780c */ /* 0x040fe20003f26270 */
[----:B------:R-:W-:Y:S01]  /*b750*/  UISETP.NE.AND UP0, UPT, UR47, URZ, UPT ;  /* 0x0000003f2f00728c */ /* 0x000fe2000bf05270 */
[C---:B------:R-:W-:Y:S02]  /*b760*/  ISETP.GE.AND P5, PT, R63.reuse, 0xa, PT ;  /* 0x0000000a3f00780c */ /* 0x040fe40003fa6270 */
[----:B------:R-:W-:Y:S02]  /*b770*/  ISETP.GT.AND P3, PT, R6, 0x1, !P1 ;  /* 0x000000010600780c */ /* 0x000fe40004f64270 */
[----:B------:R-:W-:Y:S02]  /*b780*/  ISETP.GE.AND P2, PT, R63, 0x9, PT ;  /* 0x000000093f00780c */ /* 0x000fe40003f46270 */
[----:B------:R-:W-:Y:S02]  /*b790*/  ISETP.LT.OR P3, PT, R0, 0x2, P3 ;  /* 0x000000020000780c */ /* 0x000fe40001f61670 */
[----:B------:R-:W-:-:S02]  /*b7a0*/  P2R R65, PR, RZ, 0x20 ;  /* 0x00000020ff417803 */ /* 0x000fc40000000000 */
[----:B------:R-:W-:Y:S02]  /*b7b0*/  FSEL R80, R25, -INF , !P3 ;  /* 0xff80000019507808 */ /* 0x000fe40005800000 */
[C---:B------:R-:W-:Y:S02]  /*b7c0*/  ISETP.GT.AND P3, PT, R6.reuse, 0x9, !P5 ;  /* 0x000000090600780c */ /* 0x040fe40006f64270 */
[----:B------:R-:W-:Y:S02]  /*b7d0*/  ISETP.GT.AND P4, PT, R6, 0x8, !P2 ;  /* 0x000000080600780c */ /* 0x000fe40005784270 */
[----:B------:R-:W-:Y:S02]  /*b7e0*/  ISETP.LT.OR P3, PT, R0, 0xa, P3 ;  /* 0x0000000a0000780c */ /* 0x000fe40001f61670 */
[----:B------:R-:W-:Y:S02]  /*b7f0*/  ISETP.GE.AND P5, PT, R63, 0x11, PT ;  /* 0x000000113f00780c */ /* 0x000fe40003fa6270 */
[----:B------:R-:W-:-:S02]  /*b800*/  FSEL R72, R29, -INF , !P3 ;  /* 0xff8000001d487808 */ /* 0x000fc40005800000 */
[----:B------:R-:W-:Y:S02]  /*b810*/  ISETP.LT.OR P4, PT, R0, 0x9, P4 ;  /* 0x000000090000780c */ /* 0x000fe40002781670 */
[----:B------:R-:W-:Y:S02]  /*b820*/  ISETP.GT.AND P3, PT, R6, 0x10, !P5 ;  /* 0x000000100600780c */ /* 0x000fe40006f64270 */
[----:B------:R-:W-:Y:S02]  /*b830*/  FSEL R74, R28, -INF , !P4 ;  /* 0xff8000001c4a7808 */ /* 0x000fe40006000000 */
        /* <DEDUP_REMOVED lines=43> */
[C---:B------:R-:W-:Y:S02]  /*baf0*/  ISETP.GE.AND P3, PT, R63.reuse, 0x32, PT ;  /* 0x000000323f00780c */ /* 0x040fe40003f66270 */
[----:B------:R-:W-:-:S02]  /*bb00*/  ISETP.GE.AND P6, PT, R63, 0x1, PT ;  /* 0x000000013f00780c */ /* 0x000fc40003fc6270 */
[----:B------:R-:W-:Y:S02]  /*bb10*/  ISETP.GT.AND P4, PT, R6, 0x31, !P3 ;  /* 0x000000310600780c */ /* 0x000fe40005f84270 */
[----:B------:R-:W-:Y:S02]  /*bb20*/  P2R R7, PR, RZ, 0x40 ;  /* 0x00000040ff077803 */ /* 0x000fe40000000000 */
[----:B------:R-:W-:-:S04]  /*bb30*/  ISETP.LT.OR P4, PT, R0, 0x32, P4 ;  /* 0x000000320000780c */ /* 0x000fc80002781670 */
[----:B------:R-:W-:Y:S02]  /*bb40*/  FSEL R14, R49, -INF , !P4 ;  /* 0xff800000310e7808 */ /* 0x000fe40006000000 */
[----:B------:R-:W-:-:S04]  /*bb50*/  ISETP.GE.AND P4, PT, R63, 0x39, PT ;  /* 0x000000393f00780c */ /* 0x000fc80003f86270 */
[----:B------:R-:W-:-:S04]  /*bb60*/  ISETP.GT.AND P5, PT, R6, 0x38, !P4 ;  /* 0x000000380600780c */ /* 0x000fc800067a4270 */
[----:B------:R-:W-:-:S04]  /*bb70*/  ISETP.LT.OR P5, PT, R0, 0x39, P5 ;  /* 0x000000390000780c */ /* 0x000fc80002fa1670 */
[----:B------:R-:W-:Y:S02]  /*bb80*/  FSEL R52, R52, -INF , !P5 ;  /* 0xff80000034347808 */ /* 0x000fe40006800000 */
[----:B------:R-:W-:Y:S02]  /*bb90*/  ISETP.GT.AND P5, PT, R6, RZ, !P6 ;  /* 0x000000ff0600720c */ /* 0x000fe400077a4270 */
[----:B------:R-:W-:Y:S02]  /*bba0*/  ISETP.GE.AND P6, PT, R63, 0x3a, PT ;  /* 0x0000003a3f00780c */ /* 0x000fe40003fc6270 */
[----:B------:R-:W-:-:S04]  /*bbb0*/  ISETP.LT.OR P5, PT, R0, 0x1, P5 ;  /* 0x000000010000780c */ /* 0x000fc80002fa1670 */
[----:B------:R-:W-:Y:S02]  /*bbc0*/  FSEL R78, R24, -INF , !P5 ;  /* 0xff800000184e7808 */ /* 0x000fe40006800000 */
[----:B------:R-:W-:-:S04]  /*bbd0*/  ISETP.GT.AND P5, PT, R6, 0x39, !P6 ;  /* 0x000000390600780c */ /* 0x000fc800077a4270 */
[----:B------:R-:W-:Y:S02]  /*bbe0*/  ISETP.LT.OR P5, PT, R0, 0x3a, P5 ;  /* 0x0000003a0000780c */ /* 0x000fe40002fa1670 */
[----:B------:R-:W2:Y:S02]  /*bbf0*/  SHFL.IDX PT, R0, R3, 0x1, 0x1c1f ;  /* 0x003c1f0003007f89 */ /* 0x000ea400000e0000 */
[----:B------:R-:W-:Y:S02]  /*bc00*/  FSEL R32, R53, -INF , !P5 ;  /* 0xff80000035207808 */ /* 0x000fe40006800000 */
[----:B------:R-:W-:Y:S02]  /*bc10*/  PLOP3.LUT P5, PT, PT, PT, UP0, 0x40, 0x0 ;  /* 0x000000000000781c */ /* 0x000fe40003fae808 */
[----:B--2---:R-:W-:Y:S01]  /*bc20*/  VIADDMNMX R25, R0, R62, R59, PT ;  /* 0x0000003e00197246 */ /* 0x004fe2000380013b */
[----:B------:R-:W-:-:S10]  /*bc30*/  IMAD.IADD R29, R61, 0x1, R0 ;  /* 0x000000013d1d7824 */ /* 0x000fd400078e0200 */
[----:B------:R-:W-:Y:S05]  /*bc40*/  @P5 BRA `(.L_x_2615) ;  /* 0x0000000000605947 */ /* 0x000fea0003800000 */
        /* <DEDUP_REMOVED lines=8> */
[----:B------:R-:W-:Y:S01]  /*bcd0*/  @P5 IMAD.HI.U32 R3, R0, UR4, RZ ;  /* 0x0000000400035c27 */ /* 0x000fe2000f8e00ff */
[----:B------:R-:W-:-:S13]  /*bce0*/  PLOP3.LUT P5, PT, PT, PT, UP0, 0x80, 0x0 ;  /* 0x000000000000781c */ /* 0x000fda0003faf008 */
[----:B------:R-:W-:-:S04]  /*bcf0*/  @P5 SHF.R.U32.HI R0, RZ, UR5, R3 ;  /* 0x00000005ff005c19 */ /* 0x000fc80008011603 */
[----:B------:R-:W-:Y:S01]  /*bd00*/  LOP3.LUT R0, RZ, R0, RZ, 0x33, !PT ;  /* 0x00000000ff007212 */ /* 0x000fe200078e33ff */
[----:B------:R-:W-:Y:S06]  /*bd10*/  BRA `(.L_x_2618) ;  /* 0x0000000000187947 */ /* 0x000fec0003800000 */
.L_x_2617:
[----:B------:R-:W-:-:S06]  /*bd20*/  UISETP.NE.AND UP0, UPT, UR41, 0x1, UPT ;  /* 0x000000012900788c */ /* 0x000fcc000bf05270 */
[----:B------:R-:W-:-:S05]  /*bd30*/  PLOP3.LUT P5, PT, PT, PT, UP0, 0x80, 0x0 ;  /* 0x000000000000781c */ /* 0x000fca0003faf008 */
[----:B------:R-:W-:-:S08]  /*bd40*/  @UP0 ULDC.64 UR4, c[0x0][0x9e8] ;  /* 0x00027a0000040ab9 */ /* 0x000fd00000000a00 */
[----:B------:R-:W-:Y:S01]  /*bd50*/  @P5 IMAD.HI.U32 R3, R0, UR4, RZ ;  /* 0x0000000400035c27 */ /* 0x000fe2000f8e00ff */
[----:B------:R-:W-:-:S13]  /*bd60*/  PLOP3.LUT P5, PT, PT, PT, UP0, 0x80, 0x0 ;  /* 0x000000000000781c */ /* 0x000fda0003faf008 */
[----:B------:R-:W-:-:S07]  /*bd70*/  @P5 SHF.R.U32.HI R0, RZ, UR5, R3 ;  /* 0x00000005ff005c19 */ /* 0x000fce0008011603 */
.L_x_2618:
[----:B------:R-:W-:Y:S05]  /*bd80*/  BSYNC B0 ;  /* 0x0000000000007941 */ /* 0x000fea0003800000 */
.L_x_2616:
[----:B------:R-:W-:-:S04]  /*bd90*/  IMAD R3, R0, UR41, -R57 ;  /* 0x0000002900037c24 */ /* 0x000fc8000f8e0a39 */
[----:B------:R-:W-:-:S05]  /*bda0*/  IMAD.IADD R0, R3, 0x1, -R188 ;  /* 0x0000000103007824 */ /* 0x000fca00078e0abc */
[----:B------:R-:W-:Y:S02]  /*bdb0*/  VIMNMX R29, R29, R0, !PT ;  /* 0x000000001d1d7248 */ /* 0x000fe40007fe0100 */
[----:B------:R-:W-:-:S07]  /*bdc0*/  VIADDMNMX R25, R0, UR41, R25, PT ;  /* 0x0000002900197c46 */ /* 0x000fce000b800119 */
.L_x_2615:
[C---:B------:R-:W-:Y:S01]  /*bdd0*/  ISETP.GT.AND P1, PT, R29.reuse, 0x1, !P1 ;  /* 0x000000011d00780c */ /* 0x040fe20004f24270 */
[----:B------:R-:W-:Y:S01]  /*bde0*/  ULDC UR4, c[0x0][0x988] ;  /* 0x0002620000047ab9 */ /* 0x000fe20000000800 */
[----:B------:R-:W-:Y:S01]  /*bdf0*/  BAR.SYNC.DEFER_BLOCKING 0xf, 0x100 ;  /* 0x03c4000000007b1d */ /* 0x000fe20000010000 */
[----:B------:R-:W-:Y:S02]  /*be00*/  ISETP.GT.AND P2, PT, R29, 0x8, !P2 ;  /* 0x000000081d00780c */ /* 0x000fe40005744270 */
[C---:B------:R-:W-:Y:S02]  /*be10*/  ISETP.LT.OR P1, PT, R25.reuse, 0x2, P1 ;  /* 0x000000021900780c */ /* 0x040fe40000f21670 */
[----:B------:R-:W-:Y:S02]  /*be20*/  ISETP.LT.OR P2, PT, R25, 0x9, P2 ;  /* 0x000000091900780c */ /* 0x000fe40001741670 */
[----:B------:R-:W-:Y:S02]  /*be30*/  FSEL R62, R27, -INF , !P1 ;  /* 0xff8000001b3e7808 */ /* 0x000fe40004800000 */
[----:B------:R-:W-:-:S02]  /*be40*/  ISETP.NE.AND P1, PT, R65, RZ, PT ;  /* 0x000000ff4100720c */ /* 0x000fc40003f25270 */
[----:B------:R-:W-:Y:S02]  /*be50*/  FSEL R40, R30, -INF , !P2 ;  /* 0xff8000001e287808 */ /* 0x000fe40005000000 */
        /* <DEDUP_REMOVED lines=29> */
[----:B------:R-:W-:Y:S02]  /*c030*/  ISETP.NE.AND P2, PT, R71, RZ, PT ;  /* 0x000000ff4700720c */ /* 0x000fe40003f45270 */
[----:B------:R-:W-:Y:S02]  /*c040*/  ISETP.LT.OR P1, PT, R25, 0x1a, P1 ;  /* 0x0000001a1900780c */ /* 0x000fe40000f21670 */
[----:B------:R-:W-:Y:S02]  /*c050*/  FMNMX.FTZ R3, R14, R3, !PT ;  /* 0x000000030e037209 */ /* 0x000fe40007810000 */
[----:B------:R-:W-:Y:S02]  /*c060*/  FSEL R24, R39, -INF , !P1 ;  /* 0xff80000027187808 */ /* 0x000fe40004800000 */
[----:B------:R-:W-:Y:S02]  /*c070*/  ISETP.NE.AND P1, PT, R37, RZ, PT ;  /* 0x000000ff2500720c */ /* 0x000fe40003f25270 */
[----:B------:R-:W-:-:S02]  /*c080*/  FMNMX.FTZ R3, R52, R3, !PT ;  /* 0x0000000334037209 */ /* 0x000fc40007810000 */
[----:B------:R-:W-:Y:S02]  /*c090*/  ISETP.GT.AND P1, PT, R29, 0x20, !P1 ;  /* 0x000000201d00780c */ /* 0x000fe40004f24270 */
[----:B------:R-:W-:Y:S02]  /*c0a0*/  ISETP.NE.AND P5, PT, R7, RZ, PT ;  /* 0x000000ff0700720c */ /* 0x000fe40003fa5270 */
[----:B------:R-:W-:Y:S02]  /*c0b0*/  ISETP.LT.OR P1, PT, R25, 0x21, P1 ;  /* 0x000000211900780c */ /* 0x000fe40000f21670 */
[----:B------:R-:W-:Y:S02]  /*c0c0*/  FMNMX.FTZ R7, R32, R3, !PT ;  /* 0x0000000320077209 */ /* 0x000fe40007810000 */
[----:B------:R-:W-:Y:S02]  /*c0d0*/  FSEL R42, R42, -INF , !P1 ;  /* 0xff8000002a2a7808 */ /* 0x000fe40004800000 */
[----:B------:R-:W-:Y:S01]  /*c0e0*/  ISETP.GT.AND P1, PT, R29, 0x21, !P2 ;  /* 0x000000211d00780c */ /* 0x000fe20005724270 */
[----:B------:R-:W2:Y:S01]  /*c0f0*/  SHFL.BFLY PT, R6, R7, 0x2, 0x1f ;  /* 0x0c401f0007067f89 */ /* 0x000ea200000e0000 */
[----:B------:R-:W-:-:S02]  /*c100*/  ISETP.NE.AND P2, PT, R73, RZ, PT ;  /* 0x000000ff4900720c */ /* 0x000fc40003f45270 */
[----:B------:R-:W-:Y:S02]  /*c110*/  ISETP.LT.OR P1, PT, R25, 0x22, P1 ;  /* 0x000000221900780c */ /* 0x000fe40000f21670 */
[----:B------:R-:W-:Y:S02]  /*c120*/  ISETP.GT.AND P3, PT, R29, 0x31, !P3 ;  /* 0x000000311d00780c */ /* 0x000fe40005f64270 */
[----:B------:R-:W-:Y:S02]  /*c130*/  FSEL R28, R43, -INF , !P1 ;  /* 0xff8000002b1c7808 */ /* 0x000fe40004800000 */
[----:B------:R-:W-:Y:S02]  /*c140*/  ISETP.NE.AND P1, PT, R41, RZ, PT ;  /* 0x000000ff2900720c */ /* 0x000fe40003f25270 */
[C---:B------:R-:W-:Y:S02]  /*c150*/  ISETP.GT.AND P4, PT, R29.reuse, 0x38, !P4 ;  /* 0x000000381d00780c */ /* 0x040fe40006784270 */
[----:B------:R-:W-:-:S02]  /*c160*/  ISETP.GT.AND P1, PT, R29, 0x28, !P1 ;  /* 0x000000281d00780c */ /* 0x000fc40004f24270 */
[C---:B------:R-:W-:Y:S02]  /*c170*/  ISETP.LT.OR P3, PT, R25.reuse, 0x32, P3 ;  /* 0x000000321900780c */ /* 0x040fe40001f61670 */
[----:B------:R-:W-:Y:S02]  /*c180*/  ISETP.LT.OR P1, PT, R25, 0x29, P1 ;  /* 0x000000291900780c */ /* 0x000fe40000f21670 */
[C---:B------:R-:W-:Y:S02]  /*c190*/  ISETP.GT.AND P6, PT, R29.reuse, 0x39, !P6 ;  /* 0x000000391d00780c */ /* 0x040fe400077c4270 */
[----:B------:R-:W-:Y:S02]  /*c1a0*/  FSEL R46, R46, -INF , !P1 ;  /* 0xff8000002e2e7808 */ /* 0x000fe40004800000 */
[----:B------:R-:W-:Y:S02]  /*c1b0*/  ISETP.GT.AND P1, PT, R29, RZ, !P5 ;  /* 0x000000ff1d00720c */ /* 0x000fe40006f24270 */
[----:B--2---:R-:W-:Y:S01]  /*c1c0*/  FMNMX.FTZ R27, R7, R6, !PT ;  /* 0x00000006071b7209 */ /* 0x004fe20007810000 */
[----:B------:R-:W-:Y:S01]  /*c1d0*/  IMAD.U32 R7, RZ, RZ, UR4 ;  /* 0x00000004ff077e24 */ /* 0x000fe2000f8e00ff */
[----:B------:R-:W-:-:S02]  /*c1e0*/  ISETP.LT.OR P1, PT, R25, 0x1, P1 ;  /* 0x000000011900780c */ /* 0x000fc40000f21670 */
[----:B------:R-:W-:Y:S01]  /*c1f0*/  ISETP.NE.AND P5, PT, R45, RZ, PT ;  /* 0x000000ff2d00720c */ /* 0x000fe20003fa5270 */
[----:B------:R-:W2:Y:S01]  /*c200*/  SHFL.BFLY PT, R6, R27, 0x1, 0x1f ;  /* 0x0c201f001b067f89 */ /* 0x000ea200000e0000 */
[----:B------:R-:W-:Y:S02]  /*c210*/  FSEL R26, R26, -INF , !P1 ;  /* 0xff8000001a1a7808 */ /* 0x000fe40004800000 */
[----:B------:R-:W-:Y:S02]  /*c220*/  ISETP.GT.AND P1, PT, R29, 0x29, !P2 ;  /* 0x000000291d00780c */ /* 0x000fe40005724270 */
[----:B------:R-:W-:Y:S02]  /*c230*/  FMNMX.FTZ R3, R26, R62, !PT ;  /* 0x0000003e1a037209 */ /* 0x000fe40007810000 */
[----:B------:R-:W-:Y:S02]  /*c240*/  ISETP.LT.OR P1, PT, R25, 0x2a, P1 ;  /* 0x0000002a1900780c */ /* 0x000fe40000f21670 */
[----:B------:R-:W-:-:S02]  /*c250*/  FMNMX.FTZ R3, R40, R3, !PT ;  /* 0x0000000328037209 */ /* 0x000fc40007810000 */
[----:B------:R-:W-:Y:S02]  /*c260*/  ISETP.GT.AND P2, PT, R29, 0x30, !P5 ;  /* 0x000000301d00780c */ /* 0x000fe40006f44270 */
[----:B------:R-:W-:Y:S02]  /*c270*/  FMNMX.FTZ R3, R30, R3, !PT ;  /* 0x000000031e037209 */ /* 0x000fe40007810000 */
[----:B------:R-:W-:Y:S02]  /*c280*/  FSEL R76, R47, -INF , !P1 ;  /* 0xff8000002f4c7808 */ /* 0x000fe40004800000 */
[----:B------:R-:W-:Y:S02]  /*c290*/  FMNMX.FTZ R3, R34, R3, !PT ;  /* 0x0000000322037209 */ /* 0x000fe40007810000 */
[----:B------:R-:W-:Y:S02]  /*c2a0*/  ISETP.LT.OR P2, PT, R25, 0x31, P2 ;  /* 0x000000311900780c */ /* 0x000fe40001741670 */
[----:B------:R-:W-:-:S02]  /*c2b0*/  FMNMX.FTZ R3, R0, R3, !PT ;  /* 0x0000000300037209 */ /* 0x000fc40007810000 */
[----:B------:R-:W-:Y:S02]  /*c2c0*/  FSEL R50, R50, -INF , !P2 ;  /* 0xff80000032327808 */ /* 0x000fe40005000000 */
[----:B------:R-:W-:Y:S02]  /*c2d0*/  FMNMX.FTZ R3, R38, R3, !PT ;  /* 0x0000000326037209 */ /* 0x000fe40007810000 */
[----:B--2---:R-:W-:Y:S02]  /*c2e0*/  FMNMX.FTZ R6, R27, R6, !PT ;  /* 0x000000061b067209 */ /* 0x004fe40007810000 */
[----:B------:R-:W-:Y:S02]  /*c2f0*/  FMNMX.FTZ R3, R24, R3, !PT ;  /* 0x0000000318037209 */ /* 0x000fe40007810000 */
[C---:B------:R-:W-:Y:S01]  /*c300*/  FSETP.NEU.FTZ.AND P1, PT, R6.reuse, -INF , PT ;  /* 0xff8000000600780b */ /* 0x040fe20003f3d000 */
[----:B------:R-:W-:Y:S01]  /*c310*/  FMUL.FTZ R27, R6, R7 ;  /* 0x00000007061b7220 */ /* 0x000fe20000410000 */
[----:B------:R-:W-:-:S02]  /*c320*/  FMNMX.FTZ R3, R42, R3, !PT ;  /* 0x000000032a037209 */ /* 0x000fc40007810000 */
[----:B------:R-:W-:Y:S02]  /*c330*/  ISETP.LT.OR P4, PT, R25, 0x39, P4 ;  /* 0x000000391900780c */ /* 0x000fe40002781670 */
[----:B------:R-:W-:Y:S02]  /*c340*/  FMNMX.FTZ R3, R28, R3, !PT ;  /* 0x000000031c037209 */ /* 0x000fe40007810000 */
[----:B------:R-:W-:Y:S02]  /*c350*/  FSEL R27, R27, RZ, P1 ;  /* 0x000000ff1b1b7208 */ /* 0x000fe40000800000 */
[----:B------:R-:W-:Y:S02]  /*c360*/  FMNMX.FTZ R3, R46, R3, !PT ;  /* 0x000000032e037209 */ /* 0x000fe40007810000 */
[----:B------:R-:W-:Y:S01]  /*c370*/  ISETP.LT.OR P6, PT, R25, 0x3a, P6 ;  /* 0x0000003a1900780c */ /* 0x000fe200037c1670 */
[--C-:B------:R-:W-:Y:S01]  /*c380*/  FFMA.FTZ R29, R78, R7, -R27.reuse ;  /* 0x000000074e1d7223 */ /* 0x100fe2000001081b */
[----:B------:R-:W-:Y:S01]  /*c390*/  FMNMX.FTZ R3, R76, R3, !PT ;  /* 0x000000034c037209 */ /* 0x000fe20007810000 */
[-CC-:B------:R-:W-:Y:S01]  /*c3a0*/  FFMA.FTZ R31, R80, R7.reuse, -R27.reuse ;  /* 0x00000007501f7223 */ /* 0x180fe2000001081b */
[----:B------:R-:W-:Y:S01]  /*c3b0*/  FSEL R78, R51, -INF , !P3 ;  /* 0xff800000334e7808 */ /* 0x000fe20005800000 */
[--C-:B------:R-:W-:Y:S01]  /*c3c0*/  FFMA.FTZ R25, R72, R7, -R27.reuse ;  /* 0x0000000748197223 */ /* 0x100fe2000001081b */
[----:B------:R-:W-:Y:S01]  /*c3d0*/  FMNMX.FTZ R3, R50, R3, !PT ;  /* 0x0000000332037209 */ /* 0x000fe20007810000 */
[-CC-:B------:R-:W-:Y:S01]  /*c3e0*/  FFMA.FTZ R39, R14, R7.reuse, -R27.reuse ;  /* 0x000000070e277223 */ /* 0x180fe2000001081b */
[----:B------:R-:W-:Y:S01]  /*c3f0*/  FSEL R54, R54, -INF , !P4 ;  /* 0xff80000036367808 */ /* 0x000fe20006000000 */
[--C-:B------:R-:W-:Y:S01]  /*c400*/  FFMA.FTZ R74, R74, R7, -R27.reuse ;  /* 0x000000074a4a7223 */ /* 0x100fe2000001081b */
[----:B------:R-:W-:Y:S01]  /*c410*/  FMNMX.FTZ R3, R78, R3, !PT ;  /* 0x000000034e037209 */ /* 0x000fe20007810000 */
[----:B------:R-:W-:Y:S01]  /*c420*/  MUFU.EX2 R29, R29 ;  /* 0x0000001d001d7308 */ /* 0x000fe20000000800 */
[----:B------:R-:W-:Y:S01]  /*c430*/  FSEL R80, R55, -INF , !P6 ;  /* 0xff80000037507808 */ /* 0x000fe20007000000 */
[--C-:B------:R-:W-:Y:S01]  /*c440*/  FFMA.FTZ R70, R70, R7, -R27.reuse ;  /* 0x0000000746467223 */ /* 0x100fe2000001081b */
[----:B------:R-:W-:Y:S01]  /*c450*/  FMNMX.FTZ R3, R54, R3, !PT ;  /* 0x0000000336037209 */ /* 0x000fe20007810000 */
[-CC-:B------:R-:W-:Y:S01]  /*c460*/  FFMA.FTZ R68, R68, R7.reuse, -R27.reuse ;  /* 0x0000000744447223 */ /* 0x180fe2000001081b */
[-CC-:B------:R-:W-:Y:S01]  /*c470*/  FFMA.FTZ R66, R66, R7.reuse, -R27.reuse ;  /* 0x0000000742427223 */ /* 0x180fe2000001081b */
[--C-:B------:R-:W-:Y:S01]  /*c480*/  FFMA.FTZ R64, R64, R7, -R27.reuse ;  /* 0x0000000740407223 */ /* 0x100fe2000001081b */
[----:B------:R-:W-:Y:S01]  /*c490*/  FMNMX.FTZ R3, R80, R3, !PT ;  /* 0x0000000350037209 */ /* 0x000fe20007810000 */
[----:B------:R-:W2:Y:S01]  /*c4a0*/  MUFU.EX2 R164, R31 ;  /* 0x0000001f00a47308 */ /* 0x000ea20000000800 */
[-CC-:B------:R-:W-:Y:S01]  /*c4b0*/  FFMA.FTZ R60, R60, R7.reuse, -R27.reuse ;  /* 0x000000073c3c7223 */ /* 0x180fe2000001081b */
[-CC-:B------:R-:W-:Y:S01]  /*c4c0*/  FFMA.FTZ R58, R58, R7.reuse, -R27.reuse ;  /* 0x000000073a3a7223 */ /* 0x180fe2000001081b */
[-CC-:B------:R-:W-:Y:S01]  /*c4d0*/  FFMA.FTZ R44, R44, R7.reuse, -R27.reuse ;  /* 0x000000072c2c7223 */ /* 0x180fe2000001081b */
[----:B------:R-:W3:Y:S01]  /*c4e0*/  SHFL.BFLY PT, R72, R3, 0x2, 0x1f ;  /* 0x0c401f0003487f89 */ /* 0x000ee200000e0000 */
[-CC-:B------:R-:W-:Y:S01]  /*c4f0*/  FFMA.FTZ R36, R36, R7.reuse, -R27.reuse ;  /* 0x0000000724247223 */ /* 0x180fe2000001081b */
[-CC-:B------:R-:W-:Y:S01]  /*c500*/  FFMA.FTZ R48, R48, R7.reuse, -R27.reuse ;  /* 0x0000000730307223 */ /* 0x180fe2000001081b */
[-CC-:B------:R-:W-:Y:S01]  /*c510*/  FFMA.FTZ R52, R52, R7.reuse, -R27.reuse ;  /* 0x0000000734347223 */ /* 0x180fe2000001081b */
[----:B------:R-:W-:Y:S01]  /*c520*/  MUFU.EX2 R74, R74 ;  /* 0x0000004a004a7308 */ /* 0x000fe20000000800 */
[----:B------:R-:W-:-:S07]  /*c530*/  FFMA.FTZ R27, R32, R7, -R27 ;  /* 0x00000007201b7223 */ /* 0x000fce000001081b */
[----:B------:R-:W4:Y:S01]  /*c540*/  MUFU.EX2 R25, R25 ;  /* 0x0000001900197308 */ /* 0x000f220000000800 */
[----:B--2---:R-:W-:Y:S01]  /*c550*/  FADD.FTZ R43, R29, R164 ;  /* 0x000000a41d2b7221 */ /* 0x004fe20000010000 */
[----:B------:R-:W-:-:S06]  /*c560*/  F2FP.BF16.F32.PACK_AB R164, R164, R29 ;  /* 0x0000001da4a4723e */ /* 0x000fcc00000010ff */
[----:B------:R-:W-:Y:S01]  /*c570*/  MUFU.EX2 R70, R70 ;  /* 0x0000004600467308 */ /* 0x000fe20000000800 */
[----:B---3--:R-:W-:-:S07]  /*c580*/  FMNMX.FTZ R72, R3, R72, !PT ;  /* 0x0000004803487209 */ /* 0x008fce0007810000 */
[----:B------:R-:W2:Y:S01]  /*c590*/  MUFU.EX2 R31, R68 ;  /* 0x00000044001f7308 */ /* 0x000ea20000000800 */
[----:B------:R-:W3:Y:S01]  /*c5a0*/  SHFL.BFLY PT, R3, R72, 0x1, 0x1f ;  /* 0x0c201f0048037f89 */ /* 0x000ee200000e0000 */
[----:B----4-:R-:W-:-:S06]  /*c5b0*/  F2FP.BF16.F32.PACK_AB R166, R25, R74 ;  /* 0x0000004a19a6723e */ /* 0x010fcc00000010ff */
[----:B------:R-:W-:Y:S08]  /*c5c0*/  MUFU.EX2 R66, R66 ;  /* 0x0000004200427308 */ /* 0x000ff00000000800 */
[----:B------:R-:W4:Y:S01]  /*c5d0*/  MUFU.EX2 R33, R64 ;  /* 0x0000004000217308 */ /* 0x000f220000000800 */
[----:B--2---:R-:W-:-:S07]  /*c5e0*/  F2FP.BF16.F32.PACK_AB R160, R31, R70 ;  /* 0x000000461fa0723e */ /* 0x004fce00000010ff */
[----:B------:R-:W-:Y:S01]  /*c5f0*/  MUFU.EX2 R60, R60 ;  /* 0x0000003c003c7308 */ /* 0x000fe20000000800 */
[----:B---3--:R-:W-:-:S04]  /*c600*/  FMNMX.FTZ R14, R72, R3, !PT ;  /* 0x00000003480e7209 */ /* 0x008fc80007810000 */
[C---:B------:R-:W-:Y:S01]  /*c610*/  FSETP.NEU.FTZ.AND P1, PT, R14.reuse, -INF , PT ;  /* 0xff8000000e00780b */ /* 0x040fe20003f3d000 */
[----:B------:R-:W-:Y:S02]  /*c620*/  FMUL.FTZ R3, R14, R7 ;  /* 0x000000070e037220 */ /* 0x000fe40000410000 */
[----:B------:R-:W2:Y:S01]  /*c630*/  MUFU.EX2 R35, R58 ;  /* 0x0000003a00237308 */ /* 0x000ea20000000800 */
[----:B----4-:R-:W-:Y:S02]  /*c640*/  F2FP.BF16.F32.PACK_AB R162, R33, R66 ;  /* 0x0000004221a2723e */ /* 0x010fe400000010ff */
[----:B------:R-:W-:-:S05]  /*c650*/  FSEL R3, R3, RZ, P1 ;  /* 0x000000ff03037208 */ /* 0x000fca0000800000 */
        /* <DEDUP_REMOVED lines=16> */
[-CC-:B------:R-:W-:Y:S01]  /*c760*/  FFMA.FTZ R54, R54, R7.reuse, -R3.reuse ;  /* 0x0000000736367223 */ /* 0x180fe20000010803 */
[----:B------:R-:W-:Y:S01]  /*c770*/  FFMA.FTZ R3, R80, R7, -R3 ;  /* 0x0000000750037223 */ /* 0x000fe20000010803 */
[----:B--2---:R-:W-:-:S03]  /*c780*/  F2FP.BF16.F32.PACK_AB R156, R35, R60 ;  /* 0x0000003c239c723e */ /* 0x004fc600000010ff */
[----:B------:R-:W2:Y:S08]  /*c790*/  MUFU.EX2 R40, R40 ;  /* 0x0000002800287308 */ /* 0x000eb00000000800 */
[----:B------:R-:W4:Y:S08]  /*c7a0*/  MUFU.EX2 R167, R30 ;  /* 0x0000001e00a77308 */ /* 0x000f300000000800 */
[----:B------:R-:W5:Y:S08]  /*c7b0*/  MUFU.EX2 R34, R34 ;  /* 0x0000002200227308 */ /* 0x000f700000000800 */
[----:B------:R0:W1:Y:S08]  /*c7c0*/  MUFU.EX2 R161, R0 ;  /* 0x0000000000a17308 */ /* 0x0000700000000800 */
[----:B------:R-:W1:Y:S01]  /*c7d0*/  MUFU.EX2 R38, R38 ;  /* 0x0000002600267308 */ /* 0x000e620000000800 */
[----:B0-----:R-:W-:Y:S01]  /*c7e0*/  FADD.FTZ R0, R74, R43 ;  /* 0x0000002b4a007221 */ /* 0x001fe20000010000 */
[----:B---3--:R-:W-:Y:S01]  /*c7f0*/  FADD.FTZ R43, R26, R165 ;  /* 0x000000a51a2b7221 */ /* 0x008fe20000010000 */
[----:B------:R-:W-:-:S02]  /*c800*/  F2FP.BF16.F32.PACK_AB R165, R165, R26 ;  /* 0x0000001aa5a5723e */ /* 0x000fc400000010ff */
[----:B------:R-:W-:Y:S01]  /*c810*/  FADD.FTZ R45, R25, R0 ;  /* 0x00000000192d7221 */ /* 0x000fe20000010000 */
[----:B--2---:R-:W-:Y:S02]  /*c820*/  FADD.FTZ R0, R40, R43 ;  /* 0x0000002b28007221 */ /* 0x004fe40000010000 */
[----:B------:R0:W2:Y:S08]  /*c830*/  MUFU.EX2 R163, R24 ;  /* 0x0000001800a37308 */ /* 0x0000b00000000800 */
[----:B------:R-:W3:Y:S01]  /*c840*/  MUFU.EX2 R42, R42 ;  /* 0x0000002a002a7308 */ /* 0x000ee20000000800 */
[----:B0-----:R-:W-:Y:S01]  /*c850*/  FADD.FTZ R24, R70, R45 ;  /* 0x0000002d46187221 */ /* 0x001fe20000010000 */
[C---:B----4-:R-:W-:Y:S01]  /*c860*/  FADD.FTZ R45, R167.reuse, R0 ;  /* 0x00000000a72d7221 */ /* 0x050fe20000010000 */
[----:B------:R-:W-:-:S02]  /*c870*/  F2FP.BF16.F32.PACK_AB R167, R167, R40 ;  /* 0x00000028a7a7723e */ /* 0x000fc400000010ff */
[----:B------:R-:W-:Y:S01]  /*c880*/  FADD.FTZ R47, R31, R24 ;  /* 0x000000181f2f7221 */ /* 0x000fe20000010000 */
[----:B-----5:R-:W-:Y:S02]  /*c890*/  FADD.FTZ R0, R34, R45 ;  /* 0x0000002d22007221 */ /* 0x020fe40000010000 */
[----:B------:R-:W0:Y:S01]  /*c8a0*/  MUFU.EX2 R157, R28 ;  /* 0x0000001c009d7308 */ /* 0x000e220000000800 */
[----:B------:R-:W-:Y:S01]  /*c8b0*/  FADD.FTZ R24, R66, R47 ;  /* 0x0000002f42187221 */ /* 0x000fe20000010000 */
[C---:B-1----:R-:W-:Y:S01]  /*c8c0*/  FADD.FTZ R29, R161.reuse, R0 ;  /* 0x00000000a11d7221 */ /* 0x042fe20000010000 */
[----:B------:R-:W-:Y:S01]  /*c8d0*/  F2FP.BF16.F32.PACK_AB R161, R161, R34 ;  /* 0x00000022a1a1723e */ /* 0x000fe200000010ff */
[----:B------:R1:W-:Y:S01]  /*c8e0*/  STSM.16.M88.4 [R202+0x26800], R164 ;  /* 0x026800a4ca007844 */ /* 0x0003e20000000200 */
[----:B------:R-:W-:Y:S01]  /*c8f0*/  FADD.FTZ R45, R33, R24 ;  /* 0x00000018212d7221 */ /* 0x000fe20000010000 */
[----:B------:R-:W-:Y:S02]  /*c900*/  FADD.FTZ R0, R38, R29 ;  /* 0x0000001d26007221 */ /* 0x000fe40000010000 */
[----:B------:R-:W4:Y:S01]  /*c910*/  MUFU.EX2 R44, R44 ;  /* 0x0000002c002c7308 */ /* 0x000f220000000800 */
[----:B------:R-:W-:Y:S01]  /*c920*/  FADD.FTZ R24, R60, R45 ;  /* 0x0000002d3c187221 */ /* 0x000fe20000010000 */
[C---:B--2---:R-:W-:Y:S01]  /*c930*/  FADD.FTZ R29, R163.reuse, R0 ;  /* 0x00000000a31d7221 */ /* 0x044fe20000010000 */
[----:B------:R-:W-:-:S02]  /*c940*/  F2FP.BF16.F32.PACK_AB R163, R163, R38 ;  /* 0x00000026a3a3723e */ /* 0x000fc400000010ff */
[----:B------:R-:W-:Y:S01]  /*c950*/  FADD.FTZ R31, R35, R24 ;  /* 0x00000018231f7221 */ /* 0x000fe20000010000 */
[----:B---3--:R-:W-:Y:S02]  /*c960*/  FADD.FTZ R0, R42, R29 ;  /* 0x0000001d2a007221 */ /* 0x008fe40000010000 */
[----:B------:R-:W2:Y:S01]  /*c970*/  MUFU.EX2 R46, R46 ;  /* 0x0000002e002e7308 */ /* 0x000ea20000000800 */
[----:B------:R1:W-:Y:S01]  /*c980*/  STSM.16.M88.4 [R203], R160 ;  /* 0x000000a0cb007844 */ /* 0x0003e20000000200 */
[C---:B0-----:R-:W-:Y:S01]  /*c990*/  FADD.FTZ R29, R157.reuse, R0 ;  /* 0x000000009d1d7221 */ /* 0x041fe20000010000 */
[----:B------:R-:W-:-:S05]  /*c9a0*/  F2FP.BF16.F32.PACK_AB R157, R157, R42 ;  /* 0x0000002a9d9d723e */ /* 0x000fca00000010ff */
[----:B------:R-:W0:Y:S01]  /*c9b0*/  MUFU.EX2 R37, R36 ;  /* 0x0000002400257308 */ /* 0x000e220000000800 */
[----:B----4-:R-:W-:-:S07]  /*c9c0*/  FADD.FTZ R0, R44, R31 ;  /* 0x0000001f2c007221 */ /* 0x010fce0000010000 */
[----:B------:R-:W3:Y:S01]  /*c9d0*/  MUFU.EX2 R41, R76 ;  /* 0x0000004c00297308 */ /* 0x000ee20000000800 */
[----:B--2---:R-:W-:-:S07]  /*c9e0*/  FADD.FTZ R24, R46, R29 ;  /* 0x0000001d2e187221 */ /* 0x004fce0000010000 */
[----:B------:R-:W-:Y:S01]  /*c9f0*/  MUFU.EX2 R48, R48 ;  /* 0x0000003000307308 */ /* 0x000fe20000000800 */
[C---:B0-----:R-:W-:Y:S01]  /*ca00*/  F2FP.BF16.F32.PACK_AB R158, R37.reuse, R44 ;  /* 0x0000002c259e723e */ /* 0x041fe200000010ff */
        /* <DEDUP_REMOVED lines=16> */
[----:B------:R3:W4:Y:S01]  /*cb10*/  MUFU.EX2 R25, R3 ;  /* 0x0000000300197308 */ /* 0x0007220000000800 */
[----:B0-----:R-:W-:Y:S01]  /*cb20*/  F2FP.BF16.F32.PACK_AB R154, R27, R52 ;  /* 0x000000341b9a723e */ /* 0x001fe200000010ff */
[----:B------:R-:W-:Y:S01]  /*cb30*/  FADD.FTZ R52, R52, R39 ;  /* 0x0000002734347221 */ /* 0x000fe20000010000 */
[----:B--2---:R-:W-:-:S03]  /*cb40*/  FADD.FTZ R0, R54, R43 ;  /* 0x0000002b36007221 */ /* 0x004fc60000010000 */
[----:B---3--:R-:W-:Y:S01]  /*cb50*/  FADD.FTZ R3, R27, R52 ;  /* 0x000000341b037221 */ /* 0x008fe20000010000 */
[C---:B----4-:R-:W-:Y:S01]  /*cb60*/  F2FP.BF16.F32.PACK_AB R155, R25.reuse, R54 ;  /* 0x00000036199b723e */ /* 0x050fe200000010ff */
[----:B------:R-:W-:-:S04]  /*cb70*/  FADD.FTZ R0, R25, R0 ;  /* 0x0000000019007221 */ /* 0x000fc80000010000 */
[----:B------:R1:W-:Y:S01]  /*cb80*/  STSM.16.M88.4 [R204], R152 ;  /* 0x00000098cc007844 */ /* 0x0003e20000000200 */
[----:B------:R-:W-:Y:S05]  /*cb90*/  @!P0 BRA `(.L_x_2619) ;  /* 0x0000000000048947 */ /* 0x000fea0003800000 */
[----:B------:R-:W-:Y:S01]  /*cba0*/  BPT.TRAP 0x1 ;  /* 0x000000040000795c */ /* 0x000fe20000300000 */
.L_x_2619:
[----:B------:R0:W2:Y:S01]  /*cbb0*/  SYNCS.PHASECHK.TRANS64.TRYWAIT P1, [R15+URZ+0x28c50], R56 ;  /* 0x028c50380f0075a7 */ /* 0x0000a2000802017f */
[----:B------:R-:W-:Y:S05]  /*cbc0*/  @!P0 BRA `(.L_x_2620) ;  /* 0x0000000000048947 */ /* 0x000fea0003800000 */
[----:B------:R-:W-:Y:S01]  /*cbd0*/  BPT.TRAP 0x1 ;  /* 0x000000040000795c */ /* 0x000fe20000300000 */
.L_x_2620:
[----:B------:R-:W-:Y:S01]  /*cbe0*/  ULDC UR44, c[0x0][0x9e4] ;  /* 0x00027900002c7ab9 */ /* 0x000fe20000000800 */
[----:B------:R-:W-:Y:S01]  /*cbf0*/  ULDC UR45, c[0x0][0x9dc] ;  /* 0x00027700002d7ab9 */ /* 0x000fe20000000800 */
[----:B------:R-:W-:Y:S01]  /*cc00*/  ULDC UR38, c[0x0][0x988] ;  /* 0x0002620000267ab9 */ /* 0x000fe20000000800 */
[----:B------:R-:W-:Y:S01]  /*cc10*/  ULDC UR46, c[0x0][0x9e0] ;  /* 0x00027800002e7ab9 */ /* 0x000fe20000000800 */
[----:B------:R-:W-:Y:S01]  /*cc20*/  BSSY B0, `(.L_x_2621) ;  /* 0x0000006000007945 */ /* 0x000fe20003800000 */
[----:B------:R-:W-:Y:S02]  /*cc30*/  IMAD R24, R18, 0x1000, R197 ;  /* 0x0000100012187824 */ /* 0x000fe400078e02c5 */
[----:B------:R-:W-:Y:S01]  /*cc40*/  IMAD.MOV.U32 R25, RZ, RZ, 0x40000040 ;  /* 0x40000040ff197424 */ /* 0x000fe200078e00ff */
[----:B--2---:R-:W-:Y:S06]  /*cc50*/  @P1 BRA `(.L_x_2622) ;  /* 0x0000000000081947 */ /* 0x004fec0003800000 */
[----:B------:R-:W2:Y:S02]  /*cc60*/  SYNCS.PHASECHK.TRANS64.TRYWAIT P1, [R15+URZ+0x28c50], R56 ;  /* 0x028c50380f0075a7 */ /* 0x000ea4000802017f */
[----:B--2---:R-:W-:Y:S05]  /*cc70*/  @!P1 BRA `(.L_x_2623) ;  /* 0x0000013400f49947 */ /* 0x004fea0003800000 */
.L_x_2622:
[----:B------:R-:W-:Y:S05]  /*cc80*/  BSYNC B0 ;  /* 0x0000000000007941 */ /* 0x000fea0003800000 */
.L_x_2621:
        /* <DEDUP_REMOVED lines=14> */
[----:B0-2---:R-:W-:-:S06]  /*cd70*/  WARPGROUP.ARRIVE ;  /* 0x00000000000079c5 */ /* 0x005fcc0000000000 */
        /* <DEDUP_REMOVED lines=24> */
.L_x_2624:
[----:B-1----:R-:W0:Y:S01]  /*cf00*/  LDC R152, c[0x0][0x448] ;  /* 0x00011200ff987b82 */ /* 0x002e220000000800 */
[----:B------:R-:W-:Y:S01]  /*cf10*/  VIADD R15, R15, 0x28c60 ;  /* 0x00028c600f0f7836 */ /* 0x000fe20000000000 */
[----:B------:R-:W-:Y:S01]  /*cf20*/  UISETP.NE.AND UP0, UPT, UR47, URZ, UPT ;  /* 0x0000003f2f00728c */ /* 0x000fe2000bf05270 */
[----:B------:R-:W-:-:S03]  /*cf30*/  IMAD.MOV.U32 R153, RZ, RZ, R199 ;  /* 0x000000ffff997224 */ /* 0x000fc600078e00c7 */
[----:B------:R-:W-:-:S04]  /*cf40*/  PRMT R15, R191, 0x654, R15 ;  /* 0x00000654bf0f7816 */ /* 0x000fc8000000000f */
[----:B------:R1:W-:Y:S01]  /*cf50*/  SYNCS.ARRIVE.TRANS64.RED.A1T0 RZ, [R15+URZ], RZ ;  /* 0x000000ff0fff79a7 */ /* 0x0003e2000810043f */
[----:B0-----:R-:W-:-:S13]  /*cf60*/  ISETP.NE.AND P1, PT, R152, 0x1, PT ;  /* 0x000000019800780c */ /* 0x001fda0003f25270 */
[----:B------:R-:W0:Y:S08]  /*cf70*/  @P1 LDC R152, c[0x0][0x44c] ;  /* 0x00011300ff981b82 */ /* 0x000e300000000800 */
[----:B-1----:R-:W1:Y:S01]  /*cf80*/  @P1 LDC R15, c[0x0][0x450] ;  /* 0x00011400ff0f1b82 */ /* 0x002e620000000800 */
[----:B0-----:R-:W-:-:S05]  /*cf90*/  @P1 IMAD.HI.U32 R152, R199, R152, RZ ;  /* 0x00000098c7981227 */ /* 0x001fca00078e00ff */
[----:B-1----:R-:W-:Y:S01]  /*cfa0*/  @P1 SHF.R.U32.HI R153, RZ, R15, R152 ;  /* 0x0000000fff991219 */ /* 0x002fe20000011698 */
[----:B------:R-:W-:Y:S01]  /*cfb0*/  VIADD R15, R168, 0xfffffffe ;  /* 0xfffffffea80f7836 */ /* 0x000fe20000000000 */
[----:B------:R-:W-:Y:S02]  /*cfc0*/  PLOP3.LUT P1, PT, PT, PT, UP0, 0x40, 0x0 ;  /* 0x000000000000781c */ /* 0x000fe40003f2e808 */
[----:B------:R-:W-:-:S05]  /*cfd0*/  IADD3 R152, R153, R189, -R23 ;  /* 0x000000bd99987210 */ /* 0x000fca0007ffe817 */
[----:B------:R-:W-:-:S06]  /*cfe0*/  VIADD R153, R152, UR40 ;  /* 0x0000002898997c36 */ /* 0x000fcc0008000000 */
[----:B------:R-:W-:Y:S05]  /*cff0*/  @P1 BRA `(.L_x_2625) ;  /* 0x0000000000541947 */ /* 0x000fea0003800000 */
[C---:B------:R-:W-:Y:S01]  /*d000*/  ISETP.GT.AND P1, PT, R152.reuse, RZ, PT ;  /* 0x000000ff9800720c */ /* 0x040fe20003f24270 */
[----:B------:R-:W-:Y:S01]  /*d010*/  BSSY B0, `(.L_x_2626) ;  /* 0x0000010000007945 */ /* 0x000fe20003800000 */
[----:B------:R-:W-:-:S11]  /*d020*/  VIADD R154, R152, 0xffffffff ;  /* 0xffffffff989a7836 */ /* 0x000fd60000000000 */
[----:B------:R-:W-:Y:S05]  /*d030*/  @P1 BRA `(.L_x_2627) ;  /* 0x0000000000201947 */ /* 0x000fea0003800000 */
[----:B------:R-:W-:Y:S01]  /*d040*/  UISETP.NE.AND UP0, UPT, UR41, 0x1, UPT ;  /* 0x000000012900788c */ /* 0x000fe2000bf05270 */
[----:B------:R-:W-:-:S05]  /*d050*/  IMAD.MOV R152, RZ, RZ, -R152 ;  /* 0x000000ffff987224 */ /* 0x000fca00078e0a98 */
[----:B------:R-:W-:-:S05]  /*d060*/  PLOP3.LUT P1, PT, PT, PT, UP0, 0x80, 0x0 ;  /* 0x000000000000781c */ /* 0x000fca0003f2f008 */
[----:B------:R-:W-:-:S08]  /*d070*/  @UP0 ULDC.64 UR4, c[0x0][0x9e8] ;  /* 0x00027a0000040ab9 */ /* 0x000fd00000000a00 */
[----:B------:R-:W-:-:S05]  /*d080*/  @P1 IMAD.HI.U32 R154, R152, UR4, RZ ;  /* 0x00000004989a1c27 */ /* 0x000fca000f8e00ff */
[----:B------:R-:W-:-:S04]  /*d090*/  @P1 SHF.R.U32.HI R152, RZ, UR5, R154 ;  /* 0x00000005ff981c19 */ /* 0x000fc8000801169a */
[----:B------:R-:W-:Y:S01]  /*d0a0*/  LOP3.LUT R154, RZ, R152, RZ, 0x33, !PT ;  /* 0x00000098ff9a7212 */ /* 0x000fe200078e33ff */
[----:B------:R-:W-:Y:S06]  /*d0b0*/  BRA `(.L_x_2628) ;  /* 0x0000000000147947 */ /* 0x000fec0003800000 */
.L_x_2627:
[----:B------:R-:W-:-:S06]  /*d0c0*/  UISETP.NE.AND UP0, UPT, UR41, 0x1, UPT ;  /* 0x000000012900788c */ /* 0x000fcc000bf05270 */
[----:B------:R-:W-:-:S05]  /*d0d0*/  PLOP3.LUT P1, PT, PT, PT, UP0, 0x80, 0x0 ;  /* 0x000000000000781c */ /* 0x000fca0003f2f008 */
[----:B------:R-:W-:-:S08]  /*d0e0*/  @UP0 ULDC.64 UR4, c[0x0][0x9e8] ;  /* 0x00027a0000040ab9 */ /* 0x000fd00000000a00 */
[----:B------:R-:W-:-:S05]  /*d0f0*/  @P1 IMAD.HI.U32 R152, R154, UR4, RZ ;  /* 0x000000049a981c27 */ /* 0x000fca000f8e00ff */
[----:B------:R-:W-:-:S07]  /*d100*/  @P1 SHF.R.U32.HI R154, RZ, UR5, R152 ;  /* 0x00000005ff9a1c19 */ /* 0x000fce0008011698 */
.L_x_2628:
[----:B------:R-:W-:Y:S05]  /*d110*/  BSYNC B0 ;  /* 0x0000000000007941 */ /* 0x000fea0003800000 */
.L_x_2626:
[----:B------:R-:W-:-:S04]  /*d120*/  IMAD.U32 R152, RZ, RZ, UR41 ;  /* 0x00000029ff987e24 */ /* 0x000fc8000f8e00ff */
[----:B------:R-:W-:-:S05]  /*d130*/  IMAD R152, R154, R152, UR41 ;  /* 0x000000299a987e24 */ /* 0x000fca000f8e0298 */
[----:B------:R-:W-:-:S07]  /*d140*/  VIMNMX R153, R153, R152, PT ;  /* 0x0000009899997248 */ /* 0x000fce0003fe0100 */
.L_x_2625:
[----:B------:R-:W2:Y:S01]  /*d150*/  LDL R154, [R1+0xc] ;  /* 0x00000c00019a7983 */ /* 0x000ea20000100800 */
[----:B------:R-:W-:Y:S01]  /*d160*/  SHF.R.S32.HI R152, RZ, 0x1f, R153 ;  /* 0x0000001fff987819 */ /* 0x000fe20000011499 */
[----:B------:R-:W-:Y:S03]  /*d170*/  BSSY B1, `(.L_x_2629) ;  /* 0x0000278000017945 */ /* 0x000fe60003800000 */
[----:B------:R-:W-:-:S04]  /*d180*/  LEA.HI R152, R152, R153, RZ, 0x6 ;  /* 0x0000009998987211 */ /* 0x000fc800078f30ff */
[----:B------:R-:W-:-:S04]  /*d190*/  SHF.R.S32.HI R152, RZ, 0x6, R152 ;  /* 0x00000006ff987819 */ /* 0x000fc80000011498 */
[----:B--2---:R-:W-:-:S04]  /*d1a0*/  VIMNMX R186, R154, R152, !PT ;  /* 0x000000989aba7248 */ /* 0x004fc80007fe0100 */
[----:B------:R-:W-:-:S13]  /*d1b0*/  ISETP.GE.AND P1, PT, R15, R186, PT ;  /* 0x000000ba0f00720c */ /* 0x000fda0003f26270 */
[----:B------:R-:W-:Y:S05]  /*d1c0*/  @!P1 BRA `(.L_x_2630) ;  /* 0x0000002400c89947 */ /* 0x000fea0003800000 */
[----:B------:R-:W-:Y:S01]  /*d1d0*/  BSSY B0, `(.L_x_2631) ;  /* 0x000026e000007945 */ /* 0x000fe20003800000 */
.L_x_2652:
[----:B------:R-:W-:-:S05]  /*d1e0*/  VIADD R187, R18, 0x1 ;  /* 0x0000000112bb7836 */ /* 0x000fca0000000000 */
[----:B------:R-:W-:-:S04]  /*d1f0*/  ISETP.NE.AND P1, PT, R187, 0x2, PT ;  /* 0x00000002bb00780c */ /* 0x000fc80003f25270 */
[----:B------:R-:W-:Y:S02]  /*d200*/  SEL R7, RZ, 0x1, P1 ;  /* 0x00000001ff077807 */ /* 0x000fe40000800000 */
[----:B------:R-:W-:Y:S02]  /*d210*/  SEL R187, R187, RZ, P1 ;  /* 0x000000ffbbbb7207 */ /* 0x000fe40000800000 */
[----:B------:R-:W-:Y:S01]  /*d220*/  LOP3.LUT R19, R19, R7, RZ, 0x3c, !PT ;  /* 0x0000000713137212 */ /* 0x000fe200078e3cff */
[----:B0-----:R-:W-:Y:S06]  /*d230*/  @!P0 BRA `(.L_x_2632) ;  /* 0x0000000000048947 */ /* 0x001fec0003800000 */
[----:B------:R-:W-:Y:S01]  /*d240*/  BPT.TRAP 0x1 ;  /* 0x000000040000795c */ /* 0x000fe20000300000 */
.L_x_2632:
[----:B------:R-:W-:Y:S01]  /*d250*/  IMAD R209, R187, 0x8, R2 ;  /* 0x00000008bbd17824 */ /* 0x000fe200078e0202 */
[----:B------:R-:W-:-:S04]  /*d260*/  SHF.L.U32 R210, R19, 0x1f, RZ ;  /* 0x0000001f13d27819 */ /* 0x000fc800000006ff */
[----:B------:R0:W1:Y:S01]  /*d270*/  SYNCS.PHASECHK.TRANS64.TRYWAIT P1, [R209+URZ+0x28c30], R210 ;  /* 0x028c30d2d10075a7 */ /* 0x000062000802017f */
[----:B------:R-:W-:Y:S05]  /*d280*/  @!P0 BRA `(.L_x_2633) ;  /* 0x0000000000048947 */ /* 0x000fea0003800000 */
[----:B------:R-:W-:Y:S01]  /*d290*/  BPT.TRAP 0x1 ;  /* 0x000000040000795c */ /* 0x000fe20000300000 */
.L_x_2633:
[----:B------:R-:W-:Y:S01]  /*d2a0*/  BSSY B2, `(.L_x_2634) ;  /* 0x0000006000027945 */ /* 0x000fe20003800000 */
[----:B------:R-:W-:Y:S02]  /*d2b0*/  IMAD R156, R187, 0x200, R21 ;  /* 0x00000200bb9c7824 */ /* 0x000fe400078e0215 */
[----:B------:R-:W-:Y:S01]  /*d2c0*/  IMAD.MOV.U32 R157, RZ, RZ, 0x40000040 ;  /* 0x40000040ff9d7424 */ /* 0x000fe200078e00ff */
[----:B-1----:R-:W-:Y:S06]  /*d2d0*/  @P1 BRA `(.L_x_2635) ;  /* 0x0000000000081947 */ /* 0x002fec0003800000 */
[----:B------:R-:W1:Y:S02]  /*d2e0*/  SYNCS.PHASECHK.TRANS64.TRYWAIT P1, [R209+URZ+0x28c30], R210 ;  /* 0x028c30d2d10075a7 */ /* 0x000e64000802017f */
[----:B-1----:R-:W-:Y:S05]  /*d2f0*/  @!P1 BRA `(.L_x_2636) ;  /* 0x0000013000689947 */ /* 0x002fea0003800000 */
.L_x_2635:
[----:B------:R-:W-:Y:S05]  /*d300*/  BSYNC B2 ;  /* 0x0000000000027941 */ /* 0x000fea0003800000 */
.L_x_2634:
[C---:B------:R-:W-:Y:S01]  /*d310*/  R2UR UR6, R156.reuse ;  /* 0x000000009c0672ca */ /* 0x040fe200000e0000 */
[C---:B------:R-:W-:Y:S01]  /*d320*/  VIADD R154, R156.reuse, 0x2 ;  /* 0x000000029c9a7836 */ /* 0x040fe20000000000 */
[----:B------:R-:W-:Y:S01]  /*d330*/  R2UR UR7, R157 ;  /* 0x000000009d0772ca */ /* 0x000fe200000e0000 */
[----:B------:R-:W-:Y:S01]  /*d340*/  VIADD R152, R156, 0x4 ;  /* 0x000000049c987836 */ /* 0x000fe20000000000 */
[----:B------:R-:W-:Y:S01]  /*d350*/  R2UR UR4, R4 ;  /* 0x00000000040472ca */ /* 0x000fe200000e0000 */
        /* <DEDUP_REMOVED lines=11> */
[----:B------:R-:W-:Y:S01]  /*d410*/  WARPGROUP.ARRIVE ;  /* 0x00000000000079c5 */ /* 0x000fe20000000000 */
[----:B------:R-:W-:Y:S02]  /*d420*/  R2UR UR8, R12 ;  /* 0x000000000c0872ca */ /* 0x000fe400000e0000 */
[----:B------:R-:W-:Y:S02]  /*d430*/  R2UR UR9, R13 ;  /* 0x000000000d0972ca */ /* 0x000fe400000e0000 */
[----:B------:R-:W-:Y:S01]  /*d440*/  R2UR UR12, R10 ;  /* 0x000000000a0c72ca */ /* 0x000fe200000e0000 */
[----:B------:R-:W-:Y:S01]  /*d450*/  HGMMA.64x64x16.F32.BF16 R152, gdesc[UR4], RZ, !UPT, gsb0 ;  /* 0x00e00000049879f0 */ /* 0x000fe2000c0018ff */
[----:B------:R-:W-:-:S02]  /*d460*/  R2UR UR13, R11 ;  /* 0x000000000b0d72ca */ /* 0x000fc400000e0000 */
        /* <DEDUP_REMOVED lines=14> */
.L_x_2637:
[----:B------:R-:W2:Y:S01]  /*d550*/  LDL R184, [R1] ;  /* 0x0000000001b87983 */ /* 0x000ea20000100800 */
[----:B------:R-:W3:Y:S02]  /*d560*/  LDC R7, c[0x0][0x448] ;  /* 0x00011200ff077b82 */ /* 0x000ee40000000800 */
[----:B---3--:R-:W-:-:S13]  /*d570*/  ISETP.NE.AND P1, PT, R7, 0x1, PT ;  /* 0x000000010700780c */ /* 0x008fda0003f25270 */
[----:B------:R-:W3:Y:S08]  /*d580*/  @P1 LDC R20, c[0x0][0x44c] ;  /* 0x00011300ff141b82 */ /* 0x000ef00000000800 */
[----:B------:R-:W4:Y:S01]  /*d590*/  @P1 LDC R7, c[0x0][0x450] ;  /* 0x00011400ff071b82 */ /* 0x000f220000000800 */
[----:B------:R-:W-:Y:S01]  /*d5a0*/  UISETP.NE.AND UP0, UPT, UR47, URZ, UPT ;  /* 0x0000003f2f00728c */ /* 0x000fe2000bf05270 */
[----:B--2---:R-:W-:-:S04]  /*d5b0*/  IMAD.IADD R224, R184, 0x1, R199 ;  /* 0x00000001b8e07824 */ /* 0x004fc800078e02c7 */
[----:B---3--:R-:W-:-:S05]  /*d5c0*/  @P1 IMAD.HI.U32 R20, R224, R20, RZ ;  /* 0x00000014e0141227 */ /* 0x008fca00078e00ff */
[----:B----4-:R-:W-:Y:S01]  /*d5d0*/  @P1 SHF.R.U32.HI R224, RZ, R7, R20 ;  /* 0x00000007ffe01219 */ /* 0x010fe20000011614 */
[----:B------:R-:W-:-:S04]  /*d5e0*/  VIADD R7, R209, 0x28c40 ;  /* 0x00028c40d1077836 */ /* 0x000fc80000000000 */
[----:B------:R-:W2:Y:S01]  /*d5f0*/  SHFL.IDX PT, R225, R224, RZ, 0x1c1f ;  /* 0x001c1fffe0e17589 */ /* 0x000ea200000e0000 */
[----:B------:R-:W-:-:S04]  /*d600*/  PRMT R7, R191, 0x654, R7 ;  /* 0x00000654bf077816 */ /* 0x000fc80000000007 */
[----:B------:R3:W-:Y:S01]  /*d610*/  SYNCS.ARRIVE.TRANS64.RED.A1T0 RZ, [R7+URZ], RZ ;  /* 0x000000ff07ff79a7 */ /* 0x0007e2000810043f */
[----:B------:R-:W-:Y:S01]  /*d620*/  IMAD.U32 R20, RZ, RZ, UR45 ;  /* 0x0000002dff147e24 */ /* 0x000fe2000f8e00ff */
[----:B------:R-:W-:Y:S01]  /*d630*/  PLOP3.LUT P1, PT, PT, PT, UP0, 0x40, 0x0 ;  /* 0x000000000000781c */ /* 0x000fe20003f2e808 */
[----:B---3--:R-:W-:-:S03]  /*d640*/  IMAD.SHL.U32 R7, R15, 0x40, RZ ;  /* 0x000000400f077824 */ /* 0x008fc600078e00ff */
[----:B------:R-:W-:Y:S02]  /*d650*/  LOP3.LUT R223, RZ, R20, RZ, 0x33, !PT ;  /* 0x00000014ffdf7212 */ /* 0x000fe400078e33ff */
[----:B------:R-:W-:-:S04]  /*d660*/  IADD3 R222, -R188, 0x1, -R7 ;  /* 0x00000001bcde7810 */ /* 0x000fc80007ffe907 */
[----:B------:R-:W-:-:S05]  /*d670*/  IADD3 R222, -R23, R222, R189 ;  /* 0x000000de17de7210 */ /* 0x000fca0007ffe1bd */
[----:B------:R-:W-:Y:S02]  /*d680*/  IMAD.IADD R223, R223, 0x1, R222 ;  /* 0x00000001dfdf7824 */ /* 0x000fe400078e02de */
[----:B------:R-:W-:Y:S02]  /*d690*/  VIADD R222, R222, UR46 ;  /* 0x0000002edede7c36 */ /* 0x000fe40008000000 */
[C---:B--2---:R-:W-:Y:S02]  /*d6a0*/  IMAD.IADD R220, R225.reuse, 0x1, R223 ;  /* 0x00000001e1dc7824 */ /* 0x044fe400078e02df */
[----:B------:R-:W-:Y:S01]  /*d6b0*/  IMAD.IADD R221, R225, 0x1, R222 ;  /* 0x00000001e1dd7824 */ /* 0x000fe200078e02de */
[----:B------:R-:W-:Y:S06]  /*d6c0*/  @P1 BRA `(.L_x_2638) ;  /* 0x0000000000581947 */ /* 0x000fec0003800000 */
[----:B------:R-:W-:Y:S01]  /*d6d0*/  IADD3 R225, -R23, R189, R225 ;  /* 0x000000bd17e17210 */ /* 0x000fe20007ffe1e1 */
[----:B------:R-:W-:Y:S03]  /*d6e0*/  BSSY B2, `(.L_x_2639) ;  /* 0x0000010000027945 */ /* 0x000fe60003800000 */
[----:B------:R-:W-:-:S13]  /*d6f0*/  ISETP.GT.AND P1, PT, R225, -0x1, PT ;  /* 0xffffffffe100780c */ /* 0x000fda0003f24270 */
[----:B------:R-:W-:Y:S05]  /*d700*/  @P1 BRA `(.L_x_2640) ;  /* 0x0000000000201947 */ /* 0x000fea0003800000 */
[----:B------:R-:W-:Y:S01]  /*d710*/  IMAD.U32 R227, RZ, RZ, UR44 ;  /* 0x0000002cffe37e24 */ /* 0x000fe2000f8e00ff */
[----:B------:R-:W-:-:S04]  /*d720*/  LOP3.LUT R225, RZ, R225, RZ, 0x33, !PT ;  /* 0x000000e1ffe17212 */ /* 0x000fc800078e33ff */
[----:B------:R-:W-:-:S13]  /*d730*/  ISETP.NE.AND P1, PT, R227, 0x1, PT ;  /* 0x00000001e300780c */ /* 0x000fda0003f25270 */
[----:B------:R-:W2:Y:S02]  /*d740*/  @P1 LDC.64 R184, c[0x0][0x9e8] ;  /* 0x00027a00ffb81b82 */ /* 0x000ea40000000a00 */
[----:B--2---:R-:W-:-:S05]  /*d750*/  @P1 IMAD.HI.U32 R184, R225, R184, RZ ;  /* 0x000000b8e1b81227 */ /* 0x004fca00078e00ff */
[----:B------:R-:W-:-:S04]  /*d760*/  @P1 SHF.R.U32.HI R225, RZ, R185, R184 ;  /* 0x000000b9ffe11219 */ /* 0x000fc800000116b8 */
[----:B------:R-:W-:Y:S01]  /*d770*/  LOP3.LUT R225, RZ, R225, RZ, 0x33, !PT ;  /* 0x000000e1ffe17212 */ /* 0x000fe200078e33ff */
[----:B------:R-:W-:Y:S06]  /*d780*/  BRA `(.L_x_2641) ;  /* 0x0000000000147947 */ /* 0x000fec0003800000 */
.L_x_2640:
[----:B------:R-:W-:-:S05]  /*d790*/  IMAD.U32 R227, RZ, RZ, UR44 ;  /* 0x0000002cffe37e24 */ /* 0x000fca000f8e00ff */
[----:B------:R-:W-:-:S13]  /*d7a0*/  ISETP.NE.AND P1, PT, R227, 0x1, PT ;  /* 0x00000001e300780c */ /* 0x000fda0003f25270 */
[----:B------:R-:W2:Y:S02]  /*d7b0*/  @P1 LDC.64 R184, c[0x0][0x9e8] ;  /* 0x00027a00ffb81b82 */ /* 0x000ea40000000a00 */
[----:B--2---:R-:W-:-:S05]  /*d7c0*/  @P1 IMAD.HI.U32 R184, R225, R184, RZ ;  /* 0x000000b8e1b81227 */ /* 0x004fca00078e00ff */
[----:B------:R-:W-:-:S07]  /*d7d0*/  @P1 SHF.R.U32.HI R225, RZ, R185, R184 ;  /* 0x000000b9ffe11219 */ /* 0x000fce00000116b8 */
.L_x_2641:
[----:B------:R-:W-:Y:S05]  /*d7e0*/  BSYNC B2 ;  /* 0x0000000000027941 */ /* 0x000fea0003800000 */
.L_x_2639:
[----:B------:R-:W-:-:S04]  /*d7f0*/  IMAD R225, R225, R227, -R7 ;  /* 0x000000e3e1e17224 */ /* 0x000fc800078e0a07 */
[----:B------:R-:W-:-:S05]  /*d800*/  IMAD.IADD R225, R225, 0x1, -R188 ;  /* 0x00000001e1e17824 */ /* 0x000fca00078e0abc */
[----:B------:R-:W-:Y:S02]  /*d810*/  VIMNMX R220, R220, R225, !PT ;  /* 0x000000e1dcdc7248 */ /* 0x000fe40007fe0100 */
[----:B------:R-:W-:-:S07]  /*d820*/  VIADDMNMX R221, R225, R227, R221, PT ;  /* 0x000000e3e1dd7246 */ /* 0x000fce00038001dd */
.L_x_2638:
[----:B------:R-:W-:Y:S01]  /*d830*/  ISETP.GT.AND P1, PT, R15, -0x1, PT ;  /* 0xffffffff0f00780c */ /* 0x000fe20003f24270 */
[----:B------:R-:W2:Y:S01]  /*d840*/  SHFL.IDX PT, R224, R224, 0x1, 0x1c1f ;  /* 0x003c1f00e0e07f89 */ /* 0x000ea200000e0000 */
[----:B------:R-:W-:Y:S02]  /*d850*/  UISETP.NE.AND UP0, UPT, UR47, URZ, UPT ;  /* 0x0000003f2f00728c */ /* 0x000fe4000bf05270 */
[C---:B------:R-:W-:Y:S02]  /*d860*/  ISETP.GT.AND P4, PT, R220.reuse, RZ, P1 ;  /* 0x000000ffdc00720c */ /* 0x040fe40000f84270 */
[C---:B------:R-:W-:Y:S02]  /*d870*/  ISETP.GT.AND P3, PT, R220.reuse, 0x1, P1 ;  /* 0x00000001dc00780c */ /* 0x040fe40000f64270 */
[----:B------:R-:W-:Y:S02]  /*d880*/  ISETP.LT.OR P4, PT, R221, 0x1, P4 ;  /* 0x00000001dd00780c */ /* 0x000fe40002781670 */
[----:B------:R-:W-:-:S02]  /*d890*/  ISETP.GT.AND P5, PT, R220, 0x8, P1 ;  /* 0x00000008dc00780c */ /* 0x000fc40000fa4270 */
[----:B------:R-:W-:Y:S02]  /*d8a0*/  FSEL R184, R152, -INF , !P4 ;  /* 0xff80000098b87808 */ /* 0x000fe40006000000 */
[C---:B------:R-:W-:Y:S02]  /*d8b0*/  ISETP.GT.AND P4, PT, R220.reuse, 0x10, P1 ;  /* 0x00000010dc00780c */ /* 0x040fe40000f84270 */
[----:B------:R-:W-:Y:S02]  /*d8c0*/  ISETP.GT.AND P2, PT, R220, 0x9, P1 ;  /* 0x00000009dc00780c */ /* 0x000fe40000f44270 */
[C---:B------:R-:W-:Y:S02]  /*d8d0*/  ISETP.LT.OR P4, PT, R221.reuse, 0x11, P4 ;  /* 0x00000011dd00780c */ /* 0x040fe40002781670 */
[----:B------:R-:W-:Y:S02]  /*d8e0*/  ISETP.LT.OR P3, PT, R221, 0x2, P3 ;  /* 0x00000002dd00780c */ /* 0x000fe40001f61670 */
[----:B------:R-:W-:-:S02]  /*d8f0*/  FSEL R160, R160, -INF , !P4 ;  /* 0xff800000a0a07808 */ /* 0x000fc40006000000 */
[----:B------:R-:W-:Y:S01]  /*d900*/  ISETP.GT.AND P4, PT, R220, 0x20, P1 ;  /* 0x00000020dc00780c */ /* 0x000fe20000f84270 */
[--C-:B--2---:R-:W-:Y:S01]  /*d910*/  IMAD.IADD R222, R222, 0x1, R224.reuse ;  /* 0x00000001dede7824 */ /* 0x104fe200078e02e0 */
[----:B------:R-:W-:Y:S01]  /*d920*/  ISETP.LT.OR P5, PT, R221, 0x9, P5 ;  /* 0x00000009dd00780c */ /* 0x000fe20002fa1670 */
[----:B------:R-:W-:Y:S01]  /*d930*/  IMAD.IADD R223, R223, 0x1, R224 ;  /* 0x00000001dfdf7824 */ /* 0x000fe200078e02e0 */
[C---:B------:R-:W-:Y:S02]  /*d940*/  ISETP.LT.OR P2, PT, R221.reuse, 0xa, P2 ;  /* 0x0000000add00780c */ /* 0x040fe40001741670 */
[----:B------:R-:W-:Y:S02]  /*d950*/  ISETP.LT.OR P4, PT, R221, 0x21, P4 ;  /* 0x00000021dd00780c */ /* 0x000fe40002781670 */
[----:B------:R-:W-:Y:S02]  /*d960*/  FSEL R185, R153, -INF , !P3 ;  /* 0xff80000099b97808 */ /* 0x000fe40005800000 */
[----:B------:R-:W-:-:S02]  /*d970*/  FSEL R156, R156, -INF , !P5 ;  /* 0xff8000009c9c7808 */ /* 0x000fc40006800000 */
[----:B------:R-:W-:Y:S02]  /*d980*/  FSEL R157, R157, -INF , !P2 ;  /* 0xff8000009d9d7808 */ /* 0x000fe40005000000 */
[C---:B------:R-:W-:Y:S02]  /*d990*/  ISETP.GT.AND P3, PT, R220.reuse, 0x11, P1 ;  /* 0x00000011dc00780c */ /* 0x040fe40000f64270 */
[C---:B------:R-:W-:Y:S02]  /*d9a0*/  ISETP.GT.AND P5, PT, R220.reuse, 0x18, P1 ;  /* 0x00000018dc00780c */ /* 0x040fe40000fa4270 */
[----:B------:R-:W-:Y:S02]  /*d9b0*/  ISETP.GT.AND P2, PT, R220, 0x19, P1 ;  /* 0x00000019dc00780c */ /* 0x000fe40000f44270 */
[----:B------:R-:W-:Y:S02]  /*d9c0*/  FSEL R168, R168, -INF , !P4 ;  /* 0xff800000a8a87808 */ /* 0x000fe40006000000 */
[----:B------:R-:W-:-:S02]  /*d9d0*/  ISETP.GT.AND P4, PT, R220, 0x30, P1 ;  /* 0x00000030dc00780c */ /* 0x000fc40000f84270 */
[C---:B------:R-:W-:Y:S02]  /*d9e0*/  ISETP.LT.OR P3, PT, R221.reuse, 0x12, P3 ;  /* 0x00000012dd00780c */ /* 0x040fe40001f61670 */
[C---:B------:R-:W-:Y:S02]  /*d9f0*/  ISETP.LT.OR P5, PT, R221.reuse, 0x19, P5 ;  /* 0x00000019dd00780c */ /* 0x040fe40002fa1670 */
        /* <DEDUP_REMOVED lines=9> */
[----:B------:R-:W-:-:S02]  /*da90*/  PLOP3.LUT P4, PT, PT, PT, UP0, 0x40, 0x0 ;  /* 0x000000000000781c */ /* 0x000fc40003f8e808 */
[C---:B------:R-:W-:Y:S02]  /*daa0*/  ISETP.LT.OR P3, PT, R221.reuse, 0x22, P3 ;  /* 0x00000022dd00780c */ /* 0x040fe40001f61670 */
[C---:B------:R-:W-:Y:S02]  /*dab0*/  ISETP.LT.OR P5, PT, R221.reuse, 0x29, P5 ;  /* 0x00000029dd00780c */ /* 0x040fe40002fa1670 */
[----:B------:R-:W-:Y:S02]  /*dac0*/  ISETP.LT.OR P2, PT, R221, 0x2a, P2 ;  /* 0x0000002add00780c */ /* 0x000fe40001741670 */
[----:B------:R-:W-:Y:S02]  /*dad0*/  FSEL R169, R169, -INF , !P3 ;  /* 0xff800000a9a97808 */ /* 0x000fe40005800000 */
[----:B------:R-:W-:Y:S02]  /*dae0*/  FSEL R225, R172, -INF , !P5 ;  /* 0xff800000ace17808 */ /* 0x000fe40006800000 */
[----:B------:R-:W-:-:S02]  /*daf0*/  FSEL R173, R173, -INF , !P2 ;  /* 0xff800000adad7808 */ /* 0x000fc40005000000 */
[C---:B------:R-:W-:Y:S02]  /*db00*/  ISETP.GT.AND P3, PT, R220.reuse, 0x31, P1 ;  /* 0x00000031dc00780c */ /* 0x040fe40000f64270 */
[C---:B------:R-:W-:Y:S02]  /*db10*/  ISETP.GT.AND P5, PT, R220.reuse, 0x38, P1 ;  /* 0x00000038dc00780c */ /* 0x040fe40000fa4270 */
[----:B------:R-:W-:Y:S02]  /*db20*/  ISETP.GT.AND P2, PT, R220, 0x39, P1 ;  /* 0x00000039dc00780c */ /* 0x000fe40000f44270 */
[C---:B------:R-:W-:Y:S02]  /*db30*/  ISETP.LT.OR P3, PT, R221.reuse, 0x32, P3 ;  /* 0x00000032dd00780c */ /* 0x040fe40001f61670 */
[C---:B------:R-:W-:Y:S02]  /*db40*/  ISETP.LT.OR P5, PT, R221.reuse, 0x39, P5 ;  /* 0x00000039dd00780c */ /* 0x040fe40002fa1670 */
[----:B------:R-:W-:-:S02]  /*db50*/  ISETP.LT.OR P2, PT, R221, 0x3a, P2 ;  /* 0x0000003add00780c */ /* 0x000fc40001741670 */
[----:B------:R-:W-:Y:S02]  /*db60*/  FSEL R177, R177, -INF , !P3 ;  /* 0xff800000b1b17808 */ /* 0x000fe40005800000 */
[----:B------:R-:W-:Y:S02]  /*db70*/  FSEL R180, R180, -INF , !P5 ;  /* 0xff800000b4b47808 */ /* 0x000fe40006800000 */
[----:B------:R-:W-:Y:S01]  /*db80*/  FSEL R181, R181, -INF , !P2 ;  /* 0xff800000b5b57808 */ /* 0x000fe20005000000 */
        /* <DEDUP_REMOVED lines=13> */
.L_x_2644:
[----:B------:R-:W-:-:S05]  /*dc60*/  IMAD.U32 R172, RZ, RZ, UR44 ;  /* 0x0000002cffac7e24 */ /* 0x000fca000f8e00ff */
[----:B------:R-:W-:-:S13]  /*dc70*/  ISETP.NE.AND P2, PT, R172, 0x1, PT ;  /* 0x00000001ac00780c */ /* 0x000fda0003f45270 */
[----:B------:R-:W2:Y:S02]  /*dc80*/  @P2 LDC.64 R152, c[0x0][0x9e8] ;  /* 0x00027a00ff982b82 */ /* 0x000ea40000000a00 */
[----:B--2---:R-:W-:-:S05]  /*dc90*/  @P2 IMAD.HI.U32 R152, R224, R152, RZ ;  /* 0x00000098e0982227 */ /* 0x004fca00078e00ff */
[----:B------:R-:W-:-:S07]  /*dca0*/  @P2 SHF.R.U32.HI R224, RZ, R153, R152 ;  /* 0x00000099ffe02219 */ /* 0x000fce0000011698 */
.L_x_2645:
[----:B------:R-:W-:Y:S05]  /*dcb0*/  BSYNC B2 ;  /* 0x0000000000027941 */ /* 0x000fea0003800000 */
.L_x_2643:
[----:B------:R-:W-:-:S04]  /*dcc0*/  IMAD R7, R224, R172, -R7 ;  /* 0x000000ace0077224 */ /* 0x000fc800078e0a07 */
[----:B------:R-:W-:-:S05]  /*dcd0*/  IMAD.IADD R7, R7, 0x1, -R188 ;  /* 0x0000000107077824 */ /* 0x000fca00078e0abc */
[----:B------:R-:W-:Y:S02]  /*dce0*/  VIMNMX R223, R223, R7, !PT ;  /* 0x00000007dfdf7248 */ /* 0x000fe40007fe0100 */
[----:B------:R-:W-:-:S07]  /*dcf0*/  VIADDMNMX R222, R7, R172, R222, PT ;  /* 0x000000ac07de7246 */ /* 0x000fce00038001de */
.L_x_2642:
[----:B------:R-:W-:Y:S02]  /*dd00*/  FMNMX.FTZ R7, R184, R6, !PT ;  /* 0x00000006b8077209 */ /* 0x000fe40007810000 */
[----:B------:R-:W-:Y:S02]  /*dd10*/  LOP3.LUT R22, R22, 0xffffdfff, RZ, 0xc0, !PT ;  /* 0xffffdfff16167812 */ /* 0x000fe400078ec0ff */
[----:B------:R-:W-:Y:S02]  /*dd20*/  FMNMX.FTZ R7, R185, R7, !PT ;  /* 0x00000007b9077209 */ /* 0x000fe40007810000 */
[----:B------:R-:W-:Y:S02]  /*dd30*/  @P0 LOP3.LUT R22, R22, 0x2000, RZ, 0xfc, !PT ;  /* 0x0000200016160812 */ /* 0x000fe400078efcff */
[----:B------:R-:W-:Y:S02]  /*dd40*/  FMNMX.FTZ R7, R156, R7, !PT ;  /* 0x000000079c077209 */ /* 0x000fe40007810000 */
[----:B------:R-:W-:-:S02]  /*dd50*/  ISETP.GT.AND P0, PT, R223, 0x20, P1 ;  /* 0x00000020df00780c */ /* 0x000fc40000f04270 */
[----:B------:R-:W-:Y:S02]  /*dd60*/  FMNMX.FTZ R7, R157, R7, !PT ;  /* 0x000000079d077209 */ /* 0x000fe40007810000 */
[----:B------:R-:W-:Y:S02]  /*dd70*/  LOP3.LUT R22, R22, 0xfffeffff, RZ, 0xc0, !PT ;  /* 0xfffeffff16167812 */ /* 0x000fe400078ec0ff */
[----:B------:R-:W-:Y:S02]  /*dd80*/  FMNMX.FTZ R7, R160, R7, !PT ;  /* 0x00000007a0077209 */ /* 0x000fe40007810000 */
[----:B------:R-:W-:Y:S02]  /*dd90*/  ISETP.GT.AND P2, PT, R223, 0x1, P1 ;  /* 0x00000001df00780c */ /* 0x000fe40000f44270 */
[----:B------:R-:W-:Y:S02]  /*dda0*/  FMNMX.FTZ R7, R161, R7, !PT ;  /* 0x00000007a1077209 */ /* 0x000fe40007810000 */
[----:B------:R-:W-:-:S02]  /*ddb0*/  ISETP.GT.AND P3, PT, R223, 0x8, P1 ;  /* 0x00000008df00780c */ /* 0x000fc40000f64270 */
[----:B------:R-:W-:Y:S02]  /*ddc0*/  FMNMX.FTZ R7, R164, R7, !PT ;  /* 0x00000007a4077209 */ /* 0x000fe40007810000 */
[----:B------:R-:W-:Y:S02]  /*ddd0*/  @P0 LOP3.LUT R22, R22, 0x10000, RZ, 0xfc, !PT ;  /* 0x0001000016160812 */ /* 0x000fe400078efcff */
[----:B------:R-:W-:Y:S02]  /*dde0*/  FMNMX.FTZ R7, R165, R7, !PT ;  /* 0x00000007a5077209 */ /* 0x000fe40007810000 */
[C---:B------:R-:W-:Y:S02]  /*ddf0*/  ISETP.GT.AND P0, PT, R223.reuse, 0x38, P1 ;  /* 0x00000038df00780c */ /* 0x040fe40000f04270 */
[----:B------:R-:W-:Y:S02]  /*de00*/  FMNMX.FTZ R7, R168, R7, !PT ;  /* 0x00000007a8077209 */ /* 0x000fe40007810000 */
[----:B------:R-:W-:-:S02]  /*de10*/  ISETP.GT.AND P4, PT, R223, 0x9, P1 ;  /* 0x00000009df00780c */ /* 0x000fc40000f84270 */
[----:B------:R-:W-:Y:S02]  /*de20*/  FMNMX.FTZ R7, R169, R7, !PT ;  /* 0x00000007a9077209 */ /* 0x000fe40007810000 */
[----:B------:R-:W-:Y:S02]  /*de30*/  LOP3.LUT R22, R22, 0xfffffffd, RZ, 0xc0, !PT ;  /* 0xfffffffd16167812 */ /* 0x000fe400078ec0ff */
[----:B------:R-:W-:Y:S02]  /*de40*/  FMNMX.FTZ R7, R225, R7, !PT ;  /* 0x00000007e1077209 */ /* 0x000fe40007810000 */
[C---:B------:R-:W-:Y:S02]  /*de50*/  ISETP.LT.OR P2, PT, R222.reuse, 0x2, P2 ;  /* 0x00000002de00780c */ /* 0x040fe40001741670 */
[----:B------:R-:W-:Y:S02]  /*de60*/  FMNMX.FTZ R7, R173, R7, !PT ;  /* 0x00000007ad077209 */ /* 0x000fe40007810000 */
[----:B------:R-:W-:-:S02]  /*de70*/  ISETP.LT.OR P3, PT, R222, 0x9, P3 ;  /* 0x00000009de00780c */ /* 0x000fc40001f61670 */
[----:B------:R-:W-:Y:S02]  /*de80*/  FMNMX.FTZ R7, R176, R7, !PT ;  /* 0x00000007b0077209 */ /* 0x000fe40007810000 */
[----:B------:R-:W-:Y:S02]  /*de90*/  ISETP.LT.OR P4, PT, R222, 0xa, P4 ;  /* 0x0000000ade00780c */ /* 0x000fe40002781670 */
[----:B------:R-:W-:Y:S02]  /*dea0*/  FMNMX.FTZ R7, R177, R7, !PT ;  /* 0x00000007b1077209 */ /* 0x000fe40007810000 */
[----:B------:R-:W-:Y:S02]  /*deb0*/  @P0 LOP3.LUT R22, R22, 0x2, RZ, 0xfc, !PT ;  /* 0x0000000216160812 */ /* 0x000fe400078efcff */
[----:B------:R-:W-:Y:S02]  /*dec0*/  FMNMX.FTZ R7, R180, R7, !PT ;  /* 0x00000007b4077209 */ /* 0x000fe40007810000 */
[----:B------:R-:W-:-:S02]  /*ded0*/  ISETP.GT.AND P0, PT, R223, RZ, P1 ;  /* 0x000000ffdf00720c */ /* 0x000fc40000f04270 */
[----:B------:R-:W-:Y:S02]  /*dee0*/  FSEL R155, R155, -INF , !P2 ;  /* 0xff8000009b9b7808 */ /* 0x000fe40005000000 */
[----:B------:R-:W-:Y:S02]  /*def0*/  FSEL R158, R158, -INF , !P3 ;  /* 0xff8000009e9e7808 */ /* 0x000fe40005800000 */
[----:B------:R-:W-:Y:S02]  /*df00*/  FSEL R159, R159, -INF , !P4 ;  /* 0xff8000009f9f7808 */ /* 0x000fe40006000000 */
[C---:B------:R-:W-:Y:S02]  /*df10*/  ISETP.GT.AND P5, PT, R223.reuse, 0x10, P1 ;  /* 0x00000010df00780c */ /* 0x040fe40000fa4270 */
[C---:B------:R-:W-:Y:S02]  /*df20*/  ISETP.GT.AND P2, PT, R223.reuse, 0x11, P1 ;  /* 0x00000011df00780c */ /* 0x040fe40000f44270 */
[----:B------:R-:W-:-:S02]  /*df30*/  ISETP.GT.AND P3, PT, R223, 0x18, P1 ;  /* 0x00000018df00780c */ /* 0x000fc40000f64270 */
[----:B------:R-:W-:Y:S02]  /*df40*/  ISETP.GT.AND P4, PT, R223, 0x19, P1 ;  /* 0x00000019df00780c */ /* 0x000fe40000f84270 */
[----:B------:R-:W-:Y:S02]  /*df50*/  FMNMX.FTZ R7, R181, R7, !PT ;  /* 0x00000007b5077209 */ /* 0x000fe40007810000 */
[C---:B------:R-:W-:Y:S02]  /*df60*/  ISETP.LT.OR P5, PT, R222.reuse, 0x11, P5 ;  /* 0x00000011de00780c */ /* 0x040fe40002fa1670 */
[C---:B------:R-:W-:Y:S01]  /*df70*/  ISETP.LT.OR P2, PT, R222.reuse, 0x12, P2 ;  /* 0x00000012de00780c */ /* 0x040fe20001741670 */
[----:B------:R-:W2:Y:S01]  /*df80*/  SHFL.BFLY PT, R152, R7, 0x2, 0x1f ;  /* 0x0c401f0007987f89 */ /* 0x000ea200000e0000 */
[C---:B------:R-:W-:Y:S02]  /*df90*/  ISETP.LT.OR P3, PT, R222.reuse, 0x19, P3 ;  /* 0x00000019de00780c */ /* 0x040fe40001f61670 */
[----:B------:R-:W-:-:S02]  /*dfa0*/  ISETP.LT.OR P4, PT, R222, 0x1a, P4 ;  /* 0x0000001ade00780c */ /* 0x000fc40002781670 */
[----:B------:R-:W-:Y:S02]  /*dfb0*/  LOP3.LUT R22, R22, 0xffffffdf, RZ, 0xc0, !PT ;  /* 0xffffffdf16167812 */ /* 0x000fe400078ec0ff */
[----:B------:R-:W-:Y:S02]  /*dfc0*/  FSEL R162, R162, -INF , !P5 ;  /* 0xff800000a2a27808 */ /* 0x000fe40006800000 */
[----:B------:R-:W-:Y:S02]  /*dfd0*/  FSEL R163, R163, -INF , !P2 ;  /* 0xff800000a3a37808 */ /* 0x000fe40005000000 */
[----:B------:R-:W-:Y:S02]  /*dfe0*/  FSEL R166, R166, -INF , !P3 ;  /* 0xff800000a6a67808 */ /* 0x000fe40005800000 */
[----:B------:R-:W-:Y:S02]  /*dff0*/  FSEL R167, R167, -INF , !P4 ;  /* 0xff800000a7a77808 */ /* 0x000fe40006000000 */
[----:B------:R-:W-:-:S02]  /*e000*/  ISETP.GT.AND P2, PT, R223, 0x21, P1 ;  /* 0x00000021df00780c */ /* 0x000fc40000f44270 */
[C---:B------:R-:W-:Y:S02]  /*e010*/  ISETP.GT.AND P3, PT, R223.reuse, 0x28, P1 ;  /* 0x00000028df00780c */ /* 0x040fe40000f64270 */
[C---:B------:R-:W-:Y:S02]  /*e020*/  ISETP.GT.AND P4, PT, R223.reuse, 0x29, P1 ;  /* 0x00000029df00780c */ /* 0x040fe40000f84270 */
[C---:B------:R-:W-:Y:S02]  /*e030*/  ISETP.GT.AND P5, PT, R223.reuse, 0x30, P1 ;  /* 0x00000030df00780c */ /* 0x040fe40000fa4270 */
[C---:B------:R-:W-:Y:S02]  /*e040*/  ISETP.GT.AND P6, PT, R223.reuse, 0x31, P1 ;  /* 0x00000031df00780c */ /* 0x040fe40000fc4270 */
[----:B------:R-:W-:Y:S02]  /*e050*/  ISETP.GT.AND P1, PT, R223, 0x39, P1 ;  /* 0x00000039df00780c */ /* 0x000fe40000f24270 */
[----:B------:R-:W-:-:S02]  /*e060*/  @P0 LOP3.LUT R22, R22, 0x20, RZ, 0xfc, !PT ;  /* 0x0000002016160812 */ /* 0x000fc400078efcff */
[----:B--2---:R-:W-:Y:S02]  /*e070*/  FMNMX.FTZ R152, R7, R152, !PT ;  /* 0x0000009807987209 */ /* 0x004fe40007810000 */
[C---:B------:R-:W-:Y:S02]  /*e080*/  LOP3.LUT P0, RZ, R22.reuse, 0x10000, RZ, 0xc0, !PT ;  /* 0x0001000016ff7812 */ /* 0x040fe4000780c0ff */
[----:B------:R-:W-:Y:S01]  /*e090*/  LOP3.LUT R22, R22, 0xfffffff7, RZ, 0xc0, !PT ;  /* 0xfffffff716167812 */ /* 0x000fe200078ec0ff */
[----:B------:R-:W2:Y:S01]  /*e0a0*/  SHFL.BFLY PT, R172, R152, 0x1, 0x1f ;  /* 0x0c201f0098ac7f89 */ /* 0x000ea200000e0000 */
[C---:B------:R-:W-:Y:S02]  /*e0b0*/  ISETP.LT.OR P0, PT, R222.reuse, 0x21, P0 ;  /* 0x00000021de00780c */ /* 0x040fe40000701670 */
[----:B------:R-:W-:Y:S02]  /*e0c0*/  ISETP.LT.OR P5, PT, R222, 0x31, P5 ;  /* 0x00000031de00780c */ /* 0x000fe40002fa1670 */
[----:B------:R-:W-:-:S02]  /*e0d0*/  @P1 LOP3.LUT R22, R22, 0x8, RZ, 0xfc, !PT ;  /* 0x0000000816161812 */ /* 0x000fc400078efcff */
[----:B------:R-:W-:Y:S02]  /*e0e0*/  ISETP.LT.OR P6, PT, R222, 0x32, P6 ;  /* 0x00000032de00780c */ /* 0x000fe400037c1670 */
[C---:B------:R-:W-:Y:S02]  /*e0f0*/  LOP3.LUT P1, RZ, R22.reuse, 0x2, RZ, 0xc0, !PT ;  /* 0x0000000216ff7812 */ /* 0x040fe4000782c0ff */
[----:B------:R-:W-:Y:S02]  /*e100*/  LOP3.LUT R22, R22, 0xffffffbf, RZ, 0xc0, !PT ;  /* 0xffffffbf16167812 */ /* 0x000fe400078ec0ff */
[----:B------:R-:W-:Y:S02]  /*e110*/  ISETP.LT.OR P1, PT, R222, 0x39, P1 ;  /* 0x00000039de00780c */ /* 0x000fe40000f21670 */
[----:B------:R-:W-:Y:S02]  /*e120*/  @P0 LOP3.LUT R22, R22, 0x40, RZ, 0xfc, !PT ;  /* 0x0000004016160812 */ /* 0x000fe400078efcff */
[----:B------:R-:W-:-:S02]  /*e130*/  ISETP.LT.OR P0, PT, R222, 0x22, P2 ;  /* 0x00000022de00780c */ /* 0x000fc40001701670 */
[C---:B------:R-:W-:Y:S02]  /*e140*/  LOP3.LUT P2, RZ, R22.reuse, 0x20, RZ, 0xc0, !PT ;  /* 0x0000002016ff7812 */ /* 0x040fe4000784c0ff */
[----:B------:R-:W-:Y:S02]  /*e150*/  LOP3.LUT R22, R22, 0xffffffef, RZ, 0xc0, !PT ;  /* 0xffffffef16167812 */ /* 0x000fe400078ec0ff */
[----:B------:R-:W-:Y:S02]  /*e160*/  ISETP.LT.OR P2, PT, R222, 0x1, P2 ;  /* 0x00000001de00780c */ /* 0x000fe40001741670 */
[----:B--2---:R-:W-:Y:S02]  /*e170*/  FMNMX.FTZ R172, R152, R172, !PT ;  /* 0x000000ac98ac7209 */ /* 0x004fe40007810000 */
[----:B------:R-:W-:Y:S02]  /*e180*/  FSEL R154, R154, -INF , !P2 ;  /* 0xff8000009a9a7808 */ /* 0x000fe40005000000 */
[----:B------:R-:W-:-:S02]  /*e190*/  FSEL R179, R179, -INF , !P6 ;  /* 0xff800000b3b37808 */ /* 0x000fc40007000000 */
[----:B------:R-:W-:Y:S02]  /*e1a0*/  @P0 LOP3.LUT R22, R22, 0x10, RZ, 0xfc, !PT ;  /* 0x0000001016160812 */ /* 0x000fe400078efcff */
[----:B------:R-:W-:Y:S02]  /*e1b0*/  ISETP.LT.OR P0, PT, R222, 0x29, P3 ;  /* 0x00000029de00780c */ /* 0x000fe40001f01670 */
[C---:B------:R-:W-:Y:S02]  /*e1c0*/  LOP3.LUT P3, RZ, R22.reuse, 0x8, RZ, 0xc0, !PT ;  /* 0x0000000816ff7812 */ /* 0x040fe4000786c0ff */
[----:B------:R-:W-:Y:S02]  /*e1d0*/  LOP3.LUT R22, R22, 0xfffffffb, RZ, 0xc0, !PT ;  /* 0xfffffffb16167812 */ /* 0x000fe400078ec0ff */
[----:B------:R-:W-:Y:S02]  /*e1e0*/  ISETP.LT.OR P3, PT, R222, 0x3a, P3 ;  /* 0x0000003ade00780c */ /* 0x000fe40001f61670 */
[----:B------:R-:W-:-:S02]  /*e1f0*/  FSEL R182, R182, -INF , !P1 ;  /* 0xff800000b6b67808 */ /* 0x000fc40004800000 */
[----:B------:R-:W-:-:S03]  /*e200*/  FSEL R183, R183, -INF , !P3 ;  /* 0xff800000b7b77808 */ /* 0x000fc60005800000 */
[----:B------:R-:W-:Y:S02]  /*e210*/  @P0 LOP3.LUT R22, R22, 0x4, RZ, 0xfc, !PT ;  /* 0x0000000416160812 */ /* 0x000fe400078efcff */
[----:B------:R-:W-:Y:S02]  /*e220*/  ISETP.LT.OR P0, PT, R222, 0x2a, P4 ;  /* 0x0000002ade00780c */ /* 0x000fe40002701670 */
[----:B------:R-:W-:Y:S02]  /*e230*/  FSETP.NEU.FTZ.AND P4, PT, R172, -INF , PT ;  /* 0xff800000ac00780b */ /* 0x000fe40003f9d000 */
[----:B------:R-:W-:Y:S02]  /*e240*/  LOP3.LUT R22, R22, 0xffffbfff, RZ, 0xc0, !PT ;  /* 0xffffbfff16167812 */ /* 0x000fe400078ec0ff */
[----:B------:R-:W-:-:S05]  /*e250*/  FSEL R7, R172, RZ, P4 ;  /* 0x000000ffac077208 */ /* 0x000fca0002000000 */
[----:B------:R-:W-:Y:S01]  /*e260*/  FADD.FTZ R6, -R7, R6 ;  /* 0x0000000607067221 */ /* 0x000fe20000010100 */
[----:B------:R-:W-:Y:S01]  /*e270*/  IMAD.U32 R7, RZ, RZ, UR38 ;  /* 0x00000026ff077e24 */ /* 0x000fe2000f8e00ff */
[----:B------:R-:W-:-:S03]  /*e280*/  @P0 LOP3.LUT R22, R22, 0x4000, RZ, 0xfc, !PT ;  /* 0x0000400016160812 */ /* 0x000fc600078efcff */
[-C--:B------:R-:W-:Y:S01]  /*e290*/  FMUL.FTZ R152, R172, R7.reuse ;  /* 0x00000007ac987220 */ /* 0x080fe20000410000 */
[----:B------:R-:W-:Y:S01]  /*e2a0*/  LOP3.LUT R22, R22, 0xffff7fff, RZ, 0xc0, !PT ;  /* 0xffff7fff16167812 */ /* 0x000fe200078ec0ff */
[----:B------:R-:W-:-:S03]  /*e2b0*/  FMUL.FTZ R6, R6, R7 ;  /* 0x0000000706067220 */ /* 0x000fc60000410000 */
[----:B------:R-:W-:Y:S02]  /*e2c0*/  FSEL R152, R152, RZ, P4 ;  /* 0x000000ff98987208 */ /* 0x000fe40002000000 */
[----:B------:R-:W-:-:S03]  /*e2d0*/  @P5 LOP3.LUT R22, R22, 0x8000, RZ, 0xfc, !PT ;  /* 0x0000800016165812 */ /* 0x000fc600078efcff */
        /* <DEDUP_REMOVED lines=16> */
[----:B------:R-:W-:Y:S01]  /*e3e0*/  FMNMX.FTZ R152, R154, R14, !PT ;  /* 0x0000000e9a987209 */ /* 0x000fe20007810000 */
[----:B------:R-:W-:Y:S01]  /*e3f0*/  MUFU.EX2 R185, R185 ;  /* 0x000000b900b97308 */ /* 0x000fe20000000800 */
[----:B------:R-:W-:-:S02]  /*e400*/  LOP3.LUT P5, RZ, R22, 0x40, RZ, 0xc0, !PT ;  /* 0x0000004016ff7812 */ /* 0x000fc400078ac0ff */
[----:B------:R-:W-:Y:S02]  /*e410*/  FMNMX.FTZ R152, R155, R152, !PT ;  /* 0x000000989b987209 */ /* 0x000fe40007810000 */
[----:B------:R-:W-:Y:S02]  /*e420*/  LOP3.LUT P0, RZ, R22, 0x10, RZ, 0xc0, !PT ;  /* 0x0000001016ff7812 */ /* 0x000fe4000780c0ff */
[----:B------:R-:W-:Y:S01]  /*e430*/  FMNMX.FTZ R152, R158, R152, !PT ;  /* 0x000000989e987209 */ /* 0x000fe20007810000 */
[----:B------:R-:W-:Y:S01]  /*e440*/  MUFU.EX2 R156, R156 ;  /* 0x0000009c009c7308 */ /* 0x000fe20000000800 */
[----:B------:R-:W-:Y:S02]  /*e450*/  FSEL R170, R170, -INF , !P5 ;  /* 0xff800000aaaa7808 */ /* 0x000fe40006800000 */
[----:B------:R-:W-:Y:S02]  /*e460*/  FMNMX.FTZ R152, R159, R152, !PT ;  /* 0x000000989f987209 */ /* 0x000fe40007810000 */
[----:B------:R-:W-:-:S02]  /*e470*/  LOP3.LUT P4, RZ, R22, 0x4, RZ, 0xc0, !PT ;  /* 0x0000000416ff7812 */ /* 0x000fc4000788c0ff */
[----:B------:R-:W-:Y:S01]  /*e480*/  FMNMX.FTZ R152, R162, R152, !PT ;  /* 0x00000098a2987209 */ /* 0x000fe20007810000 */
[----:B------:R-:W2:Y:S01]  /*e490*/  MUFU.EX2 R157, R157 ;  /* 0x0000009d009d7308 */ /* 0x000ea20000000800 */
[----:B------:R-:W-:Y:S02]  /*e4a0*/  FSEL R153, R171, -INF , !P0 ;  /* 0xff800000ab997808 */ /* 0x000fe40004000000 */
[----:B------:R-:W-:Y:S02]  /*e4b0*/  FMNMX.FTZ R152, R163, R152, !PT ;  /* 0x00000098a3987209 */ /* 0x000fe40007810000 */
[----:B------:R-:W-:Y:S02]  /*e4c0*/  LOP3.LUT P0, RZ, R22, 0x4000, RZ, 0xc0, !PT ;  /* 0x0000400016ff7812 */ /* 0x000fe4000780c0ff */
[----:B------:R-:W-:Y:S01]  /*e4d0*/  FMNMX.FTZ R152, R166, R152, !PT ;  /* 0x00000098a6987209 */ /* 0x000fe20007810000 */
[----:B------:R-:W-:Y:S01]  /*e4e0*/  MUFU.EX2 R160, R160 ;  /* 0x000000a000a07308 */ /* 0x000fe20000000800 */
[----:B------:R-:W-:-:S02]  /*e4f0*/  FSEL R174, R174, -INF , !P4 ;  /* 0xff800000aeae7808 */ /* 0x000fc40006000000 */
[----:B------:R-:W-:Y:S02]  /*e500*/  FMNMX.FTZ R152, R167, R152, !PT ;  /* 0x00000098a7987209 */ /* 0x000fe40007810000 */
[----:B------:R-:W-:Y:S02]  /*e510*/  LOP3.LUT P5, RZ, R22, 0x8000, RZ, 0xc0, !PT ;  /* 0x0000800016ff7812 */ /* 0x000fe400078ac0ff */
[----:B------:R-:W-:Y:S01]  /*e520*/  FMNMX.FTZ R152, R170, R152, !PT ;  /* 0x00000098aa987209 */ /* 0x000fe20007810000 */
[----:B------:R-:W-:Y:S01]  /*e530*/  MUFU.EX2 R161, R161 ;  /* 0x000000a100a17308 */ /* 0x000fe20000000800 */
[----:B------:R-:W-:Y:S02]  /*e540*/  FSEL R175, R175, -INF , !P0 ;  /* 0xff800000afaf7808 */ /* 0x000fe40004000000 */
[----:B------:R-:W-:Y:S02]  /*e550*/  FMNMX.FTZ R152, R153, R152, !PT ;  /* 0x0000009899987209 */ /* 0x000fe40007810000 */
[----:B------:R-:W-:-:S02]  /*e560*/  FSEL R178, R178, -INF , !P5 ;  /* 0xff800000b2b27808 */ /* 0x000fc40006800000 */
[----:B------:R-:W-:Y:S01]  /*e570*/  FMNMX.FTZ R152, R174, R152, !PT ;  /* 0x00000098ae987209 */ /* 0x000fe20007810000 */
[----:B------:R-:W-:Y:S01]  /*e580*/  MUFU.EX2 R164, R164 ;  /* 0x000000a400a47308 */ /* 0x000fe20000000800 */
[----:B------:R-:W-:Y:S02]  /*e590*/  LOP3.LUT P0, RZ, R22, 0x2000, RZ, 0xc0, !PT ;  /* 0x0000200016ff7812 */ /* 0x000fe4000780c0ff */
[----:B------:R-:W-:-:S04]  /*e5a0*/  FMNMX.FTZ R152, R175, R152, !PT ;  /* 0x00000098af987209 */ /* 0x000fc80007810000 */
[----:B------:R-:W-:Y:S01]  /*e5b0*/  FMNMX.FTZ R152, R178, R152, !PT ;  /* 0x00000098b2987209 */ /* 0x000fe20007810000 */
[----:B------:R-:W-:Y:S03]  /*e5c0*/  MUFU.EX2 R165, R165 ;  /* 0x000000a500a57308 */ /* 0x000fe60000000800 */
[----:B------:R-:W-:-:S04]  /*e5d0*/  FMNMX.FTZ R152, R179, R152, !PT ;  /* 0x00000098b3987209 */ /* 0x000fc80007810000 */
[----:B------:R-:W-:Y:S01]  /*e5e0*/  FMNMX.FTZ R152, R182, R152, !PT ;  /* 0x00000098b6987209 */ /* 0x000fe20007810000 */
[----:B------:R-:W-:Y:S03]  /*e5f0*/  MUFU.EX2 R168, R168 ;  /* 0x000000a800a87308 */ /* 0x000fe60000000800 */
[----:B------:R-:W-:-:S05]  /*e600*/  FMNMX.FTZ R171, R183, R152, !PT ;  /* 0x00000098b7ab7209 */ /* 0x000fca0007810000 */
[----:B------:R-:W3:Y:S01]  /*e610*/  SHFL.BFLY PT, R152, R171, 0x2, 0x1f ;  /* 0x0c401f00ab987f89 */ /* 0x000ee200000e0000 */
[----:B------:R-:W-:Y:S08]  /*e620*/  MUFU.EX2 R169, R169 ;  /* 0x000000a900a97308 */ /* 0x000ff00000000800 */
[----:B------:R-:W-:Y:S08]  /*e630*/  MUFU.EX2 R173, R173 ;  /* 0x000000ad00ad7308 */ /* 0x000ff00000000800 */
[----:B------:R-:W-:Y:S01]  /*e640*/  MUFU.EX2 R176, R176 ;  /* 0x000000b000b07308 */ /* 0x000fe20000000800 */
[----:B---3--:R-:W-:-:S07]  /*e650*/  FMNMX.FTZ R171, R171, R152, !PT ;  /* 0x00000098abab7209 */ /* 0x008fce0007810000 */
[----:B------:R-:W-:Y:S01]  /*e660*/  MUFU.EX2 R177, R177 ;  /* 0x000000b100b17308 */ /* 0x000fe20000000800 */
[----:B------:R-:W3:Y:S07]  /*e670*/  SHFL.BFLY PT, R220, R171, 0x1, 0x1f ;  /* 0x0c201f00abdc7f89 */ /* 0x000eee00000e0000 */
[----:B------:R4:W-:Y:S08]  /*e680*/  MUFU.EX2 R152, R184 ;  /* 0x000000b800987308 */ /* 0x0009f00000000800 */
[----:B------:R-:W-:Y:S01]  /*e690*/  MUFU.EX2 R181, R181 ;  /* 0x000000b500b57308 */ /* 0x000fe20000000800 */
[----:B----4-:R-:W-:-:S05]  /*e6a0*/  IMAD.MOV R184, RZ, RZ, -R201 ;  /* 0x000000ffffb87224 */ /* 0x010fca00078e0ac9 */
[----:B------:R-:W-:Y:S02]  /*e6b0*/  ISETP.NE.AND P1, PT, R188, R184, PT ;  /* 0x000000b8bc00720c */ /* 0x000fe40003f25270 */
[----:B---3--:R-:W-:-:S04]  /*e6c0*/  FMNMX.FTZ R171, R171, R220, !PT ;  /* 0x000000dcabab7209 */ /* 0x008fc80007810000 */
[C---:B------:R-:W-:Y:S01]  /*e6d0*/  FSETP.NEU.FTZ.AND P2, PT, R171.reuse, -INF , PT ;  /* 0xff800000ab00780b */ /* 0x040fe20003f5d000 */
[----:B------:R-:W-:-:S06]  /*e6e0*/  FMUL.FTZ R222, R171, R7 ;  /* 0x00000007abde7220 */ /* 0x000fcc0000410000 */
[----:B------:R-:W-:Y:S01]  /*e6f0*/  @!P1 IMAD R18, R18, 0x40, R198 ;  /* 0x0000004012129824 */ /* 0x000fe200078e02c6 */
[----:B------:R-:W-:Y:S02]  /*e700*/  FSEL R184, R171, RZ, P2 ;  /* 0x000000ffabb87208 */ /* 0x000fe40001000000 */
[----:B------:R-:W-:Y:S01]  /*e710*/  FSEL R222, R222, RZ, P2 ;  /* 0x000000ffdede7208 */ /* 0x000fe20001000000 */
[----:B------:R-:W-:Y:S02]  /*e720*/  @!P1 IMAD R18, R18, 0x4, R2 ;  /* 0x0000000412129824 */ /* 0x000fe400078e0202 */
[----:B------:R-:W-:Y:S02]  /*e730*/  FADD.FTZ R184, -R184, R14 ;  /* 0x0000000eb8b87221 */ /* 0x000fe40000010100 */
[----:B------:R3:W4:Y:S01]  /*e740*/  MUFU.EX2 R14, R6 ;  /* 0x00000006000e7308 */ /* 0x0007220000000800 */
        /* <DEDUP_REMOVED lines=8> */
[-C--:B---3--:R-:W-:Y:S01]  /*e7d0*/  FMUL.FTZ R6, R184, R7.reuse ;  /* 0x00000007b8067220 */ /* 0x088fe20000410000 */
[-CC-:B------:R-:W-:Y:S01]  /*e7e0*/  FFMA.FTZ R184, R154, R7.reuse, -R222.reuse ;  /* 0x000000079ab87223 */ /* 0x180fe200000108de */
[----:B--2---:R-:W-:Y:S01]  /*e7f0*/  F2FP.BF16.F32.PACK_AB R154, R157, R156 ;  /* 0x0000009c9d9a723e */ /* 0x004fe200000010ff */
[-CC-:B------:R-:W-:Y:S01]  /*e800*/  FFMA.FTZ R153, R153, R7.reuse, -R222.reuse ;  /* 0x0000000799997223 */ /* 0x180fe200000108de */
[-CC-:B------:R-:W-:Y:S01]  /*e810*/  FFMA.FTZ R174, R174, R7.reuse, -R222.reuse ;  /* 0x00000007aeae7223 */ /* 0x180fe200000108de */
[-CC-:B------:R-:W-:Y:S01]  /*e820*/  FFMA.FTZ R175, R175, R7.reuse, -R222.reuse ;  /* 0x00000007afaf7223 */ /* 0x180fe200000108de */
[----:B------:R-:W-:Y:S01]  /*e830*/  FFMA.FTZ R178, R178, R7, -R222 ;  /* 0x00000007b2b27223 */ /* 0x000fe200000108de */
[----:B------:R-:W2:Y:S01]  /*e840*/  MUFU.EX2 R6, R6 ;  /* 0x0000000600067308 */ /* 0x000ea20000000800 */
[----:B----4-:R-:W-:Y:S01]  /*e850*/  @!P1 STS [R18+0x28800], R14 ;  /* 0x0288000e12009388 */ /* 0x010fe20000000800 */
[----:B------:R-:W-:Y:S01]  /*e860*/  FFMA.FTZ R3, R14, R3, R152 ;  /* 0x000000030e037223 */ /* 0x000fe20000010098 */
[-CC-:B------:R-:W-:Y:S01]  /*e870*/  FFMA.FTZ R179, R179, R7.reuse, -R222.reuse ;  /* 0x00000007b3b37223 */ /* 0x180fe200000108de */
[-CC-:B------:R-:W-:Y:S01]  /*e880*/  FFMA.FTZ R182, R182, R7.reuse, -R222.reuse ;  /* 0x00000007b6b67223 */ /* 0x180fe200000108de */
[-C--:B------:R-:W-:Y:S01]  /*e890*/  FFMA.FTZ R183, R183, R7.reuse, -R222 ;  /* 0x00000007b7b77223 */ /* 0x080fe200000108de */
[C---:B------:R-:W-:Y:S01]  /*e8a0*/  FADD.FTZ R3, R185.reuse, R3 ;  /* 0x00000003b9037221 */ /* 0x040fe20000010000 */
[----:B------:R-:W-:Y:S01]  /*e8b0*/  F2FP.BF16.F32.PACK_AB R152, R185, R152 ;  /* 0x00000098b998723e */ /* 0x000fe200000010ff */
[----:B------:R-:W3:Y:S01]  /*e8c0*/  MUFU.EX2 R184, R184 ;  /* 0x000000b800b87308 */ /* 0x000ee20000000800 */
[----:B------:R-:W-:Y:S01]  /*e8d0*/  FMUL.FTZ R24, R24, R14 ;  /* 0x0000000e18187220 */ /* 0x000fe20000410000 */
[----:B------:R-:W-:Y:S01]  /*e8e0*/  FADD.FTZ R3, R156, R3 ;  /* 0x000000039c037221 */ /* 0x000fe20000010000 */
[----:B------:R-:W-:Y:S01]  /*e8f0*/  F2FP.BF16.F32.PACK_AB R156, R161, R160 ;  /* 0x000000a0a19c723e */ /* 0x000fe200000010ff */
[-C--:B------:R-:W-:Y:S01]  /*e900*/  FMUL.FTZ R25, R25, R14.reuse ;  /* 0x0000000e19197220 */ /* 0x080fe20000410000 */
[-C--:B------:R-:W-:Y:S01]  /*e910*/  FMUL.FTZ R28, R28, R14.reuse ;  /* 0x0000000e1c1c7220 */ /* 0x080fe20000410000 */
[----:B------:R-:W-:Y:S01]  /*e920*/  FADD.FTZ R3, R157, R3 ;  /* 0x000000039d037221 */ /* 0x000fe20000010000 */
[----:B------:R-:W-:Y:S01]  /*e930*/  FMUL.FTZ R29, R29, R14 ;  /* 0x0000000e1d1d7220 */ /* 0x000fe20000410000 */
[----:B------:R-:W-:Y:S01]  /*e940*/  MUFU.EX2 R159, R159 ;  /* 0x0000009f009f7308 */ /* 0x000fe20000000800 */
[----:B--2---:R2:W-:Y:S01]  /*e950*/  @!P1 STS [R18+0x28820], R6 ;  /* 0x0288200612009388 */ /* 0x0045e20000000800 */
[----:B------:R-:W-:Y:S01]  /*e960*/  FADD.FTZ R3, R160, R3 ;  /* 0x00000003a0037221 */ /* 0x000fe20000010000 */
[----:B------:R-:W-:Y:S01]  /*e970*/  F2FP.BF16.F32.PACK_AB R160, R169, R168 ;  /* 0x000000a8a9a0723e */ /* 0x000fe200000010ff */
[-C--:B------:R-:W-:Y:S01]  /*e980*/  FMUL.FTZ R32, R32, R14.reuse ;  /* 0x0000000e20207220 */ /* 0x080fe20000410000 */
[-C--:B------:R-:W-:Y:S01]  /*e990*/  FMUL.FTZ R33, R33, R14.reuse ;  /* 0x0000000e21217220 */ /* 0x080fe20000410000 */
[----:B------:R-:W-:Y:S01]  /*e9a0*/  FADD.FTZ R3, R161, R3 ;  /* 0x00000003a1037221 */ /* 0x000fe20000010000 */
[----:B------:R-:W-:Y:S01]  /*e9b0*/  FMUL.FTZ R36, R36, R14 ;  /* 0x0000000e24247220 */ /* 0x000fe20000410000 */
[----:B------:R-:W-:Y:S01]  /*e9c0*/  MUFU.EX2 R157, R220 ;  /* 0x000000dc009d7308 */ /* 0x000fe20000000800 */
[----:B---3--:R-:W-:Y:S01]  /*e9d0*/  FFMA.FTZ R0, R6, R0, R184 ;  /* 0x0000000006007223 */ /* 0x008fe200000100b8 */
[----:B------:R-:W-:Y:S01]  /*e9e0*/  FADD.FTZ R3, R164, R3 ;  /* 0x00000003a4037221 */ /* 0x000fe20000010000 */
[----:B--2---:R-:W-:Y:S01]  /*e9f0*/  FFMA.FTZ R18, R158, R7, -R222 ;  /* 0x000000079e127223 */ /* 0x004fe200000108de */
[----:B------:R-:W-:Y:S01]  /*ea00*/  F2FP.BF16.F32.PACK_AB R158, R165, R164 ;  /* 0x000000a4a59e723e */ /* 0x000fe200000010ff */
[----:B------:R-:W-:Y:S01]  /*ea10*/  FADD.FTZ R0, R155, R0 ;  /* 0x000000009b007221 */ /* 0x000fe20000010000 */
[----:B------:R-:W-:Y:S01]  /*ea20*/  FADD.FTZ R3, R165, R3 ;  /* 0x00000003a5037221 */ /* 0x000fe20000010000 */
[----:B------:R-:W-:Y:S01]  /*ea30*/  F2FP.BF16.F32.PACK_AB R164, R177, R176 ;  /* 0x000000b0b1a4723e */ /* 0x000fe200000010ff */
[----:B------:R-:W-:Y:S01]  /*ea40*/  MUFU.EX2 R163, R163 ;  /* 0x000000a300a37308 */ /* 0x000fe20000000800 */
[-C--:B------:R-:W-:Y:S01]  /*ea50*/  FMUL.FTZ R37, R37, R14.reuse ;  /* 0x0000000e25257220 */ /* 0x080fe20000410000 */
[----:B------:R-:W-:Y:S01]  /*ea60*/  FADD.FTZ R3, R168, R3 ;  /* 0x00000003a8037221 */ /* 0x000fe20000010000 */
[-C--:B------:R-:W-:Y:S01]  /*ea70*/  FMUL.FTZ R40, R40, R14.reuse ;  /* 0x0000000e28287220 */ /* 0x080fe20000410000 */
[-C--:B------:R-:W-:Y:S01]  /*ea80*/  FMUL.FTZ R41, R41, R14.reuse ;  /* 0x0000000e29297220 */ /* 0x080fe20000410000 */
[-C--:B------:R-:W-:Y:S01]  /*ea90*/  FMUL.FTZ R44, R44, R14.reuse ;  /* 0x0000000e2c2c7220 */ /* 0x080fe20000410000 */
[----:B------:R-:W-:Y:S01]  /*eaa0*/  FADD.FTZ R3, R169, R3 ;  /* 0x00000003a9037221 */ /* 0x000fe20000010000 */
        /* <DEDUP_REMOVED lines=26> */
[----:B------:R-:W-:Y:S01]  /*ec50*/  FADD.FTZ R0, R157, R0 ;  /* 0x000000009d007221 */ /* 0x000fe20000010000 */
[----:B------:R-:W-:Y:S01]  /*ec60*/  F2FP.BF16.F32.PACK_AB R157, R163, R157 ;  /* 0x0000009da39d723e */ /* 0x000fe200000010ff */
[-C--:B------:R-:W-:Y:S01]  /*ec70*/  FMUL.FTZ R85, R85, R14.reuse ;  /* 0x0000000e55557220 */ /* 0x080fe20000410000 */
[-C--:B------:R-:W-:Y:S01]  /*ec80*/  FMUL.FTZ R88, R88, R14.reuse ;  /* 0x0000000e58587220 */ /* 0x080fe20000410000 */
[----:B------:R-:W-:Y:S01]  /*ec90*/  FADD.FTZ R0, R163, R0 ;  /* 0x00000000a3007221 */ /* 0x000fe20000010000 */
[-C--:B------:R-:W-:Y:S01]  /*eca0*/  FMUL.FTZ R89, R89, R14.reuse ;  /* 0x0000000e59597220 */ /* 0x080fe20000410000 */
[-C--:B------:R-:W-:Y:S01]  /*ecb0*/  FMUL.FTZ R92, R92, R14.reuse ;  /* 0x0000000e5c5c7220 */ /* 0x080fe20000410000 */
[----:B------:R-:W5:Y:S01]  /*ecc0*/  MUFU.EX2 R162, R225 ;  /* 0x000000e100a27308 */ /* 0x000f620000000800 */
[----:B---3--:R-:W-:Y:S01]  /*ecd0*/  FADD.FTZ R0, R221, R0 ;  /* 0x00000000dd007221 */ /* 0x008fe20000010000 */
[-C--:B------:R-:W-:Y:S01]  /*ece0*/  FMUL.FTZ R93, R93, R14.reuse ;  /* 0x0000000e5d5d7220 */ /* 0x080fe20000410000 */
[-C--:B------:R-:W-:Y:S01]  /*ecf0*/  FMUL.FTZ R96, R96, R14.reuse ;  /* 0x0000000e60607220 */ /* 0x080fe20000410000 */
[-C--:B------:R-:W-:Y:S01]  /*ed00*/  FMUL.FTZ R97, R97, R14.reuse ;  /* 0x0000000e61617220 */ /* 0x080fe20000410000 */
[----:B----4-:R-:W-:Y:S01]  /*ed10*/  FADD.FTZ R0, R167, R0 ;  /* 0x00000000a7007221 */ /* 0x010fe20000010000 */
[-C--:B------:R-:W-:Y:S01]  /*ed20*/  FMUL.FTZ R100, R100, R14.reuse ;  /* 0x0000000e64647220 */ /* 0x080fe20000410000 */
[-C--:B------:R-:W-:Y:S01]  /*ed30*/  FMUL.FTZ R101, R101, R14.reuse ;  /* 0x0000000e65657220 */ /* 0x080fe20000410000 */
[----:B------:R3:W4:Y:S01]  /*ed40*/  MUFU.EX2 R165, R153 ;  /* 0x0000009900a57308 */ /* 0x0007220000000800 */
        /* <DEDUP_REMOVED lines=8> */
[----:B-----5:R-:W-:Y:S01]  /*edd0*/  FADD.FTZ R3, R162, R3 ;  /* 0x00000003a2037221 */ /* 0x020fe20000010000 */
[----:B---3--:R-:W-:Y:S01]  /*ede0*/  F2FP.BF16.F32.PACK_AB R153, R155, R184 ;  /* 0x000000b89b99723e */ /* 0x008fe200000010ff */
[----:B------:R-:W-:Y:S01]  /*edf0*/  FMUL.FTZ R116, R116, R14 ;  /* 0x0000000e74747220 */ /* 0x000fe20000410000 */
[----:B------:R-:W-:Y:S01]  /*ee00*/  F2FP.BF16.F32.PACK_AB R155, R159, R18 ;  /* 0x000000129f9b723e */ /* 0x000fe200000010ff */
[----:B------:R-:W-:Y:S01]  /*ee10*/  BAR.SYNC.DEFER_BLOCKING 0xf, 0x100 ;  /* 0x03c4000000007b1d */ /* 0x000fe20000010000 */
[----:B------:R-:W-:Y:S01]  /*ee20*/  FADD.FTZ R3, R173, R3 ;  /* 0x00000003ad037221 */ /* 0x000fe20000010000 */
[----:B------:R-:W-:Y:S01]  /*ee30*/  F2FP.BF16.F32.PACK_AB R159, R167, R221 ;  /* 0x000000dda79f723e */ /* 0x000fe200000010ff */
[----:B------:R-:W-:Y:S01]  /*ee40*/  FMUL.FTZ R117, R117, R14 ;  /* 0x0000000e75757220 */ /* 0x000fe20000410000 */
[----:B----4-:R-:W-:Y:S01]  /*ee50*/  FADD.FTZ R0, R165, R0 ;  /* 0x00000000a5007221 */ /* 0x010fe20000010000 */
[----:B------:R-:W-:Y:S01]  /*ee60*/  FADD.FTZ R3, R176, R3 ;  /* 0x00000003b0037221 */ /* 0x000fe20000010000 */
[----:B------:R-:W3:Y:S01]  /*ee70*/  MUFU.EX2 R175, R175 ;  /* 0x000000af00af7308 */ /* 0x000ee20000000800 */
[----:B------:R-:W-:Y:S01]  /*ee80*/  F2FP.BF16.F32.PACK_AB R162, R173, R162 ;  /* 0x000000a2ada2723e */ /* 0x000fe200000010ff */
[-C--:B------:R-:W-:Y:S01]  /*ee90*/  FMUL.FTZ R120, R120, R14.reuse ;  /* 0x0000000e78787220 */ /* 0x080fe20000410000 */
[----:B------:R-:W-:Y:S01]  /*eea0*/  FADD.FTZ R3, R177, R3 ;  /* 0x00000003b1037221 */ /* 0x000fe20000010000 */
[----:B------:R-:W-:Y:S01]  /*eeb0*/  F2FP.BF16.F32.PACK_AB R161, R165, R161 ;  /* 0x000000a1a5a1723e */ /* 0x000fe200000010ff */
[-C--:B------:R-:W-:Y:S01]  /*eec0*/  FMUL.FTZ R121, R121, R14.reuse ;  /* 0x0000000e79797220 */ /* 0x080fe20000410000 */
[----:B--2---:R-:W-:Y:S01]  /*eed0*/  FADD.FTZ R0, R174, R0 ;  /* 0x00000000ae007221 */ /* 0x004fe20000010000 */
        /* <DEDUP_REMOVED lines=12> */
[----:B------:R3:W-:Y:S01]  /*efa0*/  STSM.16.M88.4 [R202+0x26800], R152 ;  /* 0x02680098ca007844 */ /* 0x0007e20000000200 */
[-C--:B------:R-:W-:Y:S01]  /*efb0*/  FMUL.FTZ R140, R140, R14.reuse ;  /* 0x0000000e8c8c7220 */ /* 0x080fe20000410000 */
[-C--:B------:R-:W-:Y:S01]  /*efc0*/  FMUL.FTZ R141, R141, R14.reuse ;  /* 0x0000000e8d8d7220 */ /* 0x080fe20000410000 */
[-C--:B------:R-:W-:Y:S01]  /*efd0*/  FMUL.FTZ R144, R144, R14.reuse ;  /* 0x0000000e90907220 */ /* 0x080fe20000410000 */
[----:B------:R3:W-:Y:S01]  /*efe0*/  STSM.16.M88.4 [R203], R156 ;  /* 0x0000009ccb007844 */ /* 0x0007e20000000200 */
[----:B------:R-:W5:Y:S01]  /*eff0*/  MUFU.EX2 R179, R179 ;  /* 0x000000b300b37308 */ /* 0x000f620000000800 */
[----:B--2---:R-:W-:Y:S01]  /*f000*/  FADD.FTZ R0, R178, R0 ;  /* 0x00000000b2007221 */ /* 0x004fe20000010000 */
[-C--:B------:R-:W-:Y:S01]  /*f010*/  FMUL.FTZ R145, R145, R14.reuse ;  /* 0x0000000e91917220 */ /* 0x080fe20000410000 */
[----:B------:R3:W-:Y:S01]  /*f020*/  STSM.16.M88.4 [R205], R160 ;  /* 0x000000a0cd007844 */ /* 0x0007e20000000200 */
[-C--:B------:R-:W-:Y:S01]  /*f030*/  FMUL.FTZ R148, R148, R14.reuse ;  /* 0x0000000e94947220 */ /* 0x080fe20000410000 */
[----:B------:R-:W-:Y:S01]  /*f040*/  FMUL.FTZ R149, R149, R14 ;  /* 0x0000000e95957220 */ /* 0x000fe20000410000 */
[-C--:B------:R-:W-:Y:S01]  /*f050*/  FMUL.FTZ R26, R26, R6.reuse ;  /* 0x000000061a1a7220 */ /* 0x080fe20000410000 */
[----:B------:R-:W-:Y:S01]  /*f060*/  FMUL.FTZ R27, R27, R6 ;  /* 0x000000061b1b7220 */ /* 0x000fe20000410000 */
[----:B------:R-:W2:Y:S01]  /*f070*/  MUFU.EX2 R182, R182 ;  /* 0x000000b600b67308 */ /* 0x000ea20000000800 */
[----:B----4-:R-:W-:Y:S01]  /*f080*/  FADD.FTZ R3, R166, R3 ;  /* 0x00000003a6037221 */ /* 0x010fe20000010000 */
[----:B------:R-:W-:Y:S01]  /*f090*/  F2FP.BF16.F32.PACK_AB R166, R181, R166 ;  /* 0x000000a6b5a6723e */ /* 0x000fe200000010ff */
[-C--:B------:R-:W-:Y:S01]  /*f0a0*/  FMUL.FTZ R30, R30, R6.reuse ;  /* 0x000000061e1e7220 */ /* 0x080fe20000410000 */
[-C--:B------:R-:W-:Y:S01]  /*f0b0*/  FMUL.FTZ R31, R31, R6.reuse ;  /* 0x000000061f1f7220 */ /* 0x080fe20000410000 */
[----:B------:R-:W-:Y:S01]  /*f0c0*/  FADD.FTZ R3, R181, R3 ;  /* 0x00000003b5037221 */ /* 0x000fe20000010000 */
[-C--:B------:R-:W-:Y:S01]  /*f0d0*/  FMUL.FTZ R34, R34, R6.reuse ;  /* 0x0000000622227220 */ /* 0x080fe20000410000 */
[----:B------:R-:W-:Y:S01]  /*f0e0*/  FMUL.FTZ R35, R35, R6 ;  /* 0x0000000623237220 */ /* 0x000fe20000410000 */
[----:B------:R-:W4:Y:S01]  /*f0f0*/  MUFU.EX2 R183, R183 ;  /* 0x000000b700b77308 */ /* 0x000f220000000800 */
[C---:B-----5:R-:W-:Y:S01]  /*f100*/  FADD.FTZ R0, R179.reuse, R0 ;  /* 0x00000000b3007221 */ /* 0x060fe20000010000 */
[----:B------:R-:W-:Y:S01]  /*f110*/  F2FP.BF16.F32.PACK_AB R165, R179, R178 ;  /* 0x000000b2b3a5723e */ /* 0x000fe200000010ff */
[-C--:B------:R-:W-:Y:S01]  /*f120*/  FMUL.FTZ R38, R38, R6.reuse ;  /* 0x0000000626267220 */ /* 0x080fe20000410000 */
[-C--:B------:R-:W-:Y:S01]  /*f130*/  FMUL.FTZ R39, R39, R6.reuse ;  /* 0x0000000627277220 */ /* 0x080fe20000410000 */
[-C--:B------:R-:W-:Y:S01]  /*f140*/  FMUL.FTZ R42, R42, R6.reuse ;  /* 0x000000062a2a7220 */ /* 0x080fe20000410000 */
[-C--:B------:R-:W-:Y:S01]  /*f150*/  FMUL.FTZ R43, R43, R6.reuse ;  /* 0x000000062b2b7220 */ /* 0x080fe20000410000 */
[-C--:B------:R-:W-:Y:S01]  /*f160*/  FMUL.FTZ R46, R46, R6.reuse ;  /* 0x000000062e2e7220 */ /* 0x080fe20000410000 */
[-C--:B------:R-:W-:Y:S01]  /*f170*/  FMUL.FTZ R47, R47, R6.reuse ;  /* 0x000000062f2f7220 */ /* 0x080fe20000410000 */
[----:B--2---:R-:W-:Y:S01]  /*f180*/  FADD.FTZ R0, R182, R0 ;  /* 0x00000000b6007221 */ /* 0x004fe20000010000 */
[-C--:B------:R-:W-:Y:S01]  /*f190*/  FMUL.FTZ R50, R50, R6.reuse ;  /* 0x0000000632327220 */ /* 0x080fe20000410000 */
[-C--:B------:R-:W-:Y:S01]  /*f1a0*/  FMUL.FTZ R51, R51, R6.reuse ;  /* 0x0000000633337220 */ /* 0x080fe20000410000 */
[-C--:B------:R-:W-:Y:S01]  /*f1b0*/  FMUL.FTZ R54, R54, R6.reuse ;  /* 0x0000000636367220 */ /* 0x080fe20000410000 */
[-C--:B------:R-:W-:Y:S01]  /*f1c0*/  FMUL.FTZ R55, R55, R6.reuse ;  /* 0x0000000637377220 */ /* 0x080fe20000410000 */
[-C--:B------:R-:W-:Y:S01]  /*f1d0*/  FMUL.FTZ R58, R58, R6.reuse ;  /* 0x000000063a3a7220 */ /* 0x080fe20000410000 */
[-C--:B------:R-:W-:Y:S01]  /*f1e0*/  FMUL.FTZ R59, R59, R6.reuse ;  /* 0x000000063b3b7220 */ /* 0x080fe20000410000 */
[----:B------:R-:W-:Y:S01]  /*f1f0*/  FMUL.FTZ R62, R62, R6 ;  /* 0x000000063e3e7220 */ /* 0x000fe20000410000 */
[C---:B----4-:R-:W-:Y:S01]  /*f200*/  F2FP.BF16.F32.PACK_AB R167, R183.reuse, R182 ;  /* 0x000000b6b7a7723e */ /* 0x050fe200000010ff */
        /* <DEDUP_REMOVED lines=47> */
[----:B---3--:R-:W-:Y:S06]  /*f500*/  @!P0 BRA `(.L_x_2646) ;  /* 0x0000000000048947 */ /* 0x008fec0003800000 */
[----:B------:R-:W-:Y:S01]  /*f510*/  BPT.TRAP 0x1 ;  /* 0x000000040000795c */ /* 0x000fe20000300000 */
.L_x_2646:
[----:B------:R2:W3:Y:S01]  /*f520*/  SYNCS.PHASECHK.TRANS64.TRYWAIT P1, [R209+URZ+0x28c50], R210 ;  /* 0x028c50d2d10075a7 */ /* 0x0004e2000802017f */
[----:B------:R-:W-:Y:S05]  /*f530*/  @!P0 BRA `(.L_x_2647) ;  /* 0x0000000000048947 */ /* 0x000fea0003800000 */
[----:B------:R-:W-:Y:S01]  /*f540*/  BPT.TRAP 0x1 ;  /* 0x000000040000795c */ /* 0x000fe20000300000 */
.L_x_2647:
[----:B------:R-:W-:Y:S04]  /*f550*/  BSSY B2, `(.L_x_2648) ;  /* 0x0000004000027945 */ /* 0x000fe80003800000 */
[----:B---3--:R-:W-:Y:S05]  /*f560*/  @P1 BRA `(.L_x_2649) ;  /* 0x0000000000081947 */ /* 0x008fea0003800000 */
[----:B------:R-:W3:Y:S02]  /*f570*/  SYNCS.PHASECHK.TRANS64.TRYWAIT P1, [R209+URZ+0x28c50], R210 ;  /* 0x028c50d2d10075a7 */ /* 0x000ee4000802017f */
[----:B---3--:R-:W-:Y:S05]  /*f580*/  @!P1 BRA `(.L_x_2650) ;  /* 0x0000010c00d89947 */ /* 0x008fea0003800000 */
.L_x_2649:
[----:B------:R-:W-:Y:S05]  /*f590*/  BSYNC B2 ;  /* 0x0000000000027941 */ /* 0x000fea0003800000 */
.L_x_2648:
[----:B------:R-:W-:Y:S01]  /*f5a0*/  IMAD R168, R187, 0x1000, R197 ;  /* 0x00001000bba87824 */ /* 0x000fe200078e02c5 */
[----:B------:R-:W-:Y:S01]  /*f5b0*/  WARPGROUP.ARRIVE ;  /* 0x00000000000079c5 */ /* 0x000fe20000000000 */
[----:B------:R-:W-:-:S03]  /*f5c0*/  IMAD.MOV.U32 R169, RZ, RZ, 0x40000040 ;  /* 0x40000040ffa97424 */ /* 0x000fc600078e00ff */
[----:B------:R-:W-:Y:S02]  /*f5d0*/  R2UR UR6, R168 ;  /* 0x00000000a80672ca */ /* 0x000fe400000e0000 */
[----:B------:R-:W-:Y:S01]  /*f5e0*/  R2UR UR7, R169 ;  /* 0x00000000a90772ca */ /* 0x000fe200000e0000 */
[----:B------:R-:W-:-:S12]  /*f5f0*/  IMAD.MOV.U32 R169, RZ, RZ, 0x40000040 ;  /* 0x40000040ffa97424 */ /* 0x000fd800078e00ff */
[----:B------:R-:W-:Y:S03]  /*f600*/  HGMMA.64x256x16.F32.BF16 R24, R152, gdesc[UR4].tnspB, R24, gsb0 ;  /* 0x43e0000498187df0 */ /* 0x000fe60008001818 */
[----:B------:R-:W-:Y:S02]  /*f610*/  WARPGROUP.DEPBAR.LE gsb0, 0x0 ;  /* 0x00008000000079c5 */ /* 0x000fe40000010000 */
[----:B------:R-:W-:Y:S01]  /*f620*/  VIADD R152, R168, 0x80 ;  /* 0x00000080a8987836 */ /* 0x000fe20000000000 */
        /* <DEDUP_REMOVED lines=31> */
.L_x_2651:
[----:B------:R-:W-:Y:S01]  /*f820*/  ISETP.GT.AND P1, PT, R15, R186, PT ;  /* 0x000000ba0f00720c */ /* 0x000fe20003f24270 */
[----:B0123--:R-:W-:Y:S02]  /*f830*/  VIADD R209, R209, 0x28c60 ;  /* 0x00028c60d1d17836 */ /* 0x00ffe40000000000 */
[----:B------:R-:W-:Y:S02]  /*f840*/  VIADD R15, R15, 0xffffffff ;  /* 0xffffffff0f0f7836 */ /* 0x000fe40000000000 */
[----:B------:R-:W-:Y:S01]  /*f850*/  IMAD.MOV.U32 R14, RZ, RZ, R171 ;  /* 0x000000ffff0e7224 */ /* 0x000fe200078e00ab */
[----:B------:R-:W-:Y:S01]  /*f860*/  PRMT R209, R191, 0x654, R209 ;  /* 0x00000654bfd17816 */ /* 0x000fe200000000d1 */
[----:B------:R-:W-:Y:S02]  /*f870*/  IMAD.MOV.U32 R6, RZ, RZ, R172 ;  /* 0x000000ffff067224 */ /* 0x000fe400078e00ac */
[----:B------:R-:W-:Y:S01]  /*f880*/  IMAD.MOV.U32 R18, RZ, RZ, R187 ;  /* 0x000000ffff127224 */ /* 0x000fe200078e00bb */
[----:B------:R0:W-:Y:S03]  /*f890*/  SYNCS.ARRIVE.TRANS64.RED.A1T0 RZ, [R209+URZ], RZ ;  /* 0x000000ffd1ff79a7 */ /* 0x0001e6000810043f */
[----:B------:R-:W-:Y:S05]  /*f8a0*/  @P1 BRA `(.L_x_2652) ;  /* 0xffffffd8004c1947 */ /* 0x000fea000383ffff */
[----:B------:R-:W-:Y:S05]  /*f8b0*/  BSYNC B0 ;  /* 0x0000000000007941 */ /* 0x000fea0003800000 */
.L_x_2631:
[----:B------:R-:W-:Y:S02]  /*f8c0*/  IMAD.MOV.U32 R14, RZ, RZ, R171 ;  /* 0x000000ffff0e7224 */ /* 0x000fe400078e00ab */
[----:B------:R-:W-:Y:S02]  /*f8d0*/  IMAD.MOV.U32 R6, RZ, RZ, R172 ;  /* 0x000000ffff067224 */ /* 0x000fe400078e00ac */
[----:B------:R-:W-:-:S07]  /*f8e0*/  IMAD.MOV.U32 R18, RZ, RZ, R187 ;  /* 0x000000ffff127224 */ /* 0x000fce00078e00bb */
.L_x_2630:
[----:B------:R-:W-:Y:S05]  /*f8f0*/  BSYNC B1 ;  /* 0x0000000000017941 */ /* 0x000fea0003800000 */
.L_x_2629:
[----:B------:R-:W1:Y:S01]  /*f900*/  LDC R152, c[0x0][0x448] ;  /* 0x00011200ff987b82 */ /* 0x000e620000000800 */
[----:B------:R-:W-:-:S04]  /*f910*/  VIADD R153, R199, 0x3f ;  /* 0x0000003fc7997836 */ /* 0x000fc80000000000 */
[----:B------:R-:W-:Y:S01]  /*f920*/  IMAD.MOV.U32 R155, RZ, RZ, R153 ;  /* 0x000000ffff9b7224 */ /* 0x000fe200078e0099 */
[----:B-1----:R-:W-:-:S13]  /*f930*/  ISETP.NE.AND P4, PT, R152, 0x1, PT ;  /* 0x000000019800780c */ /* 0x002fda0003f85270 */
[----:B------:R-:W1:Y:S08]  /*f940*/  @P4 LDC R154, c[0x0][0x44c] ;  /* 0x00011300ff9a4b82 */ /* 0x000e700000000800 */
[----:B------:R-:W2:Y:S01]  /*f950*/  @P4 LDC R152, c[0x0][0x450] ;  /* 0x00011400ff984b82 */ /* 0x000ea20000000800 */
[----:B-1----:R-:W-:-:S05]  /*f960*/  @P4 IMAD.HI.U32 R154, R153, R154, RZ ;  /* 0x0000009a999a4227 */ /* 0x002fca00078e00ff */
[----:B--2---:R-:W-:Y:S02]  /*f970*/  @P4 SHF.R.U32.HI R155, RZ, R152, R154 ;  /* 0x00000098ff9b4219 */ /* 0x004fe4000001169a */
[----:B------:R-:W1:Y:S01]  /*f980*/  LDC R154, c[0x0][0x9e4] ;  /* 0x00027900ff9a7b82 */ /* 0x000e620000000800 */
[----:B------:R-:W-:-:S05]  /*f990*/  IADD3 R152, R189, 0x1, -R23 ;  /* 0x00000001bd987810 */ /* 0x000fca0007ffe817 */
[----:B------:R-:W-:-:S04]  /*f9a0*/  IMAD.IADD R155, R152, 0x1, R155 ;  /* 0x00000001989b7824 */ /* 0x000fc800078e029b */
[----:B------:R-:W-:Y:S01]  /*f9b0*/  IMAD.IADD R20, R155, 0x1, -R20 ;  /* 0x000000019b147824 */ /* 0x000fe200078e0a14 */
[----:B-1----:R-:W-:-:S13]  /*f9c0*/  ISETP.GE.AND P5, PT, R154, 0x1, PT ;  /* 0x000000019a00780c */ /* 0x002fda0003fa6270 */
        /* <DEDUP_REMOVED lines=11> */
.L_x_2655:
[----:B------:R-:W-:-:S13]  /*fa80*/  ISETP.NE.AND P1, PT, R154, 0x1, PT ;  /* 0x000000019a00780c */ /* 0x000fda0003f25270 */
[----:B------:R-:W1:Y:S02]  /*fa90*/  @P1 LDC.64 R152, c[0x0][0x9e8] ;  /* 0x00027a00ff981b82 */ /* 0x000e640000000a00 */
[----:B-1----:R-:W-:-:S05]  /*faa0*/  @P1 IMAD.HI.U32 R152, R155, R152, RZ ;  /* 0x000000989b981227 */ /* 0x002fca00078e00ff */
[----:B------:R-:W-:-:S07]  /*fab0*/  @P1 SHF.R.U32.HI R155, RZ, R153, R152 ;  /* 0x00000099ff9b1219 */ /* 0x000fce0000011698 */
.L_x_2656:
[----:B------:R-:W-:Y:S05]  /*fac0*/  BSYNC B0 ;  /* 0x0000000000007941 */ /* 0x000fea0003800000 */
.L_x_2654:
[----:B------:R-:W-:-:S05]  /*fad0*/  IMAD R154, R155, R154, RZ ;  /* 0x0000009a9b9a7224 */ /* 0x000fca00078e02ff */
[----:B------:R-:W-:-:S07]  /*fae0*/  VIMNMX R20, R20, R154, !PT ;  /* 0x0000009a14147248 */ /* 0x000fce0007fe0100 */
.L_x_2653:
[----:B------:R-:W2:Y:S01]  /*faf0*/  LDL R153, [R1+0xc] ;  /* 0x00000c0001997983 */ /* 0x000ea20000100800 */
[----:B------:R-:W-:Y:S01]  /*fb00*/  VIADD R20, R20, 0x3f ;  /* 0x0000003f14147836 */ /* 0x000fe20000000000 */
[----:B------:R-:W-:Y:S04]  /*fb10*/  BSSY B1, `(.L_x_2657) ;  /* 0x00001b2000017945 */ /* 0x000fe80003800000 */
[----:B------:R-:W-:-:S04]  /*fb20*/  SHF.R.S32.HI R152, RZ, 0x1f, R20 ;  /* 0x0000001fff987819 */ /* 0x000fc80000011414 */
[----:B------:R-:W-:-:S04]  /*fb30*/  LEA.HI R152, R152, R20, RZ, 0x6 ;  /* 0x0000001498987211 */ /* 0x000fc800078f30ff */
[----:B------:R-:W-:-:S04]  /*fb40*/  SHF.R.S32.HI R20, RZ, 0x6, R152 ;  /* 0x00000006ff147819 */ /* 0x000fc80000011498 */
[----:B--2---:R-:W-:-:S04]  /*fb50*/  VIMNMX R20, R153, R20, !PT ;  /* 0x0000001499147248 */ /* 0x004fc80007fe0100 */
[----:B------:R-:W-:-:S13]  /*fb60*/  ISETP.GE.AND P1, PT, R15, R20, PT ;  /* 0x000000140f00720c */ /* 0x000fda0003f26270 */
[----:B------:R-:W-:Y:S05]  /*fb70*/  @!P1 BRA `(.L_x_2658) ;  /* 0x0000001800ac9947 */ /* 0x000fea0003800000 */
[----:B------:R-:W-:Y:S01]  /*fb80*/  BSSY B0, `(.L_x_2659) ;  /* 0x00001a9000007945 */ /* 0x000fe20003800000 */
[----:B------:R-:W-:Y:S02]  /*fb90*/  IMAD.MOV.U32 R185, RZ, RZ, R14 ;  /* 0x000000ffffb97224 */ /* 0x000fe400078e000e */
[----:B------:R-:W-:Y:S02]  /*fba0*/  IMAD.MOV.U32 R184, RZ, RZ, R6 ;  /* 0x000000ffffb87224 */ /* 0x000fe400078e0006 */
[----:B0-----:R-:W-:Y:S02]  /*fbb0*/  IMAD.MOV.U32 R209, RZ, RZ, R15 ;  /* 0x000000ffffd17224 */ /* 0x001fe400078e000f */
[----:B------:R-:W-:-:S07]  /*fbc0*/  IMAD.MOV.U32 R187, RZ, RZ, R18 ;  /* 0x000000ffffbb7224 */ /* 0x000fce00078e0012 */
.L_x_2672:
[----:B------:R-:W-:Y:S02]  /*fbd0*/  VIADD R18, R187, 0x1 ;  /* 0x00000001bb127836 */ /* 0x000fe40000000000 */
[----:B------:R-:W-:Y:S02]  /*fbe0*/  IMAD.MOV.U32 R6, RZ, RZ, R209 ;  /* 0x000000ffff067224 */ /* 0x000fe400078e00d1 */
[----:B------:R-:W-:Y:S01]  /*fbf0*/  VIADD R209, R209, 0xffffffff ;  /* 0xffffffffd1d17836 */ /* 0x000fe20000000000 */
[----:B------:R-:W-:Y:S02]  /*fc00*/  ISETP.NE.AND P2, PT, R18, 0x2, PT ;  /* 0x000000021200780c */ /* 0x000fe40003f45270 */
[----:B------:R-:W-:Y:S02]  /*fc10*/  ISETP.GT.AND P1, PT, R6, R20, PT ;  /* 0x000000140600720c */ /* 0x000fe40003f24270 */
[----:B------:R-:W-:Y:S02]  /*fc20*/  SEL R6, RZ, 0x1, P2 ;  /* 0x00000001ff067807 */ /* 0x000fe40001000000 */
[----:B------:R-:W-:-:S02]  /*fc30*/  SEL R18, R18, RZ, P2 ;  /* 0x000000ff12127207 */ /* 0x000fc40001000000 */
[----:B------:R-:W-:Y:S01]  /*fc40*/  LOP3.LUT R19, R19, R6, RZ, 0x3c, !PT ;  /* 0x0000000613137212 */ /* 0x000fe200078e3cff */
[----:B0-----:R-:W-:Y:S06]  /*fc50*/  @!P0 BRA `(.L_x_2660) ;  /* 0x0000000000048947 */ /* 0x001fec0003800000 */
[----:B------:R-:W-:Y:S01]  /*fc60*/  BPT.TRAP 0x1 ;  /* 0x000000040000795c */ /* 0x000fe20000300000 */
.L_x_2660:
[----:B------:R-:W-:Y:S01]  /*fc70*/  IMAD R15, R18, 0x8, R2 ;  /* 0x00000008120f7824 */ /* 0x000fe200078e0202 */
[----:B------:R-:W-:-:S04]  /*fc80*/  SHF.L.U32 R210, R19, 0x1f, RZ ;  /* 0x0000001f13d27819 */ /* 0x000fc800000006ff */
[----:B------:R0:W1:Y:S01]  /*fc90*/  SYNCS.PHASECHK.TRANS64.TRYWAIT P2, [R15+URZ+0x28c30], R210 ;  /* 0x028c30d20f0075a7 */ /* 0x000062000804017f */
[----:B------:R-:W-:Y:S05]  /*fca0*/  @!P0 BRA `(.L_x_2661) ;  /* 0x0000000000048947 */ /* 0x000fea0003800000 */
[----:B------:R-:W-:Y:S01]  /*fcb0*/  BPT.TRAP 0x1 ;  /* 0x000000040000795c */ /* 0x000fe20000300000 */
.L_x_2661:
[----:B------:R-:W-:Y:S01]  /*fcc0*/  BSSY B2, `(.L_x_2662) ;  /* 0x0000006000027945 */ /* 0x000fe20003800000 */
[----:B------:R-:W-:Y:S02]  /*fcd0*/  IMAD R154, R18, 0x200, R21 ;  /* 0x00000200129a7824 */ /* 0x000fe400078e0215 */
[----:B------:R-:W-:Y:S01]  /*fce0*/  IMAD.MOV.U32 R155, RZ, RZ, 0x40000040 ;  /* 0x40000040ff9b7424 */ /* 0x000fe200078e00ff */
[----:B-1----:R-:W-:Y:S06]  /*fcf0*/  @P2 BRA `(.L_x_2663) ;  /* 0x0000000000082947 */ /* 0x002fec0003800000 */
[----:B------:R-:W1:Y:S02]  /*fd00*/  SYNCS.PHASECHK.TRANS64.TRYWAIT P2, [R15+URZ+0x28c30], R210 ;  /* 0x028c30d20f0075a7 */ /* 0x000e64000804017f */
[----:B-1----:R-:W-:Y:S05]  /*fd10*/  @!P2 BRA `(.L_x_2664) ;  /* 0x000001080008a947 */ /* 0x002fea0003800000 */
.L_x_2663:
[----:B------:R-:W-:Y:S05]  /*fd20*/  BSYNC B2 ;  /* 0x0000000000027941 */ /* 0x000fea0003800000 */
.L_x_2662:
        /* <DEDUP_REMOVED lines=14> */
[----:B------:R-:W-:Y:S01]  /*fe10*/  WARPGROUP.ARRIVE ;  /* 0x00000000000079c5 */ /* 0x000fe20000000000 */
[----:B------:R-:W-:Y:S02]  /*fe20*/  R2UR UR8, R12 ;  /* 0x000000000c0872ca */ /* 0x000fe400000e0000 */
[----:B------:R-:W-:Y:S02]  /*fe30*/  R2UR UR9, R13 ;  /* 0x000000000d0972ca */ /* 0x000fe400000e0000 */
[----:B------:R-:W-:Y:S01]  /*fe40*/  R2UR UR14, R6 ;  /* 0x00000000060e72ca */ /* 0x000fe200000e0000 */
[----:B------:R-:W-:Y:S01]  /*fe50*/  HGMMA.64x64x16.F32.BF16 R152, gdesc[UR4], RZ, !UPT, gsb0 ;  /* 0x00e00000049879f0 */ /* 0x000fe2000c0018ff */
[----:B------:R-:W-:Y:S02]  /*fe60*/  R2UR UR15, R7 ;  /* 0x00000000070f72ca */ /* 0x000fe400000e0000 */
[----:B------:R-:W-:-:S02]  /*fe70*/  R2UR UR12, R10 ;  /* 0x000000000a0c72ca */ /* 0x000fc400000e0000 */
        /* <DEDUP_REMOVED lines=15> */
.L_x_2665:
[----:B------:R-:W-:Y:S01]  /*ff70*/  FMNMX.FTZ R6, R152, R184, !PT ;  /* 0x000000b898067209 */ /* 0x000fe20007810000 */
[----:B------:R-:W-:-:S03]  /*ff80*/  ULDC UR4, c[0x0][0x988] ;  /* 0x0002620000047ab9 */ /* 0x000fc60000000800 */
        /* <DEDUP_REMOVED lines=80> */
[----:B------:R-:W-:Y:S01]  /*10490*/  MUFU.EX2 R157, R165 ;  /* 0x000000a5009d7308 */ /* 0x000fe20000000800 */
[----:B------:R-:W-:Y:S01]  /*104a0*/  FMNMX.FTZ R14, R171, R14, !PT ;  /* 0x0000000eab0e7209 */ /* 0x000fe20007810000 */
[----:B----4-:R-:W-:Y:S01]  /*104b0*/  FADD.FTZ R3, R152, R3 ;  /* 0x0000000398037221 */ /* 0x010fe20000010000 */
[-C--:B------:R-:W-:Y:S01]  /*104c0*/  FMUL.FTZ R52, R52, R164.reuse ;  /* 0x000000a434347220 */ /* 0x080fe20000410000 */
[----:B------:R-:W-:Y:S01]  /*104d0*/  FMUL.FTZ R53, R53, R164 ;  /* 0x000000a435357220 */ /* 0x000fe20000410000 */
[----:B------:R-:W-:Y:S01]  /*104e0*/  FMNMX.FTZ R14, R174, R14, !PT ;  /* 0x0000000eae0e7209 */ /* 0x000fe20007810000 */
[-C--:B------:R-:W-:Y:S01]  /*104f0*/  FMUL.FTZ R56, R56, R164.reuse ;  /* 0x000000a438387220 */ /* 0x080fe20000410000 */
[----:B------:R-:W-:Y:S01]  /*10500*/  FMUL.FTZ R57, R57, R164 ;  /* 0x000000a439397220 */ /* 0x000fe20000410000 */
[----:B------:R-:W2:Y:S01]  /*10510*/  MUFU.EX2 R161, R161 ;  /* 0x000000a100a17308 */ /* 0x000ea20000000800 */
        /* <DEDUP_REMOVED lines=9> */
[-C--:B------:R-:W-:Y:S01]  /*105b0*/  FMUL.FTZ R65, R65, R164.reuse ;  /* 0x000000a441417220 */ /* 0x080fe20000410000 */
[-C--:B------:R-:W-:Y:S01]  /*105c0*/  FMUL.FTZ R68, R68, R164.reuse ;  /* 0x000000a444447220 */ /* 0x080fe20000410000 */
[----:B------:R-:W-:Y:S01]  /*105d0*/  FMUL.FTZ R69, R69, R164 ;  /* 0x000000a445457220 */ /* 0x000fe20000410000 */
[----:B------:R-:W-:Y:S01]  /*105e0*/  FMNMX.FTZ R14, R182, R14, !PT ;  /* 0x0000000eb60e7209 */ /* 0x000fe20007810000 */
[-C--:B------:R-:W-:Y:S01]  /*105f0*/  FMUL.FTZ R72, R72, R164.reuse ;  /* 0x000000a448487220 */ /* 0x080fe20000410000 */
[----:B------:R-:W-:Y:S01]  /*10600*/  FMUL.FTZ R73, R73, R164 ;  /* 0x000000a449497220 */ /* 0x000fe20000410000 */
[----:B------:R-:W4:Y:S01]  /*10610*/  MUFU.EX2 R169, R169 ;  /* 0x000000a900a97308 */ /* 0x000f220000000800 */
[----:B------:R-:W-:Y:S01]  /*10620*/  FMNMX.FTZ R14, R183, R14, !PT ;  /* 0x0000000eb70e7209 */ /* 0x000fe20007810000 */
[----:B--2---:R-:W-:Y:S01]  /*10630*/  FADD.FTZ R3, R161, R3 ;  /* 0x00000003a1037221 */ /* 0x004fe20000010000 */
[-C--:B------:R-:W-:Y:S01]  /*10640*/  FMUL.FTZ R76, R76, R164.reuse ;  /* 0x000000a44c4c7220 */ /* 0x080fe20000410000 */
[-C--:B------:R-:W-:Y:S01]  /*10650*/  FMUL.FTZ R77, R77, R164.reuse ;  /* 0x000000a44d4d7220 */ /* 0x080fe20000410000 */
[-C--:B------:R-:W-:Y:S01]  /*10660*/  FMUL.FTZ R80, R80, R164.reuse ;  /* 0x000000a450507220 */ /* 0x080fe20000410000 */
[----:B------:R-:W2:Y:S01]  /*10670*/  SHFL.BFLY PT, R153, R14, 0x2, 0x1f ;  /* 0x0c401f000e997f89 */ /* 0x000ea200000e0000 */
[----:B------:R-:W-:Y:S01]  /*10680*/  FADD.FTZ R3, R157, R3 ;  /* 0x000000039d037221 */ /* 0x000fe20000010000 */
[----:B------:R-:W5:Y:S01]  /*10690*/  MUFU.EX2 R172, R172 ;  /* 0x000000ac00ac7308 */ /* 0x000f620000000800 */
[-C--:B------:R-:W-:Y:S01]  /*106a0*/  FMUL.FTZ R81, R81, R164.reuse ;  /* 0x000000a451517220 */ /* 0x080fe20000410000 */
[-C--:B------:R-:W-:Y:S01]  /*106b0*/  FMUL.FTZ R84, R84, R164.reuse ;  /* 0x000000a454547220 */ /* 0x080fe20000410000 */
[----:B---3--:R-:W-:Y:S01]  /*106c0*/  FADD.FTZ R3, R156, R3 ;  /* 0x000000039c037221 */ /* 0x008fe20000010000 */
        /* <DEDUP_REMOVED lines=9> */
[-C--:B------:R-:W-:Y:S01]  /*10760*/  FMUL.FTZ R97, R97, R164.reuse ;  /* 0x000000a461617220 */ /* 0x080fe20000410000 */
[-C--:B------:R-:W-:Y:S01]  /*10770*/  FMUL.FTZ R100, R100, R164.reuse ;  /* 0x000000a464647220 */ /* 0x080fe20000410000 */
[-C--:B------:R-:W-:Y:S01]  /*10780*/  FMUL.FTZ R101, R101, R164.reuse ;  /* 0x000000a465657220 */ /* 0x080fe20000410000 */
[----:B------:R-:W-:Y:S01]  /*10790*/  MUFU.EX2 R160, R176 ;  /* 0x000000b000a07308 */ /* 0x000fe20000000800 */
[----:B-----5:R-:W-:Y:S01]  /*107a0*/  FADD.FTZ R3, R172, R3 ;  /* 0x00000003ac037221 */ /* 0x020fe20000010000 */
[-C--:B------:R-:W-:Y:S01]  /*107b0*/  FMUL.FTZ R104, R104, R164.reuse ;  /* 0x000000a468687220 */ /* 0x080fe20000410000 */
[-C--:B------:R-:W-:Y:S01]  /*107c0*/  FMUL.FTZ R105, R105, R164.reuse ;  /* 0x000000a469697220 */ /* 0x080fe20000410000 */
[-C--:B------:R-:W-:Y:S01]  /*107d0*/  FMUL.FTZ R108, R108, R164.reuse ;  /* 0x000000a46c6c7220 */ /* 0x080fe20000410000 */
[-C--:B------:R-:W-:Y:S01]  /*107e0*/  FMUL.FTZ R109, R109, R164.reuse ;  /* 0x000000a46d6d7220 */ /* 0x080fe20000410000 */
[----:B--2---:R-:W-:Y:S01]  /*107f0*/  FMNMX.FTZ R14, R14, R153, !PT ;  /* 0x000000990e0e7209 */ /* 0x004fe20007810000 */
[-C--:B------:R-:W-:Y:S01]  /*10800*/  FMUL.FTZ R112, R112, R164.reuse ;  /* 0x000000a470707220 */ /* 0x080fe20000410000 */
[----:B------:R-:W-:Y:S01]  /*10810*/  MUFU.EX2 R177, R177 ;  /* 0x000000b100b17308 */ /* 0x000fe20000000800 */
[----:B---3--:R-:W-:Y:S01]  /*10820*/  FADD.FTZ R3, R173, R3 ;  /* 0x00000003ad037221 */ /* 0x008fe20000010000 */
[-C--:B------:R-:W-:Y:S01]  /*10830*/  FMUL.FTZ R113, R113, R164.reuse ;  /* 0x000000a471717220 */ /* 0x080fe20000410000 */
[----:B------:R-:W2:Y:S01]  /*10840*/  SHFL.BFLY PT, R153, R14, 0x1, 0x1f ;  /* 0x0c201f000e997f89 */ /* 0x000ea200000e0000 */
        /* <DEDUP_REMOVED lines=21> */
[----:B------:R-:W-:-:S04]  /*109a0*/  FADD.FTZ R153, -R14, R185 ;  /* 0x000000b90e997221 */ /* 0x000fc80000010100 */
[----:B------:R-:W-:-:S04]  /*109b0*/  FMUL.FTZ R153, R153, R7 ;  /* 0x0000000799997220 */ /* 0x000fc80000410000 */
[----:B------:R2:W3:Y:S02]  /*109c0*/  MUFU.EX2 R165, R153 ;  /* 0x0000009900a57308 */ /* 0x0004e40000000800 */
[----:B--2---:R-:W-:-:S04]  /*109d0*/  @!P2 IMAD R153, R187, 0x40, R198 ;  /* 0x00000040bb99a824 */ /* 0x004fc800078e02c6 */
[----:B------:R-:W-:Y:S02]  /*109e0*/  @!P2 IMAD R153, R153, 0x4, R2 ;  /* 0x000000049999a824 */ /* 0x000fe400078e0202 */
[----:B---3--:R-:W-:-:S03]  /*109f0*/  FMUL.FTZ R26, R26, R165 ;  /* 0x000000a51a1a7220 */ /* 0x008fc60000410000 */
[----:B------:R-:W-:Y:S01]  /*10a00*/  @!P2 STS [R153+0x28800], R164 ;  /* 0x028800a49900a388 */ /* 0x000fe20000000800 */
[-C--:B------:R-:W-:Y:S01]  /*10a10*/  FMUL.FTZ R27, R27, R165.reuse ;  /* 0x000000a51b1b7220 */ /* 0x080fe20000410000 */
[-C--:B------:R-:W-:Y:S01]  /*10a20*/  FMUL.FTZ R30, R30, R165.reuse ;  /* 0x000000a51e1e7220 */ /* 0x080fe20000410000 */
[-C--:B------:R-:W-:Y:S01]  /*10a30*/  FMUL.FTZ R31, R31, R165.reuse ;  /* 0x000000a51f1f7220 */ /* 0x080fe20000410000 */
[----:B------:R2:W-:Y:S01]  /*10a40*/  @!P2 STS [R153+0x28820], R165 ;  /* 0x028820a59900a388 */ /* 0x0005e20000000800 */
        /* <DEDUP_REMOVED lines=34> */
[-C--:B------:R-:W-:Y:S01]  /*10c70*/  FMUL.FTZ R63, R63, R165.reuse ;  /* 0x000000a53f3f7220 */ /* 0x080fe20000410000 */
        /* <DEDUP_REMOVED lines=56> */
[-C--:B------:R-:W-:Y:S01]  /*11000*/  FMUL.FTZ R138, R138, R165.reuse ;  /* 0x000000a58a8a7220 */ /* 0x080fe20000410000 */
        /* <DEDUP_REMOVED lines=12> */
[----:B------:R-:W-:-:S04]  /*110d0*/  FMUL.FTZ R151, R151, R165 ;  /* 0x000000a597977220 */ /* 0x000fc80000410000 */
[----:B------:R-:W4:Y:S01]  /*110e0*/  MUFU.EX2 R175, R175 ;  /* 0x000000af00af7308 */ /* 0x000f220000000800 */
[C---:B-----5:R-:W-:Y:S01]  /*110f0*/  FADD.FTZ R158, R167.reuse, R157 ;  /* 0x0000009da79e7221 */ /* 0x060fe20000010000 */
[----:B------:R-:W-:-:S06]  /*11100*/  F2FP.BF16.F32.PACK_AB R157, R167, R162 ;  /* 0x000000a2a79d723e */ /* 0x000fcc00000010ff */
[----:B------:R-:W5:Y:S01]  /*11110*/  MUFU.EX2 R178, R178 ;  /* 0x000000b200b27308 */ /* 0x000f620000000800 */
[----:B---3--:R-:W-:Y:S01]  /*11120*/  FADD.FTZ R159, R0, R158 ;  /* 0x0000009e009f7221 */ /* 0x008fe20000010000 */
[----:B------:R-:W-:-:S06]  /*11130*/  F2FP.BF16.F32.PACK_AB R158, R173, R172 ;  /* 0x000000acad9e723e */ /* 0x000fcc00000010ff */
[----:B------:R-:W3:Y:S01]  /*11140*/  MUFU.EX2 R161, R179 ;  /* 0x000000b300a17308 */ /* 0x000ee20000000800 */
[C---:B----4-:R-:W-:Y:S01]  /*11150*/  FADD.FTZ R162, R175.reuse, R159 ;  /* 0x0000009fafa27221 */ /* 0x050fe20000010000 */
[----:B------:R-:W-:Y:S01]  /*11160*/  F2FP.BF16.F32.PACK_AB R159, R175, R0 ;  /* 0x00000000af9f723e */ /* 0x000fe200000010ff */
[----:B------:R-:W-:Y:S01]  /*11170*/  FADD.FTZ R0, R160, R3 ;  /* 0x00000003a0007221 */ /* 0x000fe20000010000 */
[----:B------:R-:W-:-:S03]  /*11180*/  F2FP.BF16.F32.PACK_AB R160, R177, R160 ;  /* 0x000000a0b1a0723e */ /* 0x000fc600000010ff */
[----:B------:R-:W-:Y:S01]  /*11190*/  FADD.FTZ R0, R177, R0 ;  /* 0x00000000b1007221 */ /* 0x000fe20000010000 */
[----:B------:R-:W4:Y:S01]  /*111a0*/  MUFU.EX2 R163, R182 ;  /* 0x000000b600a37308 */ /* 0x000f220000000800 */
[----:B-----5:R-:W-:Y:S01]  /*111b0*/  FADD.FTZ R162, R178, R162 ;  /* 0x000000a2b2a27221 */ /* 0x020fe20000010000 */
[----:B------:R2:W-:Y:S01]  /*111c0*/  STSM.16.M88.4 [R205], R156 ;  /* 0x0000009ccd007844 */ /* 0x0005e20000000200 */
[----:B------:R-:W-:-:S04]  /*111d0*/  FADD.FTZ R3, R180, R0 ;  /* 0x00000000b4037221 */ /* 0x000fc80000010000 */
[----:B------:R-:W-:Y:S01]  /*111e0*/  FADD.FTZ R3, R181, R3 ;  /* 0x00000003b5037221 */ /* 0x000fe20000010000 */
        /* <DEDUP_REMOVED lines=10> */
.L_x_2666:
[----:B------:R3:W4:Y:S01]  /*11290*/  SYNCS.PHASECHK.TRANS64.TRYWAIT P2, [R15+URZ+0x28c50], R210 ;  /* 0x028c50d20f0075a7 */ /* 0x000722000804017f */
[----:B------:R-:W-:Y:S05]  /*112a0*/  @!P0 BRA `(.L_x_2667) ;  /* 0x0000000000048947 */ /* 0x000fea0003800000 */
[----:B------:R-:W-:Y:S01]  /*112b0*/  BPT.TRAP 0x1 ;  /* 0x000000040000795c */ /* 0x000fe20000300000 */
.L_x_2667:
[----:B------:R-:W-:Y:S04]  /*112c0*/  BSSY B2, `(.L_x_2668) ;  /* 0x0000004000027945 */ /* 0x000fe80003800000 */
[----:B----4-:R-:W-:Y:S05]  /*112d0*/  @P2 BRA `(.L_x_2669) ;  /* 0x0000000000082947 */ /* 0x010fea0003800000 */
[----:B------:R-:W4:Y:S02]  /*112e0*/  SYNCS.PHASECHK.TRANS64.TRYWAIT P2, [R15+URZ+0x28c50], R210 ;  /* 0x028c50d20f0075a7 */ /* 0x000f24000804017f */
[----:B----4-:R-:W-:Y:S05]  /*112f0*/  @!P2 BRA `(.L_x_2670) ;  /* 0x000000f000a4a947 */ /* 0x010fea0003800000 */
.L_x_2669:
[----:B------:R-:W-:Y:S05]  /*11300*/  BSYNC B2 ;  /* 0x0000000000027941 */ /* 0x000fea0003800000 */
.L_x_2668:
[----:B------:R-:W-:Y:S01]  /*11310*/  IMAD R164, R18, 0x1000, R197 ;  /* 0x0000100012a47824 */ /* 0x000fe200078e02c5 */
        /* <DEDUP_REMOVED lines=35> */
[----:B--2---:R-:W2:Y:S02]  /*11550*/  FENCE.VIEW.ASYNC.S ;  /* 0x00000000000073c6 */ /* 0x004ea40000000000 */
[----:B--2---:R-:W-:Y:S01]  /*11560*/  NOP ;  /* 0x0000000000007918 */ /* 0x004fe20000000000 */
[----:B------:R-:W-:Y:S06]  /*11570*/  BAR.ARV 0xe, 0x100 ;  /* 0x0384000000007b1d */ /* 0x000fec0000002000 */
[----:B------:R-:W-:Y:S05]  /*11580*/  @!P0 BRA `(.L_x_2671) ;  /* 0x0000000000048947 */ /* 0x000fea0003800000 */
[----:B------:R-:W-:Y:S01]  /*11590*/  BPT.TRAP 0x1 ;  /* 0x000000040000795c */ /* 0x000fe20000300000 */
.L_x_2671:
[----:B01-34-:R-:W-:Y:S02]  /*115a0*/  VIADD R15, R15, 0x28c60 ;  /* 0x00028c600f0f7836 */ /* 0x01bfe40000000000 */
[----:B------:R-:W-:Y:S02]  /*115b0*/  IMAD.MOV.U32 R185, RZ, RZ, R14 ;  /* 0x000000ffffb97224 */ /* 0x000fe400078e000e */
[----:B------:R-:W-:Y:S01]  /*115c0*/  IMAD.MOV.U32 R184, RZ, RZ, R6 ;  /* 0x000000ffffb87224 */ /* 0x000fe200078e0006 */
[----:B------:R-:W-:Y:S01]  /*115d0*/  PRMT R15, R191, 0x654, R15 ;  /* 0x00000654bf0f7816 */ /* 0x000fe2000000000f */
[----:B------:R-:W-:-:S03]  /*115e0*/  IMAD.MOV.U32 R187, RZ, RZ, R18 ;  /* 0x000000ffffbb7224 */ /* 0x000fc600078e0012 */
[----:B------:R0:W-:Y:S01]  /*115f0*/  SYNCS.ARRIVE.TRANS64.RED.A1T0 RZ, [R15+URZ], RZ ;  /* 0x000000ff0fff79a7 */ /* 0x0001e2000810043f */
[----:B------:R-:W-:Y:S05]  /*11600*/  @P1 BRA `(.L_x_2672) ;  /* 0xffffffe400701947 */ /* 0x000fea000383ffff */
[----:B------:R-:W-:Y:S05]  /*11610*/  BSYNC B0 ;  /* 0x0000000000007941 */ /* 0x000fea0003800000 */
.L_x_2659:
[----:B0-----:R-:W-:-:S07]  /*11620*/  IMAD.MOV.U32 R15, RZ, RZ, R209 ;  /* 0x000000ffff0f7224 */ /* 0x001fce00078e00d1 */
.L_x_2658:
[----:B------:R-:W-:Y:S05]  /*11630*/  BSYNC B1 ;  /* 0x0000000000017941 */ /* 0x000fea0003800000 */
.L_x_2657:
[----:B------:R-:W2:Y:S01]  /*11640*/  LDL R20, [R1+0xc] ;  /* 0x00000c0001147983 */ /* 0x000ea20000100800 */
[----:B------:R-:W-:Y:S01]  /*11650*/  BSSY B0, `(.L_x_2673) ;  /* 0x0000256000007945 */ /* 0x000fe20003800000 */
[----:B--2---:R-:W-:-:S13]  /*11660*/  ISETP.GE.AND P1, PT, R15, R20, PT ;  /* 0x000000140f00720c */ /* 0x004fda0003f26270 */
[----:B------:R-:W-:Y:S05]  /*11670*/  @!P1 BRA `(.L_x_2674) ;  /* 0x00000024004c9947 */ /* 0x000fea0003800000 */
[----:B------:R-:W-:Y:S02]  /*11680*/  IMAD.MOV.U32 R186, RZ, RZ, R14 ;  /* 0x000000ffffba7224 */ /* 0x000fe400078e000e */
[----:B------:R-:W-:Y:S02]  /*11690*/  IMAD.MOV.U32 R187, RZ, RZ, R6 ;  /* 0x000000ffffbb7224 */ /* 0x000fe400078e0006 */
[----:B------:R-:W-:-:S07]  /*116a0*/  IMAD.MOV.U32 R185, RZ, RZ, R18 ;  /* 0x000000ffffb97224 */ /* 0x000fce00078e0012 */
.L_x_2695:
[----:B------:R-:W-:-:S05]  /*116b0*/  VIADD R18, R185, 0x1 ;  /* 0x00000001b9127836 */ /* 0x000fca0000000000 */
[----:B------:R-:W-:-:S04]  /*116c0*/  ISETP.NE.AND P1, PT, R18, 0x2, PT ;  /* 0x000000021200780c */ /* 0x000fc80003f25270 */
[----:B------:R-:W-:Y:S02]  /*116d0*/  SEL R6, RZ, 0x1, P1 ;  /* 0x00000001ff067807 */ /* 0x000fe40000800000 */
[----:B------:R-:W-:Y:S02]  /*116e0*/  SEL R18, R18, RZ, P1 ;  /* 0x000000ff12127207 */ /* 0x000fe40000800000 */
[----:B------:R-:W-:Y:S01]  /*116f0*/  LOP3.LUT R19, R19, R6, RZ, 0x3c, !PT ;  /* 0x0000000613137212 */ /* 0x000fe200078e3cff */
[----:B------:R-:W-:Y:S06]  /*11700*/  @!P0 BRA `(.L_x_2675) ;  /* 0x0000000000048947 */ /* 0x000fec0003800000 */
[----:B------:R-:W-:Y:S01]  /*11710*/  BPT.TRAP 0x1 ;  /* 0x000000040000795c */ /* 0x000fe20000300000 */
.L_x_2675:
[----:B------:R-:W-:Y:S01]  /*11720*/  IMAD R20, R18, 0x8, R2 ;  /* 0x0000000812147824 */ /* 0x000fe200078e0202 */
[----:B------:R-:W-:-:S04]  /*11730*/  SHF.L.U32 R184, R19, 0x1f, RZ ;  /* 0x0000001f13b87819 */ /* 0x000fc800000006ff */
[----:B------:R1:W2:Y:S01]  /*11740*/  SYNCS.PHASECHK.TRANS64.TRYWAIT P1, [R20+URZ+0x28c30], R184 ;  /* 0x028c30b8140075a7 */ /* 0x0002a2000802017f */
[----:B------:R-:W-:Y:S05]  /*11750*/  @!P0 BRA `(.L_x_2676) ;  /* 0x0000000000048947 */ /* 0x000fea0003800000 */
[----:B------:R-:W-:Y:S01]  /*11760*/  BPT.TRAP 0x1 ;  /* 0x000000040000795c */ /* 0x000fe20000300000 */
.L_x_2676:
[----:B------:R-:W-:Y:S01]  /*11770*/  BSSY B1, `(.L_x_2677) ;  /* 0x0000006000017945 */ /* 0x000fe20003800000 */
[----:B------:R-:W-:Y:S02]  /*11780*/  IMAD R154, R18, 0x200, R21 ;  /* 0x00000200129a7824 */ /* 0x000fe400078e0215 */
[----:B------:R-:W-:Y:S01]  /*11790*/  IMAD.MOV.U32 R155, RZ, RZ, 0x40000040 ;  /* 0x40000040ff9b7424 */ /* 0x000fe200078e00ff */
[----:B--2---:R-:W-:Y:S06]  /*117a0*/  @P1 BRA `(.L_x_2678) ;  /* 0x0000000000081947 */ /* 0x004fec0003800000 */
[----:B------:R-:W2:Y:S02]  /*117b0*/  SYNCS.PHASECHK.TRANS64.TRYWAIT P1, [R20+URZ+0x28c30], R184 ;  /* 0x028c30b8140075a7 */ /* 0x000ea4000802017f */
[----:B--2---:R-:W-:Y:S05]  /*117c0*/  @!P1 BRA `(.L_x_2679) ;  /* 0x000000ec00849947 */ /* 0x004fea0003800000 */
.L_x_2678:
[----:B------:R-:W-:Y:S05]  /*117d0*/  BSYNC B1 ;  /* 0x0000000000017941 */ /* 0x000fea0003800000 */
.L_x_2677:
        /* <DEDUP_REMOVED lines=36> */
.L_x_2680:
[----:B------:R-:W3:Y:S01]  /*11a20*/  LDL R14, [R1] ;  /* 0x00000000010e7983 */ /* 0x000ee20000100800 */
[----:B------:R-:W4:Y:S01]  /*11a30*/  @P4 LDC R7, c[0x0][0x44c] ;  /* 0x00011300ff074b82 */ /* 0x000f220000000800 */
[----:B------:R-:W-:Y:S01]  /*11a40*/  ULDC UR4, c[0x0][0x9dc] ;  /* 0x0002770000047ab9 */ /* 0x000fe20000000800 */
[----:B------:R-:W-:Y:S01]  /*11a50*/  ULDC UR5, c[0x0][0x9e0] ;  /* 0x0002780000057ab9 */ /* 0x000fe20000000800 */
[----:B------:R-:W-:-:S05]  /*11a60*/  ULOP3.LUT UR4, URZ, UR4, URZ, 0x33, !UPT ;  /* 0x000000043f047292 */ /* 0x000fca000f8e333f */
[----:B------:R-:W5:Y:S01]  /*11a70*/  @P4 LDC R6, c[0x0][0x450] ;  /* 0x00011400ff064b82 */ /* 0x000f620000000800 */
[----:B---3--:R-:W-:Y:S02]  /*11a80*/  IMAD.IADD R222, R14, 0x1, R199 ;  /* 0x000000010ede7824 */ /* 0x008fe400078e02c7 */
[----:B------:R-:W-:Y:S02]  /*11a90*/  IMAD.SHL.U32 R14, R15, 0x40, RZ ;  /* 0x000000400f0e7824 */ /* 0x000fe400078e00ff */
[----:B----4-:R-:W-:-:S03]  /*11aa0*/  @P4 IMAD.HI.U32 R7, R222, R7, RZ ;  /* 0x00000007de074227 */ /* 0x010fc600078e00ff */
[----:B------:R-:W-:Y:S02]  /*11ab0*/  IADD3 R220, -R188, 0x1, -R14 ;  /* 0x00000001bcdc7810 */ /* 0x000fe40007ffe90e */
[----:B-----5:R-:W-:Y:S01]  /*11ac0*/  @P4 SHF.R.U32.HI R222, RZ, R6, R7 ;  /* 0x00000006ffde4219 */ /* 0x020fe20000011607 */
[----:B------:R-:W-:Y:S01]  /*11ad0*/  VIADD R6, R20, 0x28c40 ;  /* 0x00028c4014067836 */ /* 0x000fe20000000000 */
[----:B------:R-:W-:-:S03]  /*11ae0*/  IADD3 R220, -R23, R220, R189 ;  /* 0x000000dc17dc7210 */ /* 0x000fc60007ffe1bd */
[----:B------:R-:W3:Y:S01]  /*11af0*/  SHFL.IDX PT, R223, R222, RZ, 0x1c1f ;  /* 0x001c1fffdedf7589 */ /* 0x000ee200000e0000 */
[----:B------:R-:W-:Y:S01]  /*11b00*/  PRMT R6, R191, 0x654, R6 ;  /* 0x00000654bf067816 */ /* 0x000fe20000000006 */
[C---:B------:R-:W-:Y:S02]  /*11b10*/  VIADD R221, R220.reuse, UR5 ;  /* 0x00000005dcdd7c36 */ /* 0x040fe40008000000 */
[----:B------:R-:W-:Y:S01]  /*11b20*/  VIADD R220, R220, UR4 ;  /* 0x00000004dcdc7c36 */ /* 0x000fe20008000000 */
[----:B------:R4:W-:Y:S01]  /*11b30*/  SYNCS.ARRIVE.TRANS64.RED.A1T0 RZ, [R6+URZ], RZ ;  /* 0x000000ff06ff79a7 */ /* 0x0009e2000810043f */
[--C-:B---3--:R-:W-:Y:S02]  /*11b40*/  IMAD.IADD R210, R221, 0x1, R223.reuse ;  /* 0x00000001ddd27824 */ /* 0x108fe400078e02df */
[----:B0-----:R-:W-:Y:S01]  /*11b50*/  IMAD.IADD R209, R220, 0x1, R223 ;  /* 0x00000001dcd17824 */ /* 0x001fe200078e02df */
[----:B----4-:R-:W-:Y:S06]  /*11b60*/  @!P5 BRA `(.L_x_2681) ;  /* 0x000000000060d947 */ /* 0x010fec0003800000 */
[----:B------:R-:W-:Y:S01]  /*11b70*/  IADD3 R223, -R23, R189, R223 ;  /* 0x000000bd17df7210 */ /* 0x000fe20007ffe1df */
[----:B------:R-:W-:Y:S03]  /*11b80*/  BSSY B1, `(.L_x_2682) ;  /* 0x0000012000017945 */ /* 0x000fe60003800000 */
        /* <DEDUP_REMOVED lines=11> */
.L_x_2683:
[----:B------:R-:W-:Y:S02]  /*11c40*/  ULDC UR4, c[0x0][0x9e4] ;  /* 0x0002790000047ab9 */ /* 0x000fe40000000800 */
[----:B------:R-:W-:-:S05]  /*11c50*/  IMAD.U32 R224, RZ, RZ, UR4 ;  /* 0x00000004ffe07e24 */ /* 0x000fca000f8e00ff */
[----:B------:R-:W-:-:S13]  /*11c60*/  ISETP.NE.AND P1, PT, R224, 0x1, PT ;  /* 0x00000001e000780c */ /* 0x000fda0003f25270 */
[----:B------:R-:W0:Y:S02]  /*11c70*/  @P1 LDC.64 R6, c[0x0][0x9e8] ;  /* 0x00027a00ff061b82 */ /* 0x000e240000000a00 */
[----:B0-----:R-:W-:-:S05]  /*11c80*/  @P1 IMAD.HI.U32 R6, R223, R6, RZ ;  /* 0x00000006df061227 */ /* 0x001fca00078e00ff */
[----:B------:R-:W-:-:S07]  /*11c90*/  @P1 SHF.R.U32.HI R223, RZ, R7, R6 ;  /* 0x00000007ffdf1219 */ /* 0x000fce0000011606 */
.L_x_2684:
[----:B------:R-:W-:Y:S05]  /*11ca0*/  BSYNC B1 ;  /* 0x0000000000017941 */ /* 0x000fea0003800000 */
.L_x_2682:
[----:B------:R-:W-:-:S04]  /*11cb0*/  IMAD R223, R223, R224, -R14 ;  /* 0x000000e0dfdf7224 */ /* 0x000fc800078e0a0e */
[----:B------:R-:W-:-:S05]  /*11cc0*/  IMAD.IADD R223, R223, 0x1, -R188 ;  /* 0x00000001dfdf7824 */ /* 0x000fca00078e0abc */
[----:B------:R-:W-:Y:S02]  /*11cd0*/  VIMNMX R209, R209, R223, !PT ;  /* 0x000000dfd1d17248 */ /* 0x000fe40007fe0100 */
[----:B------:R-:W-:-:S07]  /*11ce0*/  VIADDMNMX R210, R223, R224, R210, PT ;  /* 0x000000e0dfd27246 */ /* 0x000fce00038001d2 */
.L_x_2681:
        /* <DEDUP_REMOVED lines=66> */
.L_x_2687:
[----:B------:R-:W-:Y:S02]  /*12110*/  ULDC UR4, c[0x0][0x9e4] ;  /* 0x0002790000047ab9 */ /* 0x000fe40000000800 */
[----:B------:R-:W-:-:S05]  /*12120*/  IMAD.U32 R209, RZ, RZ, UR4 ;  /* 0x00000004ffd17e24 */ /* 0x000fca000f8e00ff */
[----:B------:R-:W-:-:S13]  /*12130*/  ISETP.NE.AND P2, PT, R209, 0x1, PT ;  /* 0x00000001d100780c */ /* 0x000fda0003f45270 */
[----:B------:R-:W0:Y:S02]  /*12140*/  @P2 LDC.64 R6, c[0x0][0x9e8] ;  /* 0x00027a00ff062b82 */ /* 0x000e240000000a00 */
[----:B0-----:R-:W-:-:S05]  /*12150*/  @P2 IMAD.HI.U32 R6, R222, R6, RZ ;  /* 0x00000006de062227 */ /* 0x001fca00078e00ff */
[----:B------:R-:W-:-:S07]  /*12160*/  @P2 SHF.R.U32.HI R222, RZ, R7, R6 ;  /* 0x00000007ffde2219 */ /* 0x000fce0000011606 */
.L_x_2688:
[----:B------:R-:W-:Y:S05]  /*12170*/  BSYNC B1 ;  /* 0x0000000000017941 */ /* 0x000fea0003800000 */
.L_x_2686:
[----:B------:R-:W-:-:S04]  /*12180*/  IMAD R14, R222, R209, -R14 ;  /* 0x000000d1de0e7224 */ /* 0x000fc800078e0a0e */
[----:B------:R-:W-:-:S05]  /*12190*/  IMAD.IADD R14, R14, 0x1, -R188 ;  /* 0x000000010e0e7824 */ /* 0x000fca00078e0abc */
[----:B------:R-:W-:Y:S02]  /*121a0*/  VIMNMX R220, R220, R14, !PT ;  /* 0x0000000edcdc7248 */ /* 0x000fe40007fe0100 */
[----:B------:R-:W-:-:S07]  /*121b0*/  VIADDMNMX R221, R14, R209, R221, PT ;  /* 0x000000d10edd7246 */ /* 0x000fce00038001dd */
.L_x_2685:
[----:B------:R-:W-:Y:S01]  /*121c0*/  FMNMX.FTZ R6, R152, R187, !PT ;  /* 0x000000bb98067209 */ /* 0x000fe20007810000 */
[----:B------:R-:W-:Y:S01]  /*121d0*/  ULDC UR4, c[0x0][0x988] ;  /* 0x0002620000047ab9 */ /* 0x000fe20000000800 */
        /* <DEDUP_REMOVED lines=18> */
[----:B------:R-:W-:Y:S02]  /*12300*/  ISETP.GT.AND P6, PT, R220, RZ, P1 ;  /* 0x000000ffdc00720c */ /* 0x000fe40000fc4270 */
[----:B------:R-:W-:Y:S02]  /*12310*/  FMNMX.FTZ R6, R172, R6, !PT ;  /* 0x00000006ac067209 */ /* 0x000fe40007810000 */
[----:B------:R-:W-:Y:S02]  /*12320*/  ISETP.GT.AND P3, PT, R220, 0x1, P1 ;  /* 0x00000001dc00780c */ /* 0x000fe40000f64270 */
[----:B------:R-:W-:Y:S02]  /*12330*/  FMNMX.FTZ R6, R173, R6, !PT ;  /* 0x00000006ad067209 */ /* 0x000fe40007810000 */
[----:B------:R-:W-:-:S02]  /*12340*/  ISETP.LT.OR P6, PT, R221, 0x1, P6 ;  /* 0x00000001dd00780c */ /* 0x000fc400037c1670 */
[----:B------:R-:W-:Y:S02]  /*12350*/  FMNMX.FTZ R6, R176, R6, !PT ;  /* 0x00000006b0067209 */ /* 0x000fe40007810000 */
[----:B------:R-:W-:Y:S02]  /*12360*/  ISETP.LT.OR P3, PT, R221, 0x2, P3 ;  /* 0x00000002dd00780c */ /* 0x000fe40001f61670 */
[----:B------:R-:W-:Y:S02]  /*12370*/  FMNMX.FTZ R6, R177, R6, !PT ;  /* 0x00000006b1067209 */ /* 0x000fe40007810000 */
[----:B------:R-:W-:Y:S02]  /*12380*/  FSEL R154, R154, -INF , !P6 ;  /* 0xff8000009a9a7808 */ /* 0x000fe40007000000 */
[----:B------:R-:W-:Y:S02]  /*12390*/  FMNMX.FTZ R6, R180, R6, !PT ;  /* 0x00000006b4067209 */ /* 0x000fe40007810000 */
[----:B------:R-:W-:-:S02]  /*123a0*/  FSEL R155, R155, -INF , !P3 ;  /* 0xff8000009b9b7808 */ /* 0x000fc40005800000 */
[----:B------:R-:W-:Y:S02]  /*123b0*/  FMNMX.FTZ R6, R181, R6, !PT ;  /* 0x00000006b5067209 */ /* 0x000fe40007810000 */
[C---:B------:R-:W-:Y:S02]  /*123c0*/  ISETP.GT.AND P3, PT, R220.reuse, 0x10, P1 ;  /* 0x00000010dc00780c */ /* 0x040fe40000f64270 */
[----:B------:R-:W-:Y:S01]  /*123d0*/  ISETP.GT.AND P6, PT, R220, 0x38, P1 ;  /* 0x00000038dc00780c */ /* 0x000fe20000fc4270 */
[----:B------:R-:W0:Y:S01]  /*123e0*/  SHFL.BFLY PT, R7, R6, 0x2, 0x1f ;  /* 0x0c401f0006077f89 */ /* 0x000e2200000e0000 */
[C---:B------:R-:W-:Y:S02]  /*123f0*/  ISETP.LT.OR P3, PT, R221.reuse, 0x11, P3 ;  /* 0x00000011dd00780c */ /* 0x040fe40001f61670 */
[----:B------:R-:W-:Y:S02]  /*12400*/  ISETP.LT.OR P6, PT, R221, 0x39, P6 ;  /* 0x00000039dd00780c */ /* 0x000fe400037c1670 */
[----:B------:R-:W-:-:S02]  /*12410*/  FSEL R162, R162, -INF , !P3 ;  /* 0xff800000a2a27808 */ /* 0x000fc40005800000 */
[----:B------:R-:W-:Y:S02]  /*12420*/  ISETP.GT.AND P3, PT, R220, 0x19, P1 ;  /* 0x00000019dc00780c */ /* 0x000fe40000f64270 */
[----:B------:R-:W-:Y:S02]  /*12430*/  FSEL R182, R182, -INF , !P6 ;  /* 0xff800000b6b67808 */ /* 0x000fe40007000000 */
[----:B------:R-:W-:-:S04]  /*12440*/  ISETP.LT.OR P3, PT, R221, 0x1a, P3 ;  /* 0x0000001add00780c */ /* 0x000fc80001f61670 */
[----:B------:R-:W-:Y:S02]  /*12450*/  FSEL R167, R167, -INF , !P3 ;  /* 0xff800000a7a77808 */ /* 0x000fe40005800000 */
[----:B------:R-:W-:-:S04]  /*12460*/  ISETP.GT.AND P3, PT, R220, 0x28, P1 ;  /* 0x00000028dc00780c */ /* 0x000fc80000f64270 */
[----:B------:R-:W-:Y:S02]  /*12470*/  ISETP.LT.OR P3, PT, R221, 0x29, P3 ;  /* 0x00000029dd00780c */ /* 0x000fe40001f61670 */
[----:B0-----:R-:W-:-:S05]  /*12480*/  FMNMX.FTZ R6, R6, R7, !PT ;  /* 0x0000000706067209 */ /* 0x001fca0007810000 */
[----:B------:R-:W0:Y:S02]  /*12490*/  SHFL.BFLY PT, R7, R6, 0x1, 0x1f ;  /* 0x0c201f0006077f89 */ /* 0x000e2400000e0000 */
[----:B0-----:R-:W-:-:S04]  /*124a0*/  FMNMX.FTZ R6, R6, R7, !PT ;  /* 0x0000000706067209 */ /* 0x001fc80007810000 */
[----:B------:R-:W-:-:S04]  /*124b0*/  FSETP.NEU.FTZ.AND P2, PT, R6, -INF , PT ;  /* 0xff8000000600780b */ /* 0x000fc80003f5d000 */
[----:B------:R-:W-:-:S05]  /*124c0*/  FSEL R7, R6, RZ, P2 ;  /* 0x000000ff06077208 */ /* 0x000fca0001000000 */
[----:B------:R-:W-:Y:S01]  /*124d0*/  FADD.FTZ R187, -R7, R187 ;  /* 0x000000bb07bb7221 */ /* 0x000fe20000010100 */
[----:B------:R-:W-:-:S04]  /*124e0*/  IMAD.U32 R7, RZ, RZ, UR4 ;  /* 0x00000004ff077e24 */ /* 0x000fc8000f8e00ff */
[----:B------:R-:W-:-:S05]  /*124f0*/  FMUL.FTZ R14, R6, R7 ;  /* 0x00000007060e7220 */ /* 0x000fca0000410000 */
[----:B------:R-:W-:Y:S02]  /*12500*/  FSEL R14, R14, RZ, P2 ;  /* 0x000000ff0e0e7208 */ /* 0x000fe40001000000 */
[----:B------:R-:W-:-:S03]  /*12510*/  ISETP.GT.AND P2, PT, R220, 0x8, P1 ;  /* 0x00000008dc00780c */ /* 0x000fc60000f44270 */
        /* <DEDUP_REMOVED lines=15> */
[-C--:B------:R-:W-:Y:S01]  /*12610*/  FFMA.FTZ R181, R181, R7.reuse, -R14 ;  /* 0x00000007b5b57223 */ /* 0x080fe2000001080e */
[----:B------:R-:W-:Y:S01]  /*12620*/  ISETP.LT.OR P2, PT, R221, 0x9, P2 ;  /* 0x00000009dd00780c */ /* 0x000fe20001741670 */
[----:B------:R-:W-:Y:S01]  /*12630*/  FMUL.FTZ R176, R187, R7 ;  /* 0x00000007bbb07220 */ /* 0x000fe20000410000 */
[----:B------:R-:W-:Y:S01]  /*12640*/  FMNMX.FTZ R14, R154, R186, !PT ;  /* 0x000000ba9a0e7209 */ /* 0x000fe20007810000 */
[----:B------:R-:W-:Y:S01]  /*12650*/  MUFU.EX2 R152, R152 ;  /* 0x0000009800987308 */ /* 0x000fe20000000800 */
[----:B------:R-:W-:-:S02]  /*12660*/  FSEL R158, R158, -INF , !P2 ;  /* 0xff8000009e9e7808 */ /* 0x000fc40005000000 */
[----:B------:R-:W-:Y:S02]  /*12670*/  FMNMX.FTZ R14, R155, R14, !PT ;  /* 0x0000000e9b0e7209 */ /* 0x000fe40007810000 */
[----:B------:R-:W-:Y:S02]  /*12680*/  ISETP.GT.AND P2, PT, R220, 0x11, P1 ;  /* 0x00000011dc00780c */ /* 0x000fe40000f44270 */
[----:B------:R-:W-:Y:S01]  /*12690*/  FMNMX.FTZ R14, R158, R14, !PT ;  /* 0x0000000e9e0e7209 */ /* 0x000fe20007810000 */
[----:B------:R-:W0:Y:S01]  /*126a0*/  MUFU.EX2 R176, R176 ;  /* 0x000000b000b07308 */ /* 0x000e220000000800 */
[----:B------:R-:W-:Y:S02]  /*126b0*/  ISETP.LT.OR P2, PT, R221, 0x12, P2 ;  /* 0x00000012dd00780c */ /* 0x000fe40001741670 */
[----:B------:R-:W-:Y:S02]  /*126c0*/  FMNMX.FTZ R14, R159, R14, !PT ;  /* 0x0000000e9f0e7209 */ /* 0x000fe40007810000 */
[----:B------:R-:W-:-:S02]  /*126d0*/  FSEL R163, R163, -INF , !P2 ;  /* 0xff800000a3a37808 */ /* 0x000fc40005000000 */
[----:B------:R-:W-:Y:S01]  /*126e0*/  FMNMX.FTZ R14, R162, R14, !PT ;  /* 0x0000000ea20e7209 */ /* 0x000fe20007810000 */
[----:B------:R-:W3:Y:S01]  /*126f0*/  MUFU.EX2 R153, R153 ;  /* 0x0000009900997308 */ /* 0x000ee20000000800 */
[----:B------:R-:W-:Y:S02]  /*12700*/  ISETP.GT.AND P2, PT, R220, 0x20, P1 ;  /* 0x00000020dc00780c */ /* 0x000fe40000f44270 */
[----:B------:R-:W-:Y:S02]  /*12710*/  FMNMX.FTZ R14, R163, R14, !PT ;  /* 0x0000000ea30e7209 */ /* 0x000fe40007810000 */
[----:B------:R-:W-:Y:S02]  /*12720*/  ISETP.LT.OR P2, PT, R221, 0x21, P2 ;  /* 0x00000021dd00780c */ /* 0x000fe40001741670 */
[----:B------:R-:W-:Y:S01]  /*12730*/  FMNMX.FTZ R14, R166, R14, !PT ;  /* 0x0000000ea60e7209 */ /* 0x000fe20007810000 */
[----:B------:R-:W4:Y:S01]  /*12740*/  MUFU.EX2 R156, R156 ;  /* 0x0000009c009c7308 */ /* 0x000f220000000800 */
[----:B------:R-:W-:Y:S01]  /*12750*/  FSEL R170, R170, -INF , !P2 ;  /* 0xff800000aaaa7808 */ /* 0x000fe20005000000 */
[----:B0-----:R-:W-:Y:S01]  /*12760*/  FFMA.FTZ R3, R176, R3, R152 ;  /* 0x00000003b0037223 */ /* 0x001fe20000010098 */
[----:B------:R-:W-:Y:S01]  /*12770*/  FMNMX.FTZ R14, R167, R14, !PT ;  /* 0x0000000ea70e7209 */ /* 0x000fe20007810000 */
[-C--:B------:R-:W-:Y:S01]  /*12780*/  FMUL.FTZ R24, R24, R176.reuse ;  /* 0x000000b018187220 */ /* 0x080fe20000410000 */
[----:B------:R-:W-:Y:S01]  /*12790*/  ISETP.GT.AND P2, PT, R220, 0x29, P1 ;  /* 0x00000029dc00780c */ /* 0x000fe20000f44270 */
[----:B------:R-:W-:Y:S01]  /*127a0*/  FMUL.FTZ R25, R25, R176 ;  /* 0x000000b019197220 */ /* 0x000fe20000410000 */
[----:B------:R-:W-:Y:S01]  /*127b0*/  FMNMX.FTZ R14, R170, R14, !PT ;  /* 0x0000000eaa0e7209 */ /* 0x000fe20007810000 */
[----:B------:R-:W0:Y:S01]  /*127c0*/  MUFU.EX2 R157, R157 ;  /* 0x0000009d009d7308 */ /* 0x000e220000000800 */
[C---:B---3--:R-:W-:Y:S01]  /*127d0*/  FADD.FTZ R3, R153.reuse, R3 ;  /* 0x0000000399037221 */ /* 0x048fe20000010000 */
[----:B------:R-:W-:Y:S01]  /*127e0*/  F2FP.BF16.F32.PACK_AB R152, R153, R152 ;  /* 0x000000989998723e */ /* 0x000fe200000010ff */
[-C--:B------:R-:W-:Y:S01]  /*127f0*/  FMUL.FTZ R28, R28, R176.reuse ;  /* 0x000000b01c1c7220 */ /* 0x080fe20000410000 */
[----:B------:R-:W-:Y:S01]  /*12800*/  ISETP.LT.OR P2, PT, R221, 0x2a, P2 ;  /* 0x0000002add00780c */ /* 0x000fe20001741670 */
[-C--:B------:R-:W-:Y:S01]  /*12810*/  FMUL.FTZ R29, R29, R176.reuse ;  /* 0x000000b01d1d7220 */ /* 0x080fe20000410000 */
[----:B------:R-:W-:Y:S01]  /*12820*/  FSEL R153, R174, -INF , !P3 ;  /* 0xff800000ae997808 */ /* 0x000fe20005800000 */
[----:B------:R-:W-:Y:S01]  /*12830*/  FMUL.FTZ R32, R32, R176 ;  /* 0x000000b020207220 */ /* 0x000fe20000410000 */
[----:B------:R-:W-:Y:S01]  /*12840*/  ISETP.GT.AND P3, PT, R220, 0x30, P1 ;  /* 0x00000030dc00780c */ /* 0x000fe20000f64270 */
[----:B------:R-:W3:Y:S01]  /*12850*/  MUFU.EX2 R160, R160 ;  /* 0x000000a000a07308 */ /* 0x000ee20000000800 */
[----:B------:R-:W-:Y:S01]  /*12860*/  FMNMX.FTZ R14, R171, R14, !PT ;  /* 0x0000000eab0e7209 */ /* 0x000fe20007810000 */
[----:B----4-:R-:W-:Y:S01]  /*12870*/  FADD.FTZ R3, R156, R3 ;  /* 0x000000039c037221 */ /* 0x010fe20000010000 */
[----:B------:R-:W-:Y:S01]  /*12880*/  FSEL R175, R175, -INF , !P2 ;  /* 0xff800000afaf7808 */ /* 0x000fe20005000000 */
[-C--:B------:R-:W-:Y:S01]  /*12890*/  FMUL.FTZ R33, R33, R176.reuse ;  /* 0x000000b021217220 */ /* 0x080fe20000410000 */
[----:B------:R-:W-:Y:S01]  /*128a0*/  ISETP.GT.AND P2, PT, R220, 0x31, P1 ;  /* 0x00000031dc00780c */ /* 0x000fe20000f44270 */
[----:B------:R-:W-:Y:S01]  /*128b0*/  FMUL.FTZ R36, R36, R176 ;  /* 0x000000b024247220 */ /* 0x000fe20000410000 */
[----:B------:R-:W-:Y:S01]  /*128c0*/  ISETP.LT.OR P3, PT, R221, 0x31, P3 ;  /* 0x00000031dd00780c */ /* 0x000fe20001f61670 */
[----:B------:R-:W4:Y:S01]  /*128d0*/  MUFU.EX2 R161, R161 ;  /* 0x000000a100a17308 */ /* 0x000f220000000800 */
[----:B------:R-:W-:Y:S01]  /*128e0*/  FMNMX.FTZ R14, R153, R14, !PT ;  /* 0x0000000e990e7209 */ /* 0x000fe20007810000 */
[----:B0-----:R-:W-:Y:S01]  /*128f0*/  FADD.FTZ R3, R157, R3 ;  /* 0x000000039d037221 */ /* 0x001fe20000010000 */
[----:B------:R-:W-:Y:S01]  /*12900*/  ISETP.LT.OR P2, PT, R221, 0x32, P2 ;  /* 0x00000032dd00780c */ /* 0x000fe20001741670 */
[-C--:B------:R-:W-:Y:S01]  /*12910*/  FMUL.FTZ R37, R37, R176.reuse ;  /* 0x000000b025257220 */ /* 0x080fe20000410000 */
[----:B------:R-:W-:Y:S01]  /*12920*/  FSEL R178, R178, -INF , !P3 ;  /* 0xff800000b2b27808 */ /* 0x000fe20005800000 */
[----:B------:R-:W-:Y:S01]  /*12930*/  FMUL.FTZ R40, R40, R176 ;  /* 0x000000b028287220 */ /* 0x000fe20000410000 */
[----:B------:R-:W-:Y:S01]  /*12940*/  FMNMX.FTZ R14, R175, R14, !PT ;  /* 0x0000000eaf0e7209 */ /* 0x000fe20007810000 */
[----:B------:R-:W0:Y:S01]  /*12950*/  MUFU.EX2 R164, R164 ;  /* 0x000000a400a47308 */ /* 0x000e220000000800 */
[----:B------:R-:W-:Y:S01]  /*12960*/  ISETP.GT.AND P1, PT, R220, 0x39, P1 ;  /* 0x00000039dc00780c */ /* 0x000fe20000f24270 */
[----:B---3--:R-:W-:Y:S01]  /*12970*/  FADD.FTZ R3, R160, R3 ;  /* 0x00000003a0037221 */ /* 0x008fe20000010000 */
[----:B------:R-:W-:Y:S01]  /*12980*/  FSEL R179, R179, -INF , !P2 ;  /* 0xff800000b3b37808 */ /* 0x000fe20005000000 */
[----:B------:R-:W-:Y:S01]  /*12990*/  FMUL.FTZ R41, R41, R176 ;  /* 0x000000b029297220 */ /* 0x000fe20000410000 */
[----:B------:R-:W-:Y:S01]  /*129a0*/  FMNMX.FTZ R14, R178, R14, !PT ;  /* 0x0000000eb20e7209 */ /* 0x000fe20007810000 */
[----:B------:R-:W-:Y:S01]  /*129b0*/  FMUL.FTZ R44, R44, R176 ;  /* 0x000000b02c2c7220 */ /* 0x000fe20000410000 */
[----:B------:R-:W-:Y:S01]  /*129c0*/  ISETP.LT.OR P1, PT, R221, 0x3a, P1 ;  /* 0x0000003add00780c */ /* 0x000fe20000f21670 */
[----:B------:R-:W3:Y:S01]  /*129d0*/  MUFU.EX2 R165, R165 ;  /* 0x000000a500a57308 */ /* 0x000ee20000000800 */
[----:B------:R-:W-:Y:S01]  /*129e0*/  FMNMX.FTZ R14, R179, R14, !PT ;  /* 0x0000000eb30e7209 */ /* 0x000fe20007810000 */
[----:B----4-:R-:W-:Y:S01]  /*129f0*/  FADD.FTZ R3, R161, R3 ;  /* 0x00000003a1037221 */ /* 0x010fe20000010000 */
[----:B------:R-:W-:Y:S01]  /*12a00*/  FSEL R183, R183, -INF , !P1 ;  /* 0xff800000b7b77808 */ /* 0x000fe20004800000 */
[----:B------:R-:W-:Y:S01]  /*12a10*/  FMUL.FTZ R45, R45, R176 ;  /* 0x000000b02d2d7220 */ /* 0x000fe20000410000 */
[----:B------:R-:W-:Y:S01]  /*12a20*/  FMNMX.FTZ R14, R182, R14, !PT ;  /* 0x0000000eb60e7209 */ /* 0x000fe20007810000 */
[-C--:B------:R-:W-:Y:S01]  /*12a30*/  FMUL.FTZ R48, R48, R176.reuse ;  /* 0x000000b030307220 */ /* 0x080fe20000410000 */
[----:B------:R-:W-:Y:S01]  /*12a40*/  FMUL.FTZ R49, R49, R176 ;  /* 0x000000b031317220 */ /* 0x000fe20000410000 */
[----:B------:R-:W4:Y:S01]  /*12a50*/  MUFU.EX2 R168, R168 ;  /* 0x000000a800a87308 */ /* 0x000f220000000800 */
[----:B------:R-:W-:Y:S01]  /*12a60*/  FMNMX.FTZ R14, R183, R14, !PT ;  /* 0x0000000eb70e7209 */ /* 0x000fe20007810000 */
[----:B0-----:R-:W-:Y:S01]  /*12a70*/  FADD.FTZ R3, R164, R3 ;  /* 0x00000003a4037221 */ /* 0x001fe20000010000 */
[-C--:B------:R-:W-:Y:S01]  /*12a80*/  FMUL.FTZ R52, R52, R176.reuse ;  /* 0x000000b034347220 */ /* 0x080fe20000410000 */
[-C--:B------:R-:W-:Y:S01]  /*12a90*/  FMUL.FTZ R53, R53, R176.reuse ;  /* 0x000000b035357220 */ /* 0x080fe20000410000 */
[-C--:B------:R-:W-:Y:S01]  /*12aa0*/  FMUL.FTZ R56, R56, R176.reuse ;  /* 0x000000b038387220 */ /* 0x080fe20000410000 */
[----:B------:R-:W0:Y:S01]  /*12ab0*/  SHFL.BFLY PT, R174, R14, 0x2, 0x1f ;  /* 0x0c401f000eae7f89 */ /* 0x000e2200000e0000 */
        /* <DEDUP_REMOVED lines=22> */
[----:B------:R-:W-:Y:S01]  /*12c20*/  FMUL.FTZ R89, R89, R176 ;  /* 0x000000b059597220 */ /* 0x000fe20000410000 */
[----:B0-----:R-:W-:Y:S01]  /*12c30*/  FMNMX.FTZ R14, R14, R174, !PT ;  /* 0x000000ae0e0e7209 */ /* 0x001fe20007810000 */
[-C--:B------:R-:W-:Y:S01]  /*12c40*/  FMUL.FTZ R92, R92, R176.reuse ;  /* 0x000000b05c5c7220 */ /* 0x080fe20000410000 */
[----:B------:R-:W0:Y:S01]  /*12c50*/  MUFU.EX2 R209, R209 ;  /* 0x000000d100d17308 */ /* 0x000e220000000800 */
        /* <DEDUP_REMOVED lines=8> */
[----:B----4-:R-:W-:Y:S01]  /*12ce0*/  FADD.FTZ R3, R173, R3 ;  /* 0x00000003ad037221 */ /* 0x010fe20000010000 */
[-C--:B------:R-:W-:Y:S01]  /*12cf0*/  FMUL.FTZ R104, R104, R176.reuse ;  /* 0x000000b068687220 */ /* 0x080fe20000410000 */
[-C--:B------:R-:W-:Y:S01]  /*12d00*/  FMUL.FTZ R105, R105, R176.reuse ;  /* 0x000000b069697220 */ /* 0x080fe20000410000 */
[-C--:B------:R-:W-:Y:S01]  /*12d10*/  FMUL.FTZ R108, R108, R176.reuse ;  /* 0x000000b06c6c7220 */ /* 0x080fe20000410000 */
[-C--:B------:R-:W-:Y:S01]  /*12d20*/  FMUL.FTZ R109, R109, R176.reuse ;  /* 0x000000b06d6d7220 */ /* 0x080fe20000410000 */
[-C--:B------:R-:W-:Y:S01]  /*12d30*/  FMUL.FTZ R112, R112, R176.reuse ;  /* 0x000000b070707220 */ /* 0x080fe20000410000 */
[-C--:B------:R-:W-:Y:S01]  /*12d40*/  FMUL.FTZ R113, R113, R176.reuse ;  /* 0x000000b071717220 */ /* 0x080fe20000410000 */
        /* <DEDUP_REMOVED lines=12> */
[----:B------:R-:W-:-:S02]  /*12e10*/  IMAD.MOV R174, RZ, RZ, -R201 ;  /* 0x000000ffffae7224 */ /* 0x000fc400078e0ac9 */
[-C--:B------:R-:W-:Y:S01]  /*12e20*/  FMUL.FTZ R132, R132, R176.reuse ;  /* 0x000000b084847220 */ /* 0x080fe20000410000 */
[----:B------:R-:W-:Y:S01]  /*12e30*/  FMUL.FTZ R133, R133, R176 ;  /* 0x000000b085857220 */ /* 0x000fe20000410000 */
[C---:B------:R-:W-:Y:S01]  /*12e40*/  FSETP.NEU.FTZ.AND P1, PT, R14.reuse, -INF , PT ;  /* 0xff8000000e00780b */ /* 0x040fe20003f3d000 */
[-C--:B------:R-:W-:Y:S01]  /*12e50*/  FMUL.FTZ R220, R14, R7.reuse ;  /* 0x000000070edc7220 */ /* 0x080fe20000410000 */
[----:B------:R-:W-:Y:S01]  /*12e60*/  ISETP.NE.AND P2, PT, R188, R174, PT ;  /* 0x000000aebc00720c */ /* 0x000fe20003f45270 */
[-C--:B------:R-:W-:Y:S01]  /*12e70*/  FMUL.FTZ R136, R136, R176.reuse ;  /* 0x000000b088887220 */ /* 0x080fe20000410000 */
[----:B------:R-:W-:Y:S01]  /*12e80*/  FSEL R174, R14, RZ, P1 ;  /* 0x000000ff0eae7208 */ /* 0x000fe20000800000 */
[-C--:B------:R-:W-:Y:S01]  /*12e90*/  FMUL.FTZ R137, R137, R176.reuse ;  /* 0x000000b089897220 */ /* 0x080fe20000410000 */
[----:B------:R-:W-:Y:S01]  /*12ea0*/  FSEL R220, R220, RZ, P1 ;  /* 0x000000ffdcdc7208 */ /* 0x000fe20000800000 */
[-C--:B------:R-:W-:Y:S01]  /*12eb0*/  FMUL.FTZ R140, R140, R176.reuse ;  /* 0x000000b08c8c7220 */ /* 0x080fe20000410000 */
[-C--:B------:R-:W-:Y:S01]  /*12ec0*/  FMUL.FTZ R141, R141, R176.reuse ;  /* 0x000000b08d8d7220 */ /* 0x080fe20000410000 */
[----:B------:R-:W-:Y:S01]  /*12ed0*/  FADD.FTZ R174, -R174, R186 ;  /* 0x000000baaeae7221 */ /* 0x000fe20000010100 */
[----:B------:R-:W-:Y:S01]  /*12ee0*/  FMUL.FTZ R144, R144, R176 ;  /* 0x000000b090907220 */ /* 0x000fe20000410000 */
[-CC-:B------:R-:W-:Y:S01]  /*12ef0*/  FFMA.FTZ R186, R155, R7.reuse, -R220.reuse ;  /* 0x000000079bba7223 */ /* 0x180fe200000108dc */
[-CC-:B------:R-:W-:Y:S01]  /*12f00*/  FFMA.FTZ R155, R158, R7.reuse, -R220.reuse ;  /* 0x000000079e9b7223 */ /* 0x180fe200000108dc */
[-C--:B------:R-:W-:Y:S01]  /*12f10*/  FMUL.FTZ R174, R174, R7.reuse ;  /* 0x00000007aeae7220 */ /* 0x080fe20000410000 */
[----:B------:R-:W-:Y:S01]  /*12f20*/  FFMA.FTZ R159, R159, R7, -R220 ;  /* 0x000000079f9f7223 */ /* 0x000fe200000108dc */
[----:B------:R-:W-:-:S02]  /*12f30*/  @!P2 IMAD R185, R185, 0x40, R198 ;  /* 0x00000040b9b9a824 */ /* 0x000fc400078e02c6 */
[-CC-:B------:R-:W-:Y:S01]  /*12f40*/  FFMA.FTZ R187, R162, R7.reuse, -R220.reuse ;  /* 0x00000007a2bb7223 */ /* 0x180fe200000108dc */
[----:B------:R-:W-:Y:S01]  /*12f50*/  MUFU.EX2 R186, R186 ;  /* 0x000000ba00ba7308 */ /* 0x000fe20000000800 */
[-C--:B------:R-:W-:Y:S01]  /*12f60*/  FFMA.FTZ R163, R163, R7.reuse, -R220 ;  /* 0x00000007a3a37223 */ /* 0x080fe200000108dc */
[----:B------:R-:W-:Y:S02]  /*12f70*/  @!P2 IMAD R185, R185, 0x4, R2 ;  /* 0x00000004b9b9a824 */ /* 0x000fe400078e0202 */
[-CC-:B------:R-:W-:Y:S01]  /*12f80*/  FFMA.FTZ R153, R153, R7.reuse, -R220.reuse ;  /* 0x0000000799997223 */ /* 0x180fe200000108dc */
[----:B------:R-:W-:Y:S01]  /*12f90*/  F2FP.BF16.F32.PACK_AB R158, R165, R164 ;  /* 0x000000a4a59e723e */ /* 0x000fe200000010ff */
[-CC-:B------:R-:W-:Y:S01]  /*12fa0*/  FFMA.FTZ R210, R166, R7.reuse, -R220.reuse ;  /* 0x00000007a6d27223 */ /* 0x180fe200000108dc */
[-CC-:B------:R-:W-:Y:S01]  /*12fb0*/  FFMA.FTZ R167, R167, R7.reuse, -R220.reuse ;  /* 0x00000007a7a77223 */ /* 0x180fe200000108dc */
[----:B------:R-:W-:Y:S01]  /*12fc0*/  @!P2 STS [R185+0x28800], R176 ;  /* 0x028800b0b900a388 */ /* 0x000fe20000000800 */
[----:B------:R-:W0:Y:S01]  /*12fd0*/  MUFU.EX2 R174, R174 ;  /* 0x000000ae00ae7308 */ /* 0x000e220000000800 */
        /* <DEDUP_REMOVED lines=8> */
[----:B------:R-:W-:Y:S01]  /*13060*/  F2FP.BF16.F32.PACK_AB R162, R173, R172 ;  /* 0x000000acada2723e */ /* 0x000fe200000010ff */
[-C--:B------:R-:W-:Y:S01]  /*13070*/  FMUL.FTZ R145, R145, R176.reuse ;  /* 0x000000b091917220 */ /* 0x080fe20000410000 */
[----:B------:R-:W-:Y:S01]  /*13080*/  F2FP.BF16.F32.PACK_AB R164, R177, R209 ;  /* 0x000000d1b1a4723e */ /* 0x000fe200000010ff */
[-C--:B------:R-:W-:Y:S01]  /*13090*/  FMUL.FTZ R148, R148, R176.reuse ;  /* 0x000000b094947220 */ /* 0x080fe20000410000 */
[----:B------:R-:W-:-:S03]  /*130a0*/  FMUL.FTZ R149, R149, R176 ;  /* 0x000000b095957220 */ /* 0x000fc60000410000 */
[----:B------:R-:W-:Y:S01]  /*130b0*/  MUFU.EX2 R159, R159 ;  /* 0x0000009f009f7308 */ /* 0x000fe20000000800 */
[----:B0-----:R0:W-:Y:S01]  /*130c0*/  @!P2 STS [R185+0x28820], R174 ;  /* 0x028820aeb900a388 */ /* 0x0011e20000000800 */
        /* <DEDUP_REMOVED lines=9> */
[----:B0-----:R-:W-:Y:S01]  /*13160*/  FFMA.FTZ R185, R154, R7, -R220 ;  /* 0x000000079ab97223 */ /* 0x001fe200000108dc */
[----:B------:R-:W-:Y:S01]  /*13170*/  F2FP.BF16.F32.PACK_AB R154, R157, R156 ;  /* 0x0000009c9d9a723e */ /* 0x000fe200000010ff */
[----:B------:R-:W-:Y:S01]  /*13180*/  FMUL.FTZ R42, R42, R174 ;  /* 0x000000ae2a2a7220 */ /* 0x000fe20000410000 */
[----:B------:R-:W-:Y:S01]  /*13190*/  F2FP.BF16.F32.PACK_AB R156, R161, R160 ;  /* 0x000000a0a19c723e */ /* 0x000fe200000010ff */
[----:B------:R-:W-:Y:S01]  /*131a0*/  FMUL.FTZ R43, R43, R174 ;  /* 0x000000ae2b2b7220 */ /* 0x000fe20000410000 */
        /* <DEDUP_REMOVED lines=25> */
[----:B0-----:R-:W-:Y:S01]  /*13340*/  FFMA.FTZ R165, R174, R0, R185 ;  /* 0x00000000aea57223 */ /* 0x001fe200000100b9 */
        /* <DEDUP_REMOVED lines=15> */
[----:B0-----:R-:W-:Y:S01]  /*13440*/  FADD.FTZ R153, R186, R165 ;  /* 0x000000a5ba997221 */ /* 0x001fe20000010000 */
[-C--:B------:R-:W-:Y:S01]  /*13450*/  FMUL.FTZ R111, R111, R174.reuse ;  /* 0x000000ae6f6f7220 */ /* 0x080fe20000410000 */
[-C--:B------:R-:W-:Y:S01]  /*13460*/  FMUL.FTZ R114, R114, R174.reuse ;  /* 0x000000ae72727220 */ /* 0x080fe20000410000 */
[-C--:B------:R-:W-:Y:S01]  /*13470*/  FMUL.FTZ R115, R115, R174.reuse ;  /* 0x000000ae73737220 */ /* 0x080fe20000410000 */
[----:B------:R-:W-:Y:S01]  /*13480*/  FADD.FTZ R153, R155, R153 ;  /* 0x000000999b997221 */ /* 0x000fe20000010000 */
[C---:B------:R-:W-:Y:S01]  /*13490*/  F2FP.BF16.F32.PACK_AB R155, R159.reuse, R155 ;  /* 0x0000009b9f9b723e */ /* 0x040fe200000010ff */
[----:B------:R-:W-:Y:S01]  /*134a0*/  FMUL.FTZ R118, R118, R174 ;  /* 0x000000ae76767220 */ /* 0x000fe20000410000 */
[----:B------:R-:W0:Y:S01]  /*134b0*/  MUFU.EX2 R171, R171 ;  /* 0x000000ab00ab7308 */ /* 0x000e220000000800 */
[----:B------:R-:W-:Y:S01]  /*134c0*/  FADD.FTZ R153, R159, R153 ;  /* 0x000000999f997221 */ /* 0x000fe20000010000 */
[----:B---3--:R-:W-:Y:S01]  /*134d0*/  F2FP.BF16.F32.PACK_AB R159, R167, R210 ;  /* 0x000000d2a79f723e */ /* 0x008fe200000010ff */
[-C--:B------:R-:W-:Y:S01]  /*134e0*/  FMUL.FTZ R119, R119, R174.reuse ;  /* 0x000000ae77777220 */ /* 0x080fe20000410000 */
[-C--:B------:R-:W-:Y:S01]  /*134f0*/  FMUL.FTZ R122, R122, R174.reuse ;  /* 0x000000ae7a7a7220 */ /* 0x080fe20000410000 */
[----:B------:R-:W-:Y:S01]  /*13500*/  FADD.FTZ R153, R157, R153 ;  /* 0x000000999d997221 */ /* 0x000fe20000010000 */
[----:B------:R-:W-:Y:S01]  /*13510*/  F2FP.BF16.F32.PACK_AB R157, R163, R157 ;  /* 0x0000009da39d723e */ /* 0x000fe200000010ff */
[-C--:B------:R-:W-:Y:S01]  /*13520*/  FMUL.FTZ R123, R123, R174.reuse ;  /* 0x000000ae7b7b7220 */ /* 0x080fe20000410000 */
[----:B------:R-:W3:Y:S01]  /*13530*/  MUFU.EX2 R175, R175 ;  /* 0x000000af00af7308 */ /* 0x000ee20000000800 */
[----:B------:R-:W-:Y:S01]  /*13540*/  FADD.FTZ R168, R163, R153 ;  /* 0x00000099a3a87221 */ /* 0x000fe20000010000 */
[----:B------:R-:W-:Y:S01]  /*13550*/  F2FP.BF16.F32.PACK_AB R153, R186, R185 ;  /* 0x000000b9ba99723e */ /* 0x000fe200000010ff */
[----:B------:R-:W-:Y:S01]  /*13560*/  BAR.SYNC.DEFER_BLOCKING 0xf, 0x100 ;  /* 0x03c4000000007b1d */ /* 0x000fe20000010000 */
[-C--:B------:R-:W-:Y:S01]  /*13570*/  FMUL.FTZ R126, R126, R174.reuse ;  /* 0x000000ae7e7e7220 */ /* 0x080fe20000410000 */
[----:B------:R-:W-:Y:S01]  /*13580*/  FADD.FTZ R168, R210, R168 ;  /* 0x000000a8d2a87221 */ /* 0x000fe20000010000 */
[-C--:B------:R-:W-:Y:S01]  /*13590*/  FMUL.FTZ R127, R127, R174.reuse ;  /* 0x000000ae7f7f7220 */ /* 0x080fe20000410000 */
[-C--:B------:R-:W-:Y:S01]  /*135a0*/  FMUL.FTZ R130, R130, R174.reuse ;  /* 0x000000ae82827220 */ /* 0x080fe20000410000 */
[-C--:B------:R-:W-:Y:S01]  /*135b0*/  FMUL.FTZ R131, R131, R174.reuse ;  /* 0x000000ae83837220 */ /* 0x080fe20000410000 */
[----:B------:R-:W-:Y:S01]  /*135c0*/  FADD.FTZ R168, R167, R168 ;  /* 0x000000a8a7a87221 */ /* 0x000fe20000010000 */
[----:B------:R-:W5:Y:S01]  /*135d0*/  MUFU.EX2 R165, R178 ;  /* 0x000000b200a57308 */ /* 0x000f620000000800 */
[-C--:B------:R-:W-:Y:S01]  /*135e0*/  FMUL.FTZ R134, R134, R174.reuse ;  /* 0x000000ae86867220 */ /* 0x080fe20000410000 */
[-C--:B------:R-:W-:Y:S01]  /*135f0*/  FMUL.FTZ R135, R135, R174.reuse ;  /* 0x000000ae87877220 */ /* 0x080fe20000410000 */
[----:B----4-:R-:W-:Y:S01]  /*13600*/  FADD.FTZ R168, R161, R168 ;  /* 0x000000a8a1a87221 */ /* 0x010fe20000010000 */
[----:B0-----:R-:W-:Y:S01]  /*13610*/  F2FP.BF16.F32.PACK_AB R161, R171, R161 ;  /* 0x000000a1aba1723e */ /* 0x001fe200000010ff */
[-C--:B------:R-:W-:Y:S01]  /*13620*/  FMUL.FTZ R138, R138, R174.reuse ;  /* 0x000000ae8a8a7220 */ /* 0x080fe20000410000 */
[----:B------:R-:W-:Y:S01]  /*13630*/  FMUL.FTZ R139, R139, R174 ;  /* 0x000000ae8b8b7220 */ /* 0x000fe20000410000 */
[----:B------:R-:W-:Y:S01]  /*13640*/  FADD.FTZ R168, R171, R168 ;  /* 0x000000a8aba87221 */ /* 0x000fe20000010000 */
[----:B------:R-:W0:Y:S01]  /*13650*/  MUFU.EX2 R166, R180 ;  /* 0x000000b400a67308 */ /* 0x000e220000000800 */
[----:B---3--:R-:W-:Y:S01]  /*13660*/  F2FP.BF16.F32.PACK_AB R163, R175, R0 ;  /* 0x00000000afa3723e */ /* 0x008fe200000010ff */
[-C--:B------:R-:W-:Y:S01]  /*13670*/  FMUL.FTZ R142, R142, R174.reuse ;  /* 0x000000ae8e8e7220 */ /* 0x080fe20000410000 */
[----:B------:R-:W-:Y:S01]  /*13680*/  FADD.FTZ R168, R0, R168 ;  /* 0x000000a800a87221 */ /* 0x000fe20000010000 */
[-C--:B------:R-:W-:Y:S01]  /*13690*/  FMUL.FTZ R143, R143, R174.reuse ;  /* 0x000000ae8f8f7220 */ /* 0x080fe20000410000 */
[-C--:B------:R-:W-:Y:S01]  /*136a0*/  FMUL.FTZ R146, R146, R174.reuse ;  /* 0x000000ae92927220 */ /* 0x080fe20000410000 */
[-C--:B------:R-:W-:Y:S01]  /*136b0*/  FMUL.FTZ R147, R147, R174.reuse ;  /* 0x000000ae93937220 */ /* 0x080fe20000410000 */
[----:B------:R-:W-:Y:S01]  /*136c0*/  FADD.FTZ R168, R175, R168 ;  /* 0x000000a8afa87221 */ /* 0x000fe20000010000 */
[----:B------:R-:W3:Y:S01]  /*136d0*/  MUFU.EX2 R179, R179 ;  /* 0x000000b300b37308 */ /* 0x000ee20000000800 */
[----:B------:R4:W-:Y:S01]  /*136e0*/  STSM.16.M88.4 [R202+0x26800], R152 ;  /* 0x02680098ca007844 */ /* 0x0009e20000000200 */
[-C--:B------:R-:W-:Y:S01]  /*136f0*/  FMUL.FTZ R150, R150, R174.reuse ;  /* 0x000000ae96967220 */ /* 0x080fe20000410000 */
[----:B-----5:R-:W-:Y:S01]  /*13700*/  FADD.FTZ R168, R165, R168 ;  /* 0x000000a8a5a87221 */ /* 0x020fe20000010000 */
[----:B------:R-:W-:Y:S01]  /*13710*/  FMUL.FTZ R151, R151, R174 ;  /* 0x000000ae97977220 */ /* 0x000fe20000410000 */
[----:B------:R4:W-:Y:S03]  /*13720*/  STSM.16.M88.4 [R203], R156 ;  /* 0x0000009ccb007844 */ /* 0x0009e60000000200 */
[----:B------:R-:W5:Y:S01]  /*13730*/  MUFU.EX2 R182, R182 ;  /* 0x000000b600b67308 */ /* 0x000f620000000800 */
[----:B0-----:R-:W-:Y:S01]  /*13740*/  FADD.FTZ R3, R166, R3 ;  /* 0x00000003a6037221 */ /* 0x001fe20000010000 */
[C---:B------:R-:W-:Y:S01]  /*13750*/  F2FP.BF16.F32.PACK_AB R166, R181.reuse, R166 ;  /* 0x000000a6b5a6723e */ /* 0x040fe200000010ff */
[----:B------:R4:W-:Y:S02]  /*13760*/  STSM.16.M88.4 [R205], R160 ;  /* 0x000000a0cd007844 */ /* 0x0009e40000000200 */
[----:B------:R-:W-:-:S03]  /*13770*/  FADD.FTZ R3, R181, R3 ;  /* 0x00000003b5037221 */ /* 0x000fc60000010000 */
[----:B------:R-:W0:Y:S01]  /*13780*/  MUFU.EX2 R183, R183 ;  /* 0x000000b700b77308 */ /* 0x000e220000000800 */
[C---:B---3--:R-:W-:Y:S01]  /*13790*/  FADD.FTZ R168, R179.reuse, R168 ;  /* 0x000000a8b3a87221 */ /* 0x048fe20000010000 */
[----:B------:R-:W-:-:S03]  /*137a0*/  F2FP.BF16.F32.PACK_AB R165, R179, R165 ;  /* 0x000000a5b3a5723e */ /* 0x000fc600000010ff */
[----:B-----5:R-:W-:Y:S01]  /*137b0*/  FADD.FTZ R168, R182, R168 ;  /* 0x000000a8b6a87221 */ /* 0x020fe20000010000 */
[----:B0-----:R-:W-:-:S03]  /*137c0*/  F2FP.BF16.F32.PACK_AB R167, R183, R182 ;  /* 0x000000b6b7a7723e */ /* 0x001fc600000010ff */
[----:B------:R-:W-:Y:S02]  /*137d0*/  FADD.FTZ R0, R183, R168 ;  /* 0x000000a8b7007221 */ /* 0x000fe40000010000 */
[----:B------:R4:W-:Y:S01]  /*137e0*/  STSM.16.M88.4 [R204], R164 ;  /* 0x000000a4cc007844 */ /* 0x0009e20000000200 */
[----:B------:R-:W-:Y:S05]  /*137f0*/  @!P0 BRA `(.L_x_2689) ;  /* 0x0000000000048947 */ /* 0x000fea0003800000 */
[----:B------:R-:W-:Y:S01]  /*13800*/  BPT.TRAP 0x1 ;  /* 0x000000040000795c */ /* 0x000fe20000300000 */
.L_x_2689:
[----:B------:R0:W3:Y:S01]  /*13810*/  SYNCS.PHASECHK.TRANS64.TRYWAIT P1, [R20+URZ+0x28c50], R184 ;  /* 0x028c50b8140075a7 */ /* 0x0000e2000802017f */
[----:B------:R-:W-:Y:S05]  /*13820*/  @!P0 BRA `(.L_x_2690) ;  /* 0x0000000000048947 */ /* 0x000fea0003800000 */
[----:B------:R-:W-:Y:S01]  /*13830*/  BPT.TRAP 0x1 ;  /* 0x000000040000795c */ /* 0x000fe20000300000 */
.L_x_2690:
[----:B------:R-:W-:Y:S04]  /*13840*/  BSSY B1, `(.L_x_2691) ;  /* 0x0000004000017945 */ /* 0x000fe80003800000 */
[----:B---3--:R-:W-:Y:S05]  /*13850*/  @P1 BRA `(.L_x_2692) ;  /* 0x0000000000081947 */ /* 0x008fea0003800000 */
[----:B------:R-:W3:Y:S02]  /*13860*/  SYNCS.PHASECHK.TRANS64.TRYWAIT P1, [R20+URZ+0x28c50], R184 ;  /* 0x028c50b8140075a7 */ /* 0x000ee4000802017f */
[----:B---3--:R-:W-:Y:S05]  /*13870*/  @!P1 BRA `(.L_x_2693) ;  /* 0x000000cc006c9947 */ /* 0x008fea0003800000 */
.L_x_2692:
[----:B------:R-:W-:Y:S05]  /*13880*/  BSYNC B1 ;  /* 0x0000000000017941 */ /* 0x000fea0003800000 */
.L_x_2691:
        /* <DEDUP_REMOVED lines=8> */
[----:B----4-:R-:W-:Y:S01]  /*13910*/  VIADD R152, R168, 0x80 ;  /* 0x00000080a8987836 */ /* 0x010fe20000000000 */
        /* <DEDUP_REMOVED lines=31> */
.L_x_2694:
[----:B------:R-:W4:Y:S01]  /*13b10*/  LDL R152, [R1+0xc] ;  /* 0x00000c0001987983 */ /* 0x000f220000100800 */
[----:B0123--:R-:W-:Y:S02]  /*13b20*/  VIADD R20, R20, 0x28c60 ;  /* 0x00028c6014147836 */ /* 0x00ffe40000000000 */
[----:B------:R-:W-:Y:S02]  /*13b30*/  IMAD.MOV.U32 R186, RZ, RZ, R14 ;  /* 0x000000ffffba7224 */ /* 0x000fe400078e000e */
[----:B------:R-:W-:Y:S01]  /*13b40*/  IMAD.MOV.U32 R187, RZ, RZ, R6 ;  /* 0x000000ffffbb7224 */ /* 0x000fe200078e0006 */
[----:B------:R-:W-:Y:S01]  /*13b50*/  PRMT R20, R191, 0x654, R20 ;  /* 0x00000654bf147816 */ /* 0x000fe20000000014 */
[----:B------:R-:W-:-:S03]  /*13b60*/  IMAD.MOV.U32 R185, RZ, RZ, R18 ;  /* 0x000000ffffb97224 */ /* 0x000fc600078e0012 */
[----:B------:R1:W-:Y:S01]  /*13b70*/  SYNCS.ARRIVE.TRANS64.RED.A1T0 RZ, [R20+URZ], RZ ;  /* 0x000000ff14ff79a7 */ /* 0x0003e2000810043f */
[C---:B----4-:R-:W-:Y:S01]  /*13b80*/  ISETP.GT.AND P1, PT, R15.reuse, R152, PT ;  /* 0x000000980f00720c */ /* 0x050fe20003f24270 */
[----:B------:R-:W-:-:S12]  /*13b90*/  VIADD R15, R15, 0xffffffff ;  /* 0xffffffff0f0f7836 */ /* 0x000fd80000000000 */
[----:B-1----:R-:W-:Y:S05]  /*13ba0*/  @P1 BRA `(.L_x_2695) ;  /* 0xffffffd800c01947 */ /* 0x002fea000383ffff */
.L_x_2674:
[----:B------:R-:W-:Y:S05]  /*13bb0*/  BSYNC B0 ;  /* 0x0000000000007941 */ /* 0x000fea0003800000 */
.L_x_2673:
[----:B------:R-:W2:Y:S04]  /*13bc0*/  LDL.LU R20, [R1+0x54] ;  /* 0x0000540001147983 */ /* 0x000ea80000300800 */
[----:B------:R-:W1:Y:S04]  /*13bd0*/  SHFL.BFLY PT, R4, R3, 0x2, 0x1f ;  /* 0x0c401f0003047f89 */ /* 0x000e6800000e0000 */
[----:B------:R-:W3:Y:S01]  /*13be0*/  SHFL.BFLY PT, R5, R0, 0x2, 0x1f ;  /* 0x0c401f0000057f89 */ /* 0x000ee200000e0000 */
[----:B-1----:R-:W-:Y:S01]  /*13bf0*/  FADD.FTZ R4, R4, R3 ;  /* 0x0000000304047221 */ /* 0x002fe20000010000 */
[----:B---3--:R-:W-:Y:S01]  /*13c00*/  FADD.FTZ R8, R5, R0 ;  /* 0x0000000005087221 */ /* 0x008fe20000010000 */
[----:B------:R-:W-:-:S03]  /*13c10*/  IMAD.MOV.U32 R0, RZ, RZ, -0x800000 ;  /* 0xff800000ff007424 */ /* 0x000fc600078e00ff */
[----:B------:R-:W1:Y:S04]  /*13c20*/  SHFL.BFLY PT, R5, R4, 0x1, 0x1f ;  /* 0x0c201f0004057f89 */ /* 0x000e6800000e0000 */
[----:B------:R-:W3:Y:S01]  /*13c30*/  SHFL.BFLY PT, R9, R8, 0x1, 0x1f ;  /* 0x0c201f0008097f89 */ /* 0x000ee200000e0000 */
[----:B-1----:R-:W-:Y:S01]  /*13c40*/  FADD.FTZ R11, R4, R5 ;  /* 0x00000005040b7221 */ /* 0x002fe20000010000 */
[----:B---3--:R-:W-:Y:S01]  /*13c50*/  FADD.FTZ R12, R8, R9 ;  /* 0x00000009080c7221 */ /* 0x008fe20000010000 */
[----:B------:R-:W-:Y:S08]  /*13c60*/  BAR.ARV 0x8, 0x100 ;  /* 0x0204000000007b1d */ /* 0x000ff00000002000 */
[----:B------:R-:W-:Y:S01]  /*13c70*/  BAR.SYNC.DEFER_BLOCKING 0xf, 0x100 ;  /* 0x03c4000000007b1d */ /* 0x000fe20000010000 */
[----:B------:R-:W-:-:S02]  /*13c80*/  FSETP.NE.FTZ.AND P0, PT, R11, RZ, PT ;  /* 0x000000ff0b00720b */ /* 0x000fc40003f15000 */
[----:B------:R-:W-:-:S11]  /*13c90*/  FSETP.NE.FTZ.AND P1, PT, R12, RZ, PT ;  /* 0x000000ff0c00720b */ /* 0x000fd60003f35000 */
[----:B------:R-:W1:Y:S01]  /*13ca0*/  @P0 MUFU.LG2 R5, R11 ;  /* 0x0000000b00050308 */ /* 0x000e620000000c00 */
[C---:B------:R-:W-:Y:S01]  /*13cb0*/  @P0 FMUL.FTZ R3, R7.reuse, 0.69314718246459960938 ;  /* 0x3f31721807030820 */ /* 0x040fe20000410000 */
[----:B------:R-:W-:-:S06]  /*13cc0*/  @P1 FMUL.FTZ R4, R7, 0.69314718246459960938 ;  /* 0x3f31721807041820 */ /* 0x000fcc0000410000 */
[----:B------:R-:W3:Y:S01]  /*13cd0*/  @P1 MUFU.LG2 R9, R12 ;  /* 0x0000000c00091308 */ /* 0x000ee20000000c00 */
[----:B-1----:R-:W-:Y:S01]  /*13ce0*/  @P0 FMUL.FTZ R10, R5, 0.69314718246459960938 ;  /* 0x3f317218050a0820 */ /* 0x002fe20000410000 */
[----:B------:R-:W-:-:S03]  /*13cf0*/  IMAD.MOV R5, RZ, RZ, -R201 ;  /* 0x000000ffff057224 */ /* 0x000fc600078e0ac9 */
[----:B------:R-:W-:Y:S01]  /*13d00*/  @P0 FFMA.FTZ R0, R3, R6, R10 ;  /* 0x0000000603000223 */ /* 0x000fe2000001000a */
[----:B------:R-:W-:Y:S01]  /*13d10*/  IMAD.MOV.U32 R3, RZ, RZ, -0x800000 ;  /* 0xff800000ff037424 */ /* 0x000fe200078e00ff */
[----:B------:R-:W-:Y:S01]  /*13d20*/  ISETP.NE.AND P2, PT, R188, R5, PT ;  /* 0x00000005bc00720c */ /* 0x000fe20003f45270 */
[----:B------:R-:W-:Y:S02]  /*13d30*/  IMAD.MOV.U32 R6, RZ, RZ, RZ ;  /* 0x000000ffff067224 */ /* 0x000fe400078e00ff */
[----:B---3--:R-:W-:-:S04]  /*13d40*/  @P1 FMUL.FTZ R9, R9, 0.69314718246459960938 ;  /* 0x3f31721809091820 */ /* 0x008fc80000410000 */
[----:B------:R-:W-:Y:S01]  /*13d50*/  @P1 FFMA.FTZ R3, R4, R14, R9 ;  /* 0x0000000e04031223 */ /* 0x000fe20000010009 */
[----:B------:R-:W-:Y:S01]  /*13d60*/  IMAD.MOV.U32 R4, RZ, RZ, RZ ;  /* 0x000000ffff047224 */ /* 0x000fe200078e00ff */
[----:B------:R-:W1:Y:S04]  /*13d70*/  @P1 MUFU.RCP R6, R12 ;  /* 0x0000000c00061308 */ /* 0x000e680000001000 */
[C---:B------:R-:W-:Y:S02]  /*13d80*/  @!P2 IMAD R5, R18.reuse, 0x40, R198 ;  /* 0x000000401205a824 */ /* 0x040fe400078e02c6 */
[----:B------:R-:W-:Y:S02]  /*13d90*/  VIADD R18, R18, 0x1 ;  /* 0x0000000112127836 */ /* 0x000fe40000000000 */
[----:B------:R3:W4:Y:S01]  /*13da0*/  @P0 MUFU.RCP R4, R11 ;  /* 0x0000000b00040308 */ /* 0x0007220000001000 */
[----:B------:R-:W-:Y:S01]  /*13db0*/  @!P2 IMAD R5, R5, 0x4, R2 ;  /* 0x000000040505a824 */ /* 0x000fe200078e0202 */
[----:B------:R-:W-:-:S02]  /*13dc0*/  PLOP3.LUT P0, PT, PT, PT, PT, 0x8, 0x0 ;  /* 0x000000000000781c */ /* 0x000fc40003f0e170 */
[----:B------:R-:W-:-:S04]  /*13dd0*/  ISETP.NE.AND P1, PT, R18, 0x2, PT ;  /* 0x000000021200780c */ /* 0x000fc80003f25270 */
[----:B------:R-:W-:Y:S01]  /*13de0*/  SEL R2, RZ, 0x1, P1 ;  /* 0x00000001ff027807 */ /* 0x000fe20000800000 */
[----:B-1----:R-:W-:Y:S01]  /*13df0*/  @!P2 STS [R5+0x28820], R6 ;  /* 0x028820060500a388 */ /* 0x002fe20000000800 */
[-C--:B------:R-:W-:Y:S01]  /*13e00*/  FMUL.FTZ R9, R27, R6.reuse ;  /* 0x000000061b097220 */ /* 0x080fe20000410000 */
[-C--:B---3--:R-:W-:Y:S01]  /*13e10*/  FMUL.FTZ R11, R30, R6.reuse ;  /* 0x000000061e0b7220 */ /* 0x088fe20000410000 */
[-C--:B------:R-:W-:Y:S01]  /*13e20*/  FMUL.FTZ R31, R31, R6.reuse ;  /* 0x000000061f1f7220 */ /* 0x080fe20000410000 */
[-C--:B------:R-:W-:Y:S01]  /*13e30*/  FMUL.FTZ R34, R34, R6.reuse ;  /* 0x0000000622227220 */ /* 0x080fe20000410000 */
[-C--:B------:R-:W-:Y:S01]  /*13e40*/  FMUL.FTZ R7, R38, R6.reuse ;  /* 0x0000000626077220 */ /* 0x080fe20000410000 */
[-C--:B------:R-:W-:Y:S01]  /*13e50*/  FMUL.FTZ R39, R39, R6.reuse ;  /* 0x0000000627277220 */ /* 0x080fe20000410000 */
[----:B------:R-:W-:Y:S01]  /*13e60*/  FMUL.FTZ R42, R42, R6 ;  /* 0x000000062a2a7220 */ /* 0x000fe20000410000 */
        /* <DEDUP_REMOVED lines=124> */
[----:B--2---:R-:W-:-:S05]  /*14630*/  VIADD R20, R20, 0x1 ;  /* 0x0000000114147836 */ /* 0x004fca0000000000 */
[----:B------:R1:W-:Y:S01]  /*14640*/  STL [R1+0x54], R20 ;  /* 0x0000541401007387 */ /* 0x0003e20000100800 */
[----:B------:R-:W-:Y:S06]  /*14650*/  BAR.ARV 0xe, 0x100 ;  /* 0x0384000000007b1d */ /* 0x000fec0000002000 */
.L_x_2551:
[----:B------:R-:W-:Y:S05]  /*14660*/  BSYNC B7 ;  /* 0x0000000000077941 */ /* 0x000fea0003800000 */
.L_x_2541:
[----:B------:R-:W2:Y:S08]  /*14670*/  S2UR UR4, SR_CgaCtaId ;  /* 0x00000000000479c3 */ /* 0x000eb00000008800 */
[----:B------:R-:W-:Y:S01]  /*14680*/  BAR.SYNC.DEFER_BLOCKING 0x5, 0x180 ;  /* 0x0146000000007b1d */ /* 0x000fe20000010000 */
[----:B------:R-:W-:-:S05]  /*14690*/  MOV R2, 0x400 ;  /* 0x0000040000027802 */ /* 0x000fca0000000f00 */
[----:B------:R-:W-:Y:S01]  /*146a0*/  BSSY B0, `(.L_x_2696) ;  /* 0x000031e000007945 */ /* 0x000fe20003800000 */
[----:B--2---:R-:W-:-:S05]  /*146b0*/  IMAD.U32 R191, RZ, RZ, UR4 ;  /* 0x00000004ffbf7e24 */ /* 0x004fca000f8e00ff */
[----:B------:R-:W-:-:S05]  /*146c0*/  LEA R2, R191, R2, 0x18 ;  /* 0x00000002bf027211 */ /* 0x000fca00078ec0ff */
[----:B-----5:R2:W3:Y:S01]  /*146d0*/  LDS.128 R24, [R2+0x28cd0] ;  /* 0x028cd00002187984 */ /* 0x0204e20000000c00 */
[----:B------:R-:W-:Y:S06]  /*146e0*/  BAR.ARV 0x4, 0x180 ;  /* 0x0106000000007b1d */ /* 0x000fec0000002000 */
[----:B------:R-:W-:Y:S05]  /*146f0*/  @P0 BRA `(.L_x_2697) ;  /* 0x00000020008c0947 */ /* 0x000fea0003800000 */
[----:B------:R-:W4:Y:S01]  /*14700*/  LDL R6, [R1+0x64] ;  /* 0x0000640001067983 */ /* 0x000f220000100800 */
[----:B------:R-:W-:Y:S01]  /*14710*/  F2FP.BF16.F32.PACK_AB R8, R8, R10 ;  /* 0x0000000a0808723e */ /* 0x000fe200000010ff */
[----:B------:R-:W-:Y:S02]  /*14720*/  ULDC.64 UR4, c[0x0][0xc00] ;  /* 0x0003000000047ab9 */ /* 0x000fe40000000a00 */
[----:B------:R-:W2:Y:S01]  /*14730*/  LDL R50, [R1+0x50] ;  /* 0x0000500001327983 */ /* 0x000ea20000100800 */
[----:B------:R-:W0:Y:S01]  /*14740*/  S2R R23, SR_SWINHI ;  /* 0x0000000000177919 */ /* 0x000e220000002f00 */
[----:B------:R-:W-:Y:S02]  /*14750*/  F2FP.BF16.F32.PACK_AB R11, R31, R11 ;  /* 0x0000000b1f0b723e */ /* 0x000fe400000010ff */
[----:B------:R-:W-:Y:S02]  /*14760*/  F2FP.BF16.F32.PACK_AB R9, R9, R4 ;  /* 0x000000040909723e */ /* 0x000fe400000010ff */
[----:B------:R-:W-:-:S02]  /*14770*/  F2FP.BF16.F32.PACK_AB R10, R28, R153 ;  /* 0x000000991c0a723e */ /* 0x000fc400000010ff */
[----:B-1----:R-:W-:Y:S02]  /*14780*/  MOV R20, R2 ;  /* 0x0000000200147202 */ /* 0x002fe40000000f00 */
[----:B0-----:R-:W-:Y:S01]  /*14790*/  MOV R21, R23 ;  /* 0x0000001700157202 */ /* 0x001fe20000000f00 */
[----:B------:R-:W0:Y:S01]  /*147a0*/  S2R R97, SR_TID.X ;  /* 0x0000000000617919 */ /* 0x000e220000002100 */
        /* <DEDUP_REMOVED lines=11> */
[----:B0-----:R-:W-:-:S05]  /*14860*/  VIADD R97, R97, 0xffffff80 ;  /* 0xffffff8061617836 */ /* 0x001fca0000000000 */
[----:B------:R-:W-:Y:S02]  /*14870*/  SHF.R.S32.HI R98, RZ, 0x1f, R97 ;  /* 0x0000001fff627819 */ /* 0x000fe40000011461 */
[----:B------:R-:W-:Y:S02]  /*14880*/  F2FP.BF16.F32.PACK_AB R36, R36, R96 ;  /* 0x000000602424723e */ /* 0x000fe400000010ff */
[----:B------:R-:W-:Y:S02]  /*14890*/  LEA.HI R98, R98, R97, RZ, 0x3 ;  /* 0x0000006162627211 */ /* 0x000fe400078f18ff */
[----:B------:R-:W-:Y:S02]  /*148a0*/  F2FP.BF16.F32.PACK_AB R37, R99, R37 ;  /* 0x000000256325723e */ /* 0x000fe400000010ff */
[----:B------:R-:W-:Y:S02]  /*148b0*/  F2FP.BF16.F32.PACK_AB R40, R40, R104 ;  /* 0x000000682828723e */ /* 0x000fe400000010ff */
[----:B------:R-:W-:-:S02]  /*148c0*/  F2FP.BF16.F32.PACK_AB R41, R107, R41 ;  /* 0x000000296b29723e */ /* 0x000fc400000010ff */
[----:B------:R-:W-:Y:S02]  /*148d0*/  F2FP.BF16.F32.PACK_AB R42, R109, R108 ;  /* 0x0000006c6d2a723e */ /* 0x000fe400000010ff */
[----:B------:R-:W-:Y:S02]  /*148e0*/  F2FP.BF16.F32.PACK_AB R43, R111, R43 ;  /* 0x0000002b6f2b723e */ /* 0x000fe400000010ff */
[----:B------:R-:W-:Y:S02]  /*148f0*/  SHF.R.S32.HI R98, RZ, 0x3, R98 ;  /* 0x00000003ff627819 */ /* 0x000fe40000011462 */
        /* <DEDUP_REMOVED lines=8> */
[----:B----4-:R-:W-:-:S03]  /*14980*/  IMAD.WIDE R44, R6, 0x2, R20 ;  /* 0x00000002062c7825 */ /* 0x010fc600078e0214 */
[----:B------:R-:W-:-:S04]  /*14990*/  LOP3.LUT R23, R44, 0x380, RZ, 0xc0, !PT ;  /* 0x000003802c177812 */ /* 0x000fc800078ec0ff */
[----:B------:R-:W-:Y:S01]  /*149a0*/  SHF.R.U64 R23, R23, 0x3, RZ ;  /* 0x0000000317177819 */ /* 0x000fe200000012ff */
[----:B------:R-:W-:-:S03]  /*149b0*/  IMAD.MOV.U32 R31, RZ, RZ, R45 ;  /* 0x000000ffff1f7224 */ /* 0x000fc600078e002d */
[----:B------:R-:W-:Y:S01]  /*149c0*/  LOP3.LUT R30, R23, R44, RZ, 0x3c, !PT ;  /* 0x0000002c171e7212 */ /* 0x000fe200078e3cff */
[----:B------:R-:W-:Y:S01]  /*149d0*/  BAR.SYNC.DEFER_BLOCKING 0x1, 0x100 ;  /* 0x0044000000007b1d */ /* 0x000fe20000010000 */
[C---:B------:R-:W-:Y:S02]  /*149e0*/  IADD3 R23, P0, R44.reuse, 0x20, RZ ;  /* 0x000000202c177810 */ /* 0x040fe40007f1e0ff */
[----:B------:R-:W-:Y:S02]  /*149f0*/  MOV R30, R30 ;  /* 0x0000001e001e7202 */ /* 0x000fe40000000f00 */
[----:B------:R-:W-:Y:S02]  /*14a00*/  LOP3.LUT R6, R23, 0x380, RZ, 0xc0, !PT ;  /* 0x0000038017067812 */ /* 0x000fe400078ec0ff */
[----:B------:R-:W-:Y:S02]  /*14a10*/  IADD3 R53, P1, R44, 0x2060, RZ ;  /* 0x000020602c357810 */ /* 0x000fe40007f3e0ff */
[----:B------:R-:W-:-:S02]  /*14a20*/  SHF.R.U64 R6, R6, 0x3, RZ ;  /* 0x0000000306067819 */ /* 0x000fc400000012ff */
[----:B------:R-:W-:Y:S02]  /*14a30*/  LOP3.LUT R52, R53, 0x380, RZ, 0xc0, !PT ;  /* 0x0000038035347812 */ /* 0x000fe400078ec0ff */
[----:B------:R-:W-:Y:S02]  /*14a40*/  IADD3 R57, P2, R44, 0x4000, RZ ;  /* 0x000040002c397810 */ /* 0x000fe40007f5e0ff */
[----:B------:R-:W-:Y:S01]  /*14a50*/  SHF.R.U64 R52, R52, 0x3, RZ ;  /* 0x0000000334347819 */ /* 0x000fe200000012ff */
[----:B------:R0:W-:Y:S03]  /*14a60*/  STSM.16.M88.4 [R30], R8 ;  /* 0x000000081e007844 */ /* 0x0001e60000000200 */
[----:B------:R-:W-:Y:S01]  /*14a70*/  LOP3.LUT R52, R52, R53, RZ, 0x3c, !PT ;  /* 0x0000003534347212 */ /* 0x000fe200078e3cff */
[--C-:B------:R-:W-:Y:S01]  /*14a80*/  IMAD.X R53, RZ, RZ, R45.reuse, P1 ;  /* 0x000000ffff357224 */ /* 0x100fe200008e062d */
[----:B------:R-:W-:Y:S01]  /*14a90*/  LOP3.LUT R56, R57, 0x380, RZ, 0xc0, !PT ;  /* 0x0000038039387812 */ /* 0x000fe200078ec0ff */
[----:B0-----:R-:W-:Y:S01]  /*14aa0*/  IMAD.X R9, RZ, RZ, R45, P0 ;  /* 0x000000ffff097224 */ /* 0x001fe200000e062d */
[----:B------:R-:W-:-:S02]  /*14ab0*/  LOP3.LUT R8, R6, R23, RZ, 0x3c, !PT ;  /* 0x0000001706087212 */ /* 0x000fc400078e3cff */
[----:B------:R-:W-:Y:S02]  /*14ac0*/  F2FP.BF16.F32.PACK_AB R6, R14, R152 ;  /* 0x000000980e06723e */ /* 0x000fe400000010ff */
[----:B------:R-:W-:-:S05]  /*14ad0*/  MOV R12, R8 ;  /* 0x00000008000c7202 */ /* 0x000fca0000000f00 */
[----:B------:R0:W-:Y:S01]  /*14ae0*/  STSM.16.M88.4 [R12], R4 ;  /* 0x000000040c007844 */ /* 0x0001e20000000200 */
[C---:B------:R-:W-:Y:S02]  /*14af0*/  IADD3 R9, P3, R44.reuse, 0x40, RZ ;  /* 0x000000402c097810 */ /* 0x040fe40007f7e0ff */
[----:B------:R-:W-:Y:S02]  /*14b00*/  IADD3 R31, P5, R44, 0x2000, RZ ;  /* 0x000020002c1f7810 */ /* 0x000fe40007fbe0ff */
[----:B------:R-:W-:Y:S02]  /*14b10*/  SHF.R.U64 R56, R56, 0x3, RZ ;  /* 0x0000000338387819 */ /* 0x000fe400000012ff */
[C---:B------:R-:W-:Y:S02]  /*14b20*/  IADD3 R11, P4, R44.reuse, 0x60, RZ ;  /* 0x000000602c0b7810 */ /* 0x040fe40007f9e0ff */
[----:B------:R-:W-:Y:S02]  /*14b30*/  LOP3.LUT R8, R9, 0x380, RZ, 0xc0, !PT ;  /* 0x0000038009087812 */ /* 0x000fe400078ec0ff */
[----:B0-----:R-:W-:-:S04]  /*14b40*/  IADD3 R4, P1, R44, 0x6040, RZ ;  /* 0x000060402c047810 */ /* 0x001fc80007f3e0ff */
[----:B------:R-:W-:Y:S02]  /*14b50*/  LOP3.LUT R5, R4, 0x380, RZ, 0xc0, !PT ;  /* 0x0000038004057812 */ /* 0x000fe400078ec0ff */
[----:B------:R-:W-:Y:S02]  /*14b60*/  LOP3.LUT R30, R31, 0x380, RZ, 0xc0, !PT ;  /* 0x000003801f1e7812 */ /* 0x000fe400078ec0ff */
[----:B------:R-:W-:Y:S01]  /*14b70*/  LOP3.LUT R56, R56, R57, RZ, 0x3c, !PT ;  /* 0x0000003938387212 */ /* 0x000fe200078e3cff */
[----:B------:R-:W-:Y:S01]  /*14b80*/  IMAD.X R57, RZ, RZ, R45, P2 ;  /* 0x000000ffff397224 */ /* 0x000fe200010e062d */
[----:B------:R-:W-:Y:S02]  /*14b90*/  LOP3.LUT R10, R11, 0x380, RZ, 0xc0, !PT ;  /* 0x000003800b0a7812 */ /* 0x000fe400078ec0ff */
[----:B------:R-:W-:Y:S02]  /*14ba0*/  SHF.R.U64 R5, R5, 0x3, RZ ;  /* 0x0000000305057819 */ /* 0x000fe400000012ff */
[----:B------:R-:W-:-:S02]  /*14bb0*/  IADD3 R6, P2, R44, 0x6060, RZ ;  /* 0x000060602c067810 */ /* 0x000fc40007f5e0ff */
[----:B------:R-:W-:Y:S02]  /*14bc0*/  SHF.R.U64 R8, R8, 0x3, RZ ;  /* 0x0000000308087819 */ /* 0x000fe400000012ff */
[----:B------:R-:W-:Y:S02]  /*14bd0*/  IADD3 R39, P6, R44, 0x2020, RZ ;  /* 0x000020202c277810 */ /* 0x000fe40007fde0ff */
[----:B------:R-:W-:Y:S02]  /*14be0*/  SHF.R.U64 R30, R30, 0x3, RZ ;  /* 0x000000031e1e7819 */ /* 0x000fe400000012ff */
[----:B------:R-:W-:Y:S02]  /*14bf0*/  SHF.R.U64 R10, R10, 0x3, RZ ;  /* 0x000000030a0a7819 */ /* 0x000fe400000012ff */
[----:B------:R-:W-:Y:S02]  /*14c00*/  IADD3 R49, P0, R44, 0x2040, RZ ;  /* 0x000020402c317810 */ /* 0x000fe40007f1e0ff */
[----:B------:R-:W-:-:S02]  /*14c10*/  LOP3.LUT R4, R5, R4, RZ, 0x3c, !PT ;  /* 0x0000000405047212 */ /* 0x000fc400078e3cff */
[----:B------:R-:W-:Y:S02]  /*14c20*/  LOP3.LUT R5, R6, 0x380, RZ, 0xc0, !PT ;  /* 0x0000038006057812 */ /* 0x000fe400078ec0ff */
[----:B------:R-:W-:Y:S01]  /*14c30*/  LOP3.LUT R8, R8, R9, RZ, 0x3c, !PT ;  /* 0x0000000908087212 */ /* 0x000fe200078e3cff */
[--C-:B------:R-:W-:Y:S01]  /*14c40*/  IMAD.X R9, RZ, RZ, R45.reuse, P3 ;  /* 0x000000ffff097224 */ /* 0x100fe200018e062d */
[----:B------:R-:W-:Y:S02]  /*14c50*/  LOP3.LUT R38, R39, 0x380, RZ, 0xc0, !PT ;  /* 0x0000038027267812 */ /* 0x000fe400078ec0ff */
[----:B------:R-:W-:Y:S01]  /*14c60*/  LOP3.LUT R30, R30, R31, RZ, 0x3c, !PT ;  /* 0x0000001f1e1e7212 */ /* 0x000fe200078e3cff */
[--C-:B------:R-:W-:Y:S01]  /*14c70*/  IMAD.X R31, RZ, RZ, R45.reuse, P5 ;  /* 0x000000ffff1f7224 */ /* 0x100fe200028e062d */
[----:B------:R-:W-:Y:S01]  /*14c80*/  LOP3.LUT R10, R10, R11, RZ, 0x3c, !PT ;  /* 0x0000000b0a0a7212 */ /* 0x000fe200078e3cff */
[----:B------:R-:W-:Y:S01]  /*14c90*/  IMAD.X R11, RZ, RZ, R45, P4 ;  /* 0x000000ffff0b7224 */ /* 0x000fe200020e062d */
[----:B------:R-:W-:-:S02]  /*14ca0*/  LOP3.LUT R48, R49, 0x380, RZ, 0xc0, !PT ;  /* 0x0000038031307812 */ /* 0x000fc400078ec0ff */
[C---:B------:R-:W-:Y:S02]  /*14cb0*/  IADD3 R61, P3, R44.reuse, 0x4020, RZ ;  /* 0x000040202c3d7810 */ /* 0x040fe40007f7e0ff */
[----:B------:R-:W-:Y:S02]  /*14cc0*/  SHF.R.U64 R5, R5, 0x3, RZ ;  /* 0x0000000305057819 */ /* 0x000fe400000012ff */
[----:B------:R-:W-:Y:S02]  /*14cd0*/  IADD3 R65, P4, R44, 0x4040, RZ ;  /* 0x000040402c417810 */ /* 0x000fe40007f9e0ff */
[----:B------:R-:W-:Y:S02]  /*14ce0*/  SHF.R.U64 R38, R38, 0x3, RZ ;  /* 0x0000000326267819 */ /* 0x000fe400000012ff */
[----:B------:R-:W-:Y:S02]  /*14cf0*/  IADD3 R68, P5, R44, 0x4060, RZ ;  /* 0x000040602c447810 */ /* 0x000fe40007fbe0ff */
[----:B------:R-:W-:Y:S01]  /*14d00*/  SHF.R.U64 R48, R48, 0x3, RZ ;  /* 0x0000000330307819 */ /* 0x000fe200000012ff */
[----:B------:R-:W-:Y:S01]  /*14d10*/  IMAD.X R7, RZ, RZ, R45, P2 ;  /* 0x000000ffff077224 */ /* 0x000fe200010e062d */
[----:B------:R-:W-:-:S02]  /*14d20*/  LOP3.LUT R60, R61, 0x380, RZ, 0xc0, !PT ;  /* 0x000003803d3c7812 */ /* 0x000fc400078ec0ff */
[----:B------:R-:W-:Y:S01]  /*14d30*/  LOP3.LUT R6, R5, R6, RZ, 0x3c, !PT ;  /* 0x0000000605067212 */ /* 0x000fe200078e3cff */
[----:B------:R-:W-:Y:S01]  /*14d40*/  IMAD.X R5, RZ, RZ, R45, P1 ;  /* 0x000000ffff057224 */ /* 0x000fe200008e062d */
[----:B------:R-:W-:Y:S02]  /*14d50*/  MOV R23, R30 ;  /* 0x0000001e00177202 */ /* 0x000fe40000000f00 */
[----:B------:R-:W-:Y:S02]  /*14d60*/  LOP3.LUT R64, R65, 0x380, RZ, 0xc0, !PT ;  /* 0x0000038041407812 */ /* 0x000fe400078ec0ff */
[----:B------:R-:W-:Y:S02]  /*14d70*/  MOV R8, R8 ;  /* 0x0000000800087202 */ /* 0x000fe40000000f00 */
[----:B------:R-:W-:Y:S02]  /*14d80*/  F2FP.BF16.F32.PACK_AB R30, R170, R173 ;  /* 0x000000adaa1e723e */ /* 0x000fe400000010ff */
[----:B------:R-:W-:-:S02]  /*14d90*/  F2FP.BF16.F32.PACK_AB R31, R47, R46 ;  /* 0x0000002e2f1f723e */ /* 0x000fc400000010ff */
[----:B------:R-:W-:Y:S01]  /*14da0*/  LOP3.LUT R38, R38, R39, RZ, 0x3c, !PT ;  /* 0x0000002726267212 */ /* 0x000fe200078e3cff */
[--C-:B------:R-:W-:Y:S01]  /*14db0*/  IMAD.X R39, RZ, RZ, R45.reuse, P6 ;  /* 0x000000ffff277224 */ /* 0x100fe200030e062d */
[----:B------:R-:W-:Y:S02]  /*14dc0*/  LOP3.LUT R69, R68, 0x380, RZ, 0xc0, !PT ;  /* 0x0000038044457812 */ /* 0x000fe400078ec0ff */
[----:B------:R-:W-:Y:S02]  /*14dd0*/  MOV R10, R10 ;  /* 0x0000000a000a7202 */ /* 0x000fe40000000f00 */
[----:B------:R-:W-:Y:S01]  /*14de0*/  LOP3.LUT R48, R48, R49, RZ, 0x3c, !PT ;  /* 0x0000003130307212 */ /* 0x000fe200078e3cff */
[----:B------:R-:W-:Y:S01]  /*14df0*/  IMAD.X R49, RZ, RZ, R45, P0 ;  /* 0x000000ffff317224 */ /* 0x000fe200000e062d */
[----:B------:R-:W-:Y:S01]  /*14e00*/  SHF.R.U64 R60, R60, 0x3, RZ ;  /* 0x000000033c3c7819 */ /* 0x000fe200000012ff */
[----:B------:R0:W-:Y:S01]  /*14e10*/  STSM.16.M88.4 [R8], R28 ;  /* 0x0000001c08007844 */ /* 0x0001e20000000200 */
[----:B------:R-:W-:-:S02]  /*14e20*/  SHF.R.U64 R64, R64, 0x3, RZ ;  /* 0x0000000340407819 */ /* 0x000fc400000012ff */
[C---:B------:R-:W-:Y:S02]  /*14e30*/  IADD3 R72, P6, R44.reuse, 0x6000, RZ ;  /* 0x000060002c487810 */ /* 0x040fe40007fde0ff */
[----:B------:R-:W-:Y:S01]  /*14e40*/  IADD3 R76, P0, R44, 0x6020, RZ ;  /* 0x000060202c4c7810 */ /* 0x000fe20007f1e0ff */
[----:B------:R1:W-:Y:S01]  /*14e50*/  STSM.16.M88.4 [R10], R32 ;  /* 0x000000200a007844 */ /* 0x0003e20000000200 */
[----:B------:R-:W-:Y:S02]  /*14e60*/  SHF.R.U64 R69, R69, 0x3, RZ ;  /* 0x0000000345457819 */ /* 0x000fe400000012ff */
[----:B---3--:R-:W-:Y:S02]  /*14e70*/  MOV R24, R4 ;  /* 0x0000000400187202 */ /* 0x008fe40000000f00 */
[----:B------:R-:W-:Y:S02]  /*14e80*/  MOV R44, R6 ;  /* 0x00000006002c7202 */ /* 0x000fe40000000f00 */
[----:B------:R-:W-:-:S02]  /*14e90*/  F2FP.BF16.F32.PACK_AB R4, R163, R166 ;  /* 0x000000a6a304723e */ /* 0x000fc400000010ff */
[----:B------:R-:W-:Y:S02]  /*14ea0*/  F2FP.BF16.F32.PACK_AB R5, R59, R58 ;  /* 0x0000003a3b05723e */ /* 0x000fe400000010ff */
[----:B------:R-:W-:Y:S02]  /*14eb0*/  F2FP.BF16.F32.PACK_AB R6, R161, R164 ;  /* 0x000000a4a106723e */ /* 0x000fe400000010ff */
[----:B------:R-:W-:Y:S02]  /*14ec0*/  F2FP.BF16.F32.PACK_AB R7, R63, R62 ;  /* 0x0000003e3f07723e */ /* 0x000fe400000010ff */
[----:B------:R-:W-:Y:S01]  /*14ed0*/  LOP3.LUT R60, R60, R61, RZ, 0x3c, !PT ;  /* 0x0000003d3c3c7212 */ /* 0x000fe200078e3cff */
[----:B------:R-:W-:Y:S01]  /*14ee0*/  IMAD.X R61, RZ, RZ, R45, P3 ;  /* 0x000000ffff3d7224 */ /* 0x000fe200018e062d */
[----:B------:R-:W-:Y:S02]  /*14ef0*/  MOV R38, R38 ;  /* 0x0000002600267202 */ /* 0x000fe40000000f00 */
[----:B0-----:R-:W-:-:S02]  /*14f00*/  F2FP.BF16.F32.PACK_AB R8, R159, R162 ;  /* 0x000000a29f08723e */ /* 0x001fc400000010ff */
[----:B------:R-:W-:Y:S02]  /*14f10*/  F2FP.BF16.F32.PACK_AB R9, R67, R66 ;  /* 0x000000424309723e */ /* 0x000fe400000010ff */
[----:B-1----:R-:W-:Y:S02]  /*14f20*/  F2FP.BF16.F32.PACK_AB R10, R157, R160 ;  /* 0x000000a09d0a723e */ /* 0x002fe400000010ff */
[----:B------:R-:W-:Y:S02]  /*14f30*/  F2FP.BF16.F32.PACK_AB R11, R71, R70 ;  /* 0x00000046470b723e */ /* 0x000fe400000010ff */
[----:B------:R-:W-:Y:S01]  /*14f40*/  LOP3.LUT R64, R64, R65, RZ, 0x3c, !PT ;  /* 0x0000004140407212 */ /* 0x000fe200078e3cff */
[--C-:B------:R-:W-:Y:S01]  /*14f50*/  IMAD.X R65, RZ, RZ, R45.reuse, P4 ;  /* 0x000000ffff417224 */ /* 0x100fe200020e062d */
[----:B------:R-:W-:Y:S01]  /*14f60*/  LOP3.LUT R68, R69, R68, RZ, 0x3c, !PT ;  /* 0x0000004445447212 */ /* 0x000fe200078e3cff */
[----:B------:R-:W-:Y:S01]  /*14f70*/  IMAD.X R69, RZ, RZ, R45, P5 ;  /* 0x000000ffff457224 */ /* 0x000fe200028e062d */
[----:B------:R-:W-:Y:S01]  /*14f80*/  LOP3.LUT R77, R76, 0x380, RZ, 0xc0, !PT ;  /* 0x000003804c4d7812 */ /* 0x000fe200078ec0ff */
[----:B------:R-:W-:Y:S01]  /*14f90*/  STSM.16.M88.4 [R23], R4 ;  /* 0x0000000417007844 */ /* 0x000fe20000000200 */
[----:B------:R-:W-:-:S02]  /*14fa0*/  LOP3.LUT R73, R72, 0x380, RZ, 0xc0, !PT ;  /* 0x0000038048497812 */ /* 0x000fc400078ec0ff */
[----:B------:R-:W-:Y:S02]  /*14fb0*/  MOV R48, R48 ;  /* 0x0000003000307202 */ /* 0x000fe40000000f00 */
[----:B------:R-:W-:Y:S02]  /*14fc0*/  F2FP.BF16.F32.PACK_AB R12, R155, R158 ;  /* 0x0000009e9b0c723e */ /* 0x000fe400000010ff */
[----:B------:R-:W-:Y:S01]  /*14fd0*/  F2FP.BF16.F32.PACK_AB R14, R154, R156 ;  /* 0x0000009c9a0e723e */ /* 0x000fe200000010ff */
[----:B------:R0:W-:Y:S01]  /*14fe0*/  STSM.16.M88.4 [R38], R8 ;  /* 0x0000000826007844 */ /* 0x0001e20000000200 */
[----:B------:R-:W-:Y:S02]  /*14ff0*/  MOV R52, R52 ;  /* 0x0000003400347202 */ /* 0x000fe40000000f00 */
[----:B------:R-:W-:Y:S02]  /*15000*/  F2FP.BF16.F32.PACK_AB R28, R81, R80 ;  /* 0x00000050511c723e */ /* 0x000fe400000010ff */
[----:B------:R-:W-:-:S02]  /*15010*/  F2FP.BF16.F32.PACK_AB R29, R83, R82 ;  /* 0x00000052531d723e */ /* 0x000fc400000010ff */
[----:B------:R-:W-:Y:S02]  /*15020*/  F2FP.BF16.F32.PACK_AB R30, R85, R84 ;  /* 0x00000054551e723e */ /* 0x000fe400000010ff */
[----:B------:R-:W-:Y:S02]  /*15030*/  F2FP.BF16.F32.PACK_AB R31, R87, R86 ;  /* 0x00000056571f723e */ /* 0x000fe400000010ff */
[----:B------:R-:W-:Y:S02]  /*15040*/  MOV R56, R56 ;  /* 0x0000003800387202 */ /* 0x000fe40000000f00 */
[----:B------:R-:W-:Y:S02]  /*15050*/  F2FP.BF16.F32.PACK_AB R32, R89, R88 ;  /* 0x000000585920723e */ /* 0x000fe400000010ff */
[----:B------:R-:W-:Y:S02]  /*15060*/  F2FP.BF16.F32.PACK_AB R33, R91, R90 ;  /* 0x0000005a5b21723e */ /* 0x000fe400000010ff */
[----:B------:R-:W-:-:S02]  /*15070*/  F2FP.BF16.F32.PACK_AB R34, R93, R92 ;  /* 0x0000005c5d22723e */ /* 0x000fc400000010ff */
[----:B------:R-:W-:Y:S02]  /*15080*/  F2FP.BF16.F32.PACK_AB R35, R95, R94 ;  /* 0x0000005e5f23723e */ /* 0x000fe400000010ff */
[----:B------:R-:W-:Y:S02]  /*15090*/  SHF.R.U64 R77, R77, 0x3, RZ ;  /* 0x000000034d4d7819 */ /* 0x000fe400000012ff */
[----:B------:R-:W-:Y:S02]  /*150a0*/  MOV R60, R60 ;  /* 0x0000003c003c7202 */ /* 0x000fe40000000f00 */
[----:B0-----:R-:W-:Y:S02]  /*150b0*/  F2FP.BF16.F32.PACK_AB R38, R101, R100 ;  /* 0x000000646526723e */ /* 0x001fe400000010ff */
[----:B------:R-:W-:Y:S01]  /*150c0*/  F2FP.BF16.F32.PACK_AB R39, R103, R102 ;  /* 0x000000666727723e */ /* 0x000fe200000010ff */
[----:B------:R-:W-:Y:S01]  /*150d0*/  STSM.16.M88.4 [R48], R12 ;  /* 0x0000000c30007844 */ /* 0x000fe20000000200 */
[----:B------:R-:W-:-:S02]  /*150e0*/  SHF.R.U64 R73, R73, 0x3, RZ ;  /* 0x0000000349497819 */ /* 0x000fc400000012ff */
[----:B------:R-:W-:Y:S01]  /*150f0*/  MOV R64, R64 ;  /* 0x0000004000407202 */ /* 0x000fe20000000f00 */
[----:B------:R0:W-:Y:S01]  /*15100*/  STSM.16.M88.4 [R52], R28 ;  /* 0x0000001c34007844 */ /* 0x0001e20000000200 */
[----:B------:R-:W-:Y:S02]  /*15110*/  MOV R68, R68 ;  /* 0x0000004400447202 */ /* 0x000fe40000000f00 */
[----:B------:R-:W-:Y:S02]  /*15120*/  F2FP.BF16.F32.PACK_AB R4, R113, R112 ;  /* 0x000000707104723e */ /* 0x000fe400000010ff */
[----:B------:R-:W-:Y:S02]  /*15130*/  F2FP.BF16.F32.PACK_AB R5, R115, R114 ;  /* 0x000000727305723e */ /* 0x000fe400000010ff */
[----:B------:R-:W-:Y:S02]  /*15140*/  F2FP.BF16.F32.PACK_AB R6, R117, R116 ;  /* 0x000000747506723e */ /* 0x000fe400000010ff */
[----:B------:R-:W-:Y:S01]  /*15150*/  F2FP.BF16.F32.PACK_AB R7, R119, R118 ;  /* 0x000000767707723e */ /* 0x000fe200000010ff */
[----:B------:R-:W-:Y:S01]  /*15160*/  STSM.16.M88.4 [R56], R32 ;  /* 0x0000002038007844 */ /* 0x000fe20000000200 */
[----:B------:R-:W-:Y:S01]  /*15170*/  LOP3.LUT R76, R77, R76, RZ, 0x3c, !PT ;  /* 0x0000004c4d4c7212 */ /* 0x000fe200078e3cff */
[--C-:B------:R-:W-:Y:S01]  /*15180*/  IMAD.X R77, RZ, RZ, R45.reuse, P0 ;  /* 0x000000ffff4d7224 */ /* 0x100fe200000e062d */
[----:B------:R-:W-:Y:S01]  /*15190*/  LOP3.LUT R72, R73, R72, RZ, 0x3c, !PT ;  /* 0x0000004849487212 */ /* 0x000fe200078e3cff */
[----:B------:R-:W-:Y:S01]  /*151a0*/  STSM.16.M88.4 [R60], R36 ;  /* 0x000000243c007844 */ /* 0x000fe20000000200 */
[----:B------:R-:W-:Y:S01]  /*151b0*/  IMAD.X R73, RZ, RZ, R45, P6 ;  /* 0x000000ffff497224 */ /* 0x000fe200030e062d */
[----:B------:R-:W-:Y:S01]  /*151c0*/  ISETP.NE.U32.AND P0, PT, RZ, UR4, PT ;  /* 0x00000004ff007c0c */ /* 0x000fe2000bf05070 */
[----:B0-----:R-:W2:Y:S01]  /*151d0*/  LDC.64 R28, c[0x0][0xc00] ;  /* 0x00030000ff1c7b82 */ /* 0x001ea20000000a00 */
[----:B------:R-:W-:Y:S04]  /*151e0*/  STSM.16.M88.4 [R64], R40 ;  /* 0x0000002840007844 */ /* 0x000fe80000000200 */
[----:B------:R0:W-:Y:S01]  /*151f0*/  STSM.16.M88.4 [R68], R4 ;  /* 0x0000000444007844 */ /* 0x0001e20000000200 */
[----:B------:R-:W-:Y:S01]  /*15200*/  ISETP.NE.AND.EX P0, PT, RZ, UR5, PT, P0 ;  /* 0x00000005ff007c0c */ /* 0x000fe2000bf05300 */
[----:B------:R-:W-:Y:S01]  /*15210*/  ULDC.64 UR4, c[0x0][0xc08] ;  /* 0x0003020000047ab9 */ /* 0x000fe20000000a00 */
[----:B------:R-:W-:-:S02]  /*15220*/  MOV R72, R72 ;  /* 0x0000004800487202 */ /* 0x000fc40000000f00 */
[----:B------:R-:W-:Y:S02]  /*15230*/  F2FP.BF16.F32.PACK_AB R8, R121, R120 ;  /* 0x000000787908723e */ /* 0x000fe400000010ff */
[----:B------:R-:W-:Y:S02]  /*15240*/  F2FP.BF16.F32.PACK_AB R9, R123, R122 ;  /* 0x0000007a7b09723e */ /* 0x000fe400000010ff */
[----:B------:R-:W-:Y:S02]  /*15250*/  F2FP.BF16.F32.PACK_AB R10, R125, R124 ;  /* 0x0000007c7d0a723e */ /* 0x000fe400000010ff */
[----:B------:R-:W-:Y:S01]  /*15260*/  F2FP.BF16.F32.PACK_AB R11, R127, R126 ;  /* 0x0000007e7f0b723e */ /* 0x000fe200000010ff */
[----:B0-----:R-:W-:Y:S01]  /*15270*/  IMAD R5, R98, 0x40, R208 ;  /* 0x0000004062057824 */ /* 0x001fe200078e02d0 */
[----:B------:R-:W-:-:S03]  /*15280*/  ISETP.NE.U32.AND P6, PT, RZ, UR4, PT ;  /* 0x00000004ff007c0c */ /* 0x000fc6000bfc5070 */
[----:B------:R-:W-:Y:S01]  /*15290*/  IMAD.WIDE R4, R5, 0x2, R20 ;  /* 0x0000000205047825 */ /* 0x000fe200078e0214 */
[----:B------:R0:W-:Y:S01]  /*152a0*/  STSM.16.M88.4 [R72], R8 ;  /* 0x0000000848007844 */ /* 0x0001e20000000200 */
[----:B------:R-:W-:Y:S02]  /*152b0*/  ISETP.NE.AND.EX P6, PT, RZ, UR5, PT, P6 ;  /* 0x00000005ff007c0c */ /* 0x000fe4000bfc5360 */
[----:B------:R-:W-:Y:S02]  /*152c0*/  MOV R76, R76 ;  /* 0x0000004c004c7202 */ /* 0x000fe40000000f00 */
[----:B------:R-:W-:Y:S02]  /*152d0*/  F2FP.BF16.F32.PACK_AB R12, R129, R128 ;  /* 0x00000080810c723e */ /* 0x000fe400000010ff */
[----:B0-----:R-:W-:-:S04]  /*152e0*/  IADD3 R11, P1, R4, 0x1000, RZ ;  /* 0x00001000040b7810 */ /* 0x001fc80007f3e0ff */
[----:B------:R-:W-:Y:S02]  /*152f0*/  LOP3.LUT R8, R11, 0x380, RZ, 0xc0, !PT ;  /* 0x000003800b087812 */ /* 0x000fe400078ec0ff */
[----:B------:R-:W-:Y:S02]  /*15300*/  F2FP.BF16.F32.PACK_AB R13, R131, R130 ;  /* 0x00000082830d723e */ /* 0x000fe400000010ff */
[----:B------:R-:W-:Y:S02]  /*15310*/  SHF.R.U64 R8, R8, 0x3, RZ ;  /* 0x0000000308087819 */ /* 0x000fe400000012ff */
[----:B------:R-:W-:Y:S02]  /*15320*/  F2FP.BF16.F32.PACK_AB R14, R133, R132 ;  /* 0x00000084850e723e */ /* 0x000fe400000010ff */
[----:B------:R-:W-:Y:S02]  /*15330*/  F2FP.BF16.F32.PACK_AB R15, R135, R134 ;  /* 0x00000086870f723e */ /* 0x000fe400000010ff */
[----:B------:R-:W-:-:S02]  /*15340*/  LOP3.LUT R8, R8, R11, RZ, 0x3c, !PT ;  /* 0x0000000b08087212 */ /* 0x000fc400078e3cff */
[----:B------:R-:W0:Y:S01]  /*15350*/  @P6 LDC.64 R10, c[0x0][0xc08] ;  /* 0x00030200ff0a6b82 */ /* 0x000e220000000a00 */
[----:B------:R1:W-:Y:S04]  /*15360*/  STSM.16.M88.4 [R76], R12 ;  /* 0x0000000c4c007844 */ /* 0x0003e80000000200 */
[----:B------:R-:W-:Y:S04]  /*15370*/  STSM.16.M88.4 [R24], R136 ;  /* 0x0000008818007844 */ /* 0x000fe80000000200 */
[----:B------:R3:W-:Y:S01]  /*15380*/  STSM.16.M88.4 [R44], R144 ;  /* 0x000000902c007844 */ /* 0x0007e20000000200 */
[----:B------:R-:W-:Y:S01]  /*15390*/  ULDC UR4, c[0x0][0xa88] ;  /* 0x0002a20000047ab9 */ /* 0x000fe20000000800 */
[----:B------:R-:W-:-:S02]  /*153a0*/  IMAD.MOV.U32 R80, RZ, RZ, RZ ;  /* 0x000000ffff507224 */ /* 0x000fc400078e00ff */
[----:B------:R-:W-:Y:S02]  /*153b0*/  IMAD.U32 R23, RZ, RZ, UR4 ;  /* 0x00000004ff177e24 */ /* 0x000fe4000f8e00ff */
[C---:B--2---:R-:W-:Y:S01]  /*153c0*/  IMAD.WIDE R6, R50.reuse, 0x4, R28 ;  /* 0x0000000432067825 */ /* 0x044fe200078e021c */
[----:B------:R-:W-:Y:S03]  /*153d0*/  BAR.SYNC.DEFER_BLOCKING 0x1, 0x100 ;  /* 0x0044000000007b1d */ /* 0x000fe60000010000 */
[----:B0-----:R-:W-:-:S03]  /*153e0*/  @P6 IMAD.WIDE R10, R50, 0x4, R10 ;  /* 0x00000004320a6825 */ /* 0x001fc600078e020a */
[----:B------:R0:W5:Y:S04]  /*153f0*/  @P0 LDG.E R80, desc[UR42][R6.64] ;  /* 0x0000002a06500981 */ /* 0x000168000c1e1900 */
[----:B------:R0:W5:Y:S01]  /*15400*/  @P6 LDG.E R23, desc[UR42][R10.64] ;  /* 0x0000002a0a176981 */ /* 0x000162000c1e1900 */
[C---:B------:R-:W-:Y:S02]  /*15410*/  IADD3 R9, P2, R4.reuse, 0x2000, RZ ;  /* 0x0000200004097810 */ /* 0x040fe40007f5e0ff */
[C---:B------:R-:W-:Y:S02]  /*15420*/  IADD3 R29, P3, R4.reuse, 0x3000, RZ ;  /* 0x00003000041d7810 */ /* 0x040fe40007f7e0ff */
[----:B------:R-:W-:Y:S02]  /*15430*/  IADD3 R33, P4, R4, 0x4000, RZ ;  /* 0x0000400004217810 */ /* 0x000fe40007f9e0ff */
[----:B-1----:R-:W-:-:S02]  /*15440*/  LOP3.LUT R12, R9, 0x380, RZ, 0xc0, !PT ;  /* 0x00000380090c7812 */ /* 0x002fc400078ec0ff */
[----:B------:R-:W-:Y:S02]  /*15450*/  LOP3.LUT R28, R29, 0x380, RZ, 0xc0, !PT ;  /* 0x000003801d1c7812 */ /* 0x000fe400078ec0ff */
[----:B------:R-:W-:Y:S02]  /*15460*/  LOP3.LUT R32, R33, 0x380, RZ, 0xc0, !PT ;  /* 0x0000038021207812 */ /* 0x000fe400078ec0ff */
[----:B------:R-:W-:Y:S02]  /*15470*/  SHF.R.U64 R12, R12, 0x3, RZ ;  /* 0x000000030c0c7819 */ /* 0x000fe400000012ff */
[----:B------:R-:W-:Y:S02]  /*15480*/  SHF.R.U64 R28, R28, 0x3, RZ ;  /* 0x000000031c1c7819 */ /* 0x000fe400000012ff */
[----:B------:R-:W-:Y:S01]  /*15490*/  SHF.R.U64 R32, R32, 0x3, RZ ;  /* 0x0000000320207819 */ /* 0x000fe200000012ff */
        /* <DEDUP_REMOVED lines=11> */
[----:B------:R-:W-:Y:S02]  /*15550*/  IADD3 R53, P4, R4, 0x9000, RZ ;  /* 0x0000900004357810 */ /* 0x000fe40007f9e0ff */
[----:B------:R-:W-:Y:S02]  /*15560*/  P2R R14, PR, RZ, 0x20 ;  /* 0x00000020ff0e7803 */ /* 0x000fe40000000000 */
[----:B------:R-:W-:-:S02]  /*15570*/  LOP3.LUT R36, R37, 0x380, RZ, 0xc0, !PT ;  /* 0x0000038025247812 */ /* 0x000fc400078ec0ff */
[----:B------:R-:W-:Y:S02]  /*15580*/  LOP3.LUT R40, R41, 0x380, RZ, 0xc0, !PT ;  /* 0x0000038029287812 */ /* 0x000fe400078ec0ff */
[----:B---3--:R-:W-:Y:S02]  /*15590*/  LOP3.LUT R44, R45, 0x380, RZ, 0xc0, !PT ;  /* 0x000003802d2c7812 */ /* 0x008fe400078ec0ff */
[----:B------:R-:W-:Y:S02]  /*155a0*/  LOP3.LUT R48, R49, 0x380, RZ, 0xc0, !PT ;  /* 0x0000038031307812 */ /* 0x000fe400078ec0ff */
[----:B------:R-:W-:Y:S02]  /*155b0*/  LOP3.LUT R52, R53, 0x380, RZ, 0xc0, !PT ;  /* 0x0000038035347812 */ /* 0x000fe400078ec0ff */
[----:B------:R-:W-:Y:S02]  /*155c0*/  IADD3 R57, P5, R4, 0xa000, RZ ;  /* 0x0000a00004397810 */ /* 0x000fe40007fbe0ff */
[----:B------:R-:W-:-:S02]  /*155d0*/  SHF.R.U64 R36, R36, 0x3, RZ ;  /* 0x0000000324247819 */ /* 0x000fc400000012ff */
[----:B------:R-:W-:Y:S02]  /*155e0*/  SHF.R.U64 R40, R40, 0x3, RZ ;  /* 0x0000000328287819 */ /* 0x000fe400000012ff */
[----:B------:R-:W-:Y:S02]  /*155f0*/  LOP3.LUT R56, R57, 0x380, RZ, 0xc0, !PT ;  /* 0x0000038039387812 */ /* 0x000fe400078ec0ff */
        /* <DEDUP_REMOVED lines=8> */
[----:B------:R-:W-:Y:S01]  /*15680*/  SHF.R.U64 R56, R56, 0x3, RZ ;  /* 0x0000000338387819 */ /* 0x000fe200000012ff */
[----:B0-----:R-:W-:Y:S06]  /*15690*/  @P6 BRA `(.L_x_2698) ;  /* 0x0000000000106947 */ /* 0x001fec0003800000 */
[----:B------:R-:W-:Y:S05]  /*156a0*/  @!P0 BRA `(.L_x_2698) ;  /* 0x00000000000c8947 */ /* 0x000fea0003800000 */
[----:B------:R-:W2:Y:S04]  /*156b0*/  LDG.E R10, desc[UR42][R6.64] ;  /* 0x0000002a060a7981 */ /* 0x000ea8000c1e1900 */
[----:B-----5:R-:W2:Y:S02]  /*156c0*/  LDG.E R23, desc[UR42][R6.64+0x4] ;  /* 0x0000042a06177981 */ /* 0x020ea4000c1e1900 */
[----:B--2---:R-:W-:-:S07]  /*156d0*/  IMAD.IADD R23, R23, 0x1, -R10 ;  /* 0x0000000117177824 */ /* 0x004fce00078e0a0a */
.L_x_2698:
[----:B------:R-:W2:Y:S01]  /*156e0*/  LDL R86, [R1+0x4c] ;  /* 0x00004c0001567983 */ /* 0x000ea20000100800 */
[----:B------:R-:W-:Y:S01]  /*156f0*/  ISETP.NE.AND P6, PT, R14, RZ, PT ;  /* 0x000000ff0e00720c */ /* 0x000fe20003fc5270 */
[----:B------:R-:W0:Y:S02]  /*15700*/  S2R R7, SR_TID.X ;  /* 0x0000000000077919 */ /* 0x000e240000002100 */
[----:B0-----:R-:W-:-:S05]  /*15710*/  VIADD R7, R7, 0xffffff80 ;  /* 0xffffff8007077836 */ /* 0x001fca0000000000 */
[----:B------:R-:W-:-:S04]  /*15720*/  SHF.R.S32.HI R6, RZ, 0x1f, R7 ;  /* 0x0000001fff067819 */ /* 0x000fc80000011407 */
[----:B------:R-:W-:-:S04]  /*15730*/  LEA.HI R6, R6, R7, RZ, 0x7 ;  /* 0x0000000706067211 */ /* 0x000fc800078f38ff */
[----:B------:R-:W-:-:S06]  /*15740*/  SHF.R.S32.HI R6, RZ, 0x7, R6 ;  /* 0x00000007ff067819 */ /* 0x000fcc0000011406 */
[----:B------:R-:W0:Y:S01]  /*15750*/  SHFL.IDX PT, R6, R6, RZ, 0x1f ;  /* 0x00001fff06067589 */ /* 0x000e2200000e0000 */
[--C-:B------:R-:W-:Y:S01]  /*15760*/  IMAD.X R53, RZ, RZ, R5.reuse, P4 ;  /* 0x000000ffff357224 */ /* 0x100fe200020e0605 */
[----:B------:R-:W-:Y:S01]  /*15770*/  LOP3.LUT R56, R56, R57, RZ, 0x3c, !PT ;  /* 0x0000003938387212 */ /* 0x000fe200078e3cff */
        /* <DEDUP_REMOVED lines=11> */
[----:B------:R-:W-:Y:S02]  /*15830*/  LOP3.LUT R64, R65, 0x380, RZ, 0xc0, !PT ;  /* 0x0000038041407812 */ /* 0x000fe400078ec0ff */
[----:B------:R-:W-:Y:S02]  /*15840*/  LOP3.LUT R68, R69, 0x380, RZ, 0xc0, !PT ;  /* 0x0000038045447812 */ /* 0x000fe400078ec0ff */
[----:B0-----:R-:W-:Y:S02]  /*15850*/  ISETP.NE.AND P4, PT, R6, RZ, PT ;  /* 0x000000ff0600720c */ /* 0x001fe40003f85270 */
        /* <DEDUP_REMOVED lines=9> */
[----:B------:R-:W-:Y:S01]  /*158f0*/  SHF.R.S32.HI R24, RZ, 0x1f, R50 ;  /* 0x0000001fff187819 */ /* 0x000fe20000011432 */
        /* <DEDUP_REMOVED lines=10> */
[----:B------:R-:W-:Y:S02]  /*159a0*/  LOP3.LUT R76, R6, R7, RZ, 0x3c, !PT ;  /* 0x00000007064c7212 */ /* 0x000fe400078e3cff */
[----:B------:R-:W-:Y:S02]  /*159b0*/  SEL R81, R50, RZ, !P0 ;  /* 0x000000ff32517207 */ /* 0x000fe40004000000 */
[----:B------:R-:W-:Y:S02]  /*159c0*/  SEL R24, R24, RZ, !P0 ;  /* 0x000000ff18187207 */ /* 0x000fe40004000000 */
[----:B-----5:R-:W-:Y:S02]  /*159d0*/  SHF.R.S32.HI R21, RZ, 0x1f, R80 ;  /* 0x0000001fff157819 */ /* 0x020fe40000011450 */
[----:B--2---:R-:W-:Y:S01]  /*159e0*/  SHF.R.S32.HI R82, RZ, 0x1f, R86 ;  /* 0x0000001fff527819 */ /* 0x004fe20000011456 */
[----:B------:R-:W-:Y:S06]  /*159f0*/  @P4 BRA `(.L_x_2699) ;  /* 0x0000000000b84947 */ /* 0x000fec0003800000 */
[----:B------:R-:W2:Y:S01]  /*15a00*/  LDL R10, [R1] ;  /* 0x00000000010a7983 */ /* 0x000ea20000100800 */
[----:B------:R-:W0:Y:S01]  /*15a10*/  LDC R30, c[0x0][0xbe8] ;  /* 0x0002fa00ff1e7b82 */ /* 0x000e220000000800 */
[----:B------:R-:W-:Y:S01]  /*15a20*/  ULDC.64 UR4, c[0x0][0xb90] ;  /* 0x0002e40000047ab9 */ /* 0x000fe20000000a00 */
[----:B------:R-:W-:Y:S02]  /*15a30*/  IMAD.MOV.U32 R20, RZ, RZ, R80 ;  /* 0x000000ffff147224 */ /* 0x000fe400078e0050 */
[----:B------:R-:W-:Y:S02]  /*15a40*/  IMAD.MOV R35, RZ, RZ, -R201 ;  /* 0x000000ffff237224 */ /* 0x000fe400078e0ac9 */
[----:B------:R-:W-:-:S04]  /*15a50*/  IMAD.WIDE.U32 R6, R86, UR4, R20 ;  /* 0x0000000456067c25 */ /* 0x000fc8000f8e0014 */
[----:B------:R-:W-:Y:S01]  /*15a60*/  IMAD.IADD R34, R198, 0x1, R199 ;  /* 0x00000001c6227824 */ /* 0x000fe200078e02c7 */
[----:B0-----:R-:W-:-:S13]  /*15a70*/  ISETP.NE.AND P0, PT, R30, 0x1, PT ;  /* 0x000000011e00780c */ /* 0x001fda0003f05270 */
[----:B------:R-:W0:Y:S08]  /*15a80*/  @P0 LDC R11, c[0x0][0xbec] ;  /* 0x0002fb00ff0b0b82 */ /* 0x000e300000000800 */
[----:B------:R-:W1:Y:S01]  /*15a90*/  @P0 LDC R31, c[0x0][0xbf0] ;  /* 0x0002fc00ff1f0b82 */ /* 0x000e620000000800 */
[----:B--2---:R-:W-:Y:S02]  /*15aa0*/  IMAD.IADD R14, R10, 0x1, R199 ;  /* 0x000000010a0e7824 */ /* 0x004fe400078e02c7 */
[----:B------:R-:W-:-:S04]  /*15ab0*/  IMAD R10, R82, UR4, RZ ;  /* 0x00000004520a7c24 */ /* 0x000fc8000f8e02ff */
[----:B------:R-:W-:Y:S01]  /*15ac0*/  IMAD R15, R86, UR5, R10 ;  /* 0x00000005560f7c24 */ /* 0x000fe2000f8e020a */
[----:B------:R-:W-:Y:S01]  /*15ad0*/  ULDC.64 UR4, c[0x0][0xb98] ;  /* 0x0002e60000047ab9 */ /* 0x000fe20000000a00 */
[----:B0-----:R-:W-:-:S04]  /*15ae0*/  @P0 IMAD.HI.U32 R10, R14, R11, RZ ;  /* 0x0000000b0e0a0227 */ /* 0x001fc800078e00ff */
[----:B------:R-:W-:Y:S01]  /*15af0*/  IMAD.MOV.U32 R11, RZ, RZ, R14 ;  /* 0x000000ffff0b7224 */ /* 0x000fe200078e000e */
[----:B-1----:R-:W-:Y:S01]  /*15b00*/  @P0 SHF.R.U32.HI R11, RZ, R31, R10 ;  /* 0x0000001fff0b0219 */ /* 0x002fe2000001160a */
        /* <DEDUP_REMOVED lines=26> */
[----:B------:R-:W1:Y:S06]  /*15cb0*/  SHFL.IDX PT, R11, R20, 0x1, 0x1c1f ;  /* 0x003c1f00140b7f89 */ /* 0x000e6c00000e0000 */
[----:B0-----:R0:W-:Y:S04]  /*15cc0*/  @!P1 ST.E desc[UR42][R6.64], R0 ;  /* 0x0000000006009985 */ /* 0x0011e8000c10192a */
[----:B-1----:R0:W-:Y:S02]  /*15cd0*/  @!P0 ST.E desc[UR42][R10.64], R3 ;  /* 0x000000030a008985 */ /* 0x0021e4000c10192a */
.L_x_2699:
[----:B------:R-:W1:Y:S01]  /*15ce0*/  LDC R84, c[0x0][0xbe8] ;  /* 0x0002fa00ff547b82 */ /* 0x000e620000000800 */
[----:B------:R-:W-:Y:S01]  /*15cf0*/  ULDC.64 UR4, c[0x0][0xaa0] ;  /* 0x0002a80000047ab9 */ /* 0x000fe20000000a00 */
[----:B0-----:R-:W5:Y:S01]  /*15d00*/  LD.E.128 R4, desc[UR42][R4.64] ;  /* 0x0000002a04047980 */ /* 0x001f62000c101d00 */
[----:B------:R-:W-:-:S03]  /*15d10*/  IMAD R21, R21, UR4, RZ ;  /* 0x0000000415157c24 */ /* 0x000fc6000f8e02ff */
[----:B------:R-:W5:Y:S01]  /*15d20*/  LD.E.128 R8, desc[UR42][R8.64] ;  /* 0x0000002a08087980 */ /* 0x000f62000c101d00 */
[C---:B------:R-:W-:Y:S02]  /*15d30*/  IMAD R3, R80.reuse, UR5, R21 ;  /* 0x0000000550037c24 */ /* 0x040fe4000f8e0215 */
[----:B------:R-:W-:Y:S01]  /*15d40*/  IMAD.WIDE.U32 R20, R80, UR4, RZ ;  /* 0x0000000450147c25 */ /* 0x000fe2000f8e00ff */
[----:B------:R-:W-:Y:S01]  /*15d50*/  SHF.R.S32.HI R0, RZ, 0x1f, R97 ;  /* 0x0000001fff007819 */ /* 0x000fe20000011461 */
[----:B------:R-:W-:Y:S01]  /*15d60*/  ULDC.64 UR4, c[0x0][0xae8] ;  /* 0x0002ba0000047ab9 */ /* 0x000fe20000000a00 */
[----:B------:R-:W5:Y:S04]  /*15d70*/  LD.E.128 R12, desc[UR42][R12.64] ;  /* 0x0000002a0c0c7980 */ /* 0x000f68000c101d00 */
[----:B------:R-:W5:Y:S04]  /*15d80*/  LD.E.128 R28, desc[UR42][R28.64] ;  /* 0x0000002a1c1c7980 */ /* 0x000f68000c101d00 */
[----:B------:R-:W5:Y:S01]  /*15d90*/  LD.E.128 R32, desc[UR42][R32.64] ;  /* 0x0000002a20207980 */ /* 0x000f62000c101d00 */
[----:B-1----:R-:W-:Y:S01]  /*15da0*/  ISETP.NE.AND P1, PT, R84, 0x1, PT ;  /* 0x000000015400780c */ /* 0x002fe20003f25270 */
[----:B------:R-:W-:-:S02]  /*15db0*/  IMAD.IADD R21, R21, 0x1, R3 ;  /* 0x0000000115157824 */ /* 0x000fc400078e0203 */
[----:B------:R-:W5:Y:S01]  /*15dc0*/  LD.E.128 R36, desc[UR42][R36.64] ;  /* 0x0000002a24247980 */ /* 0x000f62000c101d00 */
[----:B------:R-:W0:Y:S01]  /*15dd0*/  LDC R3, c[0x0][0xac8] ;  /* 0x0002b200ff037b82 */ /* 0x000e220000000800 */
[----:B------:R-:W-:Y:S02]  /*15de0*/  LEA.HI R0, R0, R97, RZ, 0x3 ;  /* 0x0000006100007211 */ /* 0x000fe400078f18ff */
[----:B------:R-:W5:Y:S04]  /*15df0*/  LD.E.128 R40, desc[UR42][R40.64] ;  /* 0x0000002a28287980 */ /* 0x000f68000c101d00 */
[----:B------:R-:W5:Y:S02]  /*15e00*/  LD.E.128 R44, desc[UR42][R44.64] ;  /* 0x0000002a2c2c7980 */ /* 0x000f64000c101d00 */
[----:B------:R-:W1:Y:S01]  /*15e10*/  @P1 LDC R85, c[0x0][0xbec] ;  /* 0x0002fb00ff551b82 */ /* 0x000e620000000800 */
[----:B------:R-:W-:Y:S01]  /*15e20*/  LOP3.LUT R0, R0, 0xfffffff8, RZ, 0xc0, !PT ;  /* 0xfffffff800007812 */ /* 0x000fe200078ec0ff */
[----:B------:R-:W5:Y:S04]  /*15e30*/  LD.E.128 R48, desc[UR42][R48.64] ;  /* 0x0000002a30307980 */ /* 0x000f68000c101d00 */
[----:B------:R-:W5:Y:S02]  /*15e40*/  LD.E.128 R52, desc[UR42][R52.64] ;  /* 0x0000002a34347980 */ /* 0x000f64000c101d00 */
[----:B------:R-:W2:Y:S01]  /*15e50*/  @P1 LDC R87, c[0x0][0xbf0] ;  /* 0x0002fc00ff571b82 */ /* 0x000ea20000000800 */
[----:B------:R-:W-:Y:S01]  /*15e60*/  IMAD.IADD R0, R97, 0x1, -R0 ;  /* 0x0000000161007824 */ /* 0x000fe200078e0a00 */
[----:B------:R-:W5:Y:S01]  /*15e70*/  LD.E.128 R56, desc[UR42][R56.64] ;  /* 0x0000002a38387980 */ /* 0x000f62000c101d00 */
[----:B------:R-:W-:-:S02]  /*15e80*/  IMAD R82, R82, UR4, RZ ;  /* 0x0000000452527c24 */ /* 0x000fc4000f8e02ff */
[----:B------:R-:W-:Y:S01]  /*15e90*/  IMAD R0, R0, 0x20, R98 ;  /* 0x0000002000007824 */ /* 0x000fe200078e0262 */
[----:B------:R-:W5:Y:S01]  /*15ea0*/  LD.E.128 R60, desc[UR42][R60.64] ;  /* 0x0000002a3c3c7980 */ /* 0x000f62000c101d00 */
[C---:B------:R-:W-:Y:S02]  /*15eb0*/  IMAD R83, R86.reuse, UR5, R82 ;  /* 0x0000000556537c24 */ /* 0x040fe4000f8e0252 */
[----:B------:R-:W-:Y:S01]  /*15ec0*/  IMAD.WIDE.U32 R20, R86, UR4, R20 ;  /* 0x0000000456147c25 */ /* 0x000fe2000f8e0014 */
[----:B------:R-:W-:Y:S01]  /*15ed0*/  ULDC.64 UR4, c[0x0][0xaf0] ;  /* 0x0002bc0000047ab9 */ /* 0x000fe20000000a00 */
[----:B------:R-:W5:Y:S02]  /*15ee0*/  LD.E.128 R64, desc[UR42][R64.64] ;  /* 0x0000002a40407980 */ /* 0x000f64000c101d00 */
[----:B------:R-:W-:Y:S02]  /*15ef0*/  VIADD R103, R208, 0x40 ;  /* 0x00000040d0677836 */ /* 0x000fe40000000000 */
[----:B------:R-:W-:Y:S01]  /*15f00*/  IMAD.IADD R80, R199, 0x1, R0 ;  /* 0x00000001c7507824 */ /* 0x000fe200078e0200 */
[----:B------:R-:W5:Y:S01]  /*15f10*/  LD.E.128 R68, desc[UR42][R68.64] ;  /* 0x0000002a44447980 */ /* 0x000f62000c101d00 */
[----:B------:R-:W-:Y:S01]  /*15f20*/  IMAD.IADD R21, R21, 0x1, R83 ;  /* 0x0000000115157824 */ /* 0x000fe200078e0253 */
[----:B0-----:R-:W-:Y:S01]  /*15f30*/  ISETP.GE.AND P0, PT, R103, R3, PT ;  /* 0x000000036700720c */ /* 0x001fe20003f06270 */
[----:B------:R-:W-:Y:S01]  /*15f40*/  IMAD R24, R24, UR4, RZ ;  /* 0x0000000418187c24 */ /* 0x000fe2000f8e02ff */
[----:B------:R-:W5:Y:S01]  /*15f50*/  LD.E.128 R72, desc[UR42][R72.64] ;  /* 0x0000002a48487980 */ /* 0x000f62000c101d00 */
[----:B-1----:R-:W-:-:S03]  /*15f60*/  @P1 IMAD.HI.U32 R0, R80, R85, RZ ;  /* 0x0000005550001227 */ /* 0x002fc600078e00ff */
[----:B------:R-:W5:Y:S01]  /*15f70*/  LD.E.128 R76, desc[UR42][R76.64] ;  /* 0x0000002a4c4c7980 */ /* 0x000f62000c101d00 */
[C---:B------:R-:W-:Y:S01]  /*15f80*/  VIADD R101, R208.reuse, 0x80 ;  /* 0x00000080d0657836 */ /* 0x040fe20000000000 */
[----:B------:R-:W-:Y:S01]  /*15f90*/  BSSY B1, `(.L_x_2700) ;  /* 0x0000073000017945 */ /* 0x000fe20003800000 */
[C---:B------:R-:W-:Y:S01]  /*15fa0*/  IMAD R83, R81.reuse, UR5, R24 ;  /* 0x0000000551537c24 */ /* 0x040fe2000f8e0218 */
[----:B------:R-:W-:Y:S01]  /*15fb0*/  SEL R24, RZ, 0xffffffff, P0 ;  /* 0xffffffffff187807 */ /* 0x000fe20000000000 */
[----:B------:R-:W-:Y:S01]  /*15fc0*/  IMAD.WIDE.U32 R20, R81, UR4, R20 ;  /* 0x0000000451147c25 */ /* 0x000fe2000f8e0014 */
[----:B------:R-:W-:Y:S01]  /*15fd0*/  ISETP.GE.AND P0, PT, R101, R3, PT ;  /* 0x000000036500720c */ /* 0x000fe20003f06270 */
[----:B------:R-:W-:Y:S01]  /*15fe0*/  ULDC.64 UR4, c[0x0][0xae0] ;  /* 0x0002b80000047ab9 */ /* 0x000fe20000000a00 */
[----:B------:R-:W-:Y:S01]  /*15ff0*/  @!PT LDS RZ, [RZ] ;  /* 0x00000000fffff984 */ /* 0x000fe20000000800 */
[----:B------:R-:W-:Y:S01]  /*16000*/  @!PT LDS RZ, [RZ] ;  /* 0x00000000fffff984 */ /* 0x000fe20000000800 */
[----:B------:R-:W-:Y:S01]  /*16010*/  @!PT LDS RZ, [RZ] ;  /* 0x00000000fffff984 */ /* 0x000fe20000000800 */
[----:B------:R-:W-:Y:S01]  /*16020*/  @!PT LDS RZ, [RZ] ;  /* 0x00000000fffff984 */ /* 0x000fe20000000800 */
[----:B------:R0:W-:Y:S06]  /*16030*/  MEMBAR.ALL.CTA ;  /* 0x0000000000007992 */ /* 0x0001ec0000008000 */
[----:B0-----:R-:W0:Y:S01]  /*16040*/  FENCE.VIEW.ASYNC.S ;  /* 0x00000000000073c6 */ /* 0x001e220000000000 */
[----:B------:R-:W-:Y:S01]  /*16050*/  IMAD.MOV.U32 R81, RZ, RZ, R80 ;  /* 0x000000ffff517224 */ /* 0x000fe200078e0050 */
[----:B--2---:R-:W-:Y:S01]  /*16060*/  @P1 SHF.R.U32.HI R81, RZ, R87, R0 ;  /* 0x00000057ff511219 */ /* 0x004fe20000011600 */
        /* <DEDUP_REMOVED lines=14> */
[C---:B------:R-:W-:Y:S01]  /*16150*/  VIADD R95, R208.reuse, 0x140 ;  /* 0x00000140d05f7836 */ /* 0x040fe20000000000 */
[----:B------:R-:W-:Y:S01]  /*16160*/  SHF.R.S32.HI R80, RZ, 0x1f, R81 ;  /* 0x0000001fff507819 */ /* 0x000fe20000011451 */
[----:B------:R-:W-:Y:S01]  /*16170*/  VIADD R93, R208, 0x180 ;  /* 0x00000180d05d7836 */ /* 0x000fe20000000000 */
[----:B------:R-:W-:Y:S01]  /*16180*/  LOP3.LUT R0, R85, 0x4, R0, 0xe2, !PT ;  /* 0x0000000455007812 */ /* 0x000fe200078ee200 */
[----:B------:R-:W-:Y:S01]  /*16190*/  IMAD.SHL.U32 R85, R24, 0x8, RZ ;  /* 0x0000000818557824 */ /* 0x000fe200078e00ff */
[----:B------:R-:W-:Y:S01]  /*161a0*/  SEL R24, RZ, 0xffffffff, P0 ;  /* 0xffffffffff187807 */ /* 0x000fe20000000000 */
[----:B------:R-:W-:Y:S01]  /*161b0*/  IMAD R80, R80, UR4, RZ ;  /* 0x0000000450507c24 */ /* 0x000fe2000f8e02ff */
[----:B------:R-:W-:Y:S01]  /*161c0*/  ISETP.GE.AND P0, PT, R95, R3, PT ;  /* 0x000000035f00720c */ /* 0x000fe20003f06270 */
[----:B------:R-:W-:Y:S01]  /*161d0*/  IMAD.WIDE.U32 R20, R81, UR4, R20 ;  /* 0x0000000451147c25 */ /* 0x000fe2000f8e0014 */
[----:B------:R-:W-:-:S03]  /*161e0*/  LOP3.LUT R0, R85, 0x8, R0, 0xe2, !PT ;  /* 0x0000000855007812 */ /* 0x000fc600078ee200 */
        /* <DEDUP_REMOVED lines=8> */
[----:B------:R-:W-:Y:S02]  /*16270*/  IMAD.IADD R21, R21, 0x1, R85 ;  /* 0x0000000115157824 */ /* 0x000fe400078e0255 */
[----:B------:R-:W-:Y:S01]  /*16280*/  IMAD R80, R80, UR4, RZ ;  /* 0x0000000450507c24 */ /* 0x000fe2000f8e02ff */
[----:B------:R-:W-:Y:S01]  /*16290*/  LOP3.LUT R0, R81, 0x20, R0, 0xe2, !PT ;  /* 0x0000002051007812 */ /* 0x000fe200078ee200 */
[----:B------:R-:W-:Y:S01]  /*162a0*/  IMAD R90, R23, R84, RZ ;  /* 0x00000054175a7224 */ /* 0x000fe200078e02ff */
[----:B------:R-:W-:Y:S01]  /*162b0*/  SEL R23, RZ, 0x40, P0 ;  /* 0x00000040ff177807 */ /* 0x000fe20000000000 */
[----:B------:R-:W-:-:S02]  /*162c0*/  IMAD.IADD R199, R98, 0x1, R199 ;  /* 0x0000000162c77824 */ /* 0x000fc400078e02c7 */
[C---:B------:R-:W-:Y:S01]  /*162d0*/  IMAD R81, R83.reuse, UR5, R80 ;  /* 0x0000000553517c24 */ /* 0x040fe2000f8e0250 */
[----:B------:R-:W-:Y:S01]  /*162e0*/  LOP3.LUT R23, R0, R23, RZ, 0xfc, !PT ;  /* 0x0000001700177212 */ /* 0x000fe200078efcff */
[----:B------:R-:W-:Y:S01]  /*162f0*/  IMAD.WIDE.U32 R20, R83, UR4, R20 ;  /* 0x0000000453147c25 */ /* 0x000fe2000f8e0014 */
[----:B------:R-:W-:Y:S01]  /*16300*/  ISETP.GE.AND P1, PT, R199, R90, PT ;  /* 0x0000005ac700720c */ /* 0x000fe20003f26270 */
[----:B------:R-:W-:Y:S02]  /*16310*/  ULDC.64 UR4, c[0x0][0xa80] ;  /* 0x0002a00000047ab9 */ /* 0x000fe40000000a00 */
[----:B------:R-:W-:Y:S01]  /*16320*/  VIADD R91, R208, 0x1c0 ;  /* 0x000001c0d05b7836 */ /* 0x000fe20000000000 */
[----:B------:R-:W-:Y:S01]  /*16330*/  LEA R88, P2, R20, UR4, 0x1 ;  /* 0x0000000414587c11 */ /* 0x000fe2000f8408ff */
[----:B------:R-:W-:Y:S02]  /*16340*/  IMAD.IADD R21, R21, 0x1, R81 ;  /* 0x0000000115157824 */ /* 0x000fe400078e0251 */
        /* <DEDUP_REMOVED lines=11> */
[----:B------:R0:W1:Y:S01]  /*16400*/  SHFL.IDX PT, R20, R88, RZ, 0x181f ;  /* 0x00181fff58147589 */ /* 0x00006200000e0000 */
[C---:B------:R-:W-:Y:S01]  /*16410*/  VIADD R102, R208.reuse, 0x80 ;  /* 0x00000080d0667836 */ /* 0x040fe20000000000 */
[----:B------:R-:W-:Y:S01]  /*16420*/  LOP3.LUT R24, R23, R24, RZ, 0xfc, !PT ;  /* 0x0000001817187212 */ /* 0x000fe200078efcff */
[----:B------:R-:W-:Y:S01]  /*16430*/  VIADD R104, R208, 0x40 ;  /* 0x00000040d0687836 */ /* 0x000fe20000000000 */
[----:B------:R0:W2:Y:S01]  /*16440*/  SHFL.IDX PT, R21, R89, RZ, 0x181f ;  /* 0x00181fff59157589 */ /* 0x0000a200000e0000 */
        /* <DEDUP_REMOVED lines=12> */
[CC--:B-1----:R-:W-:Y:S02]  /*16510*/  @!P1 LEA R80, P2, R103.reuse, R20.reuse, 0x1 ;  /* 0x0000001467509211 */ /* 0x0c2fe400078408ff */
[----:B--2---:R-:W-:Y:S02]  /*16520*/  @!P0 IMAD.WIDE R82, R208, 0x2, R20 ;  /* 0x00000002d0528825 */ /* 0x004fe400078e0214 */
[----:B------:R-:W-:Y:S02]  /*16530*/  @!P1 LEA.HI.X R81, R103, R21, R104, 0x1, P2 ;  /* 0x0000001567519211 */ /* 0x000fe400010f0c68 */
[-C--:B------:R-:W-:Y:S01]  /*16540*/  ISETP.GE.AND P2, PT, R97, R3.reuse, PT ;  /* 0x000000036100720c */ /* 0x080fe20003f46270 */
[----:B-----5:R0:W-:Y:S01]  /*16550*/  @!P0 ST.E.128 desc[UR42][R82.64], R4 ;  /* 0x0000000452008985 */ /* 0x0201e2000c101d2a */
[----:B------:R-:W-:Y:S02]  /*16560*/  @!P5 LEA R86, P4, R101, R20, 0x1 ;  /* 0x000000146556d211 */ /* 0x000fe400078808ff */
[----:B------:R-:W-:Y:S01]  /*16570*/  LOP3.LUT P0, RZ, R23, 0x40, RZ, 0xc0, !PT ;  /* 0x0000004017ff7812 */ /* 0x000fe2000780c0ff */
[----:B------:R1:W-:Y:S01]  /*16580*/  @!P1 ST.E.128 desc[UR42][R80.64], R12 ;  /* 0x0000000c50009985 */ /* 0x0003e2000c101d2a */
[----:B------:R-:W-:-:S02]  /*16590*/  ISETP.GE.AND P1, PT, R95, R3, PT ;  /* 0x000000035f00720c */ /* 0x000fc40003f26270 */
[-C--:B------:R-:W-:Y:S02]  /*165a0*/  @!P5 LEA.HI.X R87, R101, R21.reuse, R102, 0x1, P4 ;  /* 0x000000156557d211 */ /* 0x080fe400020f0c66 */
[----:B------:R-:W-:Y:S02]  /*165b0*/  LOP3.LUT P4, RZ, R24, 0x80, RZ, 0xc0, !PT ;  /* 0x0000008018ff7812 */ /* 0x000fe4000788c0ff */
[CC--:B------:R-:W-:Y:S01]  /*165c0*/  @!P3 LEA R84, P6, R99.reuse, R20.reuse, 0x1 ;  /* 0x000000146354b211 */ /* 0x0c0fe200078c08ff */
[----:B------:R3:W-:Y:S03]  /*165d0*/  @!P5 ST.E.128 desc[UR42][R86.64], R32 ;  /* 0x000000205600d985 */ /* 0x0007e6000c101d2a */
[----:B------:R-:W-:Y:S02]  /*165e0*/  @!P3 LEA.HI.X R85, R99, R21, R100, 0x1, P6 ;  /* 0x000000156355b211 */ /* 0x000fe400030f0c64 */
[----:B0-----:R-:W-:-:S03]  /*165f0*/  @!P2 LEA R4, P5, R97, R20, 0x1 ;  /* 0x000000146104a211 */ /* 0x001fc600078a08ff */
[----:B------:R3:W-:Y:S01]  /*16600*/  @!P3 ST.E.128 desc[UR42][R84.64], R40 ;  /* 0x000000285400b985 */ /* 0x0007e2000c101d2a */
[-C--:B------:R-:W-:Y:S02]  /*16610*/  @!P1 LEA R6, P6, R95, R20.reuse, 0x1 ;  /* 0x000000145f069211 */ /* 0x080fe400078c08ff */
[-C--:B-1----:R-:W-:Y:S02]  /*16620*/  @P0 LEA R12, P3, R93, R20.reuse, 0x1 ;  /* 0x000000145d0c0211 */ /* 0x082fe400078608ff */
        /* <DEDUP_REMOVED lines=9> */
.L_x_2701:
[----:B------:R-:W-:Y:S05]  /*166c0*/  BSYNC B1 ;  /* 0x0000000000017941 */ /* 0x000fea0003800000 */
.L_x_2700:
[----:B------:R-:W-:Y:S01]  /*166d0*/  VIADD R0, R199, 0x20 ;  /* 0x00000020c7007836 */ /* 0x000fe20000000000 */
[----:B---3-5:R0:W3:Y:S04]  /*166e0*/  SHFL.IDX PT, R7, R89, 0x1, 0x181f ;  /* 0x00381f0059077f89 */ /* 0x0280e800000e0000 */
[----:B------:R-:W-:Y:S01]  /*166f0*/  ISETP.GE.AND P0, PT, R0, R90, PT ;  /* 0x0000005a0000720c */ /* 0x000fe20003f06270 */
[----:B------:R0:W4:-:S12]  /*16700*/  SHFL.IDX PT, R6, R88, 0x1, 0x181f ;  /* 0x00381f0058067f89 */ /* 0x00011800000e0000 */
[----:B0-----:R-:W-:Y:S05]  /*16710*/  @P0 BRA `(.L_x_2702) ;  /* 0x0000001000580947 */ /* 0x001fea0003800000 */
[-C--:B------:R-:W-:Y:S02]  /*16720*/  ISETP.GE.AND P5, PT, R103, R3.reuse, PT ;  /* 0x000000036700720c */ /* 0x080fe40003fa6270 */
[-C--:B------:R-:W-:Y:S02]  /*16730*/  ISETP.GE.AND P6, PT, R208, R3.reuse, PT ;  /* 0x00000003d000720c */ /* 0x080fe40003fc6270 */
[-C--:B------:R-:W-:Y:S02]  /*16740*/  ISETP.GE.AND P3, PT, R101, R3.reuse, PT ;  /* 0x000000036500720c */ /* 0x080fe40003f66270 */
[-C--:B------:R-:W-:Y:S02]  /*16750*/  ISETP.GE.AND P2, PT, R99, R3.reuse, PT ;  /* 0x000000036300720c */ /* 0x080fe40003f46270 */
[-C--:B------:R-:W-:Y:S02]  /*16760*/  ISETP.GE.AND P1, PT, R97, R3.reuse, PT ;  /* 0x000000036100720c */ /* 0x080fe40003f26270 */
[----:B------:R-:W-:-:S03]  /*16770*/  ISETP.GE.AND P0, PT, R95, R3, PT ;  /* 0x000000035f00720c */ /* 0x000fc60003f06270 */
[CC--:B----4-:R-:W-:Y:S02]  /*16780*/  @!P5 LEA R12, P4, R103.reuse, R6.reuse, 0x1 ;  /* 0x00000006670cd211 */ /* 0x0d0fe400078808ff */
[----:B---3--:R-:W-:Y:S02]  /*16790*/  @!P6 IMAD.WIDE R4, R208, 0x2, R6 ;  /* 0x00000002d004e825 */ /* 0x008fe400078e0206 */
[----:B------:R-:W-:Y:S02]  /*167a0*/  @!P5 LEA.HI.X R13, R103, R7, R104, 0x1, P4 ;  /* 0x00000007670dd211 */ /* 0x000fe400020f0c68 */
[----:B------:R-:W-:Y:S01]  /*167b0*/  LOP3.LUT P4, RZ, R23, 0x40, RZ, 0xc0, !PT ;  /* 0x0000004017ff7812 */ /* 0x000fe2000788c0ff */
[----:B------:R0:W-:Y:S01]  /*167c0*/  @!P6 ST.E.128 desc[UR42][R4.64], R8 ;  /* 0x000000080400e985 */ /* 0x0001e2000c101d2a */
[----:B------:R-:W-:-:S03]  /*167d0*/  @!P3 LEA R14, P6, R101, R6, 0x1 ;  /* 0x00000006650eb211 */ /* 0x000fc600078c08ff */
[----:B------:R3:W-:Y:S01]  /*167e0*/  @!P5 ST.E.128 desc[UR42][R12.64], R28 ;  /* 0x0000001c0c00d985 */ /* 0x0007e2000c101d2a */
[-C--:B------:R-:W-:Y:S02]  /*167f0*/  @!P3 LEA.HI.X R15, R101, R7.reuse, R102, 0x1, P6 ;  /* 0x00000007650fb211 */ /* 0x080fe400030f0c66 */
[-C--:B-1----:R-:W-:Y:S02]  /*16800*/  @!P2 LEA R20, P5, R99, R6.reuse, 0x1 ;  /* 0x000000066314a211 */ /* 0x082fe400078a08ff */
[-C--:B------:R-:W-:Y:S01]  /*16810*/  @!P1 LEA R32, P6, R97, R6.reuse, 0x1 ;  /* 0x0000000661209211 */ /* 0x080fe200078c08ff */
[----:B------:R3:W-:Y:S01]  /*16820*/  @!P3 ST.E.128 desc[UR42][R14.64], R36 ;  /* 0x000000240e00b985 */ /* 0x0007e2000c101d2a */
[----:B------:R-:W-:Y:S02]  /*16830*/  @!P0 LEA R34, P3, R95, R6, 0x1 ;  /* 0x000000065f228211 */ /* 0x000fe400078608ff */
[-C--:B--2---:R-:W-:Y:S02]  /*16840*/  @!P2 LEA.HI.X R21, R99, R7.reuse, R100, 0x1, P5 ;  /* 0x000000076315a211 */ /* 0x084fe400028f0c64 */
        /* <DEDUP_REMOVED lines=14> */
.L_x_2697:
[----:B------:R-:W4:Y:S01]  /*16930*/  LDL R9, [R1+0x50] ;  /* 0x0000500001097983 */ /* 0x000f220000100800 */
[----:B------:R-:W-:Y:S01]  /*16940*/  ULDC.64 UR4, c[0x0][0xc00] ;  /* 0x0003000000047ab9 */ /* 0x000fe20000000a00 */
[----:B------:R-:W4:Y:S01]  /*16950*/  LDC.64 R4, c[0x0][0xc00] ;  /* 0x00030000ff047b82 */ /* 0x000f220000000a00 */
[----:B------:R-:W-:Y:S01]  /*16960*/  ISETP.NE.U32.AND P0, PT, RZ, UR4, PT ;  /* 0x00000004ff007c0c */ /* 0x000fe2000bf05070 */
[----:B------:R-:W-:-:S03]  /*16970*/  IMAD.MOV.U32 R3, RZ, RZ, RZ ;  /* 0x000000ffff037224 */ /* 0x000fc600078e00ff */
[----:B------:R-:W-:Y:S01]  /*16980*/  ISETP.NE.AND.EX P0, PT, RZ, UR5, PT, P0 ;  /* 0x00000005ff007c0c */ /* 0x000fe2000bf05300 */
[----:B------:R-:W-:Y:S02]  /*16990*/  ULDC.64 UR4, c[0x0][0xc08] ;  /* 0x0003020000047ab9 */ /* 0x000fe40000000a00 */
[----:B------:R-:W-:Y:S01]  /*169a0*/  ISETP.NE.U32.AND P1, PT, RZ, UR4, PT ;  /* 0x00000004ff007c0c */ /* 0x000fe2000bf25070 */
[----:B---3--:R-:W3:Y:S01]  /*169b0*/  S2R R24, SR_TID.X ;  /* 0x0000000000187919 */ /* 0x008ee20000002100 */
[----:B------:R-:W0:Y:S02]  /*169c0*/  LDC R21, c[0x0][0xbe8] ;  /* 0x0002fa00ff157b82 */ /* 0x000e240000000800 */
[----:B------:R-:W-:-:S13]  /*169d0*/  ISETP.NE.AND.EX P1, PT, RZ, UR5, PT, P1 ;  /* 0x00000005ff007c0c */ /* 0x000fda000bf25310 */
[----:B------:R-:W1:Y:S01]  /*169e0*/  @P1 LDC.64 R6, c[0x0][0xc08] ;  /* 0x00030200ff061b82 */ /* 0x000e620000000a00 */
[----:B------:R-:W-:Y:S02]  /*169f0*/  ULDC UR4, c[0x0][0xa88] ;  /* 0x0002a20000047ab9 */ /* 0x000fe40000000800 */
[----:B------:R-:W-:Y:S02]  /*16a00*/  IMAD.U32 R0, RZ, RZ, UR4 ;  /* 0x00000004ff007e24 */ /* 0x000fe4000f8e00ff */
[----:B----4-:R-:W-:-:S04]  /*16a10*/  IMAD.WIDE R4, R9, 0x4, R4 ;  /* 0x0000000409047825 */ /* 0x010fc800078e0204 */
[----:B-1----:R-:W-:Y:S01]  /*16a20*/  @P1 IMAD.WIDE R6, R9, 0x4, R6 ;  /* 0x0000000409061825 */ /* 0x002fe200078e0206 */
[----:B------:R1:W5:Y:S03]  /*16a30*/  @P0 LDG.E R3, desc[UR42][R4.64] ;  /* 0x0000002a04030981 */ /* 0x000366000c1e1900 */
[----:B---3--:R-:W-:Y:S01]  /*16a40*/  VIADD R24, R24, 0xffffff80 ;  /* 0xffffff8018187836 */ /* 0x008fe20000000000 */
[----:B------:R1:W5:Y:S01]  /*16a50*/  @P1 LDG.E R0, desc[UR42][R6.64] ;  /* 0x0000002a06001981 */ /* 0x000362000c1e1900 */
[----:B------:R-:W-:-:S03]  /*16a60*/  SHF.R.S32.HI R8, RZ, 0x1f, R9 ;  /* 0x0000001fff087819 */ /* 0x000fc60000011409 */
[----:B------:R-:W-:Y:S01]  /*16a70*/  ISETP.GE.AND P2, PT, R24, 0x40, PT ;  /* 0x000000401800780c */ /* 0x000fe20003f46270 */
[----:B0-----:R-:W-:-:S12]  /*16a80*/  @P1 BRA `(.L_x_2703) ;  /* 0x0000000000101947 */ /* 0x001fd80003800000 */
[----:B------:R-:W-:Y:S05]  /*16a90*/  @!P0 BRA `(.L_x_2703) ;  /* 0x00000000000c8947 */ /* 0x000fea0003800000 */
[----:B-1----:R-:W3:Y:S04]  /*16aa0*/  LDG.E R7, desc[UR42][R4.64] ;  /* 0x0000002a04077981 */ /* 0x002ee8000c1e1900 */
[----:B-----5:R-:W3:Y:S02]  /*16ab0*/  LDG.E R0, desc[UR42][R4.64+0x4] ;  /* 0x0000042a04007981 */ /* 0x020ee4000c1e1900 */
[----:B---3--:R-:W-:-:S07]  /*16ac0*/  IMAD.IADD R0, R0, 0x1, -R7 ;  /* 0x0000000100007824 */ /* 0x008fce00078e0a07 */
.L_x_2703:
[----:B------:R-:W3:Y:S01]  /*16ad0*/  LDL R28, [R1+0x4c] ;  /* 0x00004c00011c7983 */ /* 0x000ee20000100800 */
[----:B------:R-:W-:Y:S01]  /*16ae0*/  BSSY B1, `(.L_x_2704) ;  /* 0x000002d000017945 */ /* 0x000fe20003800000 */
[----:B------:R-:W-:Y:S02]  /*16af0*/  SEL R13, R9, RZ, !P0 ;  /* 0x000000ff090d7207 */ /* 0x000fe40004000000 */
[----:B------:R-:W-:Y:S02]  /*16b00*/  SEL R14, R8, RZ, !P0 ;  /* 0x000000ff080e7207 */ /* 0x000fe40004000000 */
[----:B-----5:R-:W-:Y:S02]  /*16b10*/  SHF.R.S32.HI R10, RZ, 0x1f, R3 ;  /* 0x0000001fff0a7819 */ /* 0x020fe40000011403 */
[----:B---3--:R-:W-:Y:S01]  /*16b20*/  SHF.R.S32.HI R12, RZ, 0x1f, R28 ;  /* 0x0000001fff0c7819 */ /* 0x008fe2000001141c */
[----:B------:R-:W-:Y:S06]  /*16b30*/  @P2 BRA `(.L_x_2705) ;  /* 0x00000000009c2947 */ /* 0x000fec0003800000 */
[----:B-1----:R-:W0:Y:S01]  /*16b40*/  S2R R6, SR_TID.X ;  /* 0x0000000000067919 */ /* 0x002e220000002100 */
[----:B------:R-:W1:Y:S02]  /*16b50*/  LDC R20, c[0x0][0xbe8] ;  /* 0x0002fa00ff147b82 */ /* 0x000e640000000800 */
[----:B-1----:R-:W-:Y:S01]  /*16b60*/  IMAD R4, R0, R20, RZ ;  /* 0x0000001400047224 */ /* 0x002fe200078e02ff */
[----:B0-----:R-:W-:-:S04]  /*16b70*/  IADD3 R11, R199, -0x80, R6 ;  /* 0xffffff80c70b7810 */ /* 0x001fc80007ffe006 */
        /* <DEDUP_REMOVED lines=9> */
[----:B------:R-:W0:Y:S01]  /*16c10*/  @P0 LDC R6, c[0x0][0xbec] ;  /* 0x0002fb00ff060b82 */ /* 0x000e220000000800 */
[----:B------:R-:W-:Y:S01]  /*16c20*/  IMAD R9, R28, UR5, R8 ;  /* 0x000000051c097c24 */ /* 0x000fe2000f8e0208 */
[----:B------:R-:W-:-:S03]  /*16c30*/  ULDC.64 UR4, c[0x0][0xb98] ;  /* 0x0002e60000047ab9 */ /* 0x000fc60000000a00 */
[----:B------:R-:W-:-:S03]  /*16c40*/  IMAD.IADD R5, R5, 0x1, R9 ;  /* 0x0000000105057824 */ /* 0x000fc600078e0209 */
[----:B------:R-:W1:Y:S01]  /*16c50*/  @P0 LDC R15, c[0x0][0xbf0] ;  /* 0x0002fc00ff0f0b82 */ /* 0x000e620000000800 */
[----:B------:R-:W-:-:S04]  /*16c60*/  IMAD.WIDE.U32 R4, R13, UR4, R4 ;  /* 0x000000040d047c25 */ /* 0x000fc8000f8e0004 */
[----:B0-----:R-:W-:-:S05]  /*16c70*/  @P0 IMAD.HI.U32 R6, R11, R6, RZ ;  /* 0x000000060b060227 */ /* 0x001fca00078e00ff */
[----:B-1----:R-:W-:Y:S01]  /*16c80*/  @P0 SHF.R.U32.HI R7, RZ, R15, R6 ;  /* 0x0000000fff070219 */ /* 0x002fe20000011606 */
[----:B------:R-:W-:-:S03]  /*16c90*/  IMAD R6, R14, UR4, RZ ;  /* 0x000000040e067c24 */ /* 0x000fc6000f8e02ff */
[----:B------:R-:W-:Y:S01]  /*16ca0*/  IADD3 R4, P0, R7, R4, RZ ;  /* 0x0000000407047210 */ /* 0x000fe20007f1e0ff */
[----:B------:R-:W-:Y:S02]  /*16cb0*/  IMAD.MOV R9, RZ, RZ, -R7 ;  /* 0x000000ffff097224 */ /* 0x000fe400078e0a07 */
[----:B------:R-:W-:Y:S01]  /*16cc0*/  IMAD R8, R13, UR5, R6 ;  /* 0x000000050d087c24 */ /* 0x000fe2000f8e0206 */
[----:B------:R-:W-:Y:S01]  /*16cd0*/  ULDC.64 UR4, c[0x0][0xb88] ;  /* 0x0002e20000047ab9 */ /* 0x000fe20000000a00 */
[----:B------:R-:W-:Y:S01]  /*16ce0*/  IMAD R9, R20, R9, R11 ;  /* 0x0000000914097224 */ /* 0x000fe200078e020b */
[----:B------:R-:W-:-:S04]  /*16cf0*/  SHF.R.S32.HI R11, RZ, 0x1f, R7 ;  /* 0x0000001fff0b7819 */ /* 0x000fc80000011407 */
        /* <DEDUP_REMOVED lines=11> */
.L_x_2705:
[----:B------:R-:W-:Y:S05]  /*16db0*/  BSYNC B1 ;  /* 0x0000000000017941 */ /* 0x000fea0003800000 */
.L_x_2704:
[----:B------:R-:W-:Y:S01]  /*16dc0*/  ISETP.NE.AND P0, PT, R21, 0x1, PT ;  /* 0x000000011500780c */ /* 0x000fe20003f05270 */
[----:B------:R-:W3:Y:S01]  /*16dd0*/  LDC R23, c[0x0][0xac8] ;  /* 0x0002b200ff177b82 */ /* 0x000ee20000000800 */
[----:B------:R-:W-:Y:S01]  /*16de0*/  ULDC.64 UR4, c[0x0][0xaa0] ;  /* 0x0002a80000047ab9 */ /* 0x000fe20000000a00 */
[--C-:B------:R-:W-:Y:S01]  /*16df0*/  SHF.R.S32.HI R8, RZ, 0x1f, R24.reuse ;  /* 0x0000001fff087819 */ /* 0x100fe20000011418 */
[----:B01----:R-:W-:Y:S01]  /*16e00*/  IMAD R6, R10, UR4, RZ ;  /* 0x000000040a067c24 */ /* 0x003fe2000f8e02ff */
[----:B------:R-:W-:Y:S01]  /*16e10*/  SHF.R.S32.HI R15, RZ, 0x1f, R24 ;  /* 0x0000001fff0f7819 */ /* 0x000fe20000011418 */
[----:B------:R-:W-:Y:S01]  /*16e20*/  IMAD.WIDE.U32 R4, R3, UR4, RZ ;  /* 0x0000000403047c25 */ /* 0x000fe2000f8e00ff */
        /* <DEDUP_REMOVED lines=12> */
[----:B------:R-:W1:Y:S01]  /*16ef0*/  @P0 LDC R9, c[0x0][0xbf0] ;  /* 0x0002fc00ff090b82 */ /* 0x000e620000000800 */
[C---:B------:R-:W-:Y:S02]  /*16f00*/  IMAD R3, R28.reuse, UR5, R3 ;  /* 0x000000051c037c24 */ /* 0x040fe4000f8e0203 */
[----:B------:R-:W-:Y:S01]  /*16f10*/  IMAD.WIDE.U32 R4, R28, UR4, R4 ;  /* 0x000000041c047c25 */ /* 0x000fe2000f8e0004 */
[-C--:B---3--:R-:W-:Y:S01]  /*16f20*/  ISETP.GE.AND P1, PT, R42, R23.reuse, PT ;  /* 0x000000172a00720c */ /* 0x088fe20003f26270 */
[----:B------:R-:W-:Y:S01]  /*16f30*/  ULDC.64 UR4, c[0x0][0xaf0] ;  /* 0x0002bc0000047ab9 */ /* 0x000fe20000000a00 */
[----:B------:R-:W-:Y:S01]  /*16f40*/  ISETP.GE.AND P2, PT, R208, R23, PT ;  /* 0x00000017d000720c */ /* 0x000fe20003f46270 */
[----:B------:R-:W-:Y:S01]  /*16f50*/  IMAD R6, R8, 0x20, R15 ;  /* 0x0000002008067824 */ /* 0x000fe200078e020f */
[----:B------:R-:W-:Y:S01]  /*16f60*/  SEL R10, RZ, 0xffffffff, P1 ;  /* 0xffffffffff0a7807 */ /* 0x000fe20000800000 */
[----:B------:R-:W-:-:S02]  /*16f70*/  IMAD.IADD R5, R5, 0x1, R3 ;  /* 0x0000000105057824 */ /* 0x000fc400078e0203 */
[----:B------:R-:W-:Y:S02]  /*16f80*/  IMAD R3, R14, UR4, RZ ;  /* 0x000000040e037c24 */ /* 0x000fe4000f8e02ff */
[----:B------:R-:W-:Y:S02]  /*16f90*/  IMAD.IADD R8, R199, 0x1, R6 ;  /* 0x00000001c7087824 */ /* 0x000fe400078e0206 */
        /* <DEDUP_REMOVED lines=11> */
[----:B-1----:R-:W-:Y:S01]  /*17050*/  @P0 SHF.R.U32.HI R3, RZ, R9, R6 ;  /* 0x00000009ff030219 */ /* 0x002fe20000011606 */
[----:B------:R-:W-:Y:S01]  /*17060*/  VIADD R36, R208, 0x100 ;  /* 0x00000100d0247836 */ /* 0x000fe20000000000 */
[----:B------:R-:W-:Y:S01]  /*17070*/  LOP3.LUT R9, R10, 0x2, R7, 0xe2, !PT ;  /* 0x000000020a097812 */ /* 0x000fe200078ee207 */
[----:B------:R-:W-:Y:S01]  /*17080*/  IMAD R29, R0, R21, RZ ;  /* 0x00000015001d7224 */ /* 0x000fe200078e02ff */
[----:B------:R-:W-:Y:S01]  /*17090*/  ISETP.GE.AND P1, PT, R38, R23, PT ;  /* 0x000000172600720c */ /* 0x000fe20003f26270 */
[--C-:B------:R-:W-:Y:S01]  /*170a0*/  IMAD.MOV R7, RZ, RZ, -R3.reuse ;  /* 0x000000ffff077224 */ /* 0x100fe200078e0a03 */
[----:B------:R-:W-:Y:S01]  /*170b0*/  SEL R10, RZ, 0xffffffff, P2 ;  /* 0xffffffffff0a7807 */ /* 0x000fe20001000000 */
[----:B------:R-:W-:Y:S01]  /*170c0*/  VIADD R34, R208, 0x140 ;  /* 0x00000140d0227836 */ /* 0x000fe20000000000 */
[----:B------:R-:W-:Y:S01]  /*170d0*/  SHF.R.S32.HI R6, RZ, 0x1f, R3 ;  /* 0x0000001fff067819 */ /* 0x000fe20000011403 */
[----:B------:R-:W-:Y:S01]  /*170e0*/  IMAD R7, R21, R7, R8 ;  /* 0x0000000715077224 */ /* 0x000fe200078e0208 */
[----:B------:R-:W-:Y:S01]  /*170f0*/  SEL R11, RZ, 0xffffffff, P1 ;  /* 0xffffffffff0b7807 */ /* 0x000fe20000800000 */
[----:B------:R-:W-:Y:S01]  /*17100*/  IMAD.SHL.U32 R10, R10, 0x4, RZ ;  /* 0x000000040a0a7824 */ /* 0x000fe200078e00ff */
[----:B------:R-:W-:Y:S01]  /*17110*/  ISETP.GE.AND P0, PT, R36, R23, PT ;  /* 0x000000172400720c */ /* 0x000fe20003f06270 */
[----:B------:R-:W-:-:S02]  /*17120*/  IMAD R6, R6, UR4, RZ ;  /* 0x0000000406067c24 */ /* 0x000fc4000f8e02ff */
[----:B------:R-:W-:Y:S01]  /*17130*/  IMAD.SHL.U32 R11, R11, 0x8, RZ ;  /* 0x000000080b0b7824 */ /* 0x000fe200078e00ff */
[----:B------:R-:W-:Y:S01]  /*17140*/  LOP3.LUT R0, R10, 0x4, R9, 0xe2, !PT ;  /* 0x000000040a007812 */ /* 0x000fe200078ee209 */
[C---:B------:R-:W-:Y:S01]  /*17150*/  IMAD R9, R3.reuse, UR5, R6 ;  /* 0x0000000503097c24 */ /* 0x040fe2000f8e0206 */
[----:B------:R-:W-:Y:S01]  /*17160*/  SEL R6, RZ, 0xffffffff, P0 ;  /* 0xffffffffff067807 */ /* 0x000fe20000000000 */
[----:B------:R-:W-:Y:S01]  /*17170*/  IMAD.WIDE.U32 R4, R3, UR4, R4 ;  /* 0x0000000403047c25 */ /* 0x000fe2000f8e0004 */
[----:B------:R-:W-:Y:S01]  /*17180*/  LOP3.LUT R3, R11, 0x8, R0, 0xe2, !PT ;  /* 0x000000080b037812 */ /* 0x000fe200078ee200 */
[----:B------:R-:W-:Y:S01]  /*17190*/  ULDC.64 UR4, c[0x0][0xad8] ;  /* 0x0002b60000047ab9 */ /* 0x000fe20000000a00 */
[----:B------:R-:W-:Y:S01]  /*171a0*/  SHF.R.S32.HI R0, RZ, 0x1f, R7 ;  /* 0x0000001fff007819 */ /* 0x000fe20000011407 */
[----:B------:R-:W-:Y:S01]  /*171b0*/  VIADD R32, R208, 0x180 ;  /* 0x00000180d0207836 */ /* 0x000fe20000000000 */
[----:B------:R-:W-:Y:S01]  /*171c0*/  ISETP.GE.AND P0, PT, R34, R23, PT ;  /* 0x000000172200720c */ /* 0x000fe20003f06270 */
[----:B------:R-:W-:-:S02]  /*171d0*/  IMAD.SHL.U32 R6, R6, 0x10, RZ ;  /* 0x0000001006067824 */ /* 0x000fc400078e00ff */
[----:B------:R-:W-:Y:S01]  /*171e0*/  IMAD.IADD R5, R5, 0x1, R9 ;  /* 0x0000000105057824 */ /* 0x000fe200078e0209 */
[----:B------:R-:W-:Y:S01]  /*171f0*/  SEL R8, RZ, 0xffffffff, P0 ;  /* 0xffffffffff087807 */ /* 0x000fe20000000000 */
[----:B------:R-:W-:Y:S01]  /*17200*/  IMAD R0, R0, UR4, RZ ;  /* 0x0000000400007c24 */ /* 0x000fe2000f8e02ff */
[----:B------:R-:W-:Y:S01]  /*17210*/  ISETP.GE.AND P0, PT, R32, R23, PT ;  /* 0x000000172000720c */ /* 0x000fe20003f06270 */
[----:B------:R-:W-:Y:S01]  /*17220*/  IMAD.IADD R28, R15, 0x1, R199 ;  /* 0x000000010f1c7824 */ /* 0x000fe200078e02c7 */
[----:B------:R-:W-:Y:S01]  /*17230*/  LOP3.LUT R6, R6, 0x10, R3, 0xe2, !PT ;  /* 0x0000001006067812 */ /* 0x000fe200078ee203 */
[C---:B------:R-:W-:Y:S02]  /*17240*/  IMAD R3, R7.reuse, UR5, R0 ;  /* 0x0000000507037c24 */ /* 0x040fe4000f8e0200 */
        /* <DEDUP_REMOVED lines=18> */
[----:B------:R0:W1:Y:S01]  /*17370*/  SHFL.IDX PT, R6, R20, RZ, 0x181f ;  /* 0x00181fff14067589 */ /* 0x00006200000e0000 */
        /* <DEDUP_REMOVED lines=16> */
[-C--:B-1----:R-:W-:Y:S02]  /*17480*/  @!P2 LEA R8, P0, R42, R6.reuse, 0x1 ;  /* 0x000000062a08a211 */ /* 0x082fe400078008ff */
        /* <DEDUP_REMOVED lines=26> */
.L_x_2707:
[----:B------:R-:W-:Y:S05]  /*17630*/  BSYNC B1 ;  /* 0x0000000000017941 */ /* 0x000fea0003800000 */
.L_x_2706:
[----:B------:R-:W-:Y:S01]  /*17640*/  VIADD R0, R28, 0x20 ;  /* 0x000000201c007836 */ /* 0x000fe20000000000 */
[----:B---34-:R0:W3:Y:S04]  /*17650*/  SHFL.IDX PT, R7, R3, 0x1, 0x181f ;  /* 0x00381f0003077f89 */ /* 0x0180e800000e0000 */
[----:B------:R-:W-:Y:S01]  /*17660*/  ISETP.GE.AND P0, PT, R0, R29, PT ;  /* 0x0000001d0000720c */ /* 0x000fe20003f06270 */
[----:B-1----:R0:W1:-:S12]  /*17670*/  SHFL.IDX PT, R6, R20, 0x1, 0x181f ;  /* 0x00381f0014067f89 */ /* 0x00205800000e0000 */
[----:B0-----:R-:W-:Y:S05]  /*17680*/  @P0 BRA `(.L_x_2702) ;  /* 0x00000000007c0947 */ /* 0x001fea0003800000 */
[-C--:B------:R-:W-:Y:S02]  /*17690*/  ISETP.GE.AND P6, PT, R208, R23.reuse, PT ;  /* 0x00000017d000720c */ /* 0x080fe40003fc6270 */
[-C--:B------:R-:W-:Y:S02]  /*176a0*/  ISETP.GE.AND P5, PT, R42, R23.reuse, PT ;  /* 0x000000172a00720c */ /* 0x080fe40003fa6270 */
[-C--:B------:R-:W-:Y:S02]  /*176b0*/  ISETP.GE.AND P4, PT, R40, R23.reuse, PT ;  /* 0x000000172800720c */ /* 0x080fe40003f86270 */
[-C--:B------:R-:W-:Y:S02]  /*176c0*/  ISETP.GE.AND P3, PT, R38, R23.reuse, PT ;  /* 0x000000172600720c */ /* 0x080fe40003f66270 */
[-C--:B------:R-:W-:Y:S02]  /*176d0*/  ISETP.GE.AND P2, PT, R36, R23.reuse, PT ;  /* 0x000000172400720c */ /* 0x080fe40003f46270 */
[----:B------:R-:W-:-:S03]  /*176e0*/  ISETP.GE.AND P1, PT, R34, R23, PT ;  /* 0x000000172200720c */ /* 0x000fc60003f26270 */
[----:B-1-3--:R-:W-:Y:S02]  /*176f0*/  @!P6 IMAD.WIDE R4, R208, 0x2, R6 ;  /* 0x00000002d004e825 */ /* 0x00afe400078e0206 */
        /* <DEDUP_REMOVED lines=24> */
.L_x_2702:
[----:B------:R-:W-:Y:S05]  /*17880*/  BSYNC B0 ;  /* 0x0000000000007941 */ /* 0x000fea0003800000 */
.L_x_2696:
[----:B------:R-:W-:Y:S02]  /*17890*/  ULDC UR4, c[0x0][0xc3c] ;  /* 0x00030f0000047ab9 */ /* 0x000fe40000000800 */
[----:B------:R-:W-:-:S13]  /*178a0*/  ISETP.GE.AND P0, PT, R27, UR4, PT ;  /* 0x000000041b007c0c */ /* 0x000fda000bf06270 */
[----:B------:R-:W-:Y:S05]  /*178b0*/  @!P0 BRA `(.L_x_2708) ;  /* 0xfffffe9c00348947 */ /* 0x000fea000383ffff */
[----:B------:R-:W-:Y:S05]  /*178c0*/  BRA `(.L_x_2489) ;  /* 0x0000007c00007947 */ /* 0x000fea0003800000 */
.L_x_2487:
        /* <DEDUP_REMOVED lines=16> */
.L_x_2709:
        /* <DEDUP_REMOVED lines=41> */
.L_x_2715:
        /* <DEDUP_REMOVED lines=12> */
.L_x_2714:
[----:B------:R-:W-:Y:S05]  /*17d20*/  BSYNC B0 ;  /* 0x0000000000007941 */ /* 0x000fea0003800000 */
.L_x_2713:
        /* <DEDUP_REMOVED lines=20> */
.L_x_2711:
        /* <DEDUP_REMOVED lines=20> */
.L_x_2716:
[----:B---3--:R-:W-:Y:S01]  /*17fb0*/  IMAD R16, R16, UR5, R13 ;  /* 0x0000000510107c24 */ /* 0x008fe2000f8e020d */
[----:B------:R-:W-:Y:S01]  /*17fc0*/  IABS R2, R6 ;  /* 0x0000000600027213 */ /* 0x000fe20000000000 */
[----:B01----:R-:W-:-:S03]  /*17fd0*/  IMAD.MOV R11, RZ, RZ, -R3 ;  /* 0x000000ffff0b7224 */ /* 0x003fc600078e0a03 */
[----:B--2---:R-:W-:Y:S01]  /*17fe0*/  IADD3 R9, -R16, UR6, RZ ;  /* 0x0000000610097c10 */ /* 0x004fe2000fffe1ff */
        /* <DEDUP_REMOVED lines=22> */
[----:B------:R-:W-:Y:S02]  /*18150*/  IMAD R6, R6, R2, R9 ;  /* 0x0000000206067224 */ /* 0x000fe400078e0209 */
[----:B------:R-:W-:Y:S01]  /*18160*/  IMAD.MOV.U32 R2, RZ, RZ, RZ ;  /* 0x000000ffff027224 */ /* 0x000fe200078e00ff */
[----:B------:R-:W-:Y:S02]  /*18170*/  VIADDMNMX R15, R8, UR5, R7, PT ;  /* 0x00000005080f7c46 */ /* 0x000fe4000b800107 */
[----:B------:R-:W-:-:S02]  /*18180*/  IABS R11, R6 ;  /* 0x00000006000b7213 */ /* 0x000fc40000000000 */
[----:B------:R-:W-:Y:S01]  /*18190*/  IABS R8, R15 ;  /* 0x0000000f00087213 */ /* 0x000fe20000000000 */
[----:B------:R-:W-:-:S03]  /*181a0*/  IMAD.MOV R18, RZ, RZ, -R15 ;  /* 0x000000ffff127224 */ /* 0x000fc600078e0a0f */
[----:B------:R-:W0:Y:S08]  /*181b0*/  I2F.RP R7, R8 ;  /* 0x0000000800077306 */ /* 0x000e300000209400 */
[----:B0-----:R-:W0:Y:S02]  /*181c0*/  MUFU.RCP R7, R7 ;  /* 0x0000000700077308 */ /* 0x001e240000001000 */
[----:B0-----:R-:W-:-:S06]  /*181d0*/  VIADD R3, R7, 0xffffffe ;  /* 0x0ffffffe07037836 */ /* 0x001fcc0000000000 */
[----:B------:R-:W0:Y:S02]  /*181e0*/  F2I.FTZ.U32.TRUNC.NTZ R3, R3 ;  /* 0x0000000300037305 */ /* 0x000e24000021f000 */
[----:B0-----:R-:W-:-:S04]  /*181f0*/  IMAD.MOV R10, RZ, RZ, -R3 ;  /* 0x000000ffff0a7224 */ /* 0x001fc800078e0a03 */
[----:B------:R-:W-:Y:S01]  /*18200*/  IMAD.MOV.U32 R9, RZ, RZ, R10 ;  /* 0x000000ffff097224 */ /* 0x000fe200078e000a */
[----:B------:R-:W-:-:S03]  /*18210*/  IABS R10, R15 ;  /* 0x0000000f000a7213 */ /* 0x000fc60000000000 */
        /* <DEDUP_REMOVED lines=20> */
.L_x_2712:
[----:B------:R-:W-:Y:S02]  /*18360*/  IMAD.MOV.U32 R17, RZ, RZ, RZ ;  /* 0x000000ffff117224 */ /* 0x000fe400078e00ff */
[----:B------:R-:W-:Y:S02]  /*18370*/  IMAD.U32 R16, RZ, RZ, UR6 ;  /* 0x00000006ff107e24 */ /* 0x000fe4000f8e00ff */
[----:B------:R-:W-:-:S07]  /*18380*/  IMAD.MOV.U32 R18, RZ, RZ, RZ ;  /* 0x000000ffff127224 */ /* 0x000fce00078e00ff */
.L_x_2717:
[----:B------:R-:W-:-:S13]  /*18390*/  ISETP.NE.AND P0, PT, R5, RZ, PT ;  /* 0x000000ff0500720c */ /* 0x000fda0003f05270 */
[----:B------:R-:W0:Y:S01]  /*183a0*/  @!P0 S2R R3, SR_CgaCtaId ;  /* 0x0000000000038919 */ /* 0x000e220000008800 */
[----:B------:R-:W-:-:S04]  /*183b0*/  @!P0 MOV R2, 0x400 ;  /* 0x0000040000028802 */ /* 0x000fc80000000f00 */
[----:B0-----:R-:W-:-:S05]  /*183c0*/  @!P0 LEA R2, R3, R2, 0x18 ;  /* 0x0000000203028211 */ /* 0x001fca00078ec0ff */
[----:B------:R0:W-:Y:S01]  /*183d0*/  @!P0 STS.128 [R2+0x28cd0], R16 ;  /* 0x028cd01002008388 */ /* 0x0001e20000000c00 */
[----:B------:R-:W-:Y:S06]  /*183e0*/  BAR.ARV 0x5, 0x180 ;  /* 0x0146000000007b1d */ /* 0x000fec0000002000 */
.L_x_2710:
        /* <DEDUP_REMOVED lines=8> */
[----:B------:R-:W-:Y:S01]  /*18470*/  LOP3.LUT R4, R0, 0x7f, RZ, 0xc0, !PT ;  /* 0x0000007f00047812 */ /* 0x000fe200078ec0ff */
[----:B------:R-:W-:Y:S01]  /*18480*/  UMOV UR4, 0x400 ;  /* 0x0000040000047882 */ /* 0x000fe20000000000 */
[----:B------:R0:W-:Y:S01]  /*18490*/  STL [R1+0x1c], RZ ;  /* 0x00001cff01007387 */ /* 0x0001e20000100800 */
[----:B------:R-:W-:Y:S01]  /*184a0*/  BSSY B8, `(.L_x_2718) ;  /* 0x00006cb000087945 */ /* 0x000fe20003800000 */
[----:B------:R-:W-:Y:S01]  /*184b0*/  LOP3.LUT R3, R2, 0x1f8, RZ, 0xc0, !PT ;  /* 0x000001f802037812 */ /* 0x000fe200078ec0ff */
[----:B------:R-:W-:Y:S01]  /*184c0*/  IMAD.SHL.U32 R36, R4, 0x8, RZ ;  /* 0x0000000804247824 */ /* 0x000fe200078e00ff */
[----:B------:R-:W-:Y:S01]  /*184d0*/  LOP3.LUT R2, R2, 0x38, RZ, 0xc0, !PT ;  /* 0x0000003802027812 */ /* 0x000fe200078ec0ff */
[----:B------:R-:W-:Y:S01]  /*184e0*/  IMAD.MOV.U32 R28, RZ, RZ, 0x1 ;  /* 0x00000001ff1c7424 */ /* 0x000fe200078e00ff */
[----:B------:R-:W-:Y:S01]  /*184f0*/  LOP3.LUT R3, R3, 0x38, R0, 0x78, !PT ;  /* 0x0000003803037812 */ /* 0x000fe200078e7800 */
[----:B------:R-:W-:Y:S01]  /*18500*/  IMAD.SHL.U32 R0, R0, 0x10, RZ ;  /* 0x0000001000007824 */ /* 0x000fe200078e00ff */
[----:B------:R-:W-:Y:S01]  /*18510*/  CS2R R24, SRZ ;  /* 0x0000000000187805 */ /* 0x000fe2000001ff00 */
[----:B------:R-:W-:Y:S01]  /*18520*/  IMAD.MOV.U32 R26, RZ, RZ, 0x1 ;  /* 0x00000001ff1a7424 */ /* 0x000fe200078e00ff */
[----:B------:R-:W-:Y:S01]  /*18530*/  LOP3.LUT R36, R3, 0x200, R36, 0xf8, !PT ;  /* 0x0000020003247812 */ /* 0x000fe200078ef824 */
[----:B------:R-:W-:Y:S01]  /*18540*/  ULDC.64 UR40, c[0x0][0x198] ;  /* 0x0000660000287ab9 */ /* 0x000fe20000000a00 */
[----:B------:R-:W-:Y:S01]  /*18550*/  SHF.R.U32.HI R3, RZ, 0x3, R4 ;  /* 0x00000003ff037819 */ /* 0x000fe20000011604 */
[----:B------:R-:W-:Y:S01]  /*18560*/  ULOP3.LUT UR38, UR36, 0x2, URZ, 0xfc, !UPT ;  /* 0x0000000224267892 */ /* 0x000fe2000f8efc3f */
[----:B------:R-:W-:Y:S01]  /*18570*/  LOP3.LUT R4, R2, 0x80, RZ, 0xfc, !PT ;  /* 0x0000008002047812 */ /* 0x000fe200078efcff */
[----:B------:R-:W-:Y:S01]  /*18580*/  ULDC UR37, c[0x0][0xc] ;  /* 0x0000030000257ab9 */ /* 0x000fe20000000800 */
[----:B------:R-:W-:-:S02]  /*18590*/  LOP3.LUT R0, R3, 0x70, R0, 0xf8, !PT ;  /* 0x0000007003007812 */ /* 0x000fc400078ef800 */
[C---:B------:R-:W-:Y:S01]  /*185a0*/  LOP3.LUT R0, R2.reuse, 0xc0, RZ, 0xfc, !PT ;  /* 0x000000c002007812 */ /* 0x040fe200078efcff */
[----:B-1----:R-:W-:Y:S01]  /*185b0*/  ULEA UR4, UR5, UR4, 0x18 ;  /* 0x0000000405047291 */ /* 0x002fe2000f8ec03f */
[C---:B------:R-:W-:Y:S02]  /*185c0*/  LOP3.LUT R0, R2.reuse, 0x140, RZ, 0xfc, !PT ;  /* 0x0000014002007812 */ /* 0x040fe400078efcff */
[C---:B------:R-:W-:Y:S02]  /*185d0*/  LOP3.LUT R3, R2.reuse, 0x40, RZ, 0xfc, !PT ;  /* 0x0000004002037812 */ /* 0x040fe400078efcff */
[C---:B------:R-:W-:Y:S01]  /*185e0*/  LOP3.LUT R3, R2.reuse, 0x100, RZ, 0xfc, !PT ;  /* 0x0000010002037812 */ /* 0x040fe200078efcff */
[----:B------:R-:W-:Y:S01]  /*185f0*/  IMAD.U32 R23, RZ, RZ, UR4 ;  /* 0x00000004ff177e24 */ /* 0x000fe2000f8e00ff */
[C---:B------:R-:W-:Y:S02]  /*18600*/  LOP3.LUT R3, R2.reuse, 0x180, RZ, 0xfc, !PT ;  /* 0x0000018002037812 */ /* 0x040fe400078efcff */
[----:B------:R-:W-:Y:S01]  /*18610*/  LOP3.LUT R2, R2, 0x1c0, RZ, 0xfc, !PT ;  /* 0x000001c002027812 */ /* 0x000fe200078efcff */
[----:B------:R-:W-:-:S05]  /*18620*/  IMAD R0, R36, 0x2, R23 ;  /* 0x0000000224007824 */ /* 0x000fca00078e0217 */
[----:B------:R0:W-:Y:S02]  /*18630*/  STL [R1+0x34], R0 ;  /* 0x0000340001007387 */ /* 0x0001e40000100800 */
.L_x_2841:
[----:B------:R-:W-:Y:S05]  /*18640*/  YIELD ;  /* 0x0000000000007946 */ /* 0x000fea0003800000 */
[----:B------:R-:W-:Y:S01]  /*18650*/  ULDC.64 UR4, c[0x0][0xa28] ;  /* 0x00028a0000047ab9 */ /* 0x000fe20000000a00 */
[----:B------:R-:W-:Y:S01]  /*18660*/  IMAD.MOV.U32 R33, RZ, RZ, RZ ;  /* 0x000000ffff217224 */ /* 0x000fe200078e00ff */
[----:B------:R-:W-:Y:S01]  /*18670*/  ISETP.NE.U32.AND P0, PT, RZ, UR4, PT ;  /* 0x00000004ff007c0c */ /* 0x000fe2000bf05070 */
[----:B-1----:R-:W1:Y:S01]  /*18680*/  LDC.64 R4, c[0x0][0xa00] ;  /* 0x00028000ff047b82 */ /* 0x002e620000000a00 */
[----:B------:R-:W-:Y:S02]  /*18690*/  ULDC.64 UR6, c[0x0][0xa10] ;  /* 0x0002840000067ab9 */ /* 0x000fe40000000a00 */
[----:B------:R-:W-:Y:S01]  /*186a0*/  ISETP.NE.AND.EX P0, PT, RZ, UR5, PT, P0 ;  /* 0x00000005ff007c0c */ /* 0x000fe2000bf05300 */
[----:B------:R-:W-:-:S12]  /*186b0*/  ULDC.64 UR4, c[0x0][0xa18] ;  /* 0x0002860000047ab9 */ /* 0x000fd80000000a00 */
[----:B--2---:R-:W2:Y:S02]  /*186c0*/  @P0 LDC.64 R2, c[0x0][0xa28] ;  /* 0x00028a00ff020b82 */ /* 0x004ea40000000a00 */
[----:B--2---:R-:W-:-:S05]  /*186d0*/  @P0 IMAD.WIDE R2, R19, 0x4, R2 ;  /* 0x0000000413020825 */ /* 0x004fca00078e0202 */
[----:B------:R2:W5:Y:S01]  /*186e0*/  @P0 LDG.E R33, desc[UR42][R2.64] ;  /* 0x0000002a02210981 */ /* 0x000562000c1e1900 */
[----:B------:R-:W-:Y:S01]  /*186f0*/  ISETP.NE.U32.AND P0, PT, RZ, UR4, PT ;  /* 0x00000004ff007c0c */ /* 0x000fe2000bf05070 */
[----:B------:R-:W-:Y:S01]  /*18700*/  IMAD.MOV.U32 R31, RZ, RZ, RZ ;  /* 0x000000ffff1f7224 */ /* 0x000fe200078e00ff */
[----:B------:R-:W-:Y:S01]  /*18710*/  ISETP.NE.U32.AND P1, PT, RZ, UR6, PT ;  /* 0x00000006ff007c0c */ /* 0x000fe2000bf25070 */
[----:B0-----:R-:W-:Y:S01]  /*18720*/  IMAD.MOV.U32 R0, RZ, RZ, RZ ;  /* 0x000000ffff007224 */ /* 0x001fe200078e00ff */
[----:B------:R-:W-:Y:S01]  /*18730*/  ISETP.NE.AND.EX P2, PT, RZ, UR5, PT, P0 ;  /* 0x00000005ff007c0c */ /* 0x000fe2000bf45300 */
[----:B------:R-:W-:Y:S01]  /*18740*/  ULDC.64 UR4, c[0x0][0xa00] ;  /* 0x0002800000047ab9 */ /* 0x000fe20000000a00 */
[----:B------:R-:W-:Y:S01]  /*18750*/  ISETP.NE.AND.EX P1, PT, RZ, UR7, PT, P1 ;  /* 0x00000007ff007c0c */ /* 0x000fe2000bf25310 */
[----:B-1----:R-:W-:Y:S01]  /*18760*/  IMAD.WIDE R4, R19, 0x4, R4 ;  /* 0x0000000413047825 */ /* 0x002fe200078e0204 */
[----:B------:R-:W-:Y:S01]  /*18770*/  ISETP.NE.U32.AND P0, PT, RZ, UR4, PT ;  /* 0x00000004ff007c0c */ /* 0x000fe2000bf05070 */
[----:B--2---:R-:W0:Y:S08]  /*18780*/  LDC.64 R2, c[0x0][0xa10] ;  /* 0x00028400ff027b82 */ /* 0x004e300000000a00 */
[----:B---3--:R-:W1:Y:S01]  /*18790*/  @P2 LDC.64 R6, c[0x0][0xa18] ;  /* 0x00028600ff062b82 */ /* 0x008e620000000a00 */
[----:B------:R-:W-:Y:S01]  /*187a0*/  ULDC UR4, c[0x0][0x288] ;  /* 0x0000a20000047ab9 */ /* 0x000fe20000000800 */
[----:B------:R-:W-:Y:S01]  /*187b0*/  ISETP.NE.AND.EX P0, PT, RZ, UR5, PT, P0 ;  /* 0x00000005ff007c0c */ /* 0x000fe2000bf05300 */
[----:B------:R-:W-:Y:S01]  /*187c0*/  IMAD.U32 R8, RZ, RZ, UR4 ;  /* 0x00000004ff087e24 */ /* 0x000fe2000f8e00ff */
[----:B------:R-:W-:-:S11]  /*187d0*/  ULDC.64 UR4, c[0x0][0x418] ;  /* 0x0001060000047ab9 */ /* 0x000fd60000000a00 */
[----:B------:R-:W5:Y:S01]  /*187e0*/  @P0 LDG.E R31, desc[UR42][R4.64] ;  /* 0x0000002a041f0981 */ /* 0x000f62000c1e1900 */
[----:B0-----:R-:W-:-:S05]  /*187f0*/  IMAD.WIDE R2, R19, 0x4, R2 ;  /* 0x0000000413027825 */ /* 0x001fca00078e0202 */
[----:B------:R-:W5:Y:S01]  /*18800*/  @P1 LDG.E R0, desc[UR42][R2.64] ;  /* 0x0000002a02001981 */ /* 0x000f62000c1e1900 */
[----:B-1----:R-:W-:-:S05]  /*18810*/  @P2 IMAD.WIDE R6, R19, 0x4, R6 ;  /* 0x0000000413062825 */ /* 0x002fca00078e0206 */
        /* <DEDUP_REMOVED lines=11> */
[----:B------:R-:W-:Y:S01]  /*188d0*/  IMAD.MOV.U32 R12, RZ, RZ, R8 ;  /* 0x000000ffff0c7224 */ /* 0x000fe200078e0008 */
[----:B----4-:R-:W-:Y:S06]  /*188e0*/  @P2 BRA `(.L_x_2719) ;  /* 0x0000000000142947 */ /* 0x010fec0003800000 */
[----:B------:R-:W-:Y:S05]  /*188f0*/  @!P0 BRA `(.L_x_2719) ;  /* 0x0000000000108947 */ /* 0x000fea0003800000 */
[----:B------:R-:W2:Y:S04]  /*18900*/  LDG.E R9, desc[UR42][R4.64] ;  /* 0x0000002a04097981 */ /* 0x000ea8000c1e1900 */
[----:B------:R-:W2:Y:S02]  /*18910*/  LDG.E R6, desc[UR42][R4.64+0x4] ;  /* 0x0000042a04067981 */ /* 0x000ea4000c1e1900 */
[----:B--2---:R-:W-:-:S05]  /*18920*/  IMAD.IADD R12, R6, 0x1, -R9 ;  /* 0x00000001060c7824 */ /* 0x004fca00078e0a09 */
[----:B------:R1:W-:Y:S02]  /*18930*/  STL [R1+0x4], R12 ;  /* 0x0000040c01007387 */ /* 0x0003e40000100800 */
.L_x_2719:
[----:B------:R-:W-:Y:S02]  /*18940*/  ULDC.64 UR4, c[0x0][0xa20] ;  /* 0x0002880000047ab9 */ /* 0x000fe40000000a00 */
[----:B------:R-:W-:-:S04]  /*18950*/  ISETP.NE.U32.AND P0, PT, RZ, UR4, PT ;  /* 0x00000004ff007c0c */ /* 0x000fc8000bf05070 */
[----:B------:R-:W-:-:S13]  /*18960*/  ISETP.NE.AND.EX P0, PT, RZ, UR5, PT, P0 ;  /* 0x00000005ff007c0c */ /* 0x000fda000bf05300 */
[----:B------:R-:W-:Y:S05]  /*18970*/  @!P0 BRA `(.L_x_2720) ;  /* 0x0000000000108947 */ /* 0x000fea0003800000 */
[----:B------:R-:W2:Y:S02]  /*18980*/  LDC.64 R4, c[0x0][0xa20] ;  /* 0x00028800ff047b82 */ /* 0x000ea40000000a00 */
[----:B--2---:R-:W-:-:S05]  /*18990*/  IMAD.WIDE R4, R19, 0x4, R4 ;  /* 0x0000000413047825 */ /* 0x004fca00078e0204 */
[----:B------:R2:W5:Y:S01]  /*189a0*/  LDG.E R10, desc[UR42][R4.64] ;  /* 0x0000002a040a7981 */ /* 0x000562000c1e1900 */
[----:B------:R-:W-:Y:S05]  /*189b0*/  BRA `(.L_x_2721) ;  /* 0x0000000000247947 */ /* 0x000fea0003800000 */
.L_x_2720:
[----:B------:R-:W-:Y:S02]  /*189c0*/  ULDC.64 UR4, c[0x0][0xa08] ;  /* 0x0002820000047ab9 */ /* 0x000fe40000000a00 */
[----:B------:R-:W-:-:S04]  /*189d0*/  ISETP.NE.U32.AND P0, PT, RZ, UR4, PT ;  /* 0x00000004ff007c0c */ /* 0x000fc8000bf05070 */
[----:B------:R-:W-:-:S13]  /*189e0*/  ISETP.NE.AND.EX P0, PT, RZ, UR5, PT, P0 ;  /* 0x00000005ff007c0c */ /* 0x000fda000bf05300 */
[----:B------:R-:W-:Y:S05]  /*189f0*/  @!P0 BRA `(.L_x_2721) ;  /* 0x0000000000148947 */ /* 0x000fea0003800000 */
[----:B------:R-:W2:Y:S02]  /*18a00*/  LDC.64 R4, c[0x0][0xa08] ;  /* 0x00028200ff047b82 */ /* 0x000ea40000000a00 */
[----:B--2---:R-:W-:-:S05]  /*18a10*/  IMAD.WIDE R4, R19, 0x4, R4 ;  /* 0x0000000413047825 */ /* 0x004fca00078e0204 */
[----:B------:R-:W2:Y:S04]  /*18a20*/  LDG.E R10, desc[UR42][R4.64] ;  /* 0x0000002a040a7981 */ /* 0x000ea8000c1e1900 */
[----:B------:R-:W2:Y:S02]  /*18a30*/  LDG.E R9, desc[UR42][R4.64+0x4] ;  /* 0x0000042a04097981 */ /* 0x000ea4000c1e1900 */
[----:B--2---:R-:W-:-:S07]  /*18a40*/  IMAD.IADD R10, R9, 0x1, -R10 ;  /* 0x00000001090a7824 */ /* 0x004fce00078e0a0a */
.L_x_2721:
[----:B--2---:R-:W2:Y:S01]  /*18a50*/  @P1 LDG.E R4, desc[UR42][R2.64] ;  /* 0x0000002a02041981 */ /* 0x004ea2000c1e1900 */
[----:B------:R-:W3:Y:S03]  /*18a60*/  LDC R5, c[0x0][0x448] ;  /* 0x00011200ff057b82 */ /* 0x000ee60000000800 */
[----:B------:R-:W2:Y:S01]  /*18a70*/  @P1 LDG.E R9, desc[UR42][R2.64+0x4] ;  /* 0x0000042a02091981 */ /* 0x000ea2000c1e1900 */
[----:B-----5:R-:W-:Y:S02]  /*18a80*/  IMAD.IADD R10, R10, 0x1, -R33 ;  /* 0x000000010a0a7824 */ /* 0x020fe400078e0a21 */
[----:B------:R-:W-:-:S04]  /*18a90*/  IMAD.SHL.U32 R32, R17, 0x40, RZ ;  /* 0x0000004011207824 */ /* 0x000fc800078e00ff */
[----:B0-----:R-:W-:Y:S01]  /*18aa0*/  VIADD R8, R32, 0x3f ;  /* 0x0000003f20087836 */ /* 0x001fe20000000000 */
[----:B---3--:R-:W-:-:S13]  /*18ab0*/  ISETP.NE.AND P2, PT, R5, 0x1, PT ;  /* 0x000000010500780c */ /* 0x008fda0003f45270 */
[----:B------:R-:W0:Y:S08]  /*18ac0*/  @P2 LDC R6, c[0x0][0x44c] ;  /* 0x00011300ff062b82 */ /* 0x000e300000000800 */
[----:B------:R-:W3:Y:S01]  /*18ad0*/  @P2 LDC R5, c[0x0][0x450] ;  /* 0x00011400ff052b82 */ /* 0x000ee20000000800 */
[----:B0-----:R-:W-:-:S05]  /*18ae0*/  @P2 IMAD.HI.U32 R6, R8, R6, RZ ;  /* 0x0000000608062227 */ /* 0x001fca00078e00ff */
[----:B---3--:R-:W-:Y:S01]  /*18af0*/  @P2 SHF.R.U32.HI R8, RZ, R5, R6 ;  /* 0x00000005ff082219 */ /* 0x008fe20000011606 */
[----:B--2---:R-:W-:-:S04]  /*18b00*/  @P1 IMAD.IADD R7, R9, 0x1, -R4 ;  /* 0x0000000109071824 */ /* 0x004fc800078e0a04 */
[----:B------:R-:W-:-:S04]  /*18b10*/  IMAD.IADD R17, R10, 0x1, R7 ;  /* 0x000000010a117824 */ /* 0x000fc800078e0207 */
[C---:B------:R-:W-:Y:S01]  /*18b20*/  VIADD R9, R17.reuse, 0x3f ;  /* 0x0000003f11097836 */ /* 0x040fe20000000000 */
[----:B------:R-:W-:-:S04]  /*18b30*/  IADD3 R6, R17, 0x1, -R12 ;  /* 0x0000000111067810 */ /* 0x000fc80007ffe80c */
[----:B------:R-:W-:Y:S01]  /*18b40*/  SHF.R.S32.HI R2, RZ, 0x1f, R9 ;  /* 0x0000001fff027819 */ /* 0x000fe20000011409 */
[----:B------:R-:W-:-:S03]  /*18b50*/  IMAD.IADD R8, R6, 0x1, R8 ;  /* 0x0000000106087824 */ /* 0x000fc600078e0208 */
[----:B------:R-:W-:Y:S02]  /*18b60*/  LEA.HI R9, R2, R9, RZ, 0x6 ;  /* 0x0000000902097211 */ /* 0x000fe400078f30ff */
[----:B------:R-:W0:Y:S02]  /*18b70*/  LDC.64 R2, c[0x0][0x9e0] ;  /* 0x00027800ff027b82 */ /* 0x000e240000000a00 */
[----:B------:R-:W-:Y:S02]  /*18b80*/  SHF.R.S32.HI R9, RZ, 0x6, R9 ;  /* 0x00000006ff097819 */ /* 0x000fe40000011409 */
[----:B0-----:R-:W-:Y:S01]  /*18b90*/  ISETP.GE.AND P3, PT, R3, 0x1, PT ;  /* 0x000000010300780c */ /* 0x001fe20003f66270 */
[----:B------:R-:W-:-:S12]  /*18ba0*/  IMAD.IADD R2, R8, 0x1, R2 ;  /* 0x0000000108027824 */ /* 0x000fd800078e0202 */
[----:B------:R-:W-:Y:S05]  /*18bb0*/  @!P3 BRA `(.L_x_2722) ;  /* 0x000000000048b947 */ /* 0x000fea0003800000 */
        /* <DEDUP_REMOVED lines=11> */
.L_x_2724:
[----:B------:R-:W-:-:S13]  /*18c70*/  ISETP.NE.AND P0, PT, R3, 0x1, PT ;  /* 0x000000010300780c */ /* 0x000fda0003f05270 */
[----:B------:R-:W0:Y:S02]  /*18c80*/  @P0 LDC.64 R4, c[0x0][0x9e8] ;  /* 0x00027a00ff040b82 */ /* 0x000e240000000a00 */
[----:B0-----:R-:W-:-:S05]  /*18c90*/  @P0 IMAD.HI.U32 R4, R11, R4, RZ ;  /* 0x000000040b040227 */ /* 0x001fca00078e00ff */
[----:B------:R-:W-:-:S07]  /*18ca0*/  @P0 SHF.R.U32.HI R11, RZ, R5, R4 ;  /* 0x00000005ff0b0219 */ /* 0x000fce0000011604 */
.L_x_2725:
[----:B------:R-:W-:Y:S05]  /*18cb0*/  BSYNC B0 ;  /* 0x0000000000007941 */ /* 0x000fea0003800000 */
.L_x_2723:
[----:B------:R-:W-:-:S05]  /*18cc0*/  IMAD R11, R11, R3, R3 ;  /* 0x000000030b0b7224 */ /* 0x000fca00078e0203 */
[----:B------:R-:W-:-:S07]  /*18cd0*/  VIMNMX R2, R2, R11, PT ;  /* 0x0000000b02027248 */ /* 0x000fce0003fe0100 */
.L_x_2722:
[----:B------:R-:W0:Y:S01]  /*18ce0*/  @P2 LDC R8, c[0x0][0x44c] ;  /* 0x00011300ff082b82 */ /* 0x000e220000000800 */
[----:B------:R-:W-:Y:S01]  /*18cf0*/  IMAD.MOV.U32 R4, RZ, RZ, R32 ;  /* 0x000000ffff047224 */ /* 0x000fe200078e0020 */
[----:B------:R-:W-:-:S06]  /*18d00*/  ULDC UR4, c[0x0][0x9dc] ;  /* 0x0002770000047ab9 */ /* 0x000fcc0000000800 */
[----:B------:R-:W2:Y:S01]  /*18d10*/  @P2 LDC R5, c[0x0][0x450] ;  /* 0x00011400ff052b82 */ /* 0x000ea20000000800 */
[----:B0-----:R-:W-:-:S05]  /*18d20*/  @P2 IMAD.HI.U32 R8, R32, R8, RZ ;  /* 0x0000000820082227 */ /* 0x001fca00078e00ff */
[----:B--2---:R-:W-:Y:S01]  /*18d30*/  @P2 SHF.R.U32.HI R4, RZ, R5, R8 ;  /* 0x00000005ff042219 */ /* 0x004fe20000011608 */
[----:B------:R-:W-:-:S04]  /*18d40*/  IMAD.IADD R8, R17, 0x1, -R12 ;  /* 0x0000000111087824 */ /* 0x000fc800078e0a0c */
[----:B-1----:R-:W-:-:S04]  /*18d50*/  IMAD.IADD R12, R8, 0x1, R4 ;  /* 0x00000001080c7824 */ /* 0x002fc800078e0204 */
        /* <DEDUP_REMOVED lines=12> */
.L_x_2728:
[----:B------:R-:W-:-:S13]  /*18e20*/  ISETP.NE.AND P0, PT, R3, 0x1, PT ;  /* 0x000000010300780c */ /* 0x000fda0003f05270 */
[----:B------:R-:W0:Y:S02]  /*18e30*/  @P0 LDC.64 R4, c[0x0][0x9e8] ;  /* 0x00027a00ff040b82 */ /* 0x000e240000000a00 */
[----:B0-----:R-:W-:-:S05]  /*18e40*/  @P0 IMAD.HI.U32 R4, R12, R4, RZ ;  /* 0x000000040c040227 */ /* 0x001fca00078e00ff */
[----:B------:R-:W-:-:S07]  /*18e50*/  @P0 SHF.R.U32.HI R12, RZ, R5, R4 ;  /* 0x00000005ff0c0219 */ /* 0x000fce0000011604 */
.L_x_2729:
[----:B------:R-:W-:Y:S05]  /*18e60*/  BSYNC B0 ;  /* 0x0000000000007941 */ /* 0x000fea0003800000 */
.L_x_2727:
[----:B------:R-:W-:-:S05]  /*18e70*/  IMAD R3, R12, R3, RZ ;  /* 0x000000030c037224 */ /* 0x000fca00078e02ff */
[----:B------:R-:W-:-:S07]  /*18e80*/  VIMNMX R11, R11, R3, !PT ;  /* 0x000000030b0b7248 */ /* 0x000fce0007fe0100 */
.L_x_2726:
[----:B------:R-:W-:Y:S01]  /*18e90*/  VIADD R2, R2, 0x3f ;  /* 0x0000003f02027836 */ /* 0x000fe20000000000 */
[----:B------:R-:W-:Y:S04]  /*18ea0*/  BSSY B0, `(.L_x_2730) ;  /* 0x00001af000007945 */ /* 0x000fe80003800000 */
[----:B------:R-:W-:-:S04]  /*18eb0*/  SHF.R.S32.HI R3, RZ, 0x1f, R2 ;  /* 0x0000001fff037819 */ /* 0x000fc80000011402 */
[----:B------:R-:W-:Y:S02]  /*18ec0*/  LEA.HI R3, R3, R2, RZ, 0x6 ;  /* 0x0000000203037211 */ /* 0x000fe400078f30ff */
[----:B------:R-:W-:Y:S02]  /*18ed0*/  SHF.R.S32.HI R2, RZ, 0x1f, R11 ;  /* 0x0000001fff027819 */ /* 0x000fe4000001140b */
[----:B------:R-:W-:Y:S02]  /*18ee0*/  SHF.R.S32.HI R3, RZ, 0x6, R3 ;  /* 0x00000006ff037819 */ /* 0x000fe40000011403 */
[----:B------:R-:W-:Y:S02]  /*18ef0*/  LEA.HI R2, R2, R11, RZ, 0x6 ;  /* 0x0000000b02027211 */ /* 0x000fe400078f30ff */
[----:B------:R-:W-:Y:S02]  /*18f00*/  VIMNMX R3, R9, R3, PT ;  /* 0x0000000309037248 */ /* 0x000fe40003fe0100 */
[----:B------:R-:W-:-:S04]  /*18f10*/  SHF.R.S32.HI R2, RZ, 0x6, R2 ;  /* 0x00000006ff027819 */ /* 0x000fc80000011402 */
[----:B------:R-:W-:-:S05]  /*18f20*/  VIMNMX R2, RZ, R2, !PT ;  /* 0x00000002ff027248 */ /* 0x000fca0007fe0100 */
[--C-:B------:R-:W-:Y:S02]  /*18f30*/  IMAD R2, R2, 0x40, -R10.reuse ;  /* 0x0000004002027824 */ /* 0x100fe400078e0a0a */
[----:B------:R-:W-:-:S03]  /*18f40*/  IMAD R10, R3, 0x40, -R10 ;  /* 0x00000040030a7824 */ /* 0x000fc600078e0a0a */
[----:B------:R-:W-:Y:S02]  /*18f50*/  VIMNMX R4, RZ, R2, !PT ;  /* 0x00000002ff047248 */ /* 0x000fe40007fe0100 */
[----:B------:R-:W-:-:S04]  /*18f60*/  VIMNMX R7, R10, R7, PT ;  /* 0x000000070a077248 */ /* 0x000fc80003fe0100 */
[----:B------:R-:W-:Y:S02]  /*18f70*/  ISETP.GT.AND P0, PT, R7, R4, PT ;  /* 0x000000040700720c */ /* 0x000fe40003f04270 */
[----:B------:R-:W-:-:S11]  /*18f80*/  SHF.R.U32.HI R4, RZ, 0x6, R4 ;  /* 0x00000006ff047819 */ /* 0x000fd60000011604 */
[----:B------:R-:W-:Y:S02]  /*18f90*/  @P0 VIADD R2, R7, 0x3f ;  /* 0x0000003f07020836 */ /* 0x000fe40000000000 */
[----:B------:R-:W-:-:S03]  /*18fa0*/  IMAD.MOV.U32 R7, RZ, RZ, R4 ;  /* 0x000000ffff077224 */ /* 0x000fc600078e0004 */
[----:B------:R-:W-:-:S04]  /*18fb0*/  @P0 SHF.R.S32.HI R3, RZ, 0x1f, R2 ;  /* 0x0000001fff030819 */ /* 0x000fc80000011402 */
[----:B------:R-:W-:-:S04]  /*18fc0*/  @P0 LEA.HI R3, R3, R2, RZ, 0x6 ;  /* 0x0000000203030211 */ /* 0x000fc800078f30ff */
[----:B------:R-:W-:Y:S02]  /*18fd0*/  @P0 SHF.R.S32.HI R7, RZ, 0x6, R3 ;  /* 0x00000006ff070819 */ /* 0x000fe40000011403 */
[----:B------:R-:W-:Y:S02]  /*18fe0*/  PLOP3.LUT P0, PT, PT, PT, PT, 0x80, 0x0 ;  /* 0x000000000000781c */ /* 0x000fe40003f0f070 */
[----:B------:R-:W-:-:S13]  /*18ff0*/  ISETP.GT.AND P2, PT, R7, R4, PT ;  /* 0x000000040700720c */ /* 0x000fda0003f44270 */
[----:B------:R-:W-:Y:S05]  /*19000*/  @!P2 BRA `(.L_x_2731) ;  /* 0x000000180060a947 */ /* 0x000fea0003800000 */
[----:B------:R-:W-:Y:S01]  /*19010*/  UMOV UR4, 0xffffffff ;  /* 0xffffffff00047882 */ /* 0x000fe20000000000 */
[----:B------:R-:W-:Y:S02]  /*19020*/  SEL R5, R19, RZ, !P1 ;  /* 0x000000ff13057207 */ /* 0x000fe40004800000 */
[----:B------:R-:W-:Y:S05]  /*19030*/  BRA.DIV UR4, `(.L_x_2732) ;  /* 0x0000007604907947 */ /* 0x000fea000b800000 */
[----:B------:R-:W0:Y:S02]  /*19040*/  S2R R2, SR_TID.X ;  /* 0x0000000000027919 */ /* 0x000e240000002100 */
[----:B0-----:R-:W-:-:S04]  /*19050*/  SHF.R.U32.HI R2, RZ, 0x5, R2 ;  /* 0x00000005ff027819 */ /* 0x001fc80000011602 */
[----:B------:R-:W-:-:S05]  /*19060*/  LOP3.LUT R2, R2, 0x3, RZ, 0xc0, !PT ;  /* 0x0000000302027812 */ /* 0x000fca00078ec0ff */
[----:B------:R0:W1:Y:S02]  /*19070*/  SHFL.IDX PT, R14, R2, RZ, 0x1f ;  /* 0x00001fff020e7589 */ /* 0x00006400000e0000 */
.L_x_2896:
[----:B-1----:R-:W-:Y:S02]  /*19080*/  ISETP.NE.AND P0, PT, R14, RZ, PT ;  /* 0x000000ff0e00720c */ /* 0x002fe40003f05270 */
[----:B------:R-:W-:-:S11]  /*19090*/  PLOP3.LUT P6, PT, PT, PT, PT, 0x8, 0x0 ;  /* 0x000000000000781c */ /* 0x000fd60003fce170 */
[----:B------:R-:W-:Y:S05]  /*190a0*/  @P0 BRA `(.L_x_2733) ;  /* 0x00000000000c0947 */ /* 0x000fea0003800000 */
[----:B------:R-:W-:-:S03]  /*190b0*/  UMOV UR4, 0xffffffff ;  /* 0xffffffff00047882 */ /* 0x000fc60000000000 */
[----:B------:R-:W-:Y:S05]  /*190c0*/  BRA.DIV UR4, `(.L_x_2734) ;  /* 0x0000007604a07947 */ /* 0x000fea000b800000 */
[----:B------:R-:W-:-:S13]  /*190d0*/  ELECT P6, URZ, PT ;  /* 0x00000000003f782f */ /* 0x000fda00038c0000 */
.L_x_2733:
[----:B0-----:R-:W2:Y:S01]  /*190e0*/  LDL R2, [R1+0x1c] ;  /* 0x00001c0001027983 */ /* 0x001ea20000100800 */
[----:B------:R-:W-:Y:S01]  /*190f0*/  BSSY B1, `(.L_x_2735) ;  /* 0x0000008000017945 */ /* 0x000fe20003800000 */
[----:B--2---:R-:W-:-:S05]  /*19100*/  VIADD R2, R2, 0x1 ;  /* 0x0000000102027836 */ /* 0x004fca0000000000 */
[----:B------:R-:W-:-:S04]  /*19110*/  LEA.HI R3, R2, R2, RZ, 0x1 ;  /* 0x0000000202037211 */ /* 0x000fc800078f08ff */
[----:B------:R-:W-:-:S05]  /*19120*/  LOP3.LUT R3, R3, 0xfffffffe, RZ, 0xc0, !PT ;  /* 0xfffffffe03037812 */ /* 0x000fca00078ec0ff */
[----:B------:R-:W-:-:S05]  /*19130*/  IMAD.IADD R2, R2, 0x1, -R3 ;  /* 0x0000000102027824 */ /* 0x000fca00078e0a03 */
[----:B------:R-:W-:-:S04]  /*19140*/  SHF.L.U32 R2, R2, 0x1f, RZ ;  /* 0x0000001f02027819 */ /* 0x000fc800000006ff */
[----:B------:R-:W0:Y:S02]  /*19150*/  SYNCS.PHASECHK.TRANS64.TRYWAIT P0, [R23+URZ+0x28c20], R2 ;  /* 0x028c2002170075a7 */ /* 0x000e24000800017f */
[----:B0-----:R-:W-:Y:S05]  /*19160*/  @!P0 BRA `(.L_x_2736) ;  /* 0x0000007400988947 */ /* 0x001fea0003800000 */
.L_x_2899:
[----:B------:R-:W-:Y:S05]  /*19170*/  BSYNC B1 ;  /* 0x0000000000017941 */ /* 0x000fea0003800000 */
.L_x_2735:
[----:B------:R-:W-:Y:S04]  /*19180*/  BSSY B1, `(.L_x_2737) ;  /* 0x00000b7000017945 */ /* 0x000fe80003800000 */
[----:B------:R-:W-:Y:S05]  /*19190*/  @!P6 BRA `(.L_x_2738) ;  /* 0x0000000800d4e947 */ /* 0x000fea0003800000 */
[----:B------:R-:W-:Y:S01]  /*191a0*/  IMAD R12, R24, 0x8, R23 ;  /* 0x00000008180c7824 */ /* 0x000fe200078e0217 */
[----:B0-----:R-:W-:Y:S01]  /*191b0*/  SHF.L.U32 R2, R28, 0x1f, RZ ;  /* 0x0000001f1c027819 */ /* 0x001fe200000006ff */
[----:B------:R-:W0:Y:S01]  /*191c0*/  S2R R3, SR_TID.X ;  /* 0x0000000000037919 */ /* 0x000e220000002100 */
[----:B------:R-:W-:Y:S02]  /*191d0*/  BSSY B2, `(.L_x_2739) ;  /* 0x0000005000027945 */ /* 0x000fe40003800000 */
[----:B------:R-:W1:Y:S01]  /*191e0*/  SYNCS.PHASECHK.TRANS64.TRYWAIT P0, [R12+URZ+0x28ca0], R2 ;  /* 0x028ca0020c0075a7 */ /* 0x000e62000800017f */
[----:B0-----:R-:W-:-:S04]  /*191f0*/  LOP3.LUT R3, R3, 0x7f, RZ, 0xc0, !PT ;  /* 0x0000007f03037812 */ /* 0x001fc800078ec0ff */
[----:B------:R-:W-:Y:S01]  /*19200*/  ISETP.NE.AND P1, PT, R3, RZ, PT ;  /* 0x000000ff0300720c */ /* 0x000fe20003f25270 */
[----:B-1----:R-:W-:-:S12]  /*19210*/  @!P0 BRA `(.L_x_2740) ;  /* 0x0000007400808947 */ /* 0x002fd80003800000 */
.L_x_2900:
[----:B------:R-:W-:Y:S05]  /*19220*/  BSYNC B2 ;  /* 0x0000000000027941 */ /* 0x000fea0003800000 */
.L_x_2739:
[----:B------:R-:W-:Y:S04]  /*19230*/  BSSY B2, `(.L_x_2741) ;  /* 0x0000009000027945 */ /* 0x000fe80003800000 */
[----:B------:R-:W-:Y:S05]  /*19240*/  @P1 BRA `(.L_x_2742) ;  /* 0x00000000001c1947 */ /* 0x000fea0003800000 */
[----:B------:R-:W1:Y:S01]  /*19250*/  S2R R10, SR_TID.X ;  /* 0x00000000000a7919 */ /* 0x000e620000002100 */
[----:B------:R-:W-:-:S04]  /*19260*/  IMAD.MOV.U32 R3, RZ, RZ, 0x2000 ;  /* 0x00002000ff037424 */ /* 0x000fc800078e00ff */
[----:B------:R2:W-:Y:S01]  /*19270*/  SYNCS.ARRIVE.TRANS64 RZ, [R12+URZ+0x28c90], R3 ;  /* 0x028c90030cff79a7 */ /* 0x0005e2000800003f */
[----:B-1----:R-:W-:-:S04]  /*19280*/  LOP3.LUT R10, R10, 0x1f, RZ, 0xc0, !PT ;  /* 0x0000001f0a0a7812 */ /* 0x002fc800078ec0ff */
[----:B------:R-:W-:-:S13]  /*19290*/  ISETP.NE.AND P0, PT, R10, RZ, PT ;  /* 0x000000ff0a00720c */ /* 0x000fda0003f05270 */
[----:B--2---:R-:W-:Y:S05]  /*192a0*/  @!P0 BRA `(.L_x_2742) ;  /* 0x0000000000048947 */ /* 0x004fea0003800000 */
[----:B------:R-:W-:Y:S01]  /*192b0*/  BPT.TRAP 0x1 ;  /* 0x000000040000795c */ /* 0x000fe20000300000 */
.L_x_2742:
[----:B------:R-:W-:Y:S05]  /*192c0*/  BSYNC B2 ;  /* 0x0000000000027941 */ /* 0x000fea0003800000 */
.L_x_2741:
[----:B------:R-:W-:Y:S01]  /*192d0*/  IMAD.MOV.U32 R11, RZ, RZ, RZ ;  /* 0x000000ffff0b7224 */ /* 0x000fe200078e00ff */
[----:B------:R-:W-:Y:S01]  /*192e0*/  UIADD3 UR4, UP0, UR40, 0x570, URZ ;  /* 0x0000057028047890 */ /* 0x000fe2000ff1e03f */
[----:B------:R-:W-:Y:S01]  /*192f0*/  IMAD R10, R7, 0x40, R0 ;  /* 0x00000040070a7824 */ /* 0x000fe200078e0200 */
[----:B------:R-:W-:Y:S01]  /*19300*/  PLOP3.LUT P0, PT, PT, PT, PT, 0x80, 0x0 ;  /* 0x000000000000781c */ /* 0x000fe20003f0f070 */
[----:B------:R-:W-:Y:S01]  /*19310*/  IMAD R3, R24, 0x2000, R23 ;  /* 0x0000200018037824 */ /* 0x000fe200078e0217 */
[----:B------:R-:W-:Y:S01]  /*19320*/  R2UR UR10, R11 ;  /* 0x000000000b0a72ca */ /* 0x000fe200000e0000 */
[----:B------:R-:W-:Y:S01]  /*19330*/  VIADD R10, R10, 0xffffffc0 ;  /* 0xffffffc00a0a7836 */ /* 0x000fe20000000000 */
[----:B------:R-:W-:Y:S01]  /*19340*/  UIADD3.X UR5, URZ, UR41, URZ, UP0, !UPT ;  /* 0x000000293f057290 */ /* 0x000fe200087fe43f */
[----:B------:R-:W-:Y:S01]  /*19350*/  VIADD R3, R3, 0x22400 ;  /* 0x0002240003037836 */ /* 0x000fe20000000000 */
[----:B------:R-:W-:Y:S01]  /*19360*/  UMOV UR6, 0x0 ;  /* 0x0000000000067882 */ /* 0x000fe20000000000 */
[----:B------:R-:W-:Y:S01]  /*19370*/  VIADD R13, R12, 0x28c90 ;  /* 0x00028c900c0d7836 */ /* 0x000fe20000000000 */
[----:B------:R-:W-:-:S09]  /*19380*/  UMOV UR7, 0x12f00000 ;  /* 0x12f0000000077882 */ /* 0x000fd20000000000 */
.L_x_2743:
        /* <DEDUP_REMOVED lines=9> */
[----:B-1----:R-:W-:Y:S05]  /*19420*/  @P0 BRA.U.ANY `(.L_x_2743) ;  /* 0xfffffffd00d80947 */ /* 0x002fea000393ffff */
[----:B------:R-:W1:Y:S01]  /*19430*/  SYNCS.PHASECHK.TRANS64.TRYWAIT P0, [R12+URZ+0x28cc0], R2 ;  /* 0x028cc0020c0075a7 */ /* 0x000e62000800017f */
[----:B------:R-:W-:Y:S04]  /*19440*/  BSSY B2, `(.L_x_2744) ;  /* 0x0000002000027945 */ /* 0x000fe80003800000 */
[----:B-1----:R-:W-:Y:S05]  /*19450*/  @!P0 BRA `(.L_x_2745) ;  /* 0x0000007400048947 */ /* 0x002fea0003800000 */
.L_x_2901:
[----:B------:R-:W-:Y:S05]  /*19460*/  BSYNC B2 ;  /* 0x0000000000027941 */ /* 0x000fea0003800000 */
.L_x_2744:
        /* <DEDUP_REMOVED lines=11> */
.L_x_2747:
[----:B------:R-:W-:Y:S05]  /*19520*/  BSYNC B2 ;  /* 0x0000000000027941 */ /* 0x000fea0003800000 */
.L_x_2746:
[----:B------:R-:W-:Y:S01]  /*19530*/  R2UR UR6, R2 ;  /* 0x00000000020672ca */ /* 0x000fe200000e0000 */
[----:B------:R-:W-:Y:S01]  /*19540*/  UIADD3 UR4, UP0, UR40, 0x670, URZ ;  /* 0x0000067028047890 */ /* 0x000fe2000ff1e03f */
[----:B------:R-:W-:Y:S01]  /*19550*/  R2UR UR7, R3 ;  /* 0x00000000030772ca */ /* 0x000fe200000e0000 */
[----:B------:R-:W-:Y:S01]  /*19560*/  VIADD R12, R12, 0x28cb0 ;  /* 0x00028cb00c0c7836 */ /* 0x000fe20000000000 */
[----:B------:R-:W-:Y:S01]  /*19570*/  R2UR UR10, R11 ;  /* 0x000000000b0a72ca */ /* 0x000fe200000e0000 */
[----:B------:R-:W-:Y:S01]  /*19580*/  IMAD R11, R24, 0x10000, R23 ;  /* 0x00010000180b7824 */ /* 0x000fe200078e0217 */
[----:B------:R-:W-:Y:S01]  /*19590*/  PLOP3.LUT P0, PT, PT, PT, PT, 0x80, 0x0 ;  /* 0x000000000000781c */ /* 0x000fe20003f0f070 */
[----:B------:R-:W-:Y:S02]  /*195a0*/  UIADD3.X UR5, URZ, UR41, URZ, UP0, !UPT ;  /* 0x000000293f057290 */ /* 0x000fe400087fe43f */
[----:B------:R-:W-:-:S10]  /*195b0*/  VIADD R13, R11, 0x400 ;  /* 0x000004000b0d7836 */ /* 0x000fd40000000000 */
.L_x_2748:
        /* <DEDUP_REMOVED lines=15> */
.L_x_2749:
        /* <DEDUP_REMOVED lines=15> */
.L_x_2750:
        /* <DEDUP_REMOVED lines=15> */
.L_x_2751:
        /* <DEDUP_REMOVED lines=15> */
.L_x_2752:
        /* <DEDUP_REMOVED lines=15> */
.L_x_2753:
        /* <DEDUP_REMOVED lines=15> */
.L_x_2754:
        /* <DEDUP_REMOVED lines=15> */
.L_x_2755:
        /* <DEDUP_REMOVED lines=10> */
.L_x_2738:
[----:B------:R-:W-:Y:S05]  /*19cf0*/  BSYNC B1 ;  /* 0x0000000000017941 */ /* 0x000fea0003800000 */
.L_x_2737:
[----:B------:R-:W-:Y:S01]  /*19d00*/  VIADD R11, R7, 0xfffffffe ;  /* 0xfffffffe070b7836 */ /* 0x000fe20000000000 */
[----:B------:R-:W-:Y:S01]  /*19d10*/  PLOP3.LUT P0, PT, PT, PT, PT, 0x8, 0x0 ;  /* 0x000000000000781c */ /* 0x000fe20003f0e170 */
[----:B------:R-:W-:-:S03]  /*19d20*/  VIADD R24, R24, 0x1 ;  /* 0x0000000118187836 */ /* 0x000fc60000000000 */
[----:B------:R-:W-:Y:S02]  /*19d30*/  ISETP.GE.AND P2, PT, R11, R4, PT ;  /* 0x000000040b00720c */ /* 0x000fe40003f46270 */
[----:B------:R-:W-:-:S04]  /*19d40*/  ISETP.NE.AND P1, PT, R24, 0x2, PT ;  /* 0x000000021800780c */ /* 0x000fc80003f25270 */
[----:B0-----:R-:W-:Y:S02]  /*19d50*/  SEL R2, RZ, 0x1, P1 ;  /* 0x00000001ff027807 */ /* 0x001fe40000800000 */
[----:B------:R-:W-:Y:S02]  /*19d60*/  SEL R24, R24, RZ, P1 ;  /* 0x000000ff18187207 */ /* 0x000fe40000800000 */
[----:B------:R-:W-:-:S03]  /*19d70*/  LOP3.LUT R28, R28, R2, RZ, 0x3c, !PT ;  /* 0x000000021c1c7212 */ /* 0x000fc600078e3cff */
[----:B------:R-:W-:Y:S05]  /*19d80*/  @!P2 BRA `(.L_x_2731) ;  /* 0x0000000c0000a947 */ /* 0x000fea0003800000 */
.L_x_2775:
[----:B------:R-:W-:Y:S05]  /*19d90*/  YIELD ;  /* 0x0000000000007946 */ /* 0x000fea0003800000 */
[----:B------:R-:W-:Y:S04]  /*19da0*/  BSSY B1, `(.L_x_2756) ;  /* 0x00000b6000017945 */ /* 0x000fe80003800000 */
[----:B------:R-:W-:Y:S05]  /*19db0*/  @!P6 BRA `(.L_x_2757) ;  /* 0x0000000800d0e947 */ /* 0x000fea0003800000 */
[----:B------:R-:W-:Y:S01]  /*19dc0*/  IMAD R10, R24, 0x8, R23 ;  /* 0x00000008180a7824 */ /* 0x000fe200078e0217 */
[----:B------:R-:W-:Y:S01]  /*19dd0*/  SHF.L.U32 R2, R28, 0x1f, RZ ;  /* 0x0000001f1c027819 */ /* 0x000fe200000006ff */
[----:B------:R-:W0:Y:S01]  /*19de0*/  S2R R3, SR_TID.X ;  /* 0x0000000000037919 */ /* 0x000e220000002100 */
[----:B------:R-:W-:Y:S02]  /*19df0*/  BSSY B2, `(.L_x_2758) ;  /* 0x0000005000027945 */ /* 0x000fe40003800000 */
[----:B------:R-:W1:Y:S01]  /*19e00*/  SYNCS.PHASECHK.TRANS64.TRYWAIT P1, [R10+URZ+0x28ca0], R2 ;  /* 0x028ca0020a0075a7 */ /* 0x000e62000802017f */
[----:B0-----:R-:W-:-:S04]  /*19e10*/  LOP3.LUT R3, R3, 0x7f, RZ, 0xc0, !PT ;  /* 0x0000007f03037812 */ /* 0x001fc800078ec0ff */
[----:B------:R-:W-:Y:S01]  /*19e20*/  ISETP.NE.AND P2, PT, R3, RZ, PT ;  /* 0x000000ff0300720c */ /* 0x000fe20003f45270 */
[----:B-1----:R-:W-:-:S12]  /*19e30*/  @!P1 BRA `(.L_x_2759) ;  /* 0x0000006800a09947 */ /* 0x002fd80003800000 */
.L_x_2902:
[----:B------:R-:W-:Y:S05]  /*19e40*/  BSYNC B2 ;  /* 0x0000000000027941 */ /* 0x000fea0003800000 */
.L_x_2758:
        /* <DEDUP_REMOVED lines=9> */
.L_x_2761:
[----:B------:R-:W-:Y:S05]  /*19ee0*/  BSYNC B2 ;  /* 0x0000000000027941 */ /* 0x000fea0003800000 */
.L_x_2760:
        /* <DEDUP_REMOVED lines=10> */
[----:B------:R-:W-:-:S10]  /*19f90*/  UMOV UR7, 0x12f00000 ;  /* 0x12f0000000077882 */ /* 0x000fd40000000000 */
.L_x_2762:
        /* <DEDUP_REMOVED lines=13> */
.L_x_2903:
[----:B------:R-:W-:Y:S05]  /*1a070*/  BSYNC B2 ;  /* 0x0000000000027941 */ /* 0x000fea0003800000 */
.L_x_2763:
        /* <DEDUP_REMOVED lines=11> */
.L_x_2766:
[----:B------:R-:W-:Y:S05]  /*1a130*/  BSYNC B2 ;  /* 0x0000000000027941 */ /* 0x000fea0003800000 */
.L_x_2765:
        /* <DEDUP_REMOVED lines=9> */
.L_x_2767:
        /* <DEDUP_REMOVED lines=15> */
.L_x_2768:
        /* <DEDUP_REMOVED lines=15> */
.L_x_2769:
        /* <DEDUP_REMOVED lines=15> */
.L_x_2770:
        /* <DEDUP_REMOVED lines=15> */
.L_x_2771:
        /* <DEDUP_REMOVED lines=15> */
.L_x_2772:
        /* <DEDUP_REMOVED lines=15> */
.L_x_2773:
        /* <DEDUP_REMOVED lines=15> */
.L_x_2774:
        /* <DEDUP_REMOVED lines=10> */
.L_x_2757:
[----:B------:R-:W-:Y:S05]  /*1a900*/  BSYNC B1 ;  /* 0x0000000000017941 */ /* 0x000fea0003800000 */
.L_x_2756:
        /* <DEDUP_REMOVED lines=8> */
.L_x_2731:
[----:B------:R-:W-:Y:S05]  /*1a990*/  BSYNC B0 ;  /* 0x0000000000007941 */ /* 0x000fea0003800000 */
.L_x_2730:
[----:B------:R-:W0:Y:S01]  /*1a9a0*/  LDC R0, c[0x0][0x448] ;  /* 0x00011200ff007b82 */ /* 0x000e220000000800 */
[----:B------:R-:W-:Y:S01]  /*1a9b0*/  VIADD R3, R32, 0x3f ;  /* 0x0000003f20037836 */ /* 0x000fe20000000000 */
[----:B------:R-:W-:Y:S06]  /*1a9c0*/  @!P0 WARPSYNC.ALL ;  /* 0x0000000000008948 */ /* 0x000fec0003800000 */
[----:B------:R-:W-:Y:S01]  /*1a9d0*/  @!P0 BAR.SYNC.DEFER_BLOCKING 0xc, 0x180 ;  /* 0x0306000000008b1d */ /* 0x000fe20000010000 */
[----:B0-----:R-:W-:-:S13]  /*1a9e0*/  ISETP.NE.AND P1, PT, R0, 0x1, PT ;  /* 0x000000010000780c */ /* 0x001fda0003f25270 */
[----:B------:R-:W0:Y:S08]  /*1a9f0*/  @P1 LDC R2, c[0x0][0x44c] ;  /* 0x00011300ff021b82 */ /* 0x000e300000000800 */
[----:B------:R-:W1:Y:S01]  /*1aa00*/  @P1 LDC R0, c[0x0][0x450] ;  /* 0x00011400ff001b82 */ /* 0x000e620000000800 */
[----:B0-----:R-:W-:-:S05]  /*1aa10*/  @P1 IMAD.HI.U32 R5, R3, R2, RZ ;  /* 0x0000000203051227 */ /* 0x001fca00078e00ff */
[----:B-1----:R-:W-:-:S05]  /*1aa20*/  @P1 SHF.R.U32.HI R3, RZ, R0, R5 ;  /* 0x00000000ff031219 */ /* 0x002fca0000011605 */
[----:B------:R-:W-:Y:S02]  /*1aa30*/  IMAD.IADD R6, R6, 0x1, R3 ;  /* 0x0000000106067824 */ /* 0x000fe400078e0203 */
[----:B------:R-:W0:Y:S02]  /*1aa40*/  LDC.64 R2, c[0x0][0x9e0] ;  /* 0x00027800ff027b82 */ /* 0x000e240000000a00 */
        /* <DEDUP_REMOVED lines=14> */
.L_x_2778:
[----:B------:R-:W-:-:S13]  /*1ab30*/  ISETP.NE.AND P0, PT, R3, 0x1, PT ;  /* 0x000000010300780c */ /* 0x000fda0003f05270 */
[----:B------:R-:W0:Y:S02]  /*1ab40*/  @P0 LDC.64 R4, c[0x0][0x9e8] ;  /* 0x00027a00ff040b82 */ /* 0x000e240000000a00 */
[----:B0-----:R-:W-:-:S05]  /*1ab50*/  @P0 IMAD.HI.U32 R4, R0, R4, RZ ;  /* 0x0000000400040227 */ /* 0x001fca00078e00ff */
[----:B------:R-:W-:-:S07]  /*1ab60*/  @P0 SHF.R.U32.HI R0, RZ, R5, R4 ;  /* 0x00000005ff000219 */ /* 0x000fce0000011604 */
.L_x_2779:
[----:B------:R-:W-:Y:S05]  /*1ab70*/  BSYNC B0 ;  /* 0x0000000000007941 */ /* 0x000fea0003800000 */
.L_x_2777:
[----:B------:R-:W-:-:S05]  /*1ab80*/  IMAD R5, R0, R3, R3 ;  /* 0x0000000300057224 */ /* 0x000fca00078e0203 */
[----:B------:R-:W-:-:S07]  /*1ab90*/  VIMNMX R2, R2, R5, PT ;  /* 0x0000000502027248 */ /* 0x000fce0003fe0100 */
.L_x_2776:
[----:B------:R-:W-:Y:S01]  /*1aba0*/  VIADD R2, R2, 0x3f ;  /* 0x0000003f02027836 */ /* 0x000fe20000000000 */
[----:B------:R-:W0:Y:S01]  /*1abb0*/  @P1 LDC R7, c[0x0][0x450] ;  /* 0x00011400ff071b82 */ /* 0x000e220000000800 */
[----:B------:R-:W-:-:S03]  /*1abc0*/  ULDC UR4, c[0x0][0x9dc] ;  /* 0x0002770000047ab9 */ /* 0x000fc60000000800 */
[----:B------:R-:W-:-:S04]  /*1abd0*/  SHF.R.S32.HI R5, RZ, 0x1f, R2 ;  /* 0x0000001fff057819 */ /* 0x000fc80000011402 */
[----:B------:R-:W-:-:S04]  /*1abe0*/  LEA.HI R5, R5, R2, RZ, 0x6 ;  /* 0x0000000205057211 */ /* 0x000fc800078f30ff */
[----:B------:R-:W-:Y:S02]  /*1abf0*/  SHF.R.S32.HI R0, RZ, 0x6, R5 ;  /* 0x00000006ff007819 */ /* 0x000fe40000011405 */
[----:B------:R-:W1:Y:S02]  /*1ac00*/  @P1 LDC R5, c[0x0][0x44c] ;  /* 0x00011300ff051b82 */ /* 0x000e640000000800 */
[----:B------:R-:W-:-:S05]  /*1ac10*/  VIMNMX R29, R9, R0, PT ;  /* 0x00000000091d7248 */ /* 0x000fca0003fe0100 */
[----:B------:R2:W-:Y:S01]  /*1ac20*/  STL [R1+0x18], R29 ;  /* 0x0000181d01007387 */ /* 0x0005e20000100800 */
[----:B-1----:R-:W-:-:S04]  /*1ac30*/  @P1 IMAD.HI.U32 R0, R32, R5, RZ ;  /* 0x0000000520001227 */ /* 0x002fc800078e00ff */
[----:B------:R-:W-:Y:S01]  /*1ac40*/  IMAD.MOV.U32 R5, RZ, RZ, R32 ;  /* 0x000000ffff057224 */ /* 0x000fe200078e0020 */
[----:B0-----:R-:W-:-:S05]  /*1ac50*/  @P1 SHF.R.U32.HI R5, RZ, R7, R0 ;  /* 0x00000007ff051219 */ /* 0x001fca0000011600 */
[----:B------:R-:W-:-:S04]  /*1ac60*/  IMAD.IADD R2, R8, 0x1, R5 ;  /* 0x0000000108027824 */ /* 0x000fc800078e0205 */
[----:B------:R-:W-:Y:S01]  /*1ac70*/  VIADD R0, R2, -UR4 ;  /* 0x8000000402007c36 */ /* 0x000fe20008000000 */
[----:B--2---:R-:W-:Y:S06]  /*1ac80*/  @!P2 BRA `(.L_x_2780) ;  /* 0x000000000044a947 */ /* 0x004fec0003800000 */
        /* <DEDUP_REMOVED lines=10> */
.L_x_2782:
[----:B------:R-:W-:-:S13]  /*1ad30*/  ISETP.NE.AND P0, PT, R3, 0x1, PT ;  /* 0x000000010300780c */ /* 0x000fda0003f05270 */
[----:B------:R-:W0:Y:S02]  /*1ad40*/  @P0 LDC.64 R4, c[0x0][0x9e8] ;  /* 0x00027a00ff040b82 */ /* 0x000e240000000a00 */
[----:B0-----:R-:W-:-:S05]  /*1ad50*/  @P0 IMAD.HI.U32 R4, R2, R4, RZ ;  /* 0x0000000402040227 */ /* 0x001fca00078e00ff */
[----:B------:R-:W-:-:S07]  /*1ad60*/  @P0 SHF.R.U32.HI R2, RZ, R5, R4 ;  /* 0x00000005ff020219 */ /* 0x000fce0000011604 */
.L_x_2783:
[----:B------:R-:W-:Y:S05]  /*1ad70*/  BSYNC B0 ;  /* 0x0000000000007941 */ /* 0x000fea0003800000 */
.L_x_2781:
[----:B------:R-:W-:-:S05]  /*1ad80*/  IMAD R3, R2, R3, RZ ;  /* 0x0000000302037224 */ /* 0x000fca00078e02ff */
[----:B------:R-:W-:-:S07]  /*1ad90*/  VIMNMX R0, R0, R3, !PT ;  /* 0x0000000300007248 */ /* 0x000fce0007fe0100 */
.L_x_2780:
[----:B------:R-:W-:Y:S01]  /*1ada0*/  SHF.R.S32.HI R3, RZ, 0x1f, R0 ;  /* 0x0000001fff037819 */ /* 0x000fe20000011400 */
[----:B------:R-:W-:Y:S03]  /*1adb0*/  BSSY B7, `(.L_x_2784) ;  /* 0x0000378000077945 */ /* 0x000fe60003800000 */
[----:B------:R-:W-:-:S04]  /*1adc0*/  LEA.HI R3, R3, R0, RZ, 0x6 ;  /* 0x0000000003037211 */ /* 0x000fc800078f30ff */
[----:B------:R-:W-:-:S04]  /*1add0*/  SHF.R.S32.HI R3, RZ, 0x6, R3 ;  /* 0x00000006ff037819 */ /* 0x000fc80000011403 */
[----:B------:R-:W-:-:S04]  /*1ade0*/  VIMNMX R34, RZ, R3, !PT ;  /* 0x00000003ff227248 */ /* 0x000fc80007fe0100 */
[----:B------:R-:W-:-:S13]  /*1adf0*/  ISETP.GT.AND P0, PT, R29, R34, PT ;  /* 0x000000221d00720c */ /* 0x000fda0003f04270 */
        /* <DEDUP_REMOVED lines=8> */
[----:B------:R-:W0:Y:S02]  /*1ae80*/  FLO.U32 R0, UR4 ;  /* 0x0000000400007d00 */ /* 0x000e2400080e0000 */
[----:B0-----:R-:W-:-:S06]  /*1ae90*/  ISETP.EQ.U32.AND P0, PT, R0, R5, PT ;  /* 0x000000050000720c */ /* 0x001fcc0003f02070 */
[----:B------:R-:W1:Y:S07]  /*1aea0*/  POPC R5, UR4 ;  /* 0x0000000400057d09 */ /* 0x000e6e0008000000 */
[----:B-1----:R-:W2:Y:S01]  /*1aeb0*/  @P0 ATOMG.E.ADD.STRONG.GPU PT, R3, desc[UR42][R2.64], R5 ;  /* 0x00000005020309a8 */ /* 0x002ea200081ee1ea */
[----:B------:R-:W0:Y:S02]  /*1aec0*/  S2R R4, SR_LTMASK ;  /* 0x0000000000047919 */ /* 0x000e240000003900 */
[----:B0-----:R-:W-:-:S04]  /*1aed0*/  LOP3.LUT R4, R4, UR4, RZ, 0xc0, !PT ;  /* 0x0000000404047c12 */ /* 0x001fc8000f8ec0ff */
[----:B------:R-:W0:Y:S01]  /*1aee0*/  POPC R7, R4 ;  /* 0x0000000400077309 */ /* 0x000e220000000000 */
[----:B--2---:R-:W0:Y:S02]  /*1aef0*/  SHFL.IDX PT, R0, R3, R0, 0x1f ;  /* 0x00001f0003007589 */ /* 0x004e2400000e0000 */
[----:B0-----:R-:W-:Y:S01]  /*1af00*/  IADD3 R16, R0, UR37, R7 ;  /* 0x0000002500107c10 */ /* 0x001fe2000fffe007 */
[----:B------:R-:W-:Y:S06]  /*1af10*/  BRA `(.L_x_2786) ;  /* 0x0000003400847947 */ /* 0x000fec0003800000 */
.L_x_2785:
        /* <DEDUP_REMOVED lines=20> */
.L_x_2788:
[----:B------:R-:W-:Y:S05]  /*1b060*/  BSYNC B6 ;  /* 0x0000000000067941 */ /* 0x000fea0003800000 */
.L_x_2787:
        /* <DEDUP_REMOVED lines=20> */
.L_x_2791:
        /* <DEDUP_REMOVED lines=15> */
.L_x_2790:
[----:B------:R-:W-:Y:S05]  /*1b2a0*/  BSYNC B6 ;  /* 0x0000000000067941 */ /* 0x000fea0003800000 */
.L_x_2789:
[----:B------:R-:W-:Y:S01]  /*1b2b0*/  ULDC.64 UR4, c[0x0][0x9f8] ;  /* 0x00027e0000047ab9 */ /* 0x000fe20000000a00 */
[----:B------:R-:W-:Y:S01]  /*1b2c0*/  IMAD.MOV.U32 R30, RZ, RZ, R19 ;  /* 0x000000ffff1e7224 */ /* 0x000fe200078e0013 */
[----:B------:R-:W-:Y:S01]  /*1b2d0*/  ISETP.NE.U32.AND P0, PT, RZ, UR4, PT ;  /* 0x00000004ff007c0c */ /* 0x000fe2000bf05070 */
[----:B------:R-:W0:Y:S01]  /*1b2e0*/  S2R R20, SR_TID.X ;  /* 0x0000000000147919 */ /* 0x000e220000002100 */
[----:B------:R-:W1:Y:S01]  /*1b2f0*/  LDC R11, c[0x0][0x430] ;  /* 0x00010c00ff0b7b82 */ /* 0x000e620000000800 */
[----:B------:R-:W-:Y:S01]  /*1b300*/  ULDC UR4, c[0x0][0x320] ;  /* 0x0000c80000047ab9 */ /* 0x000fe20000000800 */
[----:B------:R-:W-:-:S13]  /*1b310*/  ISETP.NE.AND.EX P0, PT, RZ, UR5, PT, P0 ;  /* 0x00000005ff007c0c */ /* 0x000fda000bf05300 */
[----:B------:R-:W2:Y:S01]  /*1b320*/  @P0 LDC.64 R2, c[0x0][0x9f8] ;  /* 0x00027e00ff020b82 */ /* 0x000ea20000000a00 */
[----:B0-----:R-:W-:Y:S01]  /*1b330*/  LOP3.LUT R20, R20, 0x7f, RZ, 0xc0, !PT ;  /* 0x0000007f14147812 */ /* 0x001fe200078ec0ff */
[----:B--2---:R-:W-:-:S05]  /*1b340*/  @P0 IMAD.WIDE R2, R19, 0x4, R2 ;  /* 0x0000000413020825 */ /* 0x004fca00078e0202 */
[----:B------:R0:W2:Y:S01]  /*1b350*/  @P0 LDG.E R30, desc[UR42][R2.64] ;  /* 0x0000002a021e0981 */ /* 0x0000a2000c1e1900 */
[----:B------:R-:W-:Y:S01]  /*1b360*/  SHF.R.U32.HI R21, RZ, 0x3, R20 ;  /* 0x00000003ff157819 */ /* 0x000fe20000011614 */
[----:B------:R-:W-:Y:S01]  /*1b370*/  IMAD.MOV.U32 R37, RZ, RZ, RZ ;  /* 0x000000ffff257224 */ /* 0x000fe200078e00ff */
[----:B-1----:R-:W-:Y:S01]  /*1b380*/  ISETP.NE.AND P1, PT, R11, 0x1, PT ;  /* 0x000000010b00780c */ /* 0x002fe20003f25270 */
[----:B------:R-:W1:Y:S01]  /*1b390*/  S2R R20, SR_TID.X ;  /* 0x0000000000147919 */ /* 0x000e620000002100 */
[----:B------:R-:W-:Y:S02]  /*1b3a0*/  LEA R0, R29, 0xffffffc0, 0x6 ;  /* 0xffffffc01d007811 */ /* 0x000fe400078e30ff */
[----:B------:R-:W-:Y:S01]  /*1b3b0*/  LOP3.LUT R22, R22, 0xffffffbf, RZ, 0xc0, !PT ;  /* 0xffffffbf16167812 */ /* 0x000fe200078ec0ff */
[----:B------:R-:W3:Y:S08]  /*1b3c0*/  S2R R12, SR_TID.X ;  /* 0x00000000000c7919 */ /* 0x000ef00000002100 */
[----:B0-----:R-:W0:Y:S08]  /*1b3d0*/  @P1 LDC R3, c[0x0][0x434] ;  /* 0x00010d00ff031b82 */ /* 0x001e300000000800 */
[----:B------:R-:W4:Y:S01]  /*1b3e0*/  @P1 LDC R2, c[0x0][0x438] ;  /* 0x00010e00ff021b82 */ /* 0x000f220000000800 */
[----:B-1----:R-:W-:-:S02]  /*1b3f0*/  IMAD.SHL.U32 R20, R20, 0x10, RZ ;  /* 0x0000001014147824 */ /* 0x002fc400078e00ff */
[----:B---3--:R-:W-:-:S03]  /*1b400*/  IMAD.SHL.U32 R12, R12, 0x8, RZ ;  /* 0x000000080c0c7824 */ /* 0x008fc600078e00ff */
[----:B------:R-:W-:Y:S02]  /*1b410*/  LOP3.LUT R20, R21, 0x70, R20, 0xf8, !PT ;  /* 0x0000007015147812 */ /* 0x000fe400078ef814 */
[----:B------:R-:W1:Y:S01]  /*1b420*/  S2R R21, SR_TID.X ;  /* 0x0000000000157919 */ /* 0x000e620000002100 */
[----:B------:R-:W-:Y:S02]  /*1b430*/  LOP3.LUT R12, R12, 0x38, RZ, 0xc0, !PT ;  /* 0x000000380c0c7812 */ /* 0x000fe400078ec0ff */
[----:B------:R-:W-:-:S04]  /*1b440*/  IMAD.IADD R4, R20, 0x1, R0 ;  /* 0x0000000114047824 */ /* 0x000fc800078e0200 */
[C---:B------:R-:W-:Y:S01]  /*1b450*/  IMAD.IADD R9, R4.reuse, 0x1, R33 ;  /* 0x0000000104097824 */ /* 0x040fe200078e0221 */
[----:B------:R-:W-:-:S03]  /*1b460*/  ISETP.GE.AND P0, PT, R4, R17, PT ;  /* 0x000000110400720c */ /* 0x000fc60003f06270 */
[----:B0-----:R-:W-:Y:S01]  /*1b470*/  @P1 IMAD.HI.U32 R3, R9, R3, RZ ;  /* 0x0000000309031227 */ /* 0x001fe200078e00ff */
[----:B------:R-:W-:-:S03]  /*1b480*/  ISETP.GT.U32.OR P0, PT, R20, 0x3f, P0 ;  /* 0x0000003f1400780c */ /* 0x000fc60000704470 */
[----:B------:R-:W-:Y:S01]  /*1b490*/  IMAD.MOV.U32 R8, RZ, RZ, R9 ;  /* 0x000000ffff087224 */ /* 0x000fe200078e0009 */
[----:B----4-:R-:W-:Y:S02]  /*1b4a0*/  @P1 SHF.R.U32.HI R8, RZ, R2, R3 ;  /* 0x00000002ff081219 */ /* 0x010fe40000011603 */
[----:B------:R-:W-:-:S04]  /*1b4b0*/  ISETP.GE.AND P1, PT, R12, UR4, PT ;  /* 0x000000040c007c0c */ /* 0x000fc8000bf26270 */
[----:B------:R-:W-:-:S03]  /*1b4c0*/  SEL R4, RZ, 0x1, P1 ;  /* 0x00000001ff047807 */ /* 0x000fc60000800000 */
[----:B------:R-:W0:Y:S01]  /*1b4d0*/  @!P0 LDC.64 R2, c[0x0][0x428] ;  /* 0x00010a00ff028b82 */ /* 0x000e220000000a00 */
[----:B-1----:R-:W-:-:S05]  /*1b4e0*/  IMAD.SHL.U32 R21, R21, 0x8, RZ ;  /* 0x0000000815157824 */ /* 0x002fca00078e00ff */
[----:B------:R-:W-:-:S04]  /*1b4f0*/  LOP3.LUT R21, R21, 0x38, RZ, 0xc0, !PT ;  /* 0x0000003815157812 */ /* 0x000fc800078ec0ff */
[----:B------:R-:W-:-:S04]  /*1b500*/  LOP3.LUT R21, R21, 0x40, RZ, 0xfc, !PT ;  /* 0x0000004015157812 */ /* 0x000fc800078efcff */
[----:B------:R-:W-:Y:S02]  /*1b510*/  ISETP.GE.AND P2, PT, R21, UR4, PT ;  /* 0x0000000415007c0c */ /* 0x000fe4000bf46270 */
[----:B------:R-:W1:Y:S02]  /*1b520*/  S2R R21, SR_TID.X ;  /* 0x0000000000157919 */ /* 0x000e640000002100 */
[----:B------:R-:W-:-:S05]  /*1b530*/  SEL R10, RZ, 0xffffffff, P2 ;  /* 0xffffffffff0a7807 */ /* 0x000fca0001000000 */
[----:B------:R-:W-:-:S04]  /*1b540*/  IMAD.SHL.U32 R10, R10, 0x2, RZ ;  /* 0x000000020a0a7824 */ /* 0x000fc800078e00ff */
[----:B------:R-:W-:Y:S02]  /*1b550*/  @P2 LOP3.LUT R22, R22, 0x40, RZ, 0xfc, !PT ;  /* 0x0000004016162812 */ /* 0x000fe400078efcff */
[----:B------:R-:W-:Y:S02]  /*1b560*/  LOP3.LUT R10, R10, 0x2, R4, 0xe2, !PT ;  /* 0x000000020a0a7812 */ /* 0x000fe400078ee204 */
[----:B------:R-:W-:Y:S01]  /*1b570*/  LOP3.LUT R22, R22, 0xffffff7f, RZ, 0xc0, !PT ;  /* 0xffffff7f16167812 */ /* 0x000fe200078ec0ff */
[----:B------:R-:W3:Y:S03]  /*1b580*/  @!P0 LDC.64 R4, c[0x0][0x418] ;  /* 0x00010600ff048b82 */ /* 0x000ee60000000a00 */
[----:B------:R-:W-:-:S04]  /*1b590*/  @P1 LOP3.LUT R22, R22, 0x80, RZ, 0xfc, !PT ;  /* 0x0000008016161812 */ /* 0x000fc800078efcff */
[----:B------:R-:W-:Y:S01]  /*1b5a0*/  LOP3.LUT R22, R22, 0xffffffdf, RZ, 0xc0, !PT ;  /* 0xffffffdf16167812 */ /* 0x000fe200078ec0ff */
[----:B-1----:R-:W-:-:S05]  /*1b5b0*/  IMAD.SHL.U32 R21, R21, 0x8, RZ ;  /* 0x0000000815157824 */ /* 0x002fca00078e00ff */
[----:B------:R-:W-:-:S04]  /*1b5c0*/  LOP3.LUT R21, R21, 0x38, RZ, 0xc0, !PT ;  /* 0x0000003815157812 */ /* 0x000fc800078ec0ff */
[C---:B------:R-:W-:Y:S02]  /*1b5d0*/  LOP3.LUT R27, R21.reuse, 0x80, RZ, 0xfc, !PT ;  /* 0x00000080151b7812 */ /* 0x040fe400078efcff */
[----:B------:R-:W-:Y:S02]  /*1b5e0*/  LOP3.LUT R21, R21, 0xc0, RZ, 0xfc, !PT ;  /* 0x000000c015157812 */ /* 0x000fe400078efcff */
[----:B------:R-:W-:Y:S02]  /*1b5f0*/  ISETP.GE.AND P2, PT, R27, UR4, PT ;  /* 0x000000041b007c0c */ /* 0x000fe4000bf46270 */
[----:B------:R-:W-:Y:S02]  /*1b600*/  ISETP.GE.AND P1, PT, R21, UR4, PT ;  /* 0x0000000415007c0c */ /* 0x000fe4000bf26270 */
[----:B------:R-:W1:Y:S01]  /*1b610*/  S2R R21, SR_TID.X ;  /* 0x0000000000157919 */ /* 0x000e620000002100 */
[----:B------:R-:W-:Y:S02]  /*1b620*/  SEL R6, RZ, 0x4, P2 ;  /* 0x00000004ff067807 */ /* 0x000fe40001000000 */
[----:B------:R-:W-:-:S04]  /*1b630*/  SEL R7, RZ, 0x8, P1 ;  /* 0x00000008ff077807 */ /* 0x000fc80000800000 */
[----:B------:R-:W-:Y:S01]  /*1b640*/  LOP3.LUT R10, R7, R10, R6, 0xfe, !PT ;  /* 0x0000000a070a7212 */ /* 0x000fe200078efe06 */
[--C-:B------:R-:W-:Y:S01]  /*1b650*/  @!P0 IMAD.MOV.U32 R6, RZ, RZ, R8.reuse ;  /* 0x000000ffff068224 */ /* 0x100fe200078e0008 */
[----:B------:R-:W-:Y:S02]  /*1b660*/  @!P0 SHF.R.S32.HI R7, RZ, 0x1f, R8 ;  /* 0x0000001fff078819 */ /* 0x000fe40000011408 */
[----:B------:R-:W-:-:S04]  /*1b670*/  @P2 LOP3.LUT R22, R22, 0x20, RZ, 0xfc, !PT ;  /* 0x0000002016162812 */ /* 0x000fc800078efcff */
[----:B------:R-:W-:-:S04]  /*1b680*/  LOP3.LUT R22, R22, 0xffffffef, RZ, 0xc0, !PT ;  /* 0xffffffef16167812 */ /* 0x000fc800078ec0ff */
[----:B------:R-:W-:Y:S01]  /*1b690*/  @P1 LOP3.LUT R22, R22, 0x10, RZ, 0xfc, !PT ;  /* 0x0000001016161812 */ /* 0x000fe200078efcff */
[----:B-1----:R-:W-:-:S05]  /*1b6a0*/  IMAD.SHL.U32 R21, R21, 0x8, RZ ;  /* 0x0000000815157824 */ /* 0x002fca00078e00ff */
[----:B------:R-:W-:-:S04]  /*1b6b0*/  LOP3.LUT R21, R21, 0x38, RZ, 0xc0, !PT ;  /* 0x0000003815157812 */ /* 0x000fc800078ec0ff */
[----:B------:R-:W-:Y:S02]  /*1b6c0*/  LOP3.LUT R13, R21, 0x180, RZ, 0xfc, !PT ;  /* 0x00000180150d7812 */ /* 0x000fe400078efcff */
[----:B------:R-:W-:Y:S02]  /*1b6d0*/  LOP3.LUT R14, R12, 0x1c0, RZ, 0xfc, !PT ;  /* 0x000001c00c0e7812 */ /* 0x000fe400078efcff */
[----:B------:R-:W-:Y:S02]  /*1b6e0*/  LOP3.LUT R22, R22, 0xfffffff7, RZ, 0xc0, !PT ;  /* 0xfffffff716167812 */ /* 0x000fe400078ec0ff */
[----:B--2---:R-:W-:Y:S01]  /*1b6f0*/  SHF.R.S32.HI R35, RZ, 0x1f, R30 ;  /* 0x0000001fff237819 */ /* 0x004fe2000001141e */
[----:B0-----:R-:W-:-:S04]  /*1b700*/  @!P0 IMAD.WIDE.U32 R6, R30, R2, R6 ;  /* 0x000000021e068225 */ /* 0x001fc800078e0006 */
[----:B------:R-:W-:Y:S01]  /*1b710*/  @!P0 IMAD R2, R35, R2, RZ ;  /* 0x0000000223028224 */ /* 0x000fe200078e02ff */
[----:B---3--:R-:W-:-:S03]  /*1b720*/  @!P0 LEA R4, P1, R6, R4, 0x2 ;  /* 0x0000000406048211 */ /* 0x008fc600078210ff */
[----:B------:R-:W-:-:S04]  /*1b730*/  @!P0 IMAD R3, R30, R3, R2 ;  /* 0x000000031e038224 */ /* 0x000fc800078e0202 */
[----:B------:R-:W-:-:S05]  /*1b740*/  @!P0 IMAD.IADD R3, R7, 0x1, R3 ;  /* 0x0000000107038824 */ /* 0x000fca00078e0203 */
[----:B------:R-:W-:-:S05]  /*1b750*/  @!P0 LEA.HI.X R5, R6, R5, R3, 0x2, P1 ;  /* 0x0000000506058211 */ /* 0x000fca00008f1403 */
[----:B------:R0:W5:Y:S01]  /*1b760*/  @!P0 LDG.E R37, desc[UR42][R4.64] ;  /* 0x0000002a04258981 */ /* 0x000162000c1e1900 */
[----:B------:R-:W-:Y:S02]  /*1b770*/  ISETP.GE.AND P0, PT, R13, UR4, PT ;  /* 0x000000040d007c0c */ /* 0x000fe4000bf06270 */
[C---:B------:R-:W-:Y:S02]  /*1b780*/  LOP3.LUT R13, R12.reuse, 0x100, RZ, 0xfc, !PT ;  /* 0x000001000c0d7812 */ /* 0x040fe400078efcff */
[----:B------:R-:W-:Y:S02]  /*1b790*/  LOP3.LUT R12, R12, 0x140, RZ, 0xfc, !PT ;  /* 0x000001400c0c7812 */ /* 0x000fe400078efcff */
[----:B------:R-:W-:Y:S02]  /*1b7a0*/  ISETP.GE.AND P3, PT, R13, UR4, PT ;  /* 0x000000040d007c0c */ /* 0x000fe4000bf66270 */
[----:B------:R-:W-:Y:S02]  /*1b7b0*/  ISETP.GE.AND P2, PT, R12, UR4, PT ;  /* 0x000000040c007c0c */ /* 0x000fe4000bf46270 */
[----:B0-----:R-:W-:-:S02]  /*1b7c0*/  SEL R4, RZ, 0x10, P3 ;  /* 0x00000010ff047807 */ /* 0x001fc40001800000 */
[----:B------:R-:W-:Y:S02]  /*1b7d0*/  SEL R5, RZ, 0x20, P2 ;  /* 0x00000020ff057807 */ /* 0x000fe40001000000 */
[----:B------:R-:W-:Y:S02]  /*1b7e0*/  SEL R3, RZ, 0x40, P0 ;  /* 0x00000040ff037807 */ /* 0x000fe40000000000 */
[----:B------:R-:W-:Y:S02]  /*1b7f0*/  LOP3.LUT R4, R5, R10, R4, 0xfe, !PT ;  /* 0x0000000a05047212 */ /* 0x000fe400078efe04 */
[----:B------:R-:W-:Y:S01]  /*1b800*/  ISETP.GE.AND P0, PT, R14, UR4, PT ;  /* 0x000000040e007c0c */ /* 0x000fe2000bf06270 */
[----:B------:R-:W-:Y:S01]  /*1b810*/  UMOV UR4, 0xffffffff ;  /* 0xffffffff00047882 */ /* 0x000fe20000000000 */
[----:B------:R-:W-:Y:S01]  /*1b820*/  LOP3.LUT R6, R4, R3, RZ, 0xfc, !PT ;  /* 0x0000000304067212 */ /* 0x000fe200078efcff */
[----:B------:R-:W-:Y:S01]  /*1b830*/  IMAD.MOV R3, RZ, RZ, -R8 ;  /* 0x000000ffff037224 */ /* 0x000fe200078e0a08 */
[----:B------:R-:W-:-:S02]  /*1b840*/  @P3 LOP3.LUT R22, R22, 0x8, RZ, 0xfc, !PT ;  /* 0x0000000816163812 */ /* 0x000fc400078efcff */
[----:B------:R-:W-:Y:S01]  /*1b850*/  SEL R2, RZ, 0x80, P0 ;  /* 0x00000080ff027807 */ /* 0x000fe20000000000 */
[----:B------:R-:W-:Y:S01]  /*1b860*/  IMAD R3, R11, R3, R9 ;  /* 0x000000030b037224 */ /* 0x000fe200078e0209 */
[----:B------:R0:W-:Y:S01]  /*1b870*/  STL [R1+0x2c], R6 ;  /* 0x00002c0601007387 */ /* 0x0001e20000100800 */
[----:B------:R-:W-:-:S03]  /*1b880*/  LOP3.LUT R22, R22, 0xfffffffb, RZ, 0xc0, !PT ;  /* 0xfffffffb16167812 */ /* 0x000fc600078ec0ff */
[----:B------:R0:W-:Y:S01]  /*1b890*/  STL [R1], R3 ;  /* 0x0000000301007387 */ /* 0x0001e20000100800 */
[----:B------:R-:W-:Y:S01]  /*1b8a0*/  @P2 LOP3.LUT R22, R22, 0x4, RZ, 0xfc, !PT ;  /* 0x0000000416162812 */ /* 0x000fe200078efcff */
[----:B------:R-:W-:Y:S06]  /*1b8b0*/  BRA.DIV UR4, `(.L_x_2792) ;  /* 0x0000005204287947 */ /* 0x000fec000b800000 */
.L_x_2906:
[----:B0-----:R-:W-:Y:S01]  /*1b8c0*/  IMAD.U32 R3, RZ, RZ, UR38 ;  /* 0x00000026ff037e24 */ /* 0x001fe2000f8e00ff */
[----:B------:R-:W-:Y:S02]  /*1b8d0*/  LOP3.LUT R2, R6, R2, RZ, 0xfc, !PT ;  /* 0x0000000206027212 */ /* 0x000fe400078efcff */
[----:B------:R-:W-:Y:S02]  /*1b8e0*/  ISETP.GT.U32.AND P1, PT, R20, 0x3f, PT ;  /* 0x0000003f1400780c */ /* 0x000fe40003f24070 */
[----:B------:R-:W-:Y:S01]  /*1b8f0*/  ISETP.NE.AND P0, PT, R3, 0x3, PT ;  /* 0x000000030300780c */ /* 0x000fe20003f05270 */
[----:B------:R0:W-:Y:S01]  /*1b900*/  STL [R1+0xc], R2 ;  /* 0x00000c0201007387 */ /* 0x0001e20000100800 */
[----:B------:R-:W-:Y:S02]  /*1b910*/  LOP3.LUT R22, R22, 0xfffffbff, RZ, 0xc0, !PT ;  /* 0xfffffbff16167812 */ /* 0x000fe400078ec0ff */
[----:B------:R-:W-:-:S09]  /*1b920*/  SHF.R.S32.HI R29, RZ, 0x1f, R18 ;  /* 0x0000001fff1d7819 */ /* 0x000fd20000011412 */
[----:B------:R-:W-:-:S04]  /*1b930*/  @P0 LOP3.LUT R22, R22, 0x400, RZ, 0xfc, !PT ;  /* 0x0000040016160812 */ /* 0x000fc800078efcff */
[----:B------:R-:W-:-:S04]  /*1b940*/  LOP3.LUT R22, R22, 0xfffffffe, RZ, 0xc0, !PT ;  /* 0xfffffffe16167812 */ /* 0x000fc800078ec0ff */
[----:B------:R-:W-:Y:S01]  /*1b950*/  @P1 LOP3.LUT R22, R22, 0x1, RZ, 0xfc, !PT ;  /* 0x0000000116161812 */ /* 0x000fe200078efcff */
[----:B0-----:R-:W-:Y:S06]  /*1b960*/  @!P0 BRA `(.L_x_2793) ;  /* 0x0000000000048947 */ /* 0x001fec0003800000 */
[----:B------:R-:W-:Y:S01]  /*1b970*/  BPT.TRAP 0x1 ;  /* 0x000000040000795c */ /* 0x000fe20000300000 */
.L_x_2793:
[----:B------:R-:W0:Y:S01]  /*1b980*/  S2R R2, SR_TID.X ;  /* 0x0000000000027919 */ /* 0x000e220000002100 */
[----:B------:R-:W-:Y:S01]  /*1b990*/  IMAD R27, R25, 0x8, R23 ;  /* 0x00000008191b7824 */ /* 0x000fe200078e0217 */
[----:B------:R-:W-:Y:S01]  /*1b9a0*/  BSSY B0, `(.L_x_2794) ;  /* 0x0000007000007945 */ /* 0x000fe20003800000 */
[----:B0-----:R-:W-:-:S04]  /*1b9b0*/  LOP3.LUT R2, R2, 0x7f, RZ, 0xc0, !PT ;  /* 0x0000007f02027812 */ /* 0x001fc800078ec0ff */
[----:B------:R-:W-:-:S04]  /*1b9c0*/  SHF.R.U32.HI R2, RZ, 0x3, R2 ;  /* 0x00000003ff027819 */ /* 0x000fc80000011602 */
[----:B------:R-:W-:Y:S02]  /*1b9d0*/  IADD3 R17, -R2, R17, -R0 ;  /* 0x0000001102117210 */ /* 0x000fe40007ffe900 */
[----:B------:R-:W-:-:S04]  /*1b9e0*/  SHF.L.U32 R0, R26, 0x1f, RZ ;  /* 0x0000001f1a007819 */ /* 0x000fc800000006ff */
[----:B------:R-:W0:Y:S02]  /*1b9f0*/  SYNCS.PHASECHK.TRANS64.TRYWAIT P0, [R27+URZ+0x28c40], R0 ;  /* 0x028c40001b0075a7 */ /* 0x000e24000800017f */
[----:B0-----:R-:W-:Y:S05]  /*1ba00*/  @!P0 BRA `(.L_x_2795) ;  /* 0x0000005000088947 */ /* 0x001fea0003800000 */
.L_x_2907:
[----:B------:R-:W-:Y:S05]  /*1ba10*/  BSYNC B0 ;  /* 0x0000000000007941 */ /* 0x000fea0003800000 */
.L_x_2794:
[----:B------:R-:W0:Y:S01]  /*1ba20*/  LDL R2, [R1] ;  /* 0x0000000001027983 */ /* 0x000e220000100800 */
[----:B------:R-:W-:Y:S01]  /*1ba30*/  ULDC.64 UR4, c[0x0][0x300] ;  /* 0x0000c00000047ab9 */ /* 0x000fe20000000a00 */
[----:B-----5:R-:W-:Y:S01]  /*1ba40*/  SHF.R.S32.HI R4, RZ, 0x1f, R37 ;  /* 0x0000001fff047819 */ /* 0x020fe20000011425 */
[----:B------:R-:W-:Y:S01]  /*1ba50*/  IMAD R5, R25, 0x1000, R36 ;  /* 0x0000100019057824 */ /* 0x000fe200078e0224 */
[----:B------:R-:W1:Y:S01]  /*1ba60*/  S2R R7, SR_TID.X ;  /* 0x0000000000077919 */ /* 0x000e620000002100 */
[----:B------:R-:W-:Y:S01]  /*1ba70*/  LOP3.LUT R22, R22, 0xfffffffd, RZ, 0xc0, !PT ;  /* 0xfffffffd16167812 */ /* 0x000fe200078ec0ff */
        /* <DEDUP_REMOVED lines=60> */
.L_x_2917:
        /* <DEDUP_REMOVED lines=10> */
.L_x_2797:
        /* <DEDUP_REMOVED lines=11> */
.L_x_2798:
[----:B------:R1:W5:Y:S01]  /*1bf90*/  LDL R4, [R1+0xc] ;  /* 0x00000c0001047983 */ /* 0x0003620000100800 */
[----:B------:R1:W-:Y:S02]  /*1bfa0*/  SYNCS.ARRIVE.TRANS64.A1T0 RZ, [R27+URZ+0x28c30], RZ ;  /* 0x028c30ff1bff79a7 */ /* 0x0003e4000810003f */
[----:B------:R-:W-:Y:S05]  /*1bfb0*/  WARPSYNC.ALL ;  /* 0x0000000000007948 */ /* 0x000fea0003800000 */
[----:B------:R-:W-:Y:S01]  /*1bfc0*/  ULDC.64 UR4, c[0x0][0xa00] ;  /* 0x0002800000047ab9 */ /* 0x000fe20000000a00 */
[----:B------:R-:W-:Y:S01]  /*1bfd0*/  VIADD R0, R23, 0x20400 ;  /* 0x0002040017007836 */ /* 0x000fe20000000000 */
[----:B------:R-:W-:Y:S01]  /*1bfe0*/  BAR.SYNC.DEFER_BLOCKING 0x8, 0x100 ;  /* 0x0204000000007b1d */ /* 0x000fe20000010000 */
[----:B------:R-:W-:Y:S02]  /*1bff0*/  ISETP.NE.U32.AND P0, PT, RZ, UR4, PT ;  /* 0x00000004ff007c0c */ /* 0x000fe4000bf05070 */
[----:B0-----:R-:W-:-:S02]  /*1c000*/  SHF.R.S32.HI R2, RZ, 0x1f, R19 ;  /* 0x0000001fff027819 */ /* 0x001fc40000011413 */
[----:B------:R-:W-:Y:S01]  /*1c010*/  ISETP.NE.AND.EX P0, PT, RZ, UR5, PT, P0 ;  /* 0x00000005ff007c0c */ /* 0x000fe2000bf05300 */
[----:B------:R-:W-:Y:S01]  /*1c020*/  ULDC.64 UR4, c[0x0][0x298] ;  /* 0x0000a60000047ab9 */ /* 0x000fe20000000a00 */
[----:B------:R-:W-:Y:S01]  /*1c030*/  LOP3.LUT P1, RZ, R0, 0x3ff, RZ, 0xc0, !PT ;  /* 0x000003ff00ff7812 */ /* 0x000fe2000782c0ff */
[----:B------:R-:W-:Y:S01]  /*1c040*/  BSSY B6, `(.L_x_2799) ;  /* 0x000001f000067945 */ /* 0x000fe20003800000 */
[----:B------:R-:W-:Y:S02]  /*1c050*/  SHF.R.S32.HI R0, RZ, 0x1f, R31 ;  /* 0x0000001fff007819 */ /* 0x000fe4000001141f */
[----:B------:R-:W-:Y:S02]  /*1c060*/  SEL R3, R2, RZ, !P0 ;  /* 0x000000ff02037207 */ /* 0x000fe40004000000 */
[----:B------:R-:W-:Y:S01]  /*1c070*/  SEL R2, R19, RZ, !P0 ;  /* 0x000000ff13027207 */ /* 0x000fe20004000000 */
[----:B------:R-:W-:Y:S02]  /*1c080*/  IMAD R0, R0, UR4, RZ ;  /* 0x0000000400007c24 */ /* 0x000fe4000f8e02ff */
[----:B------:R-:W-:Y:S02]  /*1c090*/  STL [R1+0x3c], R3 ;  /* 0x00003c0301007387 */ /* 0x000fe40000100800 */
[----:B------:R-:W-:-:S02]  /*1c0a0*/  IMAD R0, R31, UR5, R0 ;  /* 0x000000051f007c24 */ /* 0x000fc4000f8e0200 */
[----:B------:R0:W-:Y:S02]  /*1c0b0*/  STL [R1+0x20], R2 ;  /* 0x0000200201007387 */ /* 0x0001e40000100800 */
[----:B0-----:R-:W-:-:S04]  /*1c0c0*/  IMAD.WIDE.U32 R2, R31, UR4, RZ ;  /* 0x000000041f027c25 */ /* 0x001fc8000f8e00ff */
[----:B------:R-:W-:Y:S01]  /*1c0d0*/  IMAD.IADD R0, R3, 0x1, R0 ;  /* 0x0000000103007824 */ /* 0x000fe200078e0200 */
[----:B------:R0:W-:Y:S04]  /*1c0e0*/  STL.64 [R1+0x10], R2 ;  /* 0x0000100201007387 */ /* 0x0001e80000100a00 */
[----:B------:R0:W-:Y:S01]  /*1c0f0*/  STL [R1+0x38], R0 ;  /* 0x0000380001007387 */ /* 0x0001e20000100800 */
[----:B-----5:R-:W-:-:S04]  /*1c100*/  PRMT R31, R4, 0x8880, RZ ;  /* 0x00008880041f7816 */ /* 0x020fc800000000ff */
[----:B------:R-:W-:Y:S01]  /*1c110*/  PRMT R31, R31, 0x7710, RZ ;  /* 0x000077101f1f7816 */ /* 0x000fe200000000ff */
[----:B------:R-:W-:Y:S06]  /*1c120*/  @!P1 BRA `(.L_x_2800) ;  /* 0x0000000000409947 */ /* 0x000fec0003800000 */
        /* <DEDUP_REMOVED lines=16> */
.L_x_2800:
[----:B------:R-:W-:Y:S05]  /*1c230*/  BSYNC B6 ;  /* 0x0000000000067941 */ /* 0x000fea0003800000 */
.L_x_2799:
[----:B0-----:R-:W2:Y:S01]  /*1c240*/  LDL.LU R0, [R1+0x38] ;  /* 0x0000380001007983 */ /* 0x001ea20000300800 */
        /* <DEDUP_REMOVED lines=27> */
[----:B------:R-:W-:Y:S02]  /*1c400*/  IMAD.IADD R0, R20, 0x1, R32 ;  /* 0x0000000114007824 */ /* 0x000fe400078e0220 */
        /* <DEDUP_REMOVED lines=31> */
[----:B------:R-:W-:Y:S01]  /*1c600*/  IMAD.IADD R32, R10, 0x1, R32 ;  /* 0x000000010a207824 */ /* 0x000fe200078e0220 */
        /* <DEDUP_REMOVED lines=31> */
.L_x_2926:
        /* <DEDUP_REMOVED lines=10> */
.L_x_2802:
        /* <DEDUP_REMOVED lines=18> */
.L_x_2927:
[----:B------:R-:W-:Y:S05]  /*1c9c0*/  BSYNC B0 ;  /* 0x0000000000007941 */ /* 0x000fea0003800000 */
.L_x_2803:
[----:B------:R-:W-:-:S05]  /*1c9d0*/  IMAD.U32 R2, RZ, RZ, UR38 ;  /* 0x00000026ff027e24 */ /* 0x000fca000f8e00ff */
[----:B------:R-:W-:-:S13]  /*1c9e0*/  ISETP.NE.AND P0, PT, R2, 0x3, PT ;  /* 0x000000030200780c */ /* 0x000fda0003f05270 */
[----:B------:R-:W-:Y:S05]  /*1c9f0*/  @!P0 BRA `(.L_x_2805) ;  /* 0x0000000000048947 */ /* 0x000fea0003800000 */
[----:B------:R-:W-:Y:S01]  /*1ca00*/  BPT.TRAP 0x1 ;  /* 0x000000040000795c */ /* 0x000fe20000300000 */
.L_x_2805:
[----:B0-----:R-:W-:Y:S01]  /*1ca10*/  SHF.L.U32 R0, R26, 0x1f, RZ ;  /* 0x0000001f1a007819 */ /* 0x001fe200000006ff */
[----:B------:R-:W-:Y:S03]  /*1ca20*/  BSSY B0, `(.L_x_2806) ;  /* 0x0000003000007945 */ /* 0x000fe60003800000 */
[----:B------:R-:W0:Y:S02]  /*1ca30*/  SYNCS.PHASECHK.TRANS64.TRYWAIT P0, [R27+URZ+0x28c60], R0 ;  /* 0x028c60001b0075a7 */ /* 0x000e24000800017f */
[----:B0-----:R-:W-:Y:S05]  /*1ca40*/  @!P0 BRA `(.L_x_2807) ;  /* 0x0000004800b48947 */ /* 0x001fea0003800000 */
.L_x_2928:
[----:B------:R-:W-:Y:S05]  /*1ca50*/  BSYNC B0 ;  /* 0x0000000000007941 */ /* 0x000fea0003800000 */
.L_x_2806:
        /* <DEDUP_REMOVED lines=29> */
[C---:B------:R-:W-:Y:S01]  /*1cc30*/  LOP3.LUT P3, RZ, R31.reuse, 0x8, RZ, 0xc0, !PT ;  /* 0x000000081fff7812 */ /* 0x040fe2000786c0ff */
        /* <DEDUP_REMOVED lines=82> */
.L_x_2938:
        /* <DEDUP_REMOVED lines=34> */
.L_x_2809:
        /* <DEDUP_REMOVED lines=11> */
.L_x_2810:
[----:B------:R-:W2:Y:S01]  /*1d430*/  LDL.LU R2, [R1+0x18] ;  /* 0x0000180001027983 */ /* 0x000ea20000300800 */
[----:B------:R1:W-:Y:S01]  /*1d440*/  SYNCS.ARRIVE.TRANS64.A1T0 RZ, [R27+URZ+0x28c50], RZ ;  /* 0x028c50ff1bff79a7 */ /* 0x0003e2000810003f */
[----:B------:R-:W-:Y:S01]  /*1d450*/  BSSY B0, `(.L_x_2811) ;  /* 0x00000f6000007945 */ /* 0x000fe20003800000 */
[----:B--2---:R-:W-:-:S05]  /*1d460*/  VIADD R7, R2, 0xfffffffe ;  /* 0xfffffffe02077836 */ /* 0x004fca0000000000 */
[----:B------:R-:W-:-:S13]  /*1d470*/  ISETP.GE.AND P0, PT, R7, R34, PT ;  /* 0x000000220700720c */ /* 0x000fda0003f06270 */
[----:B-1----:R-:W-:Y:S05]  /*1d480*/  @!P0 BRA `(.L_x_2812) ;  /* 0x0000000c00c88947 */ /* 0x002fea0003800000 */
[----:B------:R-:W2:Y:S04]  /*1d490*/  LDL.LU R3, [R1+0x2c] ;  /* 0x00002c0001037983 */ /* 0x000ea80000300800 */
[----:B------:R-:W3:Y:S01]  /*1d4a0*/  LDL.LU R2, [R1+0xc] ;  /* 0x00000c0001027983 */ /* 0x000ee20000300800 */
[----:B--2---:R-:W-:Y:S02]  /*1d4b0*/  LOP3.LUT R32, R3, 0x40, RZ, 0xc0, !PT ;  /* 0x0000004003207812 */ /* 0x004fe400078ec0ff */
[----:B---3--:R-:W-:Y:S02]  /*1d4c0*/  LOP3.LUT R31, R2, 0x80, RZ, 0xc0, !PT ;  /* 0x00000080021f7812 */ /* 0x008fe400078ec0ff */
[----:B------:R-:W-:Y:S02]  /*1d4d0*/  SHF.R.U32.HI R32, RZ, 0x2, R32 ;  /* 0x00000002ff207819 */ /* 0x000fe40000011620 */
[----:B------:R-:W-:-:S07]  /*1d4e0*/  SHF.R.U32.HI R31, RZ, 0x3, R31 ;  /* 0x00000003ff1f7819 */ /* 0x000fce000001161f */
.L_x_2825:
[----:B-1----:R-:W1:Y:S01]  /*1d4f0*/  S2R R2, SR_TID.X ;  /* 0x0000000000027919 */ /* 0x002e620000002100 */
[----:B0-----:R-:W0:Y:S01]  /*1d500*/  LDC R5, c[0x0][0x430] ;  /* 0x00010c00ff057b82 */ /* 0x001e220000000800 */
[----:B------:R-:W-:Y:S01]  /*1d510*/  IMAD R4, R7, 0x40, R33 ;  /* 0x0000004007047824 */ /* 0x000fe200078e0221 */
[----:B--2---:R-:W2:Y:S01]  /*1d520*/  S2R R8, SR_TID.X ;  /* 0x0000000000087919 */ /* 0x004ea20000002100 */
[----:B------:R-:W-:Y:S02]  /*1d530*/  IMAD.U32 R10, RZ, RZ, UR38 ;  /* 0x00000026ff0a7e24 */ /* 0x000fe4000f8e00ff */
        /* <DEDUP_REMOVED lines=34> */
[----:B------:R-:W-:Y:S01]  /*1d760*/  ISETP.GT.AND P3, PT, R2, R34, PT ;  /* 0x000000220200720c */ /* 0x000fe20003f64270 */
[----:B0-----:R-:W-:-:S12]  /*1d770*/  @!P1 BRA `(.L_x_2813) ;  /* 0x0000000000049947 */ /* 0x001fd80003800000 */
[----:B------:R-:W-:Y:S01]  /*1d780*/  BPT.TRAP 0x1 ;  /* 0x000000040000795c */ /* 0x000fe20000300000 */
.L_x_2813:
[----:B------:R-:W-:Y:S01]  /*1d790*/  IMAD R6, R25, 0x8, R23 ;  /* 0x0000000819067824 */ /* 0x000fe200078e0217 */
[----:B------:R-:W-:Y:S01]  /*1d7a0*/  SHF.L.U32 R17, R26, 0x1f, RZ ;  /* 0x0000001f1a117819 */ /* 0x000fe200000006ff */
[----:B------:R-:W-:Y:S01]  /*1d7b0*/  BSSY B1, `(.L_x_2814) ;  /* 0x0000004000017945 */ /* 0x000fe20003800000 */
[----:B------:R-:W-:Y:S02]  /*1d7c0*/  SHF.R.S32.HI R9, RZ, 0x1f, R5 ;  /* 0x0000001fff097819 */ /* 0x000fe40000011405 */
[----:B------:R-:W0:Y:S02]  /*1d7d0*/  SYNCS.PHASECHK.TRANS64.TRYWAIT P0, [R6+URZ+0x28c40], R17 ;  /* 0x028c4011060075a7 */ /* 0x000e24000800017f */
[----:B0-----:R-:W-:Y:S05]  /*1d7e0*/  @!P0 BRA `(.L_x_2815) ;  /* 0x00000044008c8947 */ /* 0x001fea0003800000 */
.L_x_2939:
[----:B------:R-:W-:Y:S05]  /*1d7f0*/  BSYNC B1 ;  /* 0x0000000000017941 */ /* 0x000fea0003800000 */
.L_x_2814:
        /* <DEDUP_REMOVED lines=42> */
.L_x_2949:
        /* <DEDUP_REMOVED lines=8> */
.L_x_2817:
        /* <DEDUP_REMOVED lines=11> */
.L_x_2818:
[----:B------:R2:W-:Y:S01]  /*1dbd0*/  SYNCS.ARRIVE.TRANS64.A1T0 RZ, [R6+URZ+0x28c30], RZ ;  /* 0x028c30ff06ff79a7 */ /* 0x0005e2000810003f */
[----:B------:R-:W-:Y:S05]  /*1dbe0*/  @!P2 BRA `(.L_x_2819) ;  /* 0x000000000004a947 */ /* 0x000fea0003800000 */
[----:B------:R-:W-:Y:S01]  /*1dbf0*/  BPT.TRAP 0x1 ;  /* 0x000000040000795c */ /* 0x000fe20000300000 */
.L_x_2819:
[----:B------:R-:W3:Y:S01]  /*1dc00*/  SYNCS.PHASECHK.TRANS64.TRYWAIT P0, [R6+URZ+0x28c60], R17 ;  /* 0x028c6011060075a7 */ /* 0x000ee2000800017f */
[----:B------:R-:W-:Y:S04]  /*1dc10*/  BSSY B1, `(.L_x_2820) ;  /* 0x0000002000017945 */ /* 0x000fe80003800000 */
[----:B---3--:R-:W-:Y:S05]  /*1dc20*/  @!P0 BRA `(.L_x_2821) ;  /* 0x0000004400ac8947 */ /* 0x008fea0003800000 */
.L_x_2950:
[----:B------:R-:W-:Y:S05]  /*1dc30*/  BSYNC B1 ;  /* 0x0000000000017941 */ /* 0x000fea0003800000 */
.L_x_2820:
        /* <DEDUP_REMOVED lines=81> */
.L_x_2960:
        /* <DEDUP_REMOVED lines=25> */
.L_x_2823:
        /* <DEDUP_REMOVED lines=11> */
.L_x_2824:
[----:B------:R3:W-:Y:S01]  /*1e390*/  SYNCS.ARRIVE.TRANS64.A1T0 RZ, [R6+URZ+0x28c50], RZ ;  /* 0x028c50ff06ff79a7 */ /* 0x0007e2000810003f */
[----:B------:R-:W-:Y:S05]  /*1e3a0*/  @P3 BRA `(.L_x_2825) ;  /* 0xfffffff000503947 */ /* 0x000fea000383ffff */
.L_x_2812:
[----:B------:R-:W-:Y:S05]  /*1e3b0*/  BSYNC B0 ;  /* 0x0000000000007941 */ /* 0x000fea0003800000 */
.L_x_2811:
        /* <DEDUP_REMOVED lines=21> */
.L_x_2827:
[----:B------:R-:W-:Y:S05]  /*1e510*/  BSYNC B0 ;  /* 0x0000000000007941 */ /* 0x000fea0003800000 */
.L_x_2826:
[----:B------:R-:W-:-:S07]  /*1e520*/  SEL R25, R25, RZ, P0 ;  /* 0x000000ff19197207 */ /* 0x000fce0000000000 */
.L_x_2786:
[----:B------:R-:W-:Y:S05]  /*1e530*/  BSYNC B7 ;  /* 0x0000000000077941 */ /* 0x000fea0003800000 */
.L_x_2784:
        /* <DEDUP_REMOVED lines=11> */
.L_x_2828:
[----:B------:R-:W4:Y:S01]  /*1e5f0*/  S2R R8, SR_TID.X ;  /* 0x0000000000087919 */ /* 0x000f220000002100 */
[----:B------:R-:W-:Y:S01]  /*1e600*/  UMOV UR4, 0xffffffff ;  /* 0xffffffff00047882 */ /* 0x000fe20000000000 */
[----:B----4-:R-:W-:-:S04]  /*1e610*/  LOP3.LUT R8, R8, 0x1f, RZ, 0xc0, !PT ;  /* 0x0000001f08087812 */ /* 0x010fc800078ec0ff */
[----:B------:R-:W-:Y:S01]  /*1e620*/  ISETP.NE.AND P0, PT, R8, 0x1f, PT ;  /* 0x0000001f0800780c */ /* 0x000fe20003f05270 */
[----:B------:R-:W-:-:S12]  /*1e630*/  BRA.DIV UR4, `(.L_x_2830) ;  /* 0x0000004604187947 */ /* 0x000fd8000b800000 */
[----:B0-----:R-:W-:Y:S01]  /*1e640*/  IMAD.IADD R5, R19, 0x1, R8 ;  /* 0x0000000113057824 */ /* 0x001fe200078e0208 */
        /* <DEDUP_REMOVED lines=14> */
[----:B0-----:R-:W-:-:S05]  /*1e730*/  SEL R4, R14, RZ, P1 ;  /* 0x000000ff0e047207 */ /* 0x001fca0000800000 */
[----:B------:R-:W-:-:S05]  /*1e740*/  IMAD.IADD R4, R17, 0x1, R4 ;  /* 0x0000000111047824 */ /* 0x000fca00078e0204 */
        /* <DEDUP_REMOVED lines=14> */
.L_x_2970:
[----:B------:R-:W-:Y:S02]  /*1e830*/  ULDC UR4, c[0x0][0xc38] ;  /* 0x00030e0000047ab9 */ /* 0x000fe40000000800 */
[----:B------:R-:W-:-:S04]  /*1e840*/  IMAD.U32 R4, RZ, RZ, UR4 ;  /* 0x00000004ff047e24 */ /* 0x000fc8000f8e00ff */
[----:B--2---:R-:W-:-:S04]  /*1e850*/  IMAD R14, R14, R4, RZ ;  /* 0x000000040e0e7224 */ /* 0x004fc800078e02ff */
[----:B------:R-:W-:-:S05]  /*1e860*/  IMAD.IADD R5, R5, 0x1, R14 ;  /* 0x0000000105057824 */ /* 0x000fca00078e020e */
[----:B------:R-:W-:-:S13]  /*1e870*/  ISETP.GT.AND P6, PT, R5, R0, PT ;  /* 0x000000000500720c */ /* 0x000fda0003fc4270 */
[----:B------:R-:W-:Y:S05]  /*1e880*/  @P6 BRA `(.L_x_2831) ;  /* 0x00000000009c6947 */ /* 0x000fea0003800000 */
.L_x_2836:
[----:B------:R-:W2:Y:S01]  /*1e890*/  LDC R2, c[0x0][0xc3c] ;  /* 0x00030f00ff027b82 */ /* 0x000ea20000000800 */
[----:B------:R-:W-:-:S05]  /*1e8a0*/  VIADD R19, R19, 0x1f ;  /* 0x0000001f13137836 */ /* 0x000fca0000000000 */
[----:B--2---:R-:W-:-:S13]  /*1e8b0*/  ISETP.GE.AND P6, PT, R19, R2, PT ;  /* 0x000000021300720c */ /* 0x004fda0003fc6270 */
[----:B------:R-:W-:Y:S05]  /*1e8c0*/  @P6 BRA `(.L_x_2832) ;  /* 0x0000000400d06947 */ /* 0x000fea0003800000 */
[----:B0-----:R-:W0:Y:S01]  /*1e8d0*/  S2R R3, SR_TID.X ;  /* 0x0000000000037919 */ /* 0x001e220000002100 */
        /* <DEDUP_REMOVED lines=9> */
.L_x_2834:
[----:B------:R-:W-:Y:S05]  /*1e970*/  BSYNC B0 ;  /* 0x0000000000007941 */ /* 0x000fea0003800000 */
.L_x_2833:
        /* <DEDUP_REMOVED lines=18> */
.L_x_2978:
[----:B------:R-:W-:Y:S02]  /*1eaa0*/  ULDC UR4, c[0x0][0xc38] ;  /* 0x00030e0000047ab9 */ /* 0x000fe40000000800 */
[----:B------:R-:W-:-:S04]  /*1eab0*/  IMAD.U32 R4, RZ, RZ, UR4 ;  /* 0x00000004ff047e24 */ /* 0x000fc8000f8e00ff */
[----:B--2---:R-:W-:-:S04]  /*1eac0*/  IMAD R14, R14, R4, RZ ;  /* 0x000000040e0e7224 */ /* 0x004fc800078e02ff */
[----:B------:R-:W-:-:S05]  /*1ead0*/  IMAD.IADD R5, R14, 0x1, R5 ;  /* 0x000000010e057824 */ /* 0x000fca00078e0205 */
[----:B------:R-:W-:-:S13]  /*1eae0*/  ISETP.GT.AND P6, PT, R5, R0, PT ;  /* 0x000000000500720c */ /* 0x000fda0003fc4270 */
[----:B------:R-:W-:Y:S05]  /*1eaf0*/  @!P6 BRA `(.L_x_2836) ;  /* 0xfffffffc0064e947 */ /* 0x000fea000383ffff */
.L_x_2831:
        /* <DEDUP_REMOVED lines=8> */
.L_x_2982:
[----:B------:R-:W-:Y:S01]  /*1eb80*/  ISETP.NE.AND P0, PT, R2, RZ, PT ;  /* 0x000000ff0200720c */ /* 0x000fe20003f05270 */
[----:B------:R-:W-:-:S12]  /*1eb90*/  IMAD.MOV.U32 R14, RZ, RZ, RZ ;  /* 0x000000ffff0e7224 */ /* 0x000fd800078e00ff */
[----:B------:R-:W-:Y:S05]  /*1eba0*/  @!P0 BRA `(.L_x_2838) ;  /* 0x0000000000108947 */ /* 0x000fea0003800000 */
[----:B------:R-:W-:Y:S01]  /*1ebb0*/  UMOV UR4, 0xffffffff ;  /* 0xffffffff00047882 */ /* 0x000fe20000000000 */
[----:B------:R-:W-:Y:S02]  /*1ebc0*/  VIADD R12, R6, 0xffffffff ;  /* 0xffffffff060c7836 */ /* 0x000fe40000000000 */
[----:B------:R-:W-:Y:S05]  /*1ebd0*/  BRA.DIV UR4, `(.L_x_2839) ;  /* 0x0000004604d87947 */ /* 0x000fea000b800000 */
[----:B------:R4:W0:Y:S02]  /*1ebe0*/  SHFL.IDX PT, R14, R3, R12, 0x1f ;  /* 0x00001f0c030e7589 */ /* 0x00082400000e0000 */
.L_x_2838:
[----:B0---4-:R-:W0:Y:S01]  /*1ebf0*/  LDC.64 R2, c[0x0][0xc90] ;  /* 0x00032400ff027b82 */ /* 0x011e220000000a00 */
[----:B------:R-:W-:-:S04]  /*1ec00*/  IMAD.IADD R19, R6, 0x1, R19 ;  /* 0x0000000106137824 */ /* 0x000fc800078e0213 */
[----:B0-----:R-:W-:-:S05]  /*1ec10*/  IMAD.WIDE R2, R19, 0x4, R2 ;  /* 0x0000000413027825 */ /* 0x001fca00078e0202 */
[----:B--2---:R0:W3:Y:S01]  /*1ec20*/  LDG.E R6, desc[UR42][R2.64] ;  /* 0x0000002a02067981 */ /* 0x0040e2000c1e1900 */
[----:B------:R-:W-:-:S04]  /*1ec30*/  IMAD R16, R14, R4, R16 ;  /* 0x000000040e107224 */ /* 0x000fc800078e0210 */
[----:B------:R-:W-:Y:S02]  /*1ec40*/  IMAD.IADD R0, R0, 0x1, -R16 ;  /* 0x0000000100007824 */ /* 0x000fe400078e0a10 */
[----:B0-----:R-:W-:Y:S02]  /*1ec50*/  IMAD.MOV.U32 R2, RZ, RZ, RZ ;  /* 0x000000ffff027224 */ /* 0x001fe400078e00ff */
[----:B---3--:R-:W-:-:S05]  /*1ec60*/  IMAD R5, R17, R6, RZ ;  /* 0x0000000611057224 */ /* 0x008fca00078e02ff */
[----:B------:R-:W-:-:S04]  /*1ec70*/  IABS R7, R5 ;  /* 0x0000000500077213 */ /* 0x000fc80000000000 */
[----:B------:R-:W0:Y:S08]  /*1ec80*/  I2F.RP R8, R7 ;  /* 0x0000000700087306 */ /* 0x000e300000209400 */
[----:B0-----:R-:W0:Y:S02]  /*1ec90*/  MUFU.RCP R8, R8 ;  /* 0x0000000800087308 */ /* 0x001e240000001000 */
[----:B0-----:R-:W-:Y:S01]  /*1eca0*/  VIADD R9, R8, 0xffffffe ;  /* 0x0ffffffe08097836 */ /* 0x001fe20000000000 */
[----:B------:R-:W-:-:S05]  /*1ecb0*/  IABS R8, R5 ;  /* 0x0000000500087213 */ /* 0x000fca0000000000 */
[----:B------:R-:W0:Y:S01]  /*1ecc0*/  F2I.FTZ.U32.TRUNC.NTZ R3, R9 ;  /* 0x0000000900037305 */ /* 0x000e22000021f000 */
[----:B------:R-:W-:Y:S02]  /*1ecd0*/  IMAD.MOV R8, RZ, RZ, -R8 ;  /* 0x000000ffff087224 */ /* 0x000fe400078e0a08 */
[----:B0-----:R-:W-:-:S04]  /*1ece0*/  IMAD.MOV R10, RZ, RZ, -R3 ;  /* 0x000000ffff0a7224 */ /* 0x001fc800078e0a03 */
[----:B------:R-:W-:-:S04]  /*1ecf0*/  IMAD R11, R10, R7, RZ ;  /* 0x000000070a0b7224 */ /* 0x000fc800078e02ff */
[----:B------:R-:W-:Y:S01]  /*1ed00*/  IMAD.HI.U32 R2, R3, R11, R2 ;  /* 0x0000000b03027227 */ /* 0x000fe200078e0002 */
[----:B------:R-:W-:-:S05]  /*1ed10*/  IABS R3, R0 ;  /* 0x0000000000037213 */ /* 0x000fca0000000000 */
        /* <DEDUP_REMOVED lines=16> */
[----:B------:R-:W-:-:S04]  /*1ee20*/  VIADDMNMX R4, R3, R4, R6, PT ;  /* 0x0000000403047246 */ /* 0x000fc80003800106 */
[----:B------:R-:W-:-:S04]  /*1ee30*/  IABS R6, R4 ;  /* 0x0000000400067213 */ /* 0x000fc80000000000 */
[----:B------:R-:W0:Y:S08]  /*1ee40*/  I2F.RP R8, R6 ;  /* 0x0000000600087306 */ /* 0x000e300000209400 */
[----:B0-----:R-:W0:Y:S02]  /*1ee50*/  MUFU.RCP R8, R8 ;  /* 0x0000000800087308 */ /* 0x001e240000001000 */
[----:B0-----:R-:W-:Y:S01]  /*1ee60*/  VIADD R2, R8, 0xffffffe ;  /* 0x0ffffffe08027836 */ /* 0x001fe20000000000 */
[----:B------:R-:W-:-:S05]  /*1ee70*/  IABS R8, R0 ;  /* 0x0000000000087213 */ /* 0x000fca0000000000 */
[----:B------:R0:W2:Y:S02]  /*1ee80*/  F2I.FTZ.U32.TRUNC.NTZ R3, R2 ;  /* 0x0000000200037305 */ /* 0x0000a4000021f000 */
[----:B0-----:R-:W-:Y:S02]  /*1ee90*/  IMAD.MOV.U32 R2, RZ, RZ, RZ ;  /* 0x000000ffff027224 */ /* 0x001fe400078e00ff */
[----:B--2---:R-:W-:-:S04]  /*1eea0*/  IMAD.MOV R5, RZ, RZ, -R3 ;  /* 0x000000ffff057224 */ /* 0x004fc800078e0a03 */
[----:B------:R-:W-:-:S04]  /*1eeb0*/  IMAD R5, R5, R6, RZ ;  /* 0x0000000605057224 */ /* 0x000fc800078e02ff */
[----:B------:R-:W-:Y:S01]  /*1eec0*/  IMAD.HI.U32 R3, R3, R5, R2 ;  /* 0x0000000503037227 */ /* 0x000fe200078e0002 */
[-C--:B------:R-:W-:Y:S02]  /*1eed0*/  IABS R5, R4.reuse ;  /* 0x0000000400057213 */ /* 0x080fe40000000000 */
[C---:B------:R-:W-:Y:S01]  /*1eee0*/  LOP3.LUT R2, R0.reuse, R4, RZ, 0x3c, !PT ;  /* 0x0000000400027212 */ /* 0x040fe200078e3cff */
[----:B------:R-:W-:Y:S02]  /*1eef0*/  IMAD.IADD R0, R0, 0x1, R7 ;  /* 0x0000000100007824 */ /* 0x000fe400078e0207 */
[----:B------:R-:W-:Y:S01]  /*1ef00*/  IMAD.MOV R5, RZ, RZ, -R5 ;  /* 0x000000ffff057224 */ /* 0x000fe200078e0a05 */
[----:B------:R-:W-:Y:S01]  /*1ef10*/  ISETP.GE.AND P2, PT, R2, RZ, PT ;  /* 0x000000ff0200720c */ /* 0x000fe20003f46270 */
[----:B------:R-:W-:-:S04]  /*1ef20*/  IMAD.HI.U32 R3, R3, R8, RZ ;  /* 0x0000000803037227 */ /* 0x000fc800078e00ff */
        /* <DEDUP_REMOVED lines=14> */
.L_x_2832:
[----:B------:R-:W-:Y:S01]  /*1f010*/  UMOV UR4, URZ ;  /* 0x0000003f00047c82 */ /* 0x000fe20008000000 */
[----:B------:R-:W-:Y:S01]  /*1f020*/  UMOV UR5, URZ ;  /* 0x0000003f00057c82 */ /* 0x000fe20008000000 */
[----:B------:R-:W-:Y:S01]  /*1f030*/  ULDC UR6, c[0x0][0xc3c] ;  /* 0x00030f0000067ab9 */ /* 0x000fe20000000800 */
[----:B------:R-:W-:Y:S02]  /*1f040*/  IMAD.MOV.U32 R16, RZ, RZ, R0 ;  /* 0x000000ffff107224 */ /* 0x000fe400078e0000 */
[----:B------:R-:W-:Y:S02]  /*1f050*/  IMAD.U32 R17, RZ, RZ, UR4 ;  /* 0x00000004ff117e24 */ /* 0x000fe4000f8e00ff */
[----:B------:R-:W-:Y:S02]  /*1f060*/  IMAD.U32 R18, RZ, RZ, UR5 ;  /* 0x00000005ff127e24 */ /* 0x000fe4000f8e00ff */
[----:B------:R-:W-:-:S07]  /*1f070*/  IMAD.U32 R19, RZ, RZ, UR6 ;  /* 0x00000006ff137e24 */ /* 0x000fce000f8e00ff */
.L_x_2840:
[----:B------:R-:W2:Y:S01]  /*1f080*/  S2R R0, SR_TID.X ;  /* 0x0000000000007919 */ /* 0x000ea20000002100 */
[----:B------:R-:W-:Y:S05]  /*1f090*/  WARPSYNC.ALL ;  /* 0x0000000000007948 */ /* 0x000fea0003800000 */
[----:B------:R-:W-:Y:S01]  /*1f0a0*/  BAR.SYNC.DEFER_BLOCKING 0x4, 0x180 ;  /* 0x0106000000007b1d */ /* 0x000fe20000010000 */
[----:B--2---:R-:W-:-:S04]  /*1f0b0*/  LOP3.LUT R0, R0, 0x1f, RZ, 0xc0, !PT ;  /* 0x0000001f00007812 */ /* 0x004fc800078ec0ff */
[----:B------:R-:W-:-:S13]  /*1f0c0*/  ISETP.NE.AND P0, PT, R0, RZ, PT ;  /* 0x000000ff0000720c */ /* 0x000fda0003f05270 */
[----:B0-----:R-:W0:Y:S01]  /*1f0d0*/  @!P0 S2R R3, SR_CgaCtaId ;  /* 0x0000000000038919 */ /* 0x001e220000008800 */
[----:B------:R-:W-:-:S04]  /*1f0e0*/  @!P0 MOV R0, 0x400 ;  /* 0x0000040000008802 */ /* 0x000fc80000000f00 */
[----:B0-----:R-:W-:-:S05]  /*1f0f0*/  @!P0 LEA R23, R3, R0, 0x18 ;  /* 0x0000000003178211 */ /* 0x001fca00078ec0ff */
[----:B------:R0:W-:Y:S01]  /*1f100*/  @!P0 STS.128 [R23+0x28cd0], R16 ;  /* 0x028cd01017008388 */ /* 0x0001e20000000c00 */
[----:B------:R-:W-:Y:S06]  /*1f110*/  BAR.ARV 0x5, 0x180 ;  /* 0x0146000000007b1d */ /* 0x000fec0000002000 */
.L_x_2829:
[----:B------:R-:W-:Y:S02]  /*1f120*/  ULDC UR4, c[0x0][0xc3c] ;  /* 0x00030f0000047ab9 */ /* 0x000fe40000000800 */
[----:B0-----:R-:W-:-:S13]  /*1f130*/  ISETP.GE.AND P0, PT, R19, UR4, PT ;  /* 0x0000000413007c0c */ /* 0x001fda000bf06270 */
[----:B------:R-:W-:Y:S05]  /*1f140*/  @!P0 BRA `(.L_x_2841) ;  /* 0xffffff94003c8947 */ /* 0x000fea000383ffff */
[----:B------:R-:W-:Y:S05]  /*1f150*/  BSYNC B8 ;  /* 0x0000000000087941 */ /* 0x000fea0003800000 */
.L_x_2718:
        /* <DEDUP_REMOVED lines=12> */
.L_x_2985:
[----:B------:R-:W-:Y:S05]  /*1f220*/  BSYNC B0 ;  /* 0x0000000000007941 */ /* 0x000fea0003800000 */
.L_x_2842:
[----:B------:R-:W-:-:S03]  /*1f230*/  UMOV UR4, 0xffffffff ;  /* 0xffffffff00047882 */ /* 0x000fc60000000000 */
[----:B------:R-:W-:Y:S05]  /*1f240*/  BRA.DIV UR4, `(.L_x_2844) ;  /* 0x0000004204747947 */ /* 0x000fea000b800000 */
[----:B0-----:R-:W0:Y:S02]  /*1f250*/  S2R R0, SR_TID.X ;  /* 0x0000000000007919 */ /* 0x001e240000002100 */
[----:B0-----:R-:W-:-:S04]  /*1f260*/  SHF.R.U32.HI R0, RZ, 0x5, R0 ;  /* 0x00000005ff007819 */ /* 0x001fc80000011600 */
[----:B------:R-:W-:-:S05]  /*1f270*/  LOP3.LUT R0, R0, 0x3, RZ, 0xc0, !PT ;  /* 0x0000000300007812 */ /* 0x000fca00078ec0ff */
[----:B------:R0:W1:Y:S02]  /*1f280*/  SHFL.IDX PT, R14, R0, RZ, 0x1f ;  /* 0x00001fff000e7589 */ /* 0x00006400000e0000 */
.L_x_2988:
[----:B-1----:R-:W-:-:S13]  /*1f290*/  ISETP.NE.AND P0, PT, R14, RZ, PT ;  /* 0x000000ff0e00720c */ /* 0x002fda0003f05270 */
[----:B------:R-:W-:Y:S05]  /*1f2a0*/  @P0 BRA `(.L_x_2489) ;  /* 0x0000000000880947 */ /* 0x000fea0003800000 */
[----:B------:R-:W-:-:S03]  /*1f2b0*/  UMOV UR4, 0xffffffff ;  /* 0xffffffff00047882 */ /* 0x000fc60000000000 */
[----:B------:R-:W-:Y:S05]  /*1f2c0*/  BRA.DIV UR4, `(.L_x_2845) ;  /* 0x0000004204887947 */ /* 0x000fea000b800000 */
[----:B------:R-:W-:-:S13]  /*1f2d0*/  ELECT P6, URZ, PT ;  /* 0x00000000003f782f */ /* 0x000fda00038c0000 */
.L_x_2991:
[----:B------:R-:W-:Y:S05]  /*1f2e0*/  @!P6 BRA `(.L_x_2489) ;  /* 0x000000000078e947 */ /* 0x000fea0003800000 */
[----:B------:R-:W-:-:S06]  /*1f2f0*/  ULOP3.LUT UR4, UR36, 0x2, URZ, 0xfc, !UPT ;  /* 0x0000000224047892 */ /* 0x000fcc000f8efc3f */
[----:B0-----:R-:W-:-:S05]  /*1f300*/  IMAD.U32 R0, RZ, RZ, UR4 ;  /* 0x00000004ff007e24 */ /* 0x001fca000f8e00ff */
[----:B------:R-:W-:-:S13]  /*1f310*/  ISETP.NE.AND P0, PT, R0, 0x3, PT ;  /* 0x000000030000780c */ /* 0x000fda0003f05270 */
[----:B------:R-:W-:Y:S05]  /*1f320*/  @!P0 BRA `(.L_x_2846) ;  /* 0x0000000000048947 */ /* 0x000fea0003800000 */
[----:B------:R-:W-:Y:S01]  /*1f330*/  BPT.TRAP 0x1 ;  /* 0x000000040000795c */ /* 0x000fe20000300000 */
.L_x_2846:
[C---:B------:R-:W-:Y:S01]  /*1f340*/  IMAD R5, R25.reuse, 0x8, R4 ;  /* 0x0000000819057824 */ /* 0x040fe200078e0204 */
[----:B------:R-:W-:Y:S01]  /*1f350*/  SHF.L.U32 R0, R26, 0x1f, RZ ;  /* 0x0000001f1a007819 */ /* 0x000fe200000006ff */
[----:B------:R-:W-:-:S03]  /*1f360*/  VIADD R25, R25, 0x1 ;  /* 0x0000000119197836 */ /* 0x000fc60000000000 */
[----:B------:R-:W0:Y:S02]  /*1f370*/  SYNCS.PHASECHK.TRANS64.TRYWAIT P1, [R5+URZ+0x28c40], R0 ;  /* 0x028c4000050075a7 */ /* 0x000e24000802017f */
[----:B------:R-:W-:-:S04]  /*1f380*/  ISETP.NE.AND P2, PT, R25, 0x2, PT ;  /* 0x000000021900780c */ /* 0x000fc80003f45270 */
[----:B------:R-:W-:Y:S01]  /*1f390*/  SEL R3, RZ, 0x1, P2 ;  /* 0x00000001ff037807 */ /* 0x000fe20001000000 */
[----:B0-----:R-:W-:Y:S08]  /*1f3a0*/  @!P1 BRA `(.L_x_2847) ;  /* 0x0000004000709947 */ /* 0x001ff00003800000 */
.L_x_2992:
[----:B------:R-:W-:Y:S02]  /*1f3b0*/  SEL R25, R25, RZ, P2 ;  /* 0x000000ff19197207 */ /* 0x000fe40001000000 */
[----:B------:R-:W-:Y:S01]  /*1f3c0*/  LOP3.LUT R2, R26, R3, RZ, 0x3c, !PT ;  /* 0x000000031a027212 */ /* 0x000fe200078e3cff */
[----:B------:R-:W-:Y:S06]  /*1f3d0*/  @!P0 BRA `(.L_x_2848) ;  /* 0x0000000000048947 */ /* 0x000fec0003800000 */
[----:B------:R-:W-:Y:S01]  /*1f3e0*/  BPT.TRAP 0x1 ;  /* 0x000000040000795c */ /* 0x000fe20000300000 */
.L_x_2848:
[----:B------:R-:W-:Y:S01]  /*1f3f0*/  IMAD R25, R25, 0x8, R4 ;  /* 0x0000000819197824 */ /* 0x000fe200078e0204 */
[----:B------:R-:W-:-:S04]  /*1f400*/  SHF.L.U32 R2, R2, 0x1f, RZ ;  /* 0x0000001f02027819 */ /* 0x000fc800000006ff */
[----:B------:R-:W1:Y:S02]  /*1f410*/  SYNCS.PHASECHK.TRANS64.TRYWAIT P1, [R25+URZ+0x28c40], R2 ;  /* 0x028c4002190075a7 */ /* 0x000e64000802017f */
[----:B-1----:R-:W-:Y:S05]  /*1f420*/  @!P1 BRA `(.L_x_2849) ;  /* 0x0000004000649947 */ /* 0x002fea0003800000 */
.L_x_2993:
[----:B------:R-:W-:Y:S05]  /*1f430*/  @!P0 BRA `(.L_x_2850) ;  /* 0x0000000000048947 */ /* 0x000fea0003800000 */
[----:B------:R-:W-:Y:S01]  /*1f440*/  BPT.TRAP 0x1 ;  /* 0x000000040000795c */ /* 0x000fe20000300000 */
.L_x_2850:
[----:B------:R-:W5:Y:S02]  /*1f450*/  SYNCS.PHASECHK.TRANS64.TRYWAIT P1, [R5+URZ+0x28c60], R0 ;  /* 0x028c6000050075a7 */ /* 0x000f64000802017f */
[----:B-----5:R-:W-:Y:S05]  /*1f460*/  @!P1 BRA `(.L_x_2851) ;  /* 0x0000004000689947 */ /* 0x020fea0003800000 */
.L_x_2994:
[----:B------:R-:W-:Y:S05]  /*1f470*/  @!P0 BRA `(.L_x_2852) ;  /* 0x0000000000048947 */ /* 0x000fea0003800000 */
[----:B------:R-:W-:Y:S01]  /*1f480*/  BPT.TRAP 0x1 ;  /* 0x000000040000795c */ /* 0x000fe20000300000 */
.L_x_2852:
[----:B------:R0:W0:Y:S02]  /*1f490*/  SYNCS.PHASECHK.TRANS64.TRYWAIT P0, [R25+URZ+0x28c60], R2 ;  /* 0x028c6002190075a7 */ /* 0x000024000800017f */
[----:B0-----:R-:W-:Y:S05]  /*1f4a0*/  @!P0 NANOSLEEP.SYNCS 0x989680 ;  /* 0x009896800000895d */ /* 0x001fea0003900000 */
[----:B------:R-:W0:Y:S02]  /*1f4b0*/  @!P0 SYNCS.PHASECHK.TRANS64 P0, [R25+URZ+0x28c60], R2 ;  /* 0x028c6002190085a7 */ /* 0x000e24000800007f */
[----:B0-----:R-:W-:Y:S05]  /*1f4c0*/  @!P0 BRA `(.L_x_2852) ;  /* 0xfffffffc00f08947 */ /* 0x001fea000383ffff */
.L_x_2489:
[----:B------:R-:W-:Y:S05]  /*1f4d0*/  BSYNC B9 ;  /* 0x0000000000097941 */ /* 0x000fea0003800000 */
.L_x_2486:
[----:B------:R-:W-:Y:S05]  /*1f4e0*/  EXIT ;  /* 0x000000000000794d */ /* 0x000fea0003800000 */
.L_x_2513:
[----:B0-----:R0:W1:Y:S02]  /*1f4f0*/  SYNCS.PHASECHK.TRANS64.TRYWAIT P6, [R62+URZ+0x28c90], R69 ;  /* 0x028c90453e0075a7 */ /* 0x00106400080c017f */
[----:B-1----:R-:W-:Y:S05]  /*1f500*/  @!P6 NANOSLEEP.SYNCS 0x989680 ;  /* 0x009896800000e95d */ /* 0x002fea0003900000 */
[----:B------:R-:W1:Y:S02]  /*1f510*/  @!P6 SYNCS.PHASECHK.TRANS64 P6, [R62+URZ+0x28c90], R69 ;  /* 0x028c90453e00e5a7 */ /* 0x000e6400080c007f */
[----:B-1----:R-:W-:Y:S05]  /*1f520*/  @!P6 BRA `(.L_x_2513) ;  /* 0xfffffffc00f0e947 */ /* 0x002fea000383ffff */
[----:B------:R-:W-:Y:S05]  /*1f530*/  BRA `(.L_x_2853) ;  /* 0xfffffe38004c7947 */ /* 0x000fea000383ffff */
.L_x_2514:
        /* <DEDUP_REMOVED lines=8> */
.L_x_2855:
[----:B------:R-:W-:Y:S05]  /*1f5c0*/  BSYNC B1 ;  /* 0x0000000000017941 */ /* 0x000fea0003800000 */
.L_x_2854:
        /* <DEDUP_REMOVED lines=8> */
.L_x_2856:
[----:B------:R-:W-:Y:S05]  /*1f650*/  BRA `(.L_x_2857) ;  /* 0xfffffe3800187947 */ /* 0x000fea000383ffff */
.L_x_2524:
[----:B0-----:R0:W1:Y:S02]  /*1f660*/  SYNCS.PHASECHK.TRANS64.TRYWAIT P6, [R62+URZ+0x28c90], R69 ;  /* 0x028c90453e0075a7 */ /* 0x00106400080c017f */
[----:B-1----:R-:W-:Y:S05]  /*1f670*/  @!P6 NANOSLEEP.SYNCS 0x989680 ;  /* 0x009896800000e95d */ /* 0x002fea0003900000 */
[----:B------:R-:W1:Y:S02]  /*1f680*/  @!P6 SYNCS.PHASECHK.TRANS64 P6, [R62+URZ+0x28c90], R69 ;  /* 0x028c90453e00e5a7 */ /* 0x000e6400080c007f */
[----:B-1----:R-:W-:Y:S05]  /*1f690*/  @!P6 BRA `(.L_x_2524) ;  /* 0xfffffffc00f0e947 */ /* 0x002fea000383ffff */
[----:B------:R-:W-:Y:S05]  /*1f6a0*/  BRA `(.L_x_2858) ;  /* 0xfffffe4000947947 */ /* 0x000fea000383ffff */
.L_x_2525:
        /* <DEDUP_REMOVED lines=8> */
.L_x_2860:
[----:B------:R-:W-:Y:S05]  /*1f730*/  BSYNC B1 ;  /* 0x0000000000017941 */ /* 0x000fea0003800000 */
.L_x_2859:
        /* <DEDUP_REMOVED lines=8> */
.L_x_2861:
[----:B------:R-:W-:Y:S01]  /*1f7c0*/  IMAD.MOV.U32 R68, RZ, RZ, R14 ;  /* 0x000000ffff447224 */ /* 0x000fe200078e000e */
[----:B------:R-:W-:Y:S06]  /*1f7d0*/  BRA `(.L_x_2862) ;  /* 0xfffffe40005c7947 */ /* 0x000fec000383ffff */
.L_x_2530:
[----:B0-----:R0:W1:Y:S02]  /*1f7e0*/  SYNCS.PHASECHK.TRANS64.TRYWAIT P0, [R62+URZ+0x28c90], R69 ;  /* 0x028c90453e0075a7 */ /* 0x001064000800017f */
[----:B-1----:R-:W-:Y:S05]  /*1f7f0*/  @!P0 NANOSLEEP.SYNCS 0x989680 ;  /* 0x009896800000895d */ /* 0x002fea0003900000 */
[----:B------:R-:W1:Y:S02]  /*1f800*/  @!P0 SYNCS.PHASECHK.TRANS64 P0, [R62+URZ+0x28c90], R69 ;  /* 0x028c90453e0085a7 */ /* 0x000e64000800007f */
[----:B-1----:R-:W-:Y:S05]  /*1f810*/  @!P0 BRA `(.L_x_2530) ;  /* 0xfffffffc00f08947 */ /* 0x002fea000383ffff */
[----:B------:R-:W-:Y:S05]  /*1f820*/  BRA `(.L_x_2863) ;  /* 0xfffffe4800787947 */ /* 0x000fea000383ffff */
.L_x_2531:
[----:B------:R-:W-:Y:S01]  /*1f830*/  BSSY B1, `(.L_x_2864) ;  /* 0x0000007000017945 */ /* 0x000fe20003800000 */
[----:B------:R-:W-:Y:S02]  /*1f840*/  IMAD.MOV.U32 R12, RZ, RZ, RZ ;  /* 0x000000ffff0c7224 */ /* 0x000fe400078e00ff */
[----:B------:R-:W-:Y:S02]  /*1f850*/  IMAD.MOV.U32 R11, RZ, RZ, 0x1c1f ;  /* 0x00001c1fff0b7424 */ /* 0x000fe400078e00ff */
[----:B------:R-:W-:-:S07]  /*1f860*/  IMAD.MOV.U32 R15, RZ, RZ, -0x1 ;  /* 0xffffffffff0f7424 */ /* 0x000fce00078e00ff */
[----:B0-----:R-:W-:Y:S05]  /*1f870*/  WARPSYNC.COLLECTIVE R15, `(.L_x_2865) ;  /* 0x000000000f087348 */ /* 0x001fea0003c00000 */
[----:B------:R1:W2:Y:S02]  /*1f880*/  SHFL.IDX P6, R14, R13, R12, R11 ;  /* 0x0000000c0d0e7389 */ /* 0x0002a400000c000b */
[----:B012---:R-:W-:Y:S01]  /*1f890*/  ENDCOLLECTIVE ;  /* 0x000000000000791b */ /* 0x007fe20003800000 */
.L_x_2865:
[----:B------:R-:W-:Y:S05]  /*1f8a0*/  BSYNC B1 ;  /* 0x0000000000017941 */ /* 0x000fea0003800000 */
.L_x_2864:
        /* <DEDUP_REMOVED lines=8> */
.L_x_2866:
[----:B------:R-:W-:Y:S05]  /*1f930*/  BRA `(.L_x_2867) ;  /* 0xfffffe4800a07947 */ /* 0x000fea000383ffff */
.L_x_2535:
[----:B--2---:R2:W4:Y:S02]  /*1f940*/  SYNCS.PHASECHK.TRANS64.TRYWAIT P5, [R62+URZ+0x28cb0], R69 ;  /* 0x028cb0453e0075a7 */ /* 0x00452400080a017f */
[----:B----4-:R-:W-:Y:S05]  /*1f950*/  @!P5 NANOSLEEP.SYNCS 0x989680 ;  /* 0x009896800000d95d */ /* 0x010fea0003900000 */
[----:B------:R-:W4:Y:S02]  /*1f960*/  @!P5 SYNCS.PHASECHK.TRANS64 P5, [R62+URZ+0x28cb0], R69 ;  /* 0x028cb0453e00d5a7 */ /* 0x000f2400080a007f */
[----:B----4-:R-:W-:Y:S05]  /*1f970*/  @!P5 BRA `(.L_x_2535) ;  /* 0xfffffffc00f0d947 */ /* 0x010fea000383ffff */
[----:B------:R-:W-:Y:S05]  /*1f980*/  BRA `(.L_x_2868) ;  /* 0xfffffe4c002c7947 */ /* 0x000fea000383ffff */
.L_x_2554:
[----:B0-----:R0:W1:Y:S02]  /*1f990*/  SYNCS.PHASECHK.TRANS64.TRYWAIT P1, [R3+URZ+0x28c50], R10 ;  /* 0x028c500a030075a7 */ /* 0x001064000802017f */
[----:B-1----:R-:W-:Y:S05]  /*1f9a0*/  @!P1 NANOSLEEP.SYNCS 0x989680 ;  /* 0x009896800000995d */ /* 0x002fea0003900000 */
[----:B------:R-:W1:Y:S02]  /*1f9b0*/  @!P1 SYNCS.PHASECHK.TRANS64 P1, [R3+URZ+0x28c50], R10 ;  /* 0x028c500a030095a7 */ /* 0x000e64000802007f */
[----:B-1----:R-:W-:Y:S05]  /*1f9c0*/  @!P1 BRA `(.L_x_2554) ;  /* 0xfffffffc00f09947 */ /* 0x002fea000383ffff */
[----:B------:R-:W-:Y:S05]  /*1f9d0*/  BRA `(.L_x_2869) ;  /* 0xfffffe60002c7947 */ /* 0x000fea000383ffff */
.L_x_2562:
[----:B-1----:R1:W2:Y:S02]  /*1f9e0*/  SYNCS.PHASECHK.TRANS64.TRYWAIT P1, [R7+URZ+0x28c50], R14 ;  /* 0x028c500e070075a7 */ /* 0x0022a4000802017f */
[----:B--2---:R-:W-:Y:S05]  /*1f9f0*/  @!P1 NANOSLEEP.SYNCS 0x989680 ;  /* 0x009896800000995d */ /* 0x004fea0003900000 */
[----:B------:R-:W2:Y:S02]  /*1fa00*/  @!P1 SYNCS.PHASECHK.TRANS64 P1, [R7+URZ+0x28c50], R14 ;  /* 0x028c500e070095a7 */ /* 0x000ea4000802007f */
[----:B--2---:R-:W-:Y:S05]  /*1fa10*/  @!P1 BRA `(.L_x_2562) ;  /* 0xfffffffc00f09947 */ /* 0x004fea000383ffff */
[----:B------:R-:W-:Y:S05]  /*1fa20*/  BRA `(.L_x_2561) ;  /* 0xfffffe6c00547947 */ /* 0x000fea000383ffff */
.L_x_2584:
        /* <DEDUP_REMOVED lines=8> */
.L_x_2871:
[----:B------:R-:W-:Y:S05]  /*1fab0*/  BSYNC B1 ;  /* 0x0000000000017941 */ /* 0x000fea0003800000 */
.L_x_2870:
        /* <DEDUP_REMOVED lines=8> */
.L_x_2872:
[----:B------:R-:W-:Y:S02]  /*1fb40*/  IMAD.MOV.U32 R13, RZ, RZ, R8 ;  /* 0x000000ffff0d7224 */ /* 0x000fe400078e0008 */
[----:B------:R-:W-:-:S07]  /*1fb50*/  IMAD.MOV.U32 R0, RZ, RZ, R14 ;  /* 0x000000ffff007224 */ /* 0x000fce00078e000e */
[----:B------:R-:W-:Y:S05]  /*1fb60*/  WARPSYNC.COLLECTIVE R15, `(.L_x_2873) ;  /* 0x000000000f087348 */ /* 0x000fea0003c00000 */
[----:B------:R0:W1:Y:S02]  /*1fb70*/  SHFL.IDX P6, R14, R13, R12, R11 ;  /* 0x0000000c0d0e7389 */ /* 0x00006400000c000b */
[----:B01----:R-:W-:Y:S01]  /*1fb80*/  ENDCOLLECTIVE ;  /* 0x000000000000791b */ /* 0x003fe20003800000 */
.L_x_2873:
[----:B------:R-:W-:Y:S02]  /*1fb90*/  IMAD.MOV.U32 R13, RZ, RZ, R7 ;  /* 0x000000ffff0d7224 */ /* 0x000fe400078e0007 */
[----:B------:R-:W-:-:S07]  /*1fba0*/  IMAD.MOV.U32 R5, RZ, RZ, R14 ;  /* 0x000000ffff057224 */ /* 0x000fce00078e000e */
[----:B------:R-:W-:Y:S05]  /*1fbb0*/  WARPSYNC.COLLECTIVE R15, `(.L_x_2874) ;  /* 0x000000000f087348 */ /* 0x000fea0003c00000 */
[----:B------:R0:W1:Y:S02]  /*1fbc0*/  SHFL.IDX P6, R14, R13, R12, R11 ;  /* 0x0000000c0d0e7389 */ /* 0x00006400000c000b */
[----:B01----:R-:W-:Y:S01]  /*1fbd0*/  ENDCOLLECTIVE ;  /* 0x000000000000791b */ /* 0x003fe20003800000 */
.L_x_2874:
[----:B------:R-:W-:Y:S05]  /*1fbe0*/  BRA `(.L_x_2875) ;  /* 0xfffffe8800287947 */ /* 0x000fea000383ffff */
.L_x_2587:
[----:B------:R-:W-:Y:S01]  /*1fbf0*/  BSSY B1, `(.L_x_2876) ;  /* 0x0000008000017945 */ /* 0x000fe20003800000 */
[----:B------:R-:W-:Y:S02]  /*1fc00*/  IMAD.MOV.U32 R13, RZ, RZ, R6 ;  /* 0x000000ffff0d7224 */ /* 0x000fe400078e0006 */
[----:B------:R-:W-:Y:S02]  /*1fc10*/  IMAD.MOV.U32 R12, RZ, RZ, 0x1 ;  /* 0x00000001ff0c7424 */ /* 0x000fe400078e00ff */
[----:B------:R-:W-:Y:S02]  /*1fc20*/  IMAD.MOV.U32 R11, RZ, RZ, 0x1c1f ;  /* 0x00001c1fff0b7424 */ /* 0x000fe400078e00ff */
[----:B------:R-:W-:-:S07]  /*1fc30*/  IMAD.MOV.U32 R15, RZ, RZ, -0x1 ;  /* 0xffffffffff0f7424 */ /* 0x000fce00078e00ff */
[----:B0---4-:R-:W-:Y:S05]  /*1fc40*/  WARPSYNC.COLLECTIVE R15, `(.L_x_2877) ;  /* 0x000000000f087348 */ /* 0x011fea0003c00000 */
[----:B----4-:R1:W2:Y:S02]  /*1fc50*/  SHFL.IDX P6, R14, R13, R12, R11 ;  /* 0x0000000c0d0e7389 */ /* 0x0102a400000c000b */
[----:B012---:R-:W-:Y:S01]  /*1fc60*/  ENDCOLLECTIVE ;  /* 0x000000000000791b */ /* 0x007fe20003800000 */
.L_x_2877:
[----:B------:R-:W-:Y:S05]  /*1fc70*/  BSYNC B1 ;  /* 0x0000000000017941 */ /* 0x000fea0003800000 */
.L_x_2876:
[----:B------:R-:W-:Y:S02]  /*1fc80*/  IMAD.MOV.U32 R13, RZ, RZ, R4 ;  /* 0x000000ffff0d7224 */ /* 0x000fe400078e0004 */
[----:B------:R-:W-:Y:S02]  /*1fc90*/  IMAD.MOV.U32 R12, RZ, RZ, 0x1 ;  /* 0x00000001ff0c7424 */ /* 0x000fe400078e00ff */
[----:B------:R-:W-:Y:S02]  /*1fca0*/  IMAD.MOV.U32 R11, RZ, RZ, 0x1c1f ;  /* 0x00001c1fff0b7424 */ /* 0x000fe400078e00ff */
[----:B------:R-:W-:Y:S02]  /*1fcb0*/  IMAD.MOV.U32 R15, RZ, RZ, -0x1 ;  /* 0xffffffffff0f7424 */ /* 0x000fe400078e00ff */
[----:B------:R-:W-:-:S07]  /*1fcc0*/  IMAD.MOV.U32 R3, RZ, RZ, R14 ;  /* 0x000000ffff037224 */ /* 0x000fce00078e000e */
[----:B------:R-:W-:Y:S05]  /*1fcd0*/  WARPSYNC.COLLECTIVE R15, `(.L_x_2878) ;  /* 0x000000000f087348 */ /* 0x000fea0003c00000 */
[----:B------:R0:W1:Y:S02]  /*1fce0*/  SHFL.IDX P6, R14, R13, R12, R11 ;  /* 0x0000000c0d0e7389 */ /* 0x00006400000c000b */
[----:B01----:R-:W-:Y:S01]  /*1fcf0*/  ENDCOLLECTIVE ;  /* 0x000000000000791b */ /* 0x003fe20003800000 */
.L_x_2878:
[----:B------:R-:W-:Y:S02]  /*1fd00*/  IMAD.MOV.U32 R13, RZ, RZ, R8 ;  /* 0x000000ffff0d7224 */ /* 0x000fe400078e0008 */
[----:B------:R-:W-:-:S07]  /*1fd10*/  IMAD.MOV.U32 R0, RZ, RZ, R14 ;  /* 0x000000ffff007224 */ /* 0x000fce00078e000e */
[----:B------:R-:W-:Y:S05]  /*1fd20*/  WARPSYNC.COLLECTIVE R15, `(.L_x_2879) ;  /* 0x000000000f087348 */ /* 0x000fea0003c00000 */
[----:B------:R0:W1:Y:S02]  /*1fd30*/  SHFL.IDX P6, R14, R13, R12, R11 ;  /* 0x0000000c0d0e7389 */ /* 0x00006400000c000b */
[----:B01----:R-:W-:Y:S01]  /*1fd40*/  ENDCOLLECTIVE ;  /* 0x000000000000791b */ /* 0x003fe20003800000 */
.L_x_2879:
[----:B------:R-:W-:Y:S02]  /*1fd50*/  IMAD.MOV.U32 R13, RZ, RZ, R7 ;  /* 0x000000ffff0d7224 */ /* 0x000fe400078e0007 */
[----:B------:R-:W-:-:S07]  /*1fd60*/  IMAD.MOV.U32 R5, RZ, RZ, R14 ;  /* 0x000000ffff057224 */ /* 0x000fce00078e000e */
[----:B------:R-:W-:Y:S05]  /*1fd70*/  WARPSYNC.COLLECTIVE R15, `(.L_x_2880) ;  /* 0x000000000f087348 */ /* 0x000fea0003c00000 */
[----:B------:R0:W1:Y:S02]  /*1fd80*/  SHFL.IDX P6, R14, R13, R12, R11 ;  /* 0x0000000c0d0e7389 */ /* 0x00006400000c000b */
[----:B01----:R-:W-:Y:S01]  /*1fd90*/  ENDCOLLECTIVE ;  /* 0x000000000000791b */ /* 0x003fe20003800000 */
.L_x_2880:
[----:B------:R-:W-:Y:S05]  /*1fda0*/  BRA `(.L_x_2881) ;  /* 0xfffffe8800847947 */ /* 0x000fea000383ffff */
.L_x_2591:
[----:B0-----:R0:W1:Y:S02]  /*1fdb0*/  SYNCS.PHASECHK.TRANS64.TRYWAIT P0, [R2+URZ+0x28c00], R35 ;  /* 0x028c0023020075a7 */ /* 0x001064000800017f */
[----:B-1----:R-:W-:Y:S05]  /*1fdc0*/  @!P0 NANOSLEEP.SYNCS 0x989680 ;  /* 0x009896800000895d */ /* 0x002fea0003900000 */
[----:B------:R-:W1:Y:S02]  /*1fdd0*/  @!P0 SYNCS.PHASECHK.TRANS64 P0, [R2+URZ+0x28c00], R35 ;  /* 0x028c0023020085a7 */ /* 0x000e64000800007f */
[----:B-1----:R-:W-:Y:S05]  /*1fde0*/  @!P0 BRA `(.L_x_2591) ;  /* 0xfffffffc00f08947 */ /* 0x002fea000383ffff */
[----:B------:R-:W-:Y:S05]  /*1fdf0*/  BRA `(.L_x_2882) ;  /* 0xfffffe8c00887947 */ /* 0x000fea000383ffff */
.L_x_2599:
[----:B------:R-:W0:Y:S01]  /*1fe00*/  LDC R37, c[0x0][0x3f4] ;  /* 0x0000fd00ff257b82 */ /* 0x000e220000000800 */
        /* <DEDUP_REMOVED lines=8> */
.L_x_2884:
[----:B------:R-:W-:Y:S05]  /*1fe90*/  BSYNC B1 ;  /* 0x0000000000017941 */ /* 0x000fea0003800000 */
.L_x_2883:
[----:B------:R-:W-:Y:S01]  /*1fea0*/  IMAD.MOV.U32 R13, RZ, RZ, R25 ;  /* 0x000000ffff0d7224 */ /* 0x000fe200078e0019 */
[----:B------:R-:W-:Y:S01]  /*1feb0*/  ISETP.GE.AND P0, PT, R16, R37, PT ;  /* 0x000000251000720c */ /* 0x000fe20003f06270 */
[----:B------:R-:W-:Y:S02]  /*1fec0*/  IMAD.MOV.U32 R12, RZ, RZ, RZ ;  /* 0x000000ffff0c7224 */ /* 0x000fe400078e00ff */
[----:B------:R-:W-:Y:S02]  /*1fed0*/  IMAD.MOV.U32 R11, RZ, RZ, 0x1c1f ;  /* 0x00001c1fff0b7424 */ /* 0x000fe400078e00ff */
[----:B------:R-:W-:Y:S02]  /*1fee0*/  IMAD.MOV.U32 R15, RZ, RZ, -0x1 ;  /* 0xffffffffff0f7424 */ /* 0x000fe400078e00ff */
[----:B------:R-:W-:Y:S02]  /*1fef0*/  IMAD.MOV.U32 R0, RZ, RZ, R14 ;  /* 0x000000ffff007224 */ /* 0x000fe400078e000e */
[----:B------:R-:W-:-:S07]  /*1ff00*/  IMAD R34, R23, R34, RZ ;  /* 0x0000002217227224 */ /* 0x000fce00078e02ff */
[----:B------:R-:W-:Y:S05]  /*1ff10*/  WARPSYNC.COLLECTIVE R15, `(.L_x_2885) ;  /* 0x000000000f087348 */ /* 0x000fea0003c00000 */
[----:B------:R0:W1:Y:S02]  /*1ff20*/  SHFL.IDX P6, R14, R13, R12, R11 ;  /* 0x0000000c0d0e7389 */ /* 0x00006400000c000b */
[----:B01----:R-:W-:Y:S01]  /*1ff30*/  ENDCOLLECTIVE ;  /* 0x000000000000791b */ /* 0x003fe20003800000 */
.L_x_2885:
[----:B------:R-:W-:Y:S01]  /*1ff40*/  ISETP.GE.OR P1, PT, R39, R34, P0 ;  /* 0x000000222700720c */ /* 0x000fe20000726670 */
[----:B------:R-:W-:-:S12]  /*1ff50*/  IMAD.MOV.U32 R13, RZ, RZ, R24 ;  /* 0x000000ffff0d7224 */ /* 0x000fd800078e0018 */
[C---:B------:R-:W-:Y:S01]  /*1ff60*/  @!P1 IMAD.SHL.U32 R5, R16.reuse, 0x2, RZ ;  /* 0x0000000210059824 */ /* 0x040fe200078e00ff */
[----:B------:R-:W-:Y:S01]  /*1ff70*/  @!P1 SHF.L.U64.HI R21, R16, 0x1, R17 ;  /* 0x0000000110159819 */ /* 0x000fe20000010211 */
[----:B------:R-:W-:-:S07]  /*1ff80*/  IMAD.MOV.U32 R3, RZ, RZ, R14 ;  /* 0x000000ffff037224 */ /* 0x000fce00078e000e */
[----:B------:R-:W-:Y:S05]  /*1ff90*/  WARPSYNC.COLLECTIVE R15, `(.L_x_2886) ;  /* 0x000000000f087348 */ /* 0x000fea0003c00000 */
[----:B------:R0:W1:Y:S02]  /*1ffa0*/  SHFL.IDX P6, R14, R13, R12, R11 ;  /* 0x0000000c0d0e7389 */ /* 0x00006400000c000b */
[----:B01----:R-:W-:Y:S01]  /*1ffb0*/  ENDCOLLECTIVE ;  /* 0x000000000000791b */ /* 0x003fe20003800000 */
.L_x_2886:
[----:B------:R-:W-:-:S05]  /*1ffc0*/  @!P1 IADD3 R6, P2, R3, R5, RZ ;  /* 0x0000000503069210 */ /* 0x000fca0007f5e0ff */
[----:B------:R-:W-:Y:S02]  /*1ffd0*/  @!P1 IMAD.X R7, R0, 0x1, R21, P2 ;  /* 0x0000000100079824 */ /* 0x000fe400010e0615 */
[----:B------:R-:W-:Y:S02]  /*1ffe0*/  IMAD.MOV.U32 R13, RZ, RZ, R27 ;  /* 0x000000ffff0d7224 */ /* 0x000fe400078e001b */
[----:B------:R-:W-:-:S07]  /*1fff0*/  IMAD.MOV.U32 R4, RZ, RZ, R14 ;  /* 0x000000ffff047224 */ /* 0x000fce00078e000e */
[----:B------:R-:W-:Y:S05]  /*20000*/  WARPSYNC.COLLECTIVE R15, `(.L_x_2887) ;  /* 0x000000000f087348 */ /* 0x000fea0003c00000 */
[----:B------:R0:W1:Y:S02]  /*20010*/  SHFL.IDX P6, R14, R13, R12, R11 ;  /* 0x0000000c0d0e7389 */ /* 0x00006400000c000b */
[----:B01----:R-:W-:Y:S01]  /*20020*/  ENDCOLLECTIVE ;  /* 0x000000000000791b */ /* 0x003fe20003800000 */
.L_x_2887:
[----:B------:R-:W2:Y:S01]  /*20030*/  @!P1 LD.E.128 R8, desc[UR42][R6.64] ;  /* 0x0000002a06089980 */ /* 0x000ea2000c101d00 */
[----:B------:R-:W-:-:S05]  /*20040*/  @!P1 IADD3 R14, P2, R14, R5, RZ ;  /* 0x000000050e0e9210 */ /* 0x000fca0007f5e0ff */
[----:B------:R-:W-:-:S04]  /*20050*/  @!P1 IMAD.X R3, R4, 0x1, R21, P2 ;  /* 0x0000000104039824 */ /* 0x000fc800010e0615 */
[----:B------:R-:W-:-:S05]  /*20060*/  @!P1 IMAD.MOV.U32 R15, RZ, RZ, R3 ;  /* 0x000000ffff0f9224 */ /* 0x000fca00078e0003 */
[----:B------:R0:W5:Y:S01]  /*20070*/  @!P1 LD.E.128 R4, desc[UR42][R14.64] ;  /* 0x0000002a0e049980 */ /* 0x000162000c101d00 */
[----:B------:R-:W-:Y:S01]  /*20080*/  CS2R R32, SRZ ;  /* 0x0000000000207805 */ /* 0x000fe2000001ff00 */
[----:B------:R-:W-:Y:S01]  /*20090*/  IMAD.MOV.U32 R13, RZ, RZ, R26 ;  /* 0x000000ffff0d7224 */ /* 0x000fe200078e001a */
[----:B------:R-:W-:Y:S01]  /*200a0*/  CS2R R30, SRZ ;  /* 0x00000000001e7805 */ /* 0x000fe2000001ff00 */
[----:B------:R-:W-:Y:S01]  /*200b0*/  IMAD.MOV.U32 R12, RZ, RZ, 0x1 ;  /* 0x00000001ff0c7424 */ /* 0x000fe200078e00ff */
[----:B------:R-:W-:Y:S02]  /*200c0*/  CS2R R28, SRZ ;  /* 0x00000000001c7805 */ /* 0x000fe4000001ff00 */
[----:B------:R-:W-:Y:S01]  /*200d0*/  CS2R R20, SRZ ;  /* 0x0000000000147805 */ /* 0x000fe2000001ff00 */
[----:B0-----:R-:W-:Y:S02]  /*200e0*/  IMAD.MOV.U32 R15, RZ, RZ, -0x1 ;  /* 0xffffffffff0f7424 */ /* 0x001fe400078e00ff */
[----:B--2---:R-:W-:-:S02]  /*200f0*/  @!P1 IMAD.MOV.U32 R33, RZ, RZ, R11 ;  /* 0x000000ffff219224 */ /* 0x004fc400078e000b */
[----:B------:R-:W-:Y:S02]  /*20100*/  IMAD.MOV.U32 R11, RZ, RZ, 0x1c1f ;  /* 0x00001c1fff0b7424 */ /* 0x000fe400078e00ff */
[----:B------:R-:W-:Y:S02]  /*20110*/  @!P1 IMAD.MOV.U32 R30, RZ, RZ, R8 ;  /* 0x000000ffff1e9224 */ /* 0x000fe400078e0008 */
[----:B------:R-:W-:-:S07]  /*20120*/  @!P1 IMAD.MOV.U32 R31, RZ, RZ, R9 ;  /* 0x000000ffff1f9224 */ /* 0x000fce00078e0009 */
[----:B-----5:R-:W-:Y:S05]  /*20130*/  WARPSYNC.COLLECTIVE R15, `(.L_x_2888) ;  /* 0x000000000f087348 */ /* 0x020fea0003c00000 */
[----:B------:R0:W1:Y:S02]  /*20140*/  SHFL.IDX P6, R14, R13, R12, R11 ;  /* 0x0000000c0d0e7389 */ /* 0x00006400000c000b */
[----:B01---5:R-:W-:Y:S01]  /*20150*/  ENDCOLLECTIVE ;  /* 0x000000000000791b */ /* 0x023fe20003800000 */
.L_x_2888:
[----:B------:R-:W-:Y:S02]  /*20160*/  IMAD.MOV.U32 R0, RZ, RZ, R30 ;  /* 0x000000ffff007224 */ /* 0x000fe400078e001e */
[----:B------:R-:W-:Y:S02]  /*20170*/  IMAD.MOV.U32 R3, RZ, RZ, R31 ;  /* 0x000000ffff037224 */ /* 0x000fe400078e001f */
[----:B------:R-:W-:Y:S01]  /*20180*/  @!P1 IMAD.MOV.U32 R32, RZ, RZ, R10 ;  /* 0x000000ffff209224 */ /* 0x000fe200078e000a */
[----:B------:R-:W-:Y:S01]  /*20190*/  PRMT R36, R36, 0x5410, R0 ;  /* 0x0000541024247816 */ /* 0x000fe20000000000 */
[----:B------:R-:W-:Y:S01]  /*201a0*/  IMAD.MOV.U32 R9, RZ, RZ, R33 ;  /* 0x000000ffff097224 */ /* 0x000fe200078e0021 */
[----:B------:R-:W-:Y:S01]  /*201b0*/  PRMT R46, R46, 0x5410, R3 ;  /* 0x000054102e2e7816 */ /* 0x000fe20000000003 */
[----:B------:R-:W-:-:S03]  /*201c0*/  IMAD.MOV.U32 R8, RZ, RZ, R32 ;  /* 0x000000ffff087224 */ /* 0x000fc600078e0020 */
[----:B------:R-:W-:Y:S01]  /*201d0*/  PRMT R36, R9, 0x7610, R36 ;  /* 0x0000761009247816 */ /* 0x000fe20000000024 */
[----:B------:R-:W-:Y:S01]  /*201e0*/  IMAD.MOV.U32 R13, RZ, RZ, R25 ;  /* 0x000000ffff0d7224 */ /* 0x000fe200078e0019 */
[----:B------:R-:W-:Y:S01]  /*201f0*/  PRMT R35, R8, 0x7610, R35 ;  /* 0x0000761008237816 */ /* 0x000fe20000000023 */
[----:B------:R-:W-:Y:S02]  /*20200*/  @!P1 IMAD.MOV.U32 R28, RZ, RZ, R4 ;  /* 0x000000ffff1c9224 */ /* 0x000fe400078e0004 */
[----:B------:R-:W-:Y:S02]  /*20210*/  @!P1 IMAD.MOV.U32 R29, RZ, RZ, R5 ;  /* 0x000000ffff1d9224 */ /* 0x000fe400078e0005 */
[----:B------:R-:W-:Y:S02]  /*20220*/  @!P1 IMAD.MOV.U32 R21, RZ, RZ, R7 ;  /* 0x000000ffff159224 */ /* 0x000fe400078e0007 */
[----:B------:R-:W-:Y:S02]  /*20230*/  @!P1 IMAD.MOV.U32 R20, RZ, RZ, R6 ;  /* 0x000000ffff149224 */ /* 0x000fe400078e0006 */
[----:B------:R-:W-:-:S07]  /*20240*/  IMAD.MOV.U32 R0, RZ, RZ, R14 ;  /* 0x000000ffff007224 */ /* 0x000fce00078e000e */
[----:B------:R-:W-:Y:S05]  /*20250*/  WARPSYNC.COLLECTIVE R15, `(.L_x_2889) ;  /* 0x000000000f087348 */ /* 0x000fea0003c00000 */
[----:B------:R0:W1:Y:S02]  /*20260*/  SHFL.IDX P6, R14, R13, R12, R11 ;  /* 0x0000000c0d0e7389 */ /* 0x00006400000c000b */
[----:B01----:R-:W-:Y:S01]  /*20270*/  ENDCOLLECTIVE ;  /* 0x000000000000791b */ /* 0x003fe20003800000 */
.L_x_2889:
[----:B------:R-:W-:Y:S02]  /*20280*/  IMAD.MOV.U32 R4, RZ, RZ, R28 ;  /* 0x000000ffff047224 */ /* 0x000fe400078e001c */
[----:B------:R-:W-:Y:S02]  /*20290*/  IMAD.MOV.U32 R5, RZ, RZ, R29 ;  /* 0x000000ffff057224 */ /* 0x000fe400078e001d */
[----:B------:R-:W-:Y:S01]  /*202a0*/  IMAD.MOV.U32 R7, RZ, RZ, R21 ;  /* 0x000000ffff077224 */ /* 0x000fe200078e0015 */
[----:B------:R-:W-:Y:S01]  /*202b0*/  PRMT R35, R35, 0x5410, R4 ;  /* 0x0000541023237816 */ /* 0x000fe20000000004 */
[----:B------:R-:W-:-:S03]  /*202c0*/  IMAD.MOV.U32 R6, RZ, RZ, R20 ;  /* 0x000000ffff067224 */ /* 0x000fc600078e0014 */
[----:B------:R-:W-:Y:S02]  /*202d0*/  PRMT R41, R7, 0x5410, R5 ;  /* 0x0000541007297816 */ /* 0x000fe40000000005 */
[----:B------:R-:W-:Y:S02]  /*202e0*/  CS2R R4, SRZ ;  /* 0x0000000000047805 */ /* 0x000fe4000001ff00 */
[----:B------:R-:W-:Y:S01]  /*202f0*/  PRMT R43, R43, 0x5410, R6 ;  /* 0x000054102b2b7816 */ /* 0x000fe20000000006 */
[----:B------:R-:W-:Y:S02]  /*20300*/  IMAD.MOV.U32 R13, RZ, RZ, R24 ;  /* 0x000000ffff0d7224 */ /* 0x000fe400078e0018 */
[----:B------:R-:W-:-:S07]  /*20310*/  IMAD.MOV.U32 R3, RZ, RZ, R14 ;  /* 0x000000ffff037224 */ /* 0x000fce00078e000e */
[----:B------:R-:W-:Y:S05]  /*20320*/  WARPSYNC.COLLECTIVE R15, `(.L_x_2890) ;  /* 0x000000000f087348 */ /* 0x000fea0003c00000 */
[----:B------:R0:W1:Y:S02]  /*20330*/  SHFL.IDX P6, R14, R13, R12, R11 ;  /* 0x0000000c0d0e7389 */ /* 0x00006400000c000b */
[----:B01----:R-:W-:Y:S01]  /*20340*/  ENDCOLLECTIVE ;  /* 0x000000000000791b */ /* 0x003fe20003800000 */
.L_x_2890:
[----:B------:R-:W-:Y:S02]  /*20350*/  IMAD.MOV.U32 R13, RZ, RZ, R27 ;  /* 0x000000ffff0d7224 */ /* 0x000fe400078e001b */
[----:B------:R-:W-:-:S07]  /*20360*/  IMAD.MOV.U32 R24, RZ, RZ, R14 ;  /* 0x000000ffff187224 */ /* 0x000fce00078e000e */
[----:B------:R-:W-:Y:S05]  /*20370*/  WARPSYNC.COLLECTIVE R15, `(.L_x_2891) ;  /* 0x000000000f087348 */ /* 0x000fea0003c00000 */
[----:B------:R0:W1:Y:S02]  /*20380*/  SHFL.IDX P6, R14, R13, R12, R11 ;  /* 0x0000000c0d0e7389 */ /* 0x00006400000c000b */
[----:B01----:R-:W-:Y:S01]  /*20390*/  ENDCOLLECTIVE ;  /* 0x000000000000791b */ /* 0x003fe20003800000 */
.L_x_2891:
[----:B------:R-:W-:Y:S05]  /*203a0*/  BRA `(.L_x_2892) ;  /* 0xfffffe9800ac7947 */ /* 0x000fea000383ffff */
.L_x_2603:
[----:B0-----:R0:W1:Y:S02]  /*203b0*/  SYNCS.PHASECHK.TRANS64.TRYWAIT P1, [R2+URZ+0x28c00], R13 ;  /* 0x028c000d020075a7 */ /* 0x001064000802017f */
[----:B-1----:R-:W-:Y:S05]  /*203c0*/  @!P1 NANOSLEEP.SYNCS 0x989680 ;  /* 0x009896800000995d */ /* 0x002fea0003900000 */
[----:B------:R-:W1:Y:S02]  /*203d0*/  @!P1 SYNCS.PHASECHK.TRANS64 P1, [R2+URZ+0x28c00], R13 ;  /* 0x028c000d020095a7 */ /* 0x000e64000802007f */
[----:B-1----:R-:W-:Y:S05]  /*203e0*/  @!P1 BRA `(.L_x_2603) ;  /* 0xfffffffc00f09947 */ /* 0x002fea000383ffff */
[----:B------:R-:W-:Y:S05]  /*203f0*/  BRA `(.L_x_2893) ;  /* 0xfffffe9c004c7947 */ /* 0x000fea000383ffff */
.L_x_2609:
[----:B0-----:R0:W2:Y:S02]  /*20400*/  SYNCS.PHASECHK.TRANS64.TRYWAIT P1, [R15+URZ+0x28c30], R56 ;  /* 0x028c30380f0075a7 */ /* 0x0010a4000802017f */
[----:B--2---:R-:W-:Y:S05]  /*20410*/  @!P1 NANOSLEEP.SYNCS 0x989680 ;  /* 0x009896800000995d */ /* 0x004fea0003900000 */
[----:B------:R-:W2:Y:S02]  /*20420*/  @!P1 SYNCS.PHASECHK.TRANS64 P1, [R15+URZ+0x28c30], R56 ;  /* 0x028c30380f0095a7 */ /* 0x000ea4000802007f */
[----:B--2---:R-:W-:Y:S05]  /*20430*/  @!P1 BRA `(.L_x_2609) ;  /* 0xfffffffc00f09947 */ /* 0x004fea000383ffff */
[----:B------:R-:W-:Y:S05]  /*20440*/  BRA `(.L_x_2608) ;  /* 0xfffffeac00207947 */ /* 0x000fea000383ffff */
.L_x_2623:
[----:B--2---:R2:W3:Y:S02]  /*20450*/  SYNCS.PHASECHK.TRANS64.TRYWAIT P1, [R15+URZ+0x28c50], R56 ;  /* 0x028c50380f0075a7 */ /* 0x0044e4000802017f */
[----:B---3--:R-:W-:Y:S05]  /*20460*/  @!P1 NANOSLEEP.SYNCS 0x989680 ;  /* 0x009896800000995d */ /* 0x008fea0003900000 */
[----:B------:R-:W3:Y:S02]  /*20470*/  @!P1 SYNCS.PHASECHK.TRANS64 P1, [R15+URZ+0x28c50], R56 ;  /* 0x028c50380f0095a7 */ /* 0x000ee4000802007f */
[----:B---3--:R-:W-:Y:S05]  /*20480*/  @!P1 BRA `(.L_x_2623) ;  /* 0xfffffffc00f09947 */ /* 0x008fea000383ffff */
[----:B------:R-:W-:Y:S05]  /*20490*/  BRA `(.L_x_2622) ;  /* 0xfffffec400f87947 */ /* 0x000fea000383ffff */
.L_x_2636:
[----:B-1----:R1:W2:Y:S02]  /*204a0*/  SYNCS.PHASECHK.TRANS64.TRYWAIT P1, [R209+URZ+0x28c30], R210 ;  /* 0x028c30d2d10075a7 */ /* 0x0022a4000802017f */
[----:B--2---:R-:W-:Y:S05]  /*204b0*/  @!P1 NANOSLEEP.SYNCS 0x989680 ;  /* 0x009896800000995d */ /* 0x004fea0003900000 */
[----:B------:R-:W2:Y:S02]  /*204c0*/  @!P1 SYNCS.PHASECHK.TRANS64 P1, [R209+URZ+0x28c30], R210 ;  /* 0x028c30d2d10095a7 */ /* 0x000ea4000802007f */
[----:B--2---:R-:W-:Y:S05]  /*204d0*/  @!P1 BRA `(.L_x_2636) ;  /* 0xfffffffc00f09947 */ /* 0x004fea000383ffff */
[----:B------:R-:W-:Y:S05]  /*204e0*/  BRA `(.L_x_2635) ;  /* 0xfffffecc00847947 */ /* 0x000fea000383ffff */
.L_x_2650:
[----:B---3--:R3:W4:Y:S02]  /*204f0*/  SYNCS.PHASECHK.TRANS64.TRYWAIT P1, [R209+URZ+0x28c50], R210 ;  /* 0x028c50d2d10075a7 */ /* 0x008724000802017f */
[----:B----4-:R-:W-:Y:S05]  /*20500*/  @!P1 NANOSLEEP.SYNCS 0x989680 ;  /* 0x009896800000995d */ /* 0x010fea0003900000 */
[----:B------:R-:W4:Y:S02]  /*20510*/  @!P1 SYNCS.PHASECHK.TRANS64 P1, [R209+URZ+0x28c50], R210 ;  /* 0x028c50d2d10095a7 */ /* 0x000f24000802007f */
[----:B----4-:R-:W-:Y:S05]  /*20520*/  @!P1 BRA `(.L_x_2650) ;  /* 0xfffffffc00f09947 */ /* 0x010fea000383ffff */
[----:B------:R-:W-:Y:S05]  /*20530*/  BRA `(.L_x_2649) ;  /* 0xfffffef000147947 */ /* 0x000fea000383ffff */
.L_x_2664:
[----:B-1----:R1:W2:Y:S02]  /*20540*/  SYNCS.PHASECHK.TRANS64.TRYWAIT P2, [R15+URZ+0x28c30], R210 ;  /* 0x028c30d20f0075a7 */ /* 0x0022a4000804017f */
[----:B--2---:R-:W-:Y:S05]  /*20550*/  @!P2 NANOSLEEP.SYNCS 0x989680 ;  /* 0x009896800000a95d */ /* 0x004fea0003900000 */
[----:B------:R-:W2:Y:S02]  /*20560*/  @!P2 SYNCS.PHASECHK.TRANS64 P2, [R15+URZ+0x28c30], R210 ;  /* 0x028c30d20f00a5a7 */ /* 0x000ea4000804007f */
[----:B--2---:R-:W-:Y:S05]  /*20570*/  @!P2 BRA `(.L_x_2664) ;  /* 0xfffffffc00f0a947 */ /* 0x004fea000383ffff */
[----:B------:R-:W-:Y:S05]  /*20580*/  BRA `(.L_x_2663) ;  /* 0xfffffef400e47947 */ /* 0x000fea000383ffff */
.L_x_2670:
[----:B----4-:R4:W0:Y:S02]  /*20590*/  SYNCS.PHASECHK.TRANS64.TRYWAIT P2, [R15+URZ+0x28c50], R210 ;  /* 0x028c50d20f0075a7 */ /* 0x010824000804017f */
[----:B0-----:R-:W-:Y:S05]  /*205a0*/  @!P2 NANOSLEEP.SYNCS 0x989680 ;  /* 0x009896800000a95d */ /* 0x001fea0003900000 */
[----:B------:R-:W0:Y:S02]  /*205b0*/  @!P2 SYNCS.PHASECHK.TRANS64 P2, [R15+URZ+0x28c50], R210 ;  /* 0x028c50d20f00a5a7 */ /* 0x000e24000804007f */
[----:B0-----:R-:W-:Y:S05]  /*205c0*/  @!P2 BRA `(.L_x_2670) ;  /* 0xfffffffc00f0a947 */ /* 0x001fea000383ffff */
[----:B------:R-:W-:Y:S05]  /*205d0*/  BRA `(.L_x_2669) ;  /* 0xffffff0c00487947 */ /* 0x000fea000383ffff */
.L_x_2679:
[----:B--2---:R2:W3:Y:S02]  /*205e0*/  SYNCS.PHASECHK.TRANS64.TRYWAIT P1, [R20+URZ+0x28c30], R184 ;  /* 0x028c30b8140075a7 */ /* 0x0044e4000802017f */
[----:B---3--:R-:W-:Y:S05]  /*205f0*/  @!P1 NANOSLEEP.SYNCS 0x989680 ;  /* 0x009896800000995d */ /* 0x008fea0003900000 */
[----:B------:R-:W3:Y:S02]  /*20600*/  @!P1 SYNCS.PHASECHK.TRANS64 P1, [R20+URZ+0x28c30], R184 ;  /* 0x028c30b8140095a7 */ /* 0x000ee4000802007f */
[----:B---3--:R-:W-:Y:S05]  /*20610*/  @!P1 BRA `(.L_x_2679) ;  /* 0xfffffffc00f09947 */ /* 0x008fea000383ffff */
[----:B------:R-:W-:Y:S05]  /*20620*/  BRA `(.L_x_2678) ;  /* 0xffffff1000687947 */ /* 0x000fea000383ffff */
.L_x_2693:
[----:B---3--:R3:W0:Y:S02]  /*20630*/  SYNCS.PHASECHK.TRANS64.TRYWAIT P1, [R20+URZ+0x28c50], R184 ;  /* 0x028c50b8140075a7 */ /* 0x008624000802017f */
[----:B0-----:R-:W-:Y:S05]  /*20640*/  @!P1 NANOSLEEP.SYNCS 0x989680 ;  /* 0x009896800000995d */ /* 0x001fea0003900000 */
[----:B------:R-:W0:Y:S02]  /*20650*/  @!P1 SYNCS.PHASECHK.TRANS64 P1, [R20+URZ+0x28c50], R184 ;  /* 0x028c50b8140095a7 */ /* 0x000e24000802007f */
[----:B0-----:R-:W-:Y:S05]  /*20660*/  @!P1 BRA `(.L_x_2693) ;  /* 0xfffffffc00f09947 */ /* 0x001fea000383ffff */
[----:B------:R-:W-:Y:S05]  /*20670*/  BRA `(.L_x_2692) ;  /* 0xffffff3000807947 */ /* 0x000fea000383ffff */
.L_x_2732:
[----:B------:R-:W0:Y:S01]  /*20680*/  S2R R12, SR_TID.X ;  /* 0x00000000000c7919 */ /* 0x000e220000002100 */
[----:B------:R-:W-:Y:S01]  /*20690*/  BSSY B1, `(.L_x_2894) ;  /* 0x000000a000017945 */ /* 0x000fe20003800000 */
[----:B------:R-:W-:Y:S02]  /*206a0*/  IMAD.MOV.U32 R11, RZ, RZ, 0x1f ;  /* 0x0000001fff0b7424 */ /* 0x000fe400078e00ff */
[----:B------:R-:W-:Y:S01]  /*206b0*/  IMAD.MOV.U32 R15, RZ, RZ, -0x1 ;  /* 0xffffffffff0f7424 */ /* 0x000fe200078e00ff */
[----:B0-----:R-:W-:-:S04]  /*206c0*/  SHF.R.U32.HI R12, RZ, 0x5, R12 ;  /* 0x00000005ff0c7819 */ /* 0x001fc8000001160c */
[----:B------:R-:W-:-:S05]  /*206d0*/  LOP3.LUT R12, R12, 0x3, RZ, 0xc0, !PT ;  /* 0x000000030c0c7812 */ /* 0x000fca00078ec0ff */
[----:B------:R-:W-:Y:S02]  /*206e0*/  IMAD.MOV.U32 R13, RZ, RZ, R12 ;  /* 0x000000ffff0d7224 */ /* 0x000fe400078e000c */
[----:B------:R-:W-:-:S07]  /*206f0*/  IMAD.MOV.U32 R12, RZ, RZ, RZ ;  /* 0x000000ffff0c7224 */ /* 0x000fce00078e00ff */
[----:B------:R-:W-:Y:S05]  /*20700*/  WARPSYNC.COLLECTIVE R15, `(.L_x_2895) ;  /* 0x000000000f087348 */ /* 0x000fea0003c00000 */
[----:B------:R0:W1:Y:S02]  /*20710*/  SHFL.IDX P6, R14, R13, R12, R11 ;  /* 0x0000000c0d0e7389 */ /* 0x00006400000c000b */
[----:B01----:R-:W-:Y:S01]  /*20720*/  ENDCOLLECTIVE ;  /* 0x000000000000791b */ /* 0x003fe20003800000 */
.L_x_2895:
[----:B------:R-:W-:Y:S05]  /*20730*/  BSYNC B1 ;  /* 0x0000000000017941 */ /* 0x000fea0003800000 */
.L_x_2894:
[----:B------:R-:W-:Y:S05]  /*20740*/  BRA `(.L_x_2896) ;  /* 0xffffff88004c7947 */ /* 0x000fea000383ffff */
.L_x_2734:
[----:B------:R-:W-:Y:S01]  /*20750*/  BSSY B1, `(.L_x_2897) ;  /* 0x0000006000017945 */ /* 0x000fe20003800000 */
[----:B------:R-:W-:-:S07]  /*20760*/  IMAD.MOV.U32 R15, RZ, RZ, -0x1 ;  /* 0xffffffffff0f7424 */ /* 0x000fce00078e00ff */
[----:B0-----:R-:W-:Y:S05]  /*20770*/  WARPSYNC.COLLECTIVE R15, `(.L_x_2898) ;  /* 0x000000000f0c7348 */ /* 0x001fea0003c00000 */
[----:B------:R-:W-:Y:S02]  /*20780*/  ELECT P6, UR62, PT ;  /* 0x00000000003e782f */ /* 0x000fe400038c0000 */
[----:B------:R-:W-:Y:S01]  /*20790*/  MOV R14, UR62 ;  /* 0x0000003e000e7c02 */ /* 0x000fe20008000f00 */
[----:B0-----:R-:W-:Y:S10]  /*207a0*/  ENDCOLLECTIVE ;  /* 0x000000000000791b */ /* 0x001ff40003800000 */
.L_x_2898:
[----:B------:R-:W-:Y:S05]  /*207b0*/  BSYNC B1 ;  /* 0x0000000000017941 */ /* 0x000fea0003800000 */
.L_x_2897:
[----:B------:R-:W-:Y:S05]  /*207c0*/  BRA `(.L_x_2733) ;  /* 0xffffff8800447947 */ /* 0x000fea000383ffff */
.L_x_2736:
[----:B0-----:R0:W1:Y:S02]  /*207d0*/  SYNCS.PHASECHK.TRANS64.TRYWAIT P0, [R23+URZ+0x28c20], R2 ;  /* 0x028c2002170075a7 */ /* 0x001064000800017f */
[----:B-1----:R-:W-:Y:S05]  /*207e0*/  @!P0 NANOSLEEP.SYNCS 0x989680 ;  /* 0x009896800000895d */ /* 0x002fea0003900000 */
[----:B------:R-:W1:Y:S02]  /*207f0*/  @!P0 SYNCS.PHASECHK.TRANS64 P0, [R23+URZ+0x28c20], R2 ;  /* 0x028c2002170085a7 */ /* 0x000e64000800007f */
[----:B-1----:R-:W-:Y:S05]  /*20800*/  @!P0 BRA `(.L_x_2736) ;  /* 0xfffffffc00f08947 */ /* 0x002fea000383ffff */
[----:B------:R-:W-:Y:S05]  /*20810*/  BRA `(.L_x_2899) ;  /* 0xffffff8800547947 */ /* 0x000fea000383ffff */
.L_x_2740:
[----:B0-----:R0:W1:Y:S02]  /*20820*/  SYNCS.PHASECHK.TRANS64.TRYWAIT P0, [R12+URZ+0x28ca0], R2 ;  /* 0x028ca0020c0075a7 */ /* 0x001064000800017f */
[----:B-1----:R-:W-:Y:S05]  /*20830*/  @!P0 NANOSLEEP.SYNCS 0x989680 ;  /* 0x009896800000895d */ /* 0x002fea0003900000 */
[----:B------:R-:W1:Y:S02]  /*20840*/  @!P0 SYNCS.PHASECHK.TRANS64 P0, [R12+URZ+0x28ca0], R2 ;  /* 0x028ca0020c0085a7 */ /* 0x000e64000800007f */
[----:B-1----:R-:W-:Y:S05]  /*20850*/  @!P0 BRA `(.L_x_2740) ;  /* 0xfffffffc00f08947 */ /* 0x002fea000383ffff */
[----:B------:R-:W-:Y:S05]  /*20860*/  BRA `(.L_x_2900) ;  /* 0xffffff88006c7947 */ /* 0x000fea000383ffff */
.L_x_2745:
[----:B-1----:R1:W2:Y:S02]  /*20870*/  SYNCS.PHASECHK.TRANS64.TRYWAIT P0, [R12+URZ+0x28cc0], R2 ;  /* 0x028cc0020c0075a7 */ /* 0x0022a4000800017f */
[----:B--2---:R-:W-:Y:S05]  /*20880*/  @!P0 NANOSLEEP.SYNCS 0x989680 ;  /* 0x009896800000895d */ /* 0x004fea0003900000 */
[----:B------:R-:W2:Y:S02]  /*20890*/  @!P0 SYNCS.PHASECHK.TRANS64 P0, [R12+URZ+0x28cc0], R2 ;  /* 0x028cc0020c0085a7 */ /* 0x000ea4000800007f */
[----:B--2---:R-:W-:Y:S05]  /*208a0*/  @!P0 BRA `(.L_x_2745) ;  /* 0xfffffffc00f08947 */ /* 0x004fea000383ffff */
[----:B------:R-:W-:Y:S05]  /*208b0*/  BRA `(.L_x_2901) ;  /* 0xffffff8800e87947 */ /* 0x000fea000383ffff */
.L_x_2759:
[----:B0-----:R0:W1:Y:S02]  /*208c0*/  SYNCS.PHASECHK.TRANS64.TRYWAIT P1, [R10+URZ+0x28ca0], R2 ;  /* 0x028ca0020a0075a7 */ /* 0x001064000802017f */
[----:B-1----:R-:W-:Y:S05]  /*208d0*/  @!P1 NANOSLEEP.SYNCS 0x989680 ;  /* 0x009896800000995d */ /* 0x002fea0003900000 */
[----:B------:R-:W1:Y:S02]  /*208e0*/  @!P1 SYNCS.PHASECHK.TRANS64 P1, [R10+URZ+0x28ca0], R2 ;  /* 0x028ca0020a0095a7 */ /* 0x000e64000802007f */
[----:B-1----:R-:W-:Y:S05]  /*208f0*/  @!P1 BRA `(.L_x_2759) ;  /* 0xfffffffc00f09947 */ /* 0x002fea000383ffff */
[----:B------:R-:W-:Y:S05]  /*20900*/  BRA `(.L_x_2902) ;  /* 0xffffff94004c7947 */ /* 0x000fea000383ffff */
.L_x_2764:
[----:B-1----:R1:W2:Y:S02]  /*20910*/  SYNCS.PHASECHK.TRANS64.TRYWAIT P1, [R10+URZ+0x28cc0], R2 ;  /* 0x028cc0020a0075a7 */ /* 0x0022a4000802017f */
[----:B--2---:R-:W-:Y:S05]  /*20920*/  @!P1 NANOSLEEP.SYNCS 0x989680 ;  /* 0x009896800000995d */ /* 0x004fea0003900000 */
[----:B------:R-:W2:Y:S02]  /*20930*/  @!P1 SYNCS.PHASECHK.TRANS64 P1, [R10+URZ+0x28cc0], R2 ;  /* 0x028cc0020a0095a7 */ /* 0x000ea4000802007f */
[----:B--2---:R-:W-:Y:S05]  /*20940*/  @!P1 BRA `(.L_x_2764) ;  /* 0xfffffffc00f09947 */ /* 0x004fea000383ffff */
[----:B------:R-:W-:Y:S05]  /*20950*/  BRA `(.L_x_2903) ;  /* 0xffffff9400c47947 */ /* 0x000fea000383ffff */
.L_x_2792:
[----:B------:R-:W1:Y:S01]  /*20960*/  S2R R12, SR_TID.X ;  /* 0x00000000000c7919 */ /* 0x000e620000002100 */
[----:B------:R-:W-:Y:S01]  /*20970*/  BSSY B0, `(.L_x_2904) ;  /* 0x000000a000007945 */ /* 0x000fe20003800000 */
[----:B------:R-:W-:Y:S02]  /*20980*/  IMAD.MOV.U32 R11, RZ, RZ, 0x1f ;  /* 0x0000001fff0b7424 */ /* 0x000fe400078e00ff */
[----:B------:R-:W-:Y:S01]  /*20990*/  IMAD.MOV.U32 R15, RZ, RZ, -0x1 ;  /* 0xffffffffff0f7424 */ /* 0x000fe200078e00ff */
[----:B-1----:R-:W-:-:S04]  /*209a0*/  SHF.R.U32.HI R12, RZ, 0x5, R12 ;  /* 0x00000005ff0c7819 */ /* 0x002fc8000001160c */
[----:B------:R-:W-:-:S05]  /*209b0*/  LOP3.LUT R12, R12, 0x3, RZ, 0xc0, !PT ;  /* 0x000000030c0c7812 */ /* 0x000fca00078ec0ff */
[----:B------:R-:W-:Y:S02]  /*209c0*/  IMAD.MOV.U32 R13, RZ, RZ, R12 ;  /* 0x000000ffff0d7224 */ /* 0x000fe400078e000c */
[----:B------:R-:W-:-:S07]  /*209d0*/  IMAD.MOV.U32 R12, RZ, RZ, RZ ;  /* 0x000000ffff0c7224 */ /* 0x000fce00078e00ff */
[----:B0----5:R-:W-:Y:S05]  /*209e0*/  WARPSYNC.COLLECTIVE R15, `(.L_x_2905) ;  /* 0x000000000f087348 */ /* 0x021fea0003c00000 */
[----:B------:R1:W2:Y:S02]  /*209f0*/  SHFL.IDX P6, R14, R13, R12, R11 ;  /* 0x0000000c0d0e7389 */ /* 0x0002a400000c000b */
[----:B012--5:R-:W-:Y:S01]  /*20a00*/  ENDCOLLECTIVE ;  /* 0x000000000000791b */ /* 0x027fe20003800000 */
.L_x_2905:
[----:B------:R-:W-:Y:S05]  /*20a10*/  BSYNC B0 ;  /* 0x0000000000007941 */ /* 0x000fea0003800000 */
.L_x_2904:
[----:B------:R-:W-:Y:S05]  /*20a20*/  BRA `(.L_x_2906) ;  /* 0xffffffac00a47947 */ /* 0x000fea000383ffff */
.L_x_2795:
[----:B0-----:R0:W1:Y:S02]  /*20a30*/  SYNCS.PHASECHK.TRANS64.TRYWAIT P0, [R27+URZ+0x28c40], R0 ;  /* 0x028c40001b0075a7 */ /* 0x001064000800017f */
[----:B-1----:R-:W-:Y:S05]  /*20a40*/  @!P0 NANOSLEEP.SYNCS 0x989680 ;  /* 0x009896800000895d */ /* 0x002fea0003900000 */
[----:B------:R-:W1:Y:S02]  /*20a50*/  @!P0 SYNCS.PHASECHK.TRANS64 P0, [R27+URZ+0x28c40], R0 ;  /* 0x028c40001b0085a7 */ /* 0x000e64000800007f */
[----:B-1----:R-:W-:Y:S05]  /*20a60*/  @!P0 BRA `(.L_x_2795) ;  /* 0xfffffffc00f08947 */ /* 0x002fea000383ffff */
[----:B------:R-:W-:Y:S05]  /*20a70*/  BRA `(.L_x_2907) ;  /* 0xffffffac00e47947 */ /* 0x000fea000383ffff */
.L_x_2796:
        /* <DEDUP_REMOVED lines=8> */
.L_x_2909:
[----:B------:R-:W-:Y:S05]  /*20b00*/  BSYNC B0 ;  /* 0x0000000000007941 */ /* 0x000fea0003800000 */
.L_x_2908:
        /* <DEDUP_REMOVED lines=9> */
.L_x_2910:
[----:B------:R-:W-:Y:S02]  /*20ba0*/  IMAD.MOV.U32 R13, RZ, RZ, R4 ;  /* 0x000000ffff0d7224 */ /* 0x000fe400078e0004 */
[----:B------:R-:W-:Y:S02]  /*20bb0*/  IMAD.MOV.U32 R12, RZ, RZ, 0x1 ;  /* 0x00000001ff0c7424 */ /* 0x000fe400078e00ff */
[----:B------:R-:W-:-:S07]  /*20bc0*/  IMAD.MOV.U32 R3, RZ, RZ, R14 ;  /* 0x000000ffff037224 */ /* 0x000fce00078e000e */
[----:B------:R-:W-:Y:S05]  /*20bd0*/  WARPSYNC.COLLECTIVE R15, `(.L_x_2911) ;  /* 0x000000000f087348 */ /* 0x000fea0003c00000 */
[----:B------:R0:W1:Y:S02]  /*20be0*/  SHFL.IDX P6, R14, R13, R12, R11 ;  /* 0x0000000c0d0e7389 */ /* 0x00006400000c000b */
[----:B01----:R-:W-:Y:S01]  /*20bf0*/  ENDCOLLECTIVE ;  /* 0x000000000000791b */ /* 0x003fe20003800000 */
.L_x_2911:
        /* <DEDUP_REMOVED lines=15> */
.L_x_2912:
[----:B------:R-:W-:Y:S02]  /*20cf0*/  @P0 IMAD R6, R5, 0x2, R23 ;  /* 0x0000000205060824 */ /* 0x000fe400078e0217 */
[----:B------:R-:W-:Y:S02]  /*20d00*/  IMAD.MOV.U32 R13, RZ, RZ, R4 ;  /* 0x000000ffff0d7224 */ /* 0x000fe400078e0004 */
[----:B------:R-:W-:Y:S02]  /*20d10*/  IMAD.MOV.U32 R12, RZ, RZ, 0x2 ;  /* 0x00000002ff0c7424 */ /* 0x000fe400078e00ff */
[----:B------:R-:W-:-:S07]  /*20d20*/  IMAD.MOV.U32 R3, RZ, RZ, R14 ;  /* 0x000000ffff037224 */ /* 0x000fce00078e000e */
[----:B------:R-:W-:Y:S05]  /*20d30*/  WARPSYNC.COLLECTIVE R15, `(.L_x_2913) ;  /* 0x000000000f087348 */ /* 0x000fea0003c00000 */
[----:B------:R0:W1:Y:S02]  /*20d40*/  SHFL.IDX P6, R14, R13, R12, R11 ;  /* 0x0000000c0d0e7389 */ /* 0x00006400000c000b */
[----:B01----:R-:W-:Y:S01]  /*20d50*/  ENDCOLLECTIVE ;  /* 0x000000000000791b */ /* 0x003fe20003800000 */
.L_x_2913:
        /* <DEDUP_REMOVED lines=15> */
.L_x_2914:
[----:B------:R-:W-:Y:S02]  /*20e50*/  @P0 IMAD R6, R5, 0x2, R23 ;  /* 0x0000000205060824 */ /* 0x000fe400078e0217 */
[----:B------:R-:W-:Y:S02]  /*20e60*/  IMAD.MOV.U32 R13, RZ, RZ, R4 ;  /* 0x000000ffff0d7224 */ /* 0x000fe400078e0004 */
[----:B------:R-:W-:Y:S02]  /*20e70*/  IMAD.MOV.U32 R12, RZ, RZ, 0x3 ;  /* 0x00000003ff0c7424 */ /* 0x000fe400078e00ff */
[----:B------:R-:W-:-:S07]  /*20e80*/  IMAD.MOV.U32 R3, RZ, RZ, R14 ;  /* 0x000000ffff037224 */ /* 0x000fce00078e000e */
[----:B------:R-:W-:Y:S05]  /*20e90*/  WARPSYNC.COLLECTIVE R15, `(.L_x_2915) ;  /* 0x000000000f087348 */ /* 0x000fea0003c00000 */
[----:B------:R0:W1:Y:S02]  /*20ea0*/  SHFL.IDX P6, R14, R13, R12, R11 ;  /* 0x0000000c0d0e7389 */ /* 0x00006400000c000b */
[----:B01----:R-:W-:Y:S01]  /*20eb0*/  ENDCOLLECTIVE ;  /* 0x000000000000791b */ /* 0x003fe20003800000 */
.L_x_2915:
        /* <DEDUP_REMOVED lines=10> */
.L_x_2916:
[----:B------:R-:W-:Y:S01]  /*20f60*/  @!PT LDS RZ, [RZ] ;  /* 0x00000000fffff984 */ /* 0x000fe20000000800 */
[----:B------:R-:W-:Y:S01]  /*20f70*/  @!PT LDS RZ, [RZ] ;  /* 0x00000000fffff984 */ /* 0x000fe20000000800 */
[----:B------:R-:W-:Y:S01]  /*20f80*/  @!PT LDS RZ, [RZ] ;  /* 0x00000000fffff984 */ /* 0x000fe20000000800 */
[----:B------:R0:W-:Y:S01]  /*20f90*/  @P0 LDGSTS.E.BYPASS.LTC128B.128 [R6+0x23400], desc[UR42][R2.64], !P2 ;  /* 0x2340000002060fae */ /* 0x0001e2000d101d6a */
[----:B------:R-:W-:Y:S01]  /*20fa0*/  IMAD.MOV.U32 R0, RZ, RZ, R14 ;  /* 0x000000ffff007224 */ /* 0x000fe200078e000e */
[----:B------:R-:W-:Y:S06]  /*20fb0*/  BRA `(.L_x_2917) ;  /* 0xffffffac00a07947 */ /* 0x000fec000383ffff */
.L_x_2801:
[----:B------:R-:W-:Y:S02]  /*20fc0*/  IMAD.MOV.U32 R13, RZ, RZ, R2 ;  /* 0x000000ffff0d7224 */ /* 0x000fe400078e0002 */
[----:B------:R-:W-:Y:S02]  /*20fd0*/  IMAD.MOV.U32 R12, RZ, RZ, RZ ;  /* 0x000000ffff0c7224 */ /* 0x000fe400078e00ff */
[----:B------:R-:W-:Y:S02]  /*20fe0*/  IMAD.MOV.U32 R11, RZ, RZ, 0x181f ;  /* 0x0000181fff0b7424 */ /* 0x000fe400078e00ff */
[----:B------:R-:W-:Y:S02]  /*20ff0*/  IMAD.MOV.U32 R15, RZ, RZ, -0x1 ;  /* 0xffffffffff0f7424 */ /* 0x000fe400078e00ff */
[----:B-----5:R-:W-:Y:S02]  /*21000*/  IMAD R3, R20, R7, RZ ;  /* 0x0000000714037224 */ /* 0x020fe400078e02ff */
[----:B------:R-:W-:-:S07]  /*21010*/  IMAD.IADD R32, R10, 0x1, R32 ;  /* 0x000000010a207824 */ /* 0x000fce00078e0220 */
[----:B------:R-:W-:Y:S05]  /*21020*/  WARPSYNC.COLLECTIVE R15, `(.L_x_2918) ;  /* 0x000000000f087348 */ /* 0x000fea0003c00000 */
[----:B------:R0:W1:Y:S02]  /*21030*/  SHFL.IDX P6, R14, R13, R12, R11 ;  /* 0x0000000c0d0e7389 */ /* 0x00006400000c000b */
[----:B01----:R-:W-:Y:S01]  /*21040*/  ENDCOLLECTIVE ;  /* 0x000000000000791b */ /* 0x003fe20003800000 */
.L_x_2918:
[C---:B------:R-:W-:Y:S01]  /*21050*/  VIADD R6, R32.reuse, 0x10 ;  /* 0x0000001020067836 */ /* 0x040fe20000000000 */
[----:B------:R-:W-:Y:S01]  /*21060*/  ISETP.GE.AND P0, PT, R32, R3, PT ;  /* 0x000000032000720c */ /* 0x000fe20003f06270 */
[----:B------:R-:W-:Y:S02]  /*21070*/  IMAD.MOV.U32 R13, RZ, RZ, R0 ;  /* 0x000000ffff0d7224 */ /* 0x000fe400078e0000 */
[----:B------:R-:W-:-:S10]  /*21080*/  IMAD.MOV.U32 R4, RZ, RZ, R14 ;  /* 0x000000ffff047224 */ /* 0x000fd400078e000e */
[----:B------:R-:W-:Y:S05]  /*21090*/  WARPSYNC.COLLECTIVE R15, `(.L_x_2919) ;  /* 0x000000000f087348 */ /* 0x000fea0003c00000 */
[----:B------:R0:W1:Y:S02]  /*210a0*/  SHFL.IDX P6, R14, R13, R12, R11 ;  /* 0x0000000c0d0e7389 */ /* 0x00006400000c000b */
[----:B01----:R-:W-:Y:S01]  /*210b0*/  ENDCOLLECTIVE ;  /* 0x000000000000791b */ /* 0x003fe20003800000 */
.L_x_2919:
[----:B------:R-:W-:Y:S02]  /*210c0*/  IMAD.MOV.U32 R13, RZ, RZ, R2 ;  /* 0x000000ffff0d7224 */ /* 0x000fe400078e0002 */
[----:B------:R-:W-:Y:S02]  /*210d0*/  IMAD.MOV.U32 R12, RZ, RZ, 0x1 ;  /* 0x00000001ff0c7424 */ /* 0x000fe400078e00ff */
[----:B------:R-:W-:-:S07]  /*210e0*/  IMAD.MOV.U32 R5, RZ, RZ, R14 ;  /* 0x000000ffff057224 */ /* 0x000fce00078e000e */
[----:B------:R-:W-:Y:S05]  /*210f0*/  WARPSYNC.COLLECTIVE R15, `(.L_x_2920) ;  /* 0x000000000f087348 */ /* 0x000fea0003c00000 */
[----:B------:R0:W1:Y:S02]  /*21100*/  SHFL.IDX P6, R14, R13, R12, R11 ;  /* 0x0000000c0d0e7389 */ /* 0x00006400000c000b */
[----:B01----:R-:W-:Y:S01]  /*21110*/  ENDCOLLECTIVE ;  /* 0x000000000000791b */ /* 0x003fe20003800000 */
.L_x_2920:
        /* <DEDUP_REMOVED lines=15> */
.L_x_2921:
[----:B------:R-:W-:Y:S02]  /*21210*/  IMAD.MOV.U32 R13, RZ, RZ, R2 ;  /* 0x000000ffff0d7224 */ /* 0x000fe400078e0002 */
[----:B------:R-:W-:Y:S02]  /*21220*/  IMAD.MOV.U32 R12, RZ, RZ, 0x2 ;  /* 0x00000002ff0c7424 */ /* 0x000fe400078e00ff */
[----:B------:R-:W-:-:S07]  /*21230*/  IMAD.MOV.U32 R5, RZ, RZ, R14 ;  /* 0x000000ffff057224 */ /* 0x000fce00078e000e */
[----:B------:R-:W-:Y:S05]  /*21240*/  WARPSYNC.COLLECTIVE R15, `(.L_x_2922) ;  /* 0x000000000f087348 */ /* 0x000fea0003c00000 */
[----:B------:R0:W1:Y:S02]  /*21250*/  SHFL.IDX P6, R14, R13, R12, R11 ;  /* 0x0000000c0d0e7389 */ /* 0x00006400000c000b */
[----:B01----:R-:W-:Y:S01]  /*21260*/  ENDCOLLECTIVE ;  /* 0x000000000000791b */ /* 0x003fe20003800000 */
.L_x_2922:
        /* <DEDUP_REMOVED lines=16> */
.L_x_2923:
[----:B------:R-:W-:Y:S02]  /*21370*/  IMAD.MOV.U32 R13, RZ, RZ, R2 ;  /* 0x000000ffff0d7224 */ /* 0x000fe400078e0002 */
[----:B------:R-:W-:Y:S02]  /*21380*/  IMAD.MOV.U32 R12, RZ, RZ, 0x3 ;  /* 0x00000003ff0c7424 */ /* 0x000fe400078e00ff */
[----:B------:R-:W-:-:S07]  /*21390*/  IMAD.MOV.U32 R5, RZ, RZ, R14 ;  /* 0x000000ffff057224 */ /* 0x000fce00078e000e */
[----:B------:R-:W-:Y:S05]  /*213a0*/  WARPSYNC.COLLECTIVE R15, `(.L_x_2924) ;  /* 0x000000000f087348 */ /* 0x000fea0003c00000 */
[----:B------:R0:W1:Y:S02]  /*213b0*/  SHFL.IDX P6, R14, R13, R12, R11 ;  /* 0x0000000c0d0e7389 */ /* 0x00006400000c000b */
[----:B01----:R-:W-:Y:S01]  /*213c0*/  ENDCOLLECTIVE ;  /* 0x000000000000791b */ /* 0x003fe20003800000 */
.L_x_2924:
        /* <DEDUP_REMOVED lines=14> */
.L_x_2925:
[----:B------:R-:W-:Y:S01]  /*214b0*/  IMAD.MOV.U32 R0, RZ, RZ, R14 ;  /* 0x000000ffff007224 */ /* 0x000fe200078e000e */
[----:B------:R-:W-:Y:S06]  /*214c0*/  BRA `(.L_x_2926) ;  /* 0xffffffb000cc7947 */ /* 0x000fec000383ffff */
.L_x_2804:
[----:B0-----:R0:W1:Y:S02]  /*214d0*/  SYNCS.PHASECHK.TRANS64.TRYWAIT P0, [R23+URZ+0x28c20], R0 ;  /* 0x028c2000170075a7 */ /* 0x001064000800017f */
[----:B-1----:R-:W-:Y:S05]  /*214e0*/  @!P0 NANOSLEEP.SYNCS 0x989680 ;  /* 0x009896800000895d */ /* 0x002fea0003900000 */
[----:B------:R-:W1:Y:S02]  /*214f0*/  @!P0 SYNCS.PHASECHK.TRANS64 P0, [R23+URZ+0x28c20], R0 ;  /* 0x028c2000170085a7 */ /* 0x000e64000800007f */
[----:B-1----:R-:W-:Y:S05]  /*21500*/  @!P0 BRA `(.L_x_2804) ;  /* 0xfffffffc00f08947 */ /* 0x002fea000383ffff */
[----:B------:R-:W-:Y:S05]  /*21510*/  BRA `(.L_x_2927) ;  /* 0xffffffb400287947 */ /* 0x000fea000383ffff */
.L_x_2807:
[----:B0-----:R0:W1:Y:S02]  /*21520*/  SYNCS.PHASECHK.TRANS64.TRYWAIT P0, [R27+URZ+0x28c60], R0 ;  /* 0x028c60001b0075a7 */ /* 0x001064000800017f */
[----:B-1----:R-:W-:Y:S05]  /*21530*/  @!P0 NANOSLEEP.SYNCS 0x989680 ;  /* 0x009896800000895d */ /* 0x002fea0003900000 */
[----:B------:R-:W1:Y:S02]  /*21540*/  @!P0 SYNCS.PHASECHK.TRANS64 P0, [R27+URZ+0x28c60], R0 ;  /* 0x028c60001b0085a7 */ /* 0x000e64000800007f */
[----:B-1----:R-:W-:Y:S05]  /*21550*/  @!P0 BRA `(.L_x_2807) ;  /* 0xfffffffc00f08947 */ /* 0x002fea000383ffff */
[----:B------:R-:W-:Y:S05]  /*21560*/  BRA `(.L_x_2928) ;  /* 0xffffffb400387947 */ /* 0x000fea000383ffff */
.L_x_2808:
        /* <DEDUP_REMOVED lines=8> */
.L_x_2930:
[----:B------:R-:W-:Y:S05]  /*215f0*/  BSYNC B0 ;  /* 0x0000000000007941 */ /* 0x000fea0003800000 */
.L_x_2929:
        /* <DEDUP_REMOVED lines=15> */
.L_x_2931:
[----:B------:R-:W-:Y:S01]  /*216f0*/  LOP3.LUT P2, RZ, R31, 0x10, RZ, 0xc0, !PT ;  /* 0x000000101fff7812 */ /* 0x000fe2000784c0ff */
        /* <DEDUP_REMOVED lines=39> */
.L_x_2932:
[----:B------:R-:W-:Y:S02]  /*21970*/  IMAD.MOV.U32 R13, RZ, RZ, R5 ;  /* 0x000000ffff0d7224 */ /* 0x000fe400078e0005 */
[----:B------:R-:W-:-:S07]  /*21980*/  IMAD.MOV.U32 R3, RZ, RZ, R14 ;  /* 0x000000ffff037224 */ /* 0x000fce00078e000e */
[----:B------:R-:W-:Y:S05]  /*21990*/  WARPSYNC.COLLECTIVE R15, `(.L_x_2933) ;  /* 0x000000000f087348 */ /* 0x000fea0003c00000 */
[----:B------:R0:W1:Y:S02]  /*219a0*/  SHFL.IDX P6, R14, R13, R12, R11 ;  /* 0x0000000c0d0e7389 */ /* 0x00006400000c000b */
[----:B01----:R-:W-:Y:S01]  /*219b0*/  ENDCOLLECTIVE ;  /* 0x000000000000791b */ /* 0x003fe20003800000 */
.L_x_2933:
        /* <DEDUP_REMOVED lines=29> */
.L_x_2934:
[----:B------:R-:W-:Y:S02]  /*21b90*/  IMAD.MOV.U32 R13, RZ, RZ, R5 ;  /* 0x000000ffff0d7224 */ /* 0x000fe400078e0005 */
[----:B------:R-:W-:-:S07]  /*21ba0*/  IMAD.MOV.U32 R7, RZ, RZ, R14 ;  /* 0x000000ffff077224 */ /* 0x000fce00078e000e */
[----:B------:R-:W-:Y:S05]  /*21bb0*/  WARPSYNC.COLLECTIVE R15, `(.L_x_2935) ;  /* 0x000000000f087348 */ /* 0x000fea0003c00000 */
[----:B------:R0:W1:Y:S02]  /*21bc0*/  SHFL.IDX P6, R14, R13, R12, R11 ;  /* 0x0000000c0d0e7389 */ /* 0x00006400000c000b */
[----:B01----:R-:W-:Y:S01]  /*21bd0*/  ENDCOLLECTIVE ;  /* 0x000000000000791b */ /* 0x003fe20003800000 */
.L_x_2935:
        /* <DEDUP_REMOVED lines=29> */
.L_x_2936:
[----:B------:R-:W-:Y:S02]  /*21db0*/  IMAD.MOV.U32 R13, RZ, RZ, R5 ;  /* 0x000000ffff0d7224 */ /* 0x000fe400078e0005 */
[----:B------:R-:W-:-:S07]  /*21dc0*/  IMAD.MOV.U32 R6, RZ, RZ, R14 ;  /* 0x000000ffff067224 */ /* 0x000fce00078e000e */
[----:B------:R-:W-:Y:S05]  /*21dd0*/  WARPSYNC.COLLECTIVE R15, `(.L_x_2937) ;  /* 0x000000000f087348 */ /* 0x000fea0003c00000 */
[----:B------:R0:W1:Y:S02]  /*21de0*/  SHFL.IDX P6, R14, R13, R12, R11 ;  /* 0x0000000c0d0e7389 */ /* 0x00006400000c000b */
[----:B01----:R-:W-:Y:S01]  /*21df0*/  ENDCOLLECTIVE ;  /* 0x000000000000791b */ /* 0x003fe20003800000 */
.L_x_2937:
[----:B------:R-:W-:Y:S01]  /*21e00*/  IMAD.MOV.U32 R2, RZ, RZ, R14 ;  /* 0x000000ffff027224 */ /* 0x000fe200078e000e */
[----:B------:R-:W-:Y:S06]  /*21e10*/  BRA `(.L_x_2938) ;  /* 0xffffffb000d07947 */ /* 0x000fec000383ffff */
.L_x_2815:
[----:B0-----:R0:W1:Y:S02]  /*21e20*/  SYNCS.PHASECHK.TRANS64.TRYWAIT P0, [R6+URZ+0x28c40], R17 ;  /* 0x028c4011060075a7 */ /* 0x001064000800017f */
[----:B-1----:R-:W-:Y:S05]  /*21e30*/  @!P0 NANOSLEEP.SYNCS 0x989680 ;  /* 0x009896800000895d */ /* 0x002fea0003900000 */
[----:B------:R-:W1:Y:S02]  /*21e40*/  @!P0 SYNCS.PHASECHK.TRANS64 P0, [R6+URZ+0x28c40], R17 ;  /* 0x028c4011060085a7 */ /* 0x000e64000800007f */
[----:B-1----:R-:W-:Y:S05]  /*21e50*/  @!P0 BRA `(.L_x_2815) ;  /* 0xfffffffc00f08947 */ /* 0x002fea000383ffff */
[----:B------:R-:W-:Y:S05]  /*21e60*/  BRA `(.L_x_2939) ;  /* 0xffffffb800607947 */ /* 0x000fea000383ffff */
.L_x_2816:
        /* <DEDUP_REMOVED lines=8> */
.L_x_2941:
[----:B------:R-:W-:Y:S05]  /*21ef0*/  BSYNC B1 ;  /* 0x0000000000017941 */ /* 0x000fea0003800000 */
.L_x_2940:
        /* <DEDUP_REMOVED lines=9> */
.L_x_2942:
[----:B------:R-:W-:Y:S02]  /*21f90*/  IMAD.MOV.U32 R13, RZ, RZ, R27 ;  /* 0x000000ffff0d7224 */ /* 0x000fe400078e001b */
[----:B------:R-:W-:Y:S02]  /*21fa0*/  IMAD.MOV.U32 R12, RZ, RZ, 0x1 ;  /* 0x00000001ff0c7424 */ /* 0x000fe400078e00ff */
[----:B------:R-:W-:-:S07]  /*21fb0*/  IMAD.MOV.U32 R2, RZ, RZ, R14 ;  /* 0x000000ffff027224 */ /* 0x000fce00078e000e */
[----:B------:R-:W-:Y:S05]  /*21fc0*/  WARPSYNC.COLLECTIVE R15, `(.L_x_2943) ;  /* 0x000000000f087348 */ /* 0x000fea0003c00000 */
[----:B------:R0:W1:Y:S02]  /*21fd0*/  SHFL.IDX P6, R14, R13, R12, R11 ;  /* 0x0000000c0d0e7389 */ /* 0x00006400000c000b */
[----:B01----:R-:W-:Y:S01]  /*21fe0*/  ENDCOLLECTIVE ;  /* 0x000000000000791b */ /* 0x003fe20003800000 */
.L_x_2943:
        /* <DEDUP_REMOVED lines=11> */
.L_x_2944:
[----:B------:R-:W-:Y:S02]  /*220a0*/  IMAD.MOV.U32 R13, RZ, RZ, R27 ;  /* 0x000000ffff0d7224 */ /* 0x000fe400078e001b */
[----:B------:R-:W-:Y:S02]  /*220b0*/  IMAD.MOV.U32 R12, RZ, RZ, 0x2 ;  /* 0x00000002ff0c7424 */ /* 0x000fe400078e00ff */
[----:B------:R-:W-:-:S07]  /*220c0*/  IMAD.MOV.U32 R2, RZ, RZ, R14 ;  /* 0x000000ffff027224 */ /* 0x000fce00078e000e */
[----:B------:R-:W-:Y:S05]  /*220d0*/  WARPSYNC.COLLECTIVE R15, `(.L_x_2945) ;  /* 0x000000000f087348 */ /* 0x000fea0003c00000 */
[----:B------:R0:W1:Y:S02]  /*220e0*/  SHFL.IDX P6, R14, R13, R12, R11 ;  /* 0x0000000c0d0e7389 */ /* 0x00006400000c000b */
[----:B01----:R-:W-:Y:S01]  /*220f0*/  ENDCOLLECTIVE ;  /* 0x000000000000791b */ /* 0x003fe20003800000 */
.L_x_2945:
        /* <DEDUP_REMOVED lines=11> */
.L_x_2946:
[----:B------:R-:W-:Y:S02]  /*221b0*/  IMAD.MOV.U32 R13, RZ, RZ, R27 ;  /* 0x000000ffff0d7224 */ /* 0x000fe400078e001b */
[----:B------:R-:W-:Y:S02]  /*221c0*/  IMAD.MOV.U32 R12, RZ, RZ, 0x3 ;  /* 0x00000003ff0c7424 */ /* 0x000fe400078e00ff */
[----:B------:R-:W-:-:S07]  /*221d0*/  IMAD.MOV.U32 R2, RZ, RZ, R14 ;  /* 0x000000ffff027224 */ /* 0x000fce00078e000e */
[----:B------:R-:W-:Y:S05]  /*221e0*/  WARPSYNC.COLLECTIVE R15, `(.L_x_2947) ;  /* 0x000000000f087348 */ /* 0x000fea0003c00000 */
[----:B------:R0:W1:Y:S02]  /*221f0*/  SHFL.IDX P6, R14, R13, R12, R11 ;  /* 0x0000000c0d0e7389 */ /* 0x00006400000c000b */
[----:B01----:R-:W-:Y:S01]  /*22200*/  ENDCOLLECTIVE ;  /* 0x000000000000791b */ /* 0x003fe20003800000 */
.L_x_2947:
        /* <DEDUP_REMOVED lines=11> */
.L_x_2948:
[----:B------:R-:W-:Y:S01]  /*222c0*/  IMAD.MOV.U32 R2, RZ, RZ, R14 ;  /* 0x000000ffff027224 */ /* 0x000fe200078e000e */
[----:B------:R-:W-:Y:S06]  /*222d0*/  BRA `(.L_x_2949) ;  /* 0xffffffb400f07947 */ /* 0x000fec000383ffff */
.L_x_2821:
[----:B---3--:R3:W4:Y:S02]  /*222e0*/  SYNCS.PHASECHK.TRANS64.TRYWAIT P0, [R6+URZ+0x28c60], R17 ;  /* 0x028c6011060075a7 */ /* 0x008724000800017f */
[----:B----4-:R-:W-:Y:S05]  /*222f0*/  @!P0 NANOSLEEP.SYNCS 0x989680 ;  /* 0x009896800000895d */ /* 0x010fea0003900000 */
[----:B------:R-:W4:Y:S02]  /*22300*/  @!P0 SYNCS.PHASECHK.TRANS64 P0, [R6+URZ+0x28c60], R17 ;  /* 0x028c6011060085a7 */ /* 0x000f24000800007f */
[----:B----4-:R-:W-:Y:S05]  /*22310*/  @!P0 BRA `(.L_x_2821) ;  /* 0xfffffffc00f08947 */ /* 0x010fea000383ffff */
[----:B------:R-:W-:Y:S05]  /*22320*/  BRA `(.L_x_2950) ;  /* 0xffffffb800407947 */ /* 0x000fea000383ffff */
.L_x_2822:
        /* <DEDUP_REMOVED lines=8> */
.L_x_2952:
[----:B------:R-:W-:Y:S05]  /*223b0*/  BSYNC B1 ;  /* 0x0000000000017941 */ /* 0x000fea0003800000 */
.L_x_2951:
        /* <DEDUP_REMOVED lines=13> */
.L_x_2953:
        /* <DEDUP_REMOVED lines=17> */
.L_x_2954:
        /* <DEDUP_REMOVED lines=16> */
.L_x_2955:
        /* <DEDUP_REMOVED lines=19> */
.L_x_2956:
        /* <DEDUP_REMOVED lines=14> */
.L_x_2957:
        /* <DEDUP_REMOVED lines=16> */
.L_x_2958:
        /* <DEDUP_REMOVED lines=14> */
.L_x_2959:
[----:B------:R-:W-:Y:S05]  /*22a90*/  BRA `(.L_x_2960) ;  /* 0xffffffb400ac7947 */ /* 0x000fea000383ffff */
.L_x_2830:
        /* <DEDUP_REMOVED lines=8> */
.L_x_2962:
[----:B------:R-:W-:Y:S05]  /*22b20*/  BSYNC B0 ;  /* 0x0000000000007941 */ /* 0x000fea0003800000 */
.L_x_2961:
        /* <DEDUP_REMOVED lines=9> */
.L_x_2963:
        /* <DEDUP_REMOVED lines=18> */
.L_x_2964:
[----:B------:R-:W-:Y:S01]  /*22ce0*/  IMAD.MOV.U32 R12, RZ, RZ, 0x2 ;  /* 0x00000002ff0c7424 */ /* 0x000fe200078e00ff */
[----:B------:R-:W-:-:S05]  /*22cf0*/  SEL R4, R14, RZ, P1 ;  /* 0x000000ff0e047207 */ /* 0x000fca0000800000 */
[----:B------:R-:W-:-:S04]  /*22d00*/  IMAD.IADD R4, R17, 0x1, R4 ;  /* 0x0000000111047824 */ /* 0x000fc800078e0204 */
[----:B------:R-:W-:-:S07]  /*22d10*/  IMAD.MOV.U32 R13, RZ, RZ, R4 ;  /* 0x000000ffff0d7224 */ /* 0x000fce00078e0004 */
[----:B------:R-:W-:Y:S05]  /*22d20*/  WARPSYNC.COLLECTIVE R15, `(.L_x_2965) ;  /* 0x000000000f087348 */ /* 0x000fea0003c00000 */
[----:B------:R0:W1:Y:S02]  /*22d30*/  SHFL.UP P6, R14, R13, R12, R11 ;  /* 0x0400000c0d0e7389 */ /* 0x00006400000c000b */
[----:B01----:R-:W-:Y:S01]  /*22d40*/  ENDCOLLECTIVE ;  /* 0x000000000000791b */ /* 0x003fe20003800000 */
.L_x_2965:
[----:B------:R-:W-:Y:S01]  /*22d50*/  IMAD.MOV.U32 R12, RZ, RZ, 0x4 ;  /* 0x00000004ff0c7424 */ /* 0x000fe200078e00ff */
[----:B------:R-:W-:-:S05]  /*22d60*/  SEL R3, R14, RZ, P2 ;  /* 0x000000ff0e037207 */ /* 0x000fca0001000000 */
[----:B------:R-:W-:-:S04]  /*22d70*/  IMAD.IADD R6, R4, 0x1, R3 ;  /* 0x0000000104067824 */ /* 0x000fc800078e0203 */
[----:B------:R-:W-:-:S07]  /*22d80*/  IMAD.MOV.U32 R13, RZ, RZ, R6 ;  /* 0x000000ffff0d7224 */ /* 0x000fce00078e0006 */
[----:B------:R-:W-:Y:S05]  /*22d90*/  WARPSYNC.COLLECTIVE R15, `(.L_x_2966) ;  /* 0x000000000f087348 */ /* 0x000fea0003c00000 */
[----:B------:R0:W1:Y:S02]  /*22da0*/  SHFL.UP P6, R14, R13, R12, R11 ;  /* 0x0400000c0d0e7389 */ /* 0x00006400000c000b */
[----:B01----:R-:W-:Y:S01]  /*22db0*/  ENDCOLLECTIVE ;  /* 0x000000000000791b */ /* 0x003fe20003800000 */
.L_x_2966:
[----:B------:R-:W-:Y:S01]  /*22dc0*/  IMAD.MOV.U32 R12, RZ, RZ, 0x8 ;  /* 0x00000008ff0c7424 */ /* 0x000fe200078e00ff */
[----:B------:R-:W-:-:S05]  /*22dd0*/  SEL R3, R14, RZ, P3 ;  /* 0x000000ff0e037207 */ /* 0x000fca0001800000 */
[----:B------:R-:W-:-:S04]  /*22de0*/  IMAD.IADD R2, R6, 0x1, R3 ;  /* 0x0000000106027824 */ /* 0x000fc800078e0203 */
[----:B------:R-:W-:-:S07]  /*22df0*/  IMAD.MOV.U32 R13, RZ, RZ, R2 ;  /* 0x000000ffff0d7224 */ /* 0x000fce00078e0002 */
[----:B------:R-:W-:Y:S05]  /*22e00*/  WARPSYNC.COLLECTIVE R15, `(.L_x_2967) ;  /* 0x000000000f087348 */ /* 0x000fea0003c00000 */
[----:B------:R0:W1:Y:S02]  /*22e10*/  SHFL.UP P6, R14, R13, R12, R11 ;  /* 0x0400000c0d0e7389 */ /* 0x00006400000c000b */
[----:B01----:R-:W-:Y:S01]  /*22e20*/  ENDCOLLECTIVE ;  /* 0x000000000000791b */ /* 0x003fe20003800000 */
.L_x_2967:
[----:B------:R-:W-:Y:S01]  /*22e30*/  IMAD.MOV.U32 R12, RZ, RZ, 0x10 ;  /* 0x00000010ff0c7424 */ /* 0x000fe200078e00ff */
[----:B------:R-:W-:-:S05]  /*22e40*/  SEL R3, R14, RZ, P4 ;  /* 0x000000ff0e037207 */ /* 0x000fca0002000000 */
[----:B------:R-:W-:-:S04]  /*22e50*/  IMAD.IADD R3, R2, 0x1, R3 ;  /* 0x0000000102037824 */ /* 0x000fc800078e0203 */
[----:B------:R-:W-:-:S07]  /*22e60*/  IMAD.MOV.U32 R13, RZ, RZ, R3 ;  /* 0x000000ffff0d7224 */ /* 0x000fce00078e0003 */
[----:B------:R-:W-:Y:S05]  /*22e70*/  WARPSYNC.COLLECTIVE R15, `(.L_x_2968) ;  /* 0x000000000f087348 */ /* 0x000fea0003c00000 */
[----:B------:R0:W1:Y:S02]  /*22e80*/  SHFL.UP P6, R14, R13, R12, R11 ;  /* 0x0400000c0d0e7389 */ /* 0x00006400000c000b */
[----:B01----:R-:W-:Y:S01]  /*22e90*/  ENDCOLLECTIVE ;  /* 0x000000000000791b */ /* 0x003fe20003800000 */
.L_x_2968:
        /* <DEDUP_REMOVED lines=8> */
.L_x_2969:
[----:B------:R-:W-:Y:S05]  /*22f20*/  BRA `(.L_x_2970) ;  /* 0xffffffb800407947 */ /* 0x000fea000383ffff */
.L_x_2835:
        /* <DEDUP_REMOVED lines=8> */
.L_x_2972:
[----:B------:R-:W-:Y:S05]  /*22fb0*/  BSYNC B0 ;  /* 0x0000000000007941 */ /* 0x000fea0003800000 */
.L_x_2971:
        /* <DEDUP_REMOVED lines=8> */
.L_x_2973:
[----:B------:R-:W-:Y:S01]  /*23040*/  IMAD.MOV.U32 R12, RZ, RZ, 0x4 ;  /* 0x00000004ff0c7424 */ /* 0x000fe200078e00ff */
[----:B------:R-:W-:-:S05]  /*23050*/  SEL R2, R14, RZ, P2 ;  /* 0x000000ff0e027207 */ /* 0x000fca0001000000 */
[----:B------:R-:W-:-:S04]  /*23060*/  IMAD.IADD R2, R13, 0x1, R2 ;  /* 0x000000010d027824 */ /* 0x000fc800078e0202 */
[----:B------:R-:W-:-:S07]  /*23070*/  IMAD.MOV.U32 R13, RZ, RZ, R2 ;  /* 0x000000ffff0d7224 */ /* 0x000fce00078e0002 */
[----:B------:R-:W-:Y:S05]  /*23080*/  WARPSYNC.COLLECTIVE R15, `(.L_x_2974) ;  /* 0x000000000f087348 */ /* 0x000fea0003c00000 */
[----:B------:R0:W1:Y:S02]  /*23090*/  SHFL.UP P6, R14, R13, R12, R11 ;  /* 0x0400000c0d0e7389 */ /* 0x00006400000c000b */
[----:B01----:R-:W-:Y:S01]  /*230a0*/  ENDCOLLECTIVE ;  /* 0x000000000000791b */ /* 0x003fe20003800000 */
.L_x_2974:
[----:B------:R-:W-:Y:S01]  /*230b0*/  IMAD.MOV.U32 R12, RZ, RZ, 0x8 ;  /* 0x00000008ff0c7424 */ /* 0x000fe200078e00ff */
[----:B------:R-:W-:-:S05]  /*230c0*/  SEL R3, R14, RZ, P3 ;  /* 0x000000ff0e037207 */ /* 0x000fca0001800000 */
[----:B------:R-:W-:-:S04]  /*230d0*/  IMAD.IADD R3, R2, 0x1, R3 ;  /* 0x0000000102037824 */ /* 0x000fc800078e0203 */
[----:B------:R-:W-:-:S07]  /*230e0*/  IMAD.MOV.U32 R13, RZ, RZ, R3 ;  /* 0x000000ffff0d7224 */ /* 0x000fce00078e0003 */
[----:B------:R-:W-:Y:S05]  /*230f0*/  WARPSYNC.COLLECTIVE R15, `(.L_x_2975) ;  /* 0x000000000f087348 */ /* 0x000fea0003c00000 */
[----:B------:R0:W1:Y:S02]  /*23100*/  SHFL.UP P6, R14, R13, R12, R11 ;  /* 0x0400000c0d0e7389 */ /* 0x00006400000c000b */
[----:B01----:R-:W-:Y:S01]  /*23110*/  ENDCOLLECTIVE ;  /* 0x000000000000791b */ /* 0x003fe20003800000 */
.L_x_2975:
[----:B------:R-:W-:Y:S01]  /*23120*/  IMAD.MOV.U32 R12, RZ, RZ, 0x10 ;  /* 0x00000010ff0c7424 */ /* 0x000fe200078e00ff */
[----:B------:R-:W-:-:S05]  /*23130*/  SEL R4, R14, RZ, P4 ;  /* 0x000000ff0e047207 */ /* 0x000fca0002000000 */
[----:B------:R-:W-:-:S04]  /*23140*/  IMAD.IADD R4, R3, 0x1, R4 ;  /* 0x0000000103047824 */ /* 0x000fc800078e0204 */
[----:B------:R-:W-:-:S07]  /*23150*/  IMAD.MOV.U32 R13, RZ, RZ, R4 ;  /* 0x000000ffff0d7224 */ /* 0x000fce00078e0004 */
[----:B------:R-:W-:Y:S05]  /*23160*/  WARPSYNC.COLLECTIVE R15, `(.L_x_2976) ;  /* 0x000000000f087348 */ /* 0x000fea0003c00000 */
[----:B------:R0:W1:Y:S02]  /*23170*/  SHFL.UP P6, R14, R13, R12, R11 ;  /* 0x0400000c0d0e7389 */ /* 0x00006400000c000b */
[----:B01----:R-:W-:Y:S01]  /*23180*/  ENDCOLLECTIVE ;  /* 0x000000000000791b */ /* 0x003fe20003800000 */
.L_x_2976:
        /* <DEDUP_REMOVED lines=8> */
.L_x_2977:
[----:B------:R-:W-:Y:S05]  /*23210*/  BRA `(.L_x_2978) ;  /* 0xffffffb800207947 */ /* 0x000fea000383ffff */
.L_x_2837:
[----:B------:R-:W-:Y:S01]  /*23220*/  BSSY B0, `(.L_x_2979) ;  /* 0x0000006000007945 */ /* 0x000fe20003800000 */
[----:B------:R-:W-:Y:S01]  /*23230*/  PLOP3.LUT P6, PT, P6, PT, PT, 0x8, 0x0 ;  /* 0x000000000000781c */ /* 0x000fe200037ce170 */
[----:B------:R-:W-:-:S12]  /*23240*/  IMAD.MOV.U32 R15, RZ, RZ, -0x1 ;  /* 0xffffffffff0f7424 */ /* 0x000fd800078e00ff */
[----:B01----:R-:W-:Y:S05]  /*23250*/  WARPSYNC.COLLECTIVE R15, `(.L_x_2980) ;  /* 0x000000000f087348 */ /* 0x003fea0003c00000 */
[----:B------:R-:W-:Y:S01]  /*23260*/  VOTE.ANY R14, PT, P6 ;  /* 0x00000000000e7806 */ /* 0x000fe200030e0100 */
[----:B01----:R-:W-:Y:S06]  /*23270*/  ENDCOLLECTIVE ;  /* 0x000000000000791b */ /* 0x003fec0003800000 */
.L_x_2980:
[----:B------:R-:W-:Y:S05]  /*23280*/  BSYNC B0 ;  /* 0x0000000000007941 */ /* 0x000fea0003800000 */
.L_x_2979:
        /* <DEDUP_REMOVED lines=9> */
.L_x_2981:
[----:B------:R-:W-:Y:S01]  /*23320*/  IMAD.MOV.U32 R17, RZ, RZ, R14 ;  /* 0x000000ffff117224 */ /* 0x000fe200078e000e */
[----:B------:R-:W-:Y:S06]  /*23330*/  BRA `(.L_x_2982) ;  /* 0xffffffb800107947 */ /* 0x000fec000383ffff */
.L_x_2839:
[----:B------:R-:W-:Y:S01]  /*23340*/  BSSY B0, `(.L_x_2983) ;  /* 0x0000007000007945 */ /* 0x000fe20003800000 */
[----:B------:R-:W-:Y:S02]  /*23350*/  IMAD.MOV.U32 R13, RZ, RZ, R3 ;  /* 0x000000ffff0d7224 */ /* 0x000fe400078e0003 */
[----:B------:R-:W-:Y:S02]  /*23360*/  IMAD.MOV.U32 R11, RZ, RZ, 0x1f ;  /* 0x0000001fff0b7424 */ /* 0x000fe400078e00ff */
[----:B------:R-:W-:-:S07]  /*23370*/  IMAD.MOV.U32 R15, RZ, RZ, -0x1 ;  /* 0xffffffffff0f7424 */ /* 0x000fce00078e00ff */
[----:B0123--:R-:W-:Y:S05]  /*23380*/  WARPSYNC.COLLECTIVE R15, `(.L_x_2984) ;  /* 0x000000000f087348 */ /* 0x00ffea0003c00000 */
[----:B------:R4:W0:Y:S02]  /*23390*/  SHFL.IDX P6, R14, R13, R12, R11 ;  /* 0x0000000c0d0e7389 */ /* 0x00082400000c000b */
[----:B01234-:R-:W-:Y:S01]  /*233a0*/  ENDCOLLECTIVE ;  /* 0x000000000000791b */ /* 0x01ffe20003800000 */
.L_x_2984:
[----:B------:R-:W-:Y:S05]  /*233b0*/  BSYNC B0 ;  /* 0x0000000000007941 */ /* 0x000fea0003800000 */
.L_x_2983:
[----:B------:R-:W-:Y:S05]  /*233c0*/  BRA `(.L_x_2838) ;  /* 0xffffffb800087947 */ /* 0x000fea000383ffff */
.L_x_2843:
[----:B0-----:R0:W1:Y:S02]  /*233d0*/  SYNCS.PHASECHK.TRANS64.TRYWAIT P0, [R4+URZ+0x28c20], R0 ;  /* 0x028c2000040075a7 */ /* 0x001064000800017f */
[----:B-1----:R-:W-:Y:S05]  /*233e0*/  @!P0 NANOSLEEP.SYNCS 0x989680 ;  /* 0x009896800000895d */ /* 0x002fea0003900000 */
[----:B------:R-:W1:Y:S02]  /*233f0*/  @!P0 SYNCS.PHASECHK.TRANS64 P0, [R4+URZ+0x28c20], R0 ;  /* 0x028c2000040085a7 */ /* 0x000e64000800007f */
[----:B-1----:R-:W-:Y:S05]  /*23400*/  @!P0 BRA `(.L_x_2843) ;  /* 0xfffffffc00f08947 */ /* 0x002fea000383ffff */
[----:B------:R-:W-:Y:S05]  /*23410*/  BRA `(.L_x_2985) ;  /* 0xffffffbc00807947 */ /* 0x000fea000383ffff */
.L_x_2844:
        /* <DEDUP_REMOVED lines=11> */
.L_x_2987:
[----:B------:R-:W-:Y:S05]  /*234d0*/  BSYNC B0 ;  /* 0x0000000000007941 */ /* 0x000fea0003800000 */
.L_x_2986:
[----:B------:R-:W-:Y:S05]  /*234e0*/  BRA `(.L_x_2988) ;  /* 0xffffffbc00687947 */ /* 0x000fea000383ffff */
.L_x_2845:
[----:B------:R-:W-:Y:S01]  /*234f0*/  BSSY B0, `(.L_x_2989) ;  /* 0x0000006000007945 */ /* 0x000fe20003800000 */
[----:B------:R-:W-:-:S07]  /*23500*/  IMAD.MOV.U32 R15, RZ, RZ, -0x1 ;  /* 0xffffffffff0f7424 */ /* 0x000fce00078e00ff */
[----:B0-234-:R-:W-:Y:S05]  /*23510*/  WARPSYNC.COLLECTIVE R15, `(.L_x_2990) ;  /* 0x000000000f0c7348 */ /* 0x01dfea0003c00000 */
[----:B------:R-:W-:Y:S02]  /*23520*/  ELECT P6, UR62, PT ;  /* 0x00000000003e782f */ /* 0x000fe400038c0000 */
[----:B------:R-:W-:Y:S01]  /*23530*/  MOV R14, UR62 ;  /* 0x0000003e000e7c02 */ /* 0x000fe20008000f00 */
[----:B0-234-:R-:W-:Y:S10]  /*23540*/  ENDCOLLECTIVE ;  /* 0x000000000000791b */ /* 0x01dff40003800000 */
.L_x_2990:
[----:B------:R-:W-:Y:S05]  /*23550*/  BSYNC B0 ;  /* 0x0000000000007941 */ /* 0x000fea0003800000 */
.L_x_2989:
[----:B------:R-:W-:Y:S05]  /*23560*/  BRA `(.L_x_2991) ;  /* 0xffffffbc005c7947 */ /* 0x000fea000383ffff */
.L_x_2847:
[----:B0-----:R0:W1:Y:S02]  /*23570*/  SYNCS.PHASECHK.TRANS64.TRYWAIT P1, [R5+URZ+0x28c40], R0 ;  /* 0x028c4000050075a7 */ /* 0x001064000802017f */
[----:B-1----:R-:W-:Y:S05]  /*23580*/  @!P1 NANOSLEEP.SYNCS 0x989680 ;  /* 0x009896800000995d */ /* 0x002fea0003900000 */
[----:B------:R-:W1:Y:S02]  /*23590*/  @!P1 SYNCS.PHASECHK.TRANS64 P1, [R5+URZ+0x28c40], R0 ;  /* 0x028c4000050095a7 */ /* 0x000e64000802007f */
[----:B-1----:R-:W-:Y:S05]  /*235a0*/  @!P1 BRA `(.L_x_2847) ;  /* 0xfffffffc00f09947 */ /* 0x002fea000383ffff */
[----:B------:R-:W-:Y:S05]  /*235b0*/  BRA `(.L_x_2992) ;  /* 0xffffffbc007c7947 */ /* 0x000fea000383ffff */
.L_x_2849:
[----:B-1----:R1:W0:Y:S02]  /*235c0*/  SYNCS.PHASECHK.TRANS64.TRYWAIT P1, [R25+URZ+0x28c40], R2 ;  /* 0x028c4002190075a7 */ /* 0x002224000802017f */
[----:B0-----:R-:W-:Y:S05]  /*235d0*/  @!P1 NANOSLEEP.SYNCS 0x989680 ;  /* 0x009896800000995d */ /* 0x001fea0003900000 */
[----:B------:R-:W0:Y:S02]  /*235e0*/  @!P1 SYNCS.PHASECHK.TRANS64 P1, [R25+URZ+0x28c40], R2 ;  /* 0x028c4002190095a7 */ /* 0x000e24000802007f */
[----:B0-----:R-:W-:Y:S05]  /*235f0*/  @!P1 BRA `(.L_x_2849) ;  /* 0xfffffffc00f09947 */ /* 0x001fea000383ffff */
[----:B------:R-:W-:Y:S05]  /*23600*/  BRA `(.L_x_2993) ;  /* 0xffffffbc00887947 */ /* 0x000fea000383ffff */
.L_x_2851:
[----:B------:R0:W0:Y:S02]  /*23610*/  SYNCS.PHASECHK.TRANS64.TRYWAIT P1, [R5+URZ+0x28c60], R0 ;  /* 0x028c6000050075a7 */ /* 0x000024000802017f */
[----:B0-----:R-:W-:Y:S05]  /*23620*/  @!P1 NANOSLEEP.SYNCS 0x989680 ;  /* 0x009896800000995d */ /* 0x001fea0003900000 */
[----:B------:R-:W0:Y:S02]  /*23630*/  @!P1 SYNCS.PHASECHK.TRANS64 P1, [R5+URZ+0x28c60], R0 ;  /* 0x028c6000050095a7 */ /* 0x000e24000802007f */
[----:B0-----:R-:W-:Y:S05]  /*23640*/  @!P1 BRA `(.L_x_2851) ;  /* 0xfffffffc00f09947 */ /* 0x001fea000383ffff */
[----:B------:R-:W-:Y:S05]  /*23650*/  BRA `(.L_x_2994) ;  /* 0xffffffbc00847947 */ /* 0x000fea000383ffff */
.L_x_2995:
        /* <DEDUP_REMOVED lines=10> */
.L_x_5642:


//--------------------- .text._ZN7cutlass13device_kernelIN5flash11enable_sm90INS1_16FlashAttnFwdSm90INS1_25CollectiveMainloopFwdSm90ILi2EN4cute5tupleIJNS5_1CILi1EEES8_S8_EEENS6_IJNS7_ILi64EEESA_SA_EEELi512ENS_10bfloat16_tEfNS_4arch4Sm90ELb0ELb1ELb0ELb1ELb1ELb0ELb1ELb0ELb0ELb1ELb0ELb0EEENS1_21CollectiveEpilogueFwdINS6_IJSA_NS7_ILi512EEESA_EEES9_SC_SE_Li256ELb1ELb1ELb0ELb0EEENS1_36VarlenDynamicPersistentTileSchedulerILi64ELi64ELi256ELi128ELb0ELb1ELb1ELb1ELb0ELb1EEEEEEEEEvNT_6ParamsE --------------------------
	.section	.text._ZN7cutlass13device_kernelIN5flash11enable_sm90INS1_16FlashAttnFwdSm90INS1_25CollectiveMainloopFwdSm90ILi2EN4cute5tupleIJNS5_1CILi1EEES8_S8_EEENS6_IJNS7_ILi64EEESA_SA_EEELi512ENS_10bfloat16_tEfNS_4arch4Sm90ELb0ELb1ELb0ELb1ELb1ELb0ELb1ELb0ELb0ELb1ELb0ELb0EEENS1_21CollectiveEpilogueFwdINS6_IJSA_NS7_ILi512EEESA_EEES9_SC_SE_Li256ELb1ELb1ELb0ELb0EEENS1_36VarlenDynamicPersistentTileSchedulerILi64ELi64ELi256ELi128ELb0ELb1ELb1ELb1ELb0ELb1EEEEEEEEEvNT_6ParamsE,"ax",@progbits
	.align	128
.text._ZN7cutlass13device_kernelIN5flash11enable_sm90INS1_16FlashAttnFwdSm90INS1_25CollectiveMainloopFwdSm90ILi2EN4cute5tupleIJNS5_1CILi1EEES8_S8_EEENS6_IJNS7_ILi64EEESA_SA_EEELi512ENS_10bfloat16_tEfNS_4arch4Sm90ELb0ELb1ELb0ELb1ELb1ELb0ELb1ELb0ELb0ELb1ELb0ELb0EEENS1_21CollectiveEpilogueFwdINS6_IJSA_NS7_ILi512EEESA_EEES9_SC_SE_Li256ELb1ELb1ELb0ELb0EEENS1_36VarlenDynamicPersistentTileSchedulerILi64ELi64ELi256ELi128ELb0ELb1ELb1ELb1ELb0ELb1EEEEEEEEEvNT_6ParamsE:
        .type           _ZN7cutlass13device_kernelIN5flash11enable_sm90INS1_16FlashAttnFwdSm90INS1_25CollectiveMainloopFwdSm90ILi2EN4cute5tupleIJNS5_1CILi1EEES8_S8_EEENS6_IJNS7_ILi64EEESA_SA_EEELi512ENS_10bfloat16_tEfNS_4arch4Sm90ELb0ELb1ELb0ELb1ELb1ELb0ELb1ELb0ELb0ELb1ELb0ELb0EEENS1_21CollectiveEpilogueFwdINS6_IJSA_NS7_ILi512EEESA_EEES9_SC_SE_Li256ELb1ELb1ELb0ELb0EEENS1_36VarlenDynamicPersistentTileSchedulerILi64ELi64ELi256ELi128ELb0ELb1ELb1ELb1ELb0ELb1EEEEEEEEEvNT_6ParamsE,@function
        .size           _ZN7cutlass13device_kernelIN5flash11enable_sm90INS1_16FlashAttnFwdSm90INS1_25CollectiveMainloopFwdSm90ILi2EN4cute5tupleIJNS5_1CILi1EEES8_S8_EEENS6_IJNS7_ILi64EEESA_SA_EEELi512ENS_10bfloat16_tEfNS_4arch4Sm90ELb0ELb1ELb0ELb1ELb1ELb0ELb1ELb0ELb0ELb1ELb0ELb0EEENS1_21CollectiveEpilogueFwdINS6_IJSA_NS7_ILi512EEESA_EEES9_SC_SE_Li256ELb1ELb1ELb0ELb0EEENS1_36VarlenDynamicPersistentTileSchedulerILi64ELi64ELi256ELi128ELb0ELb1ELb1ELb1ELb0ELb1EEEEEEEEEvNT_6ParamsE,(.L_x_5643 - _ZN7cutlass13device_kernelIN5flash11enable_sm90INS1_16FlashAttnFwdSm90INS1_25CollectiveMainloopFwdSm90ILi2EN4cute5tupleIJNS5_1CILi1EEES8_S8_EEENS6_IJNS7_ILi64EEESA_SA_EEELi512ENS_10bfloat16_tEfNS_4arch4Sm90ELb0ELb1ELb0ELb1ELb1ELb0ELb1ELb0ELb0ELb1ELb0ELb0EEENS1_21CollectiveEpilogueFwdINS6_IJSA_NS7_ILi512EEESA_EEES9_SC_SE_Li256ELb1ELb1ELb0ELb0EEENS1_36VarlenDynamicPersistentTileSchedulerILi64ELi64ELi256ELi128ELb0ELb1ELb1ELb1ELb0ELb1EEEEEEEEEvNT_6ParamsE)
        .other          _ZN7cutlass13device_kernelIN5flash11enable_sm90INS1_16FlashAttnFwdSm90INS1_25CollectiveMainloopFwdSm90ILi2EN4cute5tupleIJNS5_1CILi1EEES8_S8_EEENS6_IJNS7_ILi64EEESA_SA_EEELi512ENS_10bfloat16_tEfNS_4arch4Sm90ELb0ELb1ELb0ELb1ELb1ELb0ELb1ELb0ELb0ELb1ELb0ELb0EEENS1_21CollectiveEpilogueFwdINS6_IJSA_NS7_ILi512EEESA_EEES9_SC_SE_Li256ELb1ELb1ELb0ELb0EEENS1_36VarlenDynamicPersistentTileSchedulerILi64ELi64ELi256ELi128ELb0ELb1ELb1ELb1ELb0ELb1EEEEEEEEEvNT_6ParamsE,@"STO_CUDA_ENTRY STV_DEFAULT"
_ZN7cutlass13device_kernelIN5flash11enable_sm90INS1_16FlashAttnFwdSm90INS1_25CollectiveMainloopFwdSm90ILi2EN4cute5tupleIJNS5_1CILi1EEES8_S8_EEENS6_IJNS7_ILi64EEESA_SA_EEELi512ENS_10bfloat16_tEfNS_4arch4Sm90ELb0ELb1ELb0ELb1ELb1ELb0ELb1ELb0ELb0ELb1ELb0ELb0EEENS1_21CollectiveEpilogueFwdINS6_IJSA_NS7_ILi512EEESA_EEES9_SC_SE_Li256ELb1ELb1ELb0ELb0EEENS1_36VarlenDynamicPersistentTileSchedulerILi64ELi64ELi256ELi128ELb0ELb1ELb1ELb1ELb0ELb1EEEEEEEEEvNT_6ParamsE:
        /* <DEDUP_REMOVED lines=44> */
.L_x_2996:
        /* <DEDUP_REMOVED lines=22> */
.L_x_2997:
        /* <DEDUP_REMOVED lines=18> */
.L_x_2998:
        /* <DEDUP_REMOVED lines=22> */
.L_x_2999:
        /* <DEDUP_REMOVED lines=22> */
.L_x_3000:
[----:B------:R-:W-:Y:S01]  /*0800*/  IMAD.MOV.U32 R3, RZ, RZ, 0x1 ;  /* 0x00000001ff037424 */ /* 0x000fe200078e00ff */
[----:B------:R-:W-:Y:S01]  /*0810*/  ISETP.NE.AND P0, PT, R4, RZ, PT ;  /* 0x000000ff0400720c */ /* 0x000fe20003f05270 */
[----:B------:R-:W-:Y:S01]  /*0820*/  NOP ;  /* 0x0000000000007918 */ /* 0x000fe20000000000 */
[----:B------:R-:W-:Y:S02]  /*0830*/  ULDC.64 UR40, c[0x0][0x208] ;  /* 0x0000820000287ab9 */ /* 0x000fe40000000a00 */
[----:B------:R-:W-:-:S05]  /*0840*/  SEL R3, R3, 0x2, !P0 ;  /* 0x0000000203037807 */ /* 0x000fca0004000000 */
[----:B------:R0:W-:Y:S02]  /*0850*/  STL [R1], R3 ;  /* 0x0000000301007387 */ /* 0x0001e40000100800 */
[----:B01234-:R-:W-:Y:S06]  /*0860*/  BAR.SYNC.DEFER_BLOCKING 0x0 ;  /* 0x0000000000007b1d */ /* 0x01ffec0000010000 */
[----:B------:R-:W-:Y:S05]  /*0870*/  @!P0 BRA `(.L_x_3001) ;  /* 0x0000013000688947 */ /* 0x000fea0003800000 */
.L_x_3002:
        /* <DEDUP_REMOVED lines=18> */
[----:B------:R-:W2:Y:S01]  /*09a0*/  LDL.LU R18, [R1] ;  /* 0x0000000001127983 */ /* 0x000ea20000300800 */
[----:B------:R-:W-:Y:S01]  /*09b0*/  VIADD R208, R0, 0xffffff80 ;  /* 0xffffff8000d07836 */ /* 0x000fe20000000000 */
[----:B------:R-:W-:Y:S01]  /*09c0*/  UMOV UR36, URZ ;  /* 0x0000003f00247c82 */ /* 0x000fe20008000000 */
[----:B------:R-:W-:Y:S02]  /*09d0*/  IMAD.MOV.U32 R188, RZ, RZ, 0x40 ;  /* 0x00000040ffbc7424 */ /* 0x000fe400078e00ff */
[----:B------:R-:W-:Y:S01]  /*09e0*/  IMAD.MOV.U32 R202, RZ, RZ, RZ ;  /* 0x000000ffffca7224 */ /* 0x000fe200078e00ff */
[----:B------:R-:W-:-:S04]  /*09f0*/  SHF.R.S32.HI R3, RZ, 0x1f, R208 ;  /* 0x0000001fff037819 */ /* 0x000fc800000114d0 */
[CC--:B------:R-:W-:Y:S02]  /*0a00*/  LEA.HI R0, R3.reuse, R208.reuse, RZ, 0x4 ;  /* 0x000000d003007211 */ /* 0x0c0fe400078f20ff */
[-C--:B------:R-:W-:Y:S02]  /*0a10*/  LEA.HI R9, R3, R208.reuse, RZ, 0x2 ;  /* 0x000000d003097211 */ /* 0x080fe400078f10ff */
[----:B------:R-:W-:Y:S02]  /*0a20*/  SHF.R.S32.HI R5, RZ, 0x4, R0 ;  /* 0x00000004ff057819 */ /* 0x000fe40000011400 */
[----:B------:R-:W-:Y:S02]  /*0a30*/  LOP3.LUT R11, R9, 0xfffffffc, RZ, 0xc0, !PT ;  /* 0xfffffffc090b7812 */ /* 0x000fe400078ec0ff */
[----:B------:R-:W-:Y:S02]  /*0a40*/  LEA.HI R2, R0, R5, RZ, 0x1 ;  /* 0x0000000500027211 */ /* 0x000fe400078f08ff */
[----:B------:R-:W-:Y:S01]  /*0a50*/  LEA.HI R8, R3, R208, RZ, 0x7 ;  /* 0x000000d003087211 */ /* 0x000fe200078f38ff */
[----:B------:R-:W-:Y:S01]  /*0a60*/  IMAD.IADD R12, R208, 0x1, -R11 ;  /* 0x00000001d00c7824 */ /* 0x000fe200078e0a0b */
[----:B------:R-:W-:-:S02]  /*0a70*/  LOP3.LUT R4, R2, 0x1ffffffe, RZ, 0xc0, !PT ;  /* 0x1ffffffe02047812 */ /* 0x000fc400078ec0ff */
[----:B------:R-:W-:Y:S02]  /*0a80*/  LEA.HI R2, R3, R208, RZ, 0x5 ;  /* 0x000000d003027211 */ /* 0x000fe400078f28ff */
[----:B------:R-:W-:Y:S01]  /*0a90*/  LOP3.LUT R9, R8, 0xffffff80, RZ, 0xc0, !PT ;  /* 0xffffff8008097812 */ /* 0x000fe200078ec0ff */
[----:B------:R-:W-:Y:S01]  /*0aa0*/  IMAD.IADD R6, R5, 0x1, -R4 ;  /* 0x0000000105067824 */ /* 0x000fe200078e0a04 */
[----:B------:R-:W-:Y:S02]  /*0ab0*/  LOP3.LUT R5, R0, 0xfffffff0, RZ, 0xc0, !PT ;  /* 0xfffffff000057812 */ /* 0x000fe400078ec0ff */
[--C-:B------:R-:W-:Y:S01]  /*0ac0*/  SHF.R.S32.HI R4, RZ, 0x5, R2.reuse ;  /* 0x00000005ff047819 */ /* 0x100fe20000011402 */
[C---:B------:R-:W-:Y:S01]  /*0ad0*/  IMAD.IADD R9, R208.reuse, 0x1, -R9 ;  /* 0x00000001d0097824 */ /* 0x040fe200078e0a09 */
[----:B------:R-:W-:Y:S01]  /*0ae0*/  SHF.R.S32.HI R7, RZ, 0x1f, R2 ;  /* 0x0000001fff077819 */ /* 0x000fe20000011402 */
[----:B------:R-:W-:Y:S01]  /*0af0*/  IMAD.IADD R0, R208, 0x1, -R5 ;  /* 0x00000001d0007824 */ /* 0x000fe200078e0a05 */
[----:B------:R-:W-:Y:S01]  /*0b00*/  LEA.HI R11, R12, R12, RZ, 0x1 ;  /* 0x0000000c0c0b7211 */ /* 0x000fe200078f08ff */
[----:B------:R-:W-:Y:S01]  /*0b10*/  IMAD.SHL.U32 R6, R6, 0x8, RZ ;  /* 0x0000000806067824 */ /* 0x000fe200078e00ff */
[----:B------:R-:W-:-:S02]  /*0b20*/  LEA.HI R7, R7, R4, RZ, 0x2 ;  /* 0x0000000407077211 */ /* 0x000fc400078f10ff */
[----:B------:R-:W-:Y:S02]  /*0b30*/  SHF.R.S32.HI R5, RZ, 0x1f, R0 ;  /* 0x0000001fff057819 */ /* 0x000fe40000011400 */
[----:B------:R-:W-:Y:S02]  /*0b40*/  SHF.R.S32.HI R203, RZ, 0x7, R8 ;  /* 0x00000007ffcb7819 */ /* 0x000fe40000011408 */
[----:B------:R-:W-:Y:S02]  /*0b50*/  LEA.HI R10, R5, R0, RZ, 0x3 ;  /* 0x00000000050a7211 */ /* 0x000fe400078f18ff */
[----:B------:R-:W-:Y:S01]  /*0b60*/  LOP3.LUT R7, R7, 0x3ffffc, RZ, 0xc0, !PT ;  /* 0x003ffffc07077812 */ /* 0x000fe200078ec0ff */
[----:B------:R-:W-:Y:S01]  /*0b70*/  IMAD R16, R203, 0x100, R0 ;  /* 0x00000100cb107824 */ /* 0x000fe200078e0200 */
[----:B------:R-:W-:Y:S02]  /*0b80*/  LOP3.LUT R17, R11, 0x1ffffffe, RZ, 0xc0, !PT ;  /* 0x1ffffffe0b117812 */ /* 0x000fe400078ec0ff */
[----:B------:R-:W-:Y:S01]  /*0b90*/  LOP3.LUT R11, R10, 0xfffffff8, RZ, 0xc0, !PT ;  /* 0xfffffff80a0b7812 */ /* 0x000fe200078ec0ff */
[----:B------:R-:W-:Y:S01]  /*0ba0*/  IMAD.IADD R7, R4, 0x1, -R7 ;  /* 0x0000000104077824 */ /* 0x000fe200078e0a07 */
[----:B------:R-:W-:Y:S01]  /*0bb0*/  SHF.R.S32.HI R2, RZ, 0x1f, R9 ;  /* 0x0000001fff027819 */ /* 0x000fe20000011409 */
[----:B------:R-:W-:Y:S01]  /*0bc0*/  IMAD.IADD R17, R12, 0x1, -R17 ;  /* 0x000000010c117824 */ /* 0x000fe200078e0a11 */
[----:B------:R-:W-:Y:S01]  /*0bd0*/  LEA.HI R3, R3, R208, RZ, 0x3 ;  /* 0x000000d003037211 */ /* 0x000fe200078f18ff */
[----:B------:R-:W-:Y:S01]  /*0be0*/  IMAD.IADD R11, R0, 0x1, -R11 ;  /* 0x00000001000b7824 */ /* 0x000fe200078e0a0b */
[CC--:B------:R-:W-:Y:S01]  /*0bf0*/  LEA.HI R5, R2.reuse, R9.reuse, RZ, 0x2 ;  /* 0x0000000902057211 */ /* 0x0c0fe200078f10ff */
[----:B------:R-:W-:Y:S01]  /*0c00*/  IMAD R207, R7, 0x10, R16 ;  /* 0x0000001007cf7824 */ /* 0x000fe200078e0210 */
[----:B------:R-:W-:Y:S01]  /*0c10*/  LEA.HI R2, R2, R9, RZ, 0x5 ;  /* 0x0000000902027211 */ /* 0x000fe200078f28ff */
[----:B------:R-:W-:Y:S01]  /*0c20*/  IMAD.SHL.U32 R7, R11, 0x40, RZ ;  /* 0x000000400b077824 */ /* 0x000fe200078e00ff */
[----:B------:R-:W-:Y:S01]  /*0c30*/  LOP3.LUT R12, R5, 0x7ffffffc, RZ, 0xc0, !PT ;  /* 0x7ffffffc050c7812 */ /* 0x000fe200078ec0ff */
[----:B------:R-:W-:Y:S01]  /*0c40*/  IMAD.SHL.U32 R10, R10, 0x40, RZ ;  /* 0x000000400a0a7824 */ /* 0x000fe200078e00ff */
[----:B------:R-:W-:Y:S01]  /*0c50*/  SHF.R.S32.HI R0, RZ, 0x2, R5 ;  /* 0x00000002ff007819 */ /* 0x000fe20000011405 */
[----:B------:R-:W-:Y:S01]  /*0c60*/  IMAD.U32 R207, R207, 0x40, R6 ;  /* 0x00000040cfcf7824 */ /* 0x000fe200078e0006 */
[----:B------:R-:W-:Y:S01]  /*0c70*/  LOP3.LUT R7, R7, 0x1c0, RZ, 0xc0, !PT ;  /* 0x000001c007077812 */ /* 0x000fe200078ec0ff */
[----:B------:R-:W-:Y:S01]  /*0c80*/  IMAD.IADD R12, R9, 0x1, -R12 ;  /* 0x00000001090c7824 */ /* 0x000fe200078e0a0c */
[----:B------:R-:W-:-:S02]  /*0c90*/  LOP3.LUT R9, R10, 0x7ffffe00, RZ, 0xc0, !PT ;  /* 0x7ffffe000a097812 */ /* 0x000fc400078ec0ff */
[----:B------:R-:W-:Y:S01]  /*0ca0*/  LOP3.LUT R6, R7, 0x8, R6, 0xf8, !PT ;  /* 0x0000000807067812 */ /* 0x000fe200078ef806 */
[----:B------:R-:W-:Y:S01]  /*0cb0*/  IMAD.SHL.U32 R19, R12, 0x2, RZ ;  /* 0x000000020c137824 */ /* 0x000fe200078e00ff */
[----:B------:R-:W-:Y:S01]  /*0cc0*/  SHF.R.U32.HI R7, RZ, 0x3, R7 ;  /* 0x00000003ff077819 */ /* 0x000fe20000011607 */
[----:B------:R-:W-:Y:S01]  /*0cd0*/  IMAD R9, R4, 0x400, R9 ;  /* 0x0000040004097824 */ /* 0x000fe200078e0209 */
[----:B------:R-:W-:Y:S02]  /*0ce0*/  SHF.R.S32.HI R5, RZ, 0x1f, R5 ;  /* 0x0000001fff057819 */ /* 0x000fe40000011405 */
[----:B------:R-:W-:Y:S01]  /*0cf0*/  LOP3.LUT R6, R6, R7, RZ, 0x3c, !PT ;  /* 0x0000000706067212 */ /* 0x000fe200078e3cff */
[----:B------:R-:W-:Y:S01]  /*0d00*/  IMAD.MOV.U32 R7, RZ, RZ, R15 ;  /* 0x000000ffff077224 */ /* 0x000fe200078e000f */
[----:B------:R-:W-:Y:S02]  /*0d10*/  R2P PR, R11, 0x6 ;  /* 0x000000060b007804 */ /* 0x000fe40000000000 */
[----:B------:R-:W-:Y:S01]  /*0d20*/  LOP3.LUT R11, R3, 0xfffffff8, RZ, 0xc0, !PT ;  /* 0xfffffff8030b7812 */ /* 0x000fe200078ec0ff */
[----:B------:R-:W-:Y:S01]  /*0d30*/  IMAD.IADD R9, R9, 0x1, R6 ;  /* 0x0000000109097824 */ /* 0x000fe200078e0206 */
[----:B------:R-:W-:Y:S01]  /*0d40*/  LEA.HI R5, R5, R0, RZ, 0x3 ;  /* 0x0000000005057211 */ /* 0x000fe200078f18ff */
[----:B------:R-:W-:Y:S01]  /*0d50*/  IMAD.MOV.U32 R6, RZ, RZ, R14 ;  /* 0x000000ffff067224 */ /* 0x000fe200078e000e */
[----:B------:R-:W-:Y:S01]  /*0d60*/  LEA.HI R8, R8, R203, RZ, 0x1 ;  /* 0x000000cb08087211 */ /* 0x000fe200078f08ff */
[----:B------:R-:W-:Y:S01]  /*0d70*/  IMAD.IADD R200, R208, 0x1, -R11 ;  /* 0x00000001d0c87824 */ /* 0x000fe200078e0a0b */
[----:B------:R-:W-:-:S02]  /*0d80*/  LOP3.LUT R5, R5, 0xfffffff8, RZ, 0xc0, !PT ;  /* 0xfffffff805057812 */ /* 0x000fc400078ec0ff */
[----:B------:R-:W-:Y:S01]  /*0d90*/  LEA R186, R9, UR38, 0x1 ;  /* 0x0000002609ba7c11 */ /* 0x000fe2000f8e08ff */
[----:B------:R-:W-:Y:S01]  /*0da0*/  IMAD.SHL.U32 R190, R200, 0x8, RZ ;  /* 0x00000008c8be7824 */ /* 0x000fe200078e00ff */
[----:B------:R-:W-:Y:S01]  /*0db0*/  SHF.R.S32.HI R2, RZ, 0x5, R2 ;  /* 0x00000005ff027819 */ /* 0x000fe20000011402 */
[----:B------:R-:W-:Y:S01]  /*0dc0*/  IMAD.IADD R5, R0, 0x1, -R5 ;  /* 0x0000000100057824 */ /* 0x000fe200078e0a05 */
[----:B------:R-:W-:Y:S01]  /*0dd0*/  LOP3.LUT R8, R8, 0xfffffe, RZ, 0xc0, !PT ;  /* 0x00fffffe08087812 */ /* 0x000fe200078ec0ff */
[----:B------:R-:W-:Y:S01]  /*0de0*/  VIADD R189, R186, 0x36400 ;  /* 0x00036400babd7836 */ /* 0x000fe20000000000 */
[----:B------:R-:W-:Y:S01]  /*0df0*/  SEL R188, R188, 0xffffffc0, !P2 ;  /* 0xffffffc0bcbc7807 */ /* 0x000fe20005000000 */
[C---:B------:R-:W-:Y:S01]  /*0e00*/  VIADD R199, R190.reuse, 0x40 ;  /* 0x00000040bec77836 */ /* 0x040fe20000000000 */
[----:B------:R-:W-:Y:S01]  /*0e10*/  SHF.R.S32.HI R201, RZ, 0x3, R3 ;  /* 0x00000003ffc97819 */ /* 0x000fe20000011403 */
[C---:B------:R-:W-:Y:S02]  /*0e20*/  VIADD R198, R190.reuse, 0x80 ;  /* 0x00000080bec67836 */ /* 0x040fe40000000000 */
        /* <DEDUP_REMOVED lines=14> */
[----:B------:R-:W-:-:S02]  /*0f10*/  IMAD.IADD R8, R203, 0x1, -R8 ;  /* 0x00000001cb087824 */ /* 0x000fc400078e0a08 */
[C---:B------:R-:W-:Y:S02]  /*0f20*/  @P1 VIADD R187, R189.reuse, 0xffffffe0 ;  /* 0xffffffe0bdbb1836 */ /* 0x040fe40000000000 */
[----:B------:R-:W-:Y:S02]  /*0f30*/  IMAD.IADD R189, R189, 0x1, R188 ;  /* 0x00000001bdbd7824 */ /* 0x000fe400078e02bc */
[----:B------:R-:W-:Y:S02]  /*0f40*/  IMAD.MOV.U32 R5, RZ, RZ, R13 ;  /* 0x000000ffff057224 */ /* 0x000fe400078e000d */
[----:B------:R-:W-:Y:S02]  /*0f50*/  IMAD.MOV.U32 R2, RZ, RZ, RZ ;  /* 0x000000ffff027224 */ /* 0x000fe400078e00ff */
[----:B------:R-:W-:Y:S02]  /*0f60*/  IMAD.SHL.U32 R185, R8, 0x100, RZ ;  /* 0x0000010008b97824 */ /* 0x000fe400078e00ff */
[----:B------:R-:W-:-:S02]  /*0f70*/  IMAD R191, R17, 0x8, R22 ;  /* 0x0000000811bf7824 */ /* 0x000fc400078e0216 */
[----:B------:R-:W-:Y:S01]  /*0f80*/  IMAD.IADD R188, R188, 0x1, R187 ;  /* 0x00000001bcbc7824 */ /* 0x000fe200078e02bb */
[----:B--2---:R-:W-:-:S07]  /*0f90*/  LOP3.LUT R23, R18, 0x1, RZ, 0xfc, !PT ;  /* 0x0000000112177812 */ /* 0x004fce00078efcff */
.L_x_3115:
[----:B0-23--:R-:W0:Y:S01]  /*0fa0*/  LDC.64 R8, c[0x0][0xb20] ;  /* 0x0002c800ff087b82 */ /* 0x00de220000000a00 */
[----:B------:R-:W-:Y:S01]  /*0fb0*/  IMAD.MOV.U32 R0, RZ, RZ, RZ ;  /* 0x000000ffff007224 */ /* 0x000fe200078e00ff */
[----:B------:R-:W-:Y:S01]  /*0fc0*/  ULDC.64 UR4, c[0x0][0x418] ;  /* 0x0001060000047ab9 */ /* 0x000fe20000000a00 */
[----:B------:R-:W-:-:S05]  /*0fd0*/  ULDC.64 UR6, c[0x0][0xb18] ;  /* 0x0002c60000067ab9 */ /* 0x000fca0000000a00 */
[----:B-1--4-:R-:W1:Y:S01]  /*0fe0*/  LDC.64 R10, c[0x0][0xb10] ;  /* 0x0002c400ff0a7b82 */ /* 0x012e620000000a00 */
[----:B0-----:R-:W-:-:S04]  /*0ff0*/  ISETP.NE.U32.AND P0, PT, R8, RZ, PT ;  /* 0x000000ff0800720c */ /* 0x001fc80003f05070 */
[----:B------:R-:W-:Y:S02]  /*1000*/  ISETP.NE.AND.EX P0, PT, R9, RZ, PT, P0 ;  /* 0x000000ff0900720c */ /* 0x000fe40003f05300 */
[----:B-1----:R-:W-:-:S04]  /*1010*/  ISETP.NE.U32.AND P1, PT, R10, RZ, PT ;  /* 0x000000ff0a00720c */ /* 0x002fc80003f25070 */
[----:B------:R-:W-:-:S07]  /*1020*/  ISETP.NE.AND.EX P1, PT, R11, RZ, PT, P1 ;  /* 0x000000ff0b00720c */ /* 0x000fce0003f25310 */
[----:B------:R-:W0:Y:S08]  /*1030*/  @P0 LDC.64 R8, c[0x0][0xb20] ;  /* 0x0002c800ff080b82 */ /* 0x000e300000000a00 */
[----:B------:R-:W1:Y:S01]  /*1040*/  @P1 LDC.64 R10, c[0x0][0xb10] ;  /* 0x0002c400ff0a1b82 */ /* 0x000e620000000a00 */
[----:B0-----:R-:W-:-:S05]  /*1050*/  @P0 IMAD.WIDE R8, R7, 0x4, R8 ;  /* 0x0000000407080825 */ /* 0x001fca00078e0208 */
[----:B------:R0:W5:Y:S01]  /*1060*/  @P0 LDG.E R0, desc[UR40][R8.64] ;  /* 0x0000002808000981 */ /* 0x000162000c1e1900 */
[----:B-1----:R-:W-:-:S05]  /*1070*/  @P1 IMAD.WIDE R10, R7, 0x4, R10 ;  /* 0x00000004070a1825 */ /* 0x002fca00078e020a */
[----:B------:R0:W5:Y:S01]  /*1080*/  @P1 LDG.E R18, desc[UR40][R10.64] ;  /* 0x000000280a121981 */ /* 0x000162000c1e1900 */
[----:B------:R-:W-:Y:S01]  /*1090*/  UISETP.NE.U32.AND UP0, UPT, UR4, URZ, UPT ;  /* 0x0000003f0400728c */ /* 0x000fe2000bf05070 */
[----:B------:R-:W-:Y:S01]  /*10a0*/  ISETP.NE.U32.AND P2, PT, RZ, UR6, PT ;  /* 0x00000006ff007c0c */ /* 0x000fe2000bf45070 */
[----:B------:R-:W-:Y:S01]  /*10b0*/  IMAD.MOV.U32 R193, RZ, RZ, R6 ;  /* 0x000000ffffc17224 */ /* 0x000fe200078e0006 */
[----:B------:R-:W-:Y:S01]  /*10c0*/  ULDC UR4, c[0x0][0x424] ;  /* 0x0001090000047ab9 */ /* 0x000fe20000000800 */
[----:B------:R-:W-:Y:S01]  /*10d0*/  UISETP.NE.AND.EX UP0, UPT, UR5, URZ, UPT, UP0 ;  /* 0x0000003f0500728c */ /* 0x000fe2000bf05300 */
[----:B------:R-:W-:Y:S02]  /*10e0*/  ISETP.NE.AND.EX P2, PT, RZ, UR7, PT, P2 ;  /* 0x00000007ff007c0c */ /* 0x000fe4000bf45320 */
[----:B------:R-:W-:Y:S01]  /*10f0*/  ULDC UR5, c[0x0][0x2f0] ;  /* 0x0000bc0000057ab9 */ /* 0x000fe20000000800 */
[----:B------:R-:W-:-:S04]  /*1100*/  USEL UR4, UR4, 0x1, UP0 ;  /* 0x0000000104047887 */ /* 0x000fc80008000000 */
[----:B------:R-:W-:Y:S01]  /*1110*/  UIMAD UR4, UR4, UR5, URZ ;  /* 0x00000005040472a4 */ /* 0x000fe2000f8e023f */
[----:B0-----:R-:W-:Y:S11]  /*1120*/  @P1 BRA `(.L_x_3003) ;  /* 0x0000000000281947 */ /* 0x001ff60003800000 */
[----:B------:R-:W-:Y:S01]  /*1130*/  ULDC.64 UR6, c[0x0][0xaf8] ;  /* 0x0002be0000067ab9 */ /* 0x000fe20000000a00 */
[----:B-----5:R-:W0:Y:S01]  /*1140*/  LDC R18, c[0x0][0x288] ;  /* 0x0000a200ff127b82 */ /* 0x020e220000000800 */
[----:B------:R-:W-:-:S04]  /*1150*/  ISETP.NE.U32.AND P0, PT, RZ, UR6, PT ;  /* 0x00000006ff007c0c */ /* 0x000fc8000bf05070 */
[----:B------:R-:W-:-:S13]  /*1160*/  ISETP.NE.AND.EX P0, PT, RZ, UR7, PT, P0 ;  /* 0x00000007ff007c0c */ /* 0x000fda000bf05300 */
[----:B------:R-:W-:Y:S05]  /*1170*/  @!P0 BRA `(.L_x_3003) ;  /* 0x0000000000148947 */ /* 0x000fea0003800000 */
[----:B------:R-:W1:Y:S02]  /*1180*/  LDC.64 R8, c[0x0][0xaf8] ;  /* 0x0002be00ff087b82 */ /* 0x000e640000000a00 */
[----:B-1----:R-:W-:-:S05]  /*1190*/  IMAD.WIDE R8, R7, 0x4, R8 ;  /* 0x0000000407087825 */ /* 0x002fca00078e0208 */
[----:B0-----:R-:W2:Y:S04]  /*11a0*/  LDG.E R18, desc[UR40][R8.64] ;  /* 0x0000002808127981 */ /* 0x001ea8000c1e1900 */
[----:B------:R-:W2:Y:S02]  /*11b0*/  LDG.E R3, desc[UR40][R8.64+0x4] ;  /* 0x0000042808037981 */ /* 0x000ea4000c1e1900 */
[----:B--2---:R-:W-:-:S07]  /*11c0*/  IMAD.IADD R18, R3, 0x1, -R18 ;  /* 0x0000000103127824 */ /* 0x004fce00078e0a12 */
.L_x_3003:
[----:B------:R-:W-:Y:S02]  /*11d0*/  IMAD.U32 R17, RZ, RZ, UR4 ;  /* 0x00000004ff117e24 */ /* 0x000fe4000f8e00ff */
[----:B------:R-:W-:Y:S01]  /*11e0*/  IMAD.MOV.U32 R194, RZ, RZ, R7 ;  /* 0x000000ffffc27224 */ /* 0x000fe200078e0007 */
[----:B------:R-:W-:Y:S06]  /*11f0*/  @!P2 BRA `(.L_x_3004) ;  /* 0x000000000010a947 */ /* 0x000fec0003800000 */
[----:B------:R-:W1:Y:S02]  /*1200*/  LDC.64 R8, c[0x0][0xb18] ;  /* 0x0002c600ff087b82 */ /* 0x000e640000000a00 */
[----:B-1----:R-:W-:-:S05]  /*1210*/  IMAD.WIDE R6, R7, 0x4, R8 ;  /* 0x0000000407067825 */ /* 0x002fca00078e0208 */
[----:B------:R1:W5:Y:S01]  /*1220*/  LDG.E R17, desc[UR40][R6.64] ;  /* 0x0000002806117981 */ /* 0x000362000c1e1900 */
[----:B------:R-:W-:Y:S05]  /*1230*/  BRA `(.L_x_3005) ;  /* 0x0000000000247947 */ /* 0x000fea0003800000 */
.L_x_3004:
[----:B------:R-:W-:Y:S02]  /*1240*/  ULDC.64 UR4, c[0x0][0xb00] ;  /* 0x0002c00000047ab9 */ /* 0x000fe40000000a00 */
[----:B------:R-:W-:-:S04]  /*1250*/  ISETP.NE.U32.AND P0, PT, RZ, UR4, PT ;  /* 0x00000004ff007c0c */ /* 0x000fc8000bf05070 */
[----:B------:R-:W-:-:S13]  /*1260*/  ISETP.NE.AND.EX P0, PT, RZ, UR5, PT, P0 ;  /* 0x00000005ff007c0c */ /* 0x000fda000bf05300 */
[----:B------:R-:W-:Y:S05]  /*1270*/  @!P0 BRA `(.L_x_3005) ;  /* 0x0000000000148947 */ /* 0x000fea0003800000 */
[----:B------:R-:W1:Y:S02]  /*1280*/  LDC.64 R8, c[0x0][0xb00] ;  /* 0x0002c000ff087b82 */ /* 0x000e640000000a00 */
[----:B-1----:R-:W-:-:S05]  /*1290*/  IMAD.WIDE R6, R7, 0x4, R8 ;  /* 0x0000000407067825 */ /* 0x002fca00078e0208 */
[----:B------:R-:W2:Y:S04]  /*12a0*/  LDG.E R17, desc[UR40][R6.64] ;  /* 0x0000002806117981 */ /* 0x000ea8000c1e1900 */
[----:B------:R-:W2:Y:S02]  /*12b0*/  LDG.E R4, desc[UR40][R6.64+0x4] ;  /* 0x0000042806047981 */ /* 0x000ea4000c1e1900 */
[----:B--2---:R-:W-:-:S07]  /*12c0*/  IMAD.IADD R17, R4, 0x1, -R17 ;  /* 0x0000000104117824 */ /* 0x004fce00078e0a11 */
.L_x_3005:
[----:B------:R-:W2:Y:S01]  /*12d0*/  LDL R4, [R1+0x8] ;  /* 0x0000080001047983 */ /* 0x000ea20000100800 */
[----:B-----5:R-:W-:Y:S02]  /*12e0*/  IMAD.IADD R17, R17, 0x1, -R0 ;  /* 0x0000000111117824 */ /* 0x020fe400078e0a00 */
[----:B------:R-:W-:Y:S02]  /*12f0*/  IMAD.SHL.U32 R184, R5, 0x40, RZ ;  /* 0x0000004005b87824 */ /* 0x000fe400078e00ff */
[----:B------:R-:W-:-:S05]  /*1300*/  VIADD R0, R17, 0x3f ;  /* 0x0000003f11007836 */ /* 0x000fca0000000000 */
[----:B------:R-:W-:-:S04]  /*1310*/  SHF.R.S32.HI R3, RZ, 0x1f, R0 ;  /* 0x0000001fff037819 */ /* 0x000fc80000011400 */
[----:B------:R-:W-:-:S04]  /*1320*/  LEA.HI R3, R3, R0, RZ, 0x6 ;  /* 0x0000000003037211 */ /* 0x000fc800078f30ff */
[----:B------:R-:W-:Y:S02]  /*1330*/  SHF.R.S32.HI R168, RZ, 0x6, R3 ;  /* 0x00000006ffa87819 */ /* 0x000fe40000011403 */
[----:B--2---:R-:W-:-:S13]  /*1340*/  ISETP.NE.AND P0, PT, R4, 0x1, PT ;  /* 0x000000010400780c */ /* 0x004fda0003f05270 */
[----:B------:R-:W-:Y:S05]  /*1350*/  @!P0 BRA `(.L_x_3006) ;  /* 0x0000001c00e08947 */ /* 0x000fea0003800000 */
[----:B------:R-:W2:Y:S01]  /*1360*/  LDC R0, c[0x0][0x448] ;  /* 0x00011200ff007b82 */ /* 0x000ea20000000800 */
[----:B0-----:R-:W-:-:S07]  /*1370*/  IADD3 R5, R17, 0x1, -R18 ;  /* 0x0000000111057810 */ /* 0x001fce0007ffe812 */
[----:B-1----:R-:W0:Y:S01]  /*1380*/  LDC.64 R6, c[0x0][0xad8] ;  /* 0x0002b600ff067b82 */ /* 0x002e220000000a00 */
[----:B--2---:R-:W-:Y:S01]  /*1390*/  ISETP.NE.AND P1, PT, R0, 0x1, PT ;  /* 0x000000010000780c */ /* 0x004fe20003f25270 */
[----:B------:R-:W-:Y:S01]  /*13a0*/  VIADD R0, R184, 0x3f ;  /* 0x0000003fb8007836 */ /* 0x000fe20000000000 */
[----:B0-----:R-:W-:-:S11]  /*13b0*/  ISETP.GE.AND P2, PT, R7, 0x1, PT ;  /* 0x000000010700780c */ /* 0x001fd60003f46270 */
[----:B------:R-:W0:Y:S08]  /*13c0*/  @P1 LDC R3, c[0x0][0x44c] ;  /* 0x00011300ff031b82 */ /* 0x000e300000000800 */
[----:B------:R-:W1:Y:S01]  /*13d0*/  @P1 LDC R4, c[0x0][0x450] ;  /* 0x00011400ff041b82 */ /* 0x000e620000000800 */
        /* <DEDUP_REMOVED lines=15> */
.L_x_3008:
[----:B------:R-:W-:-:S13]  /*14d0*/  ISETP.NE.AND P0, PT, R7, 0x1, PT ;  /* 0x000000010700780c */ /* 0x000fda0003f05270 */
[----:B------:R-:W0:Y:S02]  /*14e0*/  @P0 LDC.64 R4, c[0x0][0xae0] ;  /* 0x0002b800ff040b82 */ /* 0x000e240000000a00 */
[----:B0-----:R-:W-:-:S05]  /*14f0*/  @P0 IMAD.HI.U32 R4, R3, R4, RZ ;  /* 0x0000000403040227 */ /* 0x001fca00078e00ff */
[----:B------:R-:W-:-:S07]  /*1500*/  @P0 SHF.R.U32.HI R3, RZ, R5, R4 ;  /* 0x00000005ff030219 */ /* 0x000fce0000011604 */
.L_x_3009:
[----:B------:R-:W-:-:S05]  /*1510*/  IMAD R3, R3, R7, R7 ;  /* 0x0000000703037224 */ /* 0x000fca00078e0207 */
[----:B------:R-:W-:-:S07]  /*1520*/  VIMNMX R0, R0, R3, PT ;  /* 0x0000000300007248 */ /* 0x000fce0003fe0100 */
.L_x_3007:
[----:B------:R-:W0:Y:S01]  /*1530*/  @P1 LDC R5, c[0x0][0x44c] ;  /* 0x00011300ff051b82 */ /* 0x000e220000000800 */
[----:B------:R-:W-:Y:S01]  /*1540*/  VIADD R0, R0, 0x3f ;  /* 0x0000003f00007836 */ /* 0x000fe20000000000 */
[----:B------:R-:W-:Y:S01]  /*1550*/  ULDC UR4, c[0x0][0xad4] ;  /* 0x0002b50000047ab9 */ /* 0x000fe20000000800 */
[----:B------:R-:W-:-:S03]  /*1560*/  IMAD.MOV.U32 R4, RZ, RZ, R184 ;  /* 0x000000ffff047224 */ /* 0x000fc600078e00b8 */
[----:B------:R-:W-:Y:S02]  /*1570*/  SHF.R.S32.HI R3, RZ, 0x1f, R0 ;  /* 0x0000001fff037819 */ /* 0x000fe40000011400 */
[----:B------:R-:W1:Y:S02]  /*1580*/  @P1 LDC R6, c[0x0][0x450] ;  /* 0x00011400ff061b82 */ /* 0x000e640000000800 */
[----:B------:R-:W-:-:S04]  /*1590*/  LEA.HI R3, R3, R0, RZ, 0x6 ;  /* 0x0000000003037211 */ /* 0x000fc800078f30ff */
[----:B------:R-:W-:Y:S01]  /*15a0*/  SHF.R.S32.HI R3, RZ, 0x6, R3 ;  /* 0x00000006ff037819 */ /* 0x000fe20000011403 */
[----:B0-----:R-:W-:-:S05]  /*15b0*/  @P1 IMAD.HI.U32 R5, R184, R5, RZ ;  /* 0x00000005b8051227 */ /* 0x001fca00078e00ff */
[----:B-1----:R-:W-:-:S04]  /*15c0*/  @P1 SHF.R.U32.HI R4, RZ, R6, R5 ;  /* 0x00000006ff041219 */ /* 0x002fc80000011605 */
[----:B------:R-:W-:Y:S02]  /*15d0*/  IADD3 R17, R4, R17, -R18 ;  /* 0x0000001104117210 */ /* 0x000fe40007ffe812 */
        /* <DEDUP_REMOVED lines=12> */
.L_x_3011:
[----:B------:R-:W-:-:S13]  /*16a0*/  ISETP.NE.AND P0, PT, R7, 0x1, PT ;  /* 0x000000010700780c */ /* 0x000fda0003f05270 */
[----:B------:R-:W0:Y:S02]  /*16b0*/  @P0 LDC.64 R8, c[0x0][0xae0] ;  /* 0x0002b800ff080b82 */ /* 0x000e240000000a00 */
[----:B0-----:R-:W-:-:S05]  /*16c0*/  @P0 IMAD.HI.U32 R6, R17, R8, RZ ;  /* 0x0000000811060227 */ /* 0x001fca00078e00ff */
[----:B------:R-:W-:-:S07]  /*16d0*/  @P0 SHF.R.U32.HI R17, RZ, R9, R6 ;  /* 0x00000009ff110219 */ /* 0x000fce0000011606 */
.L_x_3012:
[----:B------:R-:W-:-:S05]  /*16e0*/  IMAD R17, R17, R7, RZ ;  /* 0x0000000711117224 */ /* 0x000fca00078e02ff */
[----:B------:R-:W-:-:S07]  /*16f0*/  VIMNMX R0, R0, R17, !PT ;  /* 0x0000001100007248 */ /* 0x000fce0007fe0100 */
.L_x_3010:
        /* <DEDUP_REMOVED lines=70> */
[----:B------:R-:W-:Y:S01]  /*1b60*/  CS2R R176, SRZ ;  /* 0x0000000000b07805 */ /* 0x000fe2000001ff00 */
[----:B------:R-:W-:Y:S01]  /*1b70*/  IMAD.MOV.U32 R27, RZ, RZ, RZ ;  /* 0x000000ffff1b7224 */ /* 0x000fe200078e00ff */
[----:B------:R-:W-:Y:S01]  /*1b80*/  CS2R R8, SRZ ;  /* 0x0000000000087805 */ /* 0x000fe2000001ff00 */
        /* <DEDUP_REMOVED lines=50> */
.L_x_3014:
[----:B------:R-:W-:Y:S01]  /*1eb0*/  ULEA UR6, UR36, UR38, 0x3 ;  /* 0x0000002624067291 */ /* 0x000fe2000f8e183f */
[----:B------:R-:W-:-:S03]  /*1ec0*/  VIADD R3, R4, 0xfffffffe ;  /* 0xfffffffe04037836 */ /* 0x000fc60000000000 */
[----:B------:R-:W-:Y:S02]  /*1ed0*/  UIADD3 UR6, UR6, 0x38860, URZ ;  /* 0x0003886006067890 */ /* 0x000fe4000fffe03f */
[----:B------:R-:W-:Y:S02]  /*1ee0*/  ISETP.GE.AND P0, PT, R3, R0, PT ;  /* 0x000000000300720c */ /* 0x000fe40003f06270 */
[----:B------:R-:W-:-:S09]  /*1ef0*/  UPRMT UR6, UR39, 0x654, UR6 ;  /* 0x0000065427067896 */ /* 0x000fd20008000006 */
[----:B------:R-:W-:Y:S02]  /*1f00*/  SYNCS.ARRIVE.TRANS64.RED.A1T0 RZ, [UR6], RZ ;  /* 0x000000ffffff79a7 */ /* 0x000fe40008100406 */
[----:B------:R-:W-:Y:S05]  /*1f10*/  @!P0 BRA `(.L_x_3015) ;  /* 0x0000000800b08947 */ /* 0x000fea0003800000 */
.L_x_3017:
        /* <DEDUP_REMOVED lines=167> */
.L_x_3016:
[----:B------:R-:W-:-:S04]  /*2990*/  ULEA UR6, UR36, UR38, 0x3 ;  /* 0x0000002624067291 */ /* 0x000fc8000f8e183f */
[----:B------:R-:W-:-:S04]  /*29a0*/  UIADD3 UR6, UR6, 0x38860, URZ ;  /* 0x0003886006067890 */ /* 0x000fc8000fffe03f */
[----:B------:R-:W-:-:S09]  /*29b0*/  UPRMT UR6, UR39, 0x654, UR6 ;  /* 0x0000065427067896 */ /* 0x000fd20008000006 */
[----:B------:R-:W-:Y:S01]  /*29c0*/  SYNCS.ARRIVE.TRANS64.RED.A1T0 RZ, [UR6], RZ ;  /* 0x000000ffffff79a7 */ /* 0x000fe20008100406 */
[----:B------:R-:W-:Y:S05]  /*29d0*/  @P0 BRA `(.L_x_3017) ;  /* 0xfffffff400500947 */ /* 0x000fea000383ffff */
.L_x_3015:
[----:B------:R-:W-:Y:S01]  /*29e0*/  BAR.SYNC.DEFER_BLOCKING 0xe, 0x100 ;  /* 0x0384000000007b1d */ /* 0x000fe20000010000 */
[----:B------:R-:W-:Y:S01]  /*29f0*/  IMAD.U32 R3, RZ, RZ, UR36 ;  /* 0x00000024ff037e24 */ /* 0x000fe2000f8e00ff */
[----:B------:R-:W-:Y:S01]  /*2a00*/  UIADD3 UR36, UR36, 0x1, URZ ;  /* 0x0000000124247890 */ /* 0x000fe2000fffe03f */
[----:B------:R-:W-:Y:S01]  /*2a10*/  PLOP3.LUT P0, PT, PT, PT, PT, 0x8, 0x0 ;  /* 0x000000000000781c */ /* 0x000fe20003f0e170 */
        /* <DEDUP_REMOVED lines=140> */
.L_x_3006:
[----:B------:R-:W2:Y:S01]  /*32e0*/  LDC R206, c[0x0][0x448] ;  /* 0x00011200ffce7b82 */ /* 0x000ea20000000800 */
[----:B------:R-:W-:Y:S01]  /*32f0*/  VIADD R0, R184, 0x3f ;  /* 0x0000003fb8007836 */ /* 0x000fe20000000000 */
[----:B------:R-:W-:Y:S02]  /*3300*/  LOP3.LUT R16, R16, 0xfffffffd, RZ, 0xc0, !PT ;  /* 0xfffffffd10107812 */ /* 0x000fe400078ec0ff */
[----:B0-----:R-:W-:-:S04]  /*3310*/  IADD3 R5, R17, 0x1, -R18 ;  /* 0x0000000111057810 */ /* 0x001fc80007ffe812 */
[----:B-1----:R-:W0:Y:S01]  /*3320*/  LDC.64 R6, c[0x0][0xad8] ;  /* 0x0002b600ff067b82 */ /* 0x002e220000000a00 */
[----:B--2---:R-:W-:Y:S02]  /*3330*/  ISETP.NE.AND P2, PT, R206, 0x1, PT ;  /* 0x00000001ce00780c */ /* 0x004fe40003f45270 */
[----:B0-----:R-:W-:-:S11]  /*3340*/  ISETP.GE.AND P1, PT, R7, 0x1, PT ;  /* 0x000000010700780c */ /* 0x001fd60003f26270 */
[----:B------:R-:W0:Y:S01]  /*3350*/  @P2 LDC R3, c[0x0][0x44c] ;  /* 0x00011300ff032b82 */ /* 0x000e220000000800 */
[----:B------:R-:W-:-:S04]  /*3360*/  @P2 LOP3.LUT R16, R16, 0x2, RZ, 0xfc, !PT ;  /* 0x0000000210102812 */ /* 0x000fc800078efcff */
[----:B------:R-:W-:-:S03]  /*3370*/  LOP3.LUT R16, R16, 0xfffffffe, RZ, 0xc0, !PT ;  /* 0xfffffffe10107812 */ /* 0x000fc600078ec0ff */
[----:B------:R-:W1:Y:S01]  /*3380*/  @P2 LDC R4, c[0x0][0x450] ;  /* 0x00011400ff042b82 */ /* 0x000e620000000800 */
        /* <DEDUP_REMOVED lines=16> */
.L_x_3019:
[----:B------:R-:W-:-:S13]  /*3490*/  ISETP.NE.AND P0, PT, R7, 0x1, PT ;  /* 0x000000010700780c */ /* 0x000fda0003f05270 */
[----:B------:R-:W0:Y:S02]  /*34a0*/  @P0 LDC.64 R4, c[0x0][0xae0] ;  /* 0x0002b800ff040b82 */ /* 0x000e240000000a00 */
[----:B0-----:R-:W-:-:S05]  /*34b0*/  @P0 IMAD.HI.U32 R4, R3, R4, RZ ;  /* 0x0000000403040227 */ /* 0x001fca00078e00ff */
[----:B------:R-:W-:-:S07]  /*34c0*/  @P0 SHF.R.U32.HI R3, RZ, R5, R4 ;  /* 0x00000005ff030219 */ /* 0x000fce0000011604 */
.L_x_3020:
[----:B------:R-:W-:-:S05]  /*34d0*/  IMAD R3, R3, R7, R7 ;  /* 0x0000000703037224 */ /* 0x000fca00078e0207 */
[----:B------:R-:W-:-:S07]  /*34e0*/  VIMNMX R0, R0, R3, PT ;  /* 0x0000000300007248 */ /* 0x000fce0003fe0100 */
.L_x_3018:
[----:B------:R-:W0:Y:S01]  /*34f0*/  @P2 LDC R5, c[0x0][0x44c] ;  /* 0x00011300ff052b82 */ /* 0x000e220000000800 */
[----:B------:R-:W-:Y:S01]  /*3500*/  VIADD R0, R0, 0x3f ;  /* 0x0000003f00007836 */ /* 0x000fe20000000000 */
[----:B------:R-:W-:Y:S01]  /*3510*/  ULDC UR4, c[0x0][0xad4] ;  /* 0x0002b50000047ab9 */ /* 0x000fe20000000800 */
[----:B------:R-:W-:-:S03]  /*3520*/  IMAD.IADD R178, R17, 0x1, -R18 ;  /* 0x0000000111b27824 */ /* 0x000fc600078e0a12 */
[----:B------:R-:W-:Y:S02]  /*3530*/  SHF.R.S32.HI R3, RZ, 0x1f, R0 ;  /* 0x0000001fff037819 */ /* 0x000fe40000011400 */
[----:B------:R-:W1:Y:S02]  /*3540*/  @P2 LDC R9, c[0x0][0x450] ;  /* 0x00011400ff092b82 */ /* 0x000e640000000800 */
[----:B------:R-:W-:-:S04]  /*3550*/  LEA.HI R3, R3, R0, RZ, 0x6 ;  /* 0x0000000003037211 */ /* 0x000fc800078f30ff */
[----:B------:R-:W-:-:S04]  /*3560*/  SHF.R.S32.HI R3, RZ, 0x6, R3 ;  /* 0x00000006ff037819 */ /* 0x000fc80000011403 */
[----:B------:R-:W-:Y:S01]  /*3570*/  VIMNMX R168, R168, R3, PT ;  /* 0x00000003a8a87248 */ /* 0x000fe20003fe0100 */
[----:B0-----:R-:W-:-:S04]  /*3580*/  @P2 IMAD.HI.U32 R4, R184, R5, RZ ;  /* 0x00000005b8042227 */ /* 0x001fc800078e00ff */
[----:B------:R-:W-:Y:S01]  /*3590*/  IMAD.MOV.U32 R5, RZ, RZ, R184 ;  /* 0x000000ffff057224 */ /* 0x000fe200078e00b8 */
        /* <DEDUP_REMOVED lines=13> */
.L_x_3022:
[----:B------:R-:W-:-:S13]  /*3670*/  ISETP.NE.AND P0, PT, R7, 0x1, PT ;  /* 0x000000010700780c */ /* 0x000fda0003f05270 */
[----:B------:R-:W0:Y:S02]  /*3680*/  @P0 LDC.64 R8, c[0x0][0xae0] ;  /* 0x0002b800ff080b82 */ /* 0x000e240000000a00 */
[----:B0-----:R-:W-:-:S05]  /*3690*/  @P0 IMAD.HI.U32 R6, R0, R8, RZ ;  /* 0x0000000800060227 */ /* 0x001fca00078e00ff */
[----:B------:R-:W-:-:S07]  /*36a0*/  @P0 SHF.R.U32.HI R0, RZ, R9, R6 ;  /* 0x00000009ff000219 */ /* 0x000fce0000011606 */
.L_x_3023:
[----:B------:R-:W-:-:S05]  /*36b0*/  IMAD R3, R0, R7, RZ ;  /* 0x0000000700037224 */ /* 0x000fca00078e02ff */
[----:B------:R-:W-:-:S07]  /*36c0*/  VIMNMX R4, R4, R3, !PT ;  /* 0x0000000304047248 */ /* 0x000fce0007fe0100 */
.L_x_3021:
        /* <DEDUP_REMOVED lines=104> */
.L_x_3024:
[----:B------:R-:W-:Y:S02]  /*3d50*/  LEA.HI R0, R202, R202, RZ, 0x1 ;  /* 0x000000caca007211 */ /* 0x000fe400078f08ff */
[----:B------:R-:W-:Y:S02]  /*3d60*/  ISETP.NE.AND P0, PT, R23, 0x3, PT ;  /* 0x000000031700780c */ /* 0x000fe40003f05270 */
[----:B------:R-:W-:-:S05]  /*3d70*/  LOP3.LUT R3, R0, 0xfffffffe, RZ, 0xc0, !PT ;  /* 0xfffffffe00037812 */ /* 0x000fca00078ec0ff */
[----:B------:R-:W-:-:S05]  /*3d80*/  IMAD.IADD R0, R202, 0x1, -R3 ;  /* 0x00000001ca007824 */ /* 0x000fca00078e0a03 */
[----:B------:R-:W-:-:S04]  /*3d90*/  SHF.L.U32 R0, R0, 0x1f, RZ ;  /* 0x0000001f00007819 */ /* 0x000fc800000006ff */
[----:B------:R-:W0:Y:S02]  /*3da0*/  SYNCS.PHASECHK.TRANS64.TRYWAIT P1, [UR38+0x38800], R0 ;  /* 0x03880000ff0075a7 */ /* 0x000e240008020166 */
[----:B0-----:R-:W-:Y:S05]  /*3db0*/  @!P1 BRA `(.L_x_3025) ;  /* 0x0000016400c49947 */ /* 0x001fea0003800000 */
.L_x_3214:
[----:B------:R-:W-:Y:S05]  /*3dc0*/  @!P0 BRA `(.L_x_3026) ;  /* 0x0000000000048947 */ /* 0x000fea0003800000 */
[----:B------:R-:W-:Y:S01]  /*3dd0*/  BPT.TRAP 0x1 ;  /* 0x000000040000795c */ /* 0x000fe20000300000 */
.L_x_3026:
[----:B------:R-:W-:Y:S01]  /*3de0*/  IMAD.U32 R8, RZ, RZ, UR36 ;  /* 0x00000024ff087e24 */ /* 0x000fe2000f8e00ff */
[----:B0-----:R-:W-:-:S04]  /*3df0*/  SHF.L.U32 R3, R2, 0x1f, RZ ;  /* 0x0000001f02037819 */ /* 0x001fc800000006ff */
[----:B------:R-:W-:-:S04]  /*3e00*/  LEA R8, R8, UR38, 0x3 ;  /* 0x0000002608087c11 */ /* 0x000fc8000f8e18ff */
[----:B------:R0:W1:Y:S01]  /*3e10*/  SYNCS.PHASECHK.TRANS64.TRYWAIT P1, [R8+URZ+0x38830], R3 ;  /* 0x03883003080075a7 */ /* 0x000062000802017f */
[----:B------:R-:W-:Y:S05]  /*3e20*/  @!P0 BRA `(.L_x_3027) ;  /* 0x0000000000048947 */ /* 0x000fea0003800000 */
[----:B------:R-:W-:Y:S01]  /*3e30*/  BPT.TRAP 0x1 ;  /* 0x000000040000795c */ /* 0x000fe20000300000 */
.L_x_3027:
[----:B-1----:R-:W-:Y:S05]  /*3e40*/  @P1 BRA `(.L_x_3028) ;  /* 0x0000000000081947 */ /* 0x002fea0003800000 */
[----:B------:R-:W1:Y:S02]  /*3e50*/  SYNCS.PHASECHK.TRANS64.TRYWAIT P1, [R8+URZ+0x38830], R3 ;  /* 0x03883003080075a7 */ /* 0x000e64000802017f */
[----:B-1----:R-:W-:Y:S05]  /*3e60*/  @!P1 BRA `(.L_x_3029) ;  /* 0x0000016400b09947 */ /* 0x002fea0003800000 */
.L_x_3028:
        /* <DEDUP_REMOVED lines=40> */
.L_x_3215:
[----:B------:R-:W-:Y:S05]  /*40f0*/  @!P0 BRA `(.L_x_3031) ;  /* 0x0000000000048947 */ /* 0x000fea0003800000 */
[----:B------:R-:W-:Y:S01]  /*4100*/  BPT.TRAP 0x1 ;  /* 0x000000040000795c */ /* 0x000fe20000300000 */
.L_x_3031:
[----:B------:R3:W4:Y:S01]  /*4110*/  SYNCS.PHASECHK.TRANS64.TRYWAIT P1, [R8+URZ+0x38850], R3 ;  /* 0x03885003080075a7 */ /* 0x000722000802017f */
[----:B------:R-:W-:Y:S05]  /*4120*/  @!P0 BRA `(.L_x_3032) ;  /* 0x0000000000048947 */ /* 0x000fea0003800000 */
[----:B------:R-:W-:Y:S01]  /*4130*/  BPT.TRAP 0x1 ;  /* 0x000000040000795c */ /* 0x000fe20000300000 */
.L_x_3032:
[----:B----4-:R-:W-:Y:S05]  /*4140*/  @P1 BRA `(.L_x_3033) ;  /* 0x0000000000081947 */ /* 0x010fea0003800000 */
[----:B------:R-:W4:Y:S02]  /*4150*/  SYNCS.PHASECHK.TRANS64.TRYWAIT P1, [R8+URZ+0x38850], R3 ;  /* 0x03885003080075a7 */ /* 0x000f24000802017f */
[----:B----4-:R-:W-:Y:S05]  /*4160*/  @!P1 BRA `(.L_x_3034) ;  /* 0x00000164001c9947 */ /* 0x010fea0003800000 */
.L_x_3033:
        /* <DEDUP_REMOVED lines=275> */
.L_x_3035:
[----:B------:R-:W-:Y:S01]  /*52a0*/  ISETP.NE.AND P2, PT, R206, 0x1, PT ;  /* 0x00000001ce00780c */ /* 0x000fe20003f45270 */
[----:B------:R-:W-:Y:S01]  /*52b0*/  IMAD.IADD R0, R191, 0x1, R184 ;  /* 0x00000001bf007824 */ /* 0x000fe200078e02b8 */
[----:B------:R-:W-:Y:S01]  /*52c0*/  R2UR UR5, R8 ;  /* 0x00000000080572ca */ /* 0x000fe200000e0000 */
[----:B------:R-:W-:Y:S01]  /*52d0*/  ULDC UR11, c[0x0][0xad4] ;  /* 0x0002b500000b7ab9 */ /* 0x000fe20000000800 */
[----:B------:R-:W-:Y:S01]  /*52e0*/  LOP3.LUT P1, RZ, R16, 0x1, RZ, 0xc0, !PT ;  /* 0x0000000110ff7812 */ /* 0x000fe2000782c0ff */
[----:B------:R-:W-:Y:S01]  /*52f0*/  ULDC UR7, c[0x0][0xad8] ;  /* 0x0002b60000077ab9 */ /* 0x000fe20000000800 */
[----:B------:R-:W-:-:S04]  /*5300*/  LEA R10, R168, 0xffffffc0, 0x6 ;  /* 0xffffffc0a80a7811 */ /* 0x000fc800078e30ff */
[----:B------:R-:W-:-:S03]  /*5310*/  IADD3 R9, -R19, R17, -R10 ;  /* 0x0000001113097210 */ /* 0x000fc60007ffe90a */
[----:B01-34-:R-:W0:Y:S02]  /*5320*/  @P2 LDC R3, c[0x0][0x44c] ;  /* 0x00011300ff032b82 */ /* 0x01be240000000800 */
[----:B------:R-:W-:-:S04]  /*5330*/  UIADD3 UR5, UR5, 0x38840, URZ ;  /* 0x0003884005057890 */ /* 0x000fc8000fffe03f */
[----:B------:R-:W-:Y:S02]  /*5340*/  UPRMT UR5, UR39, 0x654, UR5 ;  /* 0x0000065427057896 */ /* 0x000fe40008000005 */
[----:B------:R-:W1:Y:S07]  /*5350*/  @P2 LDC R6, c[0x0][0x450] ;  /* 0x00011400ff062b82 */ /* 0x000e6e0000000800 */
[----:B------:R-:W-:Y:S01]  /*5360*/  SYNCS.ARRIVE.TRANS64.RED.A1T0 RZ, [UR5], RZ ;  /* 0x000000ffffff79a7 */ /* 0x000fe20008100405 */
[----:B------:R-:W-:Y:S01]  /*5370*/  ULOP3.LUT UR5, URZ, UR11, URZ, 0x33, !UPT ;  /* 0x0000000b3f057292 */ /* 0x000fe2000f8e333f */
[----:B0-----:R-:W-:-:S05]  /*5380*/  @P2 IMAD.HI.U32 R3, R0, R3, RZ ;  /* 0x0000000300032227 */ /* 0x001fca00078e00ff */
[----:B-1----:R-:W-:Y:S01]  /*5390*/  @P2 SHF.R.U32.HI R0, RZ, R6, R3 ;  /* 0x00000006ff002219 */ /* 0x002fe20000011603 */
[----:B------:R-:W-:-:S04]  /*53a0*/  IMAD.MOV.U32 R3, RZ, RZ, -0x40 ;  /* 0xffffffc0ff037424 */ /* 0x000fc800078e00ff */
[----:B------:R-:W0:Y:S01]  /*53b0*/  SHFL.IDX PT, R14, R0, RZ, 0x1c1f ;  /* 0x001c1fff000e7589 */ /* 0x000e2200000e0000 */
[----:B------:R-:W-:-:S04]  /*53c0*/  IMAD R6, R168, R3, 0x41 ;  /* 0x00000041a8067424 */ /* 0x000fc800078e0203 */
[----:B------:R-:W-:Y:S01]  /*53d0*/  VIADD R13, R6, 0xffffffff ;  /* 0xffffffff060d7836 */ /* 0x000fe20000000000 */
[----:B------:R-:W-:-:S05]  /*53e0*/  IADD3 R3, -R19, R6, R17 ;  /* 0x0000000613037210 */ /* 0x000fca0007ffe111 */
[----:B------:R-:W-:-:S04]  /*53f0*/  IMAD.IADD R3, R3, 0x1, -R18 ;  /* 0x0000000103037824 */ /* 0x000fc800078e0a12 */
[C---:B------:R-:W-:Y:S02]  /*5400*/  VIADD R12, R3.reuse, UR7 ;  /* 0x00000007030c7c36 */ /* 0x040fe40008000000 */
[----:B------:R-:W-:-:S03]  /*5410*/  VIADD R11, R3, UR5 ;  /* 0x00000005030b7c36 */ /* 0x000fc60008000000 */
[----:B0-----:R-:W-:Y:S01]  /*5420*/  VIADDMNMX R3, R14, R12, R9, PT ;  /* 0x0000000c0e037246 */ /* 0x001fe20003800109 */
[----:B------:R-:W-:Y:S01]  /*5430*/  IMAD.IADD R5, R11, 0x1, R14 ;  /* 0x000000010b057824 */ /* 0x000fe200078e020e */
        /* <DEDUP_REMOVED lines=14> */
.L_x_3038:
[----:B------:R-:W-:Y:S02]  /*5520*/  ULDC UR5, c[0x0][0xadc] ;  /* 0x0002b70000057ab9 */ /* 0x000fe40000000800 */
[----:B------:R-:W-:-:S05]  /*5530*/  IMAD.U32 R14, RZ, RZ, UR5 ;  /* 0x00000005ff0e7e24 */ /* 0x000fca000f8e00ff */
[----:B------:R-:W-:-:S13]  /*5540*/  ISETP.NE.AND P1, PT, R14, 0x1, PT ;  /* 0x000000010e00780c */ /* 0x000fda0003f25270 */
[----:B------:R-:W0:Y:S02]  /*5550*/  @P1 LDC.64 R20, c[0x0][0xae0] ;  /* 0x0002b800ff141b82 */ /* 0x000e240000000a00 */
[----:B0-----:R-:W-:-:S05]  /*5560*/  @P1 IMAD.HI.U32 R6, R7, R20, RZ ;  /* 0x0000001407061227 */ /* 0x001fca00078e00ff */
[----:B------:R-:W-:-:S07]  /*5570*/  @P1 SHF.R.U32.HI R7, RZ, R21, R6 ;  /* 0x00000015ff071219 */ /* 0x000fce0000011606 */
.L_x_3039:
[----:B------:R-:W-:Y:S05]  /*5580*/  BSYNC B0 ;  /* 0x0000000000007941 */ /* 0x000fea0003800000 */
.L_x_3037:
[----:B------:R-:W-:-:S04]  /*5590*/  IMAD R6, R7, R14, -R10 ;  /* 0x0000000e07067224 */ /* 0x000fc800078e0a0a */
[----:B------:R-:W-:-:S05]  /*55a0*/  IMAD.IADD R6, R6, 0x1, -R19 ;  /* 0x0000000106067824 */ /* 0x000fca00078e0a13 */
[----:B------:R-:W-:Y:S02]  /*55b0*/  VIADDMNMX R3, R6, R14, R3, PT ;  /* 0x0000000e06037246 */ /* 0x000fe40003800103 */
[----:B------:R-:W-:-:S07]  /*55c0*/  VIMNMX R5, R5, R6, !PT ;  /* 0x0000000605057248 */ /* 0x000fce0007fe0100 */
.L_x_3036:
        /* <DEDUP_REMOVED lines=93> */
.L_x_3042:
[----:B------:R-:W-:Y:S02]  /*5ba0*/  ULDC UR5, c[0x0][0xadc] ;  /* 0x0002b70000057ab9 */ /* 0x000fe40000000800 */
[----:B------:R-:W-:-:S05]  /*5bb0*/  IMAD.U32 R6, RZ, RZ, UR5 ;  /* 0x00000005ff067e24 */ /* 0x000fca000f8e00ff */
[----:B------:R-:W-:-:S13]  /*5bc0*/  ISETP.NE.AND P4, PT, R6, 0x1, PT ;  /* 0x000000010600780c */ /* 0x000fda0003f85270 */
[----:B------:R-:W0:Y:S02]  /*5bd0*/  @P4 LDC.64 R12, c[0x0][0xae0] ;  /* 0x0002b800ff0c4b82 */ /* 0x000e240000000a00 */
[----:B0-----:R-:W-:-:S05]  /*5be0*/  @P4 IMAD.HI.U32 R0, R5, R12, RZ ;  /* 0x0000000c05004227 */ /* 0x001fca00078e00ff */
[----:B------:R-:W-:-:S07]  /*5bf0*/  @P4 SHF.R.U32.HI R5, RZ, R13, R0 ;  /* 0x0000000dff054219 */ /* 0x000fce0000011600 */
.L_x_3043:
[----:B------:R-:W-:Y:S05]  /*5c00*/  BSYNC B0 ;  /* 0x0000000000007941 */ /* 0x000fea0003800000 */
.L_x_3041:
[----:B------:R-:W-:-:S04]  /*5c10*/  IMAD R0, R5, R6, -R10 ;  /* 0x0000000605007224 */ /* 0x000fc800078e0a0a */
[----:B------:R-:W-:-:S05]  /*5c20*/  IMAD.IADD R0, R0, 0x1, -R19 ;  /* 0x0000000100007824 */ /* 0x000fca00078e0a13 */
[----:B------:R-:W-:Y:S02]  /*5c30*/  VIADDMNMX R3, R0, R6, R3, PT ;  /* 0x0000000600037246 */ /* 0x000fe40003800103 */
[----:B------:R-:W-:-:S07]  /*5c40*/  VIMNMX R7, R7, R0, !PT ;  /* 0x0000000007077248 */ /* 0x000fce0007fe0100 */
.L_x_3040:
[----:B------:R-:W-:Y:S01]  /*5c50*/  FMNMX.FTZ R0, R24, R14, !PT ;  /* 0x0000000e18007209 */ /* 0x000fe20007810000 */
[----:B------:R-:W-:Y:S01]  /*5c60*/  ULDC UR5, c[0x0][0xa80] ;  /* 0x0002a00000057ab9 */ /* 0x000fe20000000800 */
[----:B------:R-:W-:Y:S01]  /*5c70*/  ISETP.GT.AND P1, PT, R7, 0x1, !P1 ;  /* 0x000000010700780c */ /* 0x000fe20004f24270 */
[----:B------:R-:W-:Y:S01]  /*5c80*/  IMAD.U32 R6, RZ, RZ, UR5 ;  /* 0x00000005ff067e24 */ /* 0x000fe2000f8e00ff */
[----:B------:R-:W-:Y:S01]  /*5c90*/  FMNMX.FTZ R0, R28, R0, !PT ;  /* 0x000000001c007209 */ /* 0x000fe20007810000 */
[----:B------:R-:W-:Y:S01]  /*5ca0*/  ULEA UR10, UR36, UR37, 0xc ;  /* 0x00000025240a7291 */ /* 0x000fe2000f8e603f */
[----:B------:R-:W-:Y:S01]  /*5cb0*/  ISETP.LT.OR P1, PT, R3, 0x2, P1 ;  /* 0x000000020300780c */ /* 0x000fe20000f21670 */
[----:B------:R-:W-:Y:S01]  /*5cc0*/  UMOV UR15, 0x40000040 ;  /* 0x40000040000f7882 */ /* 0x000fe20000000000 */
[----:B------:R-:W-:Y:S02]  /*5cd0*/  FMNMX.FTZ R0, R20, R0, !PT ;  /* 0x0000000014007209 */ /* 0x000fe40007810000 */
[----:B------:R-:W-:-:S02]  /*5ce0*/  FSEL R27, R27, -INF , !P1 ;  /* 0xff8000001b1b7808 */ /* 0x000fc40004800000 */
[----:B------:R-:W-:Y:S01]  /*5cf0*/  ISETP.NE.AND P1, PT, R15, RZ, PT ;  /* 0x000000ff0f00720c */ /* 0x000fe20003f25270 */
[----:B------:R-:W-:Y:S01]  /*5d00*/  UMOV UR14, UR10 ;  /* 0x0000000a000e7c82 */ /* 0x000fe20008000000 */
[----:B------:R-:W-:Y:S01]  /*5d10*/  FMNMX.FTZ R0, R32, R0, !PT ;  /* 0x0000000020007209 */ /* 0x000fe20007810000 */
[----:B------:R-:W-:Y:S01]  /*5d20*/  BAR.SYNC.DEFER_BLOCKING 0xf, 0x100 ;  /* 0x03c4000000007b1d */ /* 0x000fe20000010000 */
[----:B------:R-:W-:Y:S02]  /*5d30*/  ISETP.GT.AND P1, PT, R7, 0x9, !P1 ;  /* 0x000000090700780c */ /* 0x000fe40004f24270 */
[----:B------:R-:W-:Y:S02]  /*5d40*/  FMNMX.FTZ R0, R56, R0, !PT ;  /* 0x0000000038007209 */ /* 0x000fe40007810000 */
[----:B------:R-:W-:Y:S02]  /*5d50*/  ISETP.LT.OR P1, PT, R3, 0xa, P1 ;  /* 0x0000000a0300780c */ /* 0x000fe40000f21670 */
[----:B------:R-:W-:-:S02]  /*5d60*/  FMNMX.FTZ R0, R36, R0, !PT ;  /* 0x0000000024007209 */ /* 0x000fc40007810000 */
[----:B------:R-:W-:Y:S02]  /*5d70*/  FSEL R31, R31, -INF , !P1 ;  /* 0xff8000001f1f7808 */ /* 0x000fe40004800000 */
[----:B------:R-:W-:Y:S02]  /*5d80*/  ISETP.NE.AND P1, PT, R21, RZ, PT ;  /* 0x000000ff1500720c */ /* 0x000fe40003f25270 */
[----:B------:R-:W-:Y:S02]  /*5d90*/  FMNMX.FTZ R0, R58, R0, !PT ;  /* 0x000000003a007209 */ /* 0x000fe40007810000 */
[C---:B------:R-:W-:Y:S02]  /*5da0*/  ISETP.GT.AND P2, PT, R7.reuse, 0x8, !P2 ;  /* 0x000000080700780c */ /* 0x040fe40005744270 */
[----:B------:R-:W-:Y:S02]  /*5db0*/  ISETP.GT.AND P1, PT, R7, 0x10, !P1 ;  /* 0x000000100700780c */ /* 0x000fe40004f24270 */
[----:B------:R-:W-:-:S02]  /*5dc0*/  FMNMX.FTZ R0, R40, R0, !PT ;  /* 0x0000000028007209 */ /* 0x000fc40007810000 */
[C---:B------:R-:W-:Y:S02]  /*5dd0*/  ISETP.LT.OR P2, PT, R3.reuse, 0x9, P2 ;  /* 0x000000090300780c */ /* 0x040fe40001741670 */
[----:B------:R-:W-:Y:S02]  /*5de0*/  ISETP.LT.OR P1, PT, R3, 0x11, P1 ;  /* 0x000000110300780c */ /* 0x000fe40000f21670 */
[----:B------:R-:W-:Y:S02]  /*5df0*/  FMNMX.FTZ R0, R60, R0, !PT ;  /* 0x000000003c007209 */ /* 0x000fe40007810000 */
[----:B------:R-:W-:Y:S02]  /*5e00*/  ISETP.NE.AND P4, PT, R29, RZ, PT ;  /* 0x000000ff1d00720c */ /* 0x000fe40003f85270 */
[----:B------:R-:W-:Y:S02]  /*5e10*/  FSEL R29, R30, -INF , !P2 ;  /* 0xff8000001e1d7808 */ /* 0x000fe40005000000 */
[----:B------:R-:W-:-:S02]  /*5e20*/  ISETP.NE.AND P2, PT, R33, RZ, PT ;  /* 0x000000ff2100720c */ /* 0x000fc40003f45270 */
        /* <DEDUP_REMOVED lines=14> */
[----:B------:R-:W-:Y:S01]  /*5f10*/  ISETP.GT.AND P6, PT, R7, RZ, !P6 ;  /* 0x000000ff0700720c */ /* 0x000fe200077c4270 */
[----:B------:R-:W0:Y:S01]  /*5f20*/  SHFL.BFLY PT, R0, R9, 0x2, 0x1f ;  /* 0x0c401f0009007f89 */ /* 0x000e2200000e0000 */
[----:B------:R-:W-:Y:S02]  /*5f30*/  FSEL R37, R38, -INF , !P1 ;  /* 0xff80000026257808 */ /* 0x000fe40004800000 */
[----:B------:R-:W-:Y:S02]  /*5f40*/  ISETP.NE.AND P1, PT, R59, RZ, PT ;  /* 0x000000ff3b00720c */ /* 0x000fe40003f25270 */
[----:B------:R-:W-:-:S02]  /*5f50*/  ISETP.LT.OR P6, PT, R3, 0x1, P6 ;  /* 0x000000010300780c */ /* 0x000fc400037c1670 */
[----:B------:R-:W-:Y:S02]  /*5f60*/  ISETP.GT.AND P1, PT, R7, 0x19, !P1 ;  /* 0x000000190700780c */ /* 0x000fe40004f24270 */
[----:B------:R-:W-:Y:S02]  /*5f70*/  FSEL R25, R26, -INF , !P6 ;  /* 0xff8000001a197808 */ /* 0x000fe40007000000 */
[----:B------:R-:W-:Y:S02]  /*5f80*/  ISETP.LT.OR P1, PT, R3, 0x1a, P1 ;  /* 0x0000001a0300780c */ /* 0x000fe40000f21670 */
[----:B------:R-:W-:Y:S02]  /*5f90*/  ISETP.GT.AND P3, PT, R7, 0x38, !P3 ;  /* 0x000000380700780c */ /* 0x000fe40005f64270 */
[----:B------:R-:W-:Y:S02]  /*5fa0*/  FSEL R39, R39, -INF , !P1 ;  /* 0xff80000027277808 */ /* 0x000fe40004800000 */
[----:B------:R-:W-:-:S02]  /*5fb0*/  ISETP.NE.AND P1, PT, R61, RZ, PT ;  /* 0x000000ff3d00720c */ /* 0x000fc40003f25270 */
[C---:B------:R-:W-:Y:S02]  /*5fc0*/  ISETP.GT.AND P5, PT, R7.reuse, 0x39, !P5 ;  /* 0x000000390700780c */ /* 0x040fe40006fa4270 */
[----:B------:R-:W-:Y:S02]  /*5fd0*/  ISETP.GT.AND P1, PT, R7, 0x20, !P1 ;  /* 0x000000200700780c */ /* 0x000fe40004f24270 */
[C---:B------:R-:W-:Y:S02]  /*5fe0*/  ISETP.LT.OR P3, PT, R3.reuse, 0x39, P3 ;  /* 0x000000390300780c */ /* 0x040fe40001f61670 */
        /* <DEDUP_REMOVED lines=9> */
[----:B------:R-:W-:-:S02]  /*6080*/  FSEL R55, R55, -INF , !P5 ;  /* 0xff80000037377808 */ /* 0x000fc40006800000 */
[----:B------:R-:W-:Y:S02]  /*6090*/  FSEL R43, R43, -INF , !P1 ;  /* 0xff8000002b2b7808 */ /* 0x000fe40004800000 */
[----:B------:R-:W-:Y:S02]  /*60a0*/  ISETP.GT.AND P1, PT, R7, 0x28, !P2 ;  /* 0x000000280700780c */ /* 0x000fe40005724270 */
[----:B------:R-:W-:Y:S02]  /*60b0*/  ISETP.NE.AND P2, PT, R63, RZ, PT ;  /* 0x000000ff3f00720c */ /* 0x000fe40003f45270 */
[----:B------:R-:W-:-:S04]  /*60c0*/  ISETP.LT.OR P1, PT, R3, 0x29, P1 ;  /* 0x000000290300780c */ /* 0x000fc80000f21670 */
[----:B------:R-:W-:Y:S02]  /*60d0*/  FSEL R45, R46, -INF , !P1 ;  /* 0xff8000002e2d7808 */ /* 0x000fe40004800000 */
[----:B------:R-:W-:Y:S02]  /*60e0*/  ISETP.GT.AND P1, PT, R7, 0x29, !P4 ;  /* 0x000000290700780c */ /* 0x000fe40006724270 */
[----:B0-----:R-:W-:Y:S02]  /*60f0*/  FMNMX.FTZ R5, R10, R5, !PT ;  /* 0x000000050a057209 */ /* 0x001fe40007810000 */
[----:B------:R-:W-:Y:S02]  /*6100*/  ISETP.LT.OR P1, PT, R3, 0x2a, P1 ;  /* 0x0000002a0300780c */ /* 0x000fe40000f21670 */
[----:B------:R-:W-:Y:S01]  /*6110*/  ISETP.NE.AND P4, PT, R64, RZ, PT ;  /* 0x000000ff4000720c */ /* 0x000fe20003f85270 */
[----:B------:R-:W-:Y:S01]  /*6120*/  FMUL.FTZ R0, R5, R6 ;  /* 0x0000000605007220 */ /* 0x000fe20000410000 */
[----:B------:R-:W-:-:S02]  /*6130*/  FSEL R47, R47, -INF , !P1 ;  /* 0xff8000002f2f7808 */ /* 0x000fc40004800000 */
[----:B------:R-:W-:-:S04]  /*6140*/  FSETP.NEU.FTZ.AND P1, PT, R5, -INF , PT ;  /* 0xff8000000500780b */ /* 0x000fc80003f3d000 */
[----:B------:R-:W-:Y:S02]  /*6150*/  FSEL R57, R0, RZ, P1 ;  /* 0x000000ff00397208 */ /* 0x000fe40000800000 */
[----:B------:R-:W-:Y:S02]  /*6160*/  FMNMX.FTZ R0, R25, R27, !PT ;  /* 0x0000001b19007209 */ /* 0x000fe40007810000 */
[----:B------:R-:W-:Y:S01]  /*6170*/  ISETP.GT.AND P1, PT, R7, 0x30, !P2 ;  /* 0x000000300700780c */ /* 0x000fe20005724270 */
[--C-:B------:R-:W-:Y:S01]  /*6180*/  FFMA.FTZ R11, R14, R6, -R57.reuse ;  /* 0x000000060e0b7223 */ /* 0x100fe20000010839 */
[----:B------:R-:W-:Y:S01]  /*6190*/  FMNMX.FTZ R0, R29, R0, !PT ;  /* 0x000000001d007209 */ /* 0x000fe20007810000 */
[-CC-:B------:R-:W-:Y:S01]  /*61a0*/  FFMA.FTZ R21, R32, R6.reuse, -R57.reuse ;  /* 0x0000000620157223 */ /* 0x180fe20000010839 */
[----:B------:R-:W-:Y:S01]  /*61b0*/  ISETP.GT.AND P2, PT, R7, 0x31, !P4 ;  /* 0x000000310700780c */ /* 0x000fe20006744270 */
[--C-:B------:R-:W-:Y:S01]  /*61c0*/  FFMA.FTZ R7, R24, R6, -R57.reuse ;  /* 0x0000000618077223 */ /* 0x100fe20000010839 */
[----:B------:R-:W-:Y:S01]  /*61d0*/  FMNMX.FTZ R0, R31, R0, !PT ;  /* 0x000000001f007209 */ /* 0x000fe20007810000 */
[-CC-:B------:R-:W-:Y:S01]  /*61e0*/  FFMA.FTZ R9, R28, R6.reuse, -R57.reuse ;  /* 0x000000061c097223 */ /* 0x180fe20000010839 */
[----:B------:R-:W-:Y:S01]  /*61f0*/  ISETP.LT.OR P1, PT, R3, 0x31, P1 ;  /* 0x000000310300780c */ /* 0x000fe20000f21670 */
[--C-:B------:R-:W-:Y:S01]  /*6200*/  FFMA.FTZ R12, R56, R6, -R57.reuse ;  /* 0x00000006380c7223 */ /* 0x100fe20000010839 */
[----:B------:R-:W-:Y:S01]  /*6210*/  FMNMX.FTZ R0, R33, R0, !PT ;  /* 0x0000000021007209 */ /* 0x000fe20007810000 */
[-CC-:B------:R-:W-:Y:S01]  /*6220*/  FFMA.FTZ R13, R36, R6.reuse, -R57.reuse ;  /* 0x00000006240d7223 */ /* 0x180fe20000010839 */
[----:B------:R-:W-:Y:S01]  /*6230*/  ISETP.LT.OR P2, PT, R3, 0x32, P2 ;  /* 0x000000320300780c */ /* 0x000fe20001741670 */
[--C-:B------:R-:W-:Y:S01]  /*6240*/  FFMA.FTZ R14, R58, R6, -R57.reuse ;  /* 0x000000063a0e7223 */ /* 0x100fe20000010839 */
[----:B------:R-:W-:Y:S01]  /*6250*/  FMNMX.FTZ R0, R35, R0, !PT ;  /* 0x0000000023007209 */ /* 0x000fe20007810000 */
[----:B------:R-:W-:Y:S01]  /*6260*/  MUFU.EX2 R3, R11 ;  /* 0x0000000b00037308 */ /* 0x000fe20000000800 */
[----:B------:R-:W-:Y:S01]  /*6270*/  FSEL R49, R50, -INF , !P1 ;  /* 0xff80000032317808 */ /* 0x000fe20004800000 */
[--C-:B------:R-:W-:Y:S01]  /*6280*/  FFMA.FTZ R15, R40, R6, -R57.reuse ;  /* 0x00000006280f7223 */ /* 0x100fe20000010839 */
[----:B------:R-:W-:Y:S01]  /*6290*/  FMNMX.FTZ R0, R37, R0, !PT ;  /* 0x0000000025007209 */ /* 0x000fe20007810000 */
[-CC-:B------:R-:W-:Y:S01]  /*62a0*/  FFMA.FTZ R170, R170, R6.reuse, -R57.reuse ;  /* 0x00000006aaaa7223 */ /* 0x180fe20000010839 */
[----:B------:R-:W-:Y:S01]  /*62b0*/  FSEL R51, R51, -INF , !P2 ;  /* 0xff80000033337808 */ /* 0x000fe20005000000 */
[--C-:B------:R-:W-:Y:S01]  /*62c0*/  FFMA.FTZ R169, R48, R6, -R57.reuse ;  /* 0x0000000630a97223 */ /* 0x100fe20000010839 */
[----:B------:R-:W-:Y:S01]  /*62d0*/  FMNMX.FTZ R0, R39, R0, !PT ;  /* 0x0000000027007209 */ /* 0x000fe20007810000 */
[----:B------:R0:W-:Y:S01]  /*62e0*/  MUFU.EX2 R11, R21 ;  /* 0x00000015000b7308 */ /* 0x0001e20000000800 */
[-CC-:B------:R-:W-:Y:S01]  /*62f0*/  FFMA.FTZ R172, R172, R6.reuse, -R57.reuse ;  /* 0x00000006acac7223 */ /* 0x180fe20000010839 */
[--C-:B------:R-:W-:Y:S01]  /*6300*/  FFMA.FTZ R171, R52, R6, -R57.reuse ;  /* 0x0000000634ab7223 */ /* 0x100fe20000010839 */
[----:B------:R-:W-:Y:S01]  /*6310*/  FMNMX.FTZ R0, R41, R0, !PT ;  /* 0x0000000029007209 */ /* 0x000fe20007810000 */
[----:B------:R-:W-:-:S03]  /*6320*/  FFMA.FTZ R174, R174, R6, -R57 ;  /* 0x00000006aeae7223 */ /* 0x000fc60000010839 */
[----:B------:R-:W-:Y:S01]  /*6330*/  FMNMX.FTZ R0, R43, R0, !PT ;  /* 0x000000002b007209 */ /* 0x000fe20007810000 */
[----:B------:R-:W-:Y:S01]  /*6340*/  MUFU.EX2 R9, R9 ;  /* 0x0000000900097308 */ /* 0x000fe20000000800 */
[----:B0-----:R-:W-:Y:S02]  /*6350*/  FFMA.FTZ R21, R44, R6, -R57 ;  /* 0x000000062c157223 */ /* 0x001fe40000010839 */
[----:B------:R-:W-:-:S04]  /*6360*/  FMNMX.FTZ R10, R45, R0, !PT ;  /* 0x000000002d0a7209 */ /* 0x000fc80007810000 */
[----:B------:R-:W-:Y:S01]  /*6370*/  FMNMX.FTZ R10, R47, R10, !PT ;  /* 0x0000000a2f0a7209 */ /* 0x000fe20007810000 */
[----:B------:R0:W1:Y:S03]  /*6380*/  MUFU.EX2 R0, R7 ;  /* 0x0000000700007308 */ /* 0x0000660000000800 */
[----:B------:R-:W-:-:S04]  /*6390*/  FMNMX.FTZ R10, R49, R10, !PT ;  /* 0x0000000a310a7209 */ /* 0x000fc80007810000 */
[----:B------:R-:W-:Y:S01]  /*63a0*/  FMNMX.FTZ R10, R51, R10, !PT ;  /* 0x0000000a330a7209 */ /* 0x000fe20007810000 */
[----:B------:R-:W2:Y:S03]  /*63b0*/  MUFU.EX2 R12, R12 ;  /* 0x0000000c000c7308 */ /* 0x000ea60000000800 */
[----:B------:R-:W-:-:S04]  /*63c0*/  FMNMX.FTZ R10, R53, R10, !PT ;  /* 0x0000000a350a7209 */ /* 0x000fc80007810000 */
[----:B0-----:R-:W-:Y:S01]  /*63d0*/  FMNMX.FTZ R7, R55, R10, !PT ;  /* 0x0000000a37077209 */ /* 0x001fe20007810000 */
[----:B------:R-:W-:Y:S01]  /*63e0*/  FFMA.FTZ R10, R20, R6, -R57 ;  /* 0x00000006140a7223 */ /* 0x000fe20000010839 */
[----:B------:R-:W-:Y:S01]  /*63f0*/  MUFU.EX2 R13, R13 ;  /* 0x0000000d000d7308 */ /* 0x000fe20000000800 */
[----:B-1----:R-:W-:Y:S01]  /*6400*/  F2FP.BF16.F32.PACK_AB R152, R3, R0 ;  /* 0x000000000398723e */ /* 0x002fe200000010ff */
[----:B------:R-:W-:Y:S01]  /*6410*/  FADD.FTZ R0, R0, R3 ;  /* 0x0000000300007221 */ /* 0x000fe20000010000 */
[----:B------:R-:W0:Y:S05]  /*6420*/  SHFL.BFLY PT, R20, R7, 0x2, 0x1f ;  /* 0x0c401f0007147f89 */ /* 0x000e2a00000e0000 */
[----:B------:R-:W1:Y:S01]  /*6430*/  MUFU.EX2 R10, R10 ;  /* 0x0000000a000a7308 */ /* 0x000e620000000800 */
[----:B--2---:R-:W-:-:S07]  /*6440*/  F2FP.BF16.F32.PACK_AB R156, R12, R11 ;  /* 0x0000000b0c9c723e */ /* 0x004fce00000010ff */
[----:B------:R-:W2:Y:S08]  /*6450*/  MUFU.EX2 R14, R14 ;  /* 0x0000000e000e7308 */ /* 0x000eb00000000800 */
[----:B------:R-:W-:Y:S01]  /*6460*/  MUFU.EX2 R15, R15 ;  /* 0x0000000f000f7308 */ /* 0x000fe20000000800 */
[----:B-1----:R-:W-:Y:S01]  /*6470*/  F2FP.BF16.F32.PACK_AB R154, R10, R9 ;  /* 0x000000090a9a723e */ /* 0x002fe200000010ff */
[----:B------:R-:W-:Y:S01]  /*6480*/  FADD.FTZ R9, R9, R0 ;  /* 0x0000000009097221 */ /* 0x000fe20000010000 */
[----:B0-----:R-:W-:Y:S01]  /*6490*/  FMNMX.FTZ R24, R7, R20, !PT ;  /* 0x0000001407187209 */ /* 0x001fe20007810000 */
[----:B------:R-:W-:-:S02]  /*64a0*/  FFMA.FTZ R20, R60, R6, -R57 ;  /* 0x000000063c147223 */ /* 0x000fc40000010839 */
[----:B------:R-:W-:Y:S02]  /*64b0*/  FADD.FTZ R10, R10, R9 ;  /* 0x000000090a0a7221 */ /* 0x000fe40000010000 */
[----:B------:R-:W0:Y:S01]  /*64c0*/  SHFL.BFLY PT, R7, R24, 0x1, 0x1f ;  /* 0x0c201f0018077f89 */ /* 0x000e2200000e0000 */
[----:B------:R-:W-:Y:S01]  /*64d0*/  MUFU.EX2 R21, R21 ;  /* 0x0000001500157308 */ /* 0x000fe20000000800 */
[----:B--2---:R-:W-:Y:S01]  /*64e0*/  F2FP.BF16.F32.PACK_AB R158, R14, R13 ;  /* 0x0000000d0e9e723e */ /* 0x004fe200000010ff */
[----:B------:R-:W-:-:S04]  /*64f0*/  FADD.FTZ R11, R11, R10 ;  /* 0x0000000a0b0b7221 */ /* 0x000fc80000010000 */
[----:B------:R-:W-:Y:S02]  /*6500*/  FADD.FTZ R12, R12, R11 ;  /* 0x0000000b0c0c7221 */ /* 0x000fe40000010000 */
[----:B------:R-:W1:Y:S02]  /*6510*/  MUFU.EX2 R20, R20 ;  /* 0x0000001400147308 */ /* 0x000e640000000800 */
[----:B------:R-:W-:-:S04]  /*6520*/  FADD.FTZ R13, R13, R12 ;  /* 0x0000000c0d0d7221 */ /* 0x000fc80000010000 */
[----:B------:R-:W-:Y:S02]  /*6530*/  FADD.FTZ R14, R14, R13 ;  /* 0x0000000d0e0e7221 */ /* 0x000fe40000010000 */
[----:B------:R-:W2:Y:S01]  /*6540*/  MUFU.EX2 R170, R170 ;  /* 0x000000aa00aa7308 */ /* 0x000ea20000000800 */
[----:B0-----:R-:W-:-:S07]  /*6550*/  FMNMX.FTZ R7, R24, R7, !PT ;  /* 0x0000000718077209 */ /* 0x001fce0007810000 */
[----:B------:R-:W-:Y:S01]  /*6560*/  MUFU.EX2 R169, R169 ;  /* 0x000000a900a97308 */ /* 0x000fe20000000800 */
[C---:B-1----:R-:W-:Y:S01]  /*6570*/  F2FP.BF16.F32.PACK_AB R160, R20.reuse, R15 ;  /* 0x0000000f14a0723e */ /* 0x042fe200000010ff */
[----:B------:R-:W-:Y:S01]  /*6580*/  FADD.FTZ R15, R15, R14 ;  /* 0x0000000e0f0f7221 */ /* 0x000fe20000010000 */
[C---:B------:R-:W-:Y:S01]  /*6590*/  FSETP.NEU.FTZ.AND P1, PT, R7.reuse, -INF , PT ;  /* 0xff8000000700780b */ /* 0x040fe20003f3d000 */
[----:B------:R-:W-:Y:S02]  /*65a0*/  FMUL.FTZ R24, R7, R6 ;  /* 0x0000000607187220 */ /* 0x000fe40000410000 */
[----:B------:R-:W-:Y:S02]  /*65b0*/  FADD.FTZ R20, R20, R15 ;  /* 0x0000000f14147221 */ /* 0x000fe40000010000 */
[----:B------:R-:W0:Y:S01]  /*65c0*/  MUFU.EX2 R172, R172 ;  /* 0x000000ac00ac7308 */ /* 0x000e220000000800 */
[----:B------:R-:W-:Y:S02]  /*65d0*/  FSEL R24, R24, RZ, P1 ;  /* 0x000000ff18187208 */ /* 0x000fe40000800000 */
[----:B--2---:R-:W-:Y:S01]  /*65e0*/  F2FP.BF16.F32.PACK_AB R162, R170, R21 ;  /* 0x00000015aaa2723e */ /* 0x004fe200000010ff */
[----:B------:R-:W-:-:S02]  /*65f0*/  FADD.FTZ R21, R21, R20 ;  /* 0x0000001415157221 */ /* 0x000fc40000010000 */
        /* <DEDUP_REMOVED lines=17> */
[----:B0-----:R-:W-:Y:S01]  /*6710*/  F2FP.BF16.F32.PACK_AB R164, R172, R169 ;  /* 0x000000a9aca4723e */ /* 0x001fe200000010ff */
[----:B------:R-:W-:-:S04]  /*6720*/  FADD.FTZ R170, R170, R21 ;  /* 0x00000015aaaa7221 */ /* 0x000fc80000010000 */
[----:B------:R-:W-:Y:S02]  /*6730*/  FADD.FTZ R169, R169, R170 ;  /* 0x000000aaa9a97221 */ /* 0x000fe40000010000 */
[----:B------:R-:W0:Y:S02]  /*6740*/  MUFU.EX2 R176, R176 ;  /* 0x000000b000b07308 */ /* 0x000e240000000800 */
[----:B------:R-:W-:-:S06]  /*6750*/  FADD.FTZ R172, R172, R169 ;  /* 0x000000a9acac7221 */ /* 0x000fcc0000010000 */
        /* <DEDUP_REMOVED lines=74> */
.L_x_3044:
[----:B------:R-:W-:Y:S02]  /*6c00*/  ISETP.NE.AND P2, PT, R206, 0x1, PT ;  /* 0x00000001ce00780c */ /* 0x000fe40003f45270 */
[----:B------:R-:W-:Y:S02]  /*6c10*/  R2UR UR5, R8 ;  /* 0x00000000080572ca */ /* 0x000fe400000e0000 */
[----:B------:R-:W-:-:S09]  /*6c20*/  LOP3.LUT P1, RZ, R16, 0x1, RZ, 0xc0, !PT ;  /* 0x0000000110ff7812 */ /* 0x000fd2000782c0ff */
[----:B------:R-:W0:Y:S02]  /*6c30*/  @P2 LDC R9, c[0x0][0x44c] ;  /* 0x00011300ff092b82 */ /* 0x000e240000000800 */
[----:B------:R-:W-:-:S04]  /*6c40*/  UIADD3 UR5, UR5, 0x38860, URZ ;  /* 0x0003886005057890 */ /* 0x000fc8000fffe03f */
[----:B------:R-:W-:Y:S02]  /*6c50*/  UPRMT UR5, UR39, 0x654, UR5 ;  /* 0x0000065427057896 */ /* 0x000fe40008000005 */
[----:B------:R-:W1:Y:S07]  /*6c60*/  @P2 LDC R11, c[0x0][0x450] ;  /* 0x00011400ff0b2b82 */ /* 0x000e6e0000000800 */
[----:B------:R-:W-:Y:S01]  /*6c70*/  SYNCS.ARRIVE.TRANS64.RED.A1T0 RZ, [UR5], RZ ;  /* 0x000000ffffff79a7 */ /* 0x000fe20008100405 */
[----:B0-----:R-:W-:-:S04]  /*6c80*/  @P2 IMAD.HI.U32 R8, R184, R9, RZ ;  /* 0x00000009b8082227 */ /* 0x001fc800078e00ff */
[----:B------:R-:W-:Y:S01]  /*6c90*/  IMAD.MOV.U32 R9, RZ, RZ, R184 ;  /* 0x000000ffff097224 */ /* 0x000fe200078e00b8 */
[----:B-1----:R-:W-:-:S05]  /*6ca0*/  @P2 SHF.R.U32.HI R9, RZ, R11, R8 ;  /* 0x0000000bff092219 */ /* 0x002fca0000011608 */
[----:B------:R-:W-:Y:S02]  /*6cb0*/  IMAD.IADD R178, R178, 0x1, R9 ;  /* 0x00000001b2b27824 */ /* 0x000fe400078e0209 */
[----:B------:R-:W-:Y:S02]  /*6cc0*/  VIADD R9, R168, 0xfffffffe ;  /* 0xfffffffea8097836 */ /* 0x000fe40000000000 */
        /* <DEDUP_REMOVED lines=13> */
.L_x_3046:
[----:B------:R-:W0:Y:S02]  /*6da0*/  LDC R12, c[0x0][0xadc] ;  /* 0x0002b700ff0c7b82 */ /* 0x000e240000000800 */
[----:B0-----:R-:W-:-:S13]  /*6db0*/  ISETP.NE.AND P1, PT, R12, 0x1, PT ;  /* 0x000000010c00780c */ /* 0x001fda0003f25270 */
[----:B------:R-:W0:Y:S02]  /*6dc0*/  @P1 LDC.64 R10, c[0x0][0xae0] ;  /* 0x0002b800ff0a1b82 */ /* 0x000e240000000a00 */
[----:B0-----:R-:W-:-:S05]  /*6dd0*/  @P1 IMAD.HI.U32 R10, R13, R10, RZ ;  /* 0x0000000a0d0a1227 */ /* 0x001fca00078e00ff */
[----:B------:R-:W-:-:S07]  /*6de0*/  @P1 SHF.R.U32.HI R13, RZ, R11, R10 ;  /* 0x0000000bff0d1219 */ /* 0x000fce000001160a */
.L_x_3047:
[----:B------:R-:W-:-:S05]  /*6df0*/  IMAD R13, R13, R12, R12 ;  /* 0x0000000c0d0d7224 */ /* 0x000fca00078e020c */
[----:B------:R-:W-:-:S07]  /*6e00*/  VIMNMX R8, R8, R13, PT ;  /* 0x0000000d08087248 */ /* 0x000fce0003fe0100 */
.L_x_3045:
        /* <DEDUP_REMOVED lines=9> */
.L_x_3067:
[----:B------:R-:W-:-:S04]  /*6ea0*/  UIADD3 UR36, UR7, 0x1, URZ ;  /* 0x0000000107247890 */ /* 0x000fc8000fffe03f */
[----:B------:R-:W-:-:S04]  /*6eb0*/  UISETP.NE.AND UP0, UPT, UR36, 0x2, UPT ;  /* 0x000000022400788c */ /* 0x000fc8000bf05270 */
[----:B------:R-:W-:Y:S02]  /*6ec0*/  USEL UR5, URZ, 0x1, UP0 ;  /* 0x000000013f057887 */ /* 0x000fe40008000000 */
[----:B------:R-:W-:-:S04]  /*6ed0*/  USEL UR36, UR36, URZ, UP0 ;  /* 0x0000003f24247287 */ /* 0x000fc80008000000 */
[----:B------:R-:W-:Y:S01]  /*6ee0*/  LOP3.LUT R2, R2, UR5, RZ, 0x3c, !PT ;  /* 0x0000000502027c12 */ /* 0x000fe2000f8e3cff */
[----:B------:R-:W-:Y:S07]  /*6ef0*/  @!P0 BRA `(.L_x_3049) ;  /* 0x0000000000048947 */ /* 0x000fee0003800000 */
[----:B------:R-:W-:Y:S01]  /*6f00*/  BPT.TRAP 0x1 ;  /* 0x000000040000795c */ /* 0x000fe20000300000 */
.L_x_3049:
[----:B------:R-:W-:Y:S01]  /*6f10*/  ULEA UR5, UR36, UR38, 0x3 ;  /* 0x0000002624057291 */ /* 0x000fe2000f8e183f */
[----:B------:R-:W-:-:S08]  /*6f20*/  SHF.L.U32 R5, R2, 0x1f, RZ ;  /* 0x0000001f02057819 */ /* 0x000fd000000006ff */
[----:B------:R0:W1:Y:S01]  /*6f30*/  SYNCS.PHASECHK.TRANS64.TRYWAIT P1, [UR5+0x38830], R5 ;  /* 0x03883005ff0075a7 */ /* 0x0000620008020145 */
[----:B------:R-:W-:Y:S05]  /*6f40*/  @!P0 BRA `(.L_x_3050) ;  /* 0x0000000000048947 */ /* 0x000fea0003800000 */
[----:B------:R-:W-:Y:S01]  /*6f50*/  BPT.TRAP 0x1 ;  /* 0x000000040000795c */ /* 0x000fe20000300000 */
.L_x_3050:
[----:B-1----:R-:W-:Y:S05]  /*6f60*/  @P1 BRA `(.L_x_3051) ;  /* 0x0000000000081947 */ /* 0x002fea0003800000 */
[----:B------:R-:W1:Y:S02]  /*6f70*/  SYNCS.PHASECHK.TRANS64.TRYWAIT P1, [UR5+0x38830], R5 ;  /* 0x03883005ff0075a7 */ /* 0x000e640008020145 */
[----:B-1----:R-:W-:Y:S05]  /*6f80*/  @!P1 BRA `(.L_x_3052) ;  /* 0x0000013400a89947 */ /* 0x002fea0003800000 */
.L_x_3051:
        /* <DEDUP_REMOVED lines=23> */
.L_x_3053:
[----:B------:R2:W3:Y:S01]  /*7100*/  SYNCS.PHASECHK.TRANS64.TRYWAIT P1, [UR5+0x38850], R5 ;  /* 0x03885005ff0075a7 */ /* 0x0004e20008020145 */
[----:B------:R-:W-:Y:S05]  /*7110*/  @!P0 BRA `(.L_x_3054) ;  /* 0x0000000000048947 */ /* 0x000fea0003800000 */
[----:B------:R-:W-:Y:S01]  /*7120*/  BPT.TRAP 0x1 ;  /* 0x000000040000795c */ /* 0x000fe20000300000 */
.L_x_3054:
[----:B---3--:R-:W-:Y:S05]  /*7130*/  @P1 BRA `(.L_x_3055) ;  /* 0x0000000000081947 */ /* 0x008fea0003800000 */
[----:B------:R-:W3:Y:S02]  /*7140*/  SYNCS.PHASECHK.TRANS64.TRYWAIT P1, [UR5+0x38850], R5 ;  /* 0x03885005ff0075a7 */ /* 0x000ee40008020145 */
[----:B---3--:R-:W-:Y:S05]  /*7150*/  @!P1 BRA `(.L_x_3056) ;  /* 0x00000134004c9947 */ /* 0x008fea0003800000 */
.L_x_3055:
        /* <DEDUP_REMOVED lines=265> */
.L_x_3057:
[----:B------:R-:W-:Y:S01]  /*81f0*/  ISETP.NE.AND P1, PT, R206, 0x1, PT ;  /* 0x00000001ce00780c */ /* 0x000fe20003f25270 */
[----:B------:R-:W-:Y:S01]  /*8200*/  IMAD.IADD R216, R191, 0x1, R184 ;  /* 0x00000001bfd87824 */ /* 0x000fe200078e02b8 */
[----:B------:R-:W-:Y:S01]  /*8210*/  UIADD3 UR10, UR5, 0x38840, URZ ;  /* 0x00038840050a7890 */ /* 0x000fe2000fffe03f */
[----:B------:R-:W-:Y:S01]  /*8220*/  IMAD.SHL.U32 R12, R9, 0x40, RZ ;  /* 0x00000040090c7824 */ /* 0x000fe200078e00ff */
[----:B------:R-:W-:Y:S01]  /*8230*/  LOP3.LUT P5, RZ, R16, 0x1, RZ, 0xc0, !PT ;  /* 0x0000000110ff7812 */ /* 0x000fe200078ac0ff */
        /* <DEDUP_REMOVED lines=8> */
[----:B-1----:R-:W-:Y:S02]  /*82c0*/  @P1 SHF.R.U32.HI R216, RZ, R6, R5 ;  /* 0x00000006ffd81219 */ /* 0x002fe40000011605 */
[----:B------:R-:W-:-:S03]  /*82d0*/  IADD3 R5, -R19, 0x1, -R12 ;  /* 0x0000000113057810 */ /* 0x000fc60007ffe90c */
[----:B------:R-:W0:Y:S01]  /*82e0*/  SHFL.IDX PT, R13, R216, RZ, 0x1c1f ;  /* 0x001c1fffd80d7589 */ /* 0x000e2200000e0000 */
[----:B------:R-:W-:-:S05]  /*82f0*/  IADD3 R5, -R18, R5, R17 ;  /* 0x0000000512057210 */ /* 0x000fca0007ffe111 */
[C---:B------:R-:W-:Y:S02]  /*8300*/  VIADD R20, R5.reuse, UR14 ;  /* 0x0000000e05147c36 */ /* 0x040fe40008000000 */
[----:B------:R-:W-:Y:S01]  /*8310*/  VIADD R15, R5, UR10 ;  /* 0x0000000a050f7c36 */ /* 0x000fe20008000000 */
[----:B------:R-:W-:Y:S01]  /*8320*/  ULDC UR10, c[0x0][0xadc] ;  /* 0x0002b700000a7ab9 */ /* 0x000fe20000000800 */
[----:B0-----:R-:W-:Y:S02]  /*8330*/  IMAD.IADD R14, R20, 0x1, R13 ;  /* 0x00000001140e7824 */ /* 0x001fe400078e020d */
[----:B------:R-:W-:Y:S01]  /*8340*/  IMAD.IADD R5, R13, 0x1, R15 ;  /* 0x000000010d057824 */ /* 0x000fe200078e020f */
[----:B------:R-:W-:Y:S06]  /*8350*/  @!P5 BRA `(.L_x_3058) ;  /* 0x000000000058d947 */ /* 0x000fec0003800000 */
[----:B------:R-:W-:Y:S01]  /*8360*/  IADD3 R13, -R18, R17, R13 ;  /* 0x00000011120d7210 */ /* 0x000fe20007ffe10d */
[----:B------:R-:W-:Y:S03]  /*8370*/  BSSY B0, `(.L_x_3059) ;  /* 0x0000010000007945 */ /* 0x000fe60003800000 */
        /* <DEDUP_REMOVED lines=10> */
.L_x_3060:
[----:B------:R-:W-:-:S05]  /*8420*/  IMAD.U32 R21, RZ, RZ, UR10 ;  /* 0x0000000aff157e24 */ /* 0x000fca000f8e00ff */
[----:B------:R-:W-:-:S13]  /*8430*/  ISETP.NE.AND P1, PT, R21, 0x1, PT ;  /* 0x000000011500780c */ /* 0x000fda0003f25270 */
[----:B------:R-:W0:Y:S02]  /*8440*/  @P1 LDC.64 R6, c[0x0][0xae0] ;  /* 0x0002b800ff061b82 */ /* 0x000e240000000a00 */
[----:B0-----:R-:W-:-:S05]  /*8450*/  @P1 IMAD.HI.U32 R6, R13, R6, RZ ;  /* 0x000000060d061227 */ /* 0x001fca00078e00ff */
[----:B------:R-:W-:-:S07]  /*8460*/  @P1 SHF.R.U32.HI R13, RZ, R7, R6 ;  /* 0x00000007ff0d1219 */ /* 0x000fce0000011606 */
.L_x_3061:
[----:B------:R-:W-:Y:S05]  /*8470*/  BSYNC B0 ;  /* 0x0000000000007941 */ /* 0x000fea0003800000 */
.L_x_3059:
[----:B------:R-:W-:-:S04]  /*8480*/  IMAD R6, R13, R21, -R12 ;  /* 0x000000150d067224 */ /* 0x000fc800078e0a0c */
[----:B------:R-:W-:-:S05]  /*8490*/  IMAD.IADD R6, R6, 0x1, -R19 ;  /* 0x0000000106067824 */ /* 0x000fca00078e0a13 */
[----:B------:R-:W-:Y:S02]  /*84a0*/  VIADDMNMX R14, R6, R21, R14, PT ;  /* 0x00000015060e7246 */ /* 0x000fe4000380010e */
[----:B------:R-:W-:-:S07]  /*84b0*/  VIMNMX R5, R5, R6, !PT ;  /* 0x0000000605057248 */ /* 0x000fce0007fe0100 */
.L_x_3058:
        /* <DEDUP_REMOVED lines=13> */
[----:B0-----:R-:W-:Y:S01]  /*8590*/  IMAD.IADD R20, R20, 0x1, R216 ;  /* 0x0000000114147824 */ /* 0x001fe200078e02d8 */
        /* <DEDUP_REMOVED lines=33> */
[----:B------:R-:W-:Y:S01]  /*87b0*/  ISETP.LT.OR P3, PT, R14, 0x3a, P3 ;  /* 0x0000003a0e00780c */ /* 0x000fe20001f61670 */
[----:B------:R-:W-:Y:S01]  /*87c0*/  IMAD.IADD R14, R15, 0x1, R216 ;  /* 0x000000010f0e7824 */ /* 0x000fe200078e02d8 */
        /* <DEDUP_REMOVED lines=16> */
.L_x_3064:
[----:B------:R-:W-:-:S05]  /*88d0*/  IMAD.U32 R152, RZ, RZ, UR10 ;  /* 0x0000000aff987e24 */ /* 0x000fca000f8e00ff */
[----:B------:R-:W-:-:S13]  /*88e0*/  ISETP.NE.AND P2, PT, R152, 0x1, PT ;  /* 0x000000019800780c */ /* 0x000fda0003f45270 */
[----:B------:R-:W0:Y:S02]  /*88f0*/  @P2 LDC.64 R6, c[0x0][0xae0] ;  /* 0x0002b800ff062b82 */ /* 0x000e240000000a00 */
[----:B0-----:R-:W-:-:S05]  /*8900*/  @P2 IMAD.HI.U32 R6, R5, R6, RZ ;  /* 0x0000000605062227 */ /* 0x001fca00078e00ff */
[----:B------:R-:W-:-:S07]  /*8910*/  @P2 SHF.R.U32.HI R5, RZ, R7, R6 ;  /* 0x00000007ff052219 */ /* 0x000fce0000011606 */
.L_x_3065:
[----:B------:R-:W-:Y:S05]  /*8920*/  BSYNC B0 ;  /* 0x0000000000007941 */ /* 0x000fea0003800000 */
.L_x_3063:
[----:B------:R-:W-:-:S04]  /*8930*/  IMAD R12, R5, R152, -R12 ;  /* 0x00000098050c7224 */ /* 0x000fc800078e0a0c */
[----:B------:R-:W-:-:S05]  /*8940*/  IMAD.IADD R5, R12, 0x1, -R19 ;  /* 0x000000010c057824 */ /* 0x000fca00078e0a13 */
[----:B------:R-:W-:Y:S02]  /*8950*/  VIADDMNMX R20, R5, R152, R20, PT ;  /* 0x0000009805147246 */ /* 0x000fe40003800114 */
[----:B------:R-:W-:-:S07]  /*8960*/  VIMNMX R14, R14, R5, !PT ;  /* 0x000000050e0e7248 */ /* 0x000fce0007fe0100 */
.L_x_3062:
[----:B------:R-:W-:Y:S01]  /*8970*/  FMNMX.FTZ R6, R13, R10, !PT ;  /* 0x0000000a0d067209 */ /* 0x000fe20007810000 */
[----:B------:R-:W-:Y:S01]  /*8980*/  ULEA UR10, UR36, UR37, 0xc ;  /* 0x00000025240a7291 */ /* 0x000fe2000f8e603f */
[----:B------:R-:W-:Y:S01]  /*8990*/  ISETP.GT.AND P2, PT, R14, 0x1, P1 ;  /* 0x000000010e00780c */ /* 0x000fe20000f44270 */
[----:B------:R-:W-:Y:S01]  /*89a0*/  UMOV UR15, 0x40000040 ;  /* 0x40000040000f7882 */ /* 0x000fe20000000000 */
[----:B------:R-:W-:Y:S02]  /*89b0*/  FMNMX.FTZ R6, R153, R6, !PT ;  /* 0x0000000699067209 */ /* 0x000fe40007810000 */
[----:B------:R-:W-:Y:S02]  /*89c0*/  ISETP.LT.OR P4, PT, R20, 0x2, P2 ;  /* 0x000000021400780c */ /* 0x000fe40001781670 */
[----:B------:R-:W-:Y:S01]  /*89d0*/  FMNMX.FTZ R6, R21, R6, !PT ;  /* 0x0000000615067209 */ /* 0x000fe20007810000 */
[----:B------:R-:W-:Y:S01]  /*89e0*/  UMOV UR14, UR10 ;  /* 0x0000000a000e7c82 */ /* 0x000fe20008000000 */
[----:B------:R-:W-:-:S02]  /*89f0*/  FSEL R155, R155, -INF , !P4 ;  /* 0xff8000009b9b7808 */ /* 0x000fc40006000000 */
[----:B------:R-:W-:Y:S02]  /*8a00*/  FMNMX.FTZ R6, R157, R6, !PT ;  /* 0x000000069d067209 */ /* 0x000fe40007810000 */
[----:B------:R-:W-:Y:S02]  /*8a10*/  ISETP.GT.AND P4, PT, R14, RZ, P1 ;  /* 0x000000ff0e00720c */ /* 0x000fe40000f84270 */
[----:B------:R-:W-:Y:S02]  /*8a20*/  FMNMX.FTZ R6, R217, R6, !PT ;  /* 0x00000006d9067209 */ /* 0x000fe40007810000 */
[----:B------:R-:W-:Y:S02]  /*8a30*/  ISETP.LT.OR P4, PT, R20, 0x1, P4 ;  /* 0x000000011400780c */ /* 0x000fe40002781670 */
[----:B------:R-:W-:Y:S02]  /*8a40*/  FMNMX.FTZ R6, R161, R6, !PT ;  /* 0x00000006a1067209 */ /* 0x000fe40007810000 */
[----:B------:R-:W-:-:S02]  /*8a50*/  ISETP.GT.AND P3, PT, R14, 0x8, P1 ;  /* 0x000000080e00780c */ /* 0x000fc40000f64270 */
[----:B------:R-:W-:Y:S02]  /*8a60*/  FMNMX.FTZ R6, R219, R6, !PT ;  /* 0x00000006db067209 */ /* 0x000fe40007810000 */
[----:B------:R-:W-:Y:S02]  /*8a70*/  FSEL R154, R154, -INF , !P4 ;  /* 0xff8000009a9a7808 */ /* 0x000fe40006000000 */
        /* <DEDUP_REMOVED lines=25> */
[----:B------:R-:W-:Y:S02]  /*8c10*/  ISETP.LT.OR P3, PT, R20, 0x1a, P3 ;  /* 0x0000001a1400780c */ /* 0x000fe40001f61670 */
[----:B------:R-:W-:Y:S02]  /*8c20*/  FSEL R166, R166, -INF , !P4 ;  /* 0xff800000a6a67808 */ /* 0x000fe40006000000 */
[----:B------:R-:W-:Y:S02]  /*8c30*/  ISETP.GT.AND P4, PT, R14, 0x21, P1 ;  /* 0x000000210e00780c */ /* 0x000fe40000f84270 */
[----:B------:R-:W-:-:S02]  /*8c40*/  ISETP.LT.OR P2, PT, R20, 0x21, P2 ;  /* 0x000000211400780c */ /* 0x000fc40001741670 */
[----:B------:R-:W-:Y:S02]  /*8c50*/  FSEL R167, R167, -INF , !P3 ;  /* 0xff800000a7a77808 */ /* 0x000fe40005800000 */
[----:B------:R-:W-:Y:S02]  /*8c60*/  ISETP.GT.AND P3, PT, R14, 0x28, P1 ;  /* 0x000000280e00780c */ /* 0x000fe40000f64270 */
[----:B------:R-:W-:Y:S02]  /*8c70*/  ISETP.LT.OR P4, PT, R20, 0x22, P4 ;  /* 0x000000221400780c */ /* 0x000fe40002781670 */
[----:B0-----:R-:W-:Y:S02]  /*8c80*/  FMNMX.FTZ R7, R6, R5, !PT ;  /* 0x0000000506077209 */ /* 0x001fe40007810000 */
[----:B------:R-:W0:Y:S01]  /*8c90*/  LDC R6, c[0x0][0xa80] ;  /* 0x0002a000ff067b82 */ /* 0x000e220000000800 */
[----:B------:R-:W-:Y:S02]  /*8ca0*/  FSEL R170, R170, -INF , !P2 ;  /* 0xff800000aaaa7808 */ /* 0x000fe40005000000 */
[----:B------:R-:W1:Y:S01]  /*8cb0*/  SHFL.BFLY PT, R12, R7, 0x1, 0x1f ;  /* 0x0c201f00070c7f89 */ /* 0x000e6200000e0000 */
[----:B------:R-:W-:-:S02]  /*8cc0*/  ISETP.GT.AND P2, PT, R14, 0x29, P1 ;  /* 0x000000290e00780c */ /* 0x000fc40000f44270 */
[----:B------:R-:W-:Y:S02]  /*8cd0*/  ISETP.LT.OR P3, PT, R20, 0x29, P3 ;  /* 0x000000291400780c */ /* 0x000fe40001f61670 */
[----:B------:R-:W-:Y:S02]  /*8ce0*/  FSEL R152, R171, -INF , !P4 ;  /* 0xff800000ab987808 */ /* 0x000fe40006000000 */
[----:B------:R-:W-:Y:S02]  /*8cf0*/  ISETP.GT.AND P4, PT, R14, 0x30, P1 ;  /* 0x000000300e00780c */ /* 0x000fe40000f84270 */
[----:B------:R-:W-:Y:S02]  /*8d00*/  ISETP.LT.OR P2, PT, R20, 0x2a, P2 ;  /* 0x0000002a1400780c */ /* 0x000fe40001741670 */
[----:B------:R-:W-:Y:S02]  /*8d10*/  FSEL R174, R174, -INF , !P3 ;  /* 0xff800000aeae7808 */ /* 0x000fe40005800000 */
[----:B------:R-:W-:-:S02]  /*8d20*/  ISETP.LT.OR P4, PT, R20, 0x31, P4 ;  /* 0x000000311400780c */ /* 0x000fc40002781670 */
[----:B------:R-:W-:Y:S02]  /*8d30*/  FSEL R158, R175, -INF , !P2 ;  /* 0xff800000af9e7808 */ /* 0x000fe40005000000 */
[----:B------:R-:W-:Y:S02]  /*8d40*/  ISETP.GT.AND P2, PT, R14, 0x31, P1 ;  /* 0x000000310e00780c */ /* 0x000fe40000f44270 */
[----:B------:R-:W-:Y:S02]  /*8d50*/  FSEL R178, R178, -INF , !P4 ;  /* 0xff800000b2b27808 */ /* 0x000fe40006000000 */
[----:B------:R-:W-:Y:S02]  /*8d60*/  ISETP.GT.AND P4, PT, R14, 0x38, P1 ;  /* 0x000000380e00780c */ /* 0x000fe40000f84270 */
[----:B------:R-:W-:Y:S02]  /*8d70*/  ISETP.LT.OR P2, PT, R20, 0x32, P2 ;  /* 0x000000321400780c */ /* 0x000fe40001741670 */
[----:B-1----:R-:W-:-:S02]  /*8d80*/  FMNMX.FTZ R5, R7, R12, !PT ;  /* 0x0000000c07057209 */ /* 0x002fc40007810000 */
[----:B------:R-:W-:Y:S02]  /*8d90*/  FMNMX.FTZ R12, R154, R11, !PT ;  /* 0x0000000b9a0c7209 */ /* 0x000fe40007810000 */
[C---:B------:R-:W-:Y:S01]  /*8da0*/  FSETP.NEU.FTZ.AND P3, PT, R5.reuse, -INF , PT ;  /* 0xff8000000500780b */ /* 0x040fe20003f7d000 */
[----:B0-----:R-:W-:Y:S01]  /*8db0*/  FMUL.FTZ R156, R5, R6 ;  /* 0x00000006059c7220 */ /* 0x001fe20000410000 */
[----:B------:R-:W-:Y:S02]  /*8dc0*/  FMNMX.FTZ R12, R155, R12, !PT ;  /* 0x0000000c9b0c7209 */ /* 0x000fe40007810000 */
[----:B------:R-:W-:Y:S02]  /*8dd0*/  ISETP.GT.AND P1, PT, R14, 0x39, P1 ;  /* 0x000000390e00780c */ /* 0x000fe40000f24270 */
[----:B------:R-:W-:Y:S02]  /*8de0*/  FMNMX.FTZ R12, R227, R12, !PT ;  /* 0x0000000ce30c7209 */ /* 0x000fe40007810000 */
[----:B------:R-:W-:-:S02]  /*8df0*/  FSEL R156, R156, RZ, P3 ;  /* 0x000000ff9c9c7208 */ /* 0x000fc40001800000 */
[----:B------:R-:W-:Y:S02]  /*8e00*/  FMNMX.FTZ R12, R159, R12, !PT ;  /* 0x0000000c9f0c7209 */ /* 0x000fe40007810000 */
[C---:B------:R-:W-:Y:S01]  /*8e10*/  ISETP.LT.OR P4, PT, R20.reuse, 0x39, P4 ;  /* 0x000000391400780c */ /* 0x040fe20002781670 */
[--C-:B------:R-:W-:Y:S01]  /*8e20*/  FFMA.FTZ R162, R21, R6, -R156.reuse ;  /* 0x0000000615a27223 */ /* 0x100fe2000001089c */
[----:B------:R-:W-:Y:S01]  /*8e30*/  FMNMX.FTZ R12, R229, R12, !PT ;  /* 0x0000000ce50c7209 */ /* 0x000fe20007810000 */
[-CC-:B------:R-:W-:Y:S01]  /*8e40*/  FFMA.FTZ R21, R157, R6.reuse, -R156.reuse ;  /* 0x000000069d157223 */ /* 0x180fe2000001089c */
[----:B------:R-:W-:Y:S01]  /*8e50*/  ISETP.LT.OR P1, PT, R20, 0x3a, P1 ;  /* 0x0000003a1400780c */ /* 0x000fe20000f21670 */
[--C-:B------:R-:W-:Y:S01]  /*8e60*/  FFMA.FTZ R13, R13, R6, -R156.reuse ;  /* 0x000000060d0d7223 */ /* 0x100fe2000001089c */
[----:B------:R-:W-:Y:S01]  /*8e70*/  FMNMX.FTZ R7, R163, R12, !PT ;  /* 0x0000000ca3077209 */ /* 0x000fe20007810000 */
[-CC-:B------:R-:W-:Y:S01]  /*8e80*/  FFMA.FTZ R171, R161, R6.reuse, -R156.reuse ;  /* 0x00000006a1ab7223 */ /* 0x180fe2000001089c */
[----:B------:R-:W-:Y:S01]  /*8e90*/  FSEL R182, R182, -INF , !P4 ;  /* 0xff800000b6b67808 */ /* 0x000fe20006000000 */
[-CC-:B------:R-:W-:Y:S01]  /*8ea0*/  FFMA.FTZ R168, R219, R6.reuse, -R156.reuse ;  /* 0x00000006dba87223 */ /* 0x180fe2000001089c */
[----:B------:R-:W-:Y:S01]  /*8eb0*/  FMNMX.FTZ R12, R166, R7, !PT ;  /* 0x00000007a60c7209 */ /* 0x000fe20007810000 */
[-CC-:B------:R-:W-:Y:S01]  /*8ec0*/  FFMA.FTZ R175, R165, R6.reuse, -R156.reuse ;  /* 0x00000006a5af7223 */ /* 0x180fe2000001089c */
[----:B------:R-:W-:Y:S01]  /*8ed0*/  FSEL R183, R183, -INF , !P1 ;  /* 0xff800000b7b77808 */ /* 0x000fe20004800000 */
[--C-:B------:R-:W-:Y:S01]  /*8ee0*/  FFMA.FTZ R172, R221, R6, -R156.reuse ;  /* 0x00000006ddac7223 */ /* 0x100fe2000001089c */
[----:B------:R-:W-:Y:S01]  /*8ef0*/  FMNMX.FTZ R7, R167, R12, !PT ;  /* 0x0000000ca7077209 */ /* 0x000fe20007810000 */
[-CC-:B------:R-:W-:Y:S01]  /*8f00*/  FFMA.FTZ R12, R153, R6.reuse, -R156.reuse ;  /* 0x00000006990c7223 */ /* 0x180fe2000001089c */
[----:B------:R-:W-:Y:S01]  /*8f10*/  FSEL R153, R179, -INF , !P2 ;  /* 0xff800000b3997808 */ /* 0x000fe20005000000 */
[-CC-:B------:R-:W-:Y:S01]  /*8f20*/  FFMA.FTZ R169, R169, R6.reuse, -R156.reuse ;  /* 0x00000006a9a97223 */ /* 0x180fe2000001089c */
[----:B------:R-:W-:Y:S01]  /*8f30*/  FMNMX.FTZ R7, R170, R7, !PT ;  /* 0x00000007aa077209 */ /* 0x000fe20007810000 */
[-CC-:B------:R-:W-:Y:S01]  /*8f40*/  FFMA.FTZ R176, R223, R6.reuse, -R156.reuse ;  /* 0x00000006dfb07223 */ /* 0x180fe2000001089c */
[----:B------:R-:W-:Y:S01]  /*8f50*/  FSEL R157, R5, RZ, P3 ;  /* 0x000000ff059d7208 */ /* 0x000fe20001800000 */
[-CC-:B------:R-:W-:Y:S01]  /*8f60*/  FFMA.FTZ R173, R173, R6.reuse, -R156.reuse ;  /* 0x00000006adad7223 */ /* 0x180fe2000001089c */
[----:B------:R-:W-:Y:S01]  /*8f70*/  FMNMX.FTZ R7, R152, R7, !PT ;  /* 0x0000000798077209 */ /* 0x000fe20007810000 */
[-CC-:B------:R-:W-:Y:S01]  /*8f80*/  FFMA.FTZ R179, R225, R6.reuse, -R156.reuse ;  /* 0x00000006e1b37223 */ /* 0x180fe2000001089c */
[-CC-:B------:R-:W-:Y:S01]  /*8f90*/  FFMA.FTZ R180, R177, R6.reuse, -R156.reuse ;  /* 0x00000006b1b47223 */ /* 0x180fe2000001089c */
[-CC-:B------:R-:W-:Y:S01]  /*8fa0*/  FFMA.FTZ R15, R15, R6.reuse, -R156.reuse ;  /* 0x000000060f0f7223 */ /* 0x180fe2000001089c */
[----:B------:R-:W-:Y:S01]  /*8fb0*/  FMNMX.FTZ R7, R174, R7, !PT ;  /* 0x00000007ae077209 */ /* 0x000fe20007810000 */
[----:B------:R-:W-:Y:S01]  /*8fc0*/  FFMA.FTZ R216, R181, R6, -R156 ;  /* 0x00000006b5d87223 */ /* 0x000fe2000001089c */
[----:B------:R-:W-:Y:S01]  /*8fd0*/  FADD.FTZ R157, -R157, R10 ;  /* 0x0000000a9d9d7221 */ /* 0x000fe20000010100 */
[----:B------:R-:W-:Y:S01]  /*8fe0*/  MUFU.EX2 R13, R13 ;  /* 0x0000000d000d7308 */ /* 0x000fe20000000800 */
[----:B------:R-:W-:-:S02]  /*8ff0*/  FMNMX.FTZ R7, R158, R7, !PT ;  /* 0x000000079e077209 */ /* 0x000fc40007810000 */
[----:B------:R-:W-:Y:S02]  /*9000*/  FMUL.FTZ R10, R157, R6 ;  /* 0x000000069d0a7220 */ /* 0x000fe40000410000 */
[----:B------:R-:W-:-:S03]  /*9010*/  FMNMX.FTZ R14, R178, R7, !PT ;  /* 0x00000007b20e7209 */ /* 0x000fc60007810000 */
[----:B------:R-:W-:Y:S01]  /*9020*/  MUFU.EX2 R12, R12 ;  /* 0x0000000c000c7308 */ /* 0x000fe20000000800 */
[----:B------:R-:W-:-:S04]  /*9030*/  FMNMX.FTZ R7, R153, R14, !PT ;  /* 0x0000000e99077209 */ /* 0x000fc80007810000 */
[----:B------:R-:W-:-:S03]  /*9040*/  FMNMX.FTZ R20, R182, R7, !PT ;  /* 0x00000007b6147209 */ /* 0x000fc60007810000 */
[----:B------:R-:W0:Y:S01]  /*9050*/  MUFU.EX2 R10, R10 ;  /* 0x0000000a000a7308 */ /* 0x000e220000000800 */
[----:B------:R-:W-:Y:S01]  /*9060*/  FMNMX.FTZ R7, R183, R20, !PT ;  /* 0x00000014b7077209 */ /* 0x000fe20007810000 */
[----:B------:R-:W-:-:S04]  /*9070*/  FFMA.FTZ R20, R217, R6, -R156 ;  /* 0x00000006d9147223 */ /* 0x000fc8000001089c */
[----:B------:R-:W1:Y:S02]  /*9080*/  SHFL.BFLY PT, R160, R7, 0x2, 0x1f ;  /* 0x0c401f0007a07f89 */ /* 0x000e6400000e0000 */
[----:B------:R-:W-:Y:S08]  /*9090*/  MUFU.EX2 R14, R162 ;  /* 0x000000a2000e7308 */ /* 0x000ff00000000800 */
[----:B------:R-:W2:Y:S01]  /*90a0*/  MUFU.EX2 R21, R21 ;  /* 0x0000001500157308 */ /* 0x000ea20000000800 */
        /* <DEDUP_REMOVED lines=42> */
[----:B0-----:R-:W-:Y:S01]  /*9350*/  FMNMX.FTZ R7, R160, R7, !PT ;  /* 0x00000007a0077209 */ /* 0x001fe20007810000 */
[-C--:B------:R-:W-:Y:S01]  /*9360*/  FMUL.FTZ R93, R93, R10.reuse ;  /* 0x0000000a5d5d7220 */ /* 0x080fe20000410000 */
[-C--:B------:R-:W-:Y:S01]  /*9370*/  FMUL.FTZ R96, R96, R10.reuse ;  /* 0x0000000a60607220 */ /* 0x080fe20000410000 */
[----:B------:R-:W-:Y:S01]  /*9380*/  FMUL.FTZ R97, R97, R10 ;  /* 0x0000000a61617220 */ /* 0x000fe20000410000 */
[C---:B------:R-:W-:Y:S01]  /*9390*/  FSETP.NEU.FTZ.AND P2, PT, R7.reuse, -INF , PT ;  /* 0xff8000000700780b */ /* 0x040fe20003f5d000 */
[----:B------:R-:W-:Y:S01]  /*93a0*/  FMUL.FTZ R156, R7, R6 ;  /* 0x00000006079c7220 */ /* 0x000fe20000410000 */
[----:B------:R-:W0:Y:S01]  /*93b0*/  MUFU.EX2 R169, R169 ;  /* 0x000000a900a97308 */ /* 0x000e220000000800 */
[-C--:B------:R-:W-:Y:S01]  /*93c0*/  FMUL.FTZ R100, R100, R10.reuse ;  /* 0x0000000a64647220 */ /* 0x080fe20000410000 */
[-C--:B------:R-:W-:Y:S01]  /*93d0*/  FMUL.FTZ R101, R101, R10.reuse ;  /* 0x0000000a65657220 */ /* 0x080fe20000410000 */
[-C--:B------:R-:W-:Y:S01]  /*93e0*/  FMUL.FTZ R104, R104, R10.reuse ;  /* 0x0000000a68687220 */ /* 0x080fe20000410000 */
[----:B------:R-:W-:Y:S01]  /*93f0*/  FSEL R157, R156, RZ, P2 ;  /* 0x000000ff9c9d7208 */ /* 0x000fe20001000000 */
[-C--:B------:R-:W-:Y:S01]  /*9400*/  FMUL.FTZ R105, R105, R10.reuse ;  /* 0x0000000a69697220 */ /* 0x080fe20000410000 */
[-C--:B------:R-:W-:Y:S01]  /*9410*/  FMUL.FTZ R108, R108, R10.reuse ;  /* 0x0000000a6c6c7220 */ /* 0x080fe20000410000 */
[----:B------:R-:W-:Y:S01]  /*9420*/  FMUL.FTZ R109, R109, R10 ;  /* 0x0000000a6d6d7220 */ /* 0x000fe20000410000 */
[----:B------:R-:W-:Y:S01]  /*9430*/  MUFU.EX2 R176, R176 ;  /* 0x000000b000b07308 */ /* 0x000fe20000000800 */
[----:B------:R-:W-:Y:S01]  /*9440*/  FFMA.FTZ R218, R154, R6, -R157 ;  /* 0x000000069ada7223 */ /* 0x000fe2000001089d */
[----:B------:R-:W-:-:S02]  /*9450*/  IMAD.MOV R154, RZ, RZ, -R185 ;  /* 0x000000ffff9a7224 */ /* 0x000fc400078e0ab9 */
[-CC-:B------:R-:W-:Y:S01]  /*9460*/  FFMA.FTZ R177, R155, R6.reuse, -R157.reuse ;  /* 0x000000069bb17223 */ /* 0x180fe2000001089d */
[----:B------:R-:W-:Y:S02]  /*9470*/  IMAD.U32 R155, RZ, RZ, UR7 ;  /* 0x00000007ff9b7e24 */ /* 0x000fe4000f8e00ff */
[-CC-:B------:R-:W-:Y:S01]  /*9480*/  FFMA.FTZ R181, R227, R6.reuse, -R157.reuse ;  /* 0x00000006e3b57223 */ /* 0x180fe2000001089d */
[--C-:B------:R-:W-:Y:S01]  /*9490*/  FFMA.FTZ R220, R159, R6, -R157.reuse ;  /* 0x000000069fdc7223 */ /* 0x100fe2000001089d */
[----:B------:R-:W-:Y:S01]  /*94a0*/  ISETP.NE.AND P1, PT, R19, R154, PT ;  /* 0x0000009a1300720c */ /* 0x000fe20003f25270 */
[-CC-:B------:R-:W-:Y:S01]  /*94b0*/  FFMA.FTZ R217, R229, R6.reuse, -R157.reuse ;  /* 0x00000006e5d97223 */ /* 0x180fe2000001089d */
[----:B------:R-:W-:Y:S01]  /*94c0*/  FSEL R154, R7, RZ, P2 ;  /* 0x000000ff079a7208 */ /* 0x000fe20001000000 */
[-CC-:B------:R-:W-:Y:S01]  /*94d0*/  FFMA.FTZ R219, R152, R6.reuse, -R157.reuse ;  /* 0x0000000698db7223 */ /* 0x180fe2000001089d */
[-CC-:B------:R-:W-:Y:S01]  /*94e0*/  FFMA.FTZ R221, R158, R6.reuse, -R157.reuse ;  /* 0x000000069edd7223 */ /* 0x180fe2000001089d */
[-CC-:B------:R-:W-:Y:S01]  /*94f0*/  FFMA.FTZ R163, R163, R6.reuse, -R157.reuse ;  /* 0x00000006a3a37223 */ /* 0x180fe2000001089d */
[-C--:B------:R-:W-:Y:S01]  /*9500*/  FFMA.FTZ R166, R166, R6.reuse, -R157 ;  /* 0x00000006a6a67223 */ /* 0x080fe2000001089d */
[----:B------:R-:W-:Y:S01]  /*9510*/  FADD.FTZ R11, -R154, R11 ;  /* 0x0000000b9a0b7221 */ /* 0x000fe20000010100 */
[-CC-:B------:R-:W-:Y:S01]  /*9520*/  FFMA.FTZ R167, R167, R6.reuse, -R157.reuse ;  /* 0x00000006a7a77223 */ /* 0x180fe2000001089d */
[-CC-:B------:R-:W-:Y:S01]  /*9530*/  FFMA.FTZ R222, R178, R6.reuse, -R157.reuse ;  /* 0x00000006b2de7223 */ /* 0x180fe2000001089d */
[-CC-:B------:R-:W-:Y:S01]  /*9540*/  FFMA.FTZ R223, R153, R6.reuse, -R157.reuse ;  /* 0x0000000699df7223 */ /* 0x180fe2000001089d */
[-C--:B------:R-:W-:Y:S01]  /*9550*/  FMUL.FTZ R11, R11, R6.reuse ;  /* 0x000000060b0b7220 */ /* 0x080fe20000410000 */
[----:B------:R-:W-:Y:S01]  /*9560*/  FFMA.FTZ R224, R182, R6, -R157 ;  /* 0x00000006b6e07223 */ /* 0x000fe2000001089d */
[----:B------:R-:W-:-:S02]  /*9570*/  @!P1 IMAD R154, R155, 0x40, R22 ;  /* 0x000000409b9a9824 */ /* 0x000fc400078e0216 */
[-CC-:B------:R-:W-:Y:S01]  /*9580*/  FFMA.FTZ R225, R183, R6.reuse, -R157.reuse ;  /* 0x00000006b7e17223 */ /* 0x180fe2000001089d */
[-CC-:B------:R-:W-:Y:S01]  /*9590*/  FFMA.FTZ R156, R170, R6.reuse, -R157.reuse ;  /* 0x00000006aa9c7223 */ /* 0x180fe2000001089d */
[----:B------:R-:W-:Y:S01]  /*95a0*/  FFMA.FTZ R159, R174, R6, -R157 ;  /* 0x00000006ae9f7223 */ /* 0x000fe2000001089d */
[----:B------:R-:W3:Y:S01]  /*95b0*/  MUFU.EX2 R11, R11 ;  /* 0x0000000b000b7308 */ /* 0x000ee20000000800 */
[----:B------:R-:W-:Y:S01]  /*95c0*/  @!P1 LEA R155, R154, UR38, 0x2 ;  /* 0x000000269a9b9c11 */ /* 0x000fe2000f8e10ff */
[-C--:B------:R-:W-:Y:S01]  /*95d0*/  FMUL.FTZ R112, R112, R10.reuse ;  /* 0x0000000a70707220 */ /* 0x080fe20000410000 */
[----:B------:R-:W-:Y:S01]  /*95e0*/  F2FP.BF16.F32.PACK_AB R152, R12, R13 ;  /* 0x0000000d0c98723e */ /* 0x000fe200000010ff */
[----:B------:R-:W-:Y:S01]  /*95f0*/  FMUL.FTZ R113, R113, R10 ;  /* 0x0000000a71717220 */ /* 0x000fe20000410000 */
[----:B--2---:R-:W-:Y:S01]  /*9600*/  F2FP.BF16.F32.PACK_AB R154, R21, R14 ;  /* 0x0000000e159a723e */ /* 0x004fe200000010ff */
[----:B------:R-:W-:Y:S01]  /*9610*/  @!P1 STS [R155+0x38400], R10 ;  /* 0x0384000a9b009388 */ /* 0x000fe20000000800 */
[----:B-1----:R-:W-:Y:S01]  /*9620*/  F2FP.BF16.F32.PACK_AB R158, R175, R168 ;  /* 0x000000a8af9e723e */ /* 0x002fe200000010ff */
[----:B------:R-:W-:Y:S01]  /*9630*/  MUFU.EX2 R218, R218 ;  /* 0x000000da00da7308 */ /* 0x000fe20000000800 */
        /* <DEDUP_REMOVED lines=8> */
[----:B---3--:R1:W-:Y:S01]  /*96c0*/  @!P1 STS [R155+0x38420], R11 ;  /* 0x0384200b9b009388 */ /* 0x0083e20000000800 */
        /* <DEDUP_REMOVED lines=89> */
[----:B--2---:R-:W-:Y:S01]  /*9c60*/  F2FP.BF16.F32.PACK_AB R161, R219, R178 ;  /* 0x000000b2dba1723e */ /* 0x004fe200000010ff */
[-C--:B------:R-:W-:Y:S01]  /*9c70*/  FMUL.FTZ R143, R143, R11.reuse ;  /* 0x0000000b8f8f7220 */ /* 0x080fe20000410000 */
[-C--:B------:R-:W-:Y:S01]  /*9c80*/  FMUL.FTZ R146, R146, R11.reuse ;  /* 0x0000000b92927220 */ /* 0x080fe20000410000 */
[-C--:B------:R-:W-:Y:S01]  /*9c90*/  FMUL.FTZ R147, R147, R11.reuse ;  /* 0x0000000b93937220 */ /* 0x080fe20000410000 */
[-C--:B------:R-:W-:Y:S01]  /*9ca0*/  FMUL.FTZ R150, R150, R11.reuse ;  /* 0x0000000b96967220 */ /* 0x080fe20000410000 */
[----:B------:R-:W-:Y:S01]  /*9cb0*/  MUFU.EX2 R179, R179 ;  /* 0x000000b300b37308 */ /* 0x000fe20000000800 */
[----:B------:R-:W-:Y:S01]  /*9cc0*/  FMUL.FTZ R151, R151, R11 ;  /* 0x0000000b97977220 */ /* 0x000fe20000410000 */
[----:B------:R0:W-:Y:S01]  /*9cd0*/  STSM.16.M88.4 [R186+0x36400], R152 ;  /* 0x03640098ba007844 */ /* 0x0001e20000000200 */
[----:B------:R-:W-:Y:S01]  /*9ce0*/  FFMA.FTZ R13, R10, R0, R13 ;  /* 0x000000000a0d7223 */ /* 0x000fe2000001000d */
[----:B------:R-:W-:-:S02]  /*9cf0*/  FFMA.FTZ R218, R11, R3, R218 ;  /* 0x000000030bda7223 */ /* 0x000fc400000100da */
[----:B------:R0:W-:Y:S01]  /*9d00*/  STSM.16.M88.4 [R187], R156 ;  /* 0x0000009cbb007844 */ /* 0x0001e20000000200 */
[----:B------:R-:W-:Y:S01]  /*9d10*/  FADD.FTZ R13, R12, R13 ;  /* 0x0000000d0c0d7221 */ /* 0x000fe20000010000 */
[----:B------:R-:W2:Y:S01]  /*9d20*/  MUFU.EX2 R180, R180 ;  /* 0x000000b400b47308 */ /* 0x000ea20000000800 */
[----:B-1----:R-:W-:Y:S01]  /*9d30*/  F2FP.BF16.F32.PACK_AB R163, R221, R182 ;  /* 0x000000b6dda3723e */ /* 0x002fe200000010ff */
        /* <DEDUP_REMOVED lines=9> */
[----:B------:R-:W1:Y:S01]  /*9dd0*/  MUFU.EX2 R216, R216 ;  /* 0x000000d800d87308 */ /* 0x000e620000000800 */
        /* <DEDUP_REMOVED lines=19> */
[----:B------:R-:W-:Y:S02]  /*9f10*/  FADD.FTZ R179, R179, R176 ;  /* 0x000000b0b3b37221 */ /* 0x000fe40000010000 */
[----:B------:R-:W1:Y:S01]  /*9f20*/  MUFU.EX2 R225, R225 ;  /* 0x000000e100e17308 */ /* 0x000e620000000800 */
[----:B--2---:R-:W-:Y:S01]  /*9f30*/  F2FP.BF16.F32.PACK_AB R165, R223, R222 ;  /* 0x000000dedfa5723e */ /* 0x004fe200000010ff */
[----:B------:R-:W-:Y:S01]  /*9f40*/  FADD.FTZ R222, R222, R221 ;  /* 0x000000dddede7221 */ /* 0x000fe20000010000 */
[----:B------:R-:W-:-:S03]  /*9f50*/  FADD.FTZ R180, R180, R179 ;  /* 0x000000b3b4b47221 */ /* 0x000fc60000010000 */
[----:B------:R-:W-:Y:S01]  /*9f60*/  FADD.FTZ R223, R223, R222 ;  /* 0x000000dedfdf7221 */ /* 0x000fe20000010000 */
[----:B------:R-:W-:-:S04]  /*9f70*/  FADD.FTZ R15, R15, R180 ;  /* 0x000000b40f0f7221 */ /* 0x000fc80000010000 */
[----:B------:R-:W-:Y:S01]  /*9f80*/  FADD.FTZ R0, R216, R15 ;  /* 0x0000000fd8007221 */ /* 0x000fe20000010000 */
[----:B-1----:R-:W-:Y:S01]  /*9f90*/  F2FP.BF16.F32.PACK_AB R167, R225, R224 ;  /* 0x000000e0e1a7723e */ /* 0x002fe200000010ff */
[----:B------:R-:W-:-:S04]  /*9fa0*/  FADD.FTZ R224, R224, R223 ;  /* 0x000000dfe0e07221 */ /* 0x000fc80000010000 */
        /* <DEDUP_REMOVED lines=34> */
.L_x_3066:
        /* <DEDUP_REMOVED lines=9> */
.L_x_3048:
[----:B------:R-:W-:Y:S01]  /*a260*/  ISETP.NE.AND P2, PT, R206, 0x1, PT ;  /* 0x00000001ce00780c */ /* 0x000fe20003f45270 */
[----:B------:R-:W-:Y:S01]  /*a270*/  VIADD R8, R184, 0x3f ;  /* 0x0000003fb8087836 */ /* 0x000fe20000000000 */
[----:B------:R-:W-:Y:S02]  /*a280*/  LOP3.LUT P1, RZ, R16, 0x1, RZ, 0xc0, !PT ;  /* 0x0000000110ff7812 */ /* 0x000fe4000782c0ff */
[----:B------:R-:W-:-:S09]  /*a290*/  IADD3 R13, R17, 0x1, -R18 ;  /* 0x00000001110d7810 */ /* 0x000fd20007ffe812 */
        /* <DEDUP_REMOVED lines=17> */
.L_x_3069:
[----:B------:R-:W0:Y:S02]  /*a3b0*/  LDC R15, c[0x0][0xadc] ;  /* 0x0002b700ff0f7b82 */ /* 0x000e240000000800 */
[----:B0-----:R-:W-:-:S13]  /*a3c0*/  ISETP.NE.AND P1, PT, R15, 0x1, PT ;  /* 0x000000010f00780c */ /* 0x001fda0003f25270 */
[----:B------:R-:W0:Y:S02]  /*a3d0*/  @P1 LDC.64 R10, c[0x0][0xae0] ;  /* 0x0002b800ff0a1b82 */ /* 0x000e240000000a00 */
[----:B0-----:R-:W-:-:S05]  /*a3e0*/  @P1 IMAD.HI.U32 R10, R8, R10, RZ ;  /* 0x0000000a080a1227 */ /* 0x001fca00078e00ff */
[----:B------:R-:W-:-:S07]  /*a3f0*/  @P1 SHF.R.U32.HI R8, RZ, R11, R10 ;  /* 0x0000000bff081219 */ /* 0x000fce000001160a */
.L_x_3070:
[----:B------:R-:W-:-:S05]  /*a400*/  IMAD R11, R8, R15, RZ ;  /* 0x0000000f080b7224 */ /* 0x000fca00078e02ff */
[----:B------:R-:W-:-:S07]  /*a410*/  VIMNMX R12, R12, R11, !PT ;  /* 0x0000000b0c0c7248 */ /* 0x000fce0007fe0100 */
.L_x_3068:
        /* <DEDUP_REMOVED lines=10> */
.L_x_3082:
        /* <DEDUP_REMOVED lines=10> */
.L_x_3072:
[----:B------:R-:W-:Y:S01]  /*a560*/  ULEA UR5, UR36, UR38, 0x3 ;  /* 0x0000002624057291 */ /* 0x000fe2000f8e183f */
[----:B------:R-:W-:-:S08]  /*a570*/  SHF.L.U32 R5, R2, 0x1f, RZ ;  /* 0x0000001f02057819 */ /* 0x000fd000000006ff */
[----:B------:R0:W1:Y:S01]  /*a580*/  SYNCS.PHASECHK.TRANS64.TRYWAIT P2, [UR5+0x38830], R5 ;  /* 0x03883005ff0075a7 */ /* 0x0000620008040145 */
[----:B------:R-:W-:Y:S05]  /*a590*/  @!P0 BRA `(.L_x_3073) ;  /* 0x0000000000048947 */ /* 0x000fea0003800000 */
[----:B------:R-:W-:Y:S01]  /*a5a0*/  BPT.TRAP 0x1 ;  /* 0x000000040000795c */ /* 0x000fe20000300000 */
.L_x_3073:
[----:B-1----:R-:W-:Y:S05]  /*a5b0*/  @P2 BRA `(.L_x_3074) ;  /* 0x0000000000082947 */ /* 0x002fea0003800000 */
[----:B------:R-:W1:Y:S02]  /*a5c0*/  SYNCS.PHASECHK.TRANS64.TRYWAIT P2, [UR5+0x38830], R5 ;  /* 0x03883005ff0075a7 */ /* 0x000e640008040145 */
[----:B-1----:R-:W-:Y:S05]  /*a5d0*/  @!P2 BRA `(.L_x_3075) ;  /* 0x000001000044a947 */ /* 0x002fea0003800000 */
.L_x_3074:
        /* <DEDUP_REMOVED lines=23> */
.L_x_3076:
[----:B------:R2:W3:Y:S01]  /*a750*/  SYNCS.PHASECHK.TRANS64.TRYWAIT P2, [UR5+0x38850], R5 ;  /* 0x03885005ff0075a7 */ /* 0x0004e20008040145 */
[----:B------:R-:W-:Y:S05]  /*a760*/  @!P0 BRA `(.L_x_3077) ;  /* 0x0000000000048947 */ /* 0x000fea0003800000 */
[----:B------:R-:W-:Y:S01]  /*a770*/  BPT.TRAP 0x1 ;  /* 0x000000040000795c */ /* 0x000fe20000300000 */
.L_x_3077:
[----:B---3--:R-:W-:Y:S05]  /*a780*/  @P2 BRA `(.L_x_3078) ;  /* 0x0000000000082947 */ /* 0x008fea0003800000 */
[----:B------:R-:W3:Y:S02]  /*a790*/  SYNCS.PHASECHK.TRANS64.TRYWAIT P2, [UR5+0x38850], R5 ;  /* 0x03885005ff0075a7 */ /* 0x000ee40008040145 */
[----:B---3--:R-:W-:Y:S05]  /*a7a0*/  @!P2 BRA `(.L_x_3079) ;  /* 0x000000fc00e8a947 */ /* 0x008fea0003800000 */
.L_x_3078:
        /* <DEDUP_REMOVED lines=265> */
.L_x_3080:
[----:B------:R-:W-:Y:S01]  /*b840*/  FMNMX.FTZ R6, R152, R10, !PT ;  /* 0x0000000a98067209 */ /* 0x000fe20007810000 */
[----:B------:R-:W-:Y:S01]  /*b850*/  UIADD3 UR10, UR5, 0x38840, URZ ;  /* 0x00038840050a7890 */ /* 0x000fe2000fffe03f */
[----:B------:R-:W-:Y:S01]  /*b860*/  FMNMX.FTZ R12, R154, R216, !PT ;  /* 0x000000d89a0c7209 */ /* 0x000fe20007810000 */
[----:B------:R-:W-:Y:S01]  /*b870*/  UMOV UR11, 0x40000040 ;  /* 0x40000040000b7882 */ /* 0x000fe20000000000 */
[----:B------:R-:W-:Y:S01]  /*b880*/  FMNMX.FTZ R5, R153, R6, !PT ;  /* 0x0000000699057209 */ /* 0x000fe20007810000 */
[----:B------:R-:W-:Y:S01]  /*b890*/  UPRMT UR10, UR39, 0x654, UR10 ;  /* 0x00000654270a7896 */ /* 0x000fe2000800000a */
[----:B------:R-:W-:Y:S02]  /*b8a0*/  UMOV UR15, 0x40000040 ;  /* 0x40000040000f7882 */ /* 0x000fe40000000000 */
[----:B------:R-:W-:-:S04]  /*b8b0*/  FMNMX.FTZ R6, R156, R5, !PT ;  /* 0x000000059c067209 */ /* 0x000fc80007810000 */
[----:B------:R-:W-:Y:S02]  /*b8c0*/  FMNMX.FTZ R5, R157, R6, !PT ;  /* 0x000000069d057209 */ /* 0x000fe40007810000 */
[----:B------:R-:W-:Y:S01]  /*b8d0*/  SYNCS.ARRIVE.TRANS64.RED.A1T0 RZ, [UR10], RZ ;  /* 0x000000ffffff79a7 */ /* 0x000fe2000810040a */
[----:B------:R-:W-:Y:S01]  /*b8e0*/  ULEA UR10, UR36, UR37, 0xc ;  /* 0x00000025240a7291 */ /* 0x000fe2000f8e603f */
[----:B------:R-:W-:-:S03]  /*b8f0*/  FMNMX.FTZ R6, R160, R5, !PT ;  /* 0x00000005a0067209 */ /* 0x000fc60007810000 */
[----:B------:R-:W-:Y:S01]  /*b900*/  UIADD3 UR14, UR10, 0x80, URZ ;  /* 0x000000800a0e7890 */ /* 0x000fe2000fffe03f */
        /* <DEDUP_REMOVED lines=15> */
[----:B------:R-:W-:-:S04]  /*ba00*/  FMNMX.FTZ R12, R162, R7, !PT ;  /* 0x00000007a20c7209 */ /* 0x000fc80007810000 */
[----:B------:R-:W-:Y:S02]  /*ba10*/  FMNMX.FTZ R7, R163, R12, !PT ;  /* 0x0000000ca3077209 */ /* 0x000fe40007810000 */
[----:B0-----:R-:W-:Y:S02]  /*ba20*/  FMNMX.FTZ R13, R11, R6, !PT ;  /* 0x000000060b0d7209 */ /* 0x001fe40007810000 */
[----:B------:R-:W0:Y:S03]  /*ba30*/  LDC R6, c[0x0][0xa80] ;  /* 0x0002a000ff067b82 */ /* 0x000e260000000800 */
[----:B------:R-:W1:Y:S02]  /*ba40*/  SHFL.BFLY PT, R14, R13, 0x1, 0x1f ;  /* 0x0c201f000d0e7f89 */ /* 0x000e6400000e0000 */
[----:B-1----:R-:W-:-:S05]  /*ba50*/  FMNMX.FTZ R5, R13, R14, !PT ;  /* 0x0000000e0d057209 */ /* 0x002fca0007810000 */
[C---:B------:R-:W-:Y:S01]  /*ba60*/  FADD.FTZ R15, -R5.reuse, R10 ;  /* 0x0000000a050f7221 */ /* 0x040fe20000010100 */
[----:B------:R-:W-:Y:S01]  /*ba70*/  FMNMX.FTZ R10, R166, R7, !PT ;  /* 0x00000007a60a7209 */ /* 0x000fe20007810000 */
[-C--:B0-----:R-:W-:Y:S02]  /*ba80*/  FMUL.FTZ R219, R5, R6.reuse ;  /* 0x0000000605db7220 */ /* 0x081fe40000410000 */
[----:B------:R-:W-:Y:S01]  /*ba90*/  FMUL.FTZ R15, R15, R6 ;  /* 0x000000060f0f7220 */ /* 0x000fe20000410000 */
[----:B------:R-:W-:Y:S01]  /*baa0*/  FMNMX.FTZ R7, R167, R10, !PT ;  /* 0x0000000aa7077209 */ /* 0x000fe20007810000 */
[-CC-:B------:R-:W-:Y:S01]  /*bab0*/  FFMA.FTZ R11, R156, R6.reuse, -R219.reuse ;  /* 0x000000069c0b7223 */ /* 0x180fe200000108db */
[-CC-:B------:R-:W-:Y:S01]  /*bac0*/  FFMA.FTZ R21, R168, R6.reuse, -R219.reuse ;  /* 0x00000006a8157223 */ /* 0x180fe200000108db */
[-CC-:B------:R-:W-:Y:S01]  /*bad0*/  FFMA.FTZ R168, R169, R6.reuse, -R219.reuse ;  /* 0x00000006a9a87223 */ /* 0x180fe200000108db */
[----:B------:R-:W-:Y:S01]  /*bae0*/  FMNMX.FTZ R10, R170, R7, !PT ;  /* 0x00000007aa0a7209 */ /* 0x000fe20007810000 */
[-CC-:B------:R-:W-:Y:S01]  /*baf0*/  FFMA.FTZ R169, R172, R6.reuse, -R219.reuse ;  /* 0x00000006aca97223 */ /* 0x180fe200000108db */
[-CC-:B------:R-:W-:Y:S01]  /*bb00*/  FFMA.FTZ R172, R173, R6.reuse, -R219.reuse ;  /* 0x00000006adac7223 */ /* 0x180fe200000108db */
[--C-:B------:R-:W-:Y:S01]  /*bb10*/  FFMA.FTZ R173, R176, R6, -R219.reuse ;  /* 0x00000006b0ad7223 */ /* 0x100fe200000108db */
[----:B------:R-:W-:Y:S01]  /*bb20*/  FMNMX.FTZ R7, R171, R10, !PT ;  /* 0x0000000aab077209 */ /* 0x000fe20007810000 */
[-CC-:B------:R-:W-:Y:S01]  /*bb30*/  FFMA.FTZ R10, R153, R6.reuse, -R219.reuse ;  /* 0x00000006990a7223 */ /* 0x180fe200000108db */
[-CC-:B------:R-:W-:Y:S01]  /*bb40*/  FFMA.FTZ R176, R177, R6.reuse, -R219.reuse ;  /* 0x00000006b1b07223 */ /* 0x180fe200000108db */
[-CC-:B------:R-:W-:Y:S01]  /*bb50*/  FFMA.FTZ R177, R180, R6.reuse, -R219.reuse ;  /* 0x00000006b4b17223 */ /* 0x180fe200000108db */
[----:B------:R-:W-:Y:S01]  /*bb60*/  FMNMX.FTZ R12, R174, R7, !PT ;  /* 0x00000007ae0c7209 */ /* 0x000fe20007810000 */
[-CC-:B------:R-:W-:Y:S01]  /*bb70*/  FFMA.FTZ R152, R152, R6.reuse, -R219.reuse ;  /* 0x0000000698987223 */ /* 0x180fe200000108db */
[----:B------:R0:W1:Y:S01]  /*bb80*/  MUFU.EX2 R217, R15 ;  /* 0x0000000f00d97308 */ /* 0x0000620000000800 */
[--C-:B------:R-:W-:Y:S01]  /*bb90*/  FFMA.FTZ R13, R160, R6, -R219.reuse ;  /* 0x00000006a00d7223 */ /* 0x100fe200000108db */
[----:B------:R-:W-:Y:S01]  /*bba0*/  FMNMX.FTZ R7, R175, R12, !PT ;  /* 0x0000000caf077209 */ /* 0x000fe20007810000 */
[----:B------:R-:W-:-:S03]  /*bbb0*/  FFMA.FTZ R20, R165, R6, -R219 ;  /* 0x00000006a5147223 */ /* 0x000fc600000108db */
[----:B------:R-:W-:Y:S02]  /*bbc0*/  FMNMX.FTZ R12, R178, R7, !PT ;  /* 0x00000007b20c7209 */ /* 0x000fe40007810000 */
[----:B------:R-:W2:Y:S01]  /*bbd0*/  MUFU.EX2 R152, R152 ;  /* 0x0000009800987308 */ /* 0x000ea20000000800 */
[--C-:B0-----:R-:W-:Y:S01]  /*bbe0*/  FFMA.FTZ R15, R164, R6, -R219.reuse ;  /* 0x00000006a40f7223 */ /* 0x101fe200000108db */
[----:B------:R-:W-:Y:S01]  /*bbf0*/  FMNMX.FTZ R7, R179, R12, !PT ;  /* 0x0000000cb3077209 */ /* 0x000fe20007810000 */
[----:B------:R-:W-:-:S03]  /*bc00*/  FFMA.FTZ R12, R157, R6, -R219 ;  /* 0x000000069d0c7223 */ /* 0x000fc600000108db */
[----:B------:R-:W-:Y:S02]  /*bc10*/  FMNMX.FTZ R14, R182, R7, !PT ;  /* 0x00000007b60e7209 */ /* 0x000fe40007810000 */
[----:B------:R-:W-:Y:S01]  /*bc20*/  MUFU.EX2 R10, R10 ;  /* 0x0000000a000a7308 */ /* 0x000fe20000000800 */
[-C--:B-1----:R-:W-:Y:S01]  /*bc30*/  FMUL.FTZ R24, R24, R217.reuse ;  /* 0x000000d918187220 */ /* 0x082fe20000410000 */
[----:B------:R-:W-:Y:S01]  /*bc40*/  FMNMX.FTZ R7, R183, R14, !PT ;  /* 0x0000000eb7077209 */ /* 0x000fe20007810000 */
[--C-:B------:R-:W-:Y:S01]  /*bc50*/  FFMA.FTZ R14, R161, R6, -R219.reuse ;  /* 0x00000006a10e7223 */ /* 0x100fe200000108db */
        /* <DEDUP_REMOVED lines=57> */
[-C--:B------:R-:W-:Y:S01]  /*bff0*/  FFMA.FTZ R156, R181, R6.reuse, -R219 ;  /* 0x00000006b59c7223 */ /* 0x080fe200000108db */
[-C--:B------:R-:W-:Y:S01]  /*c000*/  FMUL.FTZ R117, R117, R217.reuse ;  /* 0x000000d975757220 */ /* 0x080fe20000410000 */
[-C--:B------:R-:W-:Y:S01]  /*c010*/  FMUL.FTZ R120, R120, R217.reuse ;  /* 0x000000d978787220 */ /* 0x080fe20000410000 */
[----:B------:R-:W-:Y:S01]  /*c020*/  MUFU.EX2 R168, R168 ;  /* 0x000000a800a87308 */ /* 0x000fe20000000800 */
[----:B------:R-:W-:Y:S01]  /*c030*/  FADD.FTZ R153, -R7, R216 ;  /* 0x000000d807997221 */ /* 0x000fe20000010100 */
[-C--:B------:R-:W-:Y:S01]  /*c040*/  FMUL.FTZ R121, R121, R217.reuse ;  /* 0x000000d979797220 */ /* 0x080fe20000410000 */
[-C--:B------:R-:W-:Y:S01]  /*c050*/  FMUL.FTZ R124, R124, R217.reuse ;  /* 0x000000d97c7c7220 */ /* 0x080fe20000410000 */
[-C--:B------:R-:W-:Y:S01]  /*c060*/  FMUL.FTZ R125, R125, R217.reuse ;  /* 0x000000d97d7d7220 */ /* 0x080fe20000410000 */
[-C--:B------:R-:W-:Y:S01]  /*c070*/  FMUL.FTZ R180, R153, R6.reuse ;  /* 0x0000000699b47220 */ /* 0x080fe20000410000 */
[-C--:B------:R-:W-:Y:S01]  /*c080*/  FMUL.FTZ R153, R7, R6.reuse ;  /* 0x0000000607997220 */ /* 0x080fe20000410000 */
[-C--:B------:R-:W-:Y:S01]  /*c090*/  FMUL.FTZ R128, R128, R217.reuse ;  /* 0x000000d980807220 */ /* 0x080fe20000410000 */
[----:B------:R-:W-:Y:S01]  /*c0a0*/  MUFU.EX2 R169, R169 ;  /* 0x000000a900a97308 */ /* 0x000fe20000000800 */
[----:B------:R-:W-:Y:S01]  /*c0b0*/  FMUL.FTZ R129, R129, R217 ;  /* 0x000000d981817220 */ /* 0x000fe20000410000 */
[----:B------:R-:W-:Y:S01]  /*c0c0*/  FFMA.FTZ R181, R154, R6, -R153 ;  /* 0x000000069ab57223 */ /* 0x000fe20000010899 */
[----:B------:R-:W-:-:S02]  /*c0d0*/  IMAD.MOV R154, RZ, RZ, -R185 ;  /* 0x000000ffff9a7224 */ /* 0x000fc400078e0ab9 */
[-CC-:B------:R-:W-:Y:S01]  /*c0e0*/  FFMA.FTZ R218, R155, R6.reuse, -R153.reuse ;  /* 0x000000069bda7223 */ /* 0x180fe20000010899 */
[----:B------:R-:W-:Y:S02]  /*c0f0*/  IMAD.U32 R155, RZ, RZ, UR7 ;  /* 0x00000007ff9b7e24 */ /* 0x000fe4000f8e00ff */
[-CC-:B------:R-:W-:Y:S01]  /*c100*/  FFMA.FTZ R219, R158, R6.reuse, -R153.reuse ;  /* 0x000000069edb7223 */ /* 0x180fe20000010899 */
[--C-:B------:R-:W-:Y:S01]  /*c110*/  FFMA.FTZ R220, R159, R6, -R153.reuse ;  /* 0x000000069fdc7223 */ /* 0x100fe20000010899 */
[----:B------:R-:W-:Y:S01]  /*c120*/  ISETP.NE.AND P2, PT, R19, R154, PT ;  /* 0x0000009a1300720c */ /* 0x000fe20003f45270 */
        /* <DEDUP_REMOVED lines=12> */
[----:B------:R-:W-:-:S02]  /*c1f0*/  @!P2 IMAD R154, R155, 0x40, R22 ;  /* 0x000000409b9aa824 */ /* 0x000fc400078e0216 */
[----:B------:R-:W-:Y:S01]  /*c200*/  FFMA.FTZ R153, R183, R6, -R153 ;  /* 0x00000006b7997223 */ /* 0x000fe20000010899 */
[----:B------:R-:W-:Y:S01]  /*c210*/  MUFU.EX2 R181, R181 ;  /* 0x000000b500b57308 */ /* 0x000fe20000000800 */
[----:B--2---:R-:W-:Y:S01]  /*c220*/  FFMA.FTZ R183, R217, R0, R152 ;  /* 0x00000000d9b77223 */ /* 0x004fe20000010098 */
[-C--:B------:R-:W-:Y:S01]  /*c230*/  FMUL.FTZ R132, R132, R217.reuse ;  /* 0x000000d984847220 */ /* 0x080fe20000410000 */
[----:B------:R-:W-:Y:S01]  /*c240*/  @!P2 LEA R154, R154, UR38, 0x2 ;  /* 0x000000269a9aac11 */ /* 0x000fe2000f8e10ff */
[-C--:B------:R-:W-:Y:S01]  /*c250*/  FMUL.FTZ R133, R133, R217.reuse ;  /* 0x000000d985857220 */ /* 0x080fe20000410000 */
[-C--:B------:R-:W-:Y:S01]  /*c260*/  FMUL.FTZ R136, R136, R217.reuse ;  /* 0x000000d988887220 */ /* 0x080fe20000410000 */
[-C--:B------:R-:W-:Y:S01]  /*c270*/  FMUL.FTZ R137, R137, R217.reuse ;  /* 0x000000d989897220 */ /* 0x080fe20000410000 */
[-C--:B------:R-:W-:Y:S01]  /*c280*/  FMUL.FTZ R140, R140, R217.reuse ;  /* 0x000000d98c8c7220 */ /* 0x080fe20000410000 */
[----:B------:R-:W-:Y:S01]  /*c290*/  @!P2 STS [R154+0x38400], R217 ;  /* 0x038400d99a00a388 */ /* 0x000fe20000000800 */
[----:B------:R-:W-:Y:S01]  /*c2a0*/  MUFU.EX2 R218, R218 ;  /* 0x000000da00da7308 */ /* 0x000fe20000000800 */
[-C--:B------:R-:W-:Y:S01]  /*c2b0*/  FMUL.FTZ R141, R141, R217.reuse ;  /* 0x000000d98d8d7220 */ /* 0x080fe20000410000 */
[-C--:B------:R-:W-:Y:S01]  /*c2c0*/  FMUL.FTZ R144, R144, R217.reuse ;  /* 0x000000d990907220 */ /* 0x080fe20000410000 */
[----:B0-----:R0:W-:Y:S01]  /*c2d0*/  @!P2 STS [R154+0x38420], R180 ;  /* 0x038420b49a00a388 */ /* 0x0011e20000000800 */
[-C--:B------:R-:W-:Y:S01]  /*c2e0*/  FMUL.FTZ R145, R145, R217.reuse ;  /* 0x000000d991917220 */ /* 0x080fe20000410000 */
[-C--:B------:R-:W-:Y:S01]  /*c2f0*/  FMUL.FTZ R148, R148, R217.reuse ;  /* 0x000000d994947220 */ /* 0x080fe20000410000 */
[----:B------:R-:W-:Y:S01]  /*c300*/  FMUL.FTZ R149, R149, R217 ;  /* 0x000000d995957220 */ /* 0x000fe20000410000 */
[----:B------:R-:W-:Y:S01]  /*c310*/  F2FP.BF16.F32.PACK_AB R152, R10, R152 ;  /* 0x000000980a98723e */ /* 0x000fe200000010ff */
[----:B------:R-:W-:Y:S01]  /*c320*/  MUFU.EX2 R219, R219 ;  /* 0x000000db00db7308 */ /* 0x000fe20000000800 */
[----:B------:R-:W-:Y:S01]  /*c330*/  F2FP.BF16.F32.PACK_AB R158, R20, R15 ;  /* 0x0000000f149e723e */ /* 0x000fe200000010ff */
[-C--:B------:R-:W-:Y:S01]  /*c340*/  FMUL.FTZ R26, R26, R180.reuse ;  /* 0x000000b41a1a7220 */ /* 0x080fe20000410000 */
[----:B------:R-:W-:Y:S01]  /*c350*/  F2FP.BF16.F32.PACK_AB R160, R168, R21 ;  /* 0x00000015a8a0723e */ /* 0x000fe200000010ff */
[-C--:B------:R-:W-:Y:S01]  /*c360*/  FMUL.FTZ R27, R27, R180.reuse ;  /* 0x000000b41b1b7220 */ /* 0x080fe20000410000 */
[----:B0-----:R-:W-:Y:S01]  /*c370*/  F2FP.BF16.F32.PACK_AB R154, R12, R11 ;  /* 0x0000000b0c9a723e */ /* 0x001fe200000010ff */
        /* <DEDUP_REMOVED lines=76> */
[----:B------:R-:W-:Y:S01]  /*c840*/  FMUL.FTZ R151, R151, R180 ;  /* 0x000000b497977220 */ /* 0x000fe20000410000 */
[----:B------:R-:W-:Y:S01]  /*c850*/  FFMA.FTZ R3, R180, R3, R181 ;  /* 0x00000003b4037223 */ /* 0x000fe200000100b5 */
[----:B------:R-:W-:-:S04]  /*c860*/  FADD.FTZ R10, R10, R183 ;  /* 0x000000b70a0a7221 */ /* 0x000fc80000010000 */
[----:B------:R-:W-:Y:S01]  /*c870*/  MUFU.EX2 R173, R173 ;  /* 0x000000ad00ad7308 */ /* 0x000fe20000000800 */
[----:B------:R-:W-:-:S04]  /*c880*/  FADD.FTZ R11, R11, R10 ;  /* 0x0000000a0b0b7221 */ /* 0x000fc80000010000 */
[----:B------:R-:W-:-:S03]  /*c890*/  FADD.FTZ R12, R12, R11 ;  /* 0x0000000b0c0c7221 */ /* 0x000fc60000010000 */
[----:B------:R-:W0:Y:S01]  /*c8a0*/  MUFU.EX2 R176, R176 ;  /* 0x000000b000b07308 */ /* 0x000e220000000800 */
[----:B-1----:R-:W-:-:S07]  /*c8b0*/  F2FP.BF16.F32.PACK_AB R163, R175, R174 ;  /* 0x000000aeafa3723e */ /* 0x002fce00000010ff */
[----:B------:R-:W-:Y:S08]  /*c8c0*/  MUFU.EX2 R177, R177 ;  /* 0x000000b100b17308 */ /* 0x000ff00000000800 */
[----:B------:R1:W2:Y:S01]  /*c8d0*/  MUFU.EX2 R216, R156 ;  /* 0x0000009c00d87308 */ /* 0x0002a20000000800 */
[----:B0-----:R-:W-:-:S07]  /*c8e0*/  F2FP.BF16.F32.PACK_AB R164, R176, R173 ;  /* 0x000000adb0a4723e */ /* 0x001fce00000010ff */
[----:B------:R-:W-:Y:S01]  /*c8f0*/  MUFU.EX2 R178, R178 ;  /* 0x000000b200b27308 */ /* 0x000fe20000000800 */
[----:B-1----:R-:W-:Y:S01]  /*c900*/  F2FP.BF16.F32.PACK_AB R156, R14, R13 ;  /* 0x0000000d0e9c723e */ /* 0x002fe200000010ff */
[----:B------:R-:W-:-:S04]  /*c910*/  FADD.FTZ R13, R13, R12 ;  /* 0x0000000c0d0d7221 */ /* 0x000fc80000010000 */
[----:B------:R-:W-:Y:S02]  /*c920*/  FADD.FTZ R14, R14, R13 ;  /* 0x0000000d0e0e7221 */ /* 0x000fe40000010000 */
[----:B------:R-:W0:Y:S01]  /*c930*/  MUFU.EX2 R179, R179 ;  /* 0x000000b300b37308 */ /* 0x000e220000000800 */
[----:B--2---:R-:W-:Y:S01]  /*c940*/  F2FP.BF16.F32.PACK_AB R166, R216, R177 ;  /* 0x000000b1d8a6723e */ /* 0x004fe200000010ff */
[----:B------:R-:W-:-:S04]  /*c950*/  FADD.FTZ R15, R15, R14 ;  /* 0x0000000e0f0f7221 */ /* 0x000fc80000010000 */
[----:B------:R-:W-:Y:S02]  /*c960*/  FADD.FTZ R20, R20, R15 ;  /* 0x0000000f14147221 */ /* 0x000fe40000010000 */
[----:B------:R-:W-:Y:S02]  /*c970*/  MUFU.EX2 R182, R182 ;  /* 0x000000b600b67308 */ /* 0x000fe40000000800 */
[----:B------:R-:W-:-:S04]  /*c980*/  FADD.FTZ R21, R21, R20 ;  /* 0x0000001415157221 */ /* 0x000fc80000010000 */
[----:B------:R-:W-:Y:S02]  /*c990*/  FADD.FTZ R168, R168, R21 ;  /* 0x00000015a8a87221 */ /* 0x000fe40000010000 */
[----:B------:R1:W2:Y:S01]  /*c9a0*/  MUFU.EX2 R217, R153 ;  /* 0x0000009900d97308 */ /* 0x0002a20000000800 */
[----:B0-----:R-:W-:Y:S01]  /*c9b0*/  F2FP.BF16.F32.PACK_AB R165, R179, R178 ;  /* 0x000000b2b3a5723e */ /* 0x001fe200000010ff */
[----:B------:R-:W-:-:S04]  /*c9c0*/  FADD.FTZ R169, R169, R168 ;  /* 0x000000a8a9a97221 */ /* 0x000fc80000010000 */
[----:B------:R-:W-:Y:S01]  /*c9d0*/  FADD.FTZ R172, R172, R169 ;  /* 0x000000a9acac7221 */ /* 0x000fe20000010000 */
[C---:B-1----:R-:W-:Y:S01]  /*c9e0*/  F2FP.BF16.F32.PACK_AB R153, R218.reuse, R181 ;  /* 0x000000b5da99723e */ /* 0x042fe200000010ff */
[----:B------:R-:W-:Y:S01]  /*c9f0*/  BAR.SYNC.DEFER_BLOCKING 0xf, 0x100 ;  /* 0x03c4000000007b1d */ /* 0x000fe20000010000 */
[----:B------:R-:W-:Y:S01]  /*ca00*/  FADD.FTZ R218, R218, R3 ;  /* 0x00000003dada7221 */ /* 0x000fe20000010000 */
[----:B------:R-:W-:-:S03]  /*ca10*/  FADD.FTZ R173, R173, R172 ;  /* 0x000000acadad7221 */ /* 0x000fc60000010000 */
[----:B------:R-:W-:Y:S01]  /*ca20*/  FADD.FTZ R219, R219, R218 ;  /* 0x000000dadbdb7221 */ /* 0x000fe20000010000 */
[----:B------:R-:W-:Y:S01]  /*ca30*/  FADD.FTZ R176, R176, R173 ;  /* 0x000000adb0b07221 */ /* 0x000fe20000010000 */
[----:B--2---:R-:W-:Y:S02]  /*ca40*/  F2FP.BF16.F32.PACK_AB R167, R217, R182 ;  /* 0x000000b6d9a7723e */ /* 0x004fe400000010ff */
[----:B------:R-:W-:Y:S01]  /*ca50*/  FADD.FTZ R220, R220, R219 ;  /* 0x000000dbdcdc7221 */ /* 0x000fe20000010000 */
[----:B------:R-:W-:-:S03]  /*ca60*/  FADD.FTZ R177, R177, R176 ;  /* 0x000000b0b1b17221 */ /* 0x000fc60000010000 */
[----:B------:R-:W-:Y:S01]  /*ca70*/  FADD.FTZ R221, R221, R220 ;  /* 0x000000dcdddd7221 */ /* 0x000fe20000010000 */
[----:B------:R-:W-:-:S03]  /*ca80*/  FADD.FTZ R0, R216, R177 ;  /* 0x000000b1d8007221 */ /* 0x000fc60000010000 */
[----:B------:R-:W-:-:S04]  /*ca90*/  FADD.FTZ R222, R222, R221 ;  /* 0x000000dddede7221 */ /* 0x000fc80000010000 */
[----:B------:R-:W-:Y:S01]  /*caa0*/  FADD.FTZ R223, R223, R222 ;  /* 0x000000dedfdf7221 */ /* 0x000fe20000010000 */
[----:B------:R0:W-:Y:S03]  /*cab0*/  STSM.16.M88.4 [R186+0x36400], R152 ;  /* 0x03640098ba007844 */ /* 0x0001e60000000200 */
[----:B------:R-:W-:Y:S01]  /*cac0*/  FADD.FTZ R223, R224, R223 ;  /* 0x000000dfe0df7221 */ /* 0x000fe20000010000 */
[----:B------:R0:W-:Y:S03]  /*cad0*/  STSM.16.M88.4 [R187], R156 ;  /* 0x0000009cbb007844 */ /* 0x0001e60000000200 */
[----:B------:R-:W-:Y:S01]  /*cae0*/  FADD.FTZ R170, R170, R223 ;  /* 0x000000dfaaaa7221 */ /* 0x000fe20000010000 */
[----:B------:R0:W-:Y:S03]  /*caf0*/  STSM.16.M88.4 [R189], R160 ;  /* 0x000000a0bd007844 */ /* 0x0001e60000000200 */
[----:B------:R-:W-:Y:S01]  /*cb00*/  FADD.FTZ R171, R171, R170 ;  /* 0x000000aaabab7221 */ /* 0x000fe20000010000 */
[----:B------:R0:W-:Y:S01]  /*cb10*/  STSM.16.M88.4 [R188], R164 ;  /* 0x000000a4bc007844 */ /* 0x0001e20000000200 */
[----:B------:R-:W-:-:S02]  /*cb20*/  WARPGROUP.ARRIVE ;  /* 0x00000000000079c5 */ /* 0x000fc40000000000 */
[----:B------:R-:W-:-:S04]  /*cb30*/  FADD.FTZ R174, R174, R171 ;  /* 0x000000abaeae7221 */ /* 0x000fc80000010000 */
[----:B------:R-:W-:Y:S01]  /*cb40*/  FADD.FTZ R175, R175, R174 ;  /* 0x000000aeafaf7221 */ /* 0x000fe20000010000 */
[----:B------:R-:W-:Y:S01]  /*cb50*/  HGMMA.64x256x16.F32.BF16 R24, R152, gdesc[UR8].tnspB, R24, gsb0 ;  /* 0x43e0000898187df0 */ /* 0x000fe20008001818 */
[----:B------:R-:W-:Y:S02]  /*cb60*/  UMOV UR11, 0x40000040 ;  /* 0x40000040000b7882 */ /* 0x000fe40000000000 */
[----:B------:R-:W-:-:S04]  /*cb70*/  FADD.FTZ R178, R178, R175 ;  /* 0x000000afb2b27221 */ /* 0x000fc80000010000 */
[----:B------:R-:W-:-:S04]  /*cb80*/  FADD.FTZ R179, R179, R178 ;  /* 0x000000b2b3b37221 */ /* 0x000fc80000010000 */
[----:B------:R-:W-:-:S04]  /*cb90*/  FADD.FTZ R182, R182, R179 ;  /* 0x000000b3b6b67221 */ /* 0x000fc80000010000 */
[----:B------:R-:W-:Y:S01]  /*cba0*/  FADD.FTZ R3, R217, R182 ;  /* 0x000000b6d9037221 */ /* 0x000fe20000010000 */
[----:B------:R-:W-:Y:S02]  /*cbb0*/  WARPGROUP.DEPBAR.LE gsb0, 0x0 ;  /* 0x00008000000079c5 */ /* 0x000fe40000010000 */
[----:B------:R-:W-:-:S10]  /*cbc0*/  WARPGROUP.ARRIVE ;  /* 0x00000000000079c5 */ /* 0x000fd40000000000 */
        /* <DEDUP_REMOVED lines=23> */
.L_x_3081:
[----:B------:R-:W-:Y:S01]  /*cd40*/  UIADD3 UR5, UR5, 0x38860, URZ ;  /* 0x0003886005057890 */ /* 0x000fe2000fffe03f */
[----:B------:R-:W-:Y:S01]  /*cd50*/  IMAD.MOV.U32 R216, RZ, RZ, R7 ;  /* 0x000000ffffd87224 */ /* 0x000fe200078e0007 */
[----:B------:R-:W-:Y:S01]  /*cd60*/  UMOV UR7, UR36 ;  /* 0x0000002400077c82 */ /* 0x000fe20008000000 */
[----:B------:R-:W-:Y:S01]  /*cd70*/  IMAD.MOV.U32 R10, RZ, RZ, R5 ;  /* 0x000000ffff0a7224 */ /* 0x000fe200078e0005 */
[----:B------:R-:W-:-:S09]  /*cd80*/  UPRMT UR5, UR39, 0x654, UR5 ;  /* 0x0000065427057896 */ /* 0x000fd20008000005 */
[----:B------:R-:W-:Y:S01]  /*cd90*/  SYNCS.ARRIVE.TRANS64.RED.A1T0 RZ, [UR5], RZ ;  /* 0x000000ffffff79a7 */ /* 0x000fe20008100405 */
[----:B------:R-:W-:Y:S05]  /*cda0*/  @P1 BRA `(.L_x_3082) ;  /* 0xffffffd400c41947 */ /* 0x000fea000383ffff */
.L_x_3071:
[----:B------:R-:W-:-:S13]  /*cdb0*/  ISETP.GE.AND P1, PT, R9, R192, PT ;  /* 0x000000c00900720c */ /* 0x000fda0003f26270 */
[----:B------:R-:W-:Y:S05]  /*cdc0*/  @!P1 BRA `(.L_x_3083) ;  /* 0x0000003000f09947 */ /* 0x000fea0003800000 */
[----:B------:R-:W-:Y:S01]  /*cdd0*/  IMAD.MOV.U32 R10, RZ, RZ, R7 ;  /* 0x000000ffff0a7224 */ /* 0x000fe200078e0007 */
[----:B------:R-:W-:Y:S01]  /*cde0*/  UMOV UR5, UR36 ;  /* 0x0000002400057c82 */ /* 0x000fe20008000000 */
[----:B------:R-:W-:-:S07]  /*cdf0*/  IMAD.MOV.U32 R8, RZ, RZ, R5 ;  /* 0x000000ffff087224 */ /* 0x000fce00078e0005 */
.L_x_3102:
[----:B------:R-:W-:-:S04]  /*ce00*/  UIADD3 UR36, UR5, 0x1, URZ ;  /* 0x0000000105247890 */ /* 0x000fc8000fffe03f */
[----:B------:R-:W-:-:S04]  /*ce10*/  UISETP.NE.AND UP0, UPT, UR36, 0x2, UPT ;  /* 0x000000022400788c */ /* 0x000fc8000bf05270 */
[----:B------:R-:W-:Y:S02]  /*ce20*/  USEL UR7, URZ, 0x1, UP0 ;  /* 0x000000013f077887 */ /* 0x000fe40008000000 */
[----:B------:R-:W-:-:S04]  /*ce30*/  USEL UR36, UR36, URZ, UP0 ;  /* 0x0000003f24247287 */ /* 0x000fc80008000000 */
[----:B------:R-:W-:Y:S01]  /*ce40*/  LOP3.LUT R2, R2, UR7, RZ, 0x3c, !PT ;  /* 0x0000000702027c12 */ /* 0x000fe2000f8e3cff */
[----:B------:R-:W-:Y:S07]  /*ce50*/  @!P0 BRA `(.L_x_3084) ;  /* 0x0000000000048947 */ /* 0x000fee0003800000 */
[----:B------:R-:W-:Y:S01]  /*ce60*/  BPT.TRAP 0x1 ;  /* 0x000000040000795c */ /* 0x000fe20000300000 */
.L_x_3084:
[----:B------:R-:W-:Y:S01]  /*ce70*/  ULEA UR7, UR36, UR38, 0x3 ;  /* 0x0000002624077291 */ /* 0x000fe2000f8e183f */
[----:B------:R-:W-:-:S08]  /*ce80*/  SHF.L.U32 R5, R2, 0x1f, RZ ;  /* 0x0000001f02057819 */ /* 0x000fd000000006ff */
[----:B------:R0:W1:Y:S01]  /*ce90*/  SYNCS.PHASECHK.TRANS64.TRYWAIT P1, [UR7+0x38830], R5 ;  /* 0x03883005ff0075a7 */ /* 0x0000620008020147 */
[----:B------:R-:W-:Y:S05]  /*cea0*/  @!P0 BRA `(.L_x_3085) ;  /* 0x0000000000048947 */ /* 0x000fea0003800000 */
[----:B------:R-:W-:Y:S01]  /*ceb0*/  BPT.TRAP 0x1 ;  /* 0x000000040000795c */ /* 0x000fe20000300000 */
.L_x_3085:
[----:B-1----:R-:W-:Y:S05]  /*cec0*/  @P1 BRA `(.L_x_3086) ;  /* 0x0000000000081947 */ /* 0x002fea0003800000 */
[----:B------:R-:W1:Y:S02]  /*ced0*/  SYNCS.PHASECHK.TRANS64.TRYWAIT P1, [UR7+0x38830], R5 ;  /* 0x03883005ff0075a7 */ /* 0x000e640008020147 */
[----:B-1----:R-:W-:Y:S05]  /*cee0*/  @!P1 BRA `(.L_x_3087) ;  /* 0x000000d800309947 */ /* 0x002fea0003800000 */
.L_x_3086:
        /* <DEDUP_REMOVED lines=23> */
.L_x_3088:
[----:B------:R2:W3:Y:S01]  /*d060*/  SYNCS.PHASECHK.TRANS64.TRYWAIT P1, [UR7+0x38850], R5 ;  /* 0x03885005ff0075a7 */ /* 0x0004e20008020147 */
[----:B------:R-:W-:Y:S05]  /*d070*/  @!P0 BRA `(.L_x_3089) ;  /* 0x0000000000048947 */ /* 0x000fea0003800000 */
[----:B------:R-:W-:Y:S01]  /*d080*/  BPT.TRAP 0x1 ;  /* 0x000000040000795c */ /* 0x000fe20000300000 */
.L_x_3089:
[----:B---3--:R-:W-:Y:S05]  /*d090*/  @P1 BRA `(.L_x_3090) ;  /* 0x0000000000081947 */ /* 0x008fea0003800000 */
[----:B------:R-:W3:Y:S02]  /*d0a0*/  SYNCS.PHASECHK.TRANS64.TRYWAIT P1, [UR7+0x38850], R5 ;  /* 0x03885005ff0075a7 */ /* 0x000ee40008020147 */
[----:B---3--:R-:W-:Y:S05]  /*d0b0*/  @!P1 BRA `(.L_x_3091) ;  /* 0x000000d400d49947 */ /* 0x008fea0003800000 */
.L_x_3090:
        /* <DEDUP_REMOVED lines=265> */
.L_x_3092:
[----:B------:R-:W-:Y:S01]  /*e150*/  ISETP.NE.AND P1, PT, R206, 0x1, PT ;  /* 0x00000001ce00780c */ /* 0x000fe20003f25270 */
[----:B------:R-:W-:Y:S01]  /*e160*/  IMAD.IADD R218, R191, 0x1, R184 ;  /* 0x00000001bfda7824 */ /* 0x000fe200078e02b8 */
[----:B------:R-:W-:Y:S01]  /*e170*/  UIADD3 UR10, UR7, 0x38840, URZ ;  /* 0x00038840070a7890 */ /* 0x000fe2000fffe03f */
[----:B------:R-:W-:Y:S01]  /*e180*/  IMAD.SHL.U32 R12, R9, 0x40, RZ ;  /* 0x00000040090c7824 */ /* 0x000fe200078e00ff */
[----:B------:R-:W-:Y:S01]  /*e190*/  LOP3.LUT P5, RZ, R16, 0x1, RZ, 0xc0, !PT ;  /* 0x0000000110ff7812 */ /* 0x000fe200078ac0ff */
[----:B------:R-:W-:Y:S01]  /*e1a0*/  ULDC UR11, c[0x0][0xad8] ;  /* 0x0002b600000b7ab9 */ /* 0x000fe20000000800 */
[----:B------:R-:W-:-:S07]  /*e1b0*/  UPRMT UR10, UR39, 0x654, UR10 ;  /* 0x00000654270a7896 */ /* 0x000fce000800000a */
[----:B------:R-:W0:Y:S08]  /*e1c0*/  @P1 LDC R5, c[0x0][0x44c] ;  /* 0x00011300ff051b82 */ /* 0x000e300000000800 */
[----:B------:R-:W1:Y:S01]  /*e1d0*/  @P1 LDC R6, c[0x0][0x450] ;  /* 0x00011400ff061b82 */ /* 0x000e620000000800 */
[----:B------:R-:W-:Y:S01]  /*e1e0*/  SYNCS.ARRIVE.TRANS64.RED.A1T0 RZ, [UR10], RZ ;  /* 0x000000ffffff79a7 */ /* 0x000fe2000810040a */
[----:B------:R-:W-:-:S02]  /*e1f0*/  ULDC UR10, c[0x0][0xad4] ;  /* 0x0002b500000a7ab9 */ /* 0x000fc40000000800 */
        /* <DEDUP_REMOVED lines=9> */
[--C-:B0-----:R-:W-:Y:S02]  /*e290*/  IMAD.IADD R5, R14, 0x1, R11.reuse ;  /* 0x000000010e057824 */ /* 0x101fe400078e020b */
        /* <DEDUP_REMOVED lines=14> */
.L_x_3095:
[----:B------:R-:W-:-:S05]  /*e380*/  IMAD.U32 R13, RZ, RZ, UR10 ;  /* 0x0000000aff0d7e24 */ /* 0x000fca000f8e00ff */
[----:B------:R-:W-:-:S13]  /*e390*/  ISETP.NE.AND P1, PT, R13, 0x1, PT ;  /* 0x000000010d00780c */ /* 0x000fda0003f25270 */
[----:B------:R-:W0:Y:S02]  /*e3a0*/  @P1 LDC.64 R6, c[0x0][0xae0] ;  /* 0x0002b800ff061b82 */ /* 0x000e240000000a00 */
[----:B0-----:R-:W-:-:S05]  /*e3b0*/  @P1 IMAD.HI.U32 R6, R11, R6, RZ ;  /* 0x000000060b061227 */ /* 0x001fca00078e00ff */
[----:B------:R-:W-:-:S07]  /*e3c0*/  @P1 SHF.R.U32.HI R11, RZ, R7, R6 ;  /* 0x00000007ff0b1219 */ /* 0x000fce0000011606 */
.L_x_3096:
[----:B------:R-:W-:Y:S05]  /*e3d0*/  BSYNC B0 ;  /* 0x0000000000007941 */ /* 0x000fea0003800000 */
.L_x_3094:
[----:B------:R-:W-:-:S04]  /*e3e0*/  IMAD R6, R11, R13, -R12 ;  /* 0x0000000d0b067224 */ /* 0x000fc800078e0a0c */
[----:B------:R-:W-:-:S05]  /*e3f0*/  IMAD.IADD R6, R6, 0x1, -R19 ;  /* 0x0000000106067824 */ /* 0x000fca00078e0a13 */
[----:B------:R-:W-:Y:S02]  /*e400*/  VIADDMNMX R5, R6, R13, R5, PT ;  /* 0x0000000d06057246 */ /* 0x000fe40003800105 */
[----:B------:R-:W-:-:S07]  /*e410*/  VIMNMX R216, R216, R6, !PT ;  /* 0x00000006d8d87248 */ /* 0x000fce0007fe0100 */
.L_x_3093:
        /* <DEDUP_REMOVED lines=65> */
.L_x_3099:
[----:B------:R-:W-:-:S05]  /*e830*/  IMAD.U32 R152, RZ, RZ, UR10 ;  /* 0x0000000aff987e24 */ /* 0x000fca000f8e00ff */
[----:B------:R-:W-:-:S13]  /*e840*/  ISETP.NE.AND P2, PT, R152, 0x1, PT ;  /* 0x000000019800780c */ /* 0x000fda0003f45270 */
[----:B------:R-:W0:Y:S02]  /*e850*/  @P2 LDC.64 R6, c[0x0][0xae0] ;  /* 0x0002b800ff062b82 */ /* 0x000e240000000a00 */
[----:B0-----:R-:W-:-:S05]  /*e860*/  @P2 IMAD.HI.U32 R6, R5, R6, RZ ;  /* 0x0000000605062227 */ /* 0x001fca00078e00ff */
[----:B------:R-:W-:-:S07]  /*e870*/  @P2 SHF.R.U32.HI R5, RZ, R7, R6 ;  /* 0x00000007ff052219 */ /* 0x000fce0000011606 */
.L_x_3100:
[----:B------:R-:W-:Y:S05]  /*e880*/  BSYNC B0 ;  /* 0x0000000000007941 */ /* 0x000fea0003800000 */
.L_x_3098:
[----:B------:R-:W-:-:S04]  /*e890*/  IMAD R12, R5, R152, -R12 ;  /* 0x00000098050c7224 */ /* 0x000fc800078e0a0c */
[----:B------:R-:W-:-:S05]  /*e8a0*/  IMAD.IADD R5, R12, 0x1, -R19 ;  /* 0x000000010c057824 */ /* 0x000fca00078e0a13 */
[----:B------:R-:W-:Y:S02]  /*e8b0*/  VIADDMNMX R14, R5, R152, R14, PT ;  /* 0x00000098050e7246 */ /* 0x000fe4000380010e */
[----:B------:R-:W-:-:S07]  /*e8c0*/  VIMNMX R20, R20, R5, !PT ;  /* 0x0000000514147248 */ /* 0x000fce0007fe0100 */
.L_x_3097:
[----:B------:R-:W-:Y:S01]  /*e8d0*/  FMNMX.FTZ R6, R11, R8, !PT ;  /* 0x000000080b067209 */ /* 0x000fe20007810000 */
[----:B------:R-:W-:Y:S01]  /*e8e0*/  ULEA UR10, UR36, UR37, 0xc ;  /* 0x00000025240a7291 */ /* 0x000fe2000f8e603f */
[----:B------:R-:W-:Y:S01]  /*e8f0*/  ISETP.GT.AND P2, PT, R20, 0x1, P1 ;  /* 0x000000011400780c */ /* 0x000fe20000f44270 */
[----:B------:R-:W-:Y:S01]  /*e900*/  UMOV UR11, 0x40000040 ;  /* 0x40000040000b7882 */ /* 0x000fe20000000000 */
[----:B------:R-:W-:Y:S01]  /*e910*/  FMNMX.FTZ R6, R153, R6, !PT ;  /* 0x0000000699067209 */ /* 0x000fe20007810000 */
[----:B------:R-:W-:Y:S01]  /*e920*/  UIADD3 UR14, UR10, 0x80, URZ ;  /* 0x000000800a0e7890 */ /* 0x000fe2000fffe03f */
[----:B------:R-:W-:Y:S01]  /*e930*/  ISETP.LT.OR P4, PT, R14, 0x2, P2 ;  /* 0x000000020e00780c */ /* 0x000fe20001781670 */
[----:B------:R-:W-:Y:S01]  /*e940*/  UMOV UR15, 0x40000040 ;  /* 0x40000040000f7882 */ /* 0x000fe20000000000 */
[----:B------:R-:W-:Y:S02]  /*e950*/  FMNMX.FTZ R6, R13, R6, !PT ;  /* 0x000000060d067209 */ /* 0x000fe40007810000 */
        /* <DEDUP_REMOVED lines=37> */
[----:B------:R-:W-:-:S02]  /*ebb0*/  FSEL R167, R167, -INF , !P3 ;  /* 0xff800000a7a77808 */ /* 0x000fc40005800000 */
[----:B------:R-:W-:Y:S02]  /*ebc0*/  ISETP.LT.OR P2, PT, R14, 0x21, P2 ;  /* 0x000000210e00780c */ /* 0x000fe40001741670 */
[----:B------:R-:W-:Y:S02]  /*ebd0*/  ISETP.GT.AND P3, PT, R20, 0x28, P1 ;  /* 0x000000281400780c */ /* 0x000fe40000f64270 */
[----:B------:R-:W-:Y:S02]  /*ebe0*/  ISETP.LT.OR P4, PT, R14, 0x22, P4 ;  /* 0x000000220e00780c */ /* 0x000fe40002781670 */
[----:B0-----:R-:W-:Y:S02]  /*ebf0*/  FMNMX.FTZ R7, R6, R5, !PT ;  /* 0x0000000506077209 */ /* 0x001fe40007810000 */
[----:B------:R-:W0:Y:S01]  /*ec00*/  LDC R6, c[0x0][0xa80] ;  /* 0x0002a000ff067b82 */ /* 0x000e220000000800 */
[----:B------:R-:W-:Y:S02]  /*ec10*/  FSEL R170, R170, -INF , !P2 ;  /* 0xff800000aaaa7808 */ /* 0x000fe40005000000 */
[----:B------:R-:W1:Y:S01]  /*ec20*/  SHFL.BFLY PT, R12, R7, 0x1, 0x1f ;  /* 0x0c201f00070c7f89 */ /* 0x000e6200000e0000 */
[----:B------:R-:W-:-:S02]  /*ec30*/  ISETP.LT.OR P3, PT, R14, 0x29, P3 ;  /* 0x000000290e00780c */ /* 0x000fc40001f61670 */
[----:B------:R-:W-:Y:S02]  /*ec40*/  ISETP.GT.AND P2, PT, R20, 0x29, P1 ;  /* 0x000000291400780c */ /* 0x000fe40000f44270 */
[----:B------:R-:W-:Y:S02]  /*ec50*/  FSEL R171, R171, -INF , !P4 ;  /* 0xff800000abab7808 */ /* 0x000fe40006000000 */
        /* <DEDUP_REMOVED lines=22> */
[----:B------:R-:W-:Y:S01]  /*edc0*/  FSEL R153, R179, -INF , !P2 ;  /* 0xff800000b3997808 */ /* 0x000fe20005000000 */
[--C-:B------:R-:W-:Y:S01]  /*edd0*/  FFMA.FTZ R11, R11, R6, -R152.reuse ;  /* 0x000000060b0b7223 */ /* 0x100fe20000010898 */
[----:B------:R-:W-:Y:S01]  /*ede0*/  FMNMX.FTZ R7, R163, R12, !PT ;  /* 0x0000000ca3077209 */ /* 0x000fe20007810000 */
[-CC-:B------:R-:W-:Y:S01]  /*edf0*/  FFMA.FTZ R13, R13, R6.reuse, -R152.reuse ;  /* 0x000000060d0d7223 */ /* 0x180fe20000010898 */
[----:B------:R-:W-:Y:S01]  /*ee00*/  ISETP.LT.OR P1, PT, R14, 0x3a, P1 ;  /* 0x0000003a0e00780c */ /* 0x000fe20000f21670 */
        /* <DEDUP_REMOVED lines=16> */
[----:B------:R-:W-:Y:S01]  /*ef10*/  FFMA.FTZ R216, R181, R6, -R152 ;  /* 0x00000006b5d87223 */ /* 0x000fe20000010898 */
[----:B------:R-:W-:Y:S01]  /*ef20*/  FMNMX.FTZ R12, R174, R7, !PT ;  /* 0x00000007ae0c7209 */ /* 0x000fe20007810000 */
[----:B------:R-:W-:Y:S03]  /*ef30*/  MUFU.EX2 R11, R11 ;  /* 0x0000000b000b7308 */ /* 0x000fe60000000800 */
[----:B------:R-:W-:-:S04]  /*ef40*/  FMNMX.FTZ R7, R175, R12, !PT ;  /* 0x0000000caf077209 */ /* 0x000fc80007810000 */
[----:B------:R-:W-:Y:S01]  /*ef50*/  FMNMX.FTZ R20, R178, R7, !PT ;  /* 0x00000007b2147209 */ /* 0x000fe20007810000 */
[----:B------:R0:W-:Y:S03]  /*ef60*/  MUFU.EX2 R12, R154 ;  /* 0x0000009a000c7308 */ /* 0x0001e60000000800 */
[----:B------:R-:W-:Y:S01]  /*ef70*/  FMNMX.FTZ R7, R153, R20, !PT ;  /* 0x0000001499077209 */ /* 0x000fe20007810000 */
[----:B------:R-:W-:-:S03]  /*ef80*/  FFMA.FTZ R20, R161, R6, -R152 ;  /* 0x00000006a1147223 */ /* 0x000fc60000010898 */
[----:B------:R-:W-:Y:S01]  /*ef90*/  FMNMX.FTZ R14, R182, R7, !PT ;  /* 0x00000007b60e7209 */ /* 0x000fe20007810000 */
[----:B------:R-:W-:Y:S03]  /*efa0*/  MUFU.EX2 R13, R13 ;  /* 0x0000000d000d7308 */ /* 0x000fe60000000800 */
[----:B------:R-:W-:-:S05]  /*efb0*/  FMNMX.FTZ R7, R183, R14, !PT ;  /* 0x0000000eb7077209 */ /* 0x000fca0007810000 */
[----:B0-----:R-:W0:Y:S01]  /*efc0*/  SHFL.BFLY PT, R154, R7, 0x2, 0x1f ;  /* 0x0c401f00079a7f89 */ /* 0x001e2200000e0000 */
[----:B------:R1:W-:Y:S08]  /*efd0*/  MUFU.EX2 R14, R157 ;  /* 0x0000009d000e7308 */ /* 0x0003f00000000800 */
[----:B------:R-:W-:Y:S01]  /*efe0*/  MUFU.EX2 R15, R15 ;  /* 0x0000000f000f7308 */ /* 0x000fe20000000800 */
[----:B-1----:R-:W-:-:S05]  /*eff0*/  FSEL R157, R5, RZ, P4 ;  /* 0x000000ff059d7208 */ /* 0x002fca0002000000 */
[----:B------:R-:W-:Y:S02]  /*f000*/  FADD.FTZ R157, -R157, R8 ;  /* 0x000000089d9d7221 */ /* 0x000fe40000010100 */
[----:B------:R-:W1:Y:S02]  /*f010*/  MUFU.EX2 R20, R20 ;  /* 0x0000001400147308 */ /* 0x000e640000000800 */
[----:B------:R-:W-:Y:S01]  /*f020*/  FMUL.FTZ R8, R157, R6 ;  /* 0x000000069d087220 */ /* 0x000fe20000410000 */
[----:B------:R-:W-:Y:S01]  /*f030*/  IMAD.U32 R157, RZ, RZ, UR5 ;  /* 0x00000005ff9d7e24 */ /* 0x000fe2000f8e00ff */
[----:B0-----:R-:W-:-:S04]  /*f040*/  FMNMX.FTZ R154, R7, R154, !PT ;  /* 0x0000009a079a7209 */ /* 0x001fc80007810000 */
[----:B------:R-:W0:Y:S01]  /*f050*/  MUFU.EX2 R8, R8 ;  /* 0x0000000800087308 */ /* 0x000e220000000800 */
[----:B------:R-:W2:Y:S07]  /*f060*/  SHFL.BFLY PT, R7, R154, 0x1, 0x1f ;  /* 0x0c201f009a077f89 */ /* 0x000eae00000e0000 */
[----:B------:R-:W-:Y:S01]  /*f070*/  MUFU.EX2 R21, R21 ;  /* 0x0000001500157308 */ /* 0x000fe20000000800 */
[----:B-1----:R-:W-:-:S07]  /*f080*/  F2FP.BF16.F32.PACK_AB R156, R20, R15 ;  /* 0x0000000f149c723e */ /* 0x002fce00000010ff */
        /* <DEDUP_REMOVED lines=12> */
[----:B--2---:R-:W-:Y:S01]  /*f150*/  FMNMX.FTZ R7, R154, R7, !PT ;  /* 0x000000079a077209 */ /* 0x004fe20007810000 */
[----:B------:R-:W-:-:S02]  /*f160*/  IMAD.MOV R154, RZ, RZ, -R185 ;  /* 0x000000ffff9a7224 */ /* 0x000fc400078e0ab9 */
[-C--:B------:R-:W-:Y:S01]  /*f170*/  FMUL.FTZ R44, R44, R8.reuse ;  /* 0x000000082c2c7220 */ /* 0x080fe20000410000 */
[----:B------:R-:W-:Y:S01]  /*f180*/  FMUL.FTZ R45, R45, R8 ;  /* 0x000000082d2d7220 */ /* 0x000fe20000410000 */
[C---:B------:R-:W-:Y:S01]  /*f190*/  FSETP.NEU.FTZ.AND P1, PT, R7.reuse, -INF , PT ;  /* 0xff8000000700780b */ /* 0x040fe20003f3d000 */
[----:B------:R-:W-:Y:S01]  /*f1a0*/  FMUL.FTZ R152, R7, R6 ;  /* 0x0000000607987220 */ /* 0x000fe20000410000 */
[----:B------:R-:W-:Y:S01]  /*f1b0*/  ISETP.NE.AND P2, PT, R19, R154, PT ;  /* 0x0000009a1300720c */ /* 0x000fe20003f45270 */
[----:B------:R-:W-:Y:S01]  /*f1c0*/  MUFU.EX2 R169, R169 ;  /* 0x000000a900a97308 */ /* 0x000fe20000000800 */
[-C--:B------:R-:W-:Y:S01]  /*f1d0*/  FMUL.FTZ R48, R48, R8.reuse ;  /* 0x0000000830307220 */ /* 0x080fe20000410000 */
[-C--:B------:R-:W-:Y:S01]  /*f1e0*/  FMUL.FTZ R49, R49, R8.reuse ;  /* 0x0000000831317220 */ /* 0x080fe20000410000 */
[----:B------:R-:W-:Y:S01]  /*f1f0*/  FSEL R152, R152, RZ, P1 ;  /* 0x000000ff98987208 */ /* 0x000fe20000800000 */
[-C--:B------:R-:W-:Y:S01]  /*f200*/  FMUL.FTZ R52, R52, R8.reuse ;  /* 0x0000000834347220 */ /* 0x080fe20000410000 */
[-C--:B------:R-:W-:Y:S01]  /*f210*/  FMUL.FTZ R53, R53, R8.reuse ;  /* 0x0000000835357220 */ /* 0x080fe20000410000 */
[-C--:B------:R-:W-:Y:S01]  /*f220*/  FMUL.FTZ R56, R56, R8.reuse ;  /* 0x0000000838387220 */ /* 0x080fe20000410000 */
[----:B------:R-:W-:Y:S01]  /*f230*/  FMUL.FTZ R57, R57, R8 ;  /* 0x0000000839397220 */ /* 0x000fe20000410000 */
[-CC-:B------:R-:W-:Y:S01]  /*f240*/  FFMA.FTZ R181, R155, R6.reuse, -R152.reuse ;  /* 0x000000069bb57223 */ /* 0x180fe20000010898 */
[----:B------:R-:W-:Y:S01]  /*f250*/  FSEL R155, R7, RZ, P1 ;  /* 0x000000ff079b7208 */ /* 0x000fe20000800000 */
[-CC-:B------:R-:W-:Y:S01]  /*f260*/  FFMA.FTZ R159, R159, R6.reuse, -R152.reuse ;  /* 0x000000069f9f7223 */ /* 0x180fe20000010898 */
[----:B------:R-:W-:Y:S01]  /*f270*/  FFMA.FTZ R218, R227, R6, -R152 ;  /* 0x00000006e3da7223 */ /* 0x000fe20000010898 */
[----:B------:R-:W-:-:S02]  /*f280*/  @!P2 IMAD R154, R157, 0x40, R22 ;  /* 0x000000409d9aa824 */ /* 0x000fc400078e0216 */
[-C--:B------:R-:W-:Y:S01]  /*f290*/  FFMA.FTZ R217, R225, R6.reuse, -R152 ;  /* 0x00000006e1d97223 */ /* 0x080fe20000010898 */
[----:B------:R-:W-:Y:S01]  /*f2a0*/  FADD.FTZ R155, -R155, R10 ;  /* 0x0000000a9b9b7221 */ /* 0x000fe20000010100 */
[-CC-:B------:R-:W-:Y:S01]  /*f2b0*/  FFMA.FTZ R221, R175, R6.reuse, -R152.reuse ;  /* 0x00000006afdd7223 */ /* 0x180fe20000010898 */
[----:B------:R0:W-:Y:S01]  /*f2c0*/  MUFU.EX2 R10, R159 ;  /* 0x0000009f000a7308 */ /* 0x0001e20000000800 */
[----:B------:R-:W-:Y:S01]  /*f2d0*/  @!P2 LEA R157, R154, UR38, 0x2 ;  /* 0x000000269a9dac11 */ /* 0x000fe2000f8e10ff */
[-C--:B------:R-:W-:Y:S01]  /*f2e0*/  FMUL.FTZ R155, R155, R6.reuse ;  /* 0x000000069b9b7220 */ /* 0x080fe20000410000 */
        /* <DEDUP_REMOVED lines=8> */
[-CC-:B------:R-:W-:Y:S01]  /*f370*/  FFMA.FTZ R225, R183, R6.reuse, -R152.reuse ;  /* 0x00000006b7e17223 */ /* 0x180fe20000010898 */
[----:B------:R-:W-:Y:S01]  /*f380*/  @!P2 STS [R157+0x38400], R8 ;  /* 0x038400089d00a388 */ /* 0x000fe20000000800 */
[-CC-:B------:R-:W-:Y:S01]  /*f390*/  FFMA.FTZ R158, R170, R6.reuse, -R152.reuse ;  /* 0x00000006aa9e7223 */ /* 0x180fe20000010898 */
[-CC-:B0-----:R-:W-:Y:S01]  /*f3a0*/  FFMA.FTZ R159, R171, R6.reuse, -R152.reuse ;  /* 0x00000006ab9f7223 */ /* 0x181fe20000010898 */
[----:B------:R-:W-:Y:S01]  /*f3b0*/  FFMA.FTZ R160, R174, R6, -R152 ;  /* 0x00000006aea07223 */ /* 0x000fe20000010898 */
[----:B------:R-:W-:Y:S01]  /*f3c0*/  MUFU.EX2 R218, R218 ;  /* 0x000000da00da7308 */ /* 0x000fe20000000800 */
[----:B------:R-:W-:Y:S01]  /*f3d0*/  F2FP.BF16.F32.PACK_AB R152, R12, R11 ;  /* 0x0000000b0c98723e */ /* 0x000fe200000010ff */
[-C--:B------:R-:W-:Y:S01]  /*f3e0*/  FMUL.FTZ R60, R60, R8.reuse ;  /* 0x000000083c3c7220 */ /* 0x080fe20000410000 */
[----:B------:R-:W-:Y:S01]  /*f3f0*/  F2FP.BF16.F32.PACK_AB R154, R14, R13 ;  /* 0x0000000d0e9a723e */ /* 0x000fe200000010ff */
[-C--:B------:R-:W-:Y:S01]  /*f400*/  FMUL.FTZ R61, R61, R8.reuse ;  /* 0x000000083d3d7220 */ /* 0x080fe20000410000 */
[-C--:B------:R-:W-:Y:S01]  /*f410*/  FMUL.FTZ R64, R64, R8.reuse ;  /* 0x0000000840407220 */ /* 0x080fe20000410000 */
[-C--:B------:R-:W-:Y:S01]  /*f420*/  FMUL.FTZ R65, R65, R8.reuse ;  /* 0x0000000841417220 */ /* 0x080fe20000410000 */
[-C--:B------:R-:W-:Y:S01]  /*f430*/  FMUL.FTZ R68, R68, R8.reuse ;  /* 0x0000000844447220 */ /* 0x080fe20000410000 */
[----:B------:R-:W0:Y:S01]  /*f440*/  MUFU.EX2 R181, R181 ;  /* 0x000000b500b57308 */ /* 0x000e220000000800 */
[----:B-1----:R1:W-:Y:S01]  /*f450*/  @!P2 STS [R157+0x38420], R219 ;  /* 0x038420db9d00a388 */ /* 0x0023e20000000800 */
        /* <DEDUP_REMOVED lines=22> */
[----:B------:R-:W1:Y:S01]  /*f5c0*/  MUFU.EX2 R171, R163 ;  /* 0x000000a300ab7308 */ /* 0x000e620000000800 */
[----:B--2---:R-:W-:Y:S01]  /*f5d0*/  F2FP.BF16.F32.PACK_AB R155, R10, R217 ;  /* 0x000000d90a9b723e */ /* 0x004fe200000010ff */
        /* <DEDUP_REMOVED lines=107> */
[----:B0-----:R-:W-:Y:S01]  /*fc90*/  F2FP.BF16.F32.PACK_AB R164, R180, R179 ;  /* 0x000000b3b4a4723e */ /* 0x001fe200000010ff */
[----:B------:R0:W-:Y:S01]  /*fca0*/  STSM.16.M88.4 [R186+0x36400], R152 ;  /* 0x03640098ba007844 */ /* 0x0001e20000000200 */
[----:B------:R-:W-:Y:S01]  /*fcb0*/  FFMA.FTZ R11, R8, R0, R11 ;  /* 0x00000000080b7223 */ /* 0x000fe2000001000b */
[----:B------:R-:W2:Y:S01]  /*fcc0*/  MUFU.EX2 R223, R223 ;  /* 0x000000df00df7308 */ /* 0x000ea20000000800 */
[----:B-1----:R-:W-:Y:S01]  /*fcd0*/  F2FP.BF16.F32.PACK_AB R166, R216, R177 ;  /* 0x000000b1d8a6723e */ /* 0x002fe200000010ff */
[----:B------:R0:W-:Y:S01]  /*fce0*/  STSM.16.M88.4 [R187], R156 ;  /* 0x0000009cbb007844 */ /* 0x0001e20000000200 */
[----:B------:R-:W-:Y:S01]  /*fcf0*/  FFMA.FTZ R218, R219, R3, R218 ;  /* 0x00000003dbda7223 */ /* 0x000fe200000100da */
[----:B------:R-:W-:-:S02]  /*fd00*/  FADD.FTZ R12, R12, R11 ;  /* 0x0000000b0c0c7221 */ /* 0x000fc40000010000 */
        /* <DEDUP_REMOVED lines=17> */
[----:B-1----:R-:W-:Y:S02]  /*fe20*/  F2FP.BF16.F32.PACK_AB R167, R225, R222 ;  /* 0x000000dee1a7723e */ /* 0x002fe400000010ff */
        /* <DEDUP_REMOVED lines=8> */
[----:B------:R-:W-:Y:S01]  /*feb0*/  UMOV UR11, 0x40000040 ;  /* 0x40000040000b7882 */ /* 0x000fe20000000000 */
[----:B------:R-:W-:Y:S01]  /*fec0*/  FADD.FTZ R182, R182, R183 ;  /* 0x000000b7b6b67221 */ /* 0x000fe20000010000 */
[----:B------:R-:W-:-:S03]  /*fed0*/  FADD.FTZ R176, R173, R176 ;  /* 0x000000b0adb07221 */ /* 0x000fc60000010000 */
        /* <DEDUP_REMOVED lines=9> */
[----:B------:R-:W-:Y:S02]  /*ff70*/  WARPGROUP.DEPBAR.LE gsb0, 0x0 ;  /* 0x00008000000079c5 */ /* 0x000fe40000010000 */
[----:B------:R-:W-:-:S06]  /*ff80*/  WARPGROUP.ARRIVE ;  /* 0x00000000000079c5 */ /* 0x000fcc0000000000 */
        /* <DEDUP_REMOVED lines=23> */
.L_x_3101:
        /* <DEDUP_REMOVED lines=9> */
.L_x_3083:
[----:B------:R-:W0:Y:S01]  /*10190*/  SHFL.BFLY PT, R9, R0, 0x2, 0x1f ;  /* 0x0c401f0000097f89 */ /* 0x000e2200000e0000 */
[----:B------:R-:W-:Y:S02]  /*101a0*/  IMAD.MOV R12, RZ, RZ, -R185 ;  /* 0x000000ffff0c7224 */ /* 0x000fe400078e0ab9 */
[----:B------:R-:W-:Y:S01]  /*101b0*/  IMAD.MOV.U32 R20, RZ, RZ, -0x800000 ;  /* 0xff800000ff147424 */ /* 0x000fe200078e00ff */
[----:B------:R-:W1:Y:S01]  /*101c0*/  SHFL.BFLY PT, R4, R3, 0x2, 0x1f ;  /* 0x0c401f0003047f89 */ /* 0x000e6200000e0000 */
[----:B------:R-:W-:Y:S01]  /*101d0*/  VIADD R202, R202, 0x1 ;  /* 0x00000001caca7836 */ /* 0x000fe20000000000 */
[----:B------:R-:W-:Y:S08]  /*101e0*/  BAR.ARV 0x8, 0x100 ;  /* 0x0204000000007b1d */ /* 0x000ff00000002000 */
[----:B------:R-:W-:Y:S01]  /*101f0*/  BAR.SYNC.DEFER_BLOCKING 0xf, 0x100 ;  /* 0x03c4000000007b1d */ /* 0x000fe20000010000 */
[----:B------:R-:W-:Y:S01]  /*10200*/  ISETP.NE.AND P0, PT, R19, R12, PT ;  /* 0x0000000c1300720c */ /* 0x000fe20003f05270 */
[----:B0-----:R-:W-:Y:S01]  /*10210*/  FADD.FTZ R8, R9, R0 ;  /* 0x0000000009087221 */ /* 0x001fe20000010000 */
[----:B------:R-:W-:-:S02]  /*10220*/  IMAD.MOV.U32 R0, RZ, RZ, RZ ;  /* 0x000000ffff007224 */ /* 0x000fc400078e00ff */
[----:B-1----:R-:W-:Y:S02]  /*10230*/  FADD.FTZ R10, R4, R3 ;  /* 0x00000003040a7221 */ /* 0x002fe40000010000 */
[----:B------:R-:W0:Y:S01]  /*10240*/  SHFL.BFLY PT, R9, R8, 0x1, 0x1f ;  /* 0x0c201f0008097f89 */ /* 0x000e2200000e0000 */
[----:B------:R-:W-:-:S03]  /*10250*/  IMAD.MOV.U32 R4, RZ, RZ, RZ ;  /* 0x000000ffff047224 */ /* 0x000fc600078e00ff */
[----:B------:R-:W1:Y:S01]  /*10260*/  SHFL.BFLY PT, R11, R10, 0x1, 0x1f ;  /* 0x0c201f000a0b7f89 */ /* 0x000e6200000e0000 */
[----:B0-----:R-:W-:Y:S01]  /*10270*/  FADD.FTZ R3, R8, R9 ;  /* 0x0000000908037221 */ /* 0x001fe20000010000 */
[----:B-1----:R-:W-:-:S04]  /*10280*/  FADD.FTZ R9, R10, R11 ;  /* 0x0000000b0a097221 */ /* 0x002fc80000010000 */
[----:B------:R-:W-:Y:S01]  /*10290*/  FSETP.NE.FTZ.AND P1, PT, R3, RZ, PT ;  /* 0x000000ff0300720b */ /* 0x000fe20003f35000 */
[----:B------:R-:W-:Y:S01]  /*102a0*/  IMAD.U32 R11, RZ, RZ, UR36 ;  /* 0x00000024ff0b7e24 */ /* 0x000fe2000f8e00ff */
[----:B------:R-:W-:Y:S01]  /*102b0*/  UIADD3 UR36, UR36, 0x1, URZ ;  /* 0x0000000124247890 */ /* 0x000fe2000fffe03f */
[----:B------:R-:W-:Y:S02]  /*102c0*/  FSETP.NE.FTZ.AND P2, PT, R9, RZ, PT ;  /* 0x000000ff0900720b */ /* 0x000fe40003f55000 */
[----:B------:R-:W-:Y:S01]  /*102d0*/  @!P0 IMAD R11, R11, 0x40, R22 ;  /* 0x000000400b0b8824 */ /* 0x000fe200078e0216 */
[----:B------:R-:W-:-:S04]  /*102e0*/  UISETP.NE.AND UP0, UPT, UR36, 0x2, UPT ;  /* 0x000000022400788c */ /* 0x000fc8000bf05270 */
[----:B------:R-:W-:Y:S01]  /*102f0*/  @!P0 LEA R11, R11, UR38, 0x2 ;  /* 0x000000260b0b8c11 */ /* 0x000fe2000f8e10ff */
[----:B------:R-:W-:Y:S02]  /*10300*/  USEL UR4, URZ, 0x1, UP0 ;  /* 0x000000013f047887 */ /* 0x000fe40008000000 */
[----:B------:R-:W0:Y:S01]  /*10310*/  @P1 MUFU.RCP R4, R3 ;  /* 0x0000000300041308 */ /* 0x000e220000001000 */
[----:B------:R-:W-:-:S03]  /*10320*/  USEL UR36, UR36, URZ, UP0 ;  /* 0x0000003f24247287 */ /* 0x000fc60008000000 */
[----:B------:R-:W-:-:S04]  /*10330*/  LOP3.LUT R2, R2, UR4, RZ, 0x3c, !PT ;  /* 0x0000000402027c12 */ /* 0x000fc8000f8e3cff */
        /* <DEDUP_REMOVED lines=73> */
[----:B------:R-:W-:Y:S01]  /*107d0*/  FMUL.FTZ R21, R91, R0 ;  /* 0x000000005b157220 */ /* 0x000fe20000410000 */
[----:B------:R-:W-:-:S02]  /*107e0*/  IMAD.MOV.U32 R3, RZ, RZ, -0x800000 ;  /* 0xff800000ff037424 */ /* 0x000fc400078e00ff */
[-C--:B------:R-:W-:Y:S01]  /*107f0*/  FMUL.FTZ R13, R42, R0.reuse ;  /* 0x000000002a0d7220 */ /* 0x080fe20000410000 */
        /* <DEDUP_REMOVED lines=66> */
.L_x_3013:
[----:B------:R-:W0:Y:S08]  /*10c20*/  S2UR UR39, SR_CgaCtaId ;  /* 0x00000000002779c3 */ /* 0x000e300000008800 */
[----:B------:R-:W-:Y:S06]  /*10c30*/  BAR.SYNC.DEFER_BLOCKING 0x5, 0x180 ;  /* 0x0146000000007b1d */ /* 0x000fec0000010000 */
[----:B------:R-:W-:Y:S01]  /*10c40*/  UMOV UR38, 0x400 ;  /* 0x0000040000267882 */ /* 0x000fe20000000000 */
[----:B------:R-:W-:Y:S01]  /*10c50*/  BSSY B0, `(.L_x_3103) ;  /* 0x00002d8000007945 */ /* 0x000fe20003800000 */
[----:B0-----:R-:W-:-:S09]  /*10c60*/  ULEA UR38, UR39, UR38, 0x18 ;  /* 0x0000002627267291 */ /* 0x001fd2000f8ec03f */
[----:B------:R-:W0:Y:S01]  /*10c70*/  LDS.128 R4, [UR38+0x388d0] ;  /* 0x0388d026ff047984 */ /* 0x000e220008000c00 */
[----:B------:R-:W-:Y:S06]  /*10c80*/  BAR.ARV 0x4, 0x180 ;  /* 0x0106000000007b1d */ /* 0x000fec0000002000 */
[----:B------:R-:W-:Y:S05]  /*10c90*/  @P0 BRA `(.L_x_3104) ;  /* 0x0000001c00f80947 */ /* 0x000fea0003800000 */
[----:B------:R-:W1:Y:S08]  /*10ca0*/  S2UR UR6, SR_SWINHI ;  /* 0x00000000000679c3 */ /* 0x000e700000002f00 */
        /* <DEDUP_REMOVED lines=17> */
[----:B------:R-:W-:Y:S01]  /*10dc0*/  IMAD.U32 R179, RZ, RZ, UR5 ;  /* 0x00000005ffb37e24 */ /* 0x000fe2000f8e00ff */
[----:B------:R-:W-:-:S02]  /*10dd0*/  F2FP.BF16.F32.PACK_AB R32, R32, R163 ;  /* 0x000000a32020723e */ /* 0x000fc400000010ff */
[----:B------:R-:W-:Y:S01]  /*10de0*/  F2FP.BF16.F32.PACK_AB R33, R67, R33 ;  /* 0x000000214321723e */ /* 0x000fe200000010ff */
[----:B------:R-:W-:Y:S01]  /*10df0*/  IMAD.WIDE R122, R207, 0x2, R178 ;  /* 0x00000002cf7a7825 */ /* 0x000fe200078e02b2 */
[----:B------:R-:W-:Y:S02]  /*10e00*/  F2FP.BF16.F32.PACK_AB R88, R89, R88 ;  /* 0x000000585958723e */ /* 0x000fe400000010ff */
[----:B------:R-:W-:Y:S02]  /*10e10*/  F2FP.BF16.F32.PACK_AB R89, R21, R90 ;  /* 0x0000005a1559723e */ /* 0x000fe400000010ff */
[C---:B------:R-:W-:Y:S02]  /*10e20*/  IADD3 R52, P3, R122.reuse, 0x2000, RZ ;  /* 0x000020007a347810 */ /* 0x040fe40007f7e0ff */
[C---:B------:R-:W-:Y:S02]  /*10e30*/  IADD3 R44, P0, R122.reuse, 0x40, RZ ;  /* 0x000000407a2c7810 */ /* 0x040fe40007f1e0ff */
[----:B------:R-:W-:Y:S01]  /*10e40*/  IADD3 R40, P1, R122, 0x20, RZ ;  /* 0x000000207a287810 */ /* 0x000fe20007f3e0ff */
[--C-:B------:R-:W-:Y:S01]  /*10e50*/  IMAD.X R53, RZ, RZ, R123.reuse, P3 ;  /* 0x000000ffff357224 */ /* 0x100fe200018e067b */
[----:B------:R-:W-:Y:S01]  /*10e60*/  LOP3.LUT R219, R52, 0x380, RZ, 0xc0, !PT ;  /* 0x0000038034db7812 */ /* 0x000fe200078ec0ff */
[--C-:B------:R-:W-:Y:S01]  /*10e70*/  IMAD.X R45, RZ, RZ, R123.reuse, P0 ;  /* 0x000000ffff2d7224 */ /* 0x100fe200000e067b */
[----:B------:R-:W-:Y:S01]  /*10e80*/  LOP3.LUT R183, R44, 0x380, RZ, 0xc0, !PT ;  /* 0x000003802cb77812 */ /* 0x000fe200078ec0ff */
[----:B------:R-:W-:Y:S01]  /*10e90*/  IMAD.X R41, RZ, RZ, R123, P1 ;  /* 0x000000ffff297224 */ /* 0x000fe200008e067b */
[----:B------:R-:W-:-:S02]  /*10ea0*/  SHF.R.U64 R219, R219, 0x3, RZ ;  /* 0x00000003dbdb7819 */ /* 0x000fc400000012ff */
[C---:B------:R-:W-:Y:S02]  /*10eb0*/  IADD3 R68, P1, R122.reuse, 0x4000, RZ ;  /* 0x000040007a447810 */ /* 0x040fe40007f3e0ff */
[----:B------:R-:W-:Y:S02]  /*10ec0*/  SHF.R.U64 R183, R183, 0x3, RZ ;  /* 0x00000003b7b77819 */ /* 0x000fe400000012ff */
[C---:B------:R-:W-:Y:S01]  /*10ed0*/  LOP3.LUT R37, R122.reuse, 0x380, RZ, 0xc0, !PT ;  /* 0x000003807a257812 */ /* 0x040fe200078ec0ff */
[--C-:B------:R-:W-:Y:S01]  /*10ee0*/  IMAD.X R69, RZ, RZ, R123.reuse, P1 ;  /* 0x000000ffff457224 */ /* 0x100fe200008e067b */
[C---:B------:R-:W-:Y:S02]  /*10ef0*/  IADD3 R48, P4, R122.reuse, 0x60, RZ ;  /* 0x000000607a307810 */ /* 0x040fe40007f9e0ff */
[C---:B------:R-:W-:Y:S02]  /*10f00*/  IADD3 R60, P5, R122.reuse, 0x2040, RZ ;  /* 0x000020407a3c7810 */ /* 0x040fe40007fbe0ff */
[C---:B------:R-:W-:Y:S01]  /*10f10*/  IADD3 R56, P6, R122.reuse, 0x2020, RZ ;  /* 0x000020207a387810 */ /* 0x040fe20007fde0ff */
[--C-:B------:R-:W-:Y:S01]  /*10f20*/  IMAD.X R49, RZ, RZ, R123.reuse, P4 ;  /* 0x000000ffff317224 */ /* 0x100fe200020e067b */
[----:B------:R-:W-:Y:S01]  /*10f30*/  IADD3 R64, P2, R122, 0x2060, RZ ;  /* 0x000020607a407810 */ /* 0x000fe20007f5e0ff */
[--C-:B------:R-:W-:Y:S01]  /*10f40*/  IMAD.X R61, RZ, RZ, R123.reuse, P5 ;  /* 0x000000ffff3d7224 */ /* 0x100fe200028e067b */
[----:B------:R-:W-:Y:S01]  /*10f50*/  LOP3.LUT R181, R40, 0x380, RZ, 0xc0, !PT ;  /* 0x0000038028b57812 */ /* 0x000fe200078ec0ff */
[--C-:B------:R-:W-:Y:S01]  /*10f60*/  IMAD.X R57, RZ, RZ, R123.reuse, P6 ;  /* 0x000000ffff397224 */ /* 0x100fe200030e067b */
[----:B------:R-:W-:Y:S01]  /*10f70*/  LOP3.LUT R52, R219, R52, RZ, 0x3c, !PT ;  /* 0x00000034db347212 */ /* 0x000fe200078e3cff */
[----:B------:R-:W-:Y:S01]  /*10f80*/  IMAD.X R65, RZ, RZ, R123, P2 ;  /* 0x000000ffff417224 */ /* 0x000fe200010e067b */
[----:B------:R-:W-:-:S02]  /*10f90*/  LOP3.LUT R44, R183, R44, RZ, 0x3c, !PT ;  /* 0x0000002cb72c7212 */ /* 0x000fc400078e3cff */
[----:B------:R-:W-:Y:S02]  /*10fa0*/  LOP3.LUT R219, R68, 0x380, RZ, 0xc0, !PT ;  /* 0x0000038044db7812 */ /* 0x000fe400078ec0ff */
[----:B------:R-:W-:Y:S02]  /*10fb0*/  SHF.R.U64 R37, R37, 0x3, RZ ;  /* 0x0000000325257819 */ /* 0x000fe400000012ff */
[----:B------:R-:W-:Y:S02]  /*10fc0*/  LOP3.LUT R217, R48, 0x380, RZ, 0xc0, !PT ;  /* 0x0000038030d97812 */ /* 0x000fe400078ec0ff */
[----:B------:R-:W-:Y:S02]  /*10fd0*/  LOP3.LUT R183, R60, 0x380, RZ, 0xc0, !PT ;  /* 0x000003803cb77812 */ /* 0x000fe400078ec0ff */
[----:B------:R-:W-:Y:S02]  /*10fe0*/  SHF.R.U64 R181, R181, 0x3, RZ ;  /* 0x00000003b5b57819 */ /* 0x000fe400000012ff */
[----:B------:R-:W-:-:S02]  /*10ff0*/  IADD3 R18, P0, R122, 0x4020, RZ ;  /* 0x000040207a127810 */ /* 0x000fc40007f1e0ff */
[C---:B------:R-:W-:Y:S02]  /*11000*/  IADD3 R30, P4, R122.reuse, 0x4040, RZ ;  /* 0x000040407a1e7810 */ /* 0x040fe40007f9e0ff */
[C---:B------:R-:W-:Y:S01]  /*11010*/  IADD3 R36, P3, R122.reuse, 0x4060, RZ ;  /* 0x000040607a247810 */ /* 0x040fe20007f7e0ff */
[--C-:B------:R-:W-:Y:S01]  /*11020*/  IMAD.X R73, RZ, RZ, R123.reuse, P0 ;  /* 0x000000ffff497224 */ /* 0x100fe200000e067b */
[C---:B------:R-:W-:Y:S01]  /*11030*/  IADD3 R26, P6, R122.reuse, 0x6000, RZ ;  /* 0x000060007a1a7810 */ /* 0x040fe20007fde0ff */
[--C-:B------:R-:W-:Y:S01]  /*11040*/  IMAD.X R103, RZ, RZ, R123.reuse, P4 ;  /* 0x000000ffff677224 */ /* 0x100fe200020e067b */
[C---:B------:R-:W-:Y:S01]  /*11050*/  IADD3 R0, P5, R122.reuse, 0x6020, RZ ;  /* 0x000060207a007810 */ /* 0x040fe20007fbe0ff */
[--C-:B------:R-:W-:Y:S01]  /*11060*/  IMAD.X R107, RZ, RZ, R123.reuse, P3 ;  /* 0x000000ffff6b7224 */ /* 0x100fe200018e067b */
[C---:B------:R-:W-:Y:S01]  /*11070*/  IADD3 R17, P2, R122.reuse, 0x6040, RZ ;  /* 0x000060407a117810 */ /* 0x040fe20007f5e0ff */
[--C-:B------:R-:W-:Y:S01]  /*11080*/  IMAD.X R111, RZ, RZ, R123.reuse, P6 ;  /* 0x000000ffff6f7224 */ /* 0x100fe200030e067b */
[----:B0-----:R-:W-:Y:S01]  /*11090*/  IADD3 R4, P1, R122, 0x6060, RZ ;  /* 0x000060607a047810 */ /* 0x001fe20007f3e0ff */
[--C-:B------:R-:W-:Y:S01]  /*110a0*/  IMAD.X R115, RZ, RZ, R123.reuse, P5 ;  /* 0x000000ffff737224 */ /* 0x100fe200028e067b */
[----:B------:R-:W-:Y:S01]  /*110b0*/  SHF.R.U64 R219, R219, 0x3, RZ ;  /* 0x00000003dbdb7819 */ /* 0x000fe200000012ff */
[--C-:B------:R-:W-:Y:S01]  /*110c0*/  IMAD.X R119, RZ, RZ, R123.reuse, P2 ;  /* 0x000000ffff777224 */ /* 0x100fe200010e067b */
[----:B------:R-:W-:Y:S01]  /*110d0*/  LOP3.LUT R122, R37, R122, RZ, 0x3c, !PT ;  /* 0x0000007a257a7212 */ /* 0x000fe200078e3cff */
[----:B------:R-:W-:Y:S01]  /*110e0*/  IMAD.X R37, RZ, RZ, R123, P1 ;  /* 0x000000ffff257224 */ /* 0x000fe200008e067b */
[----:B------:R-:W-:-:S02]  /*110f0*/  SHF.R.U64 R217, R217, 0x3, RZ ;  /* 0x00000003d9d97819 */ /* 0x000fc400000012ff */
[----:B------:R-:W-:Y:S02]  /*11100*/  SHF.R.U64 R183, R183, 0x3, RZ ;  /* 0x00000003b7b77819 */ /* 0x000fe400000012ff */
[----:B------:R-:W-:Y:S02]  /*11110*/  LOP3.LUT R40, R181, R40, RZ, 0x3c, !PT ;  /* 0x00000028b5287212 */ /* 0x000fe400078e3cff */
[----:B------:R-:W-:Y:S02]  /*11120*/  LOP3.LUT R181, R56, 0x380, RZ, 0xc0, !PT ;  /* 0x0000038038b57812 */ /* 0x000fe400078ec0ff */
[----:B------:R-:W-:Y:S02]  /*11130*/  LOP3.LUT R68, R219, R68, RZ, 0x3c, !PT ;  /* 0x00000044db447212 */ /* 0x000fe400078e3cff */
[----:B------:R-:W-:Y:S02]  /*11140*/  LOP3.LUT R48, R217, R48, RZ, 0x3c, !PT ;  /* 0x00000030d9307212 */ /* 0x000fe400078e3cff */
[----:B------:R-:W-:-:S02]  /*11150*/  LOP3.LUT R60, R183, R60, RZ, 0x3c, !PT ;  /* 0x0000003cb73c7212 */ /* 0x000fc400078e3cff */
[----:B------:R-:W-:Y:S02]  /*11160*/  LOP3.LUT R219, R26, 0x380, RZ, 0xc0, !PT ;  /* 0x000003801adb7812 */ /* 0x000fe400078ec0ff */
[----:B------:R-:W-:Y:S02]  /*11170*/  MOV R122, R122 ;  /* 0x0000007a007a7202 */ /* 0x000fe40000000f00 */
[----:B------:R-:W-:Y:S02]  /*11180*/  LOP3.LUT R27, R0, 0x380, RZ, 0xc0, !PT ;  /* 0x00000380001b7812 */ /* 0x000fe400078ec0ff */
[----:B------:R-:W-:Y:S01]  /*11190*/  LOP3.LUT R217, R64, 0x380, RZ, 0xc0, !PT ;  /* 0x0000038040d97812 */ /* 0x000fe200078ec0ff */
[----:B------:R0:W-:Y:S01]  /*111a0*/  STSM.16.M88.4 [R122], R8 ;  /* 0x000000087a007844 */ /* 0x0001e20000000200 */
[----:B------:R-:W-:Y:S02]  /*111b0*/  LOP3.LUT R183, R30, 0x380, RZ, 0xc0, !PT ;  /* 0x000003801eb77812 */ /* 0x000fe400078ec0ff */
[----:B------:R-:W-:-:S02]  /*111c0*/  SHF.R.U64 R181, R181, 0x3, RZ ;  /* 0x00000003b5b57819 */ /* 0x000fc400000012ff */
[----:B------:R-:W-:Y:S02]  /*111d0*/  SHF.R.U64 R219, R219, 0x3, RZ ;  /* 0x00000003dbdb7819 */ /* 0x000fe400000012ff */
[----:B------:R-:W-:Y:S02]  /*111e0*/  SHF.R.U64 R27, R27, 0x3, RZ ;  /* 0x000000031b1b7819 */ /* 0x000fe400000012ff */
[----:B------:R-:W-:Y:S02]  /*111f0*/  SHF.R.U64 R217, R217, 0x3, RZ ;  /* 0x00000003d9d97819 */ /* 0x000fe400000012ff */
[----:B------:R-:W-:Y:S02]  /*11200*/  SHF.R.U64 R183, R183, 0x3, RZ ;  /* 0x00000003b7b77819 */ /* 0x000fe400000012ff */
[----:B------:R-:W-:Y:S02]  /*11210*/  MOV R40, R40 ;  /* 0x0000002800287202 */ /* 0x000fe40000000f00 */
[----:B------:R-:W-:-:S02]  /*11220*/  LOP3.LUT R56, R181, R56, RZ, 0x3c, !PT ;  /* 0x00000038b5387212 */ /* 0x000fc400078e3cff */
[----:B0-----:R-:W-:Y:S02]  /*11230*/  F2FP.BF16.F32.PACK_AB R8, R173, R175 ;  /* 0x000000afad08723e */ /* 0x001fe400000010ff */
[----:B------:R-:W-:Y:S02]  /*11240*/  F2FP.BF16.F32.PACK_AB R9, R35, R34 ;  /* 0x000000222309723e */ /* 0x000fe400000010ff */
[----:B------:R-:W-:Y:S02]  /*11250*/  F2FP.BF16.F32.PACK_AB R10, R171, R174 ;  /* 0x000000aeab0a723e */ /* 0x000fe400000010ff */
[----:B------:R-:W-:Y:S02]  /*11260*/  F2FP.BF16.F32.PACK_AB R11, R39, R38 ;  /* 0x00000026270b723e */ /* 0x000fe400000010ff */
[----:B------:R-:W-:Y:S02]  /*11270*/  MOV R44, R44 ;  /* 0x0000002c002c7202 */ /* 0x000fe40000000f00 */
[----:B------:R-:W-:Y:S01]  /*11280*/  LOP3.LUT R110, R219, R26, RZ, 0x3c, !PT ;  /* 0x0000001adb6e7212 */ /* 0x000fe200078e3cff */
[----:B------:R0:W-:Y:S01]  /*11290*/  STSM.16.M88.4 [R40], R8 ;  /* 0x0000000828007844 */ /* 0x0001e20000000200 */
[----:B------:R-:W-:-:S02]  /*112a0*/  LOP3.LUT R114, R27, R0, RZ, 0x3c, !PT ;  /* 0x000000001b727212 */ /* 0x000fc400078e3cff */
[----:B------:R-:W-:Y:S01]  /*112b0*/  LOP3.LUT R64, R217, R64, RZ, 0x3c, !PT ;  /* 0x00000040d9407212 */ /* 0x000fe200078e3cff */
[----:B------:R-:W-:Y:S01]  /*112c0*/  STSM.16.M88.4 [R44], R12 ;  /* 0x0000000c2c007844 */ /* 0x000fe20000000200 */
[----:B------:R-:W-:Y:S02]  /*112d0*/  LOP3.LUT R102, R183, R30, RZ, 0x3c, !PT ;  /* 0x0000001eb7667212 */ /* 0x000fe400078e3cff */
[----:B------:R-:W-:Y:S02]  /*112e0*/  MOV R48, R48 ;  /* 0x0000003000307202 */ /* 0x000fe40000000f00 */
[----:B------:R-:W-:Y:S02]  /*112f0*/  F2FP.BF16.F32.PACK_AB R26, R165, R167 ;  /* 0x000000a7a51a723e */ /* 0x000fe400000010ff */
[----:B------:R-:W-:Y:S02]  /*11300*/  F2FP.BF16.F32.PACK_AB R27, R55, R54 ;  /* 0x00000036371b723e */ /* 0x000fe400000010ff */
[----:B------:R-:W-:-:S02]  /*11310*/  MOV R52, R52 ;  /* 0x0000003400347202 */ /* 0x000fc40000000f00 */
[----:B------:R-:W-:Y:S01]  /*11320*/  F2FP.BF16.F32.PACK_AB R30, R162, R164 ;  /* 0x000000a4a21e723e */ /* 0x000fe200000010ff */
[----:B------:R1:W-:Y:S01]  /*11330*/  STSM.16.M88.4 [R48], R24 ;  /* 0x0000001830007844 */ /* 0x0003e20000000200 */
[----:B------:R-:W-:Y:S02]  /*11340*/  MOV R56, R56 ;  /* 0x0000003800387202 */ /* 0x000fe40000000f00 */
[----:B------:R-:W-:Y:S01]  /*11350*/  F2FP.BF16.F32.PACK_AB R34, R159, R161 ;  /* 0x000000a19f22723e */ /* 0x000fe200000010ff */
[----:B------:R-:W-:Y:S01]  /*11360*/  STSM.16.M88.4 [R52], R28 ;  /* 0x0000001c34007844 */ /* 0x000fe20000000200 */
[----:B------:R-:W-:Y:S02]  /*11370*/  F2FP.BF16.F32.PACK_AB R35, R71, R70 ;  /* 0x000000464723723e */ /* 0x000fe400000010ff */
[----:B------:R-:W-:Y:S02]  /*11380*/  MOV R60, R60 ;  /* 0x0000003c003c7202 */ /* 0x000fe40000000f00 */
[----:B0-----:R-:W-:Y:S01]  /*11390*/  F2FP.BF16.F32.PACK_AB R8, R152, R160 ;  /* 0x000000a09808723e */ /* 0x001fe200000010ff */
[----:B------:R-:W-:Y:S01]  /*113a0*/  STSM.16.M88.4 [R56], R32 ;  /* 0x0000002038007844 */ /* 0x000fe20000000200 */
[----:B------:R-:W-:-:S02]  /*113b0*/  F2FP.BF16.F32.PACK_AB R9, R75, R74 ;  /* 0x0000004a4b09723e */ /* 0x000fc400000010ff */
[----:B------:R-:W-:Y:S02]  /*113c0*/  F2FP.BF16.F32.PACK_AB R10, R77, R158 ;  /* 0x0000009e4d0a723e */ /* 0x000fe400000010ff */
[----:B------:R-:W-:Y:S01]  /*113d0*/  F2FP.BF16.F32.PACK_AB R11, R79, R78 ;  /* 0x0000004e4f0b723e */ /* 0x000fe200000010ff */
[----:B-1----:R-:W0:Y:S01]  /*113e0*/  LDC.64 R24, c[0x0][0xd00] ;  /* 0x00034000ff187b82 */ /* 0x002e220000000a00 */
[----:B------:R-:W-:Y:S02]  /*113f0*/  MOV R64, R64 ;  /* 0x0000004000407202 */ /* 0x000fe40000000f00 */
[----:B------:R-:W-:Y:S01]  /*11400*/  F2FP.BF16.F32.PACK_AB R12, R81, R80 ;  /* 0x00000050510c723e */ /* 0x000fe200000010ff */
[----:B------:R1:W-:Y:S01]  /*11410*/  STSM.16.M88.4 [R60], R8 ;  /* 0x000000083c007844 */ /* 0x0003e20000000200 */
[----:B------:R-:W-:Y:S02]  /*11420*/  F2FP.BF16.F32.PACK_AB R13, R83, R82 ;  /* 0x00000052530d723e */ /* 0x000fe400000010ff */
[----:B------:R-:W-:-:S02]  /*11430*/  F2FP.BF16.F32.PACK_AB R14, R85, R84 ;  /* 0x00000054550e723e */ /* 0x000fc400000010ff */
[----:B------:R-:W-:Y:S02]  /*11440*/  F2FP.BF16.F32.PACK_AB R15, R87, R86 ;  /* 0x00000056570f723e */ /* 0x000fe400000010ff */
[----:B------:R-:W-:Y:S02]  /*11450*/  LOP3.LUT R181, R18, 0x380, RZ, 0xc0, !PT ;  /* 0x0000038012b57812 */ /* 0x000fe400078ec0ff */
[----:B------:R-:W-:Y:S01]  /*11460*/  LOP3.LUT R217, R36, 0x380, RZ, 0xc0, !PT ;  /* 0x0000038024d97812 */ /* 0x000fe200078ec0ff */
[----:B------:R2:W-:Y:S01]  /*11470*/  STSM.16.M88.4 [R64], R12 ;  /* 0x0000000c40007844 */ /* 0x0005e20000000200 */
[----:B------:R-:W-:Y:S02]  /*11480*/  SHF.R.U64 R181, R181, 0x3, RZ ;  /* 0x00000003b5b57819 */ /* 0x000fe400000012ff */
[----:B------:R-:W-:Y:S02]  /*11490*/  LOP3.LUT R123, R4, 0x380, RZ, 0xc0, !PT ;  /* 0x00000380047b7812 */ /* 0x000fe400078ec0ff */
[----:B------:R-:W-:Y:S01]  /*114a0*/  SHF.R.U64 R217, R217, 0x3, RZ ;  /* 0x00000003d9d97819 */ /* 0x000fe200000012ff */
[----:B-1----:R-:W1:Y:S01]  /*114b0*/  LDC.64 R8, c[0x0][0xd00] ;  /* 0x00034000ff087b82 */ /* 0x002e620000000a00 */
[----:B------:R-:W-:-:S02]  /*114c0*/  LOP3.LUT R72, R181, R18, RZ, 0x3c, !PT ;  /* 0x00000012b5487212 */ /* 0x000fc400078e3cff */
[----:B------:R-:W-:Y:S02]  /*114d0*/  LOP3.LUT R18, R17, 0x380, RZ, 0xc0, !PT ;  /* 0x0000038011127812 */ /* 0x000fe400078ec0ff */
[----:B------:R-:W-:Y:S02]  /*114e0*/  SHF.R.U64 R123, R123, 0x3, RZ ;  /* 0x000000037b7b7819 */ /* 0x000fe400000012ff */
[----:B------:R-:W-:Y:S02]  /*114f0*/  LOP3.LUT R106, R217, R36, RZ, 0x3c, !PT ;  /* 0x00000024d96a7212 */ /* 0x000fe400078e3cff */
[----:B------:R-:W-:Y:S01]  /*11500*/  SHF.R.U64 R18, R18, 0x3, RZ ;  /* 0x0000000312127819 */ /* 0x000fe200000012ff */
[----:B--2---:R-:W2:Y:S01]  /*11510*/  LDC.64 R12, c[0x0][0xd08] ;  /* 0x00034200ff0c7b82 */ /* 0x004ea20000000a00 */
[----:B------:R-:W-:Y:S02]  /*11520*/  F2FP.BF16.F32.PACK_AB R96, R97, R96 ;  /* 0x000000606160723e */ /* 0x000fe400000010ff */
[----:B------:R-:W-:-:S02]  /*11530*/  LOP3.LUT R36, R123, R4, RZ, 0x3c, !PT ;  /* 0x000000047b247212 */ /* 0x000fc400078e3cff */
[----:B------:R-:W-:Y:S02]  /*11540*/  MOV R68, R68 ;  /* 0x0000004400447202 */ /* 0x000fe40000000f00 */
[----:B------:R-:W-:Y:S02]  /*11550*/  F2FP.BF16.F32.PACK_AB R90, R93, R92 ;  /* 0x0000005c5d5a723e */ /* 0x000fe400000010ff */
[----:B------:R-:W-:Y:S02]  /*11560*/  F2FP.BF16.F32.PACK_AB R91, R95, R91 ;  /* 0x0000005b5f5b723e */ /* 0x000fe400000010ff */
[----:B------:R-:W-:Y:S02]  /*11570*/  F2FP.BF16.F32.PACK_AB R97, R99, R98 ;  /* 0x000000626361723e */ /* 0x000fe400000010ff */
[----:B------:R-:W-:Y:S01]  /*11580*/  MOV R72, R72 ;  /* 0x0000004800487202 */ /* 0x000fe20000000f00 */
[----:B-1----:R-:W-:Y:S01]  /*11590*/  IMAD.WIDE R10, R194, 0x4, R8 ;  /* 0x00000004c20a7825 */ /* 0x002fe200078e0208 */
[----:B------:R-:W-:Y:S01]  /*115a0*/  MOV R4, R106 ;  /* 0x0000006a00047202 */ /* 0x000fe20000000f00 */
[----:B------:R-:W-:Y:S01]  /*115b0*/  STSM.16.M88.4 [R68], R88 ;  /* 0x0000005844007844 */ /* 0x000fe20000000200 */
[----:B------:R-:W-:-:S02]  /*115c0*/  F2FP.BF16.F32.PACK_AB R98, R101, R100 ;  /* 0x000000646562723e */ /* 0x000fc400000010ff */
[----:B------:R-:W-:Y:S02]  /*115d0*/  F2FP.BF16.F32.PACK_AB R104, R105, R104 ;  /* 0x000000686968723e */ /* 0x000fe400000010ff */
[----:B------:R-:W-:Y:S02]  /*115e0*/  LOP3.LUT R118, R18, R17, RZ, 0x3c, !PT ;  /* 0x0000001112767212 */ /* 0x000fe400078e3cff */
[----:B------:R-:W-:Y:S02]  /*115f0*/  MOV R102, R102 ;  /* 0x0000006600667202 */ /* 0x000fe40000000f00 */
[----:B--2---:R-:W-:Y:S01]  /*11600*/  ISETP.NE.U32.AND P6, PT, R12, RZ, PT ;  /* 0x000000ff0c00720c */ /* 0x004fe20003fc5070 */
[----:B------:R-:W-:Y:S01]  /*11610*/  IMAD R9, R201, 0x40, R190 ;  /* 0x00000040c9097824 */ /* 0x000fe200078e02be */
[----:B------:R-:W-:Y:S02]  /*11620*/  F2FP.BF16.F32.PACK_AB R99, R46, R42 ;  /* 0x0000002a2e63723e */ /* 0x000fe400000010ff */
[----:B------:R-:W-:-:S02]  /*11630*/  ISETP.NE.AND.EX P6, PT, R13, RZ, PT, P6 ;  /* 0x000000ff0d00720c */ /* 0x000fc40003fc5360 */
[----:B------:R-:W-:Y:S01]  /*11640*/  MOV R0, R114 ;  /* 0x0000007200007202 */ /* 0x000fe20000000f00 */
[----:B------:R-:W-:Y:S01]  /*11650*/  STSM.16.M88.4 [R72], R96 ;  /* 0x0000006048007844 */ /* 0x000fe20000000200 */
[----:B------:R-:W-:Y:S02]  /*11660*/  F2FP.BF16.F32.PACK_AB R105, R58, R50 ;  /* 0x000000323a69723e */ /* 0x000fe400000010ff */
[----:B------:R-:W-:Y:S02]  /*11670*/  F2FP.BF16.F32.PACK_AB R106, R109, R108 ;  /* 0x0000006c6d6a723e */ /* 0x000fe400000010ff */
[----:B------:R-:W-:Y:S02]  /*11680*/  F2FP.BF16.F32.PACK_AB R107, R76, R66 ;  /* 0x000000424c6b723e */ /* 0x000fe400000010ff */
[----:B------:R-:W-:Y:S02]  /*11690*/  F2FP.BF16.F32.PACK_AB R112, R113, R112 ;  /* 0x000000707170723e */ /* 0x000fe400000010ff */
[----:B------:R-:W-:Y:S01]  /*116a0*/  F2FP.BF16.F32.PACK_AB R113, R153, R94 ;  /* 0x0000005e9971723e */ /* 0x000fe200000010ff */
[----:B------:R-:W-:Y:S01]  /*116b0*/  STSM.16.M88.4 [R102], R104 ;  /* 0x0000006866007844 */ /* 0x000fe20000000200 */
[----:B------:R-:W-:-:S02]  /*116c0*/  F2FP.BF16.F32.PACK_AB R114, R117, R116 ;  /* 0x000000747572723e */ /* 0x000fc400000010ff */
[----:B------:R-:W-:Y:S02]  /*116d0*/  F2FP.BF16.F32.PACK_AB R115, R155, R154 ;  /* 0x0000009a9b73723e */ /* 0x000fe400000010ff */
[----:B------:R-:W-:Y:S02]  /*116e0*/  F2FP.BF16.F32.PACK_AB R120, R121, R120 ;  /* 0x000000787978723e */ /* 0x000fe400000010ff */
[----:B------:R-:W-:Y:S02]  /*116f0*/  F2FP.BF16.F32.PACK_AB R128, R129, R128 ;  /* 0x000000808180723e */ /* 0x000fe400000010ff */
[----:B------:R-:W-:Y:S02]  /*11700*/  MOV R110, R110 ;  /* 0x0000006e006e7202 */ /* 0x000fe40000000f00 */
[----:B------:R-:W-:Y:S02]  /*11710*/  F2FP.BF16.F32.PACK_AB R122, R125, R124 ;  /* 0x0000007c7d7a723e */ /* 0x000fe400000010ff */
[----:B------:R-:W-:-:S02]  /*11720*/  F2FP.BF16.F32.PACK_AB R123, R127, R126 ;  /* 0x0000007e7f7b723e */ /* 0x000fc400000010ff */
[----:B------:R-:W-:Y:S02]  /*11730*/  F2FP.BF16.F32.PACK_AB R136, R137, R136 ;  /* 0x000000888988723e */ /* 0x000fe400000010ff */
[----:B------:R-:W-:Y:S01]  /*11740*/  F2FP.BF16.F32.PACK_AB R144, R145, R144 ;  /* 0x000000909190723e */ /* 0x000fe200000010ff */
[----:B------:R-:W-:Y:S01]  /*11750*/  IMAD.WIDE R178, R9, 0x2, R178 ;  /* 0x0000000209b27825 */ /* 0x000fe200078e02b2 */
[----:B------:R-:W-:Y:S01]  /*11760*/  F2FP.BF16.F32.PACK_AB R121, R157, R156 ;  /* 0x0000009c9d79723e */ /* 0x000fe200000010ff */
[----:B------:R1:W-:Y:S01]  /*11770*/  STSM.16.M88.4 [R4], R112 ;  /* 0x0000007004007844 */ /* 0x0003e20000000200 */
[----:B------:R-:W-:Y:S01]  /*11780*/  F2FP.BF16.F32.PACK_AB R129, R131, R130 ;  /* 0x000000828381723e */ /* 0x000fe200000010ff */
[----:B------:R-:W2:Y:S01]  /*11790*/  @P6 LDC.64 R8, c[0x0][0xd08] ;  /* 0x00034200ff086b82 */ /* 0x000ea20000000a00 */
[----:B------:R-:W-:Y:S01]  /*117a0*/  F2FP.BF16.F32.PACK_AB R130, R133, R132 ;  /* 0x000000848582723e */ /* 0x000fe200000010ff */
[----:B------:R-:W-:Y:S01]  /*117b0*/  STSM.16.M88.4 [R110], R120 ;  /* 0x000000786e007844 */ /* 0x000fe20000000200 */
[----:B------:R-:W-:-:S02]  /*117c0*/  F2FP.BF16.F32.PACK_AB R131, R135, R134 ;  /* 0x000000868783723e */ /* 0x000fc400000010ff */
[----:B------:R-:W-:Y:S02]  /*117d0*/  F2FP.BF16.F32.PACK_AB R137, R139, R138 ;  /* 0x0000008a8b89723e */ /* 0x000fe400000010ff */
[----:B------:R-:W-:Y:S01]  /*117e0*/  MOV R118, R118 ;  /* 0x0000007600767202 */ /* 0x000fe20000000f00 */
[----:B------:R3:W-:Y:S01]  /*117f0*/  STSM.16.M88.4 [R0], R128 ;  /* 0x0000008000007844 */ /* 0x0007e20000000200 */
[----:B------:R-:W-:Y:S02]  /*11800*/  F2FP.BF16.F32.PACK_AB R138, R141, R140 ;  /* 0x0000008c8d8a723e */ /* 0x000fe400000010ff */
[----:B------:R-:W-:Y:S02]  /*11810*/  F2FP.BF16.F32.PACK_AB R139, R143, R142 ;  /* 0x0000008e8f8b723e */ /* 0x000fe400000010ff */
[----:B------:R-:W-:Y:S01]  /*11820*/  F2FP.BF16.F32.PACK_AB R145, R147, R146 ;  /* 0x000000929391723e */ /* 0x000fe200000010ff */
[----:B------:R-:W-:Y:S01]  /*11830*/  ULDC UR4, c[0x0][0xb88] ;  /* 0x0002e20000047ab9 */ /* 0x000fe20000000800 */
[----:B------:R-:W-:Y:S01]  /*11840*/  MOV R36, R36 ;  /* 0x0000002400247202 */ /* 0x000fe20000000f00 */
[----:B------:R-:W-:Y:S01]  /*11850*/  STSM.16.M88.4 [R118], R136 ;  /* 0x0000008876007844 */ /* 0x000fe20000000200 */
[----:B------:R-:W-:Y:S01]  /*11860*/  F2FP.BF16.F32.PACK_AB R146, R149, R148 ;  /* 0x000000949592723e */ /* 0x000fe200000010ff */
[----:B-1----:R-:W-:Y:S01]  /*11870*/  IMAD.MOV.U32 R4, RZ, RZ, RZ ;  /* 0x000000ffff047224 */ /* 0x002fe200078e00ff */
[----:B------:R-:W-:-:S02]  /*11880*/  F2FP.BF16.F32.PACK_AB R147, R151, R150 ;  /* 0x000000969793723e */ /* 0x000fc400000010ff */
[----:B0-----:R-:W-:-:S03]  /*11890*/  ISETP.NE.U32.AND P0, PT, R24, RZ, PT ;  /* 0x000000ff1800720c */ /* 0x001fc60003f05070 */
[----:B------:R0:W-:Y:S01]  /*118a0*/  STSM.16.M88.4 [R36], R144 ;  /* 0x0000009024007844 */ /* 0x0001e20000000200 */
[----:B------:R-:W-:Y:S01]  /*118b0*/  BAR.SYNC.DEFER_BLOCKING 0x1, 0x100 ;  /* 0x0044000000007b1d */ /* 0x000fe20000010000 */
[----:B------:R-:W-:Y:S01]  /*118c0*/  ISETP.NE.AND.EX P0, PT, R25, RZ, PT, P0 ;  /* 0x000000ff1900720c */ /* 0x000fe20003f05300 */
[----:B---3--:R-:W-:Y:S02]  /*118d0*/  IMAD.U32 R0, RZ, RZ, UR4 ;  /* 0x00000004ff007e24 */ /* 0x008fe4000f8e00ff */
[----:B--2---:R-:W-:-:S10]  /*118e0*/  @P6 IMAD.WIDE R8, R194, 0x4, R8 ;  /* 0x00000004c2086825 */ /* 0x004fd400078e0208 */
[----:B------:R1:W5:Y:S01]  /*118f0*/  @P0 LDG.E R4, desc[UR40][R10.64] ;  /* 0x000000280a040981 */ /* 0x000362000c1e1900 */
[C---:B------:R-:W-:Y:S02]  /*11900*/  IADD3 R13, P1, R178.reuse, 0x1000, RZ ;  /* 0x00001000b20d7810 */ /* 0x040fe40007f3e0ff */
[C---:B------:R-:W-:Y:S01]  /*11910*/  IADD3 R25, P2, R178.reuse, 0x2000, RZ ;  /* 0x00002000b2197810 */ /* 0x040fe20007f5e0ff */
[----:B------:R1:W5:Y:S01]  /*11920*/  @P6 LDG.E R0, desc[UR40][R8.64] ;  /* 0x0000002808006981 */ /* 0x000362000c1e1900 */
        /* <DEDUP_REMOVED lines=18> */
[C---:B------:R-:W-:Y:S02]  /*11a50*/  IADD3 R37, P5, R178.reuse, 0x5000, RZ ;  /* 0x00005000b2257810 */ /* 0x040fe40007fbe0ff */
[----:B------:R-:W-:-:S02]  /*11a60*/  IADD3 R41, P1, R178, 0x6000, RZ ;  /* 0x00006000b2297810 */ /* 0x000fc40007f3e0ff */
[C---:B------:R-:W-:Y:S02]  /*11a70*/  IADD3 R45, P2, R178.reuse, 0x7000, RZ ;  /* 0x00007000b22d7810 */ /* 0x040fe40007f5e0ff */
[C---:B------:R-:W-:Y:S02]  /*11a80*/  IADD3 R49, P3, R178.reuse, 0x8000, RZ ;  /* 0x00008000b2317810 */ /* 0x040fe40007f7e0ff */
[----:B------:R-:W-:Y:S02]  /*11a90*/  IADD3 R53, P4, R178, 0x9000, RZ ;  /* 0x00009000b2357810 */ /* 0x000fe40007f9e0ff */
[----:B------:R-:W-:Y:S02]  /*11aa0*/  P2R R14, PR, RZ, 0x20 ;  /* 0x00000020ff0e7803 */ /* 0x000fe40000000000 */
[----:B0-----:R-:W-:Y:S02]  /*11ab0*/  LOP3.LUT R36, R37, 0x380, RZ, 0xc0, !PT ;  /* 0x0000038025247812 */ /* 0x001fe400078ec0ff */
[----:B------:R-:W-:-:S02]  /*11ac0*/  LOP3.LUT R40, R41, 0x380, RZ, 0xc0, !PT ;  /* 0x0000038029287812 */ /* 0x000fc400078ec0ff */
[----:B------:R-:W-:Y:S02]  /*11ad0*/  LOP3.LUT R44, R45, 0x380, RZ, 0xc0, !PT ;  /* 0x000003802d2c7812 */ /* 0x000fe400078ec0ff */
[----:B------:R-:W-:Y:S02]  /*11ae0*/  LOP3.LUT R48, R49, 0x380, RZ, 0xc0, !PT ;  /* 0x0000038031307812 */ /* 0x000fe400078ec0ff */
[----:B------:R-:W-:Y:S02]  /*11af0*/  LOP3.LUT R52, R53, 0x380, RZ, 0xc0, !PT ;  /* 0x0000038035347812 */ /* 0x000fe400078ec0ff */
[----:B------:R-:W-:Y:S02]  /*11b00*/  IADD3 R57, P5, R178, 0xa000, RZ ;  /* 0x0000a000b2397810 */ /* 0x000fe40007fbe0ff */
[----:B------:R-:W-:Y:S02]  /*11b10*/  SHF.R.U64 R36, R36, 0x3, RZ ;  /* 0x0000000324247819 */ /* 0x000fe400000012ff */
[----:B------:R-:W-:-:S02]  /*11b20*/  SHF.R.U64 R40, R40, 0x3, RZ ;  /* 0x0000000328287819 */ /* 0x000fc400000012ff */
[----:B------:R-:W-:Y:S02]  /*11b30*/  SHF.R.U64 R44, R44, 0x3, RZ ;  /* 0x000000032c2c7819 */ /* 0x000fe400000012ff */
[----:B------:R-:W-:Y:S02]  /*11b40*/  SHF.R.U64 R48, R48, 0x3, RZ ;  /* 0x0000000330307819 */ /* 0x000fe400000012ff */
[----:B------:R-:W-:Y:S02]  /*11b50*/  SHF.R.U64 R52, R52, 0x3, RZ ;  /* 0x0000000334347819 */ /* 0x000fe400000012ff */
[----:B------:R-:W-:Y:S02]  /*11b60*/  LOP3.LUT R56, R57, 0x380, RZ, 0xc0, !PT ;  /* 0x0000038039387812 */ /* 0x000fe400078ec0ff */
[----:B------:R-:W-:Y:S02]  /*11b70*/  LOP3.LUT R36, R36, R37, RZ, 0x3c, !PT ;  /* 0x0000002524247212 */ /* 0x000fe400078e3cff */
[----:B------:R-:W-:-:S02]  /*11b80*/  LOP3.LUT R40, R40, R41, RZ, 0x3c, !PT ;  /* 0x0000002928287212 */ /* 0x000fc400078e3cff */
[----:B------:R-:W-:Y:S02]  /*11b90*/  LOP3.LUT R44, R44, R45, RZ, 0x3c, !PT ;  /* 0x0000002d2c2c7212 */ /* 0x000fe400078e3cff */
[----:B------:R-:W-:Y:S02]  /*11ba0*/  LOP3.LUT R48, R48, R49, RZ, 0x3c, !PT ;  /* 0x0000003130307212 */ /* 0x000fe400078e3cff */
[----:B------:R-:W-:Y:S02]  /*11bb0*/  LOP3.LUT R52, R52, R53, RZ, 0x3c, !PT ;  /* 0x0000003534347212 */ /* 0x000fe400078e3cff */
[----:B------:R-:W-:Y:S01]  /*11bc0*/  SHF.R.U64 R56, R56, 0x3, RZ ;  /* 0x0000000338387819 */ /* 0x000fe200000012ff */
[----:B-1----:R-:W-:Y:S06]  /*11bd0*/  @P6 BRA `(.L_x_3105) ;  /* 0x0000000000106947 */ /* 0x002fec0003800000 */
[----:B------:R-:W-:Y:S05]  /*11be0*/  @!P0 BRA `(.L_x_3105) ;  /* 0x00000000000c8947 */ /* 0x000fea0003800000 */
[----:B------:R-:W2:Y:S04]  /*11bf0*/  LDG.E R9, desc[UR40][R10.64] ;  /* 0x000000280a097981 */ /* 0x000ea8000c1e1900 */
[----:B-----5:R-:W2:Y:S02]  /*11c00*/  LDG.E R0, desc[UR40][R10.64+0x4] ;  /* 0x000004280a007981 */ /* 0x020ea4000c1e1900 */
[----:B--2---:R-:W-:-:S07]  /*11c10*/  IMAD.IADD R0, R0, 0x1, -R9 ;  /* 0x0000000100007824 */ /* 0x004fce00078e0a09 */
.L_x_3105:
[----:B------:R-:W0:Y:S01]  /*11c20*/  SHFL.IDX PT, R8, R203, RZ, 0x1f ;  /* 0x00001fffcb087589 */ /* 0x000e2200000e0000 */
[----:B------:R-:W-:Y:S01]  /*11c30*/  ISETP.NE.AND P6, PT, R14, RZ, PT ;  /* 0x000000ff0e00720c */ /* 0x000fe20003fc5270 */
        /* <DEDUP_REMOVED lines=17> */
[----:B------:R-:W-:Y:S02]  /*11d50*/  LOP3.LUT R11, R178, 0x380, RZ, 0xc0, !PT ;  /* 0x00000380b20b7812 */ /* 0x000fe400078ec0ff */
[----:B0-----:R-:W-:-:S02]  /*11d60*/  ISETP.NE.AND P4, PT, R8, RZ, PT ;  /* 0x000000ff0800720c */ /* 0x001fc40003f85270 */
[----:B------:R-:W-:Y:S02]  /*11d70*/  LOP3.LUT R9, R10, 0x380, RZ, 0xc0, !PT ;  /* 0x000003800a097812 */ /* 0x000fe400078ec0ff */
[----:B------:R-:W-:Y:S02]  /*11d80*/  SHF.R.U64 R60, R60, 0x3, RZ ;  /* 0x000000033c3c7819 */ /* 0x000fe400000012ff */
[----:B------:R-:W-:Y:S02]  /*11d90*/  SHF.R.U64 R64, R64, 0x3, RZ ;  /* 0x0000000340407819 */ /* 0x000fe400000012ff */
[----:B------:R-:W-:Y:S02]  /*11da0*/  SHF.R.U64 R68, R68, 0x3, RZ ;  /* 0x0000000344447819 */ /* 0x000fe400000012ff */
[----:B------:R-:W-:Y:S02]  /*11db0*/  SHF.R.U64 R72, R72, 0x3, RZ ;  /* 0x0000000348487819 */ /* 0x000fe400000012ff */
[----:B------:R-:W-:-:S02]  /*11dc0*/  SHF.R.U64 R11, R11, 0x3, RZ ;  /* 0x000000030b0b7819 */ /* 0x000fc400000012ff */
[----:B------:R-:W-:Y:S02]  /*11dd0*/  SHF.R.U64 R9, R9, 0x3, RZ ;  /* 0x0000000309097819 */ /* 0x000fe400000012ff */
[----:B------:R-:W-:Y:S02]  /*11de0*/  SHF.R.S32.HI R8, RZ, 0x1f, R194 ;  /* 0x0000001fff087819 */ /* 0x000fe400000114c2 */
        /* <DEDUP_REMOVED lines=10> */
[----:B------:R-:W-:Y:S02]  /*11e90*/  SHF.R.S32.HI R18, RZ, 0x1f, R193 ;  /* 0x0000001fff127819 */ /* 0x000fe400000114c1 */
[----:B------:R-:W-:Y:S02]  /*11ea0*/  SEL R83, R194, RZ, !P0 ;  /* 0x000000ffc2537207 */ /* 0x000fe40004000000 */
[----:B------:R-:W-:Y:S02]  /*11eb0*/  SEL R80, R8, RZ, !P0 ;  /* 0x000000ff08507207 */ /* 0x000fe40004000000 */
[----:B-----5:R-:W-:Y:S01]  /*11ec0*/  SHF.R.S32.HI R81, RZ, 0x1f, R4 ;  /* 0x0000001fff517819 */ /* 0x020fe20000011404 */
[----:B------:R-:W-:Y:S06]  /*11ed0*/  @P4 BRA `(.L_x_3106) ;  /* 0x0000000000b84947 */ /* 0x000fec0003800000 */
[----:B------:R-:W0:Y:S01]  /*11ee0*/  LDC R21, c[0x0][0xce8] ;  /* 0x00033a00ff157b82 */ /* 0x000e220000000800 */
[----:B------:R-:W-:Y:S01]  /*11ef0*/  ULDC.64 UR4, c[0x0][0xc90] ;  /* 0x0003240000047ab9 */ /* 0x000fe20000000a00 */
[----:B------:R-:W-:Y:S02]  /*11f00*/  IMAD.IADD R26, R191, 0x1, R184 ;  /* 0x00000001bf1a7824 */ /* 0x000fe400078e02b8 */
[----:B------:R-:W-:Y:S02]  /*11f10*/  IMAD R10, R18, UR4, RZ ;  /* 0x00000004120a7c24 */ /* 0x000fe4000f8e02ff */
[----:B------:R-:W-:Y:S02]  /*11f20*/  IMAD.MOV.U32 R8, RZ, RZ, R4 ;  /* 0x000000ffff087224 */ /* 0x000fe400078e0004 */
[----:B------:R-:W-:Y:S02]  /*11f30*/  IMAD R15, R193, UR5, R10 ;  /* 0x00000005c10f7c24 */ /* 0x000fe4000f8e020a */
[----:B------:R-:W-:-:S02]  /*11f40*/  IMAD.MOV.U32 R9, RZ, RZ, R81 ;  /* 0x000000ffff097224 */ /* 0x000fc400078e0051 */
[----:B------:R-:W-:Y:S01]  /*11f50*/  IMAD.WIDE.U32 R8, R193, UR4, R8 ;  /* 0x00000004c1087c25 */ /* 0x000fe2000f8e0008 */
[----:B------:R-:W-:-:S03]  /*11f60*/  ULDC.64 UR4, c[0x0][0xc98] ;  /* 0x0003260000047ab9 */ /* 0x000fc60000000a00 */
[----:B------:R-:W-:Y:S02]  /*11f70*/  IMAD.IADD R9, R9, 0x1, R15 ;  /* 0x0000000109097824 */ /* 0x000fe400078e020f */
        /* <DEDUP_REMOVED lines=10> */
[----:B------:R-:W-:-:S03]  /*12020*/  IADD3 R8, P0, R11, R8, RZ ;  /* 0x000000080b087210 */ /* 0x000fc60007f1e0ff */
[----:B------:R-:W-:Y:S02]  /*12030*/  IMAD R15, R21, R14, R26 ;  /* 0x0000000e150f7224 */ /* 0x000fe400078e021a */
[----:B------:R-:W-:Y:S01]  /*12040*/  IMAD R14, R83, UR5, R10 ;  /* 0x00000005530e7c24 */ /* 0x000fe2000f8e020a */
[----:B------:R-:W-:Y:S01]  /*12050*/  ULDC.64 UR4, c[0x0][0xc88] ;  /* 0x0003220000047ab9 */ /* 0x000fe20000000a00 */
[----:B------:R-:W-:Y:S01]  /*12060*/  IMAD.IADD R26, R22, 0x1, R184 ;  /* 0x00000001161a7824 */ /* 0x000fe200078e02b8 */
[----:B------:R-:W-:Y:S01]  /*12070*/  SHF.R.S32.HI R10, RZ, 0x1f, R15 ;  /* 0x0000001fff0a7819 */ /* 0x000fe2000001140f */
[----:B------:R-:W-:Y:S01]  /*12080*/  IMAD R21, R0, R21, RZ ;  /* 0x0000001500157224 */ /* 0x000fe200078e02ff */
        /* <DEDUP_REMOVED lines=16> */
[----:B------:R-:W1:Y:S06]  /*12190*/  SHFL.IDX PT, R11, R17, 0x1, 0x1c1f ;  /* 0x003c1f00110b7f89 */ /* 0x000e6c00000e0000 */
[----:B0-----:R0:W-:Y:S04]  /*121a0*/  @!P1 ST.E desc[UR40][R8.64], R20 ;  /* 0x0000001408009985 */ /* 0x0011e8000c101928 */
[----:B-1----:R0:W-:Y:S02]  /*121b0*/  @!P0 ST.E desc[UR40][R10.64], R3 ;  /* 0x000000030a008985 */ /* 0x0021e4000c101928 */
.L_x_3106:
[----:B------:R-:W1:Y:S01]  /*121c0*/  LDC R85, c[0x0][0xce8] ;  /* 0x00033a00ff557b82 */ /* 0x000e620000000800 */
[----:B------:R-:W-:Y:S01]  /*121d0*/  ULDC.64 UR4, c[0x0][0xba0] ;  /* 0x0002e80000047ab9 */ /* 0x000fe20000000a00 */
[----:B------:R-:W-:Y:S01]  /*121e0*/  ULDC UR8, c[0x0][0xbc8] ;  /* 0x0002f20000087ab9 */ /* 0x000fe20000000800 */
[----:B0-----:R-:W-:Y:S01]  /*121f0*/  IMAD R3, R81, UR4, RZ ;  /* 0x0000000451037c24 */ /* 0x001fe2000f8e02ff */
[----:B------:R-:W-:Y:S01]  /*12200*/  ISETP.GE.AND P0, PT, R199, UR8, PT ;  /* 0x00000008c7007c0c */ /* 0x000fe2000bf06270 */
[----:B------:R-:W-:Y:S01]  /*12210*/  IMAD.WIDE.U32 R20, R4, UR4, RZ ;  /* 0x0000000404147c25 */ /* 0x000fe2000f8e00ff */
[----:B------:R-:W-:Y:S01]  /*12220*/  ISETP.GE.AND P1, PT, R190, UR8, PT ;  /* 0x00000008be007c0c */ /* 0x000fe2000bf26270 */
[----:B------:R0:W5:Y:S01]  /*12230*/  LD.E.128 R8, desc[UR40][R178.64] ;  /* 0x00000028b2087980 */ /* 0x000162000c101d00 */
[----:B------:R-:W-:Y:S01]  /*12240*/  ULDC.64 UR6, c[0x0][0xb80] ;  /* 0x0002e00000067ab9 */ /* 0x000fe20000000a00 */
[----:B------:R-:W-:Y:S01]  /*12250*/  IMAD R17, R4, UR5, R3 ;  /* 0x0000000504117c24 */ /* 0x000fe2000f8e0203 */
[----:B------:R-:W-:Y:S01]  /*12260*/  SEL R4, RZ, 0xffffffff, P0 ;  /* 0xffffffffff047807 */ /* 0x000fe20000000000 */
[----:B------:R-:W-:Y:S01]  /*12270*/  ULDC.64 UR4, c[0x0][0xbe8] ;  /* 0x0002fa0000047ab9 */ /* 0x000fe20000000a00 */
[----:B------:R-:W5:Y:S04]  /*12280*/  LD.E.128 R12, desc[UR40][R12.64] ;  /* 0x000000280c0c7980 */ /* 0x000f68000c101d00 */
[----:B------:R-:W5:Y:S04]  /*12290*/  LD.E.128 R24, desc[UR40][R24.64] ;  /* 0x0000002818187980 */ /* 0x000f68000c101d00 */
[----:B------:R-:W5:Y:S01]  /*122a0*/  LD.E.128 R28, desc[UR40][R28.64] ;  /* 0x000000281c1c7980 */ /* 0x000f62000c101d00 */
[----:B-1----:R-:W-:Y:S01]  /*122b0*/  ISETP.NE.AND P2, PT, R85, 0x1, PT ;  /* 0x000000015500780c */ /* 0x002fe20003f45270 */
[----:B------:R-:W-:Y:S01]  /*122c0*/  IMAD.SHL.U32 R4, R4, 0x2, RZ ;  /* 0x0000000204047824 */ /* 0x000fe200078e00ff */
[----:B------:R-:W-:Y:S01]  /*122d0*/  SEL R3, RZ, 0x1, P1 ;  /* 0x00000001ff037807 */ /* 0x000fe20000800000 */
[----:B------:R-:W5:Y:S01]  /*122e0*/  LD.E.128 R32, desc[UR40][R32.64] ;  /* 0x0000002820207980 */ /* 0x000f62000c101d00 */
[----:B------:R-:W-:-:S02]  /*122f0*/  ISETP.GE.AND P1, PT, R198, UR8, PT ;  /* 0x00000008c6007c0c */ /* 0x000fc4000bf26270 */
[----:B------:R-:W-:Y:S01]  /*12300*/  LOP3.LUT R3, R4, 0x2, R3, 0xe2, !PT ;  /* 0x0000000204037812 */ /* 0x000fe200078ee203 */
[----:B------:R-:W5:Y:S01]  /*12310*/  LD.E.128 R36, desc[UR40][R36.64] ;  /* 0x0000002824247980 */ /* 0x000f62000c101d00 */
[----:B------:R-:W-:-:S03]  /*12320*/  SEL R4, RZ, 0xffffffff, P1 ;  /* 0xffffffffff047807 */ /* 0x000fc60000800000 */
[----:B------:R-:W5:Y:S02]  /*12330*/  LD.E.128 R40, desc[UR40][R40.64] ;  /* 0x0000002828287980 */ /* 0x000f64000c101d00 */
[----:B------:R-:W1:Y:S01]  /*12340*/  @P2 LDC R87, c[0x0][0xcec] ;  /* 0x00033b00ff572b82 */ /* 0x000e620000000800 */
[----:B------:R-:W-:Y:S01]  /*12350*/  ISETP.GE.AND P0, PT, R197, UR8, PT ;  /* 0x00000008c5007c0c */ /* 0x000fe2000bf06270 */
[----:B------:R-:W-:Y:S01]  /*12360*/  IMAD.SHL.U32 R4, R4, 0x4, RZ ;  /* 0x0000000404047824 */ /* 0x000fe200078e00ff */
[----:B------:R-:W5:Y:S04]  /*12370*/  LD.E.128 R44, desc[UR40][R44.64] ;  /* 0x000000282c2c7980 */ /* 0x000f68000c101d00 */
[----:B------:R-:W5:Y:S01]  /*12380*/  LD.E.128 R48, desc[UR40][R48.64] ;  /* 0x0000002830307980 */ /* 0x000f62000c101d00 */
[----:B------:R-:W2:Y:S01]  /*12390*/  @P2 LDC R89, c[0x0][0xcf0] ;  /* 0x00033c00ff592b82 */ /* 0x000ea20000000800 */
[----:B------:R-:W-:Y:S01]  /*123a0*/  IMAD.IADD R21, R21, 0x1, R17 ;  /* 0x0000000115157824 */ /* 0x000fe200078e0211 */
[----:B------:R-:W-:Y:S01]  /*123b0*/  SEL R17, RZ, 0xffffffff, P0 ;  /* 0xffffffffff117807 */ /* 0x000fe20000000000 */
[----:B------:R-:W5:Y:S01]  /*123c0*/  LD.E.128 R52, desc[UR40][R52.64] ;  /* 0x0000002834347980 */ /* 0x000f62000c101d00 */
[----:B------:R-:W-:Y:S01]  /*123d0*/  LOP3.LUT R4, R4, 0x4, R3, 0xe2, !PT ;  /* 0x0000000404047812 */ /* 0x000fe200078ee203 */
[----:B------:R-:W-:Y:S01]  /*123e0*/  IMAD R3, R200, 0x20, R201 ;  /* 0x00000020c8037824 */ /* 0x000fe200078e02c9 */
[----:B------:R-:W-:Y:S01]  /*123f0*/  ISETP.GE.AND P0, PT, R196, UR8, PT ;  /* 0x00000008c4007c0c */ /* 0x000fe2000bf06270 */
[----:B------:R-:W-:Y:S01]  /*12400*/  IMAD R18, R18, UR4, RZ ;  /* 0x0000000412127c24 */ /* 0x000fe2000f8e02ff */
[----:B------:R-:W5:Y:S01]  /*12410*/  LD.E.128 R56, desc[UR40][R56.64] ;  /* 0x0000002838387980 */ /* 0x000f62000c101d00 */
[----:B------:R-:W-:-:S02]  /*12420*/  IMAD.SHL.U32 R17, R17, 0x8, RZ ;  /* 0x0000000811117824 */ /* 0x000fc400078e00ff */
[----:B------:R-:W-:Y:S01]  /*12430*/  IMAD.IADD R82, R184, 0x1, R3 ;  /* 0x00000001b8527824 */ /* 0x000fe200078e0203 */
[----:B------:R-:W5:Y:S01]  /*12440*/  LD.E.128 R60, desc[UR40][R60.64] ;  /* 0x000000283c3c7980 */ /* 0x000f62000c101d00 */
[C---:B------:R-:W-:Y:S01]  /*12450*/  IMAD R81, R193.reuse, UR5, R18 ;  /* 0x00000005c1517c24 */ /* 0x040fe2000f8e0212 */
[----:B------:R-:W-:Y:S01]  /*12460*/  SEL R18, RZ, 0xffffffff, P0 ;  /* 0xffffffffff127807 */ /* 0x000fe20000000000 */
[----:B------:R-:W-:Y:S01]  /*12470*/  IMAD.WIDE.U32 R20, R193, UR4, R20 ;  /* 0x00000004c1147c25 */ /* 0x000fe2000f8e0014 */
[----:B------:R-:W-:Y:S01]  /*12480*/  LOP3.LUT R17, R17, 0x8, R4, 0xe2, !PT ;  /* 0x0000000811117812 */ /* 0x000fe200078ee204 */
[----:B------:R-:W-:Y:S01]  /*12490*/  ULDC.64 UR4, c[0x0][0xbf0] ;  /* 0x0002fc0000047ab9 */ /* 0x000fe20000000a00 */
[----:B------:R-:W5:Y:S01]  /*124a0*/  LD.E.128 R64, desc[UR40][R64.64] ;  /* 0x0000002840407980 */ /* 0x000f62000c101d00 */
[----:B-1----:R-:W-:-:S03]  /*124b0*/  @P2 IMAD.HI.U32 R4, R82, R87, RZ ;  /* 0x0000005752042227 */ /* 0x002fc600078e00ff */
[----:B------:R-:W5:Y:S01]  /*124c0*/  LD.E.128 R68, desc[UR40][R68.64] ;  /* 0x0000002844447980 */ /* 0x000f62000c101d00 */
[----:B------:R-:W-:Y:S02]  /*124d0*/  IMAD.IADD R21, R21, 0x1, R81 ;  /* 0x0000000115157824 */ /* 0x000fe400078e0251 */
[----:B------:R-:W-:Y:S01]  /*124e0*/  IMAD R80, R80, UR4, RZ ;  /* 0x0000000450507c24 */ /* 0x000fe2000f8e02ff */
[----:B------:R-:W5:Y:S01]  /*124f0*/  LD.E.128 R72, desc[UR40][R72.64] ;  /* 0x0000002848487980 */ /* 0x000f62000c101d00 */
[----:B------:R-:W-:Y:S02]  /*12500*/  IMAD.SHL.U32 R18, R18, 0x10, RZ ;  /* 0x0000001012127824 */ /* 0x000fe400078e00ff */
[----:B------:R-:W-:Y:S01]  /*12510*/  IMAD.MOV.U32 R3, RZ, RZ, R82 ;  /* 0x000000ffff037224 */ /* 0x000fe200078e0052 */
[----:B--2---:R-:W-:Y:S01]  /*12520*/  @P2 SHF.R.U32.HI R3, RZ, R89, R4 ;  /* 0x00000059ff032219 */ /* 0x004fe20000011604 */
[----:B------:R-:W-:Y:S01]  /*12530*/  IMAD R81, R83, UR5, R80 ;  /* 0x0000000553517c24 */ /* 0x000fe2000f8e0250 */
[----:B------:R-:W-:Y:S01]  /*12540*/  ISETP.GE.AND P0, PT, R195, UR8, PT ;  /* 0x00000008c3007c0c */ /* 0x000fe2000bf06270 */
[----:B------:R-:W-:Y:S01]  /*12550*/  IMAD.WIDE.U32 R20, R83, UR4, R20 ;  /* 0x0000000453147c25 */ /* 0x000fe2000f8e0014 */
[----:B------:R-:W-:Y:S01]  /*12560*/  LOP3.LUT R4, R18, 0x10, R17, 0xe2, !PT ;  /* 0x0000001012047812 */ /* 0x000fe200078ee211 */
[----:B------:R-:W-:Y:S01]  /*12570*/  ULDC.64 UR4, c[0x0][0xbe0] ;  /* 0x0002f80000047ab9 */ /* 0x000fe20000000a00 */
[----:B------:R-:W-:Y:S01]  /*12580*/  SHF.R.S32.HI R17, RZ, 0x1f, R3 ;  /* 0x0000001fff117819 */ /* 0x000fe20000011403 */
[----:B------:R-:W-:Y:S01]  /*12590*/  IMAD.IADD R21, R21, 0x1, R81 ;  /* 0x0000000115157824 */ /* 0x000fe200078e0251 */
[----:B------:R-:W-:Y:S01]  /*125a0*/  SEL R18, RZ, 0xffffffff, P0 ;  /* 0xffffffffff127807 */ /* 0x000fe20000000000 */
[----:B------:R-:W-:Y:S01]  /*125b0*/  IMAD.MOV R81, RZ, RZ, -R3 ;  /* 0x000000ffff517224 */ /* 0x000fe200078e0a03 */
[----:B------:R-:W5:Y:S01]  /*125c0*/  LD.E.128 R76, desc[UR40][R76.64] ;  /* 0x000000284c4c7980 */ /* 0x000f62000c101d00 */
[----:B------:R-:W-:Y:S01]  /*125d0*/  IMAD R80, R17, UR4, RZ ;  /* 0x0000000411507c24 */ /* 0x000fe2000f8e02ff */
[----:B------:R-:W-:Y:S01]  /*125e0*/  ISETP.GE.AND P0, PT, R205, UR8, PT ;  /* 0x00000008cd007c0c */ /* 0x000fe2000bf06270 */
[----:B------:R-:W-:Y:S01]  /*125f0*/  IMAD R17, R85, R81, R82 ;  /* 0x0000005155117224 */ /* 0x000fe200078e0252 */
[----:B------:R-:W-:Y:S01]  /*12600*/  @!PT LDS RZ, [RZ] ;  /* 0x00000000fffff984 */ /* 0x000fe20000000800 */
[----:B------:R-:W-:Y:S01]  /*12610*/  @!PT LDS RZ, [RZ] ;  /* 0x00000000fffff984 */ /* 0x000fe20000000800 */
[----:B------:R-:W-:Y:S01]  /*12620*/  @!PT LDS RZ, [RZ] ;  /* 0x00000000fffff984 */ /* 0x000fe20000000800 */
[----:B------:R-:W-:Y:S01]  /*12630*/  @!PT LDS RZ, [RZ] ;  /* 0x00000000fffff984 */ /* 0x000fe20000000800 */
[----:B------:R1:W-:Y:S06]  /*12640*/  MEMBAR.ALL.CTA ;  /* 0x0000000000007992 */ /* 0x0003ec0000008000 */
[----:B-1----:R-:W1:Y:S01]  /*12650*/  FENCE.VIEW.ASYNC.S ;  /* 0x00000000000073c6 */ /* 0x002e620000000000 */
[----:B------:R-:W-:Y:S01]  /*12660*/  IMAD.SHL.U32 R83, R18, 0x20, RZ ;  /* 0x0000002012537824 */ /* 0x000fe200078e00ff */
[----:B------:R-:W-:Y:S01]  /*12670*/  BSSY B1, `(.L_x_3107) ;  /* 0x000003a000017945 */ /* 0x000fe20003800000 */
[C---:B------:R-:W-:Y:S01]  /*12680*/  IMAD R81, R3.reuse, UR5, R80 ;  /* 0x0000000503517c24 */ /* 0x040fe2000f8e0250 */
[----:B------:R-:W-:Y:S01]  /*12690*/  SHF.R.S32.HI R18, RZ, 0x1f, R17 ;  /* 0x0000001fff127819 */ /* 0x000fe20000011411 */
[----:B------:R-:W-:Y:S01]  /*126a0*/  IMAD.WIDE.U32 R20, R3, UR4, R20 ;  /* 0x0000000403147c25 */ /* 0x000fe2000f8e0014 */
[----:B------:R-:W-:Y:S01]  /*126b0*/  LOP3.LUT R4, R83, 0x20, R4, 0xe2, !PT ;  /* 0x0000002053047812 */ /* 0x000fe200078ee204 */
[----:B------:R-:W-:Y:S01]  /*126c0*/  ULDC.64 UR4, c[0x0][0xbd8] ;  /* 0x0002f60000047ab9 */ /* 0x000fe20000000a00 */
[----:B------:R-:W-:Y:S01]  /*126d0*/  SEL R3, RZ, 0x40, P0 ;  /* 0x00000040ff037807 */ /* 0x000fe20000000000 */
[----:B------:R-:W-:Y:S01]  /*126e0*/  IMAD.IADD R21, R21, 0x1, R81 ;  /* 0x0000000115157824 */ /* 0x000fe200078e0251 */
[----:B------:R-:W-:Y:S01]  /*126f0*/  ISETP.GE.AND P0, PT, R204, UR8, PT ;  /* 0x00000008cc007c0c */ /* 0x000fe2000bf06270 */
[----:B------:R-:W-:Y:S01]  /*12700*/  IMAD R18, R18, UR4, RZ ;  /* 0x0000000412127c24 */ /* 0x000fe2000f8e02ff */
[----:B------:R-:W-:Y:S01]  /*12710*/  LOP3.LUT R3, R4, R3, RZ, 0xfc, !PT ;  /* 0x0000000304037212 */ /* 0x000fe200078efcff */
[----:B------:R-:W-:Y:S01]  /*12720*/  IMAD R89, R0, R85, RZ ;  /* 0x0000005500597224 */ /* 0x000fe200078e02ff */
[----:B------:R-:W-:Y:S01]  /*12730*/  SEL R0, RZ, 0x80, P0 ;  /* 0x00000080ff007807 */ /* 0x000fe20000000000 */
[----:B------:R-:W-:-:S02]  /*12740*/  IMAD.IADD R4, R201, 0x1, R184 ;  /* 0x00000001c9047824 */ /* 0x000fc400078e02b8 */
[----:B------:R-:W-:Y:S01]  /*12750*/  IMAD R81, R17, UR5, R18 ;  /* 0x0000000511517c24 */ /* 0x000fe2000f8e0212 */
[----:B------:R-:W-:Y:S01]  /*12760*/  LOP3.LUT R0, R3, R0, RZ, 0xfc, !PT ;  /* 0x0000000003007212 */ /* 0x000fe200078efcff */
[----:B------:R-:W-:Y:S01]  /*12770*/  IMAD.WIDE.U32 R20, R17, UR4, R20 ;  /* 0x0000000411147c25 */ /* 0x000fe2000f8e0014 */
[----:B------:R-:W-:Y:S01]  /*12780*/  UIADD3 UR4, UR38, 0x38820, URZ ;  /* 0x0003882026047890 */ /* 0x000fe2000fffe03f */
[----:B------:R-:W-:Y:S02]  /*12790*/  ISETP.GE.AND P0, PT, R4, R89, PT ;  /* 0x000000590400720c */ /* 0x000fe40003f06270 */
[----:B------:R-:W-:Y:S01]  /*127a0*/  IMAD.IADD R17, R21, 0x1, R81 ;  /* 0x0000000115117824 */ /* 0x000fe200078e0251 */
[----:B------:R-:W-:Y:S01]  /*127b0*/  UPRMT UR4, URZ, 0x654, UR4 ;  /* 0x000006543f047896 */ /* 0x000fe20008000004 */
[----:B------:R-:W-:-:S04]  /*127c0*/  LEA R18, P1, R20, UR6, 0x1 ;  /* 0x0000000614127c11 */ /* 0x000fc8000f8208ff */
        /* <DEDUP_REMOVED lines=28> */
[----:B--2---:R-:W-:Y:S02]  /*12990*/  @P4 LEA R24, P5, R204, R80, 0x1 ;  /* 0x00000050cc184211 */ /* 0x004fe400078a08ff */
[-C--:B------:R-:W-:Y:S01]  /*129a0*/  @!P1 LEA.HI.X R11, R195, R81.reuse, R211, 0x1, P6 ;  /* 0x00000051c30b9211 */ /* 0x080fe200030f0cd3 */
[----:B------:R3:W-:Y:S01]  /*129b0*/  @!P2 ST.E.128 desc[UR40][R8.64], R48 ;  /* 0x000000300800a985 */ /* 0x0007e2000c101d28 */
[----:B------:R-:W-:-:S02]  /*129c0*/  @P0 LEA.HI.X R21, R205, R81, R210, 0x1, P3 ;  /* 0x00000051cd150211 */ /* 0x000fc400018f0cd2 */
[----:B------:R-:W-:Y:S01]  /*129d0*/  @P4 LEA.HI.X R25, R204, R81, R209, 0x1, P5 ;  /* 0x00000051cc194211 */ /* 0x000fe200028f0cd1 */
[----:B------:R3:W-:Y:S04]  /*129e0*/  @!P1 ST.E.128 desc[UR40][R10.64], R56 ;  /* 0x000000380a009985 */ /* 0x0007e8000c101d28 */
[----:B------:R3:W-:Y:S04]  /*129f0*/  @P0 ST.E.128 desc[UR40][R20.64], R64 ;  /* 0x0000004014000985 */ /* 0x0007e8000c101d28 */
[----:B------:R3:W-:Y:S02]  /*12a00*/  @P4 ST.E.128 desc[UR40][R24.64], R72 ;  /* 0x0000004818004985 */ /* 0x0007e4000c101d28 */
.L_x_3108:
[----:B------:R-:W-:Y:S05]  /*12a10*/  BSYNC B1 ;  /* 0x0000000000017941 */ /* 0x000fea0003800000 */
.L_x_3107:
[----:B------:R-:W-:Y:S01]  /*12a20*/  VIADD R4, R4, 0x20 ;  /* 0x0000002004047836 */ /* 0x000fe20000000000 */
[----:B---3-5:R3:W4:Y:S04]  /*12a30*/  SHFL.IDX PT, R11, R17, 0x1, 0x181f ;  /* 0x00381f00110b7f89 */ /* 0x02872800000e0000 */
        /* <DEDUP_REMOVED lines=22> */
[-C--:B------:R-:W-:Y:S02]  /*12ba0*/  @!P0 LEA R12, P3, R195, R10.reuse, 0x1 ;  /* 0x0000000ac30c8211 */ /* 0x080fe400078608ff */
        /* <DEDUP_REMOVED lines=13> */
.L_x_3104:
[----:B------:R-:W1:Y:S08]  /*12c80*/  LDC.64 R10, c[0x0][0xd00] ;  /* 0x00034000ff0a7b82 */ /* 0x000e700000000a00 */
[----:B------:R-:W2:Y:S01]  /*12c90*/  LDC.64 R8, c[0x0][0xd00] ;  /* 0x00034000ff087b82 */ /* 0x000ea20000000a00 */
[----:B------:R-:W-:Y:S01]  /*12ca0*/  ULDC UR4, c[0x0][0xb88] ;  /* 0x0002e20000047ab9 */ /* 0x000fe20000000800 */
[----:B------:R-:W-:-:S06]  /*12cb0*/  IMAD.MOV.U32 R3, RZ, RZ, RZ ;  /* 0x000000ffff037224 */ /* 0x000fcc00078e00ff */
[----:B------:R-:W3:Y:S01]  /*12cc0*/  LDC R27, c[0x0][0xce8] ;  /* 0x00033a00ff1b7b82 */ /* 0x000ee20000000800 */
[----:B-1----:R-:W-:-:S04]  /*12cd0*/  ISETP.NE.U32.AND P0, PT, R10, RZ, PT ;  /* 0x000000ff0a00720c */ /* 0x002fc80003f05070 */
[----:B------:R-:W-:-:S03]  /*12ce0*/  ISETP.NE.AND.EX P0, PT, R11, RZ, PT, P0 ;  /* 0x000000ff0b00720c */ /* 0x000fc60003f05300 */
[----:B------:R-:W1:Y:S01]  /*12cf0*/  LDC.64 R10, c[0x0][0xd08] ;  /* 0x00034200ff0a7b82 */ /* 0x000e620000000a00 */
[----:B--2---:R-:W-:-:S04]  /*12d00*/  IMAD.WIDE R8, R194, 0x4, R8 ;  /* 0x00000004c2087825 */ /* 0x004fc800078e0208 */
[----:B------:R-:W-:-:S05]  /*12d10*/  IMAD.U32 R0, RZ, RZ, UR4 ;  /* 0x00000004ff007e24 */ /* 0x000fca000f8e00ff */
[----:B------:R2:W5:Y:S01]  /*12d20*/  @P0 LDG.E R3, desc[UR40][R8.64] ;  /* 0x0000002808030981 */ /* 0x000562000c1e1900 */
[----:B-1----:R-:W-:-:S04]  /*12d30*/  ISETP.NE.U32.AND P1, PT, R10, RZ, PT ;  /* 0x000000ff0a00720c */ /* 0x002fc80003f25070 */
[----:B------:R-:W-:-:S13]  /*12d40*/  ISETP.NE.AND.EX P1, PT, R11, RZ, PT, P1 ;  /* 0x000000ff0b00720c */ /* 0x000fda0003f25310 */
[----:B------:R-:W1:Y:S02]  /*12d50*/  @P1 LDC.64 R10, c[0x0][0xd08] ;  /* 0x00034200ff0a1b82 */ /* 0x000e640000000a00 */
[----:B-1----:R-:W-:-:S05]  /*12d60*/  @P1 IMAD.WIDE R10, R194, 0x4, R10 ;  /* 0x00000004c20a1825 */ /* 0x002fca00078e020a */
[----:B------:R2:W5:Y:S01]  /*12d70*/  @P1 LDG.E R0, desc[UR40][R10.64] ;  /* 0x000000280a001981 */ /* 0x000562000c1e1900 */
[----:B------:R-:W-:Y:S02]  /*12d80*/  ISETP.GE.AND P2, PT, R208, 0x40, PT ;  /* 0x00000040d000780c */ /* 0x000fe40003f46270 */
[----:B0-----:R-:W-:Y:S01]  /*12d90*/  SHF.R.S32.HI R4, RZ, 0x1f, R194 ;  /* 0x0000001fff047819 */ /* 0x001fe200000114c2 */
[----:B---3--:R-:W-:Y:S10]  /*12da0*/  @P1 BRA `(.L_x_3110) ;  /* 0x0000000000101947 */ /* 0x008ff40003800000 */
[----:B------:R-:W-:Y:S05]  /*12db0*/  @!P0 BRA `(.L_x_3110) ;  /* 0x00000000000c8947 */ /* 0x000fea0003800000 */
[----:B--2---:R-:W2:Y:S04]  /*12dc0*/  LDG.E R11, desc[UR40][R8.64] ;  /* 0x00000028080b7981 */ /* 0x004ea8000c1e1900 */
[----:B-----5:R-:W2:Y:S02]  /*12dd0*/  LDG.E R0, desc[UR40][R8.64+0x4] ;  /* 0x0000042808007981 */ /* 0x020ea4000c1e1900 */
[----:B--2---:R-:W-:-:S07]  /*12de0*/  IMAD.IADD R0, R0, 0x1, -R11 ;  /* 0x0000000100007824 */ /* 0x004fce00078e0a0b */
.L_x_3110:
[----:B------:R-:W-:Y:S01]  /*12df0*/  BSSY B1, `(.L_x_3111) ;  /* 0x000002d000017945 */ /* 0x000fe20003800000 */
[----:B------:R-:W-:Y:S02]  /*12e00*/  SHF.R.S32.HI R17, RZ, 0x1f, R193 ;  /* 0x0000001fff117819 */ /* 0x000fe400000114c1 */
[----:B------:R-:W-:Y:S02]  /*12e10*/  SEL R21, R194, RZ, !P0 ;  /* 0x000000ffc2157207 */ /* 0x000fe40004000000 */
[----:B------:R-:W-:Y:S02]  /*12e20*/  SEL R18, R4, RZ, !P0 ;  /* 0x000000ff04127207 */ /* 0x000fe40004000000 */
[----:B-----5:R-:W-:Y:S01]  /*12e30*/  SHF.R.S32.HI R12, RZ, 0x1f, R3 ;  /* 0x0000001fff0c7819 */ /* 0x020fe20000011403 */
[----:B------:R-:W-:Y:S06]  /*12e40*/  @P2 BRA `(.L_x_3112) ;  /* 0x00000000009c2947 */ /* 0x000fec0003800000 */
[----:B--2---:R-:W0:Y:S01]  /*12e50*/  S2R R9, SR_TID.X ;  /* 0x0000000000097919 */ /* 0x004e220000002100 */
        /* <DEDUP_REMOVED lines=38> */
.L_x_3112:
[----:B------:R-:W-:Y:S05]  /*130c0*/  BSYNC B1 ;  /* 0x0000000000017941 */ /* 0x000fea0003800000 */
.L_x_3111:
[----:B------:R-:W-:Y:S01]  /*130d0*/  ISETP.NE.AND P0, PT, R27, 0x1, PT ;  /* 0x000000011b00780c */ /* 0x000fe20003f05270 */
[----:B------:R-:W-:Y:S01]  /*130e0*/  ULDC.64 UR4, c[0x0][0xba0] ;  /* 0x0002e80000047ab9 */ /* 0x000fe20000000a00 */
[----:B------:R-:W-:Y:S01]  /*130f0*/  ULDC UR6, c[0x0][0xbc8] ;  /* 0x0002f20000067ab9 */ /* 0x000fe20000000800 */
[----:B------:R-:W-:Y:S01]  /*13100*/  IMAD R4, R12, UR4, RZ ;  /* 0x000000040c047c24 */ /* 0x000fe2000f8e02ff */
[----:B------:R-:W-:Y:S01]  /*13110*/  ISETP.GE.AND P1, PT, R199, UR6, PT ;  /* 0x00000006c7007c0c */ /* 0x000fe2000bf26270 */
[C---:B0-2---:R-:W-:Y:S01]  /*13120*/  IMAD.WIDE.U32 R8, R3.reuse, UR4, RZ ;  /* 0x0000000403087c25 */ /* 0x045fe2000f8e00ff */
[----:B------:R-:W-:Y:S01]  /*13130*/  ISETP.GE.AND P2, PT, R190, UR6, PT ;  /* 0x00000006be007c0c */ /* 0x000fe2000bf46270 */
[----:B------:R-:W-:Y:S01]  /*13140*/  BSSY B1, `(.L_x_3113) ;  /* 0x0000064000017945 */ /* 0x000fe20003800000 */
[----:B------:R-:W-:Y:S01]  /*13150*/  SEL R10, RZ, 0xffffffff, P1 ;  /* 0xffffffffff0a7807 */ /* 0x000fe20000800000 */
[----:B------:R-:W-:Y:S01]  /*13160*/  IMAD R3, R3, UR5, R4 ;  /* 0x0000000503037c24 */ /* 0x000fe2000f8e0204 */
[----:B------:R-:W-:Y:S01]  /*13170*/  ULDC.64 UR4, c[0x0][0xbe8] ;  /* 0x0002fa0000047ab9 */ /* 0x000fe20000000a00 */
[----:B------:R-:W-:Y:S01]  /*13180*/  ISETP.GE.AND P1, PT, R198, UR6, PT ;  /* 0x00000006c6007c0c */ /* 0x000fe2000bf26270 */
[----:B------:R-:W-:Y:S01]  /*13190*/  IMAD R4, R17, UR4, RZ ;  /* 0x0000000411047c24 */ /* 0x000fe2000f8e02ff */
[----:B------:R-:W0:Y:S01]  /*131a0*/  @P0 LDC R13, c[0x0][0xcec] ;  /* 0x00033b00ff0d0b82 */ /* 0x000e220000000800 */
[----:B------:R-:W-:Y:S01]  /*131b0*/  IMAD.IADD R9, R9, 0x1, R3 ;  /* 0x0000000109097824 */ /* 0x000fe200078e0203 */
[----:B------:R-:W-:Y:S01]  /*131c0*/  SEL R12, RZ, 0xffffffff, P1 ;  /* 0xffffffffff0c7807 */ /* 0x000fe20000800000 */
[----:B------:R-:W-:Y:S01]  /*131d0*/  IMAD R3, R193, UR5, R4 ;  /* 0x00000005c1037c24 */ /* 0x000fe2000f8e0204 */
[----:B------:R-:W-:Y:S01]  /*131e0*/  SEL R4, RZ, 0x1, P2 ;  /* 0x00000001ff047807 */ /* 0x000fe20001000000 */
[----:B------:R-:W-:Y:S01]  /*131f0*/  IMAD.SHL.U32 R11, R10, 0x2, RZ ;  /* 0x000000020a0b7824 */ /* 0x000fe200078e00ff */
[----:B------:R-:W-:Y:S01]  /*13200*/  ISETP.GE.AND P1, PT, R197, UR6, PT ;  /* 0x00000006c5007c0c */ /* 0x000fe2000bf26270 */
[----:B------:R-:W-:Y:S01]  /*13210*/  IMAD.WIDE.U32 R8, R193, UR4, R8 ;  /* 0x00000004c1087c25 */ /* 0x000fe2000f8e0008 */
[----:B------:R-:W1:Y:S01]  /*13220*/  @P0 LDC R15, c[0x0][0xcf0] ;  /* 0x00033c00ff0f0b82 */ /* 0x000e620000000800 */
[----:B------:R-:W-:Y:S01]  /*13230*/  ULDC.64 UR4, c[0x0][0xbf0] ;  /* 0x0002fc0000047ab9 */ /* 0x000fe20000000a00 */
[----:B------:R-:W-:Y:S01]  /*13240*/  LOP3.LUT R4, R11, 0x2, R4, 0xe2, !PT ;  /* 0x000000020b047812 */ /* 0x000fe200078ee204 */
[----:B------:R-:W-:Y:S01]  /*13250*/  IMAD R11, R200, 0x20, R201 ;  /* 0x00000020c80b7824 */ /* 0x000fe200078e02c9 */
[----:B------:R-:W-:Y:S01]  /*13260*/  SEL R14, RZ, 0xffffffff, P1 ;  /* 0xffffffffff0e7807 */ /* 0x000fe20000800000 */
[----:B------:R-:W-:Y:S01]  /*13270*/  IMAD.SHL.U32 R17, R12, 0x4, RZ ;  /* 0x000000040c117824 */ /* 0x000fe200078e00ff */
[----:B------:R-:W-:Y:S01]  /*13280*/  ISETP.GE.AND P2, PT, R204, UR6, PT ;  /* 0x00000006cc007c0c */ /* 0x000fe2000bf46270 */
[----:B------:R-:W-:-:S02]  /*13290*/  IMAD.IADD R10, R184, 0x1, R11 ;  /* 0x00000001b80a7824 */ /* 0x000fc400078e020b */
[----:B------:R-:W-:Y:S01]  /*132a0*/  IMAD.IADD R9, R9, 0x1, R3 ;  /* 0x0000000109097824 */ /* 0x000fe200078e0203 */
[----:B------:R-:W-:Y:S01]  /*132b0*/  LOP3.LUT R12, R17, 0x4, R4, 0xe2, !PT ;  /* 0x00000004110c7812 */ /* 0x000fe200078ee204 */
[----:B------:R-:W-:Y:S02]  /*132c0*/  IMAD R3, R18, UR4, RZ ;  /* 0x0000000412037c24 */ /* 0x000fe4000f8e02ff */
        /* <DEDUP_REMOVED lines=23> */
[----:B------:R-:W-:Y:S01]  /*13440*/  IMAD R27, R0, R27, RZ ;  /* 0x0000001b001b7224 */ /* 0x000fe200078e02ff */
[----:B------:R-:W-:Y:S01]  /*13450*/  LOP3.LUT R12, R15, 0x10, R12, 0xe2, !PT ;  /* 0x000000100f0c7812 */ /* 0x000fe200078ee20c */
[----:B------:R-:W-:Y:S01]  /*13460*/  IMAD.IADD R9, R9, 0x1, R13 ;  /* 0x0000000109097824 */ /* 0x000fe200078e020d */
[----:B------:R-:W-:Y:S01]  /*13470*/  SEL R0, RZ, 0x80, P2 ;  /* 0x00000080ff007807 */ /* 0x000fe20001000000 */
[----:B------:R-:W-:-:S02]  /*13480*/  IMAD R4, R3, UR4, RZ ;  /* 0x0000000403047c24 */ /* 0x000fc4000f8e02ff */
[----:B------:R-:W-:Y:S02]  /*13490*/  IMAD.IADD R184, R201, 0x1, R184 ;  /* 0x00000001c9b87824 */ /* 0x000fe400078e02b8 */
[C---:B------:R-:W-:Y:S02]  /*134a0*/  IMAD R3, R11.reuse, UR5, R4 ;  /* 0x000000050b037c24 */ /* 0x040fe4000f8e0204 */
[----:B------:R-:W-:Y:S01]  /*134b0*/  IMAD.WIDE.U32 R8, R11, UR4, R8 ;  /* 0x000000040b087c25 */ /* 0x000fe2000f8e0008 */
        /* <DEDUP_REMOVED lines=32> */
[CC--:B------:R-:W-:Y:S01]  /*136c0*/  @!P2 LEA R8, P5, R196.reuse, R10.reuse, 0x1 ;  /* 0x0000000ac408a211 */ /* 0x0c0fe200078a08ff */
        /* <DEDUP_REMOVED lines=11> */
.L_x_3114:
[----:B------:R-:W-:Y:S05]  /*13780*/  BSYNC B1 ;  /* 0x0000000000017941 */ /* 0x000fea0003800000 */
.L_x_3113:
        /* <DEDUP_REMOVED lines=36> */
.L_x_3109:
[----:B------:R-:W-:Y:S05]  /*139d0*/  BSYNC B0 ;  /* 0x0000000000007941 */ /* 0x000fea0003800000 */
.L_x_3103:
[----:B------:R-:W-:Y:S02]  /*139e0*/  ULDC UR4, c[0x0][0xd3c] ;  /* 0x00034f0000047ab9 */ /* 0x000fe40000000800 */
[----:B------:R-:W-:-:S13]  /*139f0*/  ISETP.GE.AND P0, PT, R7, UR4, PT ;  /* 0x0000000407007c0c */ /* 0x000fda000bf06270 */
[----:B------:R-:W-:Y:S05]  /*13a00*/  @!P0 BRA `(.L_x_3115) ;  /* 0xfffffed400648947 */ /* 0x000fea000383ffff */
[----:B------:R-:W-:Y:S05]  /*13a10*/  EXIT ;  /* 0x000000000000794d */ /* 0x000fea0003800000 */
.L_x_3001:
        /* <DEDUP_REMOVED lines=16> */
.L_x_3116:
        /* <DEDUP_REMOVED lines=39> */
.L_x_3122:
        /* <DEDUP_REMOVED lines=12> */
.L_x_3121:
[----:B------:R-:W-:Y:S05]  /*13e50*/  BSYNC B0 ;  /* 0x0000000000007941 */ /* 0x000fea0003800000 */
.L_x_3120:
        /* <DEDUP_REMOVED lines=20> */
.L_x_3118:
        /* <DEDUP_REMOVED lines=20> */
.L_x_3123:
        /* <DEDUP_REMOVED lines=59> */
.L_x_3119:
[----:B------:R-:W-:Y:S01]  /*14490*/  ULDC UR4, c[0x0][0xd3c] ;  /* 0x00034f0000047ab9 */ /* 0x000fe20000000800 */
[----:B------:R-:W-:Y:S02]  /*144a0*/  IMAD.MOV.U32 R25, RZ, RZ, RZ ;  /* 0x000000ffff197224 */ /* 0x000fe400078e00ff */
[----:B------:R-:W-:Y:S02]  /*144b0*/  IMAD.U32 R24, RZ, RZ, UR6 ;  /* 0x00000006ff187e24 */ /* 0x000fe4000f8e00ff */
[----:B------:R-:W-:Y:S02]  /*144c0*/  IMAD.MOV.U32 R26, RZ, RZ, RZ ;  /* 0x000000ffff1a7224 */ /* 0x000fe400078e00ff */
[----:B------:R-:W-:-:S07]  /*144d0*/  IMAD.U32 R27, RZ, RZ, UR4 ;  /* 0x00000004ff1b7e24 */ /* 0x000fce000f8e00ff */
.L_x_3124:
[----:B------:R-:W-:-:S13]  /*144e0*/  ISETP.NE.AND P0, PT, R5, RZ, PT ;  /* 0x000000ff0500720c */ /* 0x000fda0003f05270 */
[----:B------:R-:W0:Y:S01]  /*144f0*/  @!P0 S2R R3, SR_CgaCtaId ;  /* 0x0000000000038919 */ /* 0x000e220000008800 */
[----:B------:R-:W-:-:S04]  /*14500*/  @!P0 MOV R2, 0x400 ;  /* 0x0000040000028802 */ /* 0x000fc80000000f00 */
[----:B0-----:R-:W-:-:S05]  /*14510*/  @!P0 LEA R2, R3, R2, 0x18 ;  /* 0x0000000203028211 */ /* 0x001fca00078ec0ff */
[----:B------:R0:W-:Y:S01]  /*14520*/  @!P0 STS.128 [R2+0x388d0], R24 ;  /* 0x0388d01802008388 */ /* 0x0001e20000000c00 */
[----:B------:R-:W-:Y:S06]  /*14530*/  BAR.ARV 0x5, 0x180 ;  /* 0x0146000000007b1d */ /* 0x000fec0000002000 */
.L_x_3117:
[----:B------:R2:W-:Y:S01]  /*14540*/  STL [R1+0x28], RZ ;  /* 0x000028ff01007387 */ /* 0x0005e20000100800 */
[----:B------:R-:W-:Y:S01]  /*14550*/  ULDC UR4, c[0x0][0xd3c] ;  /* 0x00034f0000047ab9 */ /* 0x000fe20000000800 */
[----:B------:R-:W-:Y:S01]  /*14560*/  IMAD.MOV.U32 R23, RZ, RZ, 0x1 ;  /* 0x00000001ff177424 */ /* 0x000fe200078e00ff */
[----:B-1----:R-:W-:Y:S01]  /*14570*/  ISETP.GE.AND P0, PT, R27, UR4, PT ;  /* 0x000000041b007c0c */ /* 0x002fe2000bf06270 */
[----:B------:R-:W-:-:S12]  /*14580*/  IMAD.MOV.U32 R18, RZ, RZ, RZ ;  /* 0x000000ffff127224 */ /* 0x000fd800078e00ff */
[----:B--2---:R-:W-:Y:S05]  /*14590*/  @P0 BRA `(.L_x_3125) ;  /* 0x0000005800e40947 */ /* 0x004fea0003800000 */
[----:B------:R-:W2:Y:S01]  /*145a0*/  LDL R5, [R1] ;  /* 0x0000000001057983 */ /* 0x000ea20000100800 */
[----:B------:R-:W1:Y:S01]  /*145b0*/  S2UR UR5, SR_CgaCtaId ;  /* 0x00000000000579c3 */ /* 0x000e620000008800 */
[C---:B0-----:R-:W-:Y:S01]  /*145c0*/  IMAD.SHL.U32 R2, R0.reuse, 0x8, RZ ;  /* 0x0000000800027824 */ /* 0x041fe200078e00ff */
[----:B------:R-:W-:Y:S01]  /*145d0*/  UMOV UR4, 0x400 ;  /* 0x0000040000047882 */ /* 0x000fe20000000000 */
[----:B------:R-:W-:Y:S01]  /*145e0*/  LOP3.LUT R4, R0, 0x7f, RZ, 0xc0, !PT ;  /* 0x0000007f00047812 */ /* 0x000fe200078ec0ff */
[----:B------:R-:W-:Y:S01]  /*145f0*/  BSSY B8, `(.L_x_3125) ;  /* 0x00005b3000087945 */ /* 0x000fe20003800000 */
[----:B------:R-:W-:Y:S01]  /*14600*/  IMAD.MOV.U32 R23, RZ, RZ, 0x1 ;  /* 0x00000001ff177424 */ /* 0x000fe200078e00ff */
[----:B------:R-:W-:Y:S01]  /*14610*/  LOP3.LUT R3, R2, 0x1f8, RZ, 0xc0, !PT ;  /* 0x000001f802037812 */ /* 0x000fe200078ec0ff */
[----:B------:R-:W-:Y:S01]  /*14620*/  IMAD.MOV.U32 R18, RZ, RZ, RZ ;  /* 0x000000ffff127224 */ /* 0x000fe200078e00ff */
[----:B------:R-:W-:Y:S02]  /*14630*/  ULDC UR36, c[0x0][0xc] ;  /* 0x0000030000247ab9 */ /* 0x000fe40000000800 */
[----:B------:R-:W-:Y:S01]  /*14640*/  LOP3.LUT R3, R3, 0x38, R0, 0x78, !PT ;  /* 0x0000003803037812 */ /* 0x000fe200078e7800 */
[----:B------:R-:W-:-:S03]  /*14650*/  IMAD.SHL.U32 R0, R0, 0x10, RZ ;  /* 0x0000001000007824 */ /* 0x000fc600078e00ff */
[----:B------:R-:W-:Y:S01]  /*14660*/  LOP3.LUT R35, R3, 0x200, R2, 0xf8, !PT ;  /* 0x0000020003237812 */ /* 0x000fe200078ef802 */
[----:B-1----:R-:W-:-:S06]  /*14670*/  ULEA UR4, UR5, UR4, 0x18 ;  /* 0x0000000405047291 */ /* 0x002fcc000f8ec03f */
[----:B------:R-:W-:-:S04]  /*14680*/  IMAD.U32 R17, RZ, RZ, UR4 ;  /* 0x00000004ff117e24 */ /* 0x000fc8000f8e00ff */
[----:B------:R-:W-:Y:S01]  /*14690*/  IMAD R19, R35, 0x2, R17 ;  /* 0x0000000223137824 */ /* 0x000fe200078e0211 */
[----:B--2---:R-:W-:-:S05]  /*146a0*/  LOP3.LUT R5, R5, 0x2, RZ, 0xfc, !PT ;  /* 0x0000000205057812 */ /* 0x004fca00078efcff */
[----:B------:R0:W-:Y:S04]  /*146b0*/  STL [R1+0x30], R5 ;  /* 0x0000300501007387 */ /* 0x0001e80000100800 */
[----:B------:R1:W-:Y:S01]  /*146c0*/  STL [R1+0x28], RZ ;  /* 0x000028ff01007387 */ /* 0x0003e20000100800 */
[----:B0-----:R-:W-:Y:S02]  /*146d0*/  SHF.R.U32.HI R5, RZ, 0x3, R4 ;  /* 0x00000003ff057819 */ /* 0x001fe40000011604 */
[----:B------:R-:W-:Y:S02]  /*146e0*/  LOP3.LUT R4, R2, 0x38, RZ, 0xc0, !PT ;  /* 0x0000003802047812 */ /* 0x000fe400078ec0ff */
[----:B------:R-:W-:Y:S02]  /*146f0*/  LOP3.LUT R2, R5, 0x70, R0, 0xf8, !PT ;  /* 0x0000007005027812 */ /* 0x000fe400078ef800 */
[----:B------:R-:W-:-:S02]  /*14700*/  LOP3.LUT R0, R4, 0x40, RZ, 0xfc, !PT ;  /* 0x0000004004007812 */ /* 0x000fc400078efcff */
[C---:B------:R-:W-:Y:S02]  /*14710*/  LOP3.LUT R3, R4.reuse, 0x80, RZ, 0xfc, !PT ;  /* 0x0000008004037812 */ /* 0x040fe400078efcff */
[C---:B------:R-:W-:Y:S02]  /*14720*/  LOP3.LUT R2, R4.reuse, 0xc0, RZ, 0xfc, !PT ;  /* 0x000000c004027812 */ /* 0x040fe400078efcff */
[C---:B------:R-:W-:Y:S02]  /*14730*/  LOP3.LUT R0, R4.reuse, 0x100, RZ, 0xfc, !PT ;  /* 0x0000010004007812 */ /* 0x040fe400078efcff */
[C---:B------:R-:W-:Y:S02]  /*14740*/  LOP3.LUT R3, R4.reuse, 0x140, RZ, 0xfc, !PT ;  /* 0x0000014004037812 */ /* 0x040fe400078efcff */
[C---:B------:R-:W-:Y:S02]  /*14750*/  LOP3.LUT R2, R4.reuse, 0x180, RZ, 0xfc, !PT ;  /* 0x0000018004027812 */ /* 0x040fe400078efcff */
[----:B-1----:R-:W-:-:S07]  /*14760*/  LOP3.LUT R0, R4, 0x1c0, RZ, 0xfc, !PT ;  /* 0x000001c004007812 */ /* 0x002fce00078efcff */
.L_x_3200:
[----:B------:R-:W-:Y:S05]  /*14770*/  YIELD ;  /* 0x0000000000007946 */ /* 0x000fea0003800000 */
[----:B------:R-:W-:Y:S01]  /*14780*/  ULDC.64 UR4, c[0x0][0xb20] ;  /* 0x0002c80000047ab9 */ /* 0x000fe20000000a00 */
[----:B------:R-:W-:Y:S01]  /*14790*/  IMAD.MOV.U32 R32, RZ, RZ, RZ ;  /* 0x000000ffff207224 */ /* 0x000fe200078e00ff */
[----:B------:R-:W-:-:S04]  /*147a0*/  ISETP.NE.U32.AND P0, PT, RZ, UR4, PT ;  /* 0x00000004ff007c0c */ /* 0x000fc8000bf05070 */
[----:B------:R-:W-:Y:S01]  /*147b0*/  ISETP.NE.AND.EX P0, PT, RZ, UR5, PT, P0 ;  /* 0x00000005ff007c0c */ /* 0x000fe2000bf05300 */
[----:B------:R-:W-:-:S12]  /*147c0*/  ULDC.64 UR4, c[0x0][0xb10] ;  /* 0x0002c40000047ab9 */ /* 0x000fd80000000a00 */
[----:B------:R-:W0:Y:S02]  /*147d0*/  @P0 LDC.64 R2, c[0x0][0xb20] ;  /* 0x0002c800ff020b82 */ /* 0x000e240000000a00 */
[----:B0-----:R-:W-:-:S05]  /*147e0*/  @P0 IMAD.WIDE R2, R27, 0x4, R2 ;  /* 0x000000041b020825 */ /* 0x001fca00078e0202 */
[----:B------:R0:W5:Y:S01]  /*147f0*/  @P0 LDG.E R32, desc[UR40][R2.64] ;  /* 0x0000002802200981 */ /* 0x000162000c1e1900 */
[----:B------:R-:W-:Y:S01]  /*14800*/  ISETP.NE.U32.AND P0, PT, RZ, UR4, PT ;  /* 0x00000004ff007c0c */ /* 0x000fe2000bf05070 */
[----:B------:R-:W-:Y:S01]  /*14810*/  IMAD.MOV.U32 R36, RZ, RZ, RZ ;  /* 0x000000ffff247224 */ /* 0x000fe200078e00ff */
[----:B------:R-:W-:Y:S02]  /*14820*/  LOP3.LUT R16, R16, 0xffffffbf, RZ, 0xc0, !PT ;  /* 0xffffffbf10107812 */ /* 0x000fe400078ec0ff */
[----:B------:R-:W-:Y:S01]  /*14830*/  ISETP.NE.AND.EX P1, PT, RZ, UR5, PT, P0 ;  /* 0x00000005ff007c0c */ /* 0x000fe2000bf25300 */
[----:B------:R-:W-:Y:S02]  /*14840*/  ULDC.64 UR4, c[0x0][0xaf8] ;  /* 0x0002be0000047ab9 */ /* 0x000fe40000000a00 */
[----:B------:R-:W-:Y:S01]  /*14850*/  ISETP.NE.U32.AND P0, PT, RZ, UR4, PT ;  /* 0x00000004ff007c0c */ /* 0x000fe2000bf05070 */
[----:B0-----:R-:W0:Y:S03]  /*14860*/  LDC.64 R2, c[0x0][0xaf8] ;  /* 0x0002be00ff027b82 */ /* 0x001e260000000a00 */
[----:B------:R-:W-:Y:S01]  /*14870*/  ISETP.NE.AND.EX P2, PT, RZ, UR5, PT, P0 ;  /* 0x00000005ff007c0c */ /* 0x000fe2000bf45300 */
[----:B------:R-:W-:-:S05]  /*14880*/  ULDC.64 UR4, c[0x0][0x418] ;  /* 0x0001060000047ab9 */ /* 0x000fca0000000a00 */
[----:B-1----:R-:W1:Y:S07]  /*14890*/  @P1 LDC.64 R4, c[0x0][0xb10] ;  /* 0x0002c400ff041b82 */ /* 0x002e6e0000000a00 */
[----:B------:R-:W-:Y:S01]  /*148a0*/  @P2 LOP3.LUT R16, R16, 0x40, RZ, 0xfc, !PT ;  /* 0x0000004010102812 */ /* 0x000fe200078efcff */
[----:B0-----:R-:W-:-:S05]  /*148b0*/  IMAD.WIDE R2, R27, 0x4, R2 ;  /* 0x000000041b027825 */ /* 0x001fca00078e0202 */
[----:B------:R0:W5:Y:S01]  /*148c0*/  @P2 LDG.E R36, desc[UR40][R2.64] ;  /* 0x0000002802242981 */ /* 0x000162000c1e1900 */
[----:B-1----:R-:W-:-:S05]  /*148d0*/  @P1 IMAD.WIDE R4, R27, 0x4, R4 ;  /* 0x000000041b041825 */ /* 0x002fca00078e0204 */
[----:B--2---:R-:W2:Y:S01]  /*148e0*/  @P1 LDG.E R0, desc[UR40][R4.64] ;  /* 0x0000002804001981 */ /* 0x004ea2000c1e1900 */
        /* <DEDUP_REMOVED lines=17> */
.L_x_3126:
[----:B------:R-:W-:Y:S02]  /*14a00*/  ULDC.64 UR4, c[0x0][0xb18] ;  /* 0x0002c60000047ab9 */ /* 0x000fe40000000a00 */
[----:B------:R-:W-:-:S04]  /*14a10*/  ISETP.NE.U32.AND P0, PT, RZ, UR4, PT ;  /* 0x00000004ff007c0c */ /* 0x000fc8000bf05070 */
[----:B------:R-:W-:-:S13]  /*14a20*/  ISETP.NE.AND.EX P0, PT, RZ, UR5, PT, P0 ;  /* 0x00000005ff007c0c */ /* 0x000fda000bf05300 */
[----:B------:R-:W-:Y:S05]  /*14a30*/  @!P0 BRA `(.L_x_3127) ;  /* 0x0000000000108947 */ /* 0x000fea0003800000 */
[----:B0-----:R-:W0:Y:S02]  /*14a40*/  LDC.64 R2, c[0x0][0xb18] ;  /* 0x0002c600ff027b82 */ /* 0x001e240000000a00 */
[----:B0-----:R-:W-:-:S05]  /*14a50*/  IMAD.WIDE R2, R27, 0x4, R2 ;  /* 0x000000041b027825 */ /* 0x001fca00078e0202 */
[----:B------:R0:W5:Y:S01]  /*14a60*/  LDG.E R7, desc[UR40][R2.64] ;  /* 0x0000002802077981 */ /* 0x000162000c1e1900 */
[----:B------:R-:W-:Y:S05]  /*14a70*/  BRA `(.L_x_3128) ;  /* 0x0000000000247947 */ /* 0x000fea0003800000 */
.L_x_3127:
[----:B------:R-:W-:Y:S02]  /*14a80*/  ULDC.64 UR4, c[0x0][0xb00] ;  /* 0x0002c00000047ab9 */ /* 0x000fe40000000a00 */
[----:B------:R-:W-:-:S04]  /*14a90*/  ISETP.NE.U32.AND P0, PT, RZ, UR4, PT ;  /* 0x00000004ff007c0c */ /* 0x000fc8000bf05070 */
[----:B------:R-:W-:-:S13]  /*14aa0*/  ISETP.NE.AND.EX P0, PT, RZ, UR5, PT, P0 ;  /* 0x00000005ff007c0c */ /* 0x000fda000bf05300 */
[----:B------:R-:W-:Y:S05]  /*14ab0*/  @!P0 BRA `(.L_x_3128) ;  /* 0x0000000000148947 */ /* 0x000fea0003800000 */
[----:B0-----:R-:W0:Y:S02]  /*14ac0*/  LDC.64 R2, c[0x0][0xb00] ;  /* 0x0002c000ff027b82 */ /* 0x001e240000000a00 */
[----:B0-----:R-:W-:-:S05]  /*14ad0*/  IMAD.WIDE R2, R27, 0x4, R2 ;  /* 0x000000041b027825 */ /* 0x001fca00078e0202 */
[----:B------:R-:W3:Y:S04]  /*14ae0*/  LDG.E R7, desc[UR40][R2.64] ;  /* 0x0000002802077981 */ /* 0x000ee8000c1e1900 */
[----:B-12---:R-:W3:Y:S02]  /*14af0*/  LDG.E R0, desc[UR40][R2.64+0x4] ;  /* 0x0000042802007981 */ /* 0x006ee4000c1e1900 */
[----:B---3--:R-:W-:-:S07]  /*14b00*/  IMAD.IADD R7, R0, 0x1, -R7 ;  /* 0x0000000100077824 */ /* 0x008fce00078e0a07 */
.L_x_3128:
[----:B------:R-:W3:Y:S01]  /*14b10*/  LDL R6, [R1+0x8] ;  /* 0x0000080001067983 */ /* 0x000ee20000100800 */
[----:B012---:R-:W0:Y:S01]  /*14b20*/  LDC R0, c[0x0][0x448] ;  /* 0x00011200ff007b82 */ /* 0x007e220000000800 */
[----:B------:R-:W-:Y:S01]  /*14b30*/  IMAD.SHL.U32 R8, R25, 0x40, RZ ;  /* 0x0000004019087824 */ /* 0x000fe200078e00ff */
[----:B------:R-:W-:Y:S01]  /*14b40*/  LOP3.LUT R16, R16, 0xffffefff, RZ, 0xc0, !PT ;  /* 0xffffefff10107812 */ /* 0x000fe200078ec0ff */
[----:B-----5:R-:W-:Y:S02]  /*14b50*/  IMAD.IADD R25, R7, 0x1, -R32 ;  /* 0x0000000107197824 */ /* 0x020fe400078e0a20 */
[----:B------:R-:W-:Y:S01]  /*14b60*/  VIADD R4, R8, 0x3f ;  /* 0x0000003f08047836 */ /* 0x000fe20000000000 */
[----:B------:R1:W-:Y:S02]  /*14b70*/  STL [R1+0x4], R8 ;  /* 0x0000040801007387 */ /* 0x0003e40000100800 */
[----:B------:R-:W2:Y:S01]  /*14b80*/  LDC.64 R2, c[0x0][0xad8] ;  /* 0x0002b600ff027b82 */ /* 0x000ea20000000a00 */
[----:B0-----:R-:W-:-:S02]  /*14b90*/  ISETP.NE.AND P2, PT, R0, 0x1, PT ;  /* 0x000000010000780c */ /* 0x001fc40003f45270 */
[----:B--2---:R-:W-:-:S11]  /*14ba0*/  ISETP.GE.AND P1, PT, R3, 0x1, PT ;  /* 0x000000010300780c */ /* 0x004fd60003f26270 */
[----:B------:R-:W0:Y:S01]  /*14bb0*/  @P2 LDC R5, c[0x0][0x44c] ;  /* 0x00011300ff052b82 */ /* 0x000e220000000800 */
[----:B------:R-:W-:-:S07]  /*14bc0*/  @P2 LOP3.LUT R16, R16, 0x1000, RZ, 0xfc, !PT ;  /* 0x0000100010102812 */ /* 0x000fce00078efcff */
[----:B------:R-:W2:Y:S01]  /*14bd0*/  @P2 LDC R0, c[0x0][0x450] ;  /* 0x00011400ff002b82 */ /* 0x000ea20000000800 */
[----:B0-----:R-:W-:-:S05]  /*14be0*/  @P2 IMAD.HI.U32 R5, R4, R5, RZ ;  /* 0x0000000504052227 */ /* 0x001fca00078e00ff */
[----:B--2---:R-:W-:Y:S02]  /*14bf0*/  @P2 SHF.R.U32.HI R4, RZ, R0, R5 ;  /* 0x00000000ff042219 */ /* 0x004fe40000011605 */
[----:B---3--:R-:W-:-:S05]  /*14c00*/  IADD3 R7, R25, 0x1, -R6 ;  /* 0x0000000119077810 */ /* 0x008fca0007ffe806 */
[----:B------:R-:W-:-:S04]  /*14c10*/  IMAD.IADD R7, R7, 0x1, R4 ;  /* 0x0000000107077824 */ /* 0x000fc800078e0204 */
[----:B------:R-:W-:Y:S01]  /*14c20*/  IMAD.IADD R2, R7, 0x1, R2 ;  /* 0x0000000107027824 */ /* 0x000fe200078e0202 */
[----:B-1----:R-:W-:Y:S06]  /*14c30*/  @!P1 BRA `(.L_x_3129) ;  /* 0x0000000000489947 */ /* 0x002fec0003800000 */
        /* <DEDUP_REMOVED lines=11> */
.L_x_3131:
[----:B------:R-:W-:-:S13]  /*14cf0*/  ISETP.NE.AND P0, PT, R3, 0x1, PT ;  /* 0x000000010300780c */ /* 0x000fda0003f05270 */
[----:B------:R-:W0:Y:S02]  /*14d00*/  @P0 LDC.64 R4, c[0x0][0xae0] ;  /* 0x0002b800ff040b82 */ /* 0x000e240000000a00 */
[----:B0-----:R-:W-:-:S05]  /*14d10*/  @P0 IMAD.HI.U32 R4, R0, R4, RZ ;  /* 0x0000000400040227 */ /* 0x001fca00078e00ff */
[----:B------:R-:W-:-:S07]  /*14d20*/  @P0 SHF.R.U32.HI R0, RZ, R5, R4 ;  /* 0x00000005ff000219 */ /* 0x000fce0000011604 */
.L_x_3132:
[----:B------:R-:W-:Y:S05]  /*14d30*/  BSYNC B0 ;  /* 0x0000000000007941 */ /* 0x000fea0003800000 */
.L_x_3130:
[----:B------:R-:W-:-:S05]  /*14d40*/  IMAD R5, R0, R3, R3 ;  /* 0x0000000300057224 */ /* 0x000fca00078e0203 */
[----:B------:R-:W-:-:S07]  /*14d50*/  VIMNMX R2, R2, R5, PT ;  /* 0x0000000502027248 */ /* 0x000fce0003fe0100 */
.L_x_3129:
        /* <DEDUP_REMOVED lines=29> */
.L_x_3135:
[----:B------:R-:W-:-:S13]  /*14f30*/  ISETP.NE.AND P0, PT, R3, 0x1, PT ;  /* 0x000000010300780c */ /* 0x000fda0003f05270 */
[----:B------:R-:W1:Y:S02]  /*14f40*/  @P0 LDC.64 R4, c[0x0][0xae0] ;  /* 0x0002b800ff040b82 */ /* 0x000e640000000a00 */
[----:B-1----:R-:W-:-:S05]  /*14f50*/  @P0 IMAD.HI.U32 R4, R2, R4, RZ ;  /* 0x0000000402040227 */ /* 0x002fca00078e00ff */
[----:B------:R-:W-:-:S07]  /*14f60*/  @P0 SHF.R.U32.HI R2, RZ, R5, R4 ;  /* 0x00000005ff020219 */ /* 0x000fce0000011604 */
.L_x_3136:
[----:B------:R-:W-:Y:S05]  /*14f70*/  BSYNC B0 ;  /* 0x0000000000007941 */ /* 0x000fea0003800000 */
.L_x_3134:
[----:B------:R-:W-:-:S05]  /*14f80*/  IMAD R3, R2, R3, RZ ;  /* 0x0000000302037224 */ /* 0x000fca00078e02ff */
[----:B------:R-:W-:-:S07]  /*14f90*/  VIMNMX R0, R0, R3, !PT ;  /* 0x0000000300007248 */ /* 0x000fce0007fe0100 */
.L_x_3133:
        /* <DEDUP_REMOVED lines=24> */
.L_x_3138:
        /* <DEDUP_REMOVED lines=20> */
.L_x_3141:
[----:B------:R-:W-:Y:S05]  /*15260*/  BSYNC B6 ;  /* 0x0000000000067941 */ /* 0x000fea0003800000 */
.L_x_3140:
        /* <DEDUP_REMOVED lines=17> */
[----:B-1----:R-:W-:-:S07]  /*15380*/  IMAD.MOV.U32 R13, RZ, RZ, RZ ;  /* 0x000000ffff0d7224 */ /* 0x002fce00078e00ff */
[----:B------:R-:W-:-:S07]  /*15390*/  LEPC R20, `(.L_x_3144) ;  /* 0x000000001014794e */ /* 0x000fce0000000000 */
[----:B0-2---:R-:W-:Y:S05]  /*153a0*/  CALL.ABS.NOINC R2 ;  /* 0x0000000002007343 */ /* 0x005fea0003c00000 */
.L_x_3144:
        /* <DEDUP_REMOVED lines=15> */
.L_x_3143:
[----:B------:R-:W-:Y:S05]  /*154a0*/  BSYNC B6 ;  /* 0x0000000000067941 */ /* 0x000fea0003800000 */
.L_x_3142:
        /* <DEDUP_REMOVED lines=18> */
[----:B------:R-:W1:Y:S01]  /*155d0*/  S2R R22, SR_TID.X ;  /* 0x0000000000167919 */ /* 0x000e620000002100 */
[----:B------:R-:W2:Y:S01]  /*155e0*/  S2R R20, SR_TID.X ;  /* 0x0000000000147919 */ /* 0x000ea20000002100 */
[----:B------:R4:W5:Y:S01]  /*155f0*/  @P0 LDG.E R29, desc[UR40][R2.64] ;  /* 0x00000028021d0981 */ /* 0x000962000c1e1900 */
[----:B------:R-:W-:Y:S01]  /*15600*/  ISETP.GE.AND P0, PT, R28, UR4, PT ;  /* 0x000000041c007c0c */ /* 0x000fe2000bf06270 */
[----:B------:R-:W-:Y:S01]  /*15610*/  UMOV UR5, 0xffffffff ;  /* 0xffffffff00057882 */ /* 0x000fe20000000000 */
[----:B------:R-:W-:Y:S01]  /*15620*/  ISETP.GE.AND P1, PT, R31, UR4, PT ;  /* 0x000000041f007c0c */ /* 0x000fe2000bf26270 */
[----:B------:R-:W3:Y:S01]  /*15630*/  S2R R28, SR_TID.X ;  /* 0x00000000001c7919 */ /* 0x000ee20000002100 */
[----:B------:R-:W-:-:S02]  /*15640*/  LOP3.LUT R16, R16, 0xfffffdff, RZ, 0xc0, !PT ;  /* 0xfffffdff10107812 */ /* 0x000fc400078ec0ff */
[----:B------:R-:W-:Y:S02]  /*15650*/  LEA R0, R30, 0xffffffc0, 0x6 ;  /* 0xffffffc01e007811 */ /* 0x000fe400078e30ff */
[----:B------:R-:W-:Y:S02]  /*15660*/  @P3 LOP3.LUT R16, R16, 0x200, RZ, 0xfc, !PT ;  /* 0x0000020010103812 */ /* 0x000fe400078efcff */
[----:B------:R-:W-:Y:S02]  /*15670*/  SEL R6, RZ, 0x40, P1 ;  /* 0x00000040ff067807 */ /* 0x000fe40000800000 */
[----:B------:R-:W-:Y:S02]  /*15680*/  LOP3.LUT R16, R16, 0xfffffbff, RZ, 0xc0, !PT ;  /* 0xfffffbff10107812 */ /* 0x000fe400078ec0ff */
[----:B0-----:R-:W-:Y:S01]  /*15690*/  SEL R30, RZ, 0x80, P0 ;  /* 0x00000080ff1e7807 */ /* 0x001fe20000000000 */
[----:B-1----:R-:W-:Y:S02]  /*156a0*/  IMAD.SHL.U32 R22, R22, 0x8, RZ ;  /* 0x0000000816167824 */ /* 0x002fe400078e00ff */
[----:B--2---:R-:W-:-:S03]  /*156b0*/  IMAD.SHL.U32 R20, R20, 0x8, RZ ;  /* 0x0000000814147824 */ /* 0x004fc600078e00ff */
[----:B------:R-:W-:Y:S02]  /*156c0*/  LOP3.LUT R22, R22, 0x38, RZ, 0xc0, !PT ;  /* 0x0000003816167812 */ /* 0x000fe400078ec0ff */
[----:B------:R-:W-:Y:S02]  /*156d0*/  LOP3.LUT R20, R20, 0x38, RZ, 0xc0, !PT ;  /* 0x0000003814147812 */ /* 0x000fe400078ec0ff */
[----:B------:R-:W-:Y:S02]  /*156e0*/  ISETP.GE.AND P2, PT, R22, UR4, PT ;  /* 0x0000000416007c0c */ /* 0x000fe4000bf46270 */
[----:B------:R-:W-:Y:S02]  /*156f0*/  LOP3.LUT R20, R20, 0x80, RZ, 0xfc, !PT ;  /* 0x0000008014147812 */ /* 0x000fe400078efcff */
[----:B---3--:R-:W-:Y:S02]  /*15700*/  LOP3.LUT R28, R28, 0x7f, RZ, 0xc0, !PT ;  /* 0x0000007f1c1c7812 */ /* 0x008fe400078ec0ff */
[----:B------:R-:W-:-:S02]  /*15710*/  ISETP.GE.AND P5, PT, R20, UR4, PT ;  /* 0x0000000414007c0c */ /* 0x000fc4000bfa6270 */
[----:B------:R-:W0:Y:S01]  /*15720*/  S2R R20, SR_TID.X ;  /* 0x0000000000147919 */ /* 0x000e220000002100 */
[----:B------:R-:W-:-:S04]  /*15730*/  SHF.R.U32.HI R31, RZ, 0x3, R28 ;  /* 0x00000003ff1f7819 */ /* 0x000fc8000001161c */
[----:B------:R-:W-:-:S04]  /*15740*/  @P2 LOP3.LUT R16, R16, 0x400, RZ, 0xfc, !PT ;  /* 0x0000040010102812 */ /* 0x000fc800078efcff */
[----:B------:R-:W-:-:S04]  /*15750*/  LOP3.LUT R16, R16, 0xffffffdf, RZ, 0xc0, !PT ;  /* 0xffffffdf10107812 */ /* 0x000fc800078ec0ff */
[----:B------:R-:W-:-:S04]  /*15760*/  @P5 LOP3.LUT R16, R16, 0x20, RZ, 0xfc, !PT ;  /* 0x0000002010105812 */ /* 0x000fc800078efcff */
[----:B------:R-:W-:Y:S01]  /*15770*/  LOP3.LUT R16, R16, 0xffffffef, RZ, 0xc0, !PT ;  /* 0xffffffef10107812 */ /* 0x000fe200078ec0ff */
[----:B0-----:R-:W-:-:S05]  /*15780*/  IMAD.SHL.U32 R20, R20, 0x8, RZ ;  /* 0x0000000814147824 */ /* 0x001fca00078e00ff */
[----:B------:R-:W-:-:S04]  /*15790*/  LOP3.LUT R20, R20, 0x38, RZ, 0xc0, !PT ;  /* 0x0000003814147812 */ /* 0x000fc800078ec0ff */
[----:B------:R-:W-:Y:S02]  /*157a0*/  LOP3.LUT R28, R20, 0xc0, RZ, 0xfc, !PT ;  /* 0x000000c0141c7812 */ /* 0x000fe400078efcff */
[----:B------:R-:W0:Y:S02]  /*157b0*/  S2R R20, SR_TID.X ;  /* 0x0000000000147919 */ /* 0x000e240000002100 */
[----:B------:R-:W-:Y:S02]  /*157c0*/  ISETP.GE.AND P4, PT, R28, UR4, PT ;  /* 0x000000041c007c0c */ /* 0x000fe4000bf86270 */
[C---:B------:R-:W-:Y:S02]  /*157d0*/  LOP3.LUT R28, R22.reuse, 0x100, RZ, 0xfc, !PT ;  /* 0x00000100161c7812 */ /* 0x040fe400078efcff */
[----:B------:R-:W-:Y:S02]  /*157e0*/  LOP3.LUT R22, R22, 0x140, RZ, 0xfc, !PT ;  /* 0x0000014016167812 */ /* 0x000fe400078efcff */
[----:B------:R-:W-:-:S02]  /*157f0*/  ISETP.GE.AND P3, PT, R28, UR4, PT ;  /* 0x000000041c007c0c */ /* 0x000fc4000bf66270 */
[----:B------:R-:W-:-:S05]  /*15800*/  ISETP.GE.AND P2, PT, R22, UR4, PT ;  /* 0x0000000416007c0c */ /* 0x000fca000bf46270 */
[----:B------:R-:W-:-:S04]  /*15810*/  @P4 LOP3.LUT R16, R16, 0x10, RZ, 0xfc, !PT ;  /* 0x0000001010104812 */ /* 0x000fc800078efcff */
[----:B------:R-:W-:-:S04]  /*15820*/  LOP3.LUT R16, R16, 0xfffffffb, RZ, 0xc0, !PT ;  /* 0xfffffffb10107812 */ /* 0x000fc800078ec0ff */
[----:B------:R-:W-:-:S04]  /*15830*/  @P2 LOP3.LUT R16, R16, 0x4, RZ, 0xfc, !PT ;  /* 0x0000000410102812 */ /* 0x000fc800078efcff */
[----:B------:R-:W-:-:S04]  /*15840*/  LOP3.LUT R16, R16, 0xfffffff7, RZ, 0xc0, !PT ;  /* 0xfffffff710107812 */ /* 0x000fc800078ec0ff */
[----:B------:R-:W-:Y:S01]  /*15850*/  @P3 LOP3.LUT R16, R16, 0x8, RZ, 0xfc, !PT ;  /* 0x0000000810103812 */ /* 0x000fe200078efcff */
[----:B0-----:R-:W-:-:S05]  /*15860*/  IMAD.SHL.U32 R20, R20, 0x10, RZ ;  /* 0x0000001014147824 */ /* 0x001fca00078e00ff */
[----:B------:R-:W-:-:S05]  /*15870*/  LOP3.LUT R20, R31, 0x70, R20, 0xf8, !PT ;  /* 0x000000701f147812 */ /* 0x000fca00078ef814 */
[----:B------:R-:W-:Y:S01]  /*15880*/  IMAD.IADD R7, R20, 0x1, R0 ;  /* 0x0000000114077824 */ /* 0x000fe200078e0200 */
[----:B----4-:R-:W-:Y:S06]  /*15890*/  BRA.DIV UR5, `(.L_x_3145) ;  /* 0x0000004e05f47947 */ /* 0x010fec000b800000 */
.L_x_3218:
[----:B------:R-:W2:Y:S01]  /*158a0*/  LDL R10, [R1+0x30] ;  /* 0x00003000010a7983 */ /* 0x000ea20000100800 */
        /* <DEDUP_REMOVED lines=12> */
[----:B------:R-:W3:Y:S01]  /*15970*/  @!P0 LDC.64 R2, c[0x0][0x428] ;  /* 0x00010a00ff028b82 */ /* 0x000ee20000000a00 */
[----:B0-----:R-:W-:-:S05]  /*15980*/  @P1 IMAD.HI.U32 R5, R7, R5, RZ ;  /* 0x0000000507051227 */ /* 0x001fca00078e00ff */
[----:B-1----:R-:W-:-:S04]  /*15990*/  @P1 SHF.R.U32.HI R8, RZ, R4, R5 ;  /* 0x00000004ff081219 */ /* 0x002fc80000011605 */
[--C-:B------:R-:W-:Y:S01]  /*159a0*/  @!P0 SHF.R.S32.HI R5, RZ, 0x1f, R8.reuse ;  /* 0x0000001fff058819 */ /* 0x100fe20000011408 */
[----:B------:R-:W-:Y:S02]  /*159b0*/  @!P0 IMAD.MOV.U32 R4, RZ, RZ, R8 ;  /* 0x000000ffff048224 */ /* 0x000fe400078e0008 */
[-C--:B---3--:R-:W-:Y:S02]  /*159c0*/  @!P0 IMAD R9, R34, R2.reuse, RZ ;  /* 0x0000000222098224 */ /* 0x088fe400078e02ff */
[----:B------:R-:W-:-:S04]  /*159d0*/  @!P0 IMAD.WIDE.U32 R4, R29, R2, R4 ;  /* 0x000000021d048225 */ /* 0x000fc800078e0004 */
[----:B------:R-:W-:Y:S02]  /*159e0*/  @!P0 IMAD R9, R29, R3, R9 ;  /* 0x000000031d098224 */ /* 0x000fe400078e0209 */
[----:B------:R-:W0:Y:S02]  /*159f0*/  @!P0 LDC.64 R2, c[0x0][0x418] ;  /* 0x00010600ff028b82 */ /* 0x000e240000000a00 */
[----:B------:R-:W-:Y:S01]  /*15a00*/  @!P0 IMAD.IADD R9, R5, 0x1, R9 ;  /* 0x0000000105098824 */ /* 0x000fe200078e0209 */
[----:B0-----:R-:W-:-:S04]  /*15a10*/  @!P0 LEA R2, P1, R4, R2, 0x2 ;  /* 0x0000000204028211 */ /* 0x001fc800078210ff */
[----:B------:R-:W-:Y:S02]  /*15a20*/  @!P0 LEA.HI.X R3, R4, R3, R9, 0x2, P1 ;  /* 0x0000000304038211 */ /* 0x000fe400008f1409 */
[----:B------:R-:W-:-:S03]  /*15a30*/  LOP3.LUT P1, RZ, R16, 0x200, RZ, 0xc0, !PT ;  /* 0x0000020010ff7812 */ /* 0x000fc6000782c0ff */
[----:B------:R0:W5:Y:S01]  /*15a40*/  @!P0 LDG.E R37, desc[UR40][R2.64] ;  /* 0x0000002802258981 */ /* 0x000162000c1e1900 */
[----:B------:R-:W-:Y:S02]  /*15a50*/  SEL R4, RZ, 0x8, P4 ;  /* 0x00000008ff047807 */ /* 0x000fe40002000000 */
[----:B------:R-:W-:Y:S02]  /*15a60*/  LOP3.LUT R16, R16, 0xfffff7ff, RZ, 0xc0, !PT ;  /* 0xfffff7ff10107812 */ /* 0x000fe400078ec0ff */
[----:B------:R-:W-:Y:S02]  /*15a70*/  SHF.R.S32.HI R28, RZ, 0x1f, R26 ;  /* 0x0000001fff1c7819 */ /* 0x000fe4000001141a */
[----:B------:R-:W-:Y:S02]  /*15a80*/  LOP3.LUT R16, R16, 0xfffffffe, RZ, 0xc0, !PT ;  /* 0xfffffffe10107812 */ /* 0x000fe400078ec0ff */
[----:B0-----:R-:W-:Y:S02]  /*15a90*/  SEL R2, RZ, 0xffffffff, P1 ;  /* 0xffffffffff027807 */ /* 0x001fe40000800000 */
[----:B------:R-:W-:-:S02]  /*15aa0*/  SEL R3, RZ, 0x1, P6 ;  /* 0x00000001ff037807 */ /* 0x000fc40003000000 */
[----:B------:R-:W-:Y:S01]  /*15ab0*/  ISETP.GT.U32.AND P1, PT, R20, 0x3f, PT ;  /* 0x0000003f1400780c */ /* 0x000fe20003f24070 */
[----:B------:R-:W-:-:S05]  /*15ac0*/  IMAD.SHL.U32 R2, R2, 0x2, RZ ;  /* 0x0000000202027824 */ /* 0x000fca00078e00ff */
[----:B------:R-:W-:Y:S02]  /*15ad0*/  LOP3.LUT R2, R2, 0x2, R3, 0xe2, !PT ;  /* 0x0000000202027812 */ /* 0x000fe400078ee203 */
[----:B------:R-:W-:-:S04]  /*15ae0*/  SEL R3, RZ, 0x4, P5 ;  /* 0x00000004ff037807 */ /* 0x000fc80002800000 */
[----:B------:R-:W-:Y:S02]  /*15af0*/  LOP3.LUT R2, R4, R2, R3, 0xfe, !PT ;  /* 0x0000000204027212 */ /* 0x000fe400078efe03 */
[----:B------:R-:W-:Y:S02]  /*15b00*/  SEL R3, RZ, 0x10, P3 ;  /* 0x00000010ff037807 */ /* 0x000fe40001800000 */
[----:B------:R-:W-:Y:S02]  /*15b10*/  SEL R4, RZ, 0x20, P2 ;  /* 0x00000020ff047807 */ /* 0x000fe40001000000 */
[----:B------:R-:W-:Y:S02]  /*15b20*/  @P1 LOP3.LUT R16, R16, 0x1, RZ, 0xfc, !PT ;  /* 0x0000000110101812 */ /* 0x000fe400078efcff */
[----:B------:R-:W-:-:S04]  /*15b30*/  LOP3.LUT R2, R4, R2, R3, 0xfe, !PT ;  /* 0x0000000204027212 */ /* 0x000fc800078efe03 */
[----:B------:R-:W-:Y:S01]  /*15b40*/  LOP3.LUT R6, R2, R6, RZ, 0xfc, !PT ;  /* 0x0000000602067212 */ /* 0x000fe200078efcff */
[----:B------:R-:W-:-:S03]  /*15b50*/  IMAD.MOV R2, RZ, RZ, -R8 ;  /* 0x000000ffff027224 */ /* 0x000fc600078e0a08 */
[----:B------:R-:W-:Y:S01]  /*15b60*/  LOP3.LUT R30, R6, R30, RZ, 0xfc, !PT ;  /* 0x0000001e061e7212 */ /* 0x000fe200078efcff */
[----:B------:R-:W-:Y:S01]  /*15b70*/  IMAD R2, R21, R2, R7 ;  /* 0x0000000215027224 */ /* 0x000fe200078e0207 */
[----:B------:R0:W-:Y:S04]  /*15b80*/  STL [R1+0x2c], R6 ;  /* 0x00002c0601007387 */ /* 0x0001e80000100800 */
[----:B------:R0:W-:Y:S01]  /*15b90*/  STL [R1+0xc], R2 ;  /* 0x00000c0201007387 */ /* 0x0001e20000100800 */
[----:B--2---:R-:W-:-:S13]  /*15ba0*/  ISETP.NE.AND P0, PT, R10, 0x3, PT ;  /* 0x000000030a00780c */ /* 0x004fda0003f05270 */
[----:B------:R-:W-:Y:S01]  /*15bb0*/  @P0 LOP3.LUT R16, R16, 0x800, RZ, 0xfc, !PT ;  /* 0x0000080010100812 */ /* 0x000fe200078efcff */
[----:B0-----:R-:W-:Y:S06]  /*15bc0*/  @!P0 BRA `(.L_x_3146) ;  /* 0x0000000000048947 */ /* 0x001fec0003800000 */
[----:B------:R-:W-:Y:S01]  /*15bd0*/  BPT.TRAP 0x1 ;  /* 0x000000040000795c */ /* 0x000fe20000300000 */
.L_x_3146:
        /* <DEDUP_REMOVED lines=9> */
.L_x_3219:
[----:B------:R-:W-:Y:S05]  /*15c70*/  BSYNC B0 ;  /* 0x0000000000007941 */ /* 0x000fea0003800000 */
.L_x_3147:
[----:B------:R-:W0:Y:S01]  /*15c80*/  LDL R2, [R1+0xc] ;  /* 0x00000c0001027983 */ /* 0x000e220000100800 */
        /* <DEDUP_REMOVED lines=65> */
.L_x_3229:
        /* <DEDUP_REMOVED lines=10> */
.L_x_3150:
        /* <DEDUP_REMOVED lines=11> */
.L_x_3151:
[----:B------:R-:W-:Y:S01]  /*161f0*/  VIADD R0, R17, 0x20400 ;  /* 0x0002040011007836 */ /* 0x000fe20000000000 */
[----:B------:R-:W-:Y:S01]  /*16200*/  LOP3.LUT P1, RZ, R16, 0x40, RZ, 0xc0, !PT ;  /* 0x0000004010ff7812 */ /* 0x000fe2000782c0ff */
[----:B------:R1:W-:-:S12]  /*16210*/  SYNCS.ARRIVE.TRANS64.A1T0 RZ, [R22+URZ+0x38830], RZ ;  /* 0x038830ff16ff79a7 */ /* 0x0003d8000810003f */
[----:B------:R-:W-:Y:S05]  /*16220*/  WARPSYNC.ALL ;  /* 0x0000000000007948 */ /* 0x000fea0003800000 */
[----:B------:R-:W-:Y:S01]  /*16230*/  BAR.SYNC.DEFER_BLOCKING 0x8, 0x100 ;  /* 0x0204000000007b1d */ /* 0x000fe20000010000 */
[----:B------:R-:W-:Y:S02]  /*16240*/  LOP3.LUT P0, RZ, R0, 0x3ff, RZ, 0xc0, !PT ;  /* 0x000003ff00ff7812 */ /* 0x000fe4000780c0ff */
[----:B------:R-:W-:-:S03]  /*16250*/  SHF.R.S32.HI R0, RZ, 0x1f, R27 ;  /* 0x0000001fff007819 */ /* 0x000fc6000001141b */
[----:B------:R-:W-:Y:S01]  /*16260*/  BSSY B6, `(.L_x_3152) ;  /* 0x0000018000067945 */ /* 0x000fe20003800000 */
[----:B------:R-:W-:Y:S02]  /*16270*/  SEL R31, R0, RZ, !P1 ;  /* 0x000000ff001f7207 */ /* 0x000fe40004800000 */
[----:B------:R-:W-:-:S05]  /*16280*/  SEL R0, R27, RZ, !P1 ;  /* 0x000000ff1b007207 */ /* 0x000fca0004800000 */
[----:B------:R2:W-:Y:S04]  /*16290*/  STL [R1+0x10], R0 ;  /* 0x0000100001007387 */ /* 0x0005e80000100800 */
[----:B------:R3:W-:Y:S01]  /*162a0*/  STL [R1+0x1c], R31 ;  /* 0x00001c1f01007387 */ /* 0x0007e20000100800 */
[----:B--2---:R-:W-:-:S05]  /*162b0*/  SHF.R.S32.HI R0, RZ, 0x1f, R36 ;  /* 0x0000001fff007819 */ /* 0x004fca0000011424 */
[----:B------:R3:W-:Y:S01]  /*162c0*/  STL [R1+0x14], R0 ;  /* 0x0000140001007387 */ /* 0x0007e20000100800 */
        /* <DEDUP_REMOVED lines=16> */
[----:B01-3--:R-:W-:Y:S05]  /*163d0*/  CALL.ABS.NOINC R2 ;  /* 0x0000000002007343 */ /* 0x00bfea0003c00000 */
.L_x_3153:
[----:B------:R-:W-:Y:S05]  /*163e0*/  BSYNC B6 ;  /* 0x0000000000067941 */ /* 0x000fea0003800000 */
.L_x_3152:
[----:B------:R-:W2:Y:S04]  /*163f0*/  LDL R20, [R1+0x4] ;  /* 0x0000040001147983 */ /* 0x000ea80000100800 */
[----:B------:R-:W4:Y:S01]  /*16400*/  LDL R4, [R1+0x14] ;  /* 0x0000140001047983 */ /* 0x000f220000100800 */
[----:B0-----:R-:W-:Y:S01]  /*16410*/  IMAD.MOV.U32 R5, RZ, RZ, R31 ;  /* 0x000000ffff057224 */ /* 0x001fe200078e001f */
[----:B------:R-:W-:Y:S02]  /*16420*/  ULDC.64 UR4, c[0x0][0x298] ;  /* 0x0000a60000047ab9 */ /* 0x000fe40000000a00 */
[----:B------:R-:W4:Y:S01]  /*16430*/  LDL R21, [R1+0x10] ;  /* 0x0000100001157983 */ /* 0x000f220000100800 */
[----:B------:R-:W0:Y:S01]  /*16440*/  S2R R2, SR_TID.X ;  /* 0x0000000000027919 */ /* 0x000e220000002100 */
[----:B---3--:R-:W3:Y:S01]  /*16450*/  S2R R31, SR_TID.X ;  /* 0x00000000001f7919 */ /* 0x008ee20000002100 */
[----:B0-----:R-:W-:-:S04]  /*16460*/  LOP3.LUT R2, R2, 0x7f, RZ, 0xc0, !PT ;  /* 0x0000007f02027812 */ /* 0x001fc800078ec0ff */
[----:B------:R-:W-:Y:S02]  /*16470*/  SHF.R.U32.HI R0, RZ, 0x3, R2 ;  /* 0x00000003ff007819 */ /* 0x000fe40000011602 */
[----:B------:R-:W0:Y:S01]  /*16480*/  LDC R2, c[0x0][0x448] ;  /* 0x00011200ff027b82 */ /* 0x000e220000000800 */
[----:B---3--:R-:W-:Y:S01]  /*16490*/  IMAD.SHL.U32 R31, R31, 0x10, RZ ;  /* 0x000000101f1f7824 */ /* 0x008fe200078e00ff */
[----:B0-----:R-:W-:-:S13]  /*164a0*/  ISETP.NE.AND P6, PT, R2, 0x1, PT ;  /* 0x000000010200780c */ /* 0x001fda0003fc5270 */
[----:B------:R-:W0:Y:S08]  /*164b0*/  @P6 LDC R3, c[0x0][0x44c] ;  /* 0x00011300ff036b82 */ /* 0x000e300000000800 */
[----:B------:R-:W3:Y:S01]  /*164c0*/  @P6 LDC R2, c[0x0][0x450] ;  /* 0x00011400ff026b82 */ /* 0x000ee20000000800 */
[----:B------:R-:W-:-:S05]  /*164d0*/  LOP3.LUT R31, R0, 0x70, R31, 0xf8, !PT ;  /* 0x00000070001f7812 */ /* 0x000fca00078ef81f */
[----:B--2---:R-:W-:-:S04]  /*164e0*/  IMAD.IADD R31, R31, 0x1, R20 ;  /* 0x000000011f1f7824 */ /* 0x004fc800078e0214 */
[----:B0-----:R-:W-:-:S04]  /*164f0*/  @P6 IMAD.HI.U32 R3, R31, R3, RZ ;  /* 0x000000031f036227 */ /* 0x001fc800078e00ff */
[----:B----4-:R-:W-:Y:S02]  /*16500*/  IMAD R4, R4, UR4, RZ ;  /* 0x0000000404047c24 */ /* 0x010fe4000f8e02ff */
[----:B------:R-:W-:Y:S01]  /*16510*/  IMAD.MOV.U32 R0, RZ, RZ, R31 ;  /* 0x000000ffff007224 */ /* 0x000fe200078e001f */
[----:B---3--:R-:W-:Y:S01]  /*16520*/  @P6 SHF.R.U32.HI R0, RZ, R2, R3 ;  /* 0x00000002ff006219 */ /* 0x008fe20000011603 */
        /* <DEDUP_REMOVED lines=10> */
[C---:B------:R-:W-:Y:S01]  /*165d0*/  IMAD.WIDE.U32 R2, R21.reuse, UR4, R2 ;  /* 0x0000000415027c25 */ /* 0x040fe2000f8e0002 */
[----:B------:R-:W0:Y:S03]  /*165e0*/  LDC R5, c[0x0][0x448] ;  /* 0x00011200ff057b82 */ /* 0x000e260000000800 */
[----:B------:R-:W-:Y:S01]  /*165f0*/  IMAD R4, R21, UR5, R4 ;  /* 0x0000000515047c24 */ /* 0x000fe2000f8e0204 */
[----:B------:R-:W2:Y:S01]  /*16600*/  S2R R9, SR_TID.X ;  /* 0x0000000000097919 */ /* 0x000ea20000002100 */
[----:B------:R-:W-:Y:S01]  /*16610*/  ULDC.64 UR4, c[0x0][0x2d0] ;  /* 0x0000b40000047ab9 */ /* 0x000fe20000000a00 */
[----:B------:R3:W5:Y:S01]  /*16620*/  LDL R21, [R1+0x8] ;  /* 0x0000080001157983 */ /* 0x0007620000100800 */
[----:B------:R-:W-:Y:S01]  /*16630*/  IMAD.IADD R3, R3, 0x1, R4 ;  /* 0x0000000103037824 */ /* 0x000fe200078e0204 */
[----:B------:R-:W-:Y:S01]  /*16640*/  SHF.R.S32.HI R4, RZ, 0x1f, R0 ;  /* 0x0000001fff047819 */ /* 0x000fe20000011400 */
[----:B------:R-:W4:Y:S04]  /*16650*/  S2R R6, SR_TID.X ;  /* 0x0000000000067919 */ /* 0x000f280000002100 */
[----:B------:R-:W-:-:S02]  /*16660*/  IMAD R4, R4, UR4, RZ ;  /* 0x0000000404047c24 */ /* 0x000fc4000f8e02ff */
[----:B------:R-:W-:-:S04]  /*16670*/  IMAD.WIDE.U32 R2, R0, UR4, R2 ;  /* 0x0000000400027c25 */ /* 0x000fc8000f8e0002 */
[----:B------:R-:W-:Y:S01]  /*16680*/  IMAD R4, R0, UR5, R4 ;  /* 0x0000000500047c24 */ /* 0x000fe2000f8e0204 */
[----:B------:R-:W-:Y:S01]  /*16690*/  ULDC.64 UR4, c[0x0][0x2c8] ;  /* 0x0000b20000047ab9 */ /* 0x000fe20000000a00 */
[----:B------:R-:W-:-:S04]  /*166a0*/  IMAD.MOV R0, RZ, RZ, -R0 ;  /* 0x000000ffff007224 */ /* 0x000fc800078e0a00 */
[----:B0-----:R-:W-:Y:S02]  /*166b0*/  IMAD R0, R5, R0, R31 ;  /* 0x0000000005007224 */ /* 0x001fe400078e021f */
[----:B------:R-:W-:-:S03]  /*166c0*/  IMAD.IADD R3, R3, 0x1, R4 ;  /* 0x0000000103037824 */ /* 0x000fc600078e0204 */
[----:B------:R-:W-:Y:S01]  /*166d0*/  SHF.R.S32.HI R4, RZ, 0x1f, R0 ;  /* 0x0000001fff047819 */ /* 0x000fe20000011400 */
[----:B------:R-:W-:-:S04]  /*166e0*/  IMAD.WIDE.U32 R2, R0, UR4, R2 ;  /* 0x0000000400027c25 */ /* 0x000fc8000f8e0002 */
[----:B------:R-:W-:-:S04]  /*166f0*/  IMAD R4, R4, UR4, RZ ;  /* 0x0000000404047c24 */ /* 0x000fc8000f8e02ff */
[----:B------:R-:W-:Y:S01]  /*16700*/  IMAD R4, R0, UR5, R4 ;  /* 0x0000000500047c24 */ /* 0x000fe2000f8e0204 */
[----:B------:R-:W-:Y:S01]  /*16710*/  ULDC.64 UR4, c[0x0][0x280] ;  /* 0x0000a00000047ab9 */ /* 0x000fe20000000a00 */
[----:B--2---:R-:W-:Y:S01]  /*16720*/  IMAD.SHL.U32 R9, R9, 0x8, RZ ;  /* 0x0000000809097824 */ /* 0x004fe200078e00ff */
[C---:B------:R-:W-:Y:S01]  /*16730*/  LEA R0, P0, R2.reuse, UR4, 0x1 ;  /* 0x0000000402007c11 */ /* 0x040fe2000f8008ff */
[----:B------:R-:W-:Y:S01]  /*16740*/  IMAD.IADD R3, R3, 0x1, R4 ;  /* 0x0000000103037824 */ /* 0x000fe200078e0204 */
[----:B------:R-:W-:Y:S02]  /*16750*/  ULDC UR4, c[0x0][0x2b8] ;  /* 0x0000ae0000047ab9 */ /* 0x000fe40000000800 */
[----:B------:R-:W-:Y:S02]  /*16760*/  LOP3.LUT R9, R9, 0x38, RZ, 0xc0, !PT ;  /* 0x0000003809097812 */ /* 0x000fe400078ec0ff */
[----:B------:R-:W-:Y:S01]  /*16770*/  LEA.HI.X R2, R2, UR5, R3, 0x1, P0 ;  /* 0x0000000502027c11 */ /* 0x000fe200080f0c03 */
[----:B------:R-:W-:Y:S01]  /*16780*/  UMOV UR5, 0xffffffff ;  /* 0xffffffff00057882 */ /* 0x000fe20000000000 */
[----:B----4-:R-:W-:-:S02]  /*16790*/  LOP3.LUT R6, R6, 0x7f, RZ, 0xc0, !PT ;  /* 0x0000007f06067812 */ /* 0x010fc400078ec0ff */
[----:B------:R-:W-:Y:S02]  /*167a0*/  ISETP.GE.AND P0, PT, R9, UR4, PT ;  /* 0x0000000409007c0c */ /* 0x000fe4000bf06270 */
[----:B------:R-:W-:Y:S01]  /*167b0*/  SHF.R.U32.HI R10, RZ, 0x3, R6 ;  /* 0x00000003ff0a7819 */ /* 0x000fe20000011606 */
[----:B---3--:R-:W-:Y:S10]  /*167c0*/  BRA.DIV UR5, `(.L_x_3154) ;  /* 0x0000004605c07947 */ /* 0x008ff4000b800000 */
[----:B-----5:R-:W-:Y:S01]  /*167d0*/  IMAD R3, R21, R5, RZ ;  /* 0x0000000515037224 */ /* 0x020fe200078e02ff */
[----:B------:R-:W-:Y:S01]  /*167e0*/  SHFL.IDX PT, R6, R2, RZ, 0x181f ;  /* 0x00181fff02067589 */ /* 0x000fe200000e0000 */
[----:B------:R-:W-:Y:S01]  /*167f0*/  IMAD.IADD R4, R10, 0x1, R20 ;  /* 0x000000010a047824 */ /* 0x000fe200078e0214 */
[----:B------:R-:W-:Y:S02]  /*16800*/  LOP3.LUT R16, R16, 0xfffffeff, RZ, 0xc0, !PT ;  /* 0xfffffeff10107812 */ /* 0x000fe400078ec0ff */
[----:B------:R-:W0:Y:S02]  /*16810*/  SHFL.IDX PT, R5, R0, RZ, 0x181f ;  /* 0x00181fff00057589 */ /* 0x000e2400000e0000 */
[----:B------:R-:W-:-:S13]  /*16820*/  ISETP.GE.AND P2, PT, R4, R3, PT ;  /* 0x000000030400720c */ /* 0x000fda0003f46270 */
[----:B------:R-:W-:-:S04]  /*16830*/  @P2 LOP3.LUT R16, R16, 0x100, RZ, 0xfc, !PT ;  /* 0x0000010010102812 */ /* 0x000fc800078efcff */
[----:B------:R-:W-:Y:S02]  /*16840*/  LOP3.LUT R16, R16, 0xffffff7f, RZ, 0xc0, !PT ;  /* 0xffffff7f10107812 */ /* 0x000fe400078ec0ff */
[----:B0-----:R-:W-:-:S05]  /*16850*/  @!P2 LEA R5, P1, R9, R5, 0x1 ;  /* 0x000000050905a211 */ /* 0x001fca00078208ff */
[----:B------:R-:W-:-:S04]  /*16860*/  @!P2 IMAD.X R6, RZ, RZ, R6, P1 ;  /* 0x000000ffff06a224 */ /* 0x000fc800008e0606 */
[----:B------:R-:W-:Y:S02]  /*16870*/  @!P2 IMAD.MOV.U32 R7, RZ, RZ, R6 ;  /* 0x000000ffff07a224 */ /* 0x000fe400078e0006 */
[----:B------:R-:W-:Y:S02]  /*16880*/  @!P2 IMAD.MOV.U32 R6, RZ, RZ, R5 ;  /* 0x000000ffff06a224 */ /* 0x000fe400078e0005 */
[----:B------:R-:W-:-:S03]  /*16890*/  VIADD R5, R4, 0x10 ;  /* 0x0000001004057836 */ /* 0x000fc60000000000 */
[----:B------:R-:W-:Y:S01]  /*168a0*/  @!PT LDS RZ, [RZ] ;  /* 0x00000000fffff984 */ /* 0x000fe20000000800 */
[----:B------:R0:W-:Y:S02]  /*168b0*/  @!P2 LDGSTS.E.BYPASS.LTC128B.128 [R19+0x20400], desc[UR40][R6.64], !P0 ;  /* 0x204000000613afae */ /* 0x0001e4000c101d68 */
[----:B------:R-:W-:Y:S02]  /*168c0*/  ISETP.GE.AND P2, PT, R5, R3, PT ;  /* 0x000000030500720c */ /* 0x000fe40003f46270 */
        /* <DEDUP_REMOVED lines=9> */
[----:B------:R-:W-:Y:S02]  /*16960*/  ISETP.GE.AND P2, PT, R5, R3, PT ;  /* 0x000000030500720c */ /* 0x000fe40003f46270 */
        /* <DEDUP_REMOVED lines=9> */
.L_x_3238:
[----:B------:R-:W-:Y:S01]  /*16a00*/  VIADD R4, R4, 0x30 ;  /* 0x0000003004047836 */ /* 0x000fe20000000000 */
[----:B------:R-:W-:-:S04]  /*16a10*/  LOP3.LUT R16, R16, 0xfffeffff, RZ, 0xc0, !PT ;  /* 0xfffeffff10107812 */ /* 0x000fc800078ec0ff */
[----:B------:R-:W-:-:S13]  /*16a20*/  ISETP.GE.AND P2, PT, R4, R3, PT ;  /* 0x000000030400720c */ /* 0x000fda0003f46270 */
[----:B0-----:R-:W-:Y:S02]  /*16a30*/  @!P2 LEA R2, P1, R9, R0, 0x1 ;  /* 0x000000000902a211 */ /* 0x001fe400078208ff */
[----:B------:R-:W-:-:S03]  /*16a40*/  @P2 LOP3.LUT R16, R16, 0x10000, RZ, 0xfc, !PT ;  /* 0x0001000010102812 */ /* 0x000fc600078efcff */
[----:B---3--:R-:W-:-:S05]  /*16a50*/  @!P2 IMAD.X R3, RZ, RZ, R5, P1 ;  /* 0x000000ffff03a224 */ /* 0x008fca00008e0605 */
[----:B------:R-:W-:Y:S01]  /*16a60*/  @!PT LDS RZ, [RZ] ;  /* 0x00000000fffff984 */ /* 0x000fe20000000800 */
[----:B------:R-:W-:Y:S01]  /*16a70*/  @!PT LDS RZ, [RZ] ;  /* 0x00000000fffff984 */ /* 0x000fe20000000800 */
[----:B------:R-:W-:Y:S01]  /*16a80*/  @!PT LDS RZ, [RZ] ;  /* 0x00000000fffff984 */ /* 0x000fe20000000800 */
[----:B------:R0:W-:Y:S01]  /*16a90*/  @!P2 LDGSTS.E.BYPASS.LTC128B.128 [R19+0x21c00], desc[UR40][R2.64], !P0 ;  /* 0x21c000000213afae */ /* 0x0001e2000c101d68 */
[----:B------:R-:W-:Y:S01]  /*16aa0*/  PLOP3.LUT P0, PT, PT, PT, PT, 0x80, 0x0 ;  /* 0x000000000000781c */ /* 0x000fe20003f0f070 */
[----:B------:R-:W-:-:S12]  /*16ab0*/  NOP ;  /* 0x0000000000007918 */ /* 0x000fd80000000000 */
.L_x_3155:
        /* <DEDUP_REMOVED lines=28> */
.L_x_3157:
[----:B------:R-:W-:Y:S05]  /*16c80*/  BSYNC B6 ;  /* 0x0000000000067941 */ /* 0x000fea0003800000 */
.L_x_3156:
[----:B------:R-:W2:Y:S01]  /*16c90*/  LDL.LU R4, [R1+0x14] ;  /* 0x0000140001047983 */ /* 0x000ea20000300800 */
[----:B0-----:R-:W0:Y:S01]  /*16ca0*/  LDC R2, c[0x0][0x448] ;  /* 0x00011200ff027b82 */ /* 0x001e220000000800 */
[----:B------:R-:W-:Y:S02]  /*16cb0*/  ULDC.64 UR4, c[0x0][0x398] ;  /* 0x0000e60000047ab9 */ /* 0x000fe40000000a00 */
[----:B------:R-:W3:Y:S04]  /*16cc0*/  LDL.LU R21, [R1+0x1c] ;  /* 0x00001c0001157983 */ /* 0x000ee80000300800 */
[----:B------:R-:W4:Y:S01]  /*16cd0*/  LDL.LU R20, [R1+0x10] ;  /* 0x0000100001147983 */ /* 0x000f220000300800 */
[----:B0-----:R-:W-:-:S13]  /*16ce0*/  ISETP.NE.AND P6, PT, R2, 0x1, PT ;  /* 0x000000010200780c */ /* 0x001fda0003fc5270 */
[----:B------:R-:W0:Y:S08]  /*16cf0*/  @P6 LDC R3, c[0x0][0x44c] ;  /* 0x00011300ff036b82 */ /* 0x000e300000000800 */
[----:B------:R-:W5:Y:S01]  /*16d00*/  @P6 LDC R2, c[0x0][0x450] ;  /* 0x00011400ff026b82 */ /* 0x000f620000000800 */
[----:B------:R-:W-:Y:S02]  /*16d10*/  IMAD.MOV.U32 R0, RZ, RZ, R31 ;  /* 0x000000ffff007224 */ /* 0x000fe400078e001f */
[----:B0-----:R-:W-:-:S05]  /*16d20*/  @P6 IMAD.HI.U32 R3, R31, R3, RZ ;  /* 0x000000031f036227 */ /* 0x001fca00078e00ff */
[----:B-----5:R-:W-:Y:S01]  /*16d30*/  @P6 SHF.R.U32.HI R0, RZ, R2, R3 ;  /* 0x00000002ff006219 */ /* 0x020fe20000011603 */
[----:B------:R-:W-:-:S03]  /*16d40*/  IMAD.WIDE.U32 R2, R36, UR4, RZ ;  /* 0x0000000424027c25 */ /* 0x000fc6000f8e00ff */
[----:B------:R-:W-:Y:S01]  /*16d50*/  SHF.R.S32.HI R5, RZ, 0x1f, R0 ;  /* 0x0000001fff057819 */ /* 0x000fe20000011400 */
[----:B------:R-:W0:Y:S01]  /*16d60*/  S2R R8, SR_TID.X ;  /* 0x0000000000087919 */ /* 0x000e220000002100 */
[----:B------:R-:W-:Y:S01]  /*16d70*/  LOP3.LUT R16, R16, 0xffffefff, RZ, 0xc0, !PT ;  /* 0xffffefff10107812 */ /* 0x000fe200078ec0ff */
        /* <DEDUP_REMOVED lines=12> */
[----:B------:R-:W0:Y:S01]  /*16e40*/  S2R R21, SR_TID.X ;  /* 0x0000000000157919 */ /* 0x000e220000002100 */
[----:B----4-:R-:W-:Y:S01]  /*16e50*/  IMAD.WIDE.U32 R2, R20, UR4, R2 ;  /* 0x0000000414027c25 */ /* 0x010fe2000f8e0002 */
[----:B------:R-:W-:-:S03]  /*16e60*/  ULDC UR4, c[0x0][0x448] ;  /* 0x0001120000047ab9 */ /* 0x000fc60000000800 */
[----:B------:R-:W-:Y:S02]  /*16e70*/  IMAD R4, R20, UR5, R4 ;  /* 0x0000000514047c24 */ /* 0x000fe4000f8e0204 */
[----:B------:R-:W2:Y:S02]  /*16e80*/  S2R R20, SR_TID.X ;  /* 0x0000000000147919 */ /* 0x000ea40000002100 */
        /* <DEDUP_REMOVED lines=11> */
[----:B0-----:R-:W-:Y:S02]  /*16f40*/  IMAD.SHL.U32 R21, R21, 0x8, RZ ;  /* 0x0000000815157824 */ /* 0x001fe400078e00ff */
[----:B------:R-:W-:-:S02]  /*16f50*/  IMAD R0, R4, UR5, R0 ;  /* 0x0000000504007c24 */ /* 0x000fc4000f8e0200 */
[----:B------:R-:W-:Y:S01]  /*16f60*/  IMAD.WIDE.U32 R2, R4, UR4, R2 ;  /* 0x0000000404027c25 */ /* 0x000fe2000f8e0002 */
[----:B------:R-:W-:Y:S01]  /*16f70*/  LOP3.LUT R21, R21, 0x38, RZ, 0xc0, !PT ;  /* 0x0000003815157812 */ /* 0x000fe200078ec0ff */
[----:B------:R-:W-:Y:S02]  /*16f80*/  ULDC.64 UR4, c[0x0][0x390] ;  /* 0x0000e40000047ab9 */ /* 0x000fe40000000a00 */
[----:B--2---:R-:W-:Y:S01]  /*16f90*/  IMAD.SHL.U32 R20, R20, 0x8, RZ ;  /* 0x0000000814147824 */ /* 0x004fe200078e00ff */
[----:B------:R-:W-:Y:S01]  /*16fa0*/  LOP3.LUT R7, R21, 0x80, RZ, 0xfc, !PT ;  /* 0x0000008015077812 */ /* 0x000fe200078efcff */
[----:B------:R-:W-:Y:S01]  /*16fb0*/  IMAD.IADD R6, R3, 0x1, R0 ;  /* 0x0000000103067824 */ /* 0x000fe200078e0200 */
[----:B------:R-:W-:Y:S01]  /*16fc0*/  LEA R0, P0, R2, UR4, 0x1 ;  /* 0x0000000402007c11 */ /* 0x000fe2000f8008ff */
[----:B------:R-:W-:Y:S01]  /*16fd0*/  ULDC UR4, c[0x0][0x3b8] ;  /* 0x0000ee0000047ab9 */ /* 0x000fe20000000800 */
[----:B------:R-:W-:Y:S02]  /*16fe0*/  LOP3.LUT R20, R20, 0x38, RZ, 0xc0, !PT ;  /* 0x0000003814147812 */ /* 0x000fe400078ec0ff */
[----:B------:R-:W-:-:S02]  /*16ff0*/  ISETP.GE.AND P4, PT, R7, UR4, PT ;  /* 0x0000000407007c0c */ /* 0x000fc4000bf86270 */
[----:B------:R-:W-:-:S04]  /*17000*/  LOP3.LUT R7, R20, 0x100, RZ, 0xfc, !PT ;  /* 0x0000010014077812 */ /* 0x000fc800078efcff */
[----:B------:R-:W-:Y:S02]  /*17010*/  ISETP.GE.AND P2, PT, R7, UR4, PT ;  /* 0x0000000407007c0c */ /* 0x000fe4000bf46270 */
[----:B------:R-:W0:Y:S01]  /*17020*/  S2R R7, SR_TID.X ;  /* 0x0000000000077919 */ /* 0x000e220000002100 */
[----:B------:R-:W-:Y:S01]  /*17030*/  LOP3.LUT R9, R20, 0x40, RZ, 0xfc, !PT ;  /* 0x0000004014097812 */ /* 0x000fe200078efcff */
[----:B------:R-:W2:Y:S01]  /*17040*/  S2R R21, SR_TID.X ;  /* 0x0000000000157919 */ /* 0x000ea20000002100 */
[----:B------:R-:W3:Y:S01]  /*17050*/  S2R R20, SR_TID.X ;  /* 0x0000000000147919 */ /* 0x000ee20000002100 */
[----:B------:R-:W-:Y:S02]  /*17060*/  ISETP.GE.AND P1, PT, R8, UR4, PT ;  /* 0x0000000408007c0c */ /* 0x000fe4000bf26270 */
[----:B------:R-:W-:Y:S02]  /*17070*/  ISETP.GE.AND P5, PT, R9, UR4, PT ;  /* 0x0000000409007c0c */ /* 0x000fe4000bfa6270 */
[----:B------:R-:W-:-:S02]  /*17080*/  LEA.HI.X R6, R2, UR5, R6, 0x1, P0 ;  /* 0x0000000502067c11 */ /* 0x000fc400080f0c06 */
[----:B------:R-:W-:Y:S02]  /*17090*/  SEL R2, RZ, 0x1, P1 ;  /* 0x00000001ff027807 */ /* 0x000fe40000800000 */
[----:B------:R-:W-:Y:S02]  /*170a0*/  SEL R3, RZ, 0x4, P4 ;  /* 0x00000004ff037807 */ /* 0x000fe40002000000 */
[----:B------:R-:W-:Y:S01]  /*170b0*/  SEL R4, RZ, 0x2, P5 ;  /* 0x00000002ff047807 */ /* 0x000fe20002800000 */
[----:B0-----:R-:W-:Y:S02]  /*170c0*/  IMAD.SHL.U32 R7, R7, 0x8, RZ ;  /* 0x0000000807077824 */ /* 0x001fe400078e00ff */
[----:B--2---:R-:W-:-:S03]  /*170d0*/  IMAD.SHL.U32 R21, R21, 0x8, RZ ;  /* 0x0000000815157824 */ /* 0x004fc600078e00ff */
[----:B------:R-:W-:Y:S01]  /*170e0*/  LOP3.LUT R7, R7, 0x38, RZ, 0xc0, !PT ;  /* 0x0000003807077812 */ /* 0x000fe200078ec0ff */
[----:B---3--:R-:W-:-:S03]  /*170f0*/  IMAD.SHL.U32 R20, R20, 0x8, RZ ;  /* 0x0000000814147824 */ /* 0x008fc600078e00ff */
[----:B------:R-:W-:Y:S02]  /*17100*/  LOP3.LUT R7, R7, 0xc0, RZ, 0xfc, !PT ;  /* 0x000000c007077812 */ /* 0x000fe400078efcff */
[----:B------:R-:W-:Y:S02]  /*17110*/  LOP3.LUT R21, R21, 0x38, RZ, 0xc0, !PT ;  /* 0x0000003815157812 */ /* 0x000fe400078ec0ff */
[----:B------:R-:W-:Y:S02]  /*17120*/  LOP3.LUT R20, R20, 0x38, RZ, 0xc0, !PT ;  /* 0x0000003814147812 */ /* 0x000fe400078ec0ff */
        /* <DEDUP_REMOVED lines=22> */
[----:B------:R-:W2:Y:S08]  /*17290*/  SHFL.IDX PT, R2, R6, RZ, 0x181f ;  /* 0x00181fff06027589 */ /* 0x000eb000000e0000 */
[----:B------:R-:W-:-:S04]  /*172a0*/  @P6 LOP3.LUT R16, R16, 0x400000, RZ, 0xfc, !PT ;  /* 0x0040000010106812 */ /* 0x000fc800078efcff */
[C---:B------:R-:W-:Y:S02]  /*172b0*/  LOP3.LUT P6, RZ, R16.reuse, 0x80, RZ, 0xc0, !PT ;  /* 0x0000008010ff7812 */ /* 0x040fe400078cc0ff */
[----:B------:R-:W-:-:S11]  /*172c0*/  LOP3.LUT R16, R16, 0xff7fffff, RZ, 0xc0, !PT ;  /* 0xff7fffff10107812 */ /* 0x000fd600078ec0ff */
[----:B------:R-:W-:-:S04]  /*172d0*/  @P6 LOP3.LUT R16, R16, 0x800000, RZ, 0xfc, !PT ;  /* 0x0080000010106812 */ /* 0x000fc800078efcff */
[----:B------:R-:W-:-:S13]  /*172e0*/  LOP3.LUT P6, RZ, R16, 0x100, RZ, 0xc0, !PT ;  /* 0x0000010010ff7812 */ /* 0x000fda00078cc0ff */
[----:B0-----:R-:W-:Y:S02]  /*172f0*/  @!P6 LEA R3, P0, R8, R3, 0x1 ;  /* 0x000000030803e211 */ /* 0x001fe400078008ff */
[----:B------:R-:W-:-:S03]  /*17300*/  @!P6 LOP3.LUT R7, R4, 0x40, RZ, 0xc0, !PT ;  /* 0x000000400407e812 */ /* 0x000fc600078ec0ff */
[----:B--2---:R-:W-:Y:S01]  /*17310*/  @!P6 IMAD.X R2, RZ, RZ, R2, P0 ;  /* 0x000000ffff02e224 */ /* 0x004fe200000e0602 */
        /* <DEDUP_REMOVED lines=21> */
[----:B0-----:R-:W-:-:S05]  /*17470*/  @!P6 LEA R2, P0, R8, R2, 0x1 ;  /* 0x000000020802e211 */ /* 0x001fca00078008ff */
[----:B------:R-:W-:Y:S01]  /*17480*/  @!P6 IMAD.X R3, RZ, RZ, R7, P0 ;  /* 0x000000ffff03e224 */ /* 0x000fe200000e0607 */
        /* <DEDUP_REMOVED lines=19> */
[----:B------:R-:W2:Y:S06]  /*175c0*/  SHFL.IDX PT, R0, R0, 0x3, 0x181f ;  /* 0x00781f0000007f89 */ /* 0x000eac00000e0000 */
        /* <DEDUP_REMOVED lines=16> */
[----:B--2---:R0:W-:Y:S02]  /*176d0*/  @!P6 LDGSTS.E.BYPASS.LTC128B.128 [R19+0x35400], desc[UR40][R2.64+0x380], P0 ;  /* 0x354003800213efae */ /* 0x0041e40008101d68 */
.L_x_3248:
        /* <DEDUP_REMOVED lines=23> */
.L_x_3160:
[----:B------:R-:W-:Y:S05]  /*17850*/  BSYNC B0 ;  /* 0x0000000000007941 */ /* 0x000fea0003800000 */
.L_x_3159:
[----:B------:R-:W-:Y:S01]  /*17860*/  NOP ;  /* 0x0000000000007918 */ /* 0x000fe20000000000 */
[----:B------:R-:W-:-:S13]  /*17870*/  PLOP3.LUT P0, PT, PT, PT, PT, 0x80, 0x0 ;  /* 0x000000000000781c */ /* 0x000fda0003f0f070 */
.L_x_3161:
[----:B------:R-:W-:Y:S02]  /*17880*/  PLOP3.LUT P1, PT, P1, P0, PT, 0xa2, 0x0 ;  /* 0x000000000000781c */ /* 0x000fe40000f21472 */
[----:B------:R-:W-:-:S08]  /*17890*/  @P0 R2UR P1, UR4, R17 ;  /* 0x00000000110402ca */ /* 0x000fd00000020000 */
[----:B------:R-:W-:-:S05]  /*178a0*/  @P0 PLOP3.LUT P0, PT, P1, PT, PT, 0x80, 0x0 ;  /* 0x000000000000081c */ /* 0x000fca0000f0f070 */
[----:B------:R-:W-:Y:S01]  /*178b0*/  @!P1 SYNCS.ARRIVE.TRANS64.RED.A0T1 RZ, [UR4+0x38810], RZ ;  /* 0x038810ffffff99a7 */ /* 0x000fe20008200404 */
[----:B------:R-:W-:Y:S07]  /*178c0*/  @!P1 ARRIVES.LDGSTSBAR.64.TRANSCNT [UR4+0x38810] ;  /* 0x03881000ff0099b0 */ /* 0x000fee0008000a84 */
[----:B------:R-:W-:Y:S05]  /*178d0*/  @P0 BRA.U.ANY `(.L_x_3161) ;  /* 0xfffffffd00e80947 */ /* 0x000fea000393ffff */
[----:B0-2---:R-:W2:Y:S02]  /*178e0*/  LDL.LU R2, [R1+0x28] ;  /* 0x0000280001027983 */ /* 0x005ea40000300800 */
        /* <DEDUP_REMOVED lines=11> */
.L_x_3249:
[----:B------:R-:W-:Y:S05]  /*179a0*/  BSYNC B0 ;  /* 0x0000000000007941 */ /* 0x000fea0003800000 */
.L_x_3162:
[----:B------:R-:W2:Y:S02]  /*179b0*/  LDL R2, [R1+0x30] ;  /* 0x0000300001027983 */ /* 0x000ea40000100800 */
[----:B--2---:R-:W-:-:S13]  /*179c0*/  ISETP.NE.AND P0, PT, R2, 0x3, PT ;  /* 0x000000030200780c */ /* 0x004fda0003f05270 */
[----:B------:R-:W-:Y:S05]  /*179d0*/  @!P0 BRA `(.L_x_3164) ;  /* 0x0000000000048947 */ /* 0x000fea0003800000 */
[----:B------:R-:W-:Y:S01]  /*179e0*/  BPT.TRAP 0x1 ;  /* 0x000000040000795c */ /* 0x000fe20000300000 */
.L_x_3164:
[----:B0-----:R-:W-:Y:S01]  /*179f0*/  SHF.L.U32 R0, R23, 0x1f, RZ ;  /* 0x0000001f17007819 */ /* 0x001fe200000006ff */
[----:B------:R-:W-:Y:S03]  /*17a00*/  BSSY B0, `(.L_x_3165) ;  /* 0x0000003000007945 */ /* 0x000fe60003800000 */
[----:B------:R-:W0:Y:S02]  /*17a10*/  SYNCS.PHASECHK.TRANS64.TRYWAIT P0, [R22+URZ+0x38860], R0 ;  /* 0x03886000160075a7 */ /* 0x000e24000800017f */
[----:B0-----:R-:W-:Y:S05]  /*17a20*/  @!P0 BRA `(.L_x_3166) ;  /* 0x0000004400408947 */ /* 0x001fea0003800000 */
.L_x_3250:
[----:B------:R-:W-:Y:S05]  /*17a30*/  BSYNC B0 ;  /* 0x0000000000007941 */ /* 0x000fea0003800000 */
.L_x_3165:
[----:B------:R-:W0:Y:S01]  /*17a40*/  LDL.LU R3, [R1+0x20] ;  /* 0x0000200001037983 */ /* 0x000e220000300800 */
[----:B------:R-:W-:-:S03]  /*17a50*/  ULDC.64 UR4, c[0x0][0x328] ;  /* 0x0000ca0000047ab9 */ /* 0x000fc60000000a00 */
[----:B------:R-:W2:Y:S04]  /*17a60*/  LDL.LU R2, [R1+0xc] ;  /* 0x00000c0001027983 */ /* 0x000ea80000300800 */
        /* <DEDUP_REMOVED lines=107> */
.L_x_3260:
        /* <DEDUP_REMOVED lines=34> */
.L_x_3168:
        /* <DEDUP_REMOVED lines=11> */
.L_x_3169:
        /* <DEDUP_REMOVED lines=11> */
.L_x_3184:
[----:B--2---:R-:W2:Y:S01]  /*184a0*/  LDL R11, [R1+0x30] ;  /* 0x00003000010b7983 */ /* 0x004ea20000100800 */
[----:B---3--:R-:W3:Y:S01]  /*184b0*/  LDC R3, c[0x0][0x430] ;  /* 0x00010c00ff037b82 */ /* 0x008ee20000000800 */
[----:B----4-:R-:W4:Y:S01]  /*184c0*/  S2R R2, SR_TID.X ;  /* 0x0000000000027919 */ /* 0x010f220000002100 */
[----:B------:R-:W0:Y:S01]  /*184d0*/  S2R R4, SR_TID.X ;  /* 0x0000000000047919 */ /* 0x000e220000002100 */
[----:B---3--:R-:W-:Y:S02]  /*184e0*/  ISETP.NE.AND P0, PT, R3, 0x1, PT ;  /* 0x000000010300780c */ /* 0x008fe40003f05270 */
[----:B----4-:R-:W-:-:S11]  /*184f0*/  LOP3.LUT R2, R2, 0x7f, RZ, 0xc0, !PT ;  /* 0x0000007f02027812 */ /* 0x010fd600078ec0ff */
[----:B------:R-:W3:Y:S01]  /*18500*/  @P0 LDC R3, c[0x0][0x434] ;  /* 0x00010d00ff030b82 */ /* 0x000ee20000000800 */
[----:B0-----:R-:W-:Y:S01]  /*18510*/  IMAD.SHL.U32 R4, R4, 0x10, RZ ;  /* 0x0000001004047824 */ /* 0x001fe200078e00ff */
[----:B------:R-:W-:-:S04]  /*18520*/  SHF.R.U32.HI R2, RZ, 0x3, R2 ;  /* 0x00000003ff027819 */ /* 0x000fc80000011602 */
[----:B------:R-:W-:Y:S02]  /*18530*/  LOP3.LUT R4, R2, 0x70, R4, 0xf8, !PT ;  /* 0x0000007002047812 */ /* 0x000fe400078ef804 */
[----:B------:R-:W0:Y:S02]  /*18540*/  @P0 LDC R2, c[0x0][0x438] ;  /* 0x00010e00ff020b82 */ /* 0x000e240000000800 */
[----:B------:R-:W-:Y:S01]  /*18550*/  ISETP.GT.U32.AND P1, PT, R4, 0x3f, PT ;  /* 0x0000003f0400780c */ /* 0x000fe20003f24070 */
[----:B------:R-:W-:-:S04]  /*18560*/  IMAD R6, R7, 0x40, R32 ;  /* 0x0000004007067824 */ /* 0x000fc800078e0220 */
[----:B------:R-:W-:-:S08]  /*18570*/  IMAD.IADD R6, R4, 0x1, R6 ;  /* 0x0000000104067824 */ /* 0x000fd000078e0206 */
[----:B------:R-:W4:Y:S01]  /*18580*/  @!P1 LDC.64 R4, c[0x0][0x428] ;  /* 0x00010a00ff049b82 */ /* 0x000f220000000a00 */
[----:B---3--:R-:W-:-:S07]  /*18590*/  @P0 IMAD.HI.U32 R3, R6, R3, RZ ;  /* 0x0000000306030227 */ /* 0x008fce00078e00ff */
[----:B------:R-:W3:Y:S01]  /*185a0*/  @!P1 LDC.64 R8, c[0x0][0x418] ;  /* 0x00010600ff089b82 */ /* 0x000ee20000000a00 */
[----:B------:R-:W-:Y:S01]  /*185b0*/  IMAD.MOV.U32 R10, RZ, RZ, R6 ;  /* 0x000000ffff0a7224 */ /* 0x000fe200078e0006 */
[----:B0-----:R-:W-:-:S04]  /*185c0*/  @P0 SHF.R.U32.HI R10, RZ, R2, R3 ;  /* 0x00000002ff0a0219 */ /* 0x001fc80000011603 */
[--C-:B------:R-:W-:Y:S01]  /*185d0*/  @!P1 SHF.R.S32.HI R3, RZ, 0x1f, R10.reuse ;  /* 0x0000001fff039819 */ /* 0x100fe2000001140a */
[----:B------:R-:W-:-:S04]  /*185e0*/  @!P1 IMAD.MOV.U32 R2, RZ, RZ, R10 ;  /* 0x000000ffff029224 */ /* 0x000fc800078e000a */
[----:B----4-:R-:W-:-:S04]  /*185f0*/  @!P1 IMAD.WIDE.U32 R2, R29, R4, R2 ;  /* 0x000000041d029225 */ /* 0x010fc800078e0002 */
[----:B------:R-:W-:-:S04]  /*18600*/  @!P1 IMAD R4, R34, R4, RZ ;  /* 0x0000000422049224 */ /* 0x000fc800078e02ff */
[----:B------:R-:W-:Y:S01]  /*18610*/  @!P1 IMAD R5, R29, R5, R4 ;  /* 0x000000051d059224 */ /* 0x000fe200078e0204 */
[----:B---3--:R-:W-:-:S03]  /*18620*/  @!P1 LEA R8, P0, R2, R8, 0x2 ;  /* 0x0000000802089211 */ /* 0x008fc600078010ff */
[----:B------:R-:W-:Y:S02]  /*18630*/  @!P1 IMAD.IADD R3, R5, 0x1, R3 ;  /* 0x0000000105039824 */ /* 0x000fe400078e0203 */
[----:B------:R-:W-:-:S03]  /*18640*/  IMAD.MOV.U32 R4, RZ, RZ, RZ ;  /* 0x000000ffff047224 */ /* 0x000fc600078e00ff */
[----:B------:R-:W-:Y:S01]  /*18650*/  @!P1 LEA.HI.X R9, R2, R9, R3, 0x2, P0 ;  /* 0x0000000902099211 */ /* 0x000fe200000f1403 */
[----:B------:R-:W-:-:S04]  /*18660*/  VIADD R18, R18, 0x1 ;  /* 0x0000000112127836 */ /* 0x000fc80000000000 */
[----:B------:R0:W5:Y:S01]  /*18670*/  @!P1 LDG.E R4, desc[UR40][R8.64] ;  /* 0x0000002808049981 */ /* 0x000162000c1e1900 */
[----:B------:R-:W-:Y:S01]  /*18680*/  ISETP.NE.AND P0, PT, R18, 0x2, PT ;  /* 0x000000021200780c */ /* 0x000fe20003f05270 */
[----:B------:R-:W-:-:S03]  /*18690*/  IMAD.MOV R5, RZ, RZ, -R10 ;  /* 0x000000ffff057224 */ /* 0x000fc600078e0a0a */
[----:B------:R-:W-:Y:S01]  /*186a0*/  SEL R2, RZ, 0x1, P0 ;  /* 0x00000001ff027807 */ /* 0x000fe20000000000 */
[----:B------:R-:W-:Y:S05]  /*186b0*/  YIELD ;  /* 0x0000000000007946 */ /* 0x000fea0003800000 */
[----:B------:R-:W-:Y:S01]  /*186c0*/  LOP3.LUT R23, R23, R2, RZ, 0x3c, !PT ;  /* 0x0000000217177212 */ /* 0x000fe200078e3cff */
[----:B------:R-:W-:Y:S01]  /*186d0*/  ULDC UR4, c[0x0][0x430] ;  /* 0x00010c0000047ab9 */ /* 0x000fe20000000800 */
[----:B------:R-:W-:Y:S02]  /*186e0*/  IMAD.MOV.U32 R2, RZ, RZ, R7 ;  /* 0x000000ffff027224 */ /* 0x000fe400078e0007 */
[----:B------:R-:W-:Y:S01]  /*186f0*/  IMAD R5, R5, UR4, R6 ;  /* 0x0000000405057c24 */ /* 0x000fe2000f8e0206 */
[----:B------:R-:W-:Y:S01]  /*18700*/  SEL R18, R18, RZ, P0 ;  /* 0x000000ff12127207 */ /* 0x000fe20000000000 */
[----:B------:R-:W-:Y:S01]  /*18710*/  VIADD R7, R7, 0xffffffff ;  /* 0xffffffff07077836 */ /* 0x000fe20000000000 */
[----:B------:R-:W-:-:S02]  /*18720*/  ISETP.GT.AND P3, PT, R2, R33, PT ;  /* 0x000000210200720c */ /* 0x000fc40003f64270 */
[----:B--2---:R-:W-:-:S13]  /*18730*/  ISETP.NE.AND P1, PT, R11, 0x3, PT ;  /* 0x000000030b00780c */ /* 0x004fda0003f25270 */
[----:B0-----:R-:W-:Y:S05]  /*18740*/  @!P1 BRA `(.L_x_3172) ;  /* 0x0000000000049947 */ /* 0x001fea0003800000 */
[----:B------:R-:W-:Y:S01]  /*18750*/  BPT.TRAP 0x1 ;  /* 0x000000040000795c */ /* 0x000fe20000300000 */
.L_x_3172:
[----:B------:R-:W-:Y:S01]  /*18760*/  IMAD R6, R18, 0x8, R17 ;  /* 0x0000000812067824 */ /* 0x000fe200078e0211 */
[----:B------:R-:W-:Y:S01]  /*18770*/  SHF.L.U32 R20, R23, 0x1f, RZ ;  /* 0x0000001f17147819 */ /* 0x000fe200000006ff */
[----:B------:R-:W-:Y:S01]  /*18780*/  BSSY B1, `(.L_x_3173) ;  /* 0x0000004000017945 */ /* 0x000fe20003800000 */
[----:B------:R-:W-:Y:S02]  /*18790*/  SHF.R.S32.HI R9, RZ, 0x1f, R5 ;  /* 0x0000001fff097819 */ /* 0x000fe40000011405 */
[----:B------:R-:W0:Y:S02]  /*187a0*/  SYNCS.PHASECHK.TRANS64.TRYWAIT P0, [R6+URZ+0x38840], R20 ;  /* 0x03884014060075a7 */ /* 0x000e24000800017f */
[----:B0-----:R-:W-:Y:S05]  /*187b0*/  @!P0 BRA `(.L_x_3174) ;  /* 0x0000004000188947 */ /* 0x001fea0003800000 */
.L_x_3261:
[----:B------:R-:W-:Y:S05]  /*187c0*/  BSYNC B1 ;  /* 0x0000000000017941 */ /* 0x000fea0003800000 */
.L_x_3173:
        /* <DEDUP_REMOVED lines=24> */
[----:B-1----:R-:W-:-:S03]  /*18950*/  IMAD R22, R8, 0x2, R17 ;  /* 0x0000000208167824 */ /* 0x002fc600078e0211 */
[----:B------:R-:W1:Y:S01]  /*18960*/  SHFL.IDX PT, R3, R25, RZ, 0x181f ;  /* 0x00181fff19037589 */ /* 0x000e6200000e0000 */
[----:B--2---:R-:W-:-:S05]  /*18970*/  IADD3 R2, P0, R2, R0, RZ ;  /* 0x0000000002027210 */ /* 0x004fca0007f1e0ff */
[----:B-1----:R-:W-:-:S05]  /*18980*/  IMAD.X R3, RZ, RZ, R3, P0 ;  /* 0x000000ffff037224 */ /* 0x002fca00000e0603 */
        /* <DEDUP_REMOVED lines=14> */
.L_x_3271:
        /* <DEDUP_REMOVED lines=8> */
.L_x_3176:
        /* <DEDUP_REMOVED lines=11> */
.L_x_3177:
[----:B------:R2:W-:Y:S01]  /*18ba0*/  SYNCS.ARRIVE.TRANS64.A1T0 RZ, [R6+URZ+0x38830], RZ ;  /* 0x038830ff06ff79a7 */ /* 0x0005e2000810003f */
[----:B------:R-:W-:Y:S05]  /*18bb0*/  @!P2 BRA `(.L_x_3178) ;  /* 0x000000000004a947 */ /* 0x000fea0003800000 */
[----:B------:R-:W-:Y:S01]  /*18bc0*/  BPT.TRAP 0x1 ;  /* 0x000000040000795c */ /* 0x000fe20000300000 */
.L_x_3178:
[----:B------:R-:W3:Y:S01]  /*18bd0*/  SYNCS.PHASECHK.TRANS64.TRYWAIT P0, [R6+URZ+0x38860], R20 ;  /* 0x03886014060075a7 */ /* 0x000ee2000800017f */
[----:B------:R-:W-:Y:S04]  /*18be0*/  BSSY B1, `(.L_x_3179) ;  /* 0x0000002000017945 */ /* 0x000fe80003800000 */
[----:B---3--:R-:W-:Y:S05]  /*18bf0*/  @!P0 BRA `(.L_x_3180) ;  /* 0x0000004000388947 */ /* 0x008fea0003800000 */
.L_x_3272:
[----:B------:R-:W-:Y:S05]  /*18c00*/  BSYNC B1 ;  /* 0x0000000000017941 */ /* 0x000fea0003800000 */
.L_x_3179:
        /* <DEDUP_REMOVED lines=81> */
.L_x_3282:
        /* <DEDUP_REMOVED lines=25> */
.L_x_3182:
        /* <DEDUP_REMOVED lines=11> */
.L_x_3183:
[----:B------:R4:W-:Y:S01]  /*19360*/  SYNCS.ARRIVE.TRANS64.A1T0 RZ, [R6+URZ+0x38850], RZ ;  /* 0x038850ff06ff79a7 */ /* 0x0009e2000810003f */
[----:B------:R-:W-:Y:S05]  /*19370*/  @P3 BRA `(.L_x_3184) ;  /* 0xfffffff000483947 */ /* 0x000fea000383ffff */
.L_x_3171:
[----:B------:R-:W-:Y:S05]  /*19380*/  BSYNC B0 ;  /* 0x0000000000007941 */ /* 0x000fea0003800000 */
.L_x_3170:
[----:B------:R-:W5:Y:S01]  /*19390*/  S2R R2, SR_TID.X ;  /* 0x0000000000027919 */ /* 0x000f620000002100 */
[----:B------:R-:W-:Y:S01]  /*193a0*/  VIADD R18, R18, 0x1 ;  /* 0x0000000112127836 */ /* 0x000fe20000000000 */
[----:B------:R-:W-:Y:S04]  /*193b0*/  BSSY B0, `(.L_x_3185) ;  /* 0x0000013000007945 */ /* 0x000fe80003800000 */
[----:B------:R-:W-:-:S04]  /*193c0*/  ISETP.NE.AND P0, PT, R18, 0x2, PT ;  /* 0x000000021200780c */ /* 0x000fc80003f05270 */
[----:B------:R-:W-:-:S04]  /*193d0*/  SEL R0, RZ, 0x1, P0 ;  /* 0x00000001ff007807 */ /* 0x000fc80000000000 */
[----:B------:R-:W-:Y:S02]  /*193e0*/  LOP3.LUT R23, R23, R0, RZ, 0x3c, !PT ;  /* 0x0000000017177212 */ /* 0x000fe400078e3cff */
[----:B-----5:R-:W-:-:S04]  /*193f0*/  LOP3.LUT R2, R2, 0x7f, RZ, 0xc0, !PT ;  /* 0x0000007f02027812 */ /* 0x020fc800078ec0ff */
[----:B------:R-:W-:-:S13]  /*19400*/  ISETP.NE.AND P1, PT, R2, RZ, PT ;  /* 0x000000ff0200720c */ /* 0x000fda0003f25270 */
[----:B------:R-:W-:Y:S05]  /*19410*/  @P1 BRA `(.L_x_3186) ;  /* 0x0000000000301947 */ /* 0x000fea0003800000 */
[----:B0-----:R-:W0:Y:S01]  /*19420*/  S2R R5, SR_LANEID ;  /* 0x0000000000057919 */ /* 0x001e220000000000 */
[----:B------:R-:W-:Y:S01]  /*19430*/  VOTEU.ANY UR4, UPT, PT ;  /* 0x0000000000047886 */ /* 0x000fe200038e0100 */
[----:B------:R-:W5:Y:S01]  /*19440*/  LDC.64 R2, c[0x0][0xd60] ;  /* 0x00035800ff027b82 */ /* 0x000f620000000a00 */
[----:B------:R-:W0:Y:S02]  /*19450*/  FLO.U32 R0, UR4 ;  /* 0x0000000400007d00 */ /* 0x000e2400080e0000 */
[----:B0-----:R-:W-:-:S06]  /*19460*/  ISETP.EQ.U32.AND P1, PT, R0, R5, PT ;  /* 0x000000050000720c */ /* 0x001fcc0003f22070 */
[----:B------:R-:W5:Y:S07]  /*19470*/  POPC R5, UR4 ;  /* 0x0000000400057d09 */ /* 0x000f6e0008000000 */
[----:B-----5:R-:W5:Y:S01]  /*19480*/  @P1 ATOMG.E.ADD.STRONG.GPU PT, R3, desc[UR40][R2.64], R5 ;  /* 0x00000005020319a8 */ /* 0x020f6200081ee1e8 */
[----:B------:R-:W0:Y:S02]  /*19490*/  S2R R4, SR_LTMASK ;  /* 0x0000000000047919 */ /* 0x000e240000003900 */
[----:B0-----:R-:W-:-:S04]  /*194a0*/  LOP3.LUT R4, R4, UR4, RZ, 0xc0, !PT ;  /* 0x0000000404047c12 */ /* 0x001fc8000f8ec0ff */
[----:B------:R-:W0:Y:S01]  /*194b0*/  POPC R7, R4 ;  /* 0x0000000400077309 */ /* 0x000e220000000000 */
[----:B-----5:R-:W0:Y:S02]  /*194c0*/  SHFL.IDX PT, R0, R3, R0, 0x1f ;  /* 0x00001f0003007589 */ /* 0x020e2400000e0000 */
[----:B0-----:R-:W-:-:S07]  /*194d0*/  IADD3 R24, R0, UR36, R7 ;  /* 0x0000002400187c10 */ /* 0x001fce000fffe007 */
.L_x_3186:
[----:B------:R-:W-:Y:S05]  /*194e0*/  BSYNC B0 ;  /* 0x0000000000007941 */ /* 0x000fea0003800000 */
.L_x_3185:
[----:B------:R-:W-:-:S07]  /*194f0*/  SEL R18, R18, RZ, P0 ;  /* 0x000000ff12127207 */ /* 0x000fce0000000000 */
.L_x_3139:
[----:B------:R-:W-:Y:S05]  /*19500*/  BSYNC B7 ;  /* 0x0000000000077941 */ /* 0x000fea0003800000 */
.L_x_3137:
[----:B------:R-:W-:-:S13]  /*19510*/  LOP3.LUT P0, RZ, R16, 0x200000, RZ, 0xc0, !PT ;  /* 0x0020000010ff7812 */ /* 0x000fda000780c0ff */
[----:B------:R-:W-:Y:S05]  /*19520*/  @!P0 BRA `(.L_x_3187) ;  /* 0x0000000000248947 */ /* 0x000fea0003800000 */
[----:B------:R-:W-:Y:S05]  /*19530*/  WARPSYNC.ALL ;  /* 0x0000000000007948 */ /* 0x000fea0003800000 */
[----:B------:R-:W5:Y:S08]  /*19540*/  S2UR UR5, SR_CgaCtaId ;  /* 0x00000000000579c3 */ /* 0x000f700000008800 */
[----:B------:R-:W-:Y:S06]  /*19550*/  BAR.SYNC.DEFER_BLOCKING 0x5, 0x180 ;  /* 0x0146000000007b1d */ /* 0x000fec0000010000 */
[----:B------:R-:W-:-:S02]  /*19560*/  UMOV UR4, 0x400 ;  /* 0x0000040000047882 */ /* 0x000fc40000000000 */
[----:B-----5:R-:W-:-:S06]  /*19570*/  ULEA UR4, UR5, UR4, 0x18 ;  /* 0x0000000405047291 */ /* 0x020fcc000f8ec03f */
[----:B------:R-:W-:-:S05]  /*19580*/  IMAD.U32 R17, RZ, RZ, UR4 ;  /* 0x00000004ff117e24 */ /* 0x000fca000f8e00ff */
[----:B------:R0:W0:Y:S01]  /*19590*/  LDS.128 R24, [R17+0x388d0] ;  /* 0x0388d00011187984 */ /* 0x0000220000000c00 */
[----:B------:R-:W-:Y:S06]  /*195a0*/  BAR.ARV 0x4, 0x180 ;  /* 0x0106000000007b1d */ /* 0x000fec0000002000 */
[----:B------:R-:W-:Y:S05]  /*195b0*/  BRA `(.L_x_3188) ;  /* 0x0000000800cc7947 */ /* 0x000fea0003800000 */
.L_x_3187:
[----:B------:R-:W5:Y:S01]  /*195c0*/  S2R R8, SR_TID.X ;  /* 0x0000000000087919 */ /* 0x000f620000002100 */
[----:B------:R-:W-:Y:S01]  /*195d0*/  UMOV UR4, 0xffffffff ;  /* 0xffffffff00047882 */ /* 0x000fe20000000000 */
[----:B-----5:R-:W-:-:S04]  /*195e0*/  LOP3.LUT R8, R8, 0x1f, RZ, 0xc0, !PT ;  /* 0x0000001f08087812 */ /* 0x020fc800078ec0ff */
[----:B------:R-:W-:Y:S01]  /*195f0*/  ISETP.NE.AND P0, PT, R8, 0x1f, PT ;  /* 0x0000001f0800780c */ /* 0x000fe20003f05270 */
[----:B------:R-:W-:-:S12]  /*19600*/  BRA.DIV UR4, `(.L_x_3189) ;  /* 0x0000003e04a47947 */ /* 0x000fd8000b800000 */
[----:B0-----:R-:W-:Y:S01]  /*19610*/  IMAD.IADD R5, R27, 0x1, R8 ;  /* 0x000000011b057824 */ /* 0x001fe200078e0208 */
[----:B------:R-:W-:-:S04]  /*19620*/  ULDC UR4, c[0x0][0xd3c] ;  /* 0x00034f0000047ab9 */ /* 0x000fc80000000800 */
[----:B------:R-:W-:-:S13]  /*19630*/  ISETP.GE.OR P1, PT, R5, UR4, !P0 ;  /* 0x0000000405007c0c */ /* 0x000fda000c726670 */
[----:B------:R-:W0:Y:S02]  /*19640*/  @!P1 LDC.64 R2, c[0x0][0xd80] ;  /* 0x00036000ff029b82 */ /* 0x000e240000000a00 */
[----:B0-----:R-:W-:-:S06]  /*19650*/  @!P1 IMAD.WIDE R2, R5, 0x4, R2 ;  /* 0x0000000405029825 */ /* 0x001fcc00078e0202 */
[----:B------:R-:W5:Y:S01]  /*19660*/  @!P1 LDG.E R2, desc[UR40][R2.64] ;  /* 0x0000002802029981 */ /* 0x000f62000c1e1900 */
[----:B------:R-:W-:Y:S01]  /*19670*/  IMAD.MOV.U32 R25, RZ, RZ, RZ ;  /* 0x000000ffff197224 */ /* 0x000fe200078e00ff */
[C---:B------:R-:W-:Y:S02]  /*19680*/  ISETP.GE.U32.AND P2, PT, R8.reuse, 0x2, PT ;  /* 0x000000020800780c */ /* 0x040fe40003f46070 */
[C---:B------:R-:W-:Y:S01]  /*19690*/  ISETP.GE.U32.AND P3, PT, R8.reuse, 0x4, PT ;  /* 0x000000040800780c */ /* 0x040fe20003f66070 */
[----:B------:R-:W-:Y:S01]  /*196a0*/  SHFL.IDX PT, R0, R24, RZ, 0x1f ;  /* 0x00001fff18007589 */ /* 0x000fe200000e0000 */
[C---:B------:R-:W-:Y:S02]  /*196b0*/  ISETP.GE.U32.AND P4, PT, R8.reuse, 0x8, PT ;  /* 0x000000080800780c */ /* 0x040fe40003f86070 */
[C---:B------:R-:W-:Y:S01]  /*196c0*/  ISETP.GE.U32.AND P5, PT, R8.reuse, 0x10, PT ;  /* 0x000000100800780c */ /* 0x040fe20003fa6070 */
[----:B-----5:R-:W-:Y:S01]  /*196d0*/  @!P1 IMAD.MOV.U32 R25, RZ, RZ, R2 ;  /* 0x000000ffff199224 */ /* 0x020fe200078e0002 */
[----:B------:R-:W-:-:S04]  /*196e0*/  ISETP.NE.AND P1, PT, R8, RZ, PT ;  /* 0x000000ff0800720c */ /* 0x000fc80003f25270 */
[----:B------:R-:W0:Y:S02]  /*196f0*/  SHFL.UP PT, R14, R25, 0x1, RZ ;  /* 0x04200000190e7989 */ /* 0x000e2400000e00ff */
[----:B0-----:R-:W-:-:S05]  /*19700*/  SEL R4, R14, RZ, P1 ;  /* 0x000000ff0e047207 */ /* 0x001fca0000800000 */
[----:B------:R-:W-:-:S05]  /*19710*/  IMAD.IADD R4, R25, 0x1, R4 ;  /* 0x0000000119047824 */ /* 0x000fca00078e0204 */
[----:B------:R-:W0:Y:S02]  /*19720*/  SHFL.UP PT, R14, R4, 0x2, RZ ;  /* 0x04400000040e7989 */ /* 0x000e2400000e00ff */
[----:B0-----:R-:W-:-:S05]  /*19730*/  SEL R5, R14, RZ, P2 ;  /* 0x000000ff0e057207 */ /* 0x001fca0001000000 */
[----:B--234-:R-:W-:Y:S02]  /*19740*/  IMAD.IADD R6, R4, 0x1, R5 ;  /* 0x0000000104067824 */ /* 0x01cfe400078e0205 */
        /* <DEDUP_REMOVED lines=11> */
.L_x_3292:
[----:B------:R-:W-:Y:S02]  /*19800*/  ULDC UR4, c[0x0][0xd38] ;  /* 0x00034e0000047ab9 */ /* 0x000fe40000000800 */
[----:B------:R-:W-:-:S04]  /*19810*/  IMAD.U32 R4, RZ, RZ, UR4 ;  /* 0x00000004ff047e24 */ /* 0x000fc8000f8e00ff */
[----:B--2---:R-:W-:-:S04]  /*19820*/  IMAD R14, R14, R4, RZ ;  /* 0x000000040e0e7224 */ /* 0x004fc800078e02ff */
[----:B------:R-:W-:-:S05]  /*19830*/  IMAD.IADD R5, R5, 0x1, R14 ;  /* 0x0000000105057824 */ /* 0x000fca00078e020e */
[----:B------:R-:W-:-:S13]  /*19840*/  ISETP.GT.AND P6, PT, R5, R0, PT ;  /* 0x000000000500720c */ /* 0x000fda0003fc4270 */
[----:B------:R-:W-:Y:S05]  /*19850*/  @P6 BRA `(.L_x_3190) ;  /* 0x00000000009c6947 */ /* 0x000fea0003800000 */
.L_x_3195:
        /* <DEDUP_REMOVED lines=14> */
.L_x_3193:
[----:B------:R-:W-:Y:S05]  /*19940*/  BSYNC B0 ;  /* 0x0000000000007941 */ /* 0x000fea0003800000 */
.L_x_3192:
        /* <DEDUP_REMOVED lines=18> */
.L_x_3300:
[----:B------:R-:W-:Y:S02]  /*19a70*/  ULDC UR4, c[0x0][0xd38] ;  /* 0x00034e0000047ab9 */ /* 0x000fe40000000800 */
[----:B------:R-:W-:-:S04]  /*19a80*/  IMAD.U32 R4, RZ, RZ, UR4 ;  /* 0x00000004ff047e24 */ /* 0x000fc8000f8e00ff */
[----:B--2---:R-:W-:-:S04]  /*19a90*/  IMAD R14, R14, R4, RZ ;  /* 0x000000040e0e7224 */ /* 0x004fc800078e02ff */
[----:B------:R-:W-:-:S05]  /*19aa0*/  IMAD.IADD R5, R14, 0x1, R5 ;  /* 0x000000010e057824 */ /* 0x000fca00078e0205 */
[----:B------:R-:W-:-:S13]  /*19ab0*/  ISETP.GT.AND P6, PT, R5, R0, PT ;  /* 0x000000000500720c */ /* 0x000fda0003fc4270 */
[----:B------:R-:W-:Y:S05]  /*19ac0*/  @!P6 BRA `(.L_x_3195) ;  /* 0xfffffffc0064e947 */ /* 0x000fea000383ffff */
.L_x_3190:
        /* <DEDUP_REMOVED lines=8> */
.L_x_3304:
[----:B------:R-:W-:Y:S01]  /*19b50*/  ISETP.NE.AND P0, PT, R2, RZ, PT ;  /* 0x000000ff0200720c */ /* 0x000fe20003f05270 */
[----:B------:R-:W-:-:S12]  /*19b60*/  IMAD.MOV.U32 R14, RZ, RZ, RZ ;  /* 0x000000ffff0e7224 */ /* 0x000fd800078e00ff */
[----:B------:R-:W-:Y:S05]  /*19b70*/  @!P0 BRA `(.L_x_3197) ;  /* 0x0000000000108947 */ /* 0x000fea0003800000 */
[----:B------:R-:W-:Y:S01]  /*19b80*/  UMOV UR4, 0xffffffff ;  /* 0xffffffff00047882 */ /* 0x000fe20000000000 */
[----:B------:R-:W-:Y:S02]  /*19b90*/  VIADD R12, R6, 0xffffffff ;  /* 0xffffffff060c7836 */ /* 0x000fe40000000000 */
[----:B------:R-:W-:Y:S05]  /*19ba0*/  BRA.DIV UR4, `(.L_x_3198) ;  /* 0x0000004204647947 */ /* 0x000fea000b800000 */
[----:B------:R4:W0:Y:S02]  /*19bb0*/  SHFL.IDX PT, R14, R3, R12, 0x1f ;  /* 0x00001f0c030e7589 */ /* 0x00082400000e0000 */
.L_x_3197:
        /* <DEDUP_REMOVED lines=66> */
.L_x_3191:
[----:B------:R-:W-:Y:S01]  /*19fe0*/  UMOV UR4, URZ ;  /* 0x0000003f00047c82 */ /* 0x000fe20008000000 */
[----:B------:R-:W-:Y:S01]  /*19ff0*/  UMOV UR5, URZ ;  /* 0x0000003f00057c82 */ /* 0x000fe20008000000 */
[----:B------:R-:W-:Y:S01]  /*1a000*/  ULDC UR6, c[0x0][0xd3c] ;  /* 0x00034f0000067ab9 */ /* 0x000fe20000000800 */
[----:B------:R-:W-:Y:S02]  /*1a010*/  IMAD.MOV.U32 R24, RZ, RZ, R0 ;  /* 0x000000ffff187224 */ /* 0x000fe400078e0000 */
[----:B------:R-:W-:Y:S02]  /*1a020*/  IMAD.U32 R25, RZ, RZ, UR4 ;  /* 0x00000004ff197e24 */ /* 0x000fe4000f8e00ff */
[----:B------:R-:W-:Y:S02]  /*1a030*/  IMAD.U32 R26, RZ, RZ, UR5 ;  /* 0x00000005ff1a7e24 */ /* 0x000fe4000f8e00ff */
[----:B------:R-:W-:-:S07]  /*1a040*/  IMAD.U32 R27, RZ, RZ, UR6 ;  /* 0x00000006ff1b7e24 */ /* 0x000fce000f8e00ff */
.L_x_3199:
        /* <DEDUP_REMOVED lines=10> */
.L_x_3188:
[----:B------:R-:W-:Y:S02]  /*1a0f0*/  ULDC UR4, c[0x0][0xd3c] ;  /* 0x00034f0000047ab9 */ /* 0x000fe40000000800 */
[----:B0-----:R-:W-:-:S13]  /*1a100*/  ISETP.GE.AND P0, PT, R27, UR4, PT ;  /* 0x000000041b007c0c */ /* 0x001fda000bf06270 */
[----:B------:R-:W-:Y:S05]  /*1a110*/  @!P0 BRA `(.L_x_3200) ;  /* 0xffffffa400948947 */ /* 0x000fea000383ffff */
[----:B------:R-:W-:Y:S05]  /*1a120*/  BSYNC B8 ;  /* 0x0000000000087941 */ /* 0x000fea0003800000 */
.L_x_3125:
        /* <DEDUP_REMOVED lines=12> */
.L_x_3307:
[----:B------:R-:W-:Y:S05]  /*1a1f0*/  BSYNC B0 ;  /* 0x0000000000007941 */ /* 0x000fea0003800000 */
.L_x_3201:
[----:B------:R-:W-:-:S03]  /*1a200*/  UMOV UR4, 0xffffffff ;  /* 0xffffffff00047882 */ /* 0x000fc60000000000 */
[----:B------:R-:W-:Y:S05]  /*1a210*/  BRA.DIV UR4, `(.L_x_3203) ;  /* 0x0000003e04007947 */ /* 0x000fea000b800000 */
[----:B0-----:R-:W0:Y:S02]  /*1a220*/  S2R R0, SR_TID.X ;  /* 0x0000000000007919 */ /* 0x001e240000002100 */
[----:B0-----:R-:W-:-:S04]  /*1a230*/  SHF.R.U32.HI R0, RZ, 0x5, R0 ;  /* 0x00000005ff007819 */ /* 0x001fc80000011600 */
[----:B------:R-:W-:-:S05]  /*1a240*/  LOP3.LUT R0, R0, 0x3, RZ, 0xc0, !PT ;  /* 0x0000000300007812 */ /* 0x000fca00078ec0ff */
[----:B------:R0:W1:Y:S02]  /*1a250*/  SHFL.IDX PT, R14, R0, RZ, 0x1f ;  /* 0x00001fff000e7589 */ /* 0x00006400000e0000 */
.L_x_3310:
[----:B-1----:R-:W-:Y:S01]  /*1a260*/  ISETP.NE.AND P0, PT, R14, RZ, PT ;  /* 0x000000ff0e00720c */ /* 0x002fe20003f05270 */
[----:B------:R-:W-:-:S12]  /*1a270*/  BSSY B0, `(.L_x_3204) ;  /* 0x0000024000007945 */ /* 0x000fd80003800000 */
[----:B------:R-:W-:Y:S05]  /*1a280*/  @P0 BRA `(.L_x_3205) ;  /* 0x0000000000880947 */ /* 0x000fea0003800000 */
[----:B------:R-:W-:-:S03]  /*1a290*/  UMOV UR4, 0xffffffff ;  /* 0xffffffff00047882 */ /* 0x000fc60000000000 */
[----:B------:R-:W-:Y:S05]  /*1a2a0*/  BRA.DIV UR4, `(.L_x_3206) ;  /* 0x0000003e04107947 */ /* 0x000fea000b800000 */
[----:B------:R-:W-:-:S13]  /*1a2b0*/  ELECT P6, URZ, PT ;  /* 0x00000000003f782f */ /* 0x000fda00038c0000 */
.L_x_3313:
[----:B------:R-:W-:Y:S05]  /*1a2c0*/  @!P6 BRA `(.L_x_3205) ;  /* 0x000000000078e947 */ /* 0x000fea0003800000 */
[----:B0-----:R-:W5:Y:S02]  /*1a2d0*/  LDL.LU R0, [R1] ;  /* 0x0000000001007983 */ /* 0x001f640000300800 */
[----:B-----5:R-:W-:-:S04]  /*1a2e0*/  LOP3.LUT R0, R0, 0x2, RZ, 0xfc, !PT ;  /* 0x0000000200007812 */ /* 0x020fc800078efcff */
[----:B------:R-:W-:-:S13]  /*1a2f0*/  ISETP.NE.AND P0, PT, R0, 0x3, PT ;  /* 0x000000030000780c */ /* 0x000fda0003f05270 */
[----:B------:R-:W-:Y:S05]  /*1a300*/  @!P0 BRA `(.L_x_3207) ;  /* 0x0000000000048947 */ /* 0x000fea0003800000 */
[----:B------:R-:W-:Y:S01]  /*1a310*/  BPT.TRAP 0x1 ;  /* 0x000000040000795c */ /* 0x000fe20000300000 */
.L_x_3207:
[C---:B------:R-:W-:Y:S01]  /*1a320*/  IMAD R3, R18.reuse, 0x8, R5 ;  /* 0x0000000812037824 */ /* 0x040fe200078e0205 */
[----:B------:R-:W-:Y:S01]  /*1a330*/  SHF.L.U32 R2, R23, 0x1f, RZ ;  /* 0x0000001f17027819 */ /* 0x000fe200000006ff */
[----:B------:R-:W-:-:S03]  /*1a340*/  VIADD R18, R18, 0x1 ;  /* 0x0000000112127836 */ /* 0x000fc60000000000 */
[----:B------:R-:W0:Y:S02]  /*1a350*/  SYNCS.PHASECHK.TRANS64.TRYWAIT P1, [R3+URZ+0x38840], R2 ;  /* 0x03884002030075a7 */ /* 0x000e24000802017f */
[----:B------:R-:W-:-:S04]  /*1a360*/  ISETP.NE.AND P2, PT, R18, 0x2, PT ;  /* 0x000000021200780c */ /* 0x000fc80003f45270 */
[----:B------:R-:W-:Y:S01]  /*1a370*/  SEL R0, RZ, 0x1, P2 ;  /* 0x00000001ff007807 */ /* 0x000fe20001000000 */
[----:B0-----:R-:W-:Y:S08]  /*1a380*/  @!P1 BRA `(.L_x_3208) ;  /* 0x0000003800f89947 */ /* 0x001ff00003800000 */
.L_x_3314:
[----:B------:R-:W-:Y:S02]  /*1a390*/  SEL R18, R18, RZ, P2 ;  /* 0x000000ff12127207 */ /* 0x000fe40001000000 */
[----:B------:R-:W-:Y:S01]  /*1a3a0*/  LOP3.LUT R0, R23, R0, RZ, 0x3c, !PT ;  /* 0x0000000017007212 */ /* 0x000fe200078e3cff */
[----:B------:R-:W-:Y:S06]  /*1a3b0*/  @!P0 BRA `(.L_x_3209) ;  /* 0x0000000000048947 */ /* 0x000fec0003800000 */
[----:B------:R-:W-:Y:S01]  /*1a3c0*/  BPT.TRAP 0x1 ;  /* 0x000000040000795c */ /* 0x000fe20000300000 */
.L_x_3209:
[----:B------:R-:W-:Y:S01]  /*1a3d0*/  IMAD R5, R18, 0x8, R5 ;  /* 0x0000000812057824 */ /* 0x000fe200078e0205 */
[----:B------:R-:W-:-:S04]  /*1a3e0*/  SHF.L.U32 R0, R0, 0x1f, RZ ;  /* 0x0000001f00007819 */ /* 0x000fc800000006ff */
[----:B------:R-:W1:Y:S02]  /*1a3f0*/  SYNCS.PHASECHK.TRANS64.TRYWAIT P1, [R5+URZ+0x38840], R0 ;  /* 0x03884000050075a7 */ /* 0x000e64000802017f */
[----:B-1----:R-:W-:Y:S05]  /*1a400*/  @!P1 BRA `(.L_x_3210) ;  /* 0x0000003800ec9947 */ /* 0x002fea0003800000 */
.L_x_3315:
[----:B------:R-:W-:Y:S05]  /*1a410*/  @!P0 BRA `(.L_x_3211) ;  /* 0x0000000000048947 */ /* 0x000fea0003800000 */
[----:B------:R-:W-:Y:S01]  /*1a420*/  BPT.TRAP 0x1 ;  /* 0x000000040000795c */ /* 0x000fe20000300000 */
.L_x_3211:
[----:B------:R-:W5:Y:S02]  /*1a430*/  SYNCS.PHASECHK.TRANS64.TRYWAIT P1, [R3+URZ+0x38860], R2 ;  /* 0x03886002030075a7 */ /* 0x000f64000802017f */
[----:B-----5:R-:W-:Y:S05]  /*1a440*/  @!P1 BRA `(.L_x_3212) ;  /* 0x0000003800f09947 */ /* 0x020fea0003800000 */
.L_x_3316:
[----:B------:R-:W-:Y:S05]  /*1a450*/  @!P0 BRA `(.L_x_3213) ;  /* 0x0000000000048947 */ /* 0x000fea0003800000 */
[----:B------:R-:W-:Y:S01]  /*1a460*/  BPT.TRAP 0x1 ;  /* 0x000000040000795c */ /* 0x000fe20000300000 */
.L_x_3213:
[----:B------:R0:W0:Y:S02]  /*1a470*/  SYNCS.PHASECHK.TRANS64.TRYWAIT P0, [R5+URZ+0x38860], R0 ;  /* 0x03886000050075a7 */ /* 0x000024000800017f */
[----:B0-----:R-:W-:Y:S05]  /*1a480*/  @!P0 NANOSLEEP.SYNCS 0x989680 ;  /* 0x009896800000895d */ /* 0x001fea0003900000 */
[----:B------:R-:W0:Y:S02]  /*1a490*/  @!P0 SYNCS.PHASECHK.TRANS64 P0, [R5+URZ+0x38860], R0 ;  /* 0x03886000050085a7 */ /* 0x000e24000800007f */
[----:B0-----:R-:W-:Y:S05]  /*1a4a0*/  @!P0 BRA `(.L_x_3213) ;  /* 0xfffffffc00f08947 */ /* 0x001fea000383ffff */
.L_x_3205:
[----:B------:R-:W-:Y:S05]  /*1a4b0*/  BSYNC B0 ;  /* 0x0000000000007941 */ /* 0x000fea0003800000 */
.L_x_3204:
[----:B------:R-:W-:Y:S05]  /*1a4c0*/  EXIT ;  /* 0x000000000000794d */ /* 0x000fea0003800000 */
.L_x_3025:
[----:B0-----:R-:W-:-:S04]  /*1a4d0*/  IMAD.U32 R3, RZ, RZ, UR38 ;  /* 0x00000026ff037e24 */ /* 0x001fc8000f8e00ff */
[----:B------:R0:W1:Y:S03]  /*1a4e0*/  SYNCS.PHASECHK.TRANS64.TRYWAIT P1, [R3+URZ+0x38800], R0 ;  /* 0x03880000030075a7 */ /* 0x000066000802017f */
[----:B-1----:R-:W-:Y:S05]  /*1a4f0*/  @!P1 NANOSLEEP.SYNCS 0x989680 ;  /* 0x009896800000995d */ /* 0x002fea0003900000 */
[----:B------:R-:W1:Y:S02]  /*1a500*/  @!P1 SYNCS.PHASECHK.TRANS64 P1, [R3+URZ+0x38800], R0 ;  /* 0x03880000030095a7 */ /* 0x000e64000802007f */
[----:B-1----:R-:W-:Y:S05]  /*1a510*/  @!P1 BRA `(.L_x_3025) ;  /* 0xfffffffc00ec9947 */ /* 0x002fea000383ffff */
[----:B------:R-:W-:Y:S05]  /*1a520*/  BRA `(.L_x_3214) ;  /* 0xfffffe9800247947 */ /* 0x000fea000383ffff */
.L_x_3029:
[----:B-1----:R1:W2:Y:S02]  /*1a530*/  SYNCS.PHASECHK.TRANS64.TRYWAIT P1, [R8+URZ+0x38830], R3 ;  /* 0x03883003080075a7 */ /* 0x0022a4000802017f */
[----:B--2---:R-:W-:Y:S05]  /*1a540*/  @!P1 NANOSLEEP.SYNCS 0x989680 ;  /* 0x009896800000995d */ /* 0x004fea0003900000 */
[----:B------:R-:W2:Y:S02]  /*1a550*/  @!P1 SYNCS.PHASECHK.TRANS64 P1, [R8+URZ+0x38830], R3 ;  /* 0x03883003080095a7 */ /* 0x000ea4000802007f */
[----:B--2---:R-:W-:Y:S05]  /*1a560*/  @!P1 BRA `(.L_x_3029) ;  /* 0xfffffffc00f09947 */ /* 0x004fea000383ffff */
[----:B------:R-:W-:Y:S05]  /*1a570*/  BRA `(.L_x_3028) ;  /* 0xfffffe98003c7947 */ /* 0x000fea000383ffff */
.L_x_3030:
[----:B--2---:R-:W-:-:S04]  /*1a580*/  IMAD.U32 R5, RZ, RZ, UR38 ;  /* 0x00000026ff057e24 */ /* 0x004fc8000f8e00ff */
[----:B------:R2:W3:Y:S03]  /*1a590*/  SYNCS.PHASECHK.TRANS64.TRYWAIT P1, [R5+URZ+0x38810], R0 ;  /* 0x03881000050075a7 */ /* 0x0004e6000802017f */
[----:B---3--:R-:W-:Y:S05]  /*1a5a0*/  @!P1 NANOSLEEP.SYNCS 0x989680 ;  /* 0x009896800000995d */ /* 0x008fea0003900000 */
[----:B------:R-:W3:Y:S02]  /*1a5b0*/  @!P1 SYNCS.PHASECHK.TRANS64 P1, [R5+URZ+0x38810], R0 ;  /* 0x03881000050095a7 */ /* 0x000ee4000802007f */
[----:B---3--:R-:W-:Y:S05]  /*1a5c0*/  @!P1 BRA `(.L_x_3030) ;  /* 0xfffffffc00ec9947 */ /* 0x008fea000383ffff */
[----:B------:R-:W-:Y:S05]  /*1a5d0*/  BRA `(.L_x_3215) ;  /* 0xfffffe9800c47947 */ /* 0x000fea000383ffff */
.L_x_3034:
[----:B----4-:R4:W0:Y:S02]  /*1a5e0*/  SYNCS.PHASECHK.TRANS64.TRYWAIT P1, [R8+URZ+0x38850], R3 ;  /* 0x03885003080075a7 */ /* 0x010824000802017f */
[----:B0-----:R-:W-:Y:S05]  /*1a5f0*/  @!P1 NANOSLEEP.SYNCS 0x989680 ;  /* 0x009896800000995d */ /* 0x001fea0003900000 */
[----:B------:R-:W0:Y:S02]  /*1a600*/  @!P1 SYNCS.PHASECHK.TRANS64 P1, [R8+URZ+0x38850], R3 ;  /* 0x03885003080095a7 */ /* 0x000e24000802007f */
[----:B0-----:R-:W-:Y:S05]  /*1a610*/  @!P1 BRA `(.L_x_3034) ;  /* 0xfffffffc00f09947 */ /* 0x001fea000383ffff */
[----:B------:R-:W-:Y:S05]  /*1a620*/  BRA `(.L_x_3033) ;  /* 0xfffffe9800d07947 */ /* 0x000fea000383ffff */
.L_x_3052:
[----:B-1----:R-:W-:-:S04]  /*1a630*/  IMAD.U32 R6, RZ, RZ, UR5 ;  /* 0x00000005ff067e24 */ /* 0x002fc8000f8e00ff */
[----:B------:R1:W2:Y:S03]  /*1a640*/  SYNCS.PHASECHK.TRANS64.TRYWAIT P1, [R6+URZ+0x38830], R5 ;  /* 0x03883005060075a7 */ /* 0x0002a6000802017f */
[----:B--2---:R-:W-:Y:S05]  /*1a650*/  @!P1 NANOSLEEP.SYNCS 0x989680 ;  /* 0x009896800000995d */ /* 0x004fea0003900000 */
[----:B------:R-:W2:Y:S02]  /*1a660*/  @!P1 SYNCS.PHASECHK.TRANS64 P1, [R6+URZ+0x38830], R5 ;  /* 0x03883005060095a7 */ /* 0x000ea4000802007f */
[----:B--2---:R-:W-:Y:S05]  /*1a670*/  @!P1 BRA `(.L_x_3052) ;  /* 0xfffffffc00ec9947 */ /* 0x004fea000383ffff */
[----:B------:R-:W-:Y:S05]  /*1a680*/  BRA `(.L_x_3051) ;  /* 0xfffffec800407947 */ /* 0x000fea000383ffff */
.L_x_3056:
[----:B-1----:R-:W-:-:S04]  /*1a690*/  IMAD.U32 R6, RZ, RZ, UR5 ;  /* 0x00000005ff067e24 */ /* 0x002fc8000f8e00ff */
[----:B------:R1:W3:Y:S03]  /*1a6a0*/  SYNCS.PHASECHK.TRANS64.TRYWAIT P1, [R6+URZ+0x38850], R5 ;  /* 0x03885005060075a7 */ /* 0x0002e6000802017f */
[----:B---3--:R-:W-:Y:S05]  /*1a6b0*/  @!P1 NANOSLEEP.SYNCS 0x989680 ;  /* 0x009896800000995d */ /* 0x008fea0003900000 */
[----:B------:R-:W3:Y:S02]  /*1a6c0*/  @!P1 SYNCS.PHASECHK.TRANS64 P1, [R6+URZ+0x38850], R5 ;  /* 0x03885005060095a7 */ /* 0x000ee4000802007f */
[----:B---3--:R-:W-:Y:S05]  /*1a6d0*/  @!P1 BRA `(.L_x_3056) ;  /* 0xfffffffc00ec9947 */ /* 0x008fea000383ffff */
[----:B------:R-:W-:Y:S05]  /*1a6e0*/  BRA `(.L_x_3055) ;  /* 0xfffffec8009c7947 */ /* 0x000fea000383ffff */
.L_x_3075:
[----:B-1----:R-:W-:-:S04]  /*1a6f0*/  IMAD.U32 R6, RZ, RZ, UR5 ;  /* 0x00000005ff067e24 */ /* 0x002fc8000f8e00ff */
[----:B------:R1:W2:Y:S03]  /*1a700*/  SYNCS.PHASECHK.TRANS64.TRYWAIT P2, [R6+URZ+0x38830], R5 ;  /* 0x03883005060075a7 */ /* 0x0002a6000804017f */
[----:B--2---:R-:W-:Y:S05]  /*1a710*/  @!P2 NANOSLEEP.SYNCS 0x989680 ;  /* 0x009896800000a95d */ /* 0x004fea0003900000 */
[----:B------:R-:W2:Y:S02]  /*1a720*/  @!P2 SYNCS.PHASECHK.TRANS64 P2, [R6+URZ+0x38830], R5 ;  /* 0x038830050600a5a7 */ /* 0x000ea4000804007f */
[----:B--2---:R-:W-:Y:S05]  /*1a730*/  @!P2 BRA `(.L_x_3075) ;  /* 0xfffffffc00eca947 */ /* 0x004fea000383ffff */
[----:B------:R-:W-:Y:S05]  /*1a740*/  BRA `(.L_x_3074) ;  /* 0xfffffefc00a47947 */ /* 0x000fea000383ffff */
.L_x_3079:
[----:B-1----:R-:W-:-:S04]  /*1a750*/  IMAD.U32 R6, RZ, RZ, UR5 ;  /* 0x00000005ff067e24 */ /* 0x002fc8000f8e00ff */
[----:B------:R1:W3:Y:S03]  /*1a760*/  SYNCS.PHASECHK.TRANS64.TRYWAIT P2, [R6+URZ+0x38850], R5 ;  /* 0x03885005060075a7 */ /* 0x0002e6000804017f */
[----:B---3--:R-:W-:Y:S05]  /*1a770*/  @!P2 NANOSLEEP.SYNCS 0x989680 ;  /* 0x009896800000a95d */ /* 0x008fea0003900000 */
[----:B------:R-:W3:Y:S02]  /*1a780*/  @!P2 SYNCS.PHASECHK.TRANS64 P2, [R6+URZ+0x38850], R5 ;  /* 0x038850050600a5a7 */ /* 0x000ee4000804007f */
[----:B---3--:R-:W-:Y:S05]  /*1a790*/  @!P2 BRA `(.L_x_3079) ;  /* 0xfffffffc00eca947 */ /* 0x008fea000383ffff */
[----:B------:R-:W-:Y:S05]  /*1a7a0*/  BRA `(.L_x_3078) ;  /* 0xffffff0000007947 */ /* 0x000fea000383ffff */
.L_x_3087:
[----:B-1----:R-:W-:-:S04]  /*1a7b0*/  IMAD.U32 R6, RZ, RZ, UR7 ;  /* 0x00000007ff067e24 */ /* 0x002fc8000f8e00ff */
[----:B------:R1:W2:Y:S03]  /*1a7c0*/  SYNCS.PHASECHK.TRANS64.TRYWAIT P1, [R6+URZ+0x38830], R5 ;  /* 0x03883005060075a7 */ /* 0x0002a6000802017f */
[----:B--2---:R-:W-:Y:S05]  /*1a7d0*/  @!P1 NANOSLEEP.SYNCS 0x989680 ;  /* 0x009896800000995d */ /* 0x004fea0003900000 */
[----:B------:R-:W2:Y:S02]  /*1a7e0*/  @!P1 SYNCS.PHASECHK.TRANS64 P1, [R6+URZ+0x38830], R5 ;  /* 0x03883005060095a7 */ /* 0x000ea4000802007f */
[----:B--2---:R-:W-:Y:S05]  /*1a7f0*/  @!P1 BRA `(.L_x_3087) ;  /* 0xfffffffc00ec9947 */ /* 0x004fea000383ffff */
[----:B------:R-:W-:Y:S05]  /*1a800*/  BRA `(.L_x_3086) ;  /* 0xffffff2400b87947 */ /* 0x000fea000383ffff */
.L_x_3091:
[----:B-1----:R-:W-:-:S04]  /*1a810*/  IMAD.U32 R6, RZ, RZ, UR7 ;  /* 0x00000007ff067e24 */ /* 0x002fc8000f8e00ff */
[----:B------:R1:W3:Y:S03]  /*1a820*/  SYNCS.PHASECHK.TRANS64.TRYWAIT P1, [R6+URZ+0x38850], R5 ;  /* 0x03885005060075a7 */ /* 0x0002e6000802017f */
[----:B---3--:R-:W-:Y:S05]  /*1a830*/  @!P1 NANOSLEEP.SYNCS 0x989680 ;  /* 0x009896800000995d */ /* 0x008fea0003900000 */
[----:B------:R-:W3:Y:S02]  /*1a840*/  @!P1 SYNCS.PHASECHK.TRANS64 P1, [R6+URZ+0x38850], R5 ;  /* 0x03885005060095a7 */ /* 0x000ee4000802007f */
[----:B---3--:R-:W-:Y:S05]  /*1a850*/  @!P1 BRA `(.L_x_3091) ;  /* 0xfffffffc00ec9947 */ /* 0x008fea000383ffff */
[----:B------:R-:W-:Y:S05]  /*1a860*/  BRA `(.L_x_3090) ;  /* 0xffffff2800147947 */ /* 0x000fea000383ffff */
.L_x_3145:
        /* <DEDUP_REMOVED lines=8> */
[----:B-----5:R-:W-:Y:S05]  /*1a8f0*/  WARPSYNC.COLLECTIVE R15, `(.L_x_3217) ;  /* 0x000000000f087348 */ /* 0x020fea0003c00000 */
[----:B------:R0:W1:Y:S02]  /*1a900*/  SHFL.IDX P6, R14, R13, R12, R11 ;  /* 0x0000000c0d0e7389 */ /* 0x00006400000c000b */
[----:B01---5:R-:W-:Y:S01]  /*1a910*/  ENDCOLLECTIVE ;  /* 0x000000000000791b */ /* 0x023fe20003800000 */
.L_x_3217:
[----:B------:R-:W-:Y:S05]  /*1a920*/  BSYNC B0 ;  /* 0x0000000000007941 */ /* 0x000fea0003800000 */
.L_x_3216:
[----:B------:R-:W-:Y:S05]  /*1a930*/  BRA `(.L_x_3218) ;  /* 0xffffffac00d87947 */ /* 0x000fea000383ffff */
.L_x_3148:
[----:B0-----:R0:W1:Y:S02]  /*1a940*/  SYNCS.PHASECHK.TRANS64.TRYWAIT P0, [R22+URZ+0x38840], R0 ;  /* 0x03884000160075a7 */ /* 0x001064000800017f */
[----:B-1----:R-:W-:Y:S05]  /*1a950*/  @!P0 NANOSLEEP.SYNCS 0x989680 ;  /* 0x009896800000895d */ /* 0x002fea0003900000 */
[----:B------:R-:W1:Y:S02]  /*1a960*/  @!P0 SYNCS.PHASECHK.TRANS64 P0, [R22+URZ+0x38840], R0 ;  /* 0x03884000160085a7 */ /* 0x000e64000800007f */
[----:B-1----:R-:W-:Y:S05]  /*1a970*/  @!P0 BRA `(.L_x_3148) ;  /* 0xfffffffc00f08947 */ /* 0x002fea000383ffff */
[----:B------:R-:W-:Y:S05]  /*1a980*/  BRA `(.L_x_3219) ;  /* 0xffffffb000b87947 */ /* 0x000fea000383ffff */
.L_x_3149:
        /* <DEDUP_REMOVED lines=8> */
.L_x_3221:
[----:B------:R-:W-:Y:S05]  /*1aa10*/  BSYNC B0 ;  /* 0x0000000000007941 */ /* 0x000fea0003800000 */
.L_x_3220:
        /* <DEDUP_REMOVED lines=9> */
.L_x_3222:
[----:B------:R-:W-:Y:S02]  /*1aab0*/  IMAD.MOV.U32 R13, RZ, RZ, R4 ;  /* 0x000000ffff0d7224 */ /* 0x000fe400078e0004 */
[----:B------:R-:W-:Y:S02]  /*1aac0*/  IMAD.MOV.U32 R12, RZ, RZ, 0x1 ;  /* 0x00000001ff0c7424 */ /* 0x000fe400078e00ff */
[----:B------:R-:W-:-:S07]  /*1aad0*/  IMAD.MOV.U32 R3, RZ, RZ, R14 ;  /* 0x000000ffff037224 */ /* 0x000fce00078e000e */
[----:B------:R-:W-:Y:S05]  /*1aae0*/  WARPSYNC.COLLECTIVE R15, `(.L_x_3223) ;  /* 0x000000000f087348 */ /* 0x000fea0003c00000 */
[----:B------:R0:W1:Y:S02]  /*1aaf0*/  SHFL.IDX P6, R14, R13, R12, R11 ;  /* 0x0000000c0d0e7389 */ /* 0x00006400000c000b */
[----:B01----:R-:W-:Y:S01]  /*1ab00*/  ENDCOLLECTIVE ;  /* 0x000000000000791b */ /* 0x003fe20003800000 */
.L_x_3223:
        /* <DEDUP_REMOVED lines=15> */
.L_x_3224:
[----:B------:R-:W-:Y:S02]  /*1ac00*/  @P0 IMAD R6, R5, 0x2, R17 ;  /* 0x0000000205060824 */ /* 0x000fe400078e0211 */
[----:B------:R-:W-:Y:S02]  /*1ac10*/  IMAD.MOV.U32 R13, RZ, RZ, R4 ;  /* 0x000000ffff0d7224 */ /* 0x000fe400078e0004 */
[----:B------:R-:W-:Y:S02]  /*1ac20*/  IMAD.MOV.U32 R12, RZ, RZ, 0x2 ;  /* 0x00000002ff0c7424 */ /* 0x000fe400078e00ff */
[----:B------:R-:W-:-:S07]  /*1ac30*/  IMAD.MOV.U32 R3, RZ, RZ, R14 ;  /* 0x000000ffff037224 */ /* 0x000fce00078e000e */
[----:B------:R-:W-:Y:S05]  /*1ac40*/  WARPSYNC.COLLECTIVE R15, `(.L_x_3225) ;  /* 0x000000000f087348 */ /* 0x000fea0003c00000 */
[----:B------:R0:W1:Y:S02]  /*1ac50*/  SHFL.IDX P6, R14, R13, R12, R11 ;  /* 0x0000000c0d0e7389 */ /* 0x00006400000c000b */
[----:B01----:R-:W-:Y:S01]  /*1ac60*/  ENDCOLLECTIVE ;  /* 0x000000000000791b */ /* 0x003fe20003800000 */
.L_x_3225:
        /* <DEDUP_REMOVED lines=15> */
.L_x_3226:
[----:B------:R-:W-:Y:S02]  /*1ad60*/  @P0 IMAD R6, R5, 0x2, R17 ;  /* 0x0000000205060824 */ /* 0x000fe400078e0211 */
[----:B------:R-:W-:Y:S02]  /*1ad70*/  IMAD.MOV.U32 R13, RZ, RZ, R4 ;  /* 0x000000ffff0d7224 */ /* 0x000fe400078e0004 */
[----:B------:R-:W-:Y:S02]  /*1ad80*/  IMAD.MOV.U32 R12, RZ, RZ, 0x3 ;  /* 0x00000003ff0c7424 */ /* 0x000fe400078e00ff */
[----:B------:R-:W-:-:S07]  /*1ad90*/  IMAD.MOV.U32 R3, RZ, RZ, R14 ;  /* 0x000000ffff037224 */ /* 0x000fce00078e000e */
[----:B------:R-:W-:Y:S05]  /*1ada0*/  WARPSYNC.COLLECTIVE R15, `(.L_x_3227) ;  /* 0x000000000f087348 */ /* 0x000fea0003c00000 */
[----:B------:R0:W1:Y:S02]  /*1adb0*/  SHFL.IDX P6, R14, R13, R12, R11 ;  /* 0x0000000c0d0e7389 */ /* 0x00006400000c000b */
[----:B01----:R-:W-:Y:S01]  /*1adc0*/  ENDCOLLECTIVE ;  /* 0x000000000000791b */ /* 0x003fe20003800000 */
.L_x_3227:
        /* <DEDUP_REMOVED lines=10> */
.L_x_3228:
[----:B------:R-:W-:Y:S01]  /*1ae70*/  @!PT LDS RZ, [RZ] ;  /* 0x00000000fffff984 */ /* 0x000fe20000000800 */
[----:B------:R-:W-:Y:S01]  /*1ae80*/  @!PT LDS RZ, [RZ] ;  /* 0x00000000fffff984 */ /* 0x000fe20000000800 */
[----:B------:R-:W-:Y:S01]  /*1ae90*/  @!PT LDS RZ, [RZ] ;  /* 0x00000000fffff984 */ /* 0x000fe20000000800 */
[----:B------:R1:W-:Y:S01]  /*1aea0*/  @P0 LDGSTS.E.BYPASS.LTC128B.128 [R6+0x23400], desc[UR40][R2.64], !P2 ;  /* 0x2340000002060fae */ /* 0x0003e2000d101d68 */
[----:B------:R-:W-:Y:S01]  /*1aeb0*/  IMAD.MOV.U32 R0, RZ, RZ, R14 ;  /* 0x000000ffff007224 */ /* 0x000fe200078e000e */
[----:B------:R-:W-:Y:S06]  /*1aec0*/  BRA `(.L_x_3229) ;  /* 0xffffffb000747947 */ /* 0x000fec000383ffff */
.L_x_3154:
[----:B------:R-:W-:Y:S01]  /*1aed0*/  IMAD.MOV.U32 R13, RZ, RZ, R2 ;  /* 0x000000ffff0d7224 */ /* 0x000fe200078e0002 */
[----:B------:R-:W-:Y:S01]  /*1aee0*/  LOP3.LUT R16, R16, 0xfffffeff, RZ, 0xc0, !PT ;  /* 0xfffffeff10107812 */ /* 0x000fe200078ec0ff */
[----:B------:R-:W-:Y:S02]  /*1aef0*/  IMAD.MOV.U32 R12, RZ, RZ, RZ ;  /* 0x000000ffff0c7224 */ /* 0x000fe400078e00ff */
[----:B------:R-:W-:Y:S02]  /*1af00*/  IMAD.MOV.U32 R11, RZ, RZ, 0x181f ;  /* 0x0000181fff0b7424 */ /* 0x000fe400078e00ff */
[----:B------:R-:W-:Y:S02]  /*1af10*/  IMAD.MOV.U32 R15, RZ, RZ, -0x1 ;  /* 0xffffffffff0f7424 */ /* 0x000fe400078e00ff */
[----:B-----5:R-:W-:Y:S02]  /*1af20*/  IMAD R3, R21, R5, RZ ;  /* 0x0000000515037224 */ /* 0x020fe400078e02ff */
[----:B------:R-:W-:-:S07]  /*1af30*/  IMAD.IADD R4, R10, 0x1, R20 ;  /* 0x000000010a047824 */ /* 0x000fce00078e0214 */
[----:B-1----:R-:W-:Y:S05]  /*1af40*/  WARPSYNC.COLLECTIVE R15, `(.L_x_3230) ;  /* 0x000000000f087348 */ /* 0x002fea0003c00000 */
[----:B------:R0:W2:Y:S02]  /*1af50*/  SHFL.IDX P6, R14, R13, R12, R11 ;  /* 0x0000000c0d0e7389 */ /* 0x0000a400000c000b */
[----:B012---:R-:W-:Y:S01]  /*1af60*/  ENDCOLLECTIVE ;  /* 0x000000000000791b */ /* 0x007fe20003800000 */
.L_x_3230:
        /* <DEDUP_REMOVED lines=9> */
.L_x_3231:
[----:B------:R-:W-:Y:S02]  /*1b000*/  IMAD.MOV.U32 R13, RZ, RZ, R2 ;  /* 0x000000ffff0d7224 */ /* 0x000fe400078e0002 */
[----:B------:R-:W-:Y:S02]  /*1b010*/  IMAD.MOV.U32 R12, RZ, RZ, 0x1 ;  /* 0x00000001ff0c7424 */ /* 0x000fe400078e00ff */
[----:B------:R-:W-:-:S07]  /*1b020*/  IMAD.MOV.U32 R5, RZ, RZ, R14 ;  /* 0x000000ffff057224 */ /* 0x000fce00078e000e */
[----:B------:R-:W-:Y:S05]  /*1b030*/  WARPSYNC.COLLECTIVE R15, `(.L_x_3232) ;  /* 0x000000000f087348 */ /* 0x000fea0003c00000 */
[----:B------:R0:W1:Y:S02]  /*1b040*/  SHFL.IDX P6, R14, R13, R12, R11 ;  /* 0x0000000c0d0e7389 */ /* 0x00006400000c000b */
[----:B01----:R-:W-:Y:S01]  /*1b050*/  ENDCOLLECTIVE ;  /* 0x000000000000791b */ /* 0x003fe20003800000 */
.L_x_3232:
[----:B------:R-:W-:-:S05]  /*1b060*/  @!P2 LEA R5, P1, R9, R5, 0x1 ;  /* 0x000000050905a211 */ /* 0x000fca00078208ff */
[----:B------:R-:W-:-:S04]  /*1b070*/  @!P2 IMAD.X R6, RZ, RZ, R6, P1 ;  /* 0x000000ffff06a224 */ /* 0x000fc800008e0606 */
[----:B------:R-:W-:Y:S02]  /*1b080*/  @!P2 IMAD.MOV.U32 R7, RZ, RZ, R6 ;  /* 0x000000ffff07a224 */ /* 0x000fe400078e0006 */
[----:B------:R-:W-:Y:S02]  /*1b090*/  IMAD.MOV.U32 R13, RZ, RZ, R0 ;  /* 0x000000ffff0d7224 */ /* 0x000fe400078e0000 */
[----:B------:R-:W-:-:S05]  /*1b0a0*/  @!P2 IMAD.MOV.U32 R6, RZ, RZ, R5 ;  /* 0x000000ffff06a224 */ /* 0x000fca00078e0005 */
[----:B------:R-:W-:Y:S01]  /*1b0b0*/  @!PT LDS RZ, [RZ] ;  /* 0x00000000fffff984 */ /* 0x000fe20000000800 */
[----:B------:R-:W-:Y:S01]  /*1b0c0*/  @!PT LDS RZ, [RZ] ;  /* 0x00000000fffff984 */ /* 0x000fe20000000800 */
[----:B------:R-:W-:Y:S01]  /*1b0d0*/  @!PT LDS RZ, [RZ] ;  /* 0x00000000fffff984 */ /* 0x000fe20000000800 */
[----:B------:R0:W-:Y:S01]  /*1b0e0*/  @!P2 LDGSTS.E.BYPASS.LTC128B.128 [R19+0x20400], desc[UR40][R6.64], !P0 ;  /* 0x204000000613afae */ /* 0x0001e2000c101d68 */
[----:B------:R-:W-:Y:S01]  /*1b0f0*/  ISETP.GE.AND P2, PT, R8, R3, PT ;  /* 0x000000030800720c */ /* 0x000fe20003f46270 */
[----:B------:R-:W-:-:S12]  /*1b100*/  IMAD.MOV.U32 R5, RZ, RZ, R14 ;  /* 0x000000ffff057224 */ /* 0x000fd800078e000e */
[----:B0-----:R-:W-:Y:S05]  /*1b110*/  WARPSYNC.COLLECTIVE R15, `(.L_x_3233) ;  /* 0x000000000f087348 */ /* 0x001fea0003c00000 */
[----:B------:R1:W2:Y:S02]  /*1b120*/  SHFL.IDX P6, R14, R13, R12, R11 ;  /* 0x0000000c0d0e7389 */ /* 0x0002a400000c000b */
[----:B012---:R-:W-:Y:S01]  /*1b130*/  ENDCOLLECTIVE ;  /* 0x000000000000791b */ /* 0x007fe20003800000 */
.L_x_3233:
        /* <DEDUP_REMOVED lines=8> */
.L_x_3234:
        /* <DEDUP_REMOVED lines=9> */
[----:B------:R-:W-:Y:S01]  /*1b250*/  ISETP.GE.AND P2, PT, R5, R3, PT ;  /* 0x000000030500720c */ /* 0x000fe20003f46270 */
[----:B------:R-:W-:-:S12]  /*1b260*/  IMAD.MOV.U32 R5, RZ, RZ, R14 ;  /* 0x000000ffff057224 */ /* 0x000fd800078e000e */
[----:B0-----:R-:W-:Y:S05]  /*1b270*/  WARPSYNC.COLLECTIVE R15, `(.L_x_3235) ;  /* 0x000000000f087348 */ /* 0x001fea0003c00000 */
[----:B------:R1:W2:Y:S02]  /*1b280*/  SHFL.IDX P6, R14, R13, R12, R11 ;  /* 0x0000000c0d0e7389 */ /* 0x0002a400000c000b */
[----:B012---:R-:W-:Y:S01]  /*1b290*/  ENDCOLLECTIVE ;  /* 0x000000000000791b */ /* 0x007fe20003800000 */
.L_x_3235:
[----:B------:R-:W-:Y:S01]  /*1b2a0*/  @P2 LOP3.LUT R16, R16, 0x40, RZ, 0xfc, !PT ;  /* 0x0000004010102812 */ /* 0x000fe200078efcff */
[----:B------:R-:W-:Y:S02]  /*1b2b0*/  IMAD.MOV.U32 R13, RZ, RZ, R2 ;  /* 0x000000ffff0d7224 */ /* 0x000fe400078e0002 */
[----:B------:R-:W-:Y:S02]  /*1b2c0*/  IMAD.MOV.U32 R12, RZ, RZ, 0x3 ;  /* 0x00000003ff0c7424 */ /* 0x000fe400078e00ff */
[----:B------:R-:W-:-:S07]  /*1b2d0*/  IMAD.MOV.U32 R6, RZ, RZ, R14 ;  /* 0x000000ffff067224 */ /* 0x000fce00078e000e */
[----:B------:R-:W-:Y:S05]  /*1b2e0*/  WARPSYNC.COLLECTIVE R15, `(.L_x_3236) ;  /* 0x000000000f087348 */ /* 0x000fea0003c00000 */
[----:B------:R0:W1:Y:S02]  /*1b2f0*/  SHFL.IDX P6, R14, R13, R12, R11 ;  /* 0x0000000c0d0e7389 */ /* 0x00006400000c000b */
[----:B01----:R-:W-:Y:S01]  /*1b300*/  ENDCOLLECTIVE ;  /* 0x000000000000791b */ /* 0x003fe20003800000 */
.L_x_3236:
        /* <DEDUP_REMOVED lines=12> */
.L_x_3237:
[----:B------:R-:W-:Y:S01]  /*1b3d0*/  IMAD.MOV.U32 R0, RZ, RZ, R14 ;  /* 0x000000ffff007224 */ /* 0x000fe200078e000e */
[----:B------:R-:W-:Y:S06]  /*1b3e0*/  BRA `(.L_x_3238) ;  /* 0xffffffb400847947 */ /* 0x000fec000383ffff */
.L_x_3158:
        /* <DEDUP_REMOVED lines=44> */
[----:B-1----:R-:W-:Y:S05]  /*1b6b0*/  WARPSYNC.COLLECTIVE R15, `(.L_x_3240) ;  /* 0x000000000f087348 */ /* 0x002fea0003c00000 */
[----:B------:R0:W2:Y:S02]  /*1b6c0*/  SHFL.IDX P6, R14, R13, R12, R11 ;  /* 0x0000000c0d0e7389 */ /* 0x0000a400000c000b */
[----:B012---:R-:W-:Y:S01]  /*1b6d0*/  ENDCOLLECTIVE ;  /* 0x000000000000791b */ /* 0x007fe20003800000 */
.L_x_3240:
[----:B------:R-:W-:Y:S05]  /*1b6e0*/  BSYNC B0 ;  /* 0x0000000000007941 */ /* 0x000fea0003800000 */
.L_x_3239:
        /* <DEDUP_REMOVED lines=11> */
.L_x_3241:
[----:B------:R-:W-:-:S04]  /*1b7a0*/  LOP3.LUT R16, R16, 0xdfffffff, RZ, 0xc0, !PT ;  /* 0xdfffffff10107812 */ /* 0x000fc800078ec0ff */
[----:B------:R-:W-:-:S04]  /*1b7b0*/  @P1 LOP3.LUT R16, R16, 0x20000000, RZ, 0xfc, !PT ;  /* 0x2000000010101812 */ /* 0x000fc800078efcff */
[C---:B------:R-:W-:Y:S01]  /*1b7c0*/  LOP3.LUT P1, RZ, R16.reuse, 0x1000, RZ, 0xc0, !PT ;  /* 0x0000100010ff7812 */ /* 0x040fe2000782c0ff */
        /* <DEDUP_REMOVED lines=36> */
.L_x_3242:
[----:B------:R-:W-:Y:S02]  /*1ba10*/  IMAD.MOV.U32 R13, RZ, RZ, R0 ;  /* 0x000000ffff0d7224 */ /* 0x000fe400078e0000 */
[----:B------:R-:W-:-:S07]  /*1ba20*/  IMAD.MOV.U32 R7, RZ, RZ, R14 ;  /* 0x000000ffff077224 */ /* 0x000fce00078e000e */
[----:B------:R-:W-:Y:S05]  /*1ba30*/  WARPSYNC.COLLECTIVE R15, `(.L_x_3243) ;  /* 0x000000000f087348 */ /* 0x000fea0003c00000 */
[----:B------:R0:W1:Y:S02]  /*1ba40*/  SHFL.IDX P6, R14, R13, R12, R11 ;  /* 0x0000000c0d0e7389 */ /* 0x00006400000c000b */
[----:B01----:R-:W-:Y:S01]  /*1ba50*/  ENDCOLLECTIVE ;  /* 0x000000000000791b */ /* 0x003fe20003800000 */
.L_x_3243:
        /* <DEDUP_REMOVED lines=33> */
.L_x_3244:
[----:B------:R-:W-:Y:S02]  /*1bc70*/  IMAD.MOV.U32 R13, RZ, RZ, R0 ;  /* 0x000000ffff0d7224 */ /* 0x000fe400078e0000 */
[----:B------:R-:W-:-:S07]  /*1bc80*/  IMAD.MOV.U32 R7, RZ, RZ, R14 ;  /* 0x000000ffff077224 */ /* 0x000fce00078e000e */
[----:B------:R-:W-:Y:S05]  /*1bc90*/  WARPSYNC.COLLECTIVE R15, `(.L_x_3245) ;  /* 0x000000000f087348 */ /* 0x000fea0003c00000 */
[----:B------:R0:W1:Y:S02]  /*1bca0*/  SHFL.IDX P6, R14, R13, R12, R11 ;  /* 0x0000000c0d0e7389 */ /* 0x00006400000c000b */
[----:B01----:R-:W-:Y:S01]  /*1bcb0*/  ENDCOLLECTIVE ;  /* 0x000000000000791b */ /* 0x003fe20003800000 */
.L_x_3245:
        /* <DEDUP_REMOVED lines=27> */
.L_x_3246:
[----:B------:R-:W-:Y:S02]  /*1be70*/  IMAD.MOV.U32 R13, RZ, RZ, R0 ;  /* 0x000000ffff0d7224 */ /* 0x000fe400078e0000 */
[----:B------:R-:W-:-:S07]  /*1be80*/  IMAD.MOV.U32 R6, RZ, RZ, R14 ;  /* 0x000000ffff067224 */ /* 0x000fce00078e000e */
[----:B------:R-:W-:Y:S05]  /*1be90*/  WARPSYNC.COLLECTIVE R15, `(.L_x_3247) ;  /* 0x000000000f087348 */ /* 0x000fea0003c00000 */
[----:B------:R0:W1:Y:S02]  /*1bea0*/  SHFL.IDX P6, R14, R13, R12, R11 ;  /* 0x0000000c0d0e7389 */ /* 0x00006400000c000b */
[----:B01----:R-:W-:Y:S01]  /*1beb0*/  ENDCOLLECTIVE ;  /* 0x000000000000791b */ /* 0x003fe20003800000 */
.L_x_3247:
[----:B------:R-:W-:Y:S01]  /*1bec0*/  IMAD.MOV.U32 R0, RZ, RZ, R14 ;  /* 0x000000ffff007224 */ /* 0x000fe200078e000e */
[----:B------:R-:W-:Y:S06]  /*1bed0*/  BRA `(.L_x_3248) ;  /* 0xffffffb800007947 */ /* 0x000fec000383ffff */
.L_x_3163:
[----:B0-----:R0:W2:Y:S02]  /*1bee0*/  SYNCS.PHASECHK.TRANS64.TRYWAIT P0, [R17+URZ+0x38820], R0 ;  /* 0x03882000110075a7 */ /* 0x0010a4000800017f */
[----:B--2---:R-:W-:Y:S05]  /*1bef0*/  @!P0 NANOSLEEP.SYNCS 0x989680 ;  /* 0x009896800000895d */ /* 0x004fea0003900000 */
[----:B------:R-:W2:Y:S02]  /*1bf00*/  @!P0 SYNCS.PHASECHK.TRANS64 P0, [R17+URZ+0x38820], R0 ;  /* 0x03882000110085a7 */ /* 0x000ea4000800007f */
[----:B--2---:R-:W-:Y:S05]  /*1bf10*/  @!P0 BRA `(.L_x_3163) ;  /* 0xfffffffc00f08947 */ /* 0x004fea000383ffff */
[----:B------:R-:W-:Y:S05]  /*1bf20*/  BRA `(.L_x_3249) ;  /* 0xffffffb8009c7947 */ /* 0x000fea000383ffff */
.L_x_3166:
[----:B0-----:R0:W2:Y:S02]  /*1bf30*/  SYNCS.PHASECHK.TRANS64.TRYWAIT P0, [R22+URZ+0x38860], R0 ;  /* 0x03886000160075a7 */ /* 0x0010a4000800017f */
[----:B--2---:R-:W-:Y:S05]  /*1bf40*/  @!P0 NANOSLEEP.SYNCS 0x989680 ;  /* 0x009896800000895d */ /* 0x004fea0003900000 */
[----:B------:R-:W2:Y:S02]  /*1bf50*/  @!P0 SYNCS.PHASECHK.TRANS64 P0, [R22+URZ+0x38860], R0 ;  /* 0x03886000160085a7 */ /* 0x000ea4000800007f */
[----:B--2---:R-:W-:Y:S05]  /*1bf60*/  @!P0 BRA `(.L_x_3166) ;  /* 0xfffffffc00f08947 */ /* 0x004fea000383ffff */
[----:B------:R-:W-:Y:S05]  /*1bf70*/  BRA `(.L_x_3250) ;  /* 0xffffffb800ac7947 */ /* 0x000fea000383ffff */
.L_x_3167:
        /* <DEDUP_REMOVED lines=8> */
.L_x_3252:
[----:B------:R-:W-:Y:S05]  /*1c000*/  BSYNC B0 ;  /* 0x0000000000007941 */ /* 0x000fea0003800000 */
.L_x_3251:
        /* <DEDUP_REMOVED lines=15> */
.L_x_3253:
        /* <DEDUP_REMOVED lines=39> */
.L_x_3254:
[----:B------:R-:W-:Y:S02]  /*1c370*/  IMAD.MOV.U32 R13, RZ, RZ, R5 ;  /* 0x000000ffff0d7224 */ /* 0x000fe400078e0005 */
[----:B------:R-:W-:-:S07]  /*1c380*/  IMAD.MOV.U32 R3, RZ, RZ, R14 ;  /* 0x000000ffff037224 */ /* 0x000fce00078e000e */
[----:B------:R-:W-:Y:S05]  /*1c390*/  WARPSYNC.COLLECTIVE R15, `(.L_x_3255) ;  /* 0x000000000f087348 */ /* 0x000fea0003c00000 */
[----:B------:R0:W1:Y:S02]  /*1c3a0*/  SHFL.IDX P6, R14, R13, R12, R11 ;  /* 0x0000000c0d0e7389 */ /* 0x00006400000c000b */
[----:B01----:R-:W-:Y:S01]  /*1c3b0*/  ENDCOLLECTIVE ;  /* 0x000000000000791b */ /* 0x003fe20003800000 */
.L_x_3255:
        /* <DEDUP_REMOVED lines=29> */
.L_x_3256:
[----:B------:R-:W-:Y:S02]  /*1c590*/  IMAD.MOV.U32 R13, RZ, RZ, R5 ;  /* 0x000000ffff0d7224 */ /* 0x000fe400078e0005 */
[----:B------:R-:W-:-:S07]  /*1c5a0*/  IMAD.MOV.U32 R7, RZ, RZ, R14 ;  /* 0x000000ffff077224 */ /* 0x000fce00078e000e */
[----:B------:R-:W-:Y:S05]  /*1c5b0*/  WARPSYNC.COLLECTIVE R15, `(.L_x_3257) ;  /* 0x000000000f087348 */ /* 0x000fea0003c00000 */
[----:B------:R0:W1:Y:S02]  /*1c5c0*/  SHFL.IDX P6, R14, R13, R12, R11 ;  /* 0x0000000c0d0e7389 */ /* 0x00006400000c000b */
[----:B01----:R-:W-:Y:S01]  /*1c5d0*/  ENDCOLLECTIVE ;  /* 0x000000000000791b */ /* 0x003fe20003800000 */
.L_x_3257:
        /* <DEDUP_REMOVED lines=29> */
.L_x_3258:
[----:B------:R-:W-:Y:S02]  /*1c7b0*/  IMAD.MOV.U32 R13, RZ, RZ, R5 ;  /* 0x000000ffff0d7224 */ /* 0x000fe400078e0005 */
[----:B------:R-:W-:-:S07]  /*1c7c0*/  IMAD.MOV.U32 R6, RZ, RZ, R14 ;  /* 0x000000ffff067224 */ /* 0x000fce00078e000e */
[----:B------:R-:W-:Y:S05]  /*1c7d0*/  WARPSYNC.COLLECTIVE R15, `(.L_x_3259) ;  /* 0x000000000f087348 */ /* 0x000fea0003c00000 */
[----:B------:R0:W1:Y:S02]  /*1c7e0*/  SHFL.IDX P6, R14, R13, R12, R11 ;  /* 0x0000000c0d0e7389 */ /* 0x00006400000c000b */
[----:B01----:R-:W-:Y:S01]  /*1c7f0*/  ENDCOLLECTIVE ;  /* 0x000000000000791b */ /* 0x003fe20003800000 */
.L_x_3259:
[----:B------:R-:W-:Y:S01]  /*1c800*/  IMAD.MOV.U32 R2, RZ, RZ, R14 ;  /* 0x000000ffff027224 */ /* 0x000fe200078e000e */
[----:B------:R-:W-:Y:S06]  /*1c810*/  BRA `(.L_x_3260) ;  /* 0xffffffb800407947 */ /* 0x000fec000383ffff */
.L_x_3174:
[----:B0-----:R0:W2:Y:S02]  /*1c820*/  SYNCS.PHASECHK.TRANS64.TRYWAIT P0, [R6+URZ+0x38840], R20 ;  /* 0x03884014060075a7 */ /* 0x0010a4000800017f */
[----:B--2---:R-:W-:Y:S05]  /*1c830*/  @!P0 NANOSLEEP.SYNCS 0x989680 ;  /* 0x009896800000895d */ /* 0x004fea0003900000 */
[----:B------:R-:W2:Y:S02]  /*1c840*/  @!P0 SYNCS.PHASECHK.TRANS64 P0, [R6+URZ+0x38840], R20 ;  /* 0x03884014060085a7 */ /* 0x000ea4000800007f */
[----:B--2---:R-:W-:Y:S05]  /*1c850*/  @!P0 BRA `(.L_x_3174) ;  /* 0xfffffffc00f08947 */ /* 0x004fea000383ffff */
[----:B------:R-:W-:Y:S05]  /*1c860*/  BRA `(.L_x_3261) ;  /* 0xffffffbc00d47947 */ /* 0x000fea000383ffff */
.L_x_3175:
        /* <DEDUP_REMOVED lines=8> */
.L_x_3263:
[----:B------:R-:W-:Y:S05]  /*1c8f0*/  BSYNC B1 ;  /* 0x0000000000017941 */ /* 0x000fea0003800000 */
.L_x_3262:
        /* <DEDUP_REMOVED lines=9> */
.L_x_3264:
[----:B------:R-:W-:Y:S02]  /*1c990*/  IMAD.MOV.U32 R13, RZ, RZ, R25 ;  /* 0x000000ffff0d7224 */ /* 0x000fe400078e0019 */
[----:B------:R-:W-:Y:S02]  /*1c9a0*/  IMAD.MOV.U32 R12, RZ, RZ, 0x1 ;  /* 0x00000001ff0c7424 */ /* 0x000fe400078e00ff */
[----:B------:R-:W-:-:S07]  /*1c9b0*/  IMAD.MOV.U32 R2, RZ, RZ, R14 ;  /* 0x000000ffff027224 */ /* 0x000fce00078e000e */
[----:B------:R-:W-:Y:S05]  /*1c9c0*/  WARPSYNC.COLLECTIVE R15, `(.L_x_3265) ;  /* 0x000000000f087348 */ /* 0x000fea0003c00000 */
[----:B------:R0:W1:Y:S02]  /*1c9d0*/  SHFL.IDX P6, R14, R13, R12, R11 ;  /* 0x0000000c0d0e7389 */ /* 0x00006400000c000b */
[----:B01----:R-:W-:Y:S01]  /*1c9e0*/  ENDCOLLECTIVE ;  /* 0x000000000000791b */ /* 0x003fe20003800000 */
.L_x_3265:
        /* <DEDUP_REMOVED lines=11> */
.L_x_3266:
[----:B------:R-:W-:Y:S02]  /*1caa0*/  IMAD.MOV.U32 R13, RZ, RZ, R25 ;  /* 0x000000ffff0d7224 */ /* 0x000fe400078e0019 */
[----:B------:R-:W-:Y:S02]  /*1cab0*/  IMAD.MOV.U32 R12, RZ, RZ, 0x2 ;  /* 0x00000002ff0c7424 */ /* 0x000fe400078e00ff */
[----:B------:R-:W-:-:S07]  /*1cac0*/  IMAD.MOV.U32 R2, RZ, RZ, R14 ;  /* 0x000000ffff027224 */ /* 0x000fce00078e000e */
[----:B------:R-:W-:Y:S05]  /*1cad0*/  WARPSYNC.COLLECTIVE R15, `(.L_x_3267) ;  /* 0x000000000f087348 */ /* 0x000fea0003c00000 */
[----:B------:R0:W1:Y:S02]  /*1cae0*/  SHFL.IDX P6, R14, R13, R12, R11 ;  /* 0x0000000c0d0e7389 */ /* 0x00006400000c000b */
[----:B01----:R-:W-:Y:S01]  /*1caf0*/  ENDCOLLECTIVE ;  /* 0x000000000000791b */ /* 0x003fe20003800000 */
.L_x_3267:
        /* <DEDUP_REMOVED lines=11> */
.L_x_3268:
[----:B------:R-:W-:Y:S02]  /*1cbb0*/  IMAD.MOV.U32 R13, RZ, RZ, R25 ;  /* 0x000000ffff0d7224 */ /* 0x000fe400078e0019 */
[----:B------:R-:W-:Y:S02]  /*1cbc0*/  IMAD.MOV.U32 R12, RZ, RZ, 0x3 ;  /* 0x00000003ff0c7424 */ /* 0x000fe400078e00ff */
[----:B------:R-:W-:-:S07]  /*1cbd0*/  IMAD.MOV.U32 R2, RZ, RZ, R14 ;  /* 0x000000ffff027224 */ /* 0x000fce00078e000e */
[----:B------:R-:W-:Y:S05]  /*1cbe0*/  WARPSYNC.COLLECTIVE R15, `(.L_x_3269) ;  /* 0x000000000f087348 */ /* 0x000fea0003c00000 */
[----:B------:R0:W1:Y:S02]  /*1cbf0*/  SHFL.IDX P6, R14, R13, R12, R11 ;  /* 0x0000000c0d0e7389 */ /* 0x00006400000c000b */
[----:B01----:R-:W-:Y:S01]  /*1cc00*/  ENDCOLLECTIVE ;  /* 0x000000000000791b */ /* 0x003fe20003800000 */
.L_x_3269:
        /* <DEDUP_REMOVED lines=11> */
.L_x_3270:
[----:B------:R-:W-:Y:S01]  /*1ccc0*/  IMAD.MOV.U32 R2, RZ, RZ, R14 ;  /* 0x000000ffff027224 */ /* 0x000fe200078e000e */
[----:B------:R-:W-:Y:S06]  /*1ccd0*/  BRA `(.L_x_3271) ;  /* 0xffffffbc00647947 */ /* 0x000fec000383ffff */
.L_x_3180:
[----:B---3--:R3:W4:Y:S02]  /*1cce0*/  SYNCS.PHASECHK.TRANS64.TRYWAIT P0, [R6+URZ+0x38860], R20 ;  /* 0x03886014060075a7 */ /* 0x008724000800017f */
[----:B----4-:R-:W-:Y:S05]  /*1ccf0*/  @!P0 NANOSLEEP.SYNCS 0x989680 ;  /* 0x009896800000895d */ /* 0x010fea0003900000 */
[----:B------:R-:W4:Y:S02]  /*1cd00*/  @!P0 SYNCS.PHASECHK.TRANS64 P0, [R6+URZ+0x38860], R20 ;  /* 0x03886014060085a7 */ /* 0x000f24000800007f */
[----:B----4-:R-:W-:Y:S05]  /*1cd10*/  @!P0 BRA `(.L_x_3180) ;  /* 0xfffffffc00f08947 */ /* 0x010fea000383ffff */
[----:B------:R-:W-:Y:S05]  /*1cd20*/  BRA `(.L_x_3272) ;  /* 0xffffffbc00b47947 */ /* 0x000fea000383ffff */
.L_x_3181:
        /* <DEDUP_REMOVED lines=8> */
.L_x_3274:
[----:B------:R-:W-:Y:S05]  /*1cdb0*/  BSYNC B1 ;  /* 0x0000000000017941 */ /* 0x000fea0003800000 */
.L_x_3273:
        /* <DEDUP_REMOVED lines=13> */
.L_x_3275:
        /* <DEDUP_REMOVED lines=17> */
.L_x_3276:
        /* <DEDUP_REMOVED lines=16> */
.L_x_3277:
        /* <DEDUP_REMOVED lines=19> */
.L_x_3278:
        /* <DEDUP_REMOVED lines=14> */
.L_x_3279:
        /* <DEDUP_REMOVED lines=16> */
.L_x_3280:
        /* <DEDUP_REMOVED lines=14> */
.L_x_3281:
[----:B------:R-:W-:Y:S05]  /*1d490*/  BRA `(.L_x_3282) ;  /* 0xffffffbc00207947 */ /* 0x000fea000383ffff */
.L_x_3189:
[----:B------:R-:W-:Y:S01]  /*1d4a0*/  BSSY B0, `(.L_x_3283) ;  /* 0x0000008000007945 */ /* 0x000fe20003800000 */
[----:B------:R-:W-:Y:S02]  /*1d4b0*/  IMAD.MOV.U32 R13, RZ, RZ, R24 ;  /* 0x000000ffff0d7224 */ /* 0x000fe400078e0018 */
[----:B------:R-:W-:Y:S02]  /*1d4c0*/  IMAD.MOV.U32 R12, RZ, RZ, RZ ;  /* 0x000000ffff0c7224 */ /* 0x000fe400078e00ff */
[----:B------:R-:W-:Y:S02]  /*1d4d0*/  IMAD.MOV.U32 R11, RZ, RZ, 0x1f ;  /* 0x0000001fff0b7424 */ /* 0x000fe400078e00ff */
[----:B------:R-:W-:-:S07]  /*1d4e0*/  IMAD.MOV.U32 R15, RZ, RZ, -0x1 ;  /* 0xffffffffff0f7424 */ /* 0x000fce00078e00ff */
[----:B01234-:R-:W-:Y:S05]  /*1d4f0*/  WARPSYNC.COLLECTIVE R15, `(.L_x_3284) ;  /* 0x000000000f087348 */ /* 0x01ffea0003c00000 */
[----:B------:R0:W0:Y:S02]  /*1d500*/  SHFL.IDX P6, R14, R13, R12, R11 ;  /* 0x0000000c0d0e7389 */ /* 0x00002400000c000b */
[----:B01234-:R-:W-:Y:S01]  /*1d510*/  ENDCOLLECTIVE ;  /* 0x000000000000791b */ /* 0x01ffe20003800000 */
.L_x_3284:
[----:B------:R-:W-:Y:S05]  /*1d520*/  BSYNC B0 ;  /* 0x0000000000007941 */ /* 0x000fea0003800000 */
.L_x_3283:
        /* <DEDUP_REMOVED lines=9> */
.L_x_3285:
        /* <DEDUP_REMOVED lines=18> */
.L_x_3286:
[----:B------:R-:W-:Y:S01]  /*1d6e0*/  IMAD.MOV.U32 R12, RZ, RZ, 0x2 ;  /* 0x00000002ff0c7424 */ /* 0x000fe200078e00ff */
[----:B------:R-:W-:-:S05]  /*1d6f0*/  SEL R4, R14, RZ, P1 ;  /* 0x000000ff0e047207 */ /* 0x000fca0000800000 */
[----:B------:R-:W-:-:S04]  /*1d700*/  IMAD.IADD R4, R25, 0x1, R4 ;  /* 0x0000000119047824 */ /* 0x000fc800078e0204 */
[----:B------:R-:W-:-:S07]  /*1d710*/  IMAD.MOV.U32 R13, RZ, RZ, R4 ;  /* 0x000000ffff0d7224 */ /* 0x000fce00078e0004 */
[----:B------:R-:W-:Y:S05]  /*1d720*/  WARPSYNC.COLLECTIVE R15, `(.L_x_3287) ;  /* 0x000000000f087348 */ /* 0x000fea0003c00000 */
[----:B------:R0:W1:Y:S02]  /*1d730*/  SHFL.UP P6, R14, R13, R12, R11 ;  /* 0x0400000c0d0e7389 */ /* 0x00006400000c000b */
[----:B01----:R-:W-:Y:S01]  /*1d740*/  ENDCOLLECTIVE ;  /* 0x000000000000791b */ /* 0x003fe20003800000 */
.L_x_3287:
[----:B------:R-:W-:Y:S01]  /*1d750*/  IMAD.MOV.U32 R12, RZ, RZ, 0x4 ;  /* 0x00000004ff0c7424 */ /* 0x000fe200078e00ff */
[----:B------:R-:W-:-:S05]  /*1d760*/  SEL R3, R14, RZ, P2 ;  /* 0x000000ff0e037207 */ /* 0x000fca0001000000 */
[----:B------:R-:W-:-:S04]  /*1d770*/  IMAD.IADD R6, R4, 0x1, R3 ;  /* 0x0000000104067824 */ /* 0x000fc800078e0203 */
[----:B------:R-:W-:-:S07]  /*1d780*/  IMAD.MOV.U32 R13, RZ, RZ, R6 ;  /* 0x000000ffff0d7224 */ /* 0x000fce00078e0006 */
[----:B------:R-:W-:Y:S05]  /*1d790*/  WARPSYNC.COLLECTIVE R15, `(.L_x_3288) ;  /* 0x000000000f087348 */ /* 0x000fea0003c00000 */
[----:B------:R0:W1:Y:S02]  /*1d7a0*/  SHFL.UP P6, R14, R13, R12, R11 ;  /* 0x0400000c0d0e7389 */ /* 0x00006400000c000b */
[----:B01----:R-:W-:Y:S01]  /*1d7b0*/  ENDCOLLECTIVE ;  /* 0x000000000000791b */ /* 0x003fe20003800000 */
.L_x_3288:
[----:B------:R-:W-:Y:S01]  /*1d7c0*/  IMAD.MOV.U32 R12, RZ, RZ, 0x8 ;  /* 0x00000008ff0c7424 */ /* 0x000fe200078e00ff */
[----:B------:R-:W-:-:S05]  /*1d7d0*/  SEL R3, R14, RZ, P3 ;  /* 0x000000ff0e037207 */ /* 0x000fca0001800000 */
[----:B------:R-:W-:-:S04]  /*1d7e0*/  IMAD.IADD R2, R6, 0x1, R3 ;  /* 0x0000000106027824 */ /* 0x000fc800078e0203 */
[----:B------:R-:W-:-:S07]  /*1d7f0*/  IMAD.MOV.U32 R13, RZ, RZ, R2 ;  /* 0x000000ffff0d7224 */ /* 0x000fce00078e0002 */
[----:B------:R-:W-:Y:S05]  /*1d800*/  WARPSYNC.COLLECTIVE R15, `(.L_x_3289) ;  /* 0x000000000f087348 */ /* 0x000fea0003c00000 */
[----:B------:R0:W1:Y:S02]  /*1d810*/  SHFL.UP P6, R14, R13, R12, R11 ;  /* 0x0400000c0d0e7389 */ /* 0x00006400000c000b */
[----:B01----:R-:W-:Y:S01]  /*1d820*/  ENDCOLLECTIVE ;  /* 0x000000000000791b */ /* 0x003fe20003800000 */
.L_x_3289:
[----:B------:R-:W-:Y:S01]  /*1d830*/  IMAD.MOV.U32 R12, RZ, RZ, 0x10 ;  /* 0x00000010ff0c7424 */ /* 0x000fe200078e00ff */
[----:B------:R-:W-:-:S05]  /*1d840*/  SEL R3, R14, RZ, P4 ;  /* 0x000000ff0e037207 */ /* 0x000fca0002000000 */
[----:B------:R-:W-:-:S04]  /*1d850*/  IMAD.IADD R3, R2, 0x1, R3 ;  /* 0x0000000102037824 */ /* 0x000fc800078e0203 */
[----:B------:R-:W-:-:S07]  /*1d860*/  IMAD.MOV.U32 R13, RZ, RZ, R3 ;  /* 0x000000ffff0d7224 */ /* 0x000fce00078e0003 */
[----:B------:R-:W-:Y:S05]  /*1d870*/  WARPSYNC.COLLECTIVE R15, `(.L_x_3290) ;  /* 0x000000000f087348 */ /* 0x000fea0003c00000 */
[----:B------:R0:W1:Y:S02]  /*1d880*/  SHFL.UP P6, R14, R13, R12, R11 ;  /* 0x0400000c0d0e7389 */ /* 0x00006400000c000b */
[----:B01----:R-:W-:Y:S01]  /*1d890*/  ENDCOLLECTIVE ;  /* 0x000000000000791b */ /* 0x003fe20003800000 */
.L_x_3290:
        /* <DEDUP_REMOVED lines=8> */
.L_x_3291:
[----:B------:R-:W-:Y:S05]  /*1d920*/  BRA `(.L_x_3292) ;  /* 0xffffffbc00b47947 */ /* 0x000fea000383ffff */
.L_x_3194:
        /* <DEDUP_REMOVED lines=8> */
.L_x_3294:
[----:B------:R-:W-:Y:S05]  /*1d9b0*/  BSYNC B0 ;  /* 0x0000000000007941 */ /* 0x000fea0003800000 */
.L_x_3293:
        /* <DEDUP_REMOVED lines=8> */
.L_x_3295:
[----:B------:R-:W-:Y:S01]  /*1da40*/  IMAD.MOV.U32 R12, RZ, RZ, 0x4 ;  /* 0x00000004ff0c7424 */ /* 0x000fe200078e00ff */
[----:B------:R-:W-:-:S05]  /*1da50*/  SEL R2, R14, RZ, P2 ;  /* 0x000000ff0e027207 */ /* 0x000fca0001000000 */
[----:B------:R-:W-:-:S04]  /*1da60*/  IMAD.IADD R2, R13, 0x1, R2 ;  /* 0x000000010d027824 */ /* 0x000fc800078e0202 */
[----:B------:R-:W-:-:S07]  /*1da70*/  IMAD.MOV.U32 R13, RZ, RZ, R2 ;  /* 0x000000ffff0d7224 */ /* 0x000fce00078e0002 */
[----:B------:R-:W-:Y:S05]  /*1da80*/  WARPSYNC.COLLECTIVE R15, `(.L_x_3296) ;  /* 0x000000000f087348 */ /* 0x000fea0003c00000 */
[----:B------:R0:W1:Y:S02]  /*1da90*/  SHFL.UP P6, R14, R13, R12, R11 ;  /* 0x0400000c0d0e7389 */ /* 0x00006400000c000b */
[----:B01----:R-:W-:Y:S01]  /*1daa0*/  ENDCOLLECTIVE ;  /* 0x000000000000791b */ /* 0x003fe20003800000 */
.L_x_3296:
[----:B------:R-:W-:Y:S01]  /*1dab0*/  IMAD.MOV.U32 R12, RZ, RZ, 0x8 ;  /* 0x00000008ff0c7424 */ /* 0x000fe200078e00ff */
[----:B------:R-:W-:-:S05]  /*1dac0*/  SEL R3, R14, RZ, P3 ;  /* 0x000000ff0e037207 */ /* 0x000fca0001800000 */
[----:B------:R-:W-:-:S04]  /*1dad0*/  IMAD.IADD R3, R2, 0x1, R3 ;  /* 0x0000000102037824 */ /* 0x000fc800078e0203 */
[----:B------:R-:W-:-:S07]  /*1dae0*/  IMAD.MOV.U32 R13, RZ, RZ, R3 ;  /* 0x000000ffff0d7224 */ /* 0x000fce00078e0003 */
[----:B------:R-:W-:Y:S05]  /*1daf0*/  WARPSYNC.COLLECTIVE R15, `(.L_x_3297) ;  /* 0x000000000f087348 */ /* 0x000fea0003c00000 */
[----:B------:R0:W1:Y:S02]  /*1db00*/  SHFL.UP P6, R14, R13, R12, R11 ;  /* 0x0400000c0d0e7389 */ /* 0x00006400000c000b */
[----:B01----:R-:W-:Y:S01]  /*1db10*/  ENDCOLLECTIVE ;  /* 0x000000000000791b */ /* 0x003fe20003800000 */
.L_x_3297:
[----:B------:R-:W-:Y:S01]  /*1db20*/  IMAD.MOV.U32 R12, RZ, RZ, 0x10 ;  /* 0x00000010ff0c7424 */ /* 0x000fe200078e00ff */
[----:B------:R-:W-:-:S05]  /*1db30*/  SEL R4, R14, RZ, P4 ;  /* 0x000000ff0e047207 */ /* 0x000fca0002000000 */
[----:B------:R-:W-:-:S04]  /*1db40*/  IMAD.IADD R4, R3, 0x1, R4 ;  /* 0x0000000103047824 */ /* 0x000fc800078e0204 */
[----:B------:R-:W-:-:S07]  /*1db50*/  IMAD.MOV.U32 R13, RZ, RZ, R4 ;  /* 0x000000ffff0d7224 */ /* 0x000fce00078e0004 */
[----:B------:R-:W-:Y:S05]  /*1db60*/  WARPSYNC.COLLECTIVE R15, `(.L_x_3298) ;  /* 0x000000000f087348 */ /* 0x000fea0003c00000 */
[----:B------:R0:W1:Y:S02]  /*1db70*/  SHFL.UP P6, R14, R13, R12, R11 ;  /* 0x0400000c0d0e7389 */ /* 0x00006400000c000b */
[----:B01----:R-:W-:Y:S01]  /*1db80*/  ENDCOLLECTIVE ;  /* 0x000000000000791b */ /* 0x003fe20003800000 */
.L_x_3298:
        /* <DEDUP_REMOVED lines=8> */
.L_x_3299:
[----:B------:R-:W-:Y:S05]  /*1dc10*/  BRA `(.L_x_3300) ;  /* 0xffffffbc00947947 */ /* 0x000fea000383ffff */
.L_x_3196:
[----:B------:R-:W-:Y:S01]  /*1dc20*/  BSSY B0, `(.L_x_3301) ;  /* 0x0000006000007945 */ /* 0x000fe20003800000 */
[----:B------:R-:W-:Y:S01]  /*1dc30*/  PLOP3.LUT P6, PT, P6, PT, PT, 0x8, 0x0 ;  /* 0x000000000000781c */ /* 0x000fe200037ce170 */
[----:B------:R-:W-:-:S12]  /*1dc40*/  IMAD.MOV.U32 R15, RZ, RZ, -0x1 ;  /* 0xffffffffff0f7424 */ /* 0x000fd800078e00ff */
[----:B01----:R-:W-:Y:S05]  /*1dc50*/  WARPSYNC.COLLECTIVE R15, `(.L_x_3302) ;  /* 0x000000000f087348 */ /* 0x003fea0003c00000 */
[----:B------:R-:W-:Y:S01]  /*1dc60*/  VOTE.ANY R14, PT, P6 ;  /* 0x00000000000e7806 */ /* 0x000fe200030e0100 */
[----:B01----:R-:W-:Y:S06]  /*1dc70*/  ENDCOLLECTIVE ;  /* 0x000000000000791b */ /* 0x003fec0003800000 */
.L_x_3302:
[----:B------:R-:W-:Y:S05]  /*1dc80*/  BSYNC B0 ;  /* 0x0000000000007941 */ /* 0x000fea0003800000 */
.L_x_3301:
        /* <DEDUP_REMOVED lines=9> */
.L_x_3303:
[----:B------:R-:W-:Y:S01]  /*1dd20*/  IMAD.MOV.U32 R25, RZ, RZ, R14 ;  /* 0x000000ffff197224 */ /* 0x000fe200078e000e */
[----:B------:R-:W-:Y:S06]  /*1dd30*/  BRA `(.L_x_3304) ;  /* 0xffffffbc00847947 */ /* 0x000fec000383ffff */
.L_x_3198:
[----:B------:R-:W-:Y:S01]  /*1dd40*/  BSSY B0, `(.L_x_3305) ;  /* 0x0000007000007945 */ /* 0x000fe20003800000 */
[----:B------:R-:W-:Y:S02]  /*1dd50*/  IMAD.MOV.U32 R13, RZ, RZ, R3 ;  /* 0x000000ffff0d7224 */ /* 0x000fe400078e0003 */
[----:B------:R-:W-:Y:S02]  /*1dd60*/  IMAD.MOV.U32 R11, RZ, RZ, 0x1f ;  /* 0x0000001fff0b7424 */ /* 0x000fe400078e00ff */
[----:B------:R-:W-:-:S07]  /*1dd70*/  IMAD.MOV.U32 R15, RZ, RZ, -0x1 ;  /* 0xffffffffff0f7424 */ /* 0x000fce00078e00ff */
[----:B0123--:R-:W-:Y:S05]  /*1dd80*/  WARPSYNC.COLLECTIVE R15, `(.L_x_3306) ;  /* 0x000000000f087348 */ /* 0x00ffea0003c00000 */
[----:B------:R4:W0:Y:S02]  /*1dd90*/  SHFL.IDX P6, R14, R13, R12, R11 ;  /* 0x0000000c0d0e7389 */ /* 0x00082400000c000b */
[----:B01234-:R-:W-:Y:S01]  /*1dda0*/  ENDCOLLECTIVE ;  /* 0x000000000000791b */ /* 0x01ffe20003800000 */
.L_x_3306:
[----:B------:R-:W-:Y:S05]  /*1ddb0*/  BSYNC B0 ;  /* 0x0000000000007941 */ /* 0x000fea0003800000 */
.L_x_3305:
[----:B------:R-:W-:Y:S05]  /*1ddc0*/  BRA `(.L_x_3197) ;  /* 0xffffffbc007c7947 */ /* 0x000fea000383ffff */
.L_x_3202:
[----:B0-----:R0:W1:Y:S02]  /*1ddd0*/  SYNCS.PHASECHK.TRANS64.TRYWAIT P0, [R5+URZ+0x38820], R0 ;  /* 0x03882000050075a7 */ /* 0x001064000800017f */
[----:B-1----:R-:W-:Y:S05]  /*1dde0*/  @!P0 NANOSLEEP.SYNCS 0x989680 ;  /* 0x009896800000895d */ /* 0x002fea0003900000 */
[----:B------:R-:W1:Y:S02]  /*1ddf0*/  @!P0 SYNCS.PHASECHK.TRANS64 P0, [R5+URZ+0x38820], R0 ;  /* 0x03882000050085a7 */ /* 0x000e64000800007f */
[----:B-1----:R-:W-:Y:S05]  /*1de00*/  @!P0 BRA `(.L_x_3202) ;  /* 0xfffffffc00f08947 */ /* 0x002fea000383ffff */
[----:B------:R-:W-:Y:S05]  /*1de10*/  BRA `(.L_x_3307) ;  /* 0xffffffc000f47947 */ /* 0x000fea000383ffff */
.L_x_3203:
        /* <DEDUP_REMOVED lines=11> */
.L_x_3309:
[----:B------:R-:W-:Y:S05]  /*1ded0*/  BSYNC B0 ;  /* 0x0000000000007941 */ /* 0x000fea0003800000 */
.L_x_3308:
[----:B------:R-:W-:Y:S05]  /*1dee0*/  BRA `(.L_x_3310) ;  /* 0xffffffc000dc7947 */ /* 0x000fea000383ffff */
.L_x_3206:
[----:B------:R-:W-:Y:S01]  /*1def0*/  BSSY B1, `(.L_x_3311) ;  /* 0x0000006000017945 */ /* 0x000fe20003800000 */
[----:B------:R-:W-:-:S07]  /*1df00*/  IMAD.MOV.U32 R15, RZ, RZ, -0x1 ;  /* 0xffffffffff0f7424 */ /* 0x000fce00078e00ff */
[----:B0-234-:R-:W-:Y:S05]  /*1df10*/  WARPSYNC.COLLECTIVE R15, `(.L_x_3312) ;  /* 0x000000000f0c7348 */ /* 0x01dfea0003c00000 */
[----:B------:R-:W-:Y:S02]  /*1df20*/  ELECT P6, UR62, PT ;  /* 0x00000000003e782f */ /* 0x000fe400038c0000 */
[----:B------:R-:W-:Y:S01]  /*1df30*/  MOV R14, UR62 ;  /* 0x0000003e000e7c02 */ /* 0x000fe20008000f00 */
[----:B0-234-:R-:W-:Y:S10]  /*1df40*/  ENDCOLLECTIVE ;  /* 0x000000000000791b */ /* 0x01dff40003800000 */
.L_x_3312:
[----:B------:R-:W-:Y:S05]  /*1df50*/  BSYNC B1 ;  /* 0x0000000000017941 */ /* 0x000fea0003800000 */
.L_x_3311:
[----:B------:R-:W-:Y:S05]  /*1df60*/  BRA `(.L_x_3313) ;  /* 0xffffffc000d47947 */ /* 0x000fea000383ffff */
.L_x_3208:
[----:B0-----:R0:W1:Y:S02]  /*1df70*/  SYNCS.PHASECHK.TRANS64.TRYWAIT P1, [R3+URZ+0x38840], R2 ;  /* 0x03884002030075a7 */ /* 0x001064000802017f */
[----:B-1----:R-:W-:Y:S05]  /*1df80*/  @!P1 NANOSLEEP.SYNCS 0x989680 ;  /* 0x009896800000995d */ /* 0x002fea0003900000 */
[----:B------:R-:W1:Y:S02]  /*1df90*/  @!P1 SYNCS.PHASECHK.TRANS64 P1, [R3+URZ+0x38840], R2 ;  /* 0x03884002030095a7 */ /* 0x000e64000802007f */
[----:B-1----:R-:W-:Y:S05]  /*1dfa0*/  @!P1 BRA `(.L_x_3208) ;  /* 0xfffffffc00f09947 */ /* 0x002fea000383ffff */
[----:B------:R-:W-:Y:S05]  /*1dfb0*/  BRA `(.L_x_3314) ;  /* 0xffffffc000f47947 */ /* 0x000fea000383ffff */
.L_x_3210:
[----:B-1----:R1:W0:Y:S02]  /*1dfc0*/  SYNCS.PHASECHK.TRANS64.TRYWAIT P1, [R5+URZ+0x38840], R0 ;  /* 0x03884000050075a7 */ /* 0x002224000802017f */
[----:B0-----:R-:W-:Y:S05]  /*1dfd0*/  @!P1 NANOSLEEP.SYNCS 0x989680 ;  /* 0x009896800000995d */ /* 0x001fea0003900000 */
[----:B------:R-:W0:Y:S02]  /*1dfe0*/  @!P1 SYNCS.PHASECHK.TRANS64 P1, [R5+URZ+0x38840], R0 ;  /* 0x03884000050095a7 */ /* 0x000e24000802007f */
[----:B0-----:R-:W-:Y:S05]  /*1dff0*/  @!P1 BRA `(.L_x_3210) ;  /* 0xfffffffc00f09947 */ /* 0x001fea000383ffff */
[----:B------:R-:W-:Y:S05]  /*1e000*/  BRA `(.L_x_3315) ;  /* 0xffffffc400007947 */ /* 0x000fea000383ffff */
.L_x_3212:
[----:B------:R0:W0:Y:S02]  /*1e010*/  SYNCS.PHASECHK.TRANS64.TRYWAIT P1, [R3+URZ+0x38860], R2 ;  /* 0x03886002030075a7 */ /* 0x000024000802017f */
[----:B0-----:R-:W-:Y:S05]  /*1e020*/  @!P1 NANOSLEEP.SYNCS 0x989680 ;  /* 0x009896800000995d */ /* 0x001fea0003900000 */
[----:B------:R-:W0:Y:S02]  /*1e030*/  @!P1 SYNCS.PHASECHK.TRANS64 P1, [R3+URZ+0x38860], R2 ;  /* 0x03886002030095a7 */ /* 0x000e24000802007f */
[----:B0-----:R-:W-:Y:S05]  /*1e040*/  @!P1 BRA `(.L_x_3212) ;  /* 0xfffffffc00f09947 */ /* 0x001fea000383ffff */
[----:B------:R-:W-:Y:S05]  /*1e050*/  BRA `(.L_x_3316) ;  /* 0xffffffc000fc7947 */ /* 0x000fea000383ffff */
.L_x_3317:
        /* <DEDUP_REMOVED lines=10> */
.L_x_5643:


//--------------------- .text._ZN7cutlass13device_kernelIN5flash11enable_sm90INS1_16FlashAttnFwdSm90INS1_25CollectiveMainloopFwdSm90ILi2EN4cute5tupleIJNS5_1CILi1EEES8_S8_EEENS6_IJNS7_ILi64EEESA_SA_EEELi512ENS_10bfloat16_tEfNS_4arch4Sm90ELb0ELb1ELb0ELb1ELb1ELb1ELb1ELb0ELb0ELb1ELb0ELb0EEENS1_21CollectiveEpilogueFwdINS6_IJSA_NS7_ILi512EEESA_EEES9_SC_SE_Li256ELb1ELb1ELb0ELb0EEENS1_36VarlenDynamicPersistentTileSchedulerILi64ELi64ELi256ELi128ELb0ELb1ELb1ELb1ELb0ELb1EEEEEEEEEvNT_6ParamsE --------------------------
	.section	.text._ZN7cutlass13device_kernelIN5flash11enable_sm90INS1_16FlashAttnFwdSm90INS1_25CollectiveMainloopFwdSm90ILi2EN4cute5tupleIJNS5_1CILi1EEES8_S8_EEENS6_IJNS7_ILi64EEESA_SA_EEELi512ENS_10bfloat16_tEfNS_4arch4Sm90ELb0ELb1ELb0ELb1ELb1ELb1ELb1ELb0ELb0ELb1ELb0ELb0EEENS1_21CollectiveEpilogueFwdINS6_IJSA_NS7_ILi512EEESA_EEES9_SC_SE_Li256ELb1ELb1ELb0ELb0EEENS1_36VarlenDynamicPersistentTileSchedulerILi64ELi64ELi256ELi128ELb0ELb1ELb1ELb1ELb0ELb1EEEEEEEEEvNT_6ParamsE,"ax",@progbits
	.align	128
.text._ZN7cutlass13device_kernelIN5flash11enable_sm90INS1_16FlashAttnFwdSm90INS1_25CollectiveMainloopFwdSm90ILi2EN4cute5tupleIJNS5_1CILi1EEES8_S8_EEENS6_IJNS7_ILi64EEESA_SA_EEELi512ENS_10bfloat16_tEfNS_4arch4Sm90ELb0ELb1ELb0ELb1ELb1ELb1ELb1ELb0ELb0ELb1ELb0ELb0EEENS1_21CollectiveEpilogueFwdINS6_IJSA_NS7_ILi512EEESA_EEES9_SC_SE_Li256ELb1ELb1ELb0ELb0EEENS1_36VarlenDynamicPersistentTileSchedulerILi64ELi64ELi256ELi128ELb0ELb1ELb1ELb1ELb0ELb1EEEEEEEEEvNT_6ParamsE:
        .type           _ZN7cutlass13device_kernelIN5flash11enable_sm90INS1_16FlashAttnFwdSm90INS1_25CollectiveMainloopFwdSm90ILi2EN4cute5tupleIJNS5_1CILi1EEES8_S8_EEENS6_IJNS7_ILi64EEESA_SA_EEELi512ENS_10bfloat16_tEfNS_4arch4Sm90ELb0ELb1ELb0ELb1ELb1ELb1ELb1ELb0ELb0ELb1ELb0ELb0EEENS1_21CollectiveEpilogueFwdINS6_IJSA_NS7_ILi512EEESA_EEES9_SC_SE_Li256ELb1ELb1ELb0ELb0EEENS1_36VarlenDynamicPersistentTileSchedulerILi64ELi64ELi256ELi128ELb0ELb1ELb1ELb1ELb0ELb1EEEEEEEEEvNT_6ParamsE,@function
        .size           _ZN7cutlass13device_kernelIN5flash11enable_sm90INS1_16FlashAttnFwdSm90INS1_25CollectiveMainloopFwdSm90ILi2EN4cute5tupleIJNS5_1CILi1EEES8_S8_EEENS6_IJNS7_ILi64EEESA_SA_EEELi512ENS_10bfloat16_tEfNS_4arch4Sm90ELb0ELb1ELb0ELb1ELb1ELb1ELb1ELb0ELb0ELb1ELb0ELb0EEENS1_21CollectiveEpilogueFwdINS6_IJSA_NS7_ILi512EEESA_EEES9_SC_SE_Li256ELb1ELb1ELb0ELb0EEENS1_36VarlenDynamicPersistentTileSchedulerILi64ELi64ELi256ELi128ELb0ELb1ELb1ELb1ELb0ELb1EEEEEEEEEvNT_6ParamsE,(.L_x_5644 - _ZN7cutlass13device_kernelIN5flash11enable_sm90INS1_16FlashAttnFwdSm90INS1_25CollectiveMainloopFwdSm90ILi2EN4cute5tupleIJNS5_1CILi1EEES8_S8_EEENS6_IJNS7_ILi64EEESA_SA_EEELi512ENS_10bfloat16_tEfNS_4arch4Sm90ELb0ELb1ELb0ELb1ELb1ELb1ELb1ELb0ELb0ELb1ELb0ELb0EEENS1_21CollectiveEpilogueFwdINS6_IJSA_NS7_ILi512EEESA_EEES9_SC_SE_Li256ELb1ELb1ELb0ELb0EEENS1_36VarlenDynamicPersistentTileSchedulerILi64ELi64ELi256ELi128ELb0ELb1ELb1ELb1ELb0ELb1EEEEEEEEEvNT_6ParamsE)
        .other          _ZN7cutlass13device_kernelIN5flash11enable_sm90INS1_16FlashAttnFwdSm90INS1_25CollectiveMainloopFwdSm90ILi2EN4cute5tupleIJNS5_1CILi1EEES8_S8_EEENS6_IJNS7_ILi64EEESA_SA_EEELi512ENS_10bfloat16_tEfNS_4arch4Sm90ELb0ELb1ELb0ELb1ELb1ELb1ELb1ELb0ELb0ELb1ELb0ELb0EEENS1_21CollectiveEpilogueFwdINS6_IJSA_NS7_ILi512EEESA_EEES9_SC_SE_Li256ELb1ELb1ELb0ELb0EEENS1_36VarlenDynamicPersistentTileSchedulerILi64ELi64ELi256ELi128ELb0ELb1ELb1ELb1ELb0ELb1EEEEEEEEEvNT_6ParamsE,@"STO_CUDA_ENTRY STV_DEFAULT"
_ZN7cutlass13device_kernelIN5flash11enable_sm90INS1_16FlashAttnFwdSm90INS1_25CollectiveMainloopFwdSm90ILi2EN4cute5tupleIJNS5_1CILi1EEES8_S8_EEENS6_IJNS7_ILi64EEESA_SA_EEELi512ENS_10bfloat16_tEfNS_4arch4Sm90ELb0ELb1ELb0ELb1ELb1ELb1ELb1ELb0ELb0ELb1ELb0ELb0EEENS1_21CollectiveEpilogueFwdINS6_IJSA_NS7_ILi512EEESA_EEES9_SC_SE_Li256ELb1ELb1ELb0ELb0EEENS1_36VarlenDynamicPersistentTileSchedulerILi64ELi64ELi256ELi128ELb0ELb1ELb1ELb1ELb0ELb1EEEEEEEEEvNT_6ParamsE:
[----:B------:R-:W0:Y:S02]  /*0000*/  LDC R1, c[0x0][0x28] ;  /* 0x00000a00ff017b82 */ /* 0x000e240000000800 */
[----:B0-----:R-:W-:Y:S01]  /*0010*/  VIADD R1, R1, 0xffffff90 ;  /* 0xffffff9001017836 */ /* 0x001fe20000000000 */
[----:B------:R-:W0:Y:S01]  /*0020*/  S2R R0, SR_TID.X ;  /* 0x0000000000007919 */ /* 0x000e220000002100 */
[----:B------:R-:W-:Y:S01]  /*0030*/  ELECT P0, URZ, PT ;  /* 0x00000000003f782f */ /* 0x000fe20003800000 */
[----:B------:R-:W-:Y:S01]  /*0040*/  BSSY B0, `(.L_x_3318) ;  /* 0x000000e000007945 */ /* 0x000fe20003800000 */
[--C-:B0-----:R-:W-:Y:S02]  /*0050*/  SHF.R.U32.HI R2, RZ, 0x5, R0.reuse ;  /* 0x00000005ff027819 */ /* 0x101fe40000011600 */
[----:B------:R-:W-:-:S03]  /*0060*/  SHF.R.U32.HI R4, RZ, 0x7, R0 ;  /* 0x00000007ff047819 */ /* 0x000fc60000011600 */
        /* <DEDUP_REMOVED lines=11> */
.L_x_3319:
[----:B------:R-:W-:Y:S05]  /*0120*/  BSYNC B0 ;  /* 0x0000000000007941 */ /* 0x000fea0003800000 */
.L_x_3318:
        /* <DEDUP_REMOVED lines=21> */
[----:B0-----:R0:W1:Y:S01]  /*0280*/  @UP1 SYNCS.EXCH.64 URZ, [UR8+0x38800], UR4 ;  /* 0x03880004083f15b2 */ /* 0x0010620008000100 */
[----:B------:R0:W2:Y:S04]  /*0290*/  @UP2 SYNCS.EXCH.64 URZ, [UR8+0x38810], UR4 ;  /* 0x03881004083f25b2 */ /* 0x0000a80008000100 */
[----:B------:R0:W3:Y:S01]  /*02a0*/  @UP3 SYNCS.EXCH.64 URZ, [UR8+0x38820], UR6 ;  /* 0x03882006083f35b2 */ /* 0x0000e20008000100 */
        /* <DEDUP_REMOVED lines=14> */
[----:B----4-:R-:W-:Y:S01]  /*0390*/  NOP ;  /* 0x0000000000007918 */ /* 0x010fe20000000000 */
.L_x_3320:
[----:B------:R-:W4:Y:S01]  /*03a0*/  SHFL.IDX PT, R3, R2, RZ, 0x1f ;  /* 0x00001fff02037589 */ /* 0x000f2200000e0000 */
[----:B------:R-:W-:Y:S01]  /*03b0*/  NOP ;  /* 0x0000000000007918 */ /* 0x000fe20000000000 */
[----:B----4-:R-:W-:-:S13]  /*03c0*/  ISETP.NE.AND P0, PT, R3, RZ, PT ;  /* 0x000000ff0300720c */ /* 0x010fda0003f05270 */
        /* <DEDUP_REMOVED lines=18> */
[----:B----4-:R-:W-:Y:S01]  /*04f0*/  NOP ;  /* 0x0000000000007918 */ /* 0x010fe20000000000 */
.L_x_3321:
[----:B------:R-:W4:Y:S01]  /*0500*/  SHFL.IDX PT, R3, R2, RZ, 0x1f ;  /* 0x00001fff02037589 */ /* 0x000f2200000e0000 */
[----:B------:R-:W-:Y:S01]  /*0510*/  NOP ;  /* 0x0000000000007918 */ /* 0x000fe20000000000 */
[----:B----4-:R-:W-:-:S13]  /*0520*/  ISETP.NE.AND P0, PT, R3, RZ, PT ;  /* 0x000000ff0300720c */ /* 0x010fda0003f05270 */
        /* <DEDUP_REMOVED lines=15> */
.L_x_3322:
        /* <DEDUP_REMOVED lines=22> */
.L_x_3323:
        /* <DEDUP_REMOVED lines=22> */
.L_x_3324:
[----:B------:R-:W-:Y:S01]  /*08e0*/  PLOP3.LUT P0, PT, PT, PT, UP0, 0x80, 0x0 ;  /* 0x000000000000781c */ /* 0x000fe20003f0f008 */
[----:B------:R-:W-:Y:S01]  /*08f0*/  UMOV UR36, 0x1 ;  /* 0x0000000100247882 */ /* 0x000fe20000000000 */
[----:B------:R-:W-:Y:S01]  /*0900*/  NOP ;  /* 0x0000000000007918 */ /* 0x000fe20000000000 */
[----:B------:R-:W-:Y:S01]  /*0910*/  USEL UR36, UR36, 0x2, !UP0 ;  /* 0x0000000224247887 */ /* 0x000fe2000c000000 */
[----:B------:R-:W-:Y:S01]  /*0920*/  BSSY B9, `(.L_x_3325) ;  /* 0x00025bd000097945 */ /* 0x000fe20003800000 */
[----:B------:R-:W-:Y:S01]  /*0930*/  ULDC.64 UR50, c[0x0][0x208] ;  /* 0x0000820000327ab9 */ /* 0x000fe20000000a00 */
[----:B0123--:R-:W-:Y:S07]  /*0940*/  BAR.SYNC.DEFER_BLOCKING 0x0 ;  /* 0x0000000000007b1d */ /* 0x00ffee0000010000 */
[----:B------:R-:W-:Y:S05]  /*0950*/  @!P0 BRA `(.L_x_3326) ;  /* 0x000001d000048947 */ /* 0x000fea0003800000 */
.L_x_3327:
[----:B------:R-:W-:-:S08]  /*0960*/  NOP ;  /* 0x0000000000007918 */ /* 0x000fd00000000000 */
[----:B------:R-:W0:Y:S02]  /*0970*/  USETMAXREG.TRY_ALLOC.CTAPOOL UP0, 0xe8 ;  /* 0x000000e8000079c8 */ /* 0x000e240008000600 */
[----:B0-----:R-:W-:-:S13]  /*0980*/  PLOP3.LUT P0, PT, PT, PT, UP0, 0x80, 0x0 ;  /* 0x000000000000781c */ /* 0x001fda0003f0f008 */
[----:B------:R-:W-:Y:S05]  /*0990*/  @!P0 BRA `(.L_x_3327) ;  /* 0xfffffffc00f08947 */ /* 0x000fea000383ffff */
[----:B------:R-:W-:Y:S01]  /*09a0*/  SHF.R.U32.HI R2, RZ, 0x7, R0 ;  /* 0x00000007ff027819 */ /* 0x000fe20000011600 */
[----:B------:R-:W0:Y:S01]  /*09b0*/  S2UR UR4, SR_CgaCtaId ;  /* 0x00000000000479c3 */ /* 0x000e220000008800 */
[----:B------:R-:W-:Y:S02]  /*09c0*/  MOV R3, 0x400 ;  /* 0x0000040000037802 */ /* 0x000fe40000000f00 */
[----:B------:R-:W-:-:S13]  /*09d0*/  ISETP.NE.AND P0, PT, R2, 0x1, PT ;  /* 0x000000010200780c */ /* 0x000fda0003f05270 */
        /* <DEDUP_REMOVED lines=16> */
[----:B------:R-:W-:Y:S02]  /*0ae0*/  IMAD.MOV.U32 R191, RZ, RZ, RZ ;  /* 0x000000ffffbf7224 */ /* 0x000fe400078e00ff */
[----:B------:R-:W-:Y:S01]  /*0af0*/  IMAD.MOV.U32 R23, RZ, RZ, RZ ;  /* 0x000000ffff177224 */ /* 0x000fe200078e00ff */
[CC--:B------:R-:W-:Y:S02]  /*0b00*/  LEA.HI R2, R0.reuse, R18.reuse, RZ, 0x4 ;  /* 0x0000001200027211 */ /* 0x0c0fe400078f20ff */
[----:B------:R-:W-:-:S02]  /*0b10*/  LEA.HI R6, R0, R18, RZ, 0x7 ;  /* 0x0000001200067211 */ /* 0x000fc400078f38ff */
[----:B------:R-:W-:Y:S02]  /*0b20*/  LOP3.LUT R3, R2, 0xfffffff0, RZ, 0xc0, !PT ;  /* 0xfffffff002037812 */ /* 0x000fe400078ec0ff */
[----:B------:R-:W-:Y:S02]  /*0b30*/  LOP3.LUT R5, R6, 0xffffff80, RZ, 0xc0, !PT ;  /* 0xffffff8006057812 */ /* 0x000fe400078ec0ff */
[----:B------:R-:W-:Y:S01]  /*0b40*/  LEA.HI R4, R0, R18, RZ, 0x5 ;  /* 0x0000001200047211 */ /* 0x000fe200078f28ff */
[C---:B------:R-:W-:Y:S01]  /*0b50*/  IMAD.IADD R3, R18.reuse, 0x1, -R3 ;  /* 0x0000000112037824 */ /* 0x040fe200078e0a03 */
[----:B------:R-:W-:Y:S01]  /*0b60*/  SHF.R.S32.HI R15, RZ, 0x7, R6 ;  /* 0x00000007ff0f7819 */ /* 0x000fe20000011406 */
[----:B------:R-:W-:Y:S01]  /*0b70*/  IMAD.IADD R7, R18, 0x1, -R5 ;  /* 0x0000000112077824 */ /* 0x000fe200078e0a05 */
[--C-:B------:R-:W-:Y:S02]  /*0b80*/  SHF.R.S32.HI R17, RZ, 0x5, R4.reuse ;  /* 0x00000005ff117819 */ /* 0x100fe40000011404 */
[--C-:B------:R-:W-:Y:S01]  /*0b90*/  SHF.R.S32.HI R10, RZ, 0x1f, R3.reuse ;  /* 0x0000001fff0a7819 */ /* 0x100fe20000011403 */
[----:B------:R-:W-:Y:S01]  /*0ba0*/  IMAD R13, R15, 0x100, R3 ;  /* 0x000001000f0d7824 */ /* 0x000fe200078e0203 */
[----:B------:R-:W-:-:S02]  /*0bb0*/  SHF.R.S32.HI R4, RZ, 0x1f, R4 ;  /* 0x0000001fff047819 */ /* 0x000fc40000011404 */
[----:B------:R-:W-:Y:S02]  /*0bc0*/  SHF.R.S32.HI R5, RZ, 0x4, R2 ;  /* 0x00000004ff057819 */ /* 0x000fe40000011402 */
[----:B------:R-:W-:Y:S02]  /*0bd0*/  LEA.HI R12, R10, R3, RZ, 0x3 ;  /* 0x000000030a0c7211 */ /* 0x000fe400078f18ff */
[----:B------:R-:W-:Y:S02]  /*0be0*/  LEA.HI R2, R2, R5, RZ, 0x1 ;  /* 0x0000000502027211 */ /* 0x000fe400078f08ff */
[----:B------:R-:W-:Y:S02]  /*0bf0*/  LEA.HI R4, R4, R17, RZ, 0x2 ;  /* 0x0000001104047211 */ /* 0x000fe400078f10ff */
[C---:B------:R-:W-:Y:S01]  /*0c00*/  LOP3.LUT R14, R12.reuse, 0xfffffff8, RZ, 0xc0, !PT ;  /* 0xfffffff80c0e7812 */ /* 0x040fe200078ec0ff */
[----:B------:R-:W-:Y:S01]  /*0c10*/  IMAD.SHL.U32 R12, R12, 0x40, RZ ;  /* 0x000000400c0c7824 */ /* 0x000fe200078e00ff */
[----:B------:R-:W-:-:S02]  /*0c20*/  LOP3.LUT R2, R2, 0x1ffffffe, RZ, 0xc0, !PT ;  /* 0x1ffffffe02027812 */ /* 0x000fc400078ec0ff */
[----:B------:R-:W-:Y:S01]  /*0c30*/  LOP3.LUT R4, R4, 0x3ffffc, RZ, 0xc0, !PT ;  /* 0x003ffffc04047812 */ /* 0x000fe200078ec0ff */
[----:B------:R-:W-:Y:S01]  /*0c40*/  IMAD.IADD R14, R3, 0x1, -R14 ;  /* 0x00000001030e7824 */ /* 0x000fe200078e0a0e */
[----:B------:R-:W-:Y:S01]  /*0c50*/  SHF.R.S32.HI R8, RZ, 0x1f, R7 ;  /* 0x0000001fff087819 */ /* 0x000fe20000011407 */
[----:B------:R-:W-:Y:S01]  /*0c60*/  IMAD.IADD R2, R5, 0x1, -R2 ;  /* 0x0000000105027824 */ /* 0x000fe200078e0a02 */
[----:B------:R-:W-:Y:S01]  /*0c70*/  LEA.HI R6, R6, R15, RZ, 0x1 ;  /* 0x0000000f06067211 */ /* 0x000fe200078f08ff */
[----:B------:R-:W-:Y:S01]  /*0c80*/  IMAD.IADD R4, R17, 0x1, -R4 ;  /* 0x0000000111047824 */ /* 0x000fe200078e0a04 */
[-C--:B------:R-:W-:Y:S01]  /*0c90*/  LEA.HI R9, R8, R7.reuse, RZ, 0x2 ;  /* 0x0000000708097211 */ /* 0x080fe200078f10ff */
[----:B------:R-:W-:Y:S01]  /*0ca0*/  IMAD.SHL.U32 R3, R14, 0x40, RZ ;  /* 0x000000400e037824 */ /* 0x000fe200078e00ff */
[----:B------:R-:W-:Y:S01]  /*0cb0*/  LEA.HI R8, R8, R7, RZ, 0x5 ;  /* 0x0000000708087211 */ /* 0x000fe200078f28ff */
[----:B------:R-:W-:Y:S01]  /*0cc0*/  IMAD R13, R4, 0x10, R13 ;  /* 0x00000010040d7824 */ /* 0x000fe200078e020d */
[----:B------:R-:W-:Y:S01]  /*0cd0*/  SHF.R.S32.HI R10, RZ, 0x2, R9 ;  /* 0x00000002ff0a7819 */ /* 0x000fe20000011409 */
[----:B------:R-:W-:Y:S01]  /*0ce0*/  IMAD.SHL.U32 R2, R2, 0x8, RZ ;  /* 0x0000000802027824 */ /* 0x000fe200078e00ff */
[----:B------:R-:W-:-:S02]  /*0cf0*/  LOP3.LUT R3, R3, 0x1c0, RZ, 0xc0, !PT ;  /* 0x000001c003037812 */ /* 0x000fc400078ec0ff */
[----:B------:R-:W-:Y:S01]  /*0d00*/  SHF.R.S32.HI R11, RZ, 0x1f, R9 ;  /* 0x0000001fff0b7819 */ /* 0x000fe20000011409 */
[--C-:B------:R-:W-:Y:S01]  /*0d10*/  IMAD.U32 R4, R13, 0x40, R2.reuse ;  /* 0x000000400d047824 */ /* 0x100fe200078e0002 */
[----:B------:R-:W-:Y:S02]  /*0d20*/  LOP3.LUT R2, R3, 0x8, R2, 0xf8, !PT ;  /* 0x0000000803027812 */ /* 0x000fe400078ef802 */
[----:B------:R-:W-:Y:S02]  /*0d30*/  SHF.R.U32.HI R3, RZ, 0x3, R3 ;  /* 0x00000003ff037819 */ /* 0x000fe40000011603 */
[----:B------:R-:W-:Y:S01]  /*0d40*/  LEA.HI R11, R11, R10, RZ, 0x3 ;  /* 0x0000000a0b0b7211 */ /* 0x000fe200078f18ff */
[----:B------:R0:W-:Y:S01]  /*0d50*/  STL [R1+0x68], R4 ;  /* 0x0000680401007387 */ /* 0x0001e20000100800 */
[----:B------:R-:W-:Y:S02]  /*0d60*/  LOP3.LUT R3, R2, R3, RZ, 0x3c, !PT ;  /* 0x0000000302037212 */ /* 0x000fe400078e3cff */
[----:B------:R-:W-:Y:S01]  /*0d70*/  LEA.HI R2, R0, R18, RZ, 0x3 ;  /* 0x0000001200027211 */ /* 0x000fe200078f18ff */
[----:B------:R-:W-:Y:S01]  /*0d80*/  STL [R1+0x58], RZ ;  /* 0x000058ff01007387 */ /* 0x000fe20000100800 */
[----:B------:R-:W-:-:S02]  /*0d90*/  LOP3.LUT R11, R11, 0xfffffff8, RZ, 0xc0, !PT ;  /* 0xfffffff80b0b7812 */ /* 0x000fc400078ec0ff */
[----:B------:R-:W-:Y:S02]  /*0da0*/  LEA.HI R0, R0, R18, RZ, 0x2 ;  /* 0x0000001200007211 */ /* 0x000fe400078f10ff */
[----:B------:R-:W-:Y:S01]  /*0db0*/  SHF.R.S32.HI R5, RZ, 0x3, R2 ;  /* 0x00000003ff057819 */ /* 0x000fe20000011402 */
[----:B------:R-:W-:Y:S01]  /*0dc0*/  IMAD.IADD R11, R10, 0x1, -R11 ;  /* 0x000000010a0b7824 */ /* 0x000fe200078e0a0b */
[----:B------:R-:W-:Y:S02]  /*0dd0*/  LOP3.LUT R2, R2, 0xfffffff8, RZ, 0xc0, !PT ;  /* 0xfffffff802027812 */ /* 0x000fe400078ec0ff */
[----:B------:R-:W-:Y:S02]  /*0de0*/  SHF.R.S32.HI R8, RZ, 0x5, R8 ;  /* 0x00000005ff087819 */ /* 0x000fe40000011408 */
[----:B------:R-:W-:Y:S01]  /*0df0*/  SHF.R.S32.HI R190, RZ, 0x2, R0 ;  /* 0x00000002ffbe7819 */ /* 0x000fe20000011400 */
[----:B------:R-:W-:Y:S01]  /*0e00*/  IMAD.IADD R10, R18, 0x1, -R2 ;  /* 0x00000001120a7824 */ /* 0x000fe200078e0a02 */
[----:B------:R-:W-:Y:S01]  /*0e10*/  SHF.R.S32.HI R5, RZ, 0x1f, R0 ;  /* 0x0000001fff057819 */ /* 0x000fe20000011400 */
[----:B------:R-:W-:Y:S01]  /*0e20*/  IMAD R197, R8, 0x10, R11 ;  /* 0x0000001008c57824 */ /* 0x000fe200078e020b */
[----:B------:R-:W-:Y:S01]  /*0e30*/  LOP3.LUT R0, R0, 0xfffffffc, RZ, 0xc0, !PT ;  /* 0xfffffffc00007812 */ /* 0x000fe200078ec0ff */
[----:B------:R-:W-:Y:S01]  /*0e40*/  IMAD.SHL.U32 R217, R10, 0x8, RZ ;  /* 0x000000080ad97824 */ /* 0x000fe200078e00ff */
[----:B0-----:R-:W-:Y:S01]  /*0e50*/  LOP3.LUT R4, R9, 0x7ffffffc, RZ, 0xc0, !PT ;  /* 0x7ffffffc09047812 */ /* 0x001fe200078ec0ff */
[----:B------:R-:W-:Y:S01]  /*0e60*/  VIADD R9, R190, 0x20 ;  /* 0x00000020be097836 */ /* 0x000fe20000000000 */
[----:B------:R-:W-:Y:S01]  /*0e70*/  LEA.HI R5, R5, R190, RZ, 0x3 ;  /* 0x000000be05057211 */ /* 0x000fe200078f18ff */
[----:B------:R-:W-:Y:S01]  /*0e80*/  IMAD.IADD R8, R18, 0x1, -R0 ;  /* 0x0000000112087824 */ /* 0x000fe200078e0a00 */
[----:B------:R-:W-:Y:S01]  /*0e90*/  LOP3.LUT R6, R6, 0xfffffe, RZ, 0xc0, !PT ;  /* 0x00fffffe06067812 */ /* 0x000fe200078ec0ff */
[----:B------:R-:W-:Y:S01]  /*0ea0*/  IMAD.IADD R4, R7, 0x1, -R4 ;  /* 0x0000000107047824 */ /* 0x000fe200078e0a04 */
[----:B------:R-:W-:Y:S01]  /*0eb0*/  LOP3.LUT R5, R5, 0xfffffff8, RZ, 0xc0, !PT ;  /* 0xfffffff805057812 */ /* 0x000fe200078ec0ff */
[----:B------:R-:W-:Y:S01]  /*0ec0*/  IMAD.SHL.U32 R2, R9, 0x40, RZ ;  /* 0x0000004009027824 */ /* 0x000fe200078e00ff */
[----:B------:R-:W-:Y:S01]  /*0ed0*/  SHF.R.S32.HI R7, RZ, 0x1f, R9 ;  /* 0x0000001fff077819 */ /* 0x000fe20000011409 */
[C---:B------:R-:W-:Y:S01]  /*0ee0*/  IMAD.SHL.U32 R18, R8.reuse, 0x8, RZ ;  /* 0x0000000808127824 */ /* 0x040fe200078e00ff */
[C---:B------:R-:W-:Y:S01]  /*0ef0*/  LEA.HI R0, R8.reuse, R8, RZ, 0x1 ;  /* 0x0000000808007211 */ /* 0x040fe200078f08ff */
[----:B------:R-:W-:Y:S01]  /*0f00*/  VIADD R39, R217, 0x40 ;  /* 0x00000040d9277836 */ /* 0x000fe20000000000 */
[----:B------:R-:W-:Y:S01]  /*0f10*/  LEA.HI R7, R7, R9, RZ, 0x3 ;  /* 0x0000000907077211 */ /* 0x000fe200078f18ff */
[----:B------:R-:W-:Y:S01]  /*0f20*/  IMAD.SHL.U32 R192, R8, 0x4, RZ ;  /* 0x0000000408c07824 */ /* 0x000fe200078e00ff */
[----:B------:R-:W-:Y:S01]  /*0f30*/  LOP3.LUT R0, R0, 0x1ffffffe, RZ, 0xc0, !PT ;  /* 0x1ffffffe00007812 */ /* 0x000fe200078ec0ff */
[----:B------:R-:W-:Y:S01]  /*0f40*/  IMAD.IADD R209, R190, 0x1, -R5 ;  /* 0x00000001bed17824 */ /* 0x000fe200078e0a05 */
[----:B------:R-:W-:Y:S01]  /*0f50*/  LOP3.LUT R5, R2, 0x1c0, RZ, 0xc0, !PT ;  /* 0x000001c002057812 */ /* 0x000fe200078ec0ff */
[----:B------:R-:W-:Y:S01]  /*0f60*/  VIADD R38, R217, 0x80 ;  /* 0x00000080d9267836 */ /* 0x000fe20000000000 */
[----:B------:R-:W-:Y:S01]  /*0f70*/  SHF.R.S32.HI R40, RZ, 0x1f, R39 ;  /* 0x0000001fff287819 */ /* 0x000fe20000011427 */
[C---:B------:R-:W-:Y:S01]  /*0f80*/  VIADD R32, R18.reuse, 0x40 ;  /* 0x0000004012207836 */ /* 0x040fe20000000000 */
[----:B------:R-:W-:Y:S01]  /*0f90*/  LOP3.LUT R2, R5, 0x38, R18, 0xf8, !PT ;  /* 0x0000003805027812 */ /* 0x000fe200078ef812 */
[C---:B------:R-:W-:Y:S01]  /*0fa0*/  VIADD R37, R217.reuse, 0xc0 ;  /* 0x000000c0d9257836 */ /* 0x040fe20000000000 */
[----:B------:R-:W-:Y:S01]  /*0fb0*/  SHF.R.U32.HI R28, RZ, 0x3, R5 ;  /* 0x00000003ff1c7819 */ /* 0x000fe20000011605 */
[----:B------:R-:W-:Y:S01]  /*0fc0*/  VIADD R36, R217, 0x100 ;  /* 0x00000100d9247836 */ /* 0x000fe20000000000 */
[----:B------:R-:W-:Y:S01]  /*0fd0*/  SHF.R.S32.HI R39, RZ, 0x1f, R38 ;  /* 0x0000001fff277819 */ /* 0x000fe20000011426 */
[----:B------:R-:W-:Y:S01]  /*0fe0*/  IMAD.IADD R6, R15, 0x1, -R6 ;  /* 0x000000010f067824 */ /* 0x000fe200078e0a06 */
[----:B------:R-:W-:Y:S01]  /*0ff0*/  SHF.R.S32.HI R5, RZ, 0x1f, R32 ;  /* 0x0000001fff057819 */ /* 0x000fe20000011420 */
[C---:B------:R-:W-:Y:S01]  /*1000*/  VIADD R31, R18.reuse, 0x60 ;  /* 0x00000060121f7836 */ /* 0x040fe20000000000 */
[----:B------:R-:W-:Y:S01]  /*1010*/  SHF.R.S32.HI R38, RZ, 0x1f, R37 ;  /* 0x0000001fff267819 */ /* 0x000fe20000011425 */
[----:B------:R-:W-:Y:S01]  /*1020*/  VIADD R35, R217, 0x140 ;  /* 0x00000140d9237836 */ /* 0x000fe20000000000 */
[----:B------:R-:W-:Y:S01]  /*1030*/  SHF.R.S32.HI R37, RZ, 0x1f, R36 ;  /* 0x0000001fff257819 */ /* 0x000fe20000011424 */
[----:B------:R-:W-:Y:S01]  /*1040*/  VIADD R229, R18, 0x80 ;  /* 0x0000008012e57836 */ /* 0x000fe20000000000 */
[----:B------:R0:W-:Y:S01]  /*1050*/  STL [R1+0x4], R32 ;  /* 0x0000042001007387 */ /* 0x0001e20000100800 */
[----:B------:R-:W-:Y:S01]  /*1060*/  VIADD R216, R192, 0x10 ;  /* 0x00000010c0d87836 */ /* 0x000fe20000000000 */
[----:B------:R-:W-:Y:S01]  /*1070*/  SHF.R.S32.HI R36, RZ, 0x1f, R35 ;  /* 0x0000001fff247819 */ /* 0x000fe20000011423 */
[----:B------:R-:W-:Y:S01]  /*1080*/  IMAD.SHL.U32 R7, R7, 0x40, RZ ;  /* 0x0000004007077824 */ /* 0x000fe200078e00ff */
[----:B------:R-:W-:Y:S01]  /*1090*/  LOP3.LUT R12, R12, 0x7ffffe00, RZ, 0xc0, !PT ;  /* 0x7ffffe000c0c7812 */ /* 0x000fe200078ec0ff */
[----:B------:R-:W-:Y:S01]  /*10a0*/  VIADD R30, R18, 0x1c0 ;  /* 0x000001c0121e7836 */ /* 0x000fe20000000000 */
[----:B------:R-:W-:Y:S01]  /*10b0*/  SHF.R.S32.HI R35, RZ, 0x1f, R216 ;  /* 0x0000001fff237819 */ /* 0x000fe200000114d8 */
[----:B------:R-:W-:Y:S01]  /*10c0*/  IMAD.SHL.U32 R210, R6, 0x100, RZ ;  /* 0x0000010006d27824 */ /* 0x000fe200078e00ff */
[----:B------:R-:W-:Y:S01]  /*10d0*/  SHF.R.S32.HI R6, RZ, 0x1f, R31 ;  /* 0x0000001fff067819 */ /* 0x000fe2000001141f */
[----:B------:R-:W-:Y:S01]  /*10e0*/  VIADD R29, R18, 0x1e0 ;  /* 0x000001e0121d7836 */ /* 0x000fe20000000000 */
[----:B0-----:R-:W-:Y:S01]  /*10f0*/  SHF.L.U64.HI R32, R32, 0x1, R5 ;  /* 0x0000000120207819 */ /* 0x001fe20000010205 */
[----:B------:R-:W-:Y:S01]  /*1100*/  IMAD.IADD R0, R8, 0x1, -R0 ;  /* 0x0000000108007824 */ /* 0x000fe200078e0a00 */
[----:B------:R-:W-:Y:S01]  /*1110*/  SHF.R.S32.HI R8, RZ, 0x1f, R229 ;  /* 0x0000001fff087819 */ /* 0x000fe200000114e5 */
[C---:B------:R-:W-:Y:S01]  /*1120*/  VIADD R228, R18.reuse, 0xa0 ;  /* 0x000000a012e47836 */ /* 0x040fe20000000000 */
[----:B------:R-:W-:Y:S01]  /*1130*/  STL [R1], R31 ;  /* 0x0000001f01007387 */ /* 0x000fe20000100800 */
[C---:B------:R-:W-:Y:S01]  /*1140*/  VIADD R225, R18.reuse, 0xc0 ;  /* 0x000000c012e17836 */ /* 0x040fe20000000000 */
[----:B------:R-:W-:Y:S01]  /*1150*/  LOP3.LUT R7, R7, 0xfffffe00, RZ, 0xc0, !PT ;  /* 0xfffffe0007077812 */ /* 0x000fe200078ec0ff */
[C---:B------:R-:W-:Y:S01]  /*1160*/  VIADD R224, R18.reuse, 0xe0 ;  /* 0x000000e012e07836 */ /* 0x040fe20000000000 */
[----:B------:R-:W-:Y:S01]  /*1170*/  STL [R1+0x10], R30 ;  /* 0x0000101e01007387 */ /* 0x000fe20000100800 */
[----:B------:R-:W-:Y:S01]  /*1180*/  SHF.L.U64.HI R6, R31, 0x1, R6 ;  /* 0x000000011f067819 */ /* 0x000fe20000010206 */
[----:B------:R-:W-:Y:S01]  /*1190*/  IMAD R12, R17, 0x400, R12 ;  /* 0x00000400110c7824 */ /* 0x000fe200078e020c */
[----:B------:R-:W-:Y:S01]  /*11a0*/  SHF.L.U64.HI R5, R229, 0x1, R8 ;  /* 0x00000001e5057819 */ /* 0x000fe20000010208 */
[----:B------:R-:W-:Y:S01]  /*11b0*/  STL [R1+0xc], R29 ;  /* 0x00000c1d01007387 */ /* 0x000fe20000100800 */
[----:B------:R-:W-:Y:S01]  /*11c0*/  SHF.R.S32.HI R9, RZ, 0x1f, R228 ;  /* 0x0000001fff097819 */ /* 0x000fe200000114e4 */
[C---:B------:R-:W-:Y:S01]  /*11d0*/  VIADD R223, R18.reuse, 0x100 ;  /* 0x0000010012df7836 */ /* 0x040fe20000000000 */
[----:B------:R-:W-:Y:S01]  /*11e0*/  SHF.R.S32.HI R10, RZ, 0x1f, R225 ;  /* 0x0000001fff0a7819 */ /* 0x000fe200000114e1 */
[----:B------:R-:W-:Y:S01]  /*11f0*/  STL [R1+0x5c], R35 ;  /* 0x00005c2301007387 */ /* 0x000fe20000100800 */
[----:B------:R-:W-:Y:S01]  /*1200*/  VIADD R222, R18, 0x120 ;  /* 0x0000012012de7836 */ /* 0x000fe20000000000 */
[----:B------:R-:W-:Y:S01]  /*1210*/  SHF.R.S32.HI R11, RZ, 0x1f, R224 ;  /* 0x0000001fff0b7819 */ /* 0x000fe200000114e0 */
[----:B------:R-:W-:Y:S01]  /*1220*/  IMAD.IADD R3, R12, 0x1, R3 ;  /* 0x000000010c037824 */ /* 0x000fe200078e0203 */
[----:B------:R-:W-:Y:S01]  /*1230*/  STL [R1+0x18], R32 ;  /* 0x0000182001007387 */ /* 0x000fe20000100800 */
[C---:B------:R-:W-:Y:S01]  /*1240*/  VIADD R221, R18.reuse, 0x140 ;  /* 0x0000014012dd7836 */ /* 0x040fe20000000000 */
[----:B------:R-:W-:Y:S01]  /*1250*/  SHF.R.S32.HI R12, RZ, 0x1f, R223 ;  /* 0x0000001fff0c7819 */ /* 0x000fe200000114df */
[C---:B------:R-:W-:Y:S01]  /*1260*/  VIADD R220, R18.reuse, 0x160 ;  /* 0x0000016012dc7836 */ /* 0x040fe20000000000 */
[----:B------:R-:W-:Y:S01]  /*1270*/  STL [R1+0x64], R7 ;  /* 0x0000640701007387 */ /* 0x000fe20000100800 */
[----:B------:R-:W-:Y:S01]  /*1280*/  SHF.R.S32.HI R13, RZ, 0x1f, R222 ;  /* 0x0000001fff0d7819 */ /* 0x000fe200000114de */
[----:B------:R-:W-:Y:S01]  /*1290*/  VIADD R219, R18, 0x180 ;  /* 0x0000018012db7836 */ /* 0x000fe20000000000 */
[----:B------:R-:W-:Y:S01]  /*12a0*/  SHF.L.U64.HI R8, R224, 0x1, R11 ;  /* 0x00000001e0087819 */ /* 0x000fe2000001020b */
[----:B------:R0:W-:Y:S01]  /*12b0*/  STL [R1+0x1c], R6 ;  /* 0x00001c0601007387 */ /* 0x0001e20000100800 */
[----:B------:R-:W-:Y:S01]  /*12c0*/  R2P PR, R14, 0x6 ;  /* 0x000000060e007804 */ /* 0x000fe20000000000 */
[----:B------:R-:W-:Y:S01]  /*12d0*/  VIADD R218, R18, 0x1a0 ;  /* 0x000001a012da7836 */ /* 0x000fe20000000000 */
[----:B------:R-:W-:Y:S01]  /*12e0*/  SHF.R.S32.HI R14, RZ, 0x1f, R221 ;  /* 0x0000001fff0e7819 */ /* 0x000fe200000114dd */
[----:B------:R1:W-:Y:S01]  /*12f0*/  STL [R1+0x20], R5 ;  /* 0x0000200501007387 */ /* 0x0003e20000100800 */
[----:B------:R-:W-:Y:S01]  /*1300*/  SHF.R.S32.HI R15, RZ, 0x1f, R220 ;  /* 0x0000001fff0f7819 */ /* 0x000fe200000114dc */
[----:B------:R-:W-:Y:S01]  /*1310*/  IMAD R211, R3, 0x2, R16 ;  /* 0x0000000203d37824 */ /* 0x000fe200078e0210 */
[----:B------:R-:W-:Y:S01]  /*1320*/  SHF.R.S32.HI R20, RZ, 0x1f, R219 ;  /* 0x0000001fff147819 */ /* 0x000fe200000114db */
[----:B------:R-:W-:Y:S01]  /*1330*/  IMAD R0, R0, 0x8, R197 ;  /* 0x0000000800007824 */ /* 0x000fe200078e02c5 */
[----:B------:R-:W-:Y:S01]  /*1340*/  SHF.R.S32.HI R21, RZ, 0x1f, R218 ;  /* 0x0000001fff157819 */ /* 0x000fe200000114da */
[----:B------:R-:W-:Y:S01]  /*1350*/  VIADD R214, R211, 0x36400 ;  /* 0x00036400d3d67836 */ /* 0x000fe20000000000 */
[----:B0-----:R-:W-:Y:S01]  /*1360*/  SHF.L.U64.HI R6, R228, 0x1, R9 ;  /* 0x00000001e4067819 */ /* 0x001fe20000010209 */
[----:B------:R-:W-:Y:S01]  /*1370*/  VIADD R187, R18, 0x20 ;  /* 0x0000002012bb7836 */ /* 0x000fe20000000000 */
[----:B------:R-:W-:Y:S01]  /*1380*/  SHF.R.S32.HI R22, RZ, 0x1f, R30 ;  /* 0x0000001fff167819 */ /* 0x000fe2000001141e */
[----:B------:R-:W-:Y:S01]  /*1390*/  VIADD R34, R217, 0x180 ;  /* 0x00000180d9227836 */ /* 0x000fe20000000000 */
[----:B-1----:R-:W-:Y:S01]  /*13a0*/  SHF.L.U64.HI R5, R225, 0x1, R10 ;  /* 0x00000001e1057819 */ /* 0x002fe2000001020a */
[----:B------:R0:W-:Y:S01]  /*13b0*/  STL [R1+0x24], R6 ;  /* 0x0000240601007387 */ /* 0x0001e20000100800 */
[----:B------:R-:W-:Y:S01]  /*13c0*/  SHF.R.S32.HI R24, RZ, 0x1f, R29 ;  /* 0x0000001fff187819 */ /* 0x000fe2000001141d */
[----:B------:R-:W-:Y:S01]  /*13d0*/  VIADD R33, R217, 0x1c0 ;  /* 0x000001c0d9217836 */ /* 0x000fe20000000000 */
[----:B------:R-:W-:Y:S01]  /*13e0*/  SEL R213, R213, 0xffffffc0, !P2 ;  /* 0xffffffc0d5d57807 */ /* 0x000fe20005000000 */
[----:B------:R1:W-:Y:S01]  /*13f0*/  STL [R1+0x28], R5 ;  /* 0x0000280501007387 */ /* 0x0003e20000100800 */
[----:B------:R-:W-:Y:S01]  /*1400*/  SHF.L.U64.HI R3, R29, 0x1, R24 ;  /* 0x000000011d037819 */ /* 0x000fe20000010218 */
[----:B------:R-:W-:Y:S01]  /*1410*/  VIADD R212, R211, 0x36420 ;  /* 0x00036420d3d47836 */ /* 0x000fe20000000000 */
[----:B------:R-:W-:Y:S01]  /*1420*/  SHF.R.S32.HI R19, RZ, 0x1f, R18 ;  /* 0x0000001fff137819 */ /* 0x000fe20000011412 */
[----:B------:R2:W-:Y:S01]  /*1430*/  STL [R1+0x2c], R8 ;  /* 0x00002c0801007387 */ /* 0x0005e20000100800 */
[C---:B------:R-:W-:Y:S01]  /*1440*/  @P1 VIADD R212, R214.reuse, 0xffffffe0 ;  /* 0xffffffe0d6d41836 */ /* 0x040fe20000000000 */
[----:B0-----:R-:W-:Y:S01]  /*1450*/  SHF.L.U64.HI R6, R223, 0x1, R12 ;  /* 0x00000001df067819 */ /* 0x001fe2000001020c */
[----:B------:R-:W-:Y:S01]  /*1460*/  IMAD.IADD R214, R214, 0x1, R213 ;  /* 0x00000001d6d67824 */ /* 0x000fe200078e02d5 */
[----:B------:R-:W-:Y:S01]  /*1470*/  SHF.R.S32.HI R215, RZ, 0x1f, R187 ;  /* 0x0000001fffd77819 */ /* 0x000fe200000114bb */
[----:B------:R-:W-:Y:S01]  /*1480*/  IMAD.MOV.U32 R17, RZ, RZ, RZ ;  /* 0x000000ffff117224 */ /* 0x000fe200078e00ff */
[----:B-1----:R-:W-:Y:S01]  /*1490*/  SHF.L.U64.HI R5, R222, 0x1, R13 ;  /* 0x00000001de057819 */ /* 0x002fe2000001020d */
[----:B------:R0:W-:Y:S01]  /*14a0*/  STL [R1+0x30], R6 ;  /* 0x0000300601007387 */ /* 0x0001e20000100800 */
[----:B------:R-:W-:Y:S01]  /*14b0*/  SHF.R.S32.HI R34, RZ, 0x1f, R34 ;  /* 0x0000001fff227819 */ /* 0x000fe20000011422 */
[----:B------:R-:W-:Y:S01]  /*14c0*/  IMAD.SHL.U32 R184, R4, 0x2, RZ ;  /* 0x0000000204b87824 */ /* 0x000fe200078e00ff */
[----:B--2---:R-:W-:Y:S01]  /*14d0*/  SHF.L.U64.HI R8, R221, 0x1, R14 ;  /* 0x00000001dd087819 */ /* 0x004fe2000001020e */
[----:B------:R1:W-:Y:S01]  /*14e0*/  STL [R1+0x34], R5 ;  /* 0x0000340501007387 */ /* 0x0003e20000100800 */
[----:B------:R-:W-:Y:S01]  /*14f0*/  SHF.R.S32.HI R33, RZ, 0x1f, R33 ;  /* 0x0000001fff217819 */ /* 0x000fe20000011421 */
[----:B------:R-:W-:-:S02]  /*1500*/  IMAD.IADD R213, R213, 0x1, R212 ;  /* 0x00000001d5d57824 */ /* 0x000fc400078e02d4 */
[----:B------:R-:W-:Y:S01]  /*1510*/  STL [R1+0x38], R8 ;  /* 0x0000380801007387 */ /* 0x000fe20000100800 */
[----:B0-----:R-:W-:Y:S02]  /*1520*/  SHF.L.U64.HI R6, R220, 0x1, R15 ;  /* 0x00000001dc067819 */ /* 0x001fe4000001020f */
[----:B-1----:R-:W-:-:S03]  /*1530*/  SHF.L.U64.HI R5, R219, 0x1, R20 ;  /* 0x00000001db057819 */ /* 0x002fc60000010214 */
[----:B------:R0:W-:Y:S04]  /*1540*/  STL [R1+0x3c], R6 ;  /* 0x00003c0601007387 */ /* 0x0001e80000100800 */
[----:B------:R1:W-:Y:S01]  /*1550*/  STL [R1+0x40], R5 ;  /* 0x0000400501007387 */ /* 0x0003e20000100800 */
[----:B0-----:R-:W-:Y:S02]  /*1560*/  SHF.L.U64.HI R6, R218, 0x1, R21 ;  /* 0x00000001da067819 */ /* 0x001fe40000010215 */
[----:B-1----:R-:W-:-:S03]  /*1570*/  SHF.L.U64.HI R5, R30, 0x1, R22 ;  /* 0x000000011e057819 */ /* 0x002fc60000010216 */
[----:B------:R-:W-:Y:S04]  /*1580*/  STL [R1+0x44], R6 ;  /* 0x0000440601007387 */ /* 0x000fe80000100800 */
[----:B------:R-:W-:Y:S04]  /*1590*/  STL [R1+0x48], R5 ;  /* 0x0000480501007387 */ /* 0x000fe80000100800 */
[----:B------:R0:W-:Y:S02]  /*15a0*/  STL [R1+0x4c], R3 ;  /* 0x00004c0301007387 */ /* 0x0001e40000100800 */
[----:B0-----:R-:W-:-:S05]  /*15b0*/  LOP3.LUT R3, R7, R2, R28, 0xf6, !PT ;  /* 0x0000000207037212 */ /* 0x001fca00078ef61c */
[----:B------:R-:W-:-:S05]  /*15c0*/  IMAD R2, R3, 0x2, R16 ;  /* 0x0000000203027824 */ /* 0x000fca00078e0210 */
[----:B------:R0:W-:Y:S04]  /*15d0*/  STL [R1+0x60], R2 ;  /* 0x0000600201007387 */ /* 0x0001e80000100800 */
[----:B------:R0:W-:Y:S02]  /*15e0*/  STL [R1+0x8], R0 ;  /* 0x0000080001007387 */ /* 0x0001e40000100800 */
.L_x_3539:
[----:B------:R-:W-:Y:S01]  /*15f0*/  ULDC.64 UR4, c[0x0][0xb20] ;  /* 0x0002c80000047ab9 */ /* 0x000fe20000000a00 */
[----:B-1234-:R-:W1:Y:S01]  /*1600*/  LDC.64 R4, c[0x0][0xb00] ;  /* 0x0002c000ff047b82 */ /* 0x01ee620000000a00 */
        /* <DEDUP_REMOVED lines=16> */
[----:B------:R2:W-:Y:S01]  /*1710*/  STL [R1+0x50], R26 ;  /* 0x0000501a01007387 */ /* 0x0005e20000100800 */
        /* <DEDUP_REMOVED lines=26> */
.L_x_3329:
[----:B------:R-:W-:Y:S02]  /*18c0*/  IMAD.U32 R36, RZ, RZ, UR5 ;  /* 0x00000005ff247e24 */ /* 0x000fe4000f8e00ff */
[----:B------:R-:W-:Y:S01]  /*18d0*/  IMAD.U32 R29, RZ, RZ, UR4 ;  /* 0x00000004ff1d7e24 */ /* 0x000fe2000f8e00ff */
[----:B------:R-:W-:Y:S06]  /*18e0*/  @!P2 BRA `(.L_x_3330) ;  /* 0x000000000010a947 */ /* 0x000fec0003800000 */
[----:B------:R-:W0:Y:S02]  /*18f0*/  LDC.64 R2, c[0x0][0xb18] ;  /* 0x0002c600ff027b82 */ /* 0x000e240000000a00 */
[----:B0-----:R-:W-:-:S05]  /*1900*/  IMAD.WIDE R2, R27, 0x4, R2 ;  /* 0x000000041b027825 */ /* 0x001fca00078e0202 */
[----:B------:R0:W5:Y:S01]  /*1910*/  LDG.E R29, desc[UR50][R2.64] ;  /* 0x00000032021d7981 */ /* 0x000162000c1e1900 */
[----:B------:R-:W-:Y:S05]  /*1920*/  BRA `(.L_x_3331) ;  /* 0x0000000000107947 */ /* 0x000fea0003800000 */
.L_x_3330:
[----:B------:R-:W-:Y:S05]  /*1930*/  @!P3 BRA `(.L_x_3331) ;  /* 0x00000000000cb947 */ /* 0x000fea0003800000 */
[----:B------:R-:W2:Y:S04]  /*1940*/  LDG.E R2, desc[UR50][R8.64] ;  /* 0x0000003208027981 */ /* 0x000ea8000c1e1900 */
[----:B------:R-:W2:Y:S02]  /*1950*/  LDG.E R29, desc[UR50][R8.64+0x4] ;  /* 0x00000432081d7981 */ /* 0x000ea4000c1e1900 */
[----:B--2---:R-:W-:-:S07]  /*1960*/  IMAD.IADD R29, R29, 0x1, -R2 ;  /* 0x000000011d1d7824 */ /* 0x004fce00078e0a02 */
.L_x_3331:
        /* <DEDUP_REMOVED lines=11> */
[----:B------:R-:W3:Y:S01]  /*1a20*/  @P0 LDG.E R9, desc[UR50][R4.64+0x4] ;  /* 0x0000043204090981 */ /* 0x000ee2000c1e1900 */
[----:B-----5:R-:W-:Y:S02]  /*1a30*/  IMAD.MOV.U32 R24, RZ, RZ, R29 ;  /* 0x000000ffff187224 */ /* 0x020fe400078e001d */
[----:B--2---:R-:W-:-:S05]  /*1a40*/  @P1 IMAD.WIDE R6, R27, 0x4, R6 ;  /* 0x000000041b061825 */ /* 0x004fca00078e0206 */
[----:B------:R1:W5:Y:S01]  /*1a50*/  @P1 LDG.E R24, desc[UR50][R6.64] ;  /* 0x0000003206181981 */ /* 0x000362000c1e1900 */
[----:B0-----:R-:W-:Y:S01]  /*1a60*/  ISETP.NE.AND P1, PT, R2, 0x1, PT ;  /* 0x000000010200780c */ /* 0x001fe20003f25270 */
[----:B------:R-:W-:Y:S01]  /*1a70*/  IMAD.SHL.U32 R208, R25, 0x40, RZ ;  /* 0x0000004019d07824 */ /* 0x000fe200078e00ff */
[----:B------:R-:W0:Y:S11]  /*1a80*/  LDC.64 R2, c[0x0][0xad8] ;  /* 0x0002b600ff027b82 */ /* 0x000e360000000a00 */
[----:B------:R-:W2:Y:S08]  /*1a90*/  @P1 LDC R11, c[0x0][0x44c] ;  /* 0x00011300ff0b1b82 */ /* 0x000eb00000000800 */
[----:B------:R-:W4:Y:S01]  /*1aa0*/  @P1 LDC R13, c[0x0][0x450] ;  /* 0x00011400ff0d1b82 */ /* 0x000f220000000800 */
[----:B0-----:R-:W-:Y:S01]  /*1ab0*/  ISETP.GE.AND P2, PT, R3, 0x1, PT ;  /* 0x000000010300780c */ /* 0x001fe20003f46270 */
[----:B---3--:R-:W-:-:S02]  /*1ac0*/  @P0 IMAD.IADD R36, R9, 0x1, -R8 ;  /* 0x0000000109240824 */ /* 0x008fc400078e0a08 */
[----:B------:R-:W-:Y:S02]  /*1ad0*/  IMAD.IADD R8, R29, 0x1, -R0 ;  /* 0x000000011d087824 */ /* 0x000fe400078e0a00 */
[----:B------:R-:W-:Y:S02]  /*1ae0*/  VIADD R0, R208, 0x3f ;  /* 0x0000003fd0007836 */ /* 0x000fe40000000000 */
[----:B------:R-:W-:Y:S02]  /*1af0*/  IMAD.IADD R186, R8, 0x1, R36 ;  /* 0x0000000108ba7824 */ /* 0x000fe400078e0224 */
[----:B--2---:R-:W-:-:S03]  /*1b00*/  @P1 IMAD.HI.U32 R4, R0, R11, RZ ;  /* 0x0000000b00041227 */ /* 0x004fc600078e00ff */
[C---:B------:R-:W-:Y:S01]  /*1b10*/  IADD3 R38, R186.reuse, 0x1, -R185 ;  /* 0x00000001ba267810 */ /* 0x040fe20007ffe8b9 */
[----:B-1----:R-:W-:Y:S01]  /*1b20*/  IMAD.MOV.U32 R7, RZ, RZ, R0 ;  /* 0x000000ffff077224 */ /* 0x002fe200078e0000 */
[----:B----4-:R-:W-:Y:S01]  /*1b30*/  @P1 SHF.R.U32.HI R7, RZ, R13, R4 ;  /* 0x0000000dff071219 */ /* 0x010fe20000011604 */
[----:B------:R-:W-:-:S04]  /*1b40*/  VIADD R0, R186, 0x3f ;  /* 0x0000003fba007836 */ /* 0x000fc80000000000 */
[----:B------:R-:W-:Y:S01]  /*1b50*/  IMAD.IADD R9, R38, 0x1, R7 ;  /* 0x0000000126097824 */ /* 0x000fe200078e0207 */
[----:B------:R-:W-:-:S03]  /*1b60*/  SHF.R.S32.HI R5, RZ, 0x1f, R0 ;  /* 0x0000001fff057819 */ /* 0x000fc60000011400 */
[----:B------:R-:W-:Y:S01]  /*1b70*/  IMAD.IADD R2, R9, 0x1, R2 ;  /* 0x0000000109027824 */ /* 0x000fe200078e0202 */
[----:B------:R-:W-:-:S04]  /*1b80*/  LEA.HI R5, R5, R0, RZ, 0x6 ;  /* 0x0000000005057211 */ /* 0x000fc800078f30ff */
        /* <DEDUP_REMOVED lines=13> */
.L_x_3334:
[----:B------:R-:W-:-:S13]  /*1c60*/  ISETP.NE.AND P0, PT, R3, 0x1, PT ;  /* 0x000000010300780c */ /* 0x000fda0003f05270 */
[----:B------:R-:W0:Y:S02]  /*1c70*/  @P0 LDC.64 R4, c[0x0][0xae0] ;  /* 0x0002b800ff040b82 */ /* 0x000e240000000a00 */
[----:B0-----:R-:W-:-:S05]  /*1c80*/  @P0 IMAD.HI.U32 R4, R0, R4, RZ ;  /* 0x0000000400040227 */ /* 0x001fca00078e00ff */
[----:B------:R-:W-:-:S07]  /*1c90*/  @P0 SHF.R.U32.HI R0, RZ, R5, R4 ;  /* 0x00000005ff000219 */ /* 0x000fce0000011604 */
.L_x_3335:
[----:B------:R-:W-:Y:S05]  /*1ca0*/  BSYNC B0 ;  /* 0x0000000000007941 */ /* 0x000fea0003800000 */
.L_x_3333:
[----:B------:R-:W-:-:S05]  /*1cb0*/  IMAD R5, R0, R3, R3 ;  /* 0x0000000300057224 */ /* 0x000fca00078e0203 */
[----:B------:R-:W-:-:S07]  /*1cc0*/  VIMNMX R2, R2, R5, PT ;  /* 0x0000000502027248 */ /* 0x000fce0003fe0100 */
.L_x_3332:
        /* <DEDUP_REMOVED lines=20> */
.L_x_3338:
[----:B------:R-:W-:-:S13]  /*1e10*/  ISETP.NE.AND P0, PT, R3, 0x1, PT ;  /* 0x000000010300780c */ /* 0x000fda0003f05270 */
[----:B------:R-:W0:Y:S02]  /*1e20*/  @P0 LDC.64 R6, c[0x0][0xae0] ;  /* 0x0002b800ff060b82 */ /* 0x000e240000000a00 */
[----:B0-----:R-:W-:-:S05]  /*1e30*/  @P0 IMAD.HI.U32 R6, R0, R6, RZ ;  /* 0x0000000600060227 */ /* 0x001fca00078e00ff */
[----:B------:R-:W-:-:S07]  /*1e40*/  @P0 SHF.R.U32.HI R0, RZ, R7, R6 ;  /* 0x00000007ff000219 */ /* 0x000fce0000011606 */
.L_x_3339:
[----:B------:R-:W-:Y:S05]  /*1e50*/  BSYNC B0 ;  /* 0x0000000000007941 */ /* 0x000fea0003800000 */
.L_x_3337:
[----:B------:R-:W-:-:S05]  /*1e60*/  IMAD R3, R0, R3, RZ ;  /* 0x0000000300037224 */ /* 0x000fca00078e02ff */
[----:B------:R-:W-:-:S07]  /*1e70*/  VIMNMX R4, R4, R3, !PT ;  /* 0x0000000304047248 */ /* 0x000fce0007fe0100 */
.L_x_3336:
        /* <DEDUP_REMOVED lines=43> */
.L_x_3342:
[----:B------:R-:W-:Y:S05]  /*2130*/  BSYNC B6 ;  /* 0x0000000000067941 */ /* 0x000fea0003800000 */
.L_x_3341:
        /* <DEDUP_REMOVED lines=20> */
.L_x_3344:
[----:B------:R-:W-:Y:S05]  /*2280*/  BSYNC B6 ;  /* 0x0000000000067941 */ /* 0x000fea0003800000 */
.L_x_3343:
[----:B------:R-:W-:Y:S01]  /*2290*/  ULDC.64 UR4, c[0x0][0xaf0] ;  /* 0x0002bc0000047ab9 */ /* 0x000fe20000000a00 */
[----:B------:R-:W-:Y:S01]  /*22a0*/  IMAD.MOV.U32 R0, RZ, RZ, R27 ;  /* 0x000000ffff007224 */ /* 0x000fe200078e001b */
[----:B------:R-:W-:Y:S01]  /*22b0*/  ISETP.NE.U32.AND P0, PT, RZ, UR4, PT ;  /* 0x00000004ff007c0c */ /* 0x000fe2000bf05070 */
[----:B------:R-:W0:Y:S01]  /*22c0*/  S2R R31, SR_TID.X ;  /* 0x00000000001f7919 */ /* 0x000e220000002100 */
[----:B------:R-:W1:Y:S08]  /*22d0*/  LDC.64 R4, c[0x0][0x3f8] ;  /* 0x0000fe00ff047b82 */ /* 0x000e700000000a00 */
[----:B------:R-:W2:Y:S01]  /*22e0*/  LDC.64 R44, c[0x0][0x408] ;  /* 0x00010200ff2c7b82 */ /* 0x000ea20000000a00 */
[----:B------:R-:W-:-:S07]  /*22f0*/  ISETP.NE.AND.EX P0, PT, RZ, UR5, PT, P0 ;  /* 0x00000005ff007c0c */ /* 0x000fce000bf05300 */
[----:B------:R-:W3:Y:S01]  /*2300*/  LDC R49, c[0x0][0x3f4] ;  /* 0x0000fd00ff317b82 */ /* 0x000ee20000000800 */
[----:B------:R-:W-:Y:S01]  /*2310*/  SHF.R.S32.HI R9, RZ, 0x1f, R190 ;  /* 0x0000001fff097819 */ /* 0x000fe200000114be */
[----:B------:R-:W4:Y:S01]  /*2320*/  S2R R47, SR_TID.X ;  /* 0x00000000002f7919 */ /* 0x000f220000002100 */
[----:B------:R-:W-:Y:S01]  /*2330*/  SHF.R.S32.HI R193, RZ, 0x1f, R192 ;  /* 0x0000001fffc17819 */ /* 0x000fe200000114c0 */
[----:B------:R-:W-:Y:S01]  /*2340*/  IMAD.SHL.U32 R42, R209, 0x40, RZ ;  /* 0x00000040d12a7824 */ /* 0x000fe200078e00ff */
[----:B------:R-:W-:-:S03]  /*2350*/  ULDC UR4, c[0x0][0x2f4] ;  /* 0x0000bd0000047ab9 */ /* 0x000fc60000000800 */
[----:B------:R-:W0:Y:S02]  /*2360*/  @P0 LDC.64 R2, c[0x0][0xaf0] ;  /* 0x0002bc00ff020b82 */ /* 0x000e240000000a00 */
[----:B0-----:R-:W-:-:S05]  /*2370*/  @P0 IMAD.WIDE R2, R27, 0x4, R2 ;  /* 0x000000041b020825 */ /* 0x001fca00078e0202 */
[----:B------:R0:W4:Y:S01]  /*2380*/  @P0 LDG.E R0, desc[UR50][R2.64] ;  /* 0x0000003202000981 */ /* 0x000122000c1e1900 */
[----:B------:R-:W-:Y:S01]  /*2390*/  VIADD R31, R31, 0xffffff80 ;  /* 0xffffff801f1f7836 */ /* 0x000fe20000000000 */
[----:B---3--:R-:W-:Y:S01]  /*23a0*/  ISETP.GE.AND P3, PT, R18, R49, PT ;  /* 0x000000311200720c */ /* 0x008fe20003f66270 */
[C---:B-1----:R-:W-:Y:S01]  /*23b0*/  IMAD R6, R9.reuse, R4, RZ ;  /* 0x0000000409067224 */ /* 0x042fe200078e02ff */
[----:B------:R-:W-:Y:S01]  /*23c0*/  LOP3.LUT R42, R42, 0x1c0, RZ, 0xc0, !PT ;  /* 0x000001c02a2a7812 */ /* 0x000fe200078ec0ff */
[----:B--2---:R-:W-:Y:S01]  /*23d0*/  IMAD R9, R9, R44, RZ ;  /* 0x0000002c09097224 */ /* 0x004fe200078e02ff */
[----:B------:R-:W-:Y:S01]  /*23e0*/  SHF.R.S32.HI R30, RZ, 0x1f, R31 ;  /* 0x0000001fff1e7819 */ /* 0x000fe2000001141f */
[----:B------:R-:W-:Y:S01]  /*23f0*/  IMAD R11, R190, R5, R6 ;  /* 0x00000005be0b7224 */ /* 0x000fe200078e0206 */
[----:B------:R-:W-:Y:S01]  /*2400*/  SHF.L.U64.HI R40, R4, 0x6, R5 ;  /* 0x0000000604287819 */ /* 0x000fe20000010205 */
[----:B------:R-:W-:Y:S01]  /*2410*/  IMAD.WIDE.U32 R6, R190, R4, R192 ;  /* 0x00000004be067225 */ /* 0x000fe200078e00c0 */
[----:B------:R-:W-:-:S02]  /*2420*/  LEA.HI R30, R30, R31, RZ, 0x2 ;  /* 0x0000001f1e1e7211 */ /* 0x000fc400078f10ff */
[----:B------:R-:W-:Y:S01]  /*2430*/  SHF.L.U64.HI R43, R44, 0x6, R45 ;  /* 0x000000062c2b7819 */ /* 0x000fe2000001022d */
[----:B------:R-:W-:Y:S01]  /*2440*/  IMAD R13, R190, R45, R9 ;  /* 0x0000002dbe0d7224 */ /* 0x000fe200078e0209 */
[----:B------:R-:W-:Y:S01]  /*2450*/  LOP3.LUT R30, R30, 0xfffffffc, RZ, 0xc0, !PT ;  /* 0xfffffffc1e1e7812 */ /* 0x000fe200078ec0ff */
[----:B0-----:R-:W-:Y:S01]  /*2460*/  IMAD.IADD R3, R7, 0x1, R11 ;  /* 0x0000000107037824 */ /* 0x001fe200078e020b */
[----:B-----5:R-:W-:Y:S01]  /*2470*/  SHF.R.S32.HI R9, RZ, 0x1f, R24 ;  /* 0x0000001fff097819 */ /* 0x020fe20000011418 */
[-C--:B------:R-:W-:Y:S01]  /*2480*/  IMAD.WIDE.U32 R20, R190, R4.reuse, R18 ;  /* 0x00000004be147225 */ /* 0x080fe200078e0012 */
[----:B------:R-:W-:Y:S02]  /*2490*/  SEL R7, R49, RZ, P3 ;  /* 0x000000ff31077207 */ /* 0x000fe40001800000 */
[----:B----4-:R-:W-:Y:S01]  /*24a0*/  SHF.R.U32.HI R47, RZ, 0x7, R47 ;  /* 0x00000007ff2f7819 */ /* 0x010fe2000001162f */
[----:B------:R-:W-:Y:S01]  /*24b0*/  IMAD.IADD R30, R31, 0x1, -R30 ;  /* 0x000000011f1e7824 */ /* 0x000fe200078e0a1e */
[----:B------:R-:W-:Y:S01]  /*24c0*/  SHF.R.S32.HI R46, RZ, 0x1f, R26 ;  /* 0x0000001fff2e7819 */ /* 0x000fe2000001141a */
[----:B------:R-:W0:Y:S01]  /*24d0*/  S2R R31, SR_TID.X ;  /* 0x00000000001f7919 */ /* 0x000e220000002100 */
[----:B------:R-:W-:Y:S01]  /*24e0*/  IMAD R8, R9, R4, RZ ;  /* 0x0000000409087224 */ /* 0x000fe200078e02ff */
[----:B------:R-:W-:Y:S01]  /*24f0*/  ISETP.GE.AND P2, PT, R18, UR4, PT ;  /* 0x0000000412007c0c */ /* 0x000fe2000bf46270 */
[----:B------:R-:W-:Y:S01]  /*2500*/  IMAD.MOV.U32 R2, RZ, RZ, R6 ;  /* 0x000000ffff027224 */ /* 0x000fe200078e0006 */
[----:B------:R-:W-:Y:S01]  /*2510*/  ISETP.GE.AND P1, PT, R187, UR4, PT ;  /* 0x00000004bb007c0c */ /* 0x000fe2000bf26270 */
[----:B------:R-:W-:-:S02]  /*2520*/  IMAD.IADD R21, R11, 0x1, R21 ;  /* 0x000000010b157824 */ /* 0x000fc400078e0215 */
[----:B------:R-:W-:Y:S02]  /*2530*/  IMAD R9, R9, R44, RZ ;  /* 0x0000002c09097224 */ /* 0x000fe400078e02ff */
[----:B------:R-:W-:Y:S02]  /*2540*/  IMAD R48, R30, 0x40, R190 ;  /* 0x000000401e307824 */ /* 0x000fe400078e02be */
[----:B------:R-:W-:Y:S02]  /*2550*/  IMAD.IADD R7, R18, 0x1, R7 ;  /* 0x0000000112077824 */ /* 0x000fe400078e0207 */
        /* <DEDUP_REMOVED lines=11> */
[----:B------:R-:W-:Y:S01]  /*2610*/  IMAD.WIDE.U32 R34, R190, R44, R18 ;  /* 0x0000002cbe227225 */ /* 0x000fe200078e0012 */
[----:B------:R-:W-:-:S03]  /*2620*/  SHF.R.S32.HI R59, RZ, 0x1f, R56 ;  /* 0x0000001fff3b7819 */ /* 0x000fc60000011438 */
[----:B0-----:R-:W-:Y:S02]  /*2630*/  VIADD R31, R31, 0xffffff80 ;  /* 0xffffff801f1f7836 */ /* 0x001fe40000000000 */
[----:B------:R-:W-:Y:S02]  /*2640*/  IMAD.IADD R33, R33, 0x1, R13 ;  /* 0x0000000121217824 */ /* 0x000fe400078e020d */
[----:B------:R-:W-:Y:S01]  /*2650*/  IMAD.IADD R35, R13, 0x1, R35 ;  /* 0x000000010d237824 */ /* 0x000fe200078e0223 */
[----:B------:R-:W-:Y:S01]  /*2660*/  SHF.R.S32.HI R30, RZ, 0x1f, R31 ;  /* 0x0000001fff1e7819 */ /* 0x000fe2000001141f */
[C---:B------:R-:W-:Y:S02]  /*2670*/  IMAD R53, R24.reuse, R5, R8 ;  /* 0x0000000518357224 */ /* 0x040fe400078e0208 */
[----:B------:R-:W-:Y:S01]  /*2680*/  IMAD.WIDE.U32 R32, R24, R44, R32 ;  /* 0x0000002c18207225 */ /* 0x000fe200078e0020 */
[----:B------:R-:W-:-:S03]  /*2690*/  LEA.HI R30, R30, R31, RZ, 0x5 ;  /* 0x0000001f1e1e7211 */ /* 0x000fc600078f28ff */
[----:B------:R-:W-:Y:S01]  /*26a0*/  IMAD.WIDE.U32 R34, R24, R44, R34 ;  /* 0x0000002c18227225 */ /* 0x000fe200078e0022 */
[----:B------:R-:W-:-:S03]  /*26b0*/  SHF.R.S32.HI R30, RZ, 0x5, R30 ;  /* 0x00000005ff1e7819 */ /* 0x000fc6000001141e */
[----:B------:R-:W-:Y:S02]  /*26c0*/  IMAD.IADD R52, R3, 0x1, R53 ;  /* 0x0000000103347824 */ /* 0x000fe400078e0235 */
[----:B------:R-:W-:Y:S01]  /*26d0*/  IMAD R50, R30, 0x200, R4 ;  /* 0x000002001e327824 */ /* 0x000fe200078e0204 */
[----:B------:R-:W-:Y:S01]  /*26e0*/  LOP3.LUT R4, R42, 0x38, R39, 0xf8, !PT ;  /* 0x000000382a047812 */ /* 0x000fe200078ef827 */
[----:B------:R-:W-:Y:S02]  /*26f0*/  IMAD.IADD R27, R28, 0x1, R29 ;  /* 0x000000011c1b7824 */ /* 0x000fe400078e021d */
[----:B------:R-:W-:Y:S01]  /*2700*/  IMAD.SHL.U32 R44, R44, 0x40, RZ ;  /* 0x000000402c2c7824 */ /* 0x000fe200078e00ff */
[----:B------:R-:W-:Y:S01]  /*2710*/  LOP3.LUT R4, R4, R45, RZ, 0x3c, !PT ;  /* 0x0000002d04047212 */ /* 0x000fe200078e3cff */
[----:B------:R-:W-:Y:S02]  /*2720*/  VIADD R47, R47, 0x8 ;  /* 0x000000082f2f7836 */ /* 0x000fe40000000000 */
[----:B------:R-:W-:-:S02]  /*2730*/  IMAD.SHL.U32 R49, R49, 0x2, RZ ;  /* 0x0000000231317824 */ /* 0x000fc400078e00ff */
[----:B------:R-:W-:Y:S02]  /*2740*/  IMAD.IADD R53, R53, 0x1, R21 ;  /* 0x0000000135357824 */ /* 0x000fe400078e0215 */
[----:B------:R-:W-:Y:S02]  /*2750*/  IMAD.IADD R57, R33, 0x1, R9 ;  /* 0x0000000121397824 */ /* 0x000fe400078e0209 */
[----:B------:R-:W-:Y:S02]  /*2760*/  IMAD.IADD R58, R9, 0x1, R35 ;  /* 0x00000001093a7824 */ /* 0x000fe400078e0223 */
[----:B------:R-:W-:Y:S01]  /*2770*/  IMAD R60, R30, 0x200, R4 ;  /* 0x000002001e3c7824 */ /* 0x000fe200078e0204 */
[----:B------:R-:W-:-:S07]  /*2780*/  SHF.R.S32.HI R51, RZ, 0x1f, R0 ;  /* 0x0000001fff337819 */ /* 0x000fce0000011400 */
.L_x_3377:
[----:B0-----:R-:W0:Y:S01]  /*2790*/  LDC R63, c[0x0][0x430] ;  /* 0x00010c00ff3f7b82 */ /* 0x001e220000000800 */
[----:B------:R-:W-:Y:S02]  /*27a0*/  VIADD R25, R25, 0xffffffff ;  /* 0xffffffff19197836 */ /* 0x000fe40000000000 */
[----:B------:R-:W-:Y:S02]  /*27b0*/  IMAD.MOV.U32 R62, RZ, RZ, RZ ;  /* 0x000000ffff3e7224 */ /* 0x000fe400078e00ff */
[----:B------:R-:W-:-:S03]  /*27c0*/  IMAD R4, R25, 0x40, R48 ;  /* 0x0000004019047824 */ /* 0x000fc600078e0230 */
[----:B------:R-:W1:Y:S01]  /*27d0*/  LDC R73, c[0x0][0x3f4] ;  /* 0x0000fd00ff497b82 */ /* 0x000e620000000800 */
[----:B--2---:R-:W-:Y:S01]  /*27e0*/  IMAD.IADD R12, R27, 0x1, R4 ;  /* 0x000000011b0c7824 */ /* 0x004fe200078e0204 */
[----:B------:R-:W-:-:S03]  /*27f0*/  ISETP.GE.AND P0, PT, R4, R36, PT ;  /* 0x000000240400720c */ /* 0x000fc60003f06270 */
[----:B------:R-:W-:Y:S01]  /*2800*/  IMAD.MOV.U32 R8, RZ, RZ, R12 ;  /* 0x000000ffff087224 */ /* 0x000fe200078e000c */
[----:B------:R-:W-:Y:S02]  /*2810*/  ISETP.GT.OR P0, PT, R48, 0x3f, P0 ;  /* 0x0000003f3000780c */ /* 0x000fe40000704670 */
[----:B0-----:R-:W-:-:S11]  /*2820*/  ISETP.NE.AND P4, PT, R63, 0x1, PT ;  /* 0x000000013f00780c */ /* 0x001fd60003f85270 */
[----:B------:R-:W0:Y:S08]  /*2830*/  @!P0 LDC.64 R6, c[0x0][0x428] ;  /* 0x00010a00ff068b82 */ /* 0x000e300000000a00 */
[----:B------:R-:W2:Y:S08]  /*2840*/  @!P0 LDC.64 R4, c[0x0][0x418] ;  /* 0x00010600ff048b82 */ /* 0x000eb00000000a00 */
[----:B------:R-:W3:Y:S08]  /*2850*/  @P4 LDC R9, c[0x0][0x434] ;  /* 0x00010d00ff094b82 */ /* 0x000ef00000000800 */
        /* <DEDUP_REMOVED lines=80> */
.L_x_3349:
[----:B------:R-:W-:Y:S05]  /*2d60*/  BSYNC B1 ;  /* 0x0000000000017941 */ /* 0x000fea0003800000 */
.L_x_3348:
[----:B------:R-:W-:Y:S01]  /*2d70*/  UISETP.NE.AND UP0, UPT, UR47, 0x3, UPT ;  /* 0x000000032f00788c */ /* 0x000fe2000bf05270 */
[----:B0----5:R-:W-:Y:S02]  /*2d80*/  IMAD.MOV.U32 R4, RZ, RZ, R8 ;  /* 0x000000ffff047224 */ /* 0x021fe400078e0008 */
[----:B------:R-:W-:Y:S02]  /*2d90*/  IMAD.MOV.U32 R5, RZ, RZ, R9 ;  /* 0x000000ffff057224 */ /* 0x000fe400078e0009 */
[----:B------:R-:W-:Y:S01]  /*2da0*/  IMAD.MOV.U32 R6, RZ, RZ, R30 ;  /* 0x000000ffff067224 */ /* 0x000fe200078e001e */
[----:B------:R-:W-:Y:S01]  /*2db0*/  PLOP3.LUT P5, PT, PT, PT, UP0, 0x80, 0x0 ;  /* 0x000000000000781c */ /* 0x000fe20003faf008 */
[----:B------:R-:W-:Y:S01]  /*2dc0*/  IMAD.MOV.U32 R7, RZ, RZ, R55 ;  /* 0x000000ffff077224 */ /* 0x000fe200078e0037 */
[----:B------:R-:W-:Y:S01]  /*2dd0*/  PRMT R76, R5, 0x5410, R4 ;  /* 0x00005410054c7816 */ /* 0x000fe20000000004 */
[----:B------:R-:W-:Y:S02]  /*2de0*/  IMAD.MOV.U32 R4, RZ, RZ, R31 ;  /* 0x000000ffff047224 */ /* 0x000fe400078e001f */
[----:B------:R-:W-:Y:S01]  /*2df0*/  IMAD.MOV.U32 R5, RZ, RZ, R29 ;  /* 0x000000ffff057224 */ /* 0x000fe200078e001d */
[----:B------:R-:W-:-:S02]  /*2e00*/  PRMT R79, R79, 0x5410, R7 ;  /* 0x000054104f4f7816 */ /* 0x000fc40000000007 */
[----:B------:R-:W-:Y:S01]  /*2e10*/  PRMT R75, R4, 0x5410, R6 ;  /* 0x00005410044b7816 */ /* 0x000fe20000000006 */
[----:B------:R-:W-:Y:S01]  /*2e20*/  IMAD.MOV.U32 R4, RZ, RZ, R28 ;  /* 0x000000ffff047224 */ /* 0x000fe200078e001c */
[----:B------:R-:W-:Y:S01]  /*2e30*/  PRMT R80, R80, 0x5410, R5 ;  /* 0x0000541050507816 */ /* 0x000fe20000000005 */
[----:B------:R-:W-:-:S03]  /*2e40*/  IMAD.MOV.U32 R6, RZ, RZ, R54 ;  /* 0x000000ffff067224 */ /* 0x000fc600078e0036 */
[----:B------:R-:W-:Y:S02]  /*2e50*/  PRMT R78, R78, 0x5410, R4 ;  /* 0x000054104e4e7816 */ /* 0x000fe40000000004 */
[----:B------:R-:W-:Y:S01]  /*2e60*/  PRMT R77, R77, 0x5410, R6 ;  /* 0x000054104d4d7816 */ /* 0x000fe20000000006 */
[----:B------:R-:W-:Y:S06]  /*2e70*/  @!P5 BRA `(.L_x_3350) ;  /* 0x000000000004d947 */ /* 0x000fec0003800000 */
[----:B------:R-:W-:Y:S01]  /*2e80*/  BPT.TRAP 0x1 ;  /* 0x000000040000795c */ /* 0x000fe20000300000 */
.L_x_3350:
[----:B------:R-:W-:Y:S01]  /*2e90*/  IMAD R61, R189, 0x8, R16 ;  /* 0x00000008bd3d7824 */ /* 0x000fe200078e0210 */
[----:B------:R-:W-:Y:S01]  /*2ea0*/  SHF.L.U32 R68, R191, 0x1f, RZ ;  /* 0x0000001fbf447819 */ /* 0x000fe200000006ff */
[----:B------:R-:W-:Y:S03]  /*2eb0*/  BSSY B1, `(.L_x_3351) ;  /* 0x0000003000017945 */ /* 0x000fe60003800000 */
[----:B------:R-:W0:Y:S02]  /*2ec0*/  SYNCS.PHASECHK.TRANS64.TRYWAIT P6, [R61+URZ+0x38890], R68 ;  /* 0x038890443d0075a7 */ /* 0x000e2400080c017f */
[----:B0-----:R-:W-:Y:S05]  /*2ed0*/  @!P6 BRA `(.L_x_3352) ;  /* 0x00000234008ce947 */ /* 0x001fea0003800000 */
.L_x_3690:
[----:B------:R-:W-:Y:S05]  /*2ee0*/  BSYNC B1 ;  /* 0x0000000000017941 */ /* 0x000fea0003800000 */
.L_x_3351:
[----:B------:R-:W-:-:S03]  /*2ef0*/  UMOV UR4, 0xffffffff ;  /* 0xffffffff00047882 */ /* 0x000fc60000000000 */
[----:B------:R-:W-:Y:S05]  /*2f00*/  BRA.DIV UR4, `(.L_x_3353) ;  /* 0x0000023604947947 */ /* 0x000fea000b800000 */
[----:B------:R-:W1:Y:S04]  /*2f10*/  SHFL.IDX PT, R66, R66, RZ, 0x1c1f ;  /* 0x001c1fff42427589 */ /* 0x000e6800000e0000 */
[----:B------:R2:W3:Y:S02]  /*2f20*/  SHFL.IDX PT, R14, R67, RZ, 0x1c1f ;  /* 0x001c1fff430e7589 */ /* 0x0004e400000e0000 */
.L_x_3694:
        /* <DEDUP_REMOVED lines=9> */
[----:B------:R-:W-:Y:S01]  /*2fc0*/  SHF.R.U32.HI R74, RZ, 0x10, R55 ;  /* 0x00000010ff4a7819 */ /* 0x000fe20000011637 */
[----:B0-----:R-:W-:Y:S01]  /*2fd0*/  IMAD.U32 R15, R7, 0x10000, RZ ;  /* 0x00010000070f7824 */ /* 0x001fe200078e00ff */
[----:B--2---:R-:W-:Y:S01]  /*2fe0*/  SHF.R.U32.HI R67, RZ, 0x10, R31 ;  /* 0x00000010ff437819 */ /* 0x004fe2000001161f */
[----:B------:R-:W-:Y:S01]  /*2ff0*/  IMAD.U32 R12, R6, 0x10000, RZ ;  /* 0x00010000060c7824 */ /* 0x000fe200078e00ff */
[----:B------:R-:W-:Y:S02]  /*3000*/  SHF.R.U64 R70, R54, 0x10, R55 ;  /* 0x0000001036467819 */ /* 0x000fe40000001237 */
[----:B------:R-:W-:Y:S02]  /*3010*/  SHF.R.U64 R72, R30, 0x10, R31 ;  /* 0x000000101e487819 */ /* 0x000fe4000000121f */
[----:B------:R-:W-:Y:S02]  /*3020*/  PRMT R74, R79, 0x5432, R74 ;  /* 0x000054324f4a7816 */ /* 0x000fe4000000004a */
[----:B------:R-:W-:-:S02]  /*3030*/  PRMT R55, R75, 0x5410, R67 ;  /* 0x000054104b377816 */ /* 0x000fc40000000043 */
[----:B------:R-:W-:Y:S02]  /*3040*/  PRMT R70, R77, 0x5432, R70 ;  /* 0x000054324d467816 */ /* 0x000fe40000000046 */
[----:B------:R-:W-:Y:S01]  /*3050*/  LOP3.LUT R13, R6, 0xffff0000, RZ, 0xc0, !PT ;  /* 0xffff0000060d7812 */ /* 0x000fe200078ec0ff */
[----:B------:R-:W-:Y:S01]  /*3060*/  IMAD.U32 R67, R55, 0x10000, RZ ;  /* 0x0001000037437824 */ /* 0x000fe200078e00ff */
[----:B------:R-:W-:Y:S01]  /*3070*/  LOP3.LUT R30, R7, 0xffff0000, RZ, 0xc0, !PT ;  /* 0xffff0000071e7812 */ /* 0x000fe200078ec0ff */
[----:B------:R-:W-:Y:S01]  /*3080*/  IMAD.U32 R6, R5, 0x10000, RZ ;  /* 0x0001000005067824 */ /* 0x000fe200078e00ff */
[----:B------:R-:W-:Y:S01]  /*3090*/  PRMT R31, R75, 0x5432, R72 ;  /* 0x000054324b1f7816 */ /* 0x000fe20000000048 */
[----:B------:R-:W-:Y:S01]  /*30a0*/  IMAD.U32 R75, R74, 0x10000, RZ ;  /* 0x000100004a4b7824 */ /* 0x000fe200078e00ff */
[----:B------:R-:W-:Y:S01]  /*30b0*/  LOP3.LUT R7, R5, 0xffff0000, RZ, 0xc0, !PT ;  /* 0xffff000005077812 */ /* 0x000fe200078ec0ff */
[----:B------:R-:W-:Y:S01]  /*30c0*/  IMAD.U32 R5, R4, 0x10000, RZ ;  /* 0x0001000004057824 */ /* 0x000fe200078e00ff */
[----:B------:R-:W-:Y:S01]  /*30d0*/  LOP3.LUT R72, R70, 0xffff0000, RZ, 0xc0, !PT ;  /* 0xffff000046487812 */ /* 0x000fe200078ec0ff */
[----:B------:R-:W-:Y:S01]  /*30e0*/  FMUL.FTZ R79, R13, R75 ;  /* 0x0000004b0d4f7220 */ /* 0x000fe20000410000 */
[----:B------:R-:W-:Y:S01]  /*30f0*/  LOP3.LUT R54, R31, 0xffff0000, RZ, 0xc0, !PT ;  /* 0xffff00001f367812 */ /* 0x000fe200078ec0ff */
[-C--:B------:R-:W-:Y:S01]  /*3100*/  FMUL.FTZ R13, R13, R67.reuse ;  /* 0x000000430d0d7220 */ /* 0x080fe20000410000 */
[----:B------:R-:W-:Y:S01]  /*3110*/  LOP3.LUT R74, R74, 0xffff0000, RZ, 0xc0, !PT ;  /* 0xffff00004a4a7812 */ /* 0x000fe200078ec0ff */
[----:B------:R-:W-:Y:S01]  /*3120*/  FMUL.FTZ R77, R7, R72 ;  /* 0x00000048074d7220 */ /* 0x000fe20000410000 */
[----:B------:R-:W-:Y:S01]  /*3130*/  LOP3.LUT R55, R55, 0xffff0000, RZ, 0xc0, !PT ;  /* 0xffff000037377812 */ /* 0x000fe200078ec0ff */
[----:B------:R-:W-:Y:S01]  /*3140*/  FFMA.FTZ R79, R12, R67, -R79 ;  /* 0x000000430c4f7223 */ /* 0x000fe2000001084f */
[-C--:B------:R-:W-:Y:S01]  /*3150*/  FMUL.FTZ R7, R7, R54.reuse ;  /* 0x0000003607077220 */ /* 0x080fe20000410000 */
[----:B------:R-:W-:Y:S01]  /*3160*/  LOP3.LUT R4, R4, 0xffff0000, RZ, 0xc0, !PT ;  /* 0xffff000004047812 */ /* 0x000fe200078ec0ff */
[----:B------:R-:W-:Y:S01]  /*3170*/  FFMA.FTZ R77, R6, R54, -R77 ;  /* 0x00000036064d7223 */ /* 0x000fe2000001084d */
[----:B------:R-:W-:Y:S01]  /*3180*/  FFMA.FTZ R12, R12, R75, R13 ;  /* 0x0000004b0c0c7223 */ /* 0x000fe2000001000d */
[----:B------:R-:W-:-:S02]  /*3190*/  IMAD.U32 R70, R70, 0x10000, RZ ;  /* 0x0001000046467824 */ /* 0x000fc400078e00ff */
[C---:B------:R-:W-:Y:S01]  /*31a0*/  FMUL.FTZ R54, R30.reuse, R74 ;  /* 0x0000004a1e367220 */ /* 0x040fe20000410000 */
[----:B------:R-:W-:Y:S02]  /*31b0*/  IMAD.U32 R31, R31, 0x10000, RZ ;  /* 0x000100001f1f7824 */ /* 0x000fe400078e00ff */
        /* <DEDUP_REMOVED lines=14> */
.L_x_3358:
[----:B------:R-:W-:Y:S05]  /*32a0*/  BSYNC B2 ;  /* 0x0000000000027941 */ /* 0x000fea0003800000 */
.L_x_3357:
[----:B0-----:R4:W-:Y:S02]  /*32b0*/  ST.E.128 desc[UR50][R10.64], R4 ;  /* 0x000000040a007985 */ /* 0x0019e4000c101d32 */
.L_x_3356:
[----:B------:R-:W-:Y:S05]  /*32c0*/  BSYNC B1 ;  /* 0x0000000000017941 */ /* 0x000fea0003800000 */
.L_x_3355:
        /* <DEDUP_REMOVED lines=31> */
[C---:B--2---:R-:W-:Y:S01]  /*34c0*/  FMUL.FTZ R67, R7.reuse, R31 ;  /* 0x0000001f07437220 */ /* 0x044fe20000410000 */
        /* <DEDUP_REMOVED lines=26> */
.L_x_3360:
[----:B------:R-:W-:Y:S05]  /*3670*/  BSYNC B1 ;  /* 0x0000000000017941 */ /* 0x000fea0003800000 */
.L_x_3359:
[----:B-1----:R1:W-:Y:S01]  /*3680*/  ST.E.128 desc[UR50][R10.64], R4 ;  /* 0x000000040a007985 */ /* 0x0023e2000c101d32 */
[----:B------:R-:W-:Y:S05]  /*3690*/  BRA `(.L_x_3354) ;  /* 0x0000000c00b47947 */ /* 0x000fea0003800000 */
.L_x_3347:
        /* <DEDUP_REMOVED lines=29> */
[----:B------:R-:W-:Y:S01]  /*3870*/  IMAD.MOV.U32 R14, RZ, RZ, R4 ;  /* 0x000000ffff0e7224 */ /* 0x000fe200078e0004 */
[----:B------:R-:W-:Y:S01]  /*3880*/  PRMT R83, R83, 0x5410, R11 ;  /* 0x0000541053537816 */ /* 0x000fe2000000000b */
[----:B---3--:R-:W-:Y:S01]  /*3890*/  IMAD.MOV.U32 R8, RZ, RZ, R30 ;  /* 0x000000ffff087224 */ /* 0x008fe200078e001e */
[----:B------:R-:W-:Y:S01]  /*38a0*/  PRMT R79, R10, 0x5410, R15 ;  /* 0x000054100a4f7816 */ /* 0x000fe2000000000f */
[----:B------:R-:W-:Y:S01]  /*38b0*/  IMAD.MOV.U32 R9, RZ, RZ, R31 ;  /* 0x000000ffff097224 */ /* 0x000fe200078e001f */
[----:B------:R-:W-:Y:S01]  /*38c0*/  PRMT R82, R14, 0x7610, R82 ;  /* 0x000076100e527816 */ /* 0x000fe20000000052 */
[----:B------:R-:W-:-:S02]  /*38d0*/  IMAD.MOV.U32 R10, RZ, RZ, R28 ;  /* 0x000000ffff0a7224 */ /* 0x000fc400078e001c */
[----:B------:R-:W-:Y:S01]  /*38e0*/  IMAD.MOV.U32 R11, RZ, RZ, R29 ;  /* 0x000000ffff0b7224 */ /* 0x000fe200078e001d */
[----:B------:R-:W-:Y:S02]  /*38f0*/  PRMT R82, R82, 0x5410, R8 ;  /* 0x0000541052527816 */ /* 0x000fe40000000008 */
[----:B------:R-:W-:Y:S02]  /*3900*/  PRMT R83, R9, 0x7610, R83 ;  /* 0x0000761009537816 */ /* 0x000fe40000000053 */
[----:B------:R-:W-:Y:S01]  /*3910*/  PRMT R74, R10, 0x5410, R11 ;  /* 0x000054100a4a7816 */ /* 0x000fe2000000000b */
[----:B------:R-:W-:Y:S06]  /*3920*/  @!P5 BRA `(.L_x_3361) ;  /* 0x000000000004d947 */ /* 0x000fec0003800000 */
[----:B------:R-:W-:Y:S01]  /*3930*/  BPT.TRAP 0x1 ;  /* 0x000000040000795c */ /* 0x000fe20000300000 */
.L_x_3361:
[----:B------:R-:W-:Y:S01]  /*3940*/  IMAD R61, R189, 0x8, R16 ;  /* 0x00000008bd3d7824 */ /* 0x000fe200078e0210 */
[----:B------:R-:W-:Y:S01]  /*3950*/  SHF.L.U32 R68, R191, 0x1f, RZ ;  /* 0x0000001fbf447819 */ /* 0x000fe200000006ff */
[----:B------:R-:W-:Y:S03]  /*3960*/  BSSY B1, `(.L_x_3362) ;  /* 0x0000003000017945 */ /* 0x000fe60003800000 */
[----:B------:R-:W0:Y:S02]  /*3970*/  SYNCS.PHASECHK.TRANS64.TRYWAIT P6, [R61+URZ+0x38890], R68 ;  /* 0x038890443d0075a7 */ /* 0x000e2400080c017f */
[----:B0-----:R-:W-:Y:S05]  /*3980*/  @!P6 BRA `(.L_x_3363) ;  /* 0x0000022c003ce947 */ /* 0x001fea0003800000 */
.L_x_3695:
[----:B------:R-:W-:Y:S05]  /*3990*/  BSYNC B1 ;  /* 0x0000000000017941 */ /* 0x000fea0003800000 */
.L_x_3362:
[----:B------:R-:W-:-:S03]  /*39a0*/  UMOV UR4, 0xffffffff ;  /* 0xffffffff00047882 */ /* 0x000fc60000000000 */
[----:B------:R-:W-:Y:S05]  /*39b0*/  BRA.DIV UR4, `(.L_x_3364) ;  /* 0x0000022e04447947 */ /* 0x000fea000b800000 */
[----:B------:R-:W1:Y:S04]  /*39c0*/  SHFL.IDX PT, R66, R66, RZ, 0x1c1f ;  /* 0x001c1fff42427589 */ /* 0x000e6800000e0000 */
[----:B------:R-:W2:Y:S02]  /*39d0*/  SHFL.IDX PT, R67, R67, RZ, 0x1c1f ;  /* 0x001c1fff43437589 */ /* 0x000ea400000e0000 */
.L_x_3699:
        /* <DEDUP_REMOVED lines=13> */
[----:B------:R-:W-:Y:S01]  /*3ab0*/  SHF.R.S32.HI R8, RZ, 0x4, R9 ;  /* 0x00000004ff087819 */ /* 0x000fe20000011409 */
[----:B------:R-:W-:Y:S01]  /*3ac0*/  IMAD.IADD R9, R60, 0x1, R71 ;  /* 0x000000013c097824 */ /* 0x000fe200078e0247 */
[----:B------:R-:W-:Y:S02]  /*3ad0*/  LEA.HI R10, R10, R11, RZ, 0x5 ;  /* 0x0000000b0a0a7211 */ /* 0x000fe400078f28ff */
[----:B------:R-:W-:Y:S01]  /*3ae0*/  LEA.HI.SX32 R8, R39, R8, 0x1d ;  /* 0x0000000827087211 */ /* 0x000fe200078feaff */
[----:B------:R-:W-:Y:S01]  /*3af0*/  IMAD R9, R9, 0x2, R16 ;  /* 0x0000000209097824 */ /* 0x000fe200078e0210 */
[----:B------:R-:W-:-:S03]  /*3b00*/  SHF.R.S32.HI R10, RZ, 0x5, R10 ;  /* 0x00000005ff0a7819 */ /* 0x000fc6000001140a */
        /* <DEDUP_REMOVED lines=11> */
[----:B------:R-:W-:Y:S02]  /*3bc0*/  SHF.R.U64 R75, R6, 0x10, R7 ;  /* 0x00000010064b7819 */ /* 0x000fe40000001207 */
[----:B------:R-:W-:Y:S01]  /*3bd0*/  SHF.R.U64 R77, R28, 0x10, R29 ;  /* 0x000000101c4d7819 */ /* 0x000fe2000000121d */
[----:B---3--:R-:W-:Y:S01]  /*3be0*/  IMAD.U32 R28, R13, 0x10000, RZ ;  /* 0x000100000d1c7824 */ /* 0x008fe200078e00ff */
[----:B------:R-:W-:Y:S02]  /*3bf0*/  PRMT R72, R79, 0x5432, R72 ;  /* 0x000054324f487816 */ /* 0x000fe40000000048 */
[----:B------:R-:W-:-:S02]  /*3c00*/  PRMT R78, R74, 0x5432, R78 ;  /* 0x000054324a4e7816 */ /* 0x000fc4000000004e */
[----:B------:R-:W-:Y:S02]  /*3c10*/  SHF.R.U32.HI R81, RZ, 0x10, R31 ;  /* 0x00000010ff517819 */ /* 0x000fe4000001161f */
[----:B--2---:R-:W-:Y:S01]  /*3c20*/  SHF.R.U64 R71, R4, 0x10, R5 ;  /* 0x0000001004477819 */ /* 0x004fe20000001205 */
[----:B-1----:R-:W-:Y:S01]  /*3c30*/  IMAD.U32 R5, R9, 0x10000, RZ ;  /* 0x0001000009057824 */ /* 0x002fe200078e00ff */
[----:B------:R-:W-:Y:S01]  /*3c40*/  SHF.R.U64 R80, R30, 0x10, R31 ;  /* 0x000000101e507819 */ /* 0x000fe2000000121f */
        /* <DEDUP_REMOVED lines=8> */
[----:B------:R-:W-:Y:S01]  /*3cd0*/  FMUL.FTZ R84, R28, R74 ;  /* 0x0000004a1c547220 */ /* 0x000fe20000410000 */
[----:B------:R-:W-:Y:S01]  /*3ce0*/  LOP3.LUT R29, R13, 0xffff0000, RZ, 0xc0, !PT ;  /* 0xffff00000d1d7812 */ /* 0x000fe200078ec0ff */
[----:B------:R-:W-:Y:S01]  /*3cf0*/  IMAD.U32 R13, R12, 0x10000, RZ ;  /* 0x000100000c0d7824 */ /* 0x000fe200078e00ff */
[----:B------:R-:W-:Y:S01]  /*3d00*/  LOP3.LUT R78, R78, 0xffff0000, RZ, 0xc0, !PT ;  /* 0xffff00004e4e7812 */ /* 0x000fe200078ec0ff */
[-C--:B------:R-:W-:Y:S01]  /*3d10*/  FFMA.FTZ R84, R5, R79.reuse, R84 ;  /* 0x0000004f05547223 */ /* 0x080fe20000010054 */
[----:B------:R-:W-:Y:S01]  /*3d20*/  PRMT R71, R82, 0x5410, R71 ;  /* 0x0000541052477816 */ /* 0x000fe20000000047 */
[----:B------:R-:W-:Y:S01]  /*3d30*/  IMAD.U32 R7, R10, 0x10000, RZ ;  /* 0x000100000a077824 */ /* 0x000fe200078e00ff */
[----:B------:R-:W-:Y:S01]  /*3d40*/  PRMT R80, R82, 0x5432, R80 ;  /* 0x0000543252507816 */ /* 0x000fe20000000050 */
[----:B------:R-:W-:Y:S01]  /*3d50*/  FMUL.FTZ R82, R28, R79 ;  /* 0x0000004f1c527220 */ /* 0x000fe20000410000 */
[----:B------:R-:W-:Y:S01]  /*3d60*/  PRMT R76, R83, 0x5432, R76 ;  /* 0x00005432534c7816 */ /* 0x000fe2000000004c */
[----:B------:R-:W-:Y:S01]  /*3d70*/  IMAD.U32 R28, R81, 0x10000, RZ ;  /* 0x00010000511c7824 */ /* 0x000fe200078e00ff */
[----:B------:R-:W-:Y:S01]  /*3d80*/  LOP3.LUT R72, R72, 0xffff0000, RZ, 0xc0, !PT ;  /* 0xffff000048487812 */ /* 0x000fe200078ec0ff */
[----:B------:R-:W-:Y:S01]  /*3d90*/  FMUL.FTZ R83, R29, R78 ;  /* 0x0000004e1d537220 */ /* 0x000fe20000410000 */
[----:B------:R-:W-:Y:S01]  /*3da0*/  LOP3.LUT R6, R9, 0xffff0000, RZ, 0xc0, !PT ;  /* 0xffff000009067812 */ /* 0x000fe200078ec0ff */
[----:B------:R-:W-:Y:S01]  /*3db0*/  FFMA.FTZ R82, R5, R74, -R82 ;  /* 0x0000004a05527223 */ /* 0x000fe20000010852 */
[----:B------:R-:W-:-:S02]  /*3dc0*/  IMAD.U32 R5, R76, 0x10000, RZ ;  /* 0x000100004c057824 */ /* 0x000fc400078e00ff */
[----:B------:R-:W-:Y:S01]  /*3dd0*/  FMUL.FTZ R29, R29, R72 ;  /* 0x000000481d1d7220 */ /* 0x000fe20000410000 */
[----:B------:R-:W-:Y:S02]  /*3de0*/  IMAD.U32 R9, R11, 0x10000, RZ ;  /* 0x000100000b097824 */ /* 0x000fe400078e00ff */
[----:B------:R-:W-:Y:S01]  /*3df0*/  FMUL.FTZ R74, R30, R28 ;  /* 0x0000001c1e4a7220 */ /* 0x000fe20000410000 */
[----:B------:R-:W-:Y:S01]  /*3e00*/  FFMA.FTZ R83, R6, R72, -R83 ;  /* 0x0000004806537223 */ /* 0x000fe20000010853 */
[----:B------:R-:W-:Y:S01]  /*3e10*/  LOP3.LUT R72, R81, 0xffff0000, RZ, 0xc0, !PT ;  /* 0xffff000051487812 */ /* 0x000fe200078ec0ff */
[-C--:B------:R-:W-:Y:S01]  /*3e20*/  FMUL.FTZ R81, R30, R5.reuse ;  /* 0x000000051e517220 */ /* 0x080fe20000410000 */
[----:B------:R-:W-:Y:S01]  /*3e30*/  FFMA.FTZ R79, R6, R78, R29 ;  /* 0x0000004e064f7223 */ /* 0x000fe2000001001d */
[----:B------:R-:W-:Y:S01]  /*3e40*/  LOP3.LUT R31, R15, 0xffff0000, RZ, 0xc0, !PT ;  /* 0xffff00000f1f7812 */ /* 0x000fe200078ec0ff */
[----:B------:R-:W-:Y:S01]  /*3e50*/  FFMA.FTZ R74, R9, R5, -R74 ;  /* 0x00000005094a7223 */ /* 0x000fe2000001084a */
[----:B------:R-:W-:Y:S01]  /*3e60*/  LOP3.LUT R76, R76, 0xffff0000, RZ, 0xc0, !PT ;  /* 0xffff00004c4c7812 */ /* 0x000fe200078ec0ff */
[----:B------:R-:W-:-:S02]  /*3e70*/  IMAD.U32 R6, R77, 0x10000, RZ ;  /* 0x000100004d067824 */ /* 0x000fc400078e00ff */
[----:B------:R-:W-:Y:S01]  /*3e80*/  FFMA.FTZ R81, R9, R28, R81 ;  /* 0x0000001c09517223 */ /* 0x000fe20000010051 */
[----:B------:R-:W-:Y:S01]  /*3e90*/  IMAD.U32 R5, R71, 0x10000, RZ ;  /* 0x0001000047057824 */ /* 0x000fe200078e00ff */
[----:B------:R-:W-:Y:S01]  /*3ea0*/  LOP3.LUT R11, R11, 0xffff0000, RZ, 0xc0, !PT ;  /* 0xffff00000b0b7812 */ /* 0x000fe200078ec0ff */
[----:B------:R-:W-:Y:S01]  /*3eb0*/  FMUL.FTZ R9, R13, R6 ;  /* 0x000000060d097220 */ /* 0x000fe20000410000 */
[----:B------:R-:W-:Y:S01]  /*3ec0*/  LOP3.LUT R12, R12, 0xffff0000, RZ, 0xc0, !PT ;  /* 0xffff00000c0c7812 */ /* 0x000fe200078ec0ff */
[C---:B------:R-:W-:Y:S01]  /*3ed0*/  FMUL.FTZ R28, R31.reuse, R72 ;  /* 0x000000481f1c7220 */ /* 0x040fe20000410000 */
[-C--:B------:R-:W-:Y:S01]  /*3ee0*/  FMUL.FTZ R30, R31, R76.reuse ;  /* 0x0000004c1f1e7220 */ /* 0x080fe20000410000 */
[----:B------:R-:W-:Y:S01]  /*3ef0*/  LOP3.LUT R77, R77, 0xffff0000, RZ, 0xc0, !PT ;  /* 0xffff00004d4d7812 */ /* 0x000fe200078ec0ff */
[-C--:B------:R-:W-:Y:S01]  /*3f00*/  FMUL.FTZ R13, R13, R5.reuse ;  /* 0x000000050d0d7220 */ /* 0x080fe20000410000 */
[----:B------:R-:W-:Y:S01]  /*3f10*/  LOP3.LUT R71, R71, 0xffff0000, RZ, 0xc0, !PT ;  /* 0xffff000047477812 */ /* 0x000fe200078ec0ff */
[----:B------:R-:W-:Y:S01]  /*3f20*/  IMAD.U32 R15, R14, 0x10000, RZ ;  /* 0x000100000e0f7824 */ /* 0x000fe200078e00ff */
[----:B------:R-:W-:Y:S01]  /*3f30*/  LOP3.LUT R8, R8, 0xffff0000, RZ, 0xc0, !PT ;  /* 0xffff000008087812 */ /* 0x000fe200078ec0ff */
[C---:B------:R-:W-:Y:S01]  /*3f40*/  FFMA.FTZ R31, R11.reuse, R76, -R28 ;  /* 0x0000004c0b1f7223 */ /* 0x040fe2000001081c */
[----:B------:R-:W-:Y:S01]  /*3f50*/  FFMA.FTZ R30, R11, R72, R30 ;  /* 0x000000480b1e7223 */ /* 0x000fe2000001001e */
[C---:B------:R-:W-:Y:S01]  /*3f60*/  FFMA.FTZ R9, R4.reuse, R5, -R9 ;  /* 0x0000000504097223 */ /* 0x040fe20000010809 */
[----:B------:R-:W-:Y:S01]  /*3f70*/  FFMA.FTZ R13, R4, R6, R13 ;  /* 0x00000006040d7223 */ /* 0x000fe2000001000d */
[----:B------:R-:W-:Y:S01]  /*3f80*/  LOP3.LUT R14, R14, 0xffff0000, RZ, 0xc0, !PT ;  /* 0xffff00000e0e7812 */ /* 0x000fe200078ec0ff */
[----:B------:R-:W-:Y:S01]  /*3f90*/  FMUL.FTZ R11, R12, R77 ;  /* 0x0000004d0c0b7220 */ /* 0x000fe20000410000 */
[C---:B------:R-:W-:Y:S01]  /*3fa0*/  IMAD.U32 R4, R75.reuse, 0x10000, RZ ;  /* 0x000100004b047824 */ /* 0x040fe200078e00ff */
[C---:B------:R-:W-:Y:S01]  /*3fb0*/  LOP3.LUT R5, R80.reuse, 0xffff0000, RZ, 0xc0, !PT ;  /* 0xffff000050057812 */ /* 0x040fe200078ec0ff */
[----:B------:R-:W-:Y:S01]  /*3fc0*/  IMAD.U32 R6, R80, 0x10000, RZ ;  /* 0x0001000050067824 */ /* 0x000fe200078e00ff */
[----:B------:R-:W-:Y:S01]  /*3fd0*/  LOP3.LUT R75, R75, 0xffff0000, RZ, 0xc0, !PT ;  /* 0xffff00004b4b7812 */ /* 0x000fe200078ec0ff */
[-C--:B------:R-:W-:Y:S01]  /*3fe0*/  FMUL.FTZ R29, R12, R71.reuse ;  /* 0x000000470c1d7220 */ /* 0x080fe20000410000 */
[----:B------:R-:W-:Y:S01]  /*3ff0*/  FFMA.FTZ R12, R8, R71, -R11 ;  /* 0x00000047080c7223 */ /* 0x000fe2000001080b */
[----:B------:R-:W-:Y:S01]  /*4000*/  LOP3.LUT R10, R10, 0xffff0000, RZ, 0xc0, !PT ;  /* 0xffff00000a0a7812 */ /* 0x000fe200078ec0ff */
[C---:B------:R-:W-:Y:S01]  /*4010*/  FMUL.FTZ R28, R15.reuse, R6 ;  /* 0x000000060f1c7220 */ /* 0x040fe20000410000 */
[C---:B------:R-:W-:Y:S01]  /*4020*/  FMUL.FTZ R11, R14.reuse, R5 ;  /* 0x000000050e0b7220 */ /* 0x040fe20000410000 */
[-C--:B------:R-:W-:Y:S01]  /*4030*/  FMUL.FTZ R15, R15, R4.reuse ;  /* 0x000000040f0f7220 */ /* 0x080fe20000410000 */
[----:B------:R-:W-:Y:S01]  /*4040*/  FMUL.FTZ R14, R14, R75 ;  /* 0x0000004b0e0e7220 */ /* 0x000fe20000410000 */
[----:B------:R-:W-:Y:S01]  /*4050*/  FFMA.FTZ R8, R8, R77, R29 ;  /* 0x0000004d08087223 */ /* 0x000fe2000001001d */
        /* <DEDUP_REMOVED lines=17> */
.L_x_3366:
[----:B------:R-:W-:Y:S05]  /*4170*/  BSYNC B1 ;  /* 0x0000000000017941 */ /* 0x000fea0003800000 */
.L_x_3365:
        /* <DEDUP_REMOVED lines=8> */
.L_x_3346:
[----:B------:R-:W-:-:S06]  /*4200*/  UISETP.NE.AND UP0, UPT, UR47, 0x3, UPT ;  /* 0x000000032f00788c */ /* 0x000fcc000bf05270 */
[----:B------:R-:W-:-:S13]  /*4210*/  PLOP3.LUT P5, PT, PT, PT, UP0, 0x80, 0x0 ;  /* 0x000000000000781c */ /* 0x000fda0003faf008 */
[----:B------:R-:W-:Y:S05]  /*4220*/  @!P5 BRA `(.L_x_3367) ;  /* 0x000000000004d947 */ /* 0x000fea0003800000 */
[----:B------:R-:W-:Y:S01]  /*4230*/  BPT.TRAP 0x1 ;  /* 0x000000040000795c */ /* 0x000fe20000300000 */
.L_x_3367:
[----:B------:R-:W-:Y:S01]  /*4240*/  IMAD R61, R189, 0x8, R16 ;  /* 0x00000008bd3d7824 */ /* 0x000fe200078e0210 */
[----:B------:R-:W-:Y:S01]  /*4250*/  SHF.L.U32 R68, R191, 0x1f, RZ ;  /* 0x0000001fbf447819 */ /* 0x000fe200000006ff */
[----:B------:R-:W-:Y:S01]  /*4260*/  BSSY B1, `(.L_x_3368) ;  /* 0x0000004000017945 */ /* 0x000fe20003800000 */
[----:B------:R-:W-:Y:S02]  /*4270*/  SHF.R.S32.HI R65, RZ, 0x1f, R63 ;  /* 0x0000001fff417819 */ /* 0x000fe4000001143f */
[----:B------:R-:W0:Y:S02]  /*4280*/  SYNCS.PHASECHK.TRANS64.TRYWAIT P0, [R61+URZ+0x38890], R68 ;  /* 0x038890443d0075a7 */ /* 0x000e24000800017f */
[----:B0-----:R-:W-:Y:S05]  /*4290*/  @!P0 BRA `(.L_x_3369) ;  /* 0x0000022400588947 */ /* 0x001fea0003800000 */
.L_x_3700:
[----:B------:R-:W-:Y:S05]  /*42a0*/  BSYNC B1 ;  /* 0x0000000000017941 */ /* 0x000fea0003800000 */
.L_x_3368:
        /* <DEDUP_REMOVED lines=22> */
[----:B------:R-:W-:Y:S01]  /*4410*/  ISETP.GT.AND P0, PT, R69, R190, PT ;  /* 0x000000be4500720c */ /* 0x000fe20003f04270 */
[----:B------:R-:W-:-:S12]  /*4420*/  BRA.DIV UR4, `(.L_x_3370) ;  /* 0x0000022604087947 */ /* 0x000fd8000b800000 */
[----:B------:R1:W2:Y:S04]  /*4430*/  SHFL.IDX PT, R10, R13, RZ, 0x1c1f ;  /* 0x001c1fff0d0a7589 */ /* 0x0002a800000e0000 */
[----:B------:R1:W3:Y:S02]  /*4440*/  SHFL.IDX PT, R14, R5, RZ, 0x1c1f ;  /* 0x001c1fff050e7589 */ /* 0x0002e400000e0000 */
.L_x_3704:
        /* <DEDUP_REMOVED lines=18> */
.L_x_3354:
[----:B------:R-:W-:Y:S05]  /*4570*/  BSYNC B0 ;  /* 0x0000000000007941 */ /* 0x000fea0003800000 */
.L_x_3345:
[----:B-1-34-:R-:W1:Y:S01]  /*4580*/  S2R R4, SR_TID.X ;  /* 0x0000000000047919 */ /* 0x01ae620000002100 */
[----:B------:R-:W-:Y:S01]  /*4590*/  @!PT LDS RZ, [RZ] ;  /* 0x00000000fffff984 */ /* 0x000fe20000000800 */
[----:B------:R-:W-:Y:S01]  /*45a0*/  @!PT LDS RZ, [RZ] ;  /* 0x00000000fffff984 */ /* 0x000fe20000000800 */
[----:B------:R-:W-:Y:S01]  /*45b0*/  @!PT LDS RZ, [RZ] ;  /* 0x00000000fffff984 */ /* 0x000fe20000000800 */
[----:B------:R-:W-:Y:S01]  /*45c0*/  @!PT LDS RZ, [RZ] ;  /* 0x00000000fffff984 */ /* 0x000fe20000000800 */
[----:B------:R3:W-:Y:S06]  /*45d0*/  MEMBAR.ALL.CTA ;  /* 0x0000000000007992 */ /* 0x0007ec0000008000 */
[----:B---3--:R-:W3:Y:S01]  /*45e0*/  FENCE.VIEW.ASYNC.S ;  /* 0x00000000000073c6 */ /* 0x008ee20000000000 */
[----:B------:R-:W-:Y:S05]  /*45f0*/  WARPSYNC.ALL ;  /* 0x0000000000007948 */ /* 0x000fea0003800000 */
[----:B------:R-:W-:Y:S01]  /*4600*/  BSSY B0, `(.L_x_3371) ;  /* 0x0000009000007945 */ /* 0x000fe20003800000 */
[----:B-1----:R-:W-:Y:S01]  /*4610*/  LOP3.LUT R4, R4, 0x7f, RZ, 0xc0, !PT ;  /* 0x0000007f04047812 */ /* 0x002fe200078ec0ff */
[----:B---3--:R1:W-:Y:S03]  /*4620*/  BAR.SYNC.DEFER_BLOCKING R47, 0x80 ;  /* 0x0002002f0000751d */ /* 0x0083e60000010000 */
[----:B------:R-:W-:-:S13]  /*4630*/  ISETP.NE.AND P0, PT, R4, RZ, PT ;  /* 0x000000ff0400720c */ /* 0x000fda0003f05270 */
[----:B------:R-:W-:-:S05]  /*4640*/  @!P0 VIADD R4, R61, 0x388a0 ;  /* 0x000388a03d048836 */ /* 0x000fca0000000000 */
[----:B------:R-:W-:-:S04]  /*4650*/  @!P0 PRMT R4, RZ, 0x654, R4 ;  /* 0x00000654ff048816 */ /* 0x000fc80000000004 */
[----:B------:R1:W-:Y:S01]  /*4660*/  @!P0 SYNCS.ARRIVE.TRANS64.RED.A1T0 RZ, [R4+URZ], RZ ;  /* 0x000000ff04ff89a7 */ /* 0x0003e2000810043f */
[----:B------:R-:W-:Y:S05]  /*4670*/  @!P5 BRA `(.L_x_3372) ;  /* 0x000000000004d947 */ /* 0x000fea0003800000 */
[----:B------:R-:W-:Y:S01]  /*4680*/  BPT.TRAP 0x1 ;  /* 0x000000040000795c */ /* 0x000fe20000300000 */
.L_x_3372:
[----:B------:R-:W-:Y:S05]  /*4690*/  BSYNC B0 ;  /* 0x0000000000007941 */ /* 0x000fea0003800000 */
.L_x_3371:
[----:B------:R-:W3:Y:S01]  /*46a0*/  SYNCS.PHASECHK.TRANS64.TRYWAIT P5, [R61+URZ+0x388b0], R68 ;  /* 0x0388b0443d0075a7 */ /* 0x000ee200080a017f */
[----:B------:R-:W-:Y:S04]  /*46b0*/  BSSY B0, `(.L_x_3373) ;  /* 0x0000002000007945 */ /* 0x000fe80003800000 */
[----:B---3--:R-:W-:Y:S05]  /*46c0*/  @!P5 BRA `(.L_x_3374) ;  /* 0x0000022000a4d947 */ /* 0x008fea0003800000 */
.L_x_3705:
[----:B------:R-:W-:Y:S05]  /*46d0*/  BSYNC B0 ;  /* 0x0000000000007941 */ /* 0x000fea0003800000 */
.L_x_3373:
        /* <DEDUP_REMOVED lines=18> */
[----:B--2---:R-:W-:Y:S01]  /*4800*/  LEA.HI.X R10, R4, UR5, R7, 0x1, P5 ;  /* 0x00000005040a7c11 */ /* 0x004fe2000a8f0c07 */
[----:B------:R1:W2:Y:S01]  /*4810*/  SHFL.IDX PT, R12, R5, RZ, 0x1c1f ;  /* 0x001c1fff050c7589 */ /* 0x0002a200000e0000 */
[----:B------:R-:W-:-:S04]  /*4820*/  ISETP.GT.AND P5, PT, R69, R190, PT ;  /* 0x000000be4500720c */ /* 0x000fc80003fa4270 */
[----:B------:R-:W4:Y:S09]  /*4830*/  SHFL.IDX PT, R10, R10, RZ, 0x1c1f ;  /* 0x001c1fff0a0a7589 */ /* 0x000f3200000e0000 */
[----:B-1----:R-:W-:Y:S05]  /*4840*/  @!P5 BRA `(.L_x_3376) ;  /* 0x0000000400a4d947 */ /* 0x002fea0003800000 */
[----:B------:R-:W5:Y:S01]  /*4850*/  LDL R15, [R1+0x4] ;  /* 0x00000400010f7983 */ /* 0x000f620000100800 */
[----:B------:R-:W-:-:S03]  /*4860*/  ULDC UR4, c[0x0][0x320] ;  /* 0x0000c80000047ab9 */ /* 0x000fc60000000800 */
[----:B------:R-:W3:Y:S04]  /*4870*/  LDL R54, [R1+0x18] ;  /* 0x0000180001367983 */ /* 0x000ee80000100800 */
[----:B------:R-:W3:Y:S04]  /*4880*/  LDL R31, [R1] ;  /* 0x00000000011f7983 */ /* 0x000ee80000100800 */
[----:B------:R-:W3:Y:S04]  /*4890*/  LDL R14, [R1+0x1c] ;  /* 0x00001c00010e7983 */ /* 0x000ee80000100800 */
[----:B------:R-:W3:Y:S01]  /*48a0*/  LDL R30, [R1+0x20] ;  /* 0x00002000011e7983 */ /* 0x000ee20000100800 */
[----:B------:R-:W-:Y:S01]  /*48b0*/  ISETP.GE.AND P6, PT, R18, UR4, PT ;  /* 0x0000000412007c0c */ /* 0x000fe2000bfc6270 */
[----:B------:R-:W-:Y:S01]  /*48c0*/  IMAD R9, R189, 0x8000, R50 ;  /* 0x00008000bd097824 */ /* 0x000fe200078e0232 */
[----:B------:R-:W-:Y:S01]  /*48d0*/  LOP3.LUT P5, RZ, R209, 0x4, RZ, 0xc0, !PT ;  /* 0x00000004d1ff7812 */ /* 0x000fe200078ac0ff */
[----:B------:R-:W3:Y:S02]  /*48e0*/  LDL R29, [R1+0x24] ;  /* 0x00002400011d7983 */ /* 0x000ee40000100800 */
[----:B------:R-:W-:-:S02]  /*48f0*/  IMAD R13, R9, 0x2, R16 ;  /* 0x00000002090d7824 */ /* 0x000fc400078e0210 */
[----:B------:R-:W3:Y:S01]  /*4900*/  LDL R28, [R1+0x28] ;  /* 0x00002800011c7983 */ /* 0x000ee20000100800 */
[----:B------:R-:W-:-:S03]  /*4910*/  VIADD R11, R9, 0x20 ;  /* 0x00000020090b7836 */ /* 0x000fc60000000000 */
[----:B------:R-:W3:Y:S04]  /*4920*/  LDL R62, [R1+0x34] ;  /* 0x00003400013e7983 */ /* 0x000ee80000100800 */
[----:B------:R-:W1:Y:S01]  /*4930*/  @!P6 LDS.128 R4, [R13+0x400] ;  /* 0x000400000d04e984 */ /* 0x000e620000000c00 */
[----:B------:R-:W-:Y:S01]  /*4940*/  @P5 VIADD R11, R9, 0xffffffe0 ;  /* 0xffffffe0090b5836 */ /* 0x000fe20000000000 */
[C---:B--2---:R-:W-:Y:S02]  /*4950*/  @!P6 LEA R8, P5, R18.reuse, R12, 0x1 ;  /* 0x0000000c1208e211 */ /* 0x044fe400078a08ff */
[----:B------:R-:W2:Y:S01]  /*4960*/  LDL R55, [R1+0x38] ;  /* 0x0000380001377983 */ /* 0x000ea20000100800 */
[----:B------:R-:W-:Y:S01]  /*4970*/  IMAD R11, R11, 0x2, R16 ;  /* 0x000000020b0b7824 */ /* 0x000fe200078e0210 */
[----:B----4-:R-:W-:-:S02]  /*4980*/  @!P6 LEA.HI.X R9, R18, R10, R19, 0x1, P5 ;  /* 0x0000000a1209e211 */ /* 0x010fc400028f0c13 */
[----:B------:R-:W-:-:S03]  /*4990*/  ISETP.GE.AND P5, PT, R187, UR4, PT ;  /* 0x00000004bb007c0c */ /* 0x000fc6000bfa6270 */
[----:B-1----:R1:W-:Y:S10]  /*49a0*/  @!P6 ST.E.128 desc[UR50][R8.64], R4 ;  /* 0x000000040800e985 */ /* 0x0023f4000c101d32 */
[----:B------:R-:W4:Y:S01]  /*49b0*/  @!P5 LDS.128 R4, [R11+0x400] ;  /* 0x000400000b04d984 */ /* 0x000f220000000c00 */
[----:B-1----:R-:W-:-:S04]  /*49c0*/  @!P5 LEA R8, P6, R187, R12, 0x1 ;  /* 0x0000000cbb08d211 */ /* 0x002fc800078c08ff */
[----:B------:R-:W-:-:S05]  /*49d0*/  @!P5 LEA.HI.X R9, R187, R10, R215, 0x1, P6 ;  /* 0x0000000abb09d211 */ /* 0x000fca00030f0cd7 */
[----:B----4-:R1:W-:Y:S01]  /*49e0*/  @!P5 ST.E.128 desc[UR50][R8.64], R4 ;  /* 0x000000040800d985 */ /* 0x0103e2000c101d32 */
[----:B-----5:R-:W-:-:S13]  /*49f0*/  ISETP.GE.AND P6, PT, R15, UR4, PT ;  /* 0x000000040f007c0c */ /* 0x020fda000bfc6270 */
[-C--:B-1----:R-:W-:Y:S01]  /*4a00*/  @!P6 LEA R8, P5, R15, R12.reuse, 0x1 ;  /* 0x0000000c0f08e211 */ /* 0x082fe200078a08ff */
[----:B------:R-:W1:Y:S04]  /*4a10*/  @!P6 LDS.128 R4, [R13+0x2400] ;  /* 0x002400000d04e984 */ /* 0x000e680000000c00 */
[----:B------:R-:W4:Y:S01]  /*4a20*/  LDL R15, [R1+0x2c] ;  /* 0x00002c00010f7983 */ /* 0x000f220000100800 */
[----:B---3--:R-:W-:Y:S01]  /*4a30*/  @!P6 IMAD.X R9, R10, 0x1, R54, P5 ;  /* 0x000000010a09e824 */ /* 0x008fe200028e0636 */
[C---:B------:R-:W-:Y:S02]  /*4a40*/  ISETP.GE.AND P5, PT, R31.reuse, UR4, PT ;  /* 0x000000041f007c0c */ /* 0x040fe4000bfa6270 */
[----:B------:R-:W3:Y:S04]  /*4a50*/  LDL R54, [R1+0x3c] ;  /* 0x00003c0001367983 */ /* 0x000ee80000100800 */
[----:B-1----:R1:W-:Y:S07]  /*4a60*/  @!P6 ST.E.128 desc[UR50][R8.64], R4 ;  /* 0x000000040800e985 */ /* 0x0023ee000c101d32 */
[----:B------:R-:W5:Y:S01]  /*4a70*/  @!P5 LDS.128 R4, [R11+0x2400] ;  /* 0x002400000b04d984 */ /* 0x000f620000000c00 */
[----:B-1----:R-:W-:-:S03]  /*4a80*/  @!P5 LEA R8, P6, R31, R12, 0x1 ;  /* 0x0000000c1f08d211 */ /* 0x002fc600078c08ff */
[----:B------:R-:W3:Y:S02]  /*4a90*/  LDL R31, [R1+0x40] ;  /* 0x00004000011f7983 */ /* 0x000ee40000100800 */
[----:B------:R-:W-:Y:S02]  /*4aa0*/  @!P5 IMAD.X R9, R10, 0x1, R14, P6 ;  /* 0x000000010a09d824 */ /* 0x000fe400030e060e */
[----:B------:R-:W2:Y:S01]  /*4ab0*/  LDL R14, [R1+0x30] ;  /* 0x00003000010e7983 */ /* 0x000ea20000100800 */
[----:B------:R-:W-:-:S03]  /*4ac0*/  ISETP.GE.AND P6, PT, R229, UR4, PT ;  /* 0x00000004e5007c0c */ /* 0x000fc6000bfc6270 */
[----:B-----5:R1:W-:Y:S10]  /*4ad0*/  @!P5 ST.E.128 desc[UR50][R8.64], R4 ;  /* 0x000000040800d985 */ /* 0x0203f4000c101d32 */
[----:B------:R-:W5:Y:S01]  /*4ae0*/  @!P6 LDS.128 R4, [R13+0x4400] ;  /* 0x004400000d04e984 */ /* 0x000f620000000c00 */
[----:B-1----:R-:W-:-:S05]  /*4af0*/  @!P6 LEA R8, P5, R229, R12, 0x1 ;  /* 0x0000000ce508e211 */ /* 0x002fca00078a08ff */
[----:B------:R-:W-:Y:S01]  /*4b00*/  @!P6 IMAD.X R9, R10, 0x1, R30, P5 ;  /* 0x000000010a09e824 */ /* 0x000fe200028e061e */
[C---:B------:R-:W-:Y:S01]  /*4b10*/  ISETP.GE.AND P5, PT, R228.reuse, UR4, PT ;  /* 0x00000004e4007c0c */ /* 0x040fe2000bfa6270 */
[----:B------:R-:W3:Y:S04]  /*4b20*/  LDL R30, [R1+0x44] ;  /* 0x00004400011e7983 */ /* 0x000ee80000100800 */
[----:B-----5:R1:W-:Y:S08]  /*4b30*/  @!P6 ST.E.128 desc[UR50][R8.64], R4 ;  /* 0x000000040800e985 */ /* 0x0203f0000c101d32 */
        /* <DEDUP_REMOVED lines=14> */
[----:B----4-:R-:W-:Y:S02]  /*4c20*/  @!P5 IMAD.X R9, R10, 0x1, R15, P6 ;  /* 0x000000010a09d824 */ /* 0x010fe400030e060f */
[----:B------:R-:W4:Y:S01]  /*4c30*/  LDL R15, [R1+0xc] ;  /* 0x00000c00010f7983 */ /* 0x000f220000100800 */
[----:B------:R-:W-:-:S03]  /*4c40*/  ISETP.GE.AND P6, PT, R223, UR4, PT ;  /* 0x00000004df007c0c */ /* 0x000fc6000bfc6270 */
[----:B-----5:R1:W-:Y:S10]  /*4c50*/  @!P5 ST.E.128 desc[UR50][R8.64], R4 ;  /* 0x000000040800d985 */ /* 0x0203f4000c101d32 */
[----:B------:R-:W5:Y:S01]  /*4c60*/  @!P6 LDS.128 R4, [R13+0x8400] ;  /* 0x008400000d04e984 */ /* 0x000f620000000c00 */
[----:B-1----:R-:W-:-:S05]  /*4c70*/  @!P6 LEA R8, P5, R223, R12, 0x1 ;  /* 0x0000000cdf08e211 */ /* 0x002fca00078a08ff */
[----:B--2---:R-:W-:Y:S02]  /*4c80*/  @!P6 IMAD.X R9, R10, 0x1, R14, P5 ;  /* 0x000000010a09e824 */ /* 0x004fe400028e060e */
[----:B------:R-:W2:Y:S01]  /*4c90*/  LDL R14, [R1+0x4c] ;  /* 0x00004c00010e7983 */ /* 0x000ea20000100800 */
[----:B------:R-:W-:-:S03]  /*4ca0*/  ISETP.GE.AND P5, PT, R222, UR4, PT ;  /* 0x00000004de007c0c */ /* 0x000fc6000bfa6270 */
[----:B-----5:R1:W-:Y:S10]  /*4cb0*/  @!P6 ST.E.128 desc[UR50][R8.64], R4 ;  /* 0x000000040800e985 */ /* 0x0203f4000c101d32 */
[----:B------:R-:W5:Y:S01]  /*4cc0*/  @!P5 LDS.128 R4, [R11+0x8400] ;  /* 0x008400000b04d984 */ /* 0x000f620000000c00 */
[----:B-1----:R-:W-:-:S05]  /*4cd0*/  @!P5 LEA R8, P6, R222, R12, 0x1 ;  /* 0x0000000cde08d211 */ /* 0x002fca00078c08ff */
[----:B------:R-:W-:Y:S01]  /*4ce0*/  @!P5 IMAD.X R9, R10, 0x1, R62, P6 ;  /* 0x000000010a09d824 */ /* 0x000fe200030e063e */
[----:B------:R-:W-:-:S04]  /*4cf0*/  ISETP.GE.AND P6, PT, R221, UR4, PT ;  /* 0x00000004dd007c0c */ /* 0x000fc8000bfc6270 */
[----:B-----5:R1:W-:Y:S09]  /*4d00*/  @!P5 ST.E.128 desc[UR50][R8.64], R4 ;  /* 0x000000040800d985 */ /* 0x0203f2000c101d32 */
[----:B------:R-:W5:Y:S01]  /*4d10*/  @!P6 LDS.128 R4, [R13+0xa400] ;  /* 0x00a400000d04e984 */ /* 0x000f620000000c00 */
[----:B-1----:R-:W-:-:S05]  /*4d20*/  @!P6 LEA R8, P5, R221, R12, 0x1 ;  /* 0x0000000cdd08e211 */ /* 0x002fca00078a08ff */
[----:B------:R-:W-:Y:S01]  /*4d30*/  @!P6 IMAD.X R9, R10, 0x1, R55, P5 ;  /* 0x000000010a09e824 */ /* 0x000fe200028e0637 */
[----:B------:R-:W-:-:S04]  /*4d40*/  ISETP.GE.AND P5, PT, R220, UR4, PT ;  /* 0x00000004dc007c0c */ /* 0x000fc8000bfa6270 */
[----:B-----5:R1:W-:Y:S09]  /*4d50*/  @!P6 ST.E.128 desc[UR50][R8.64], R4 ;  /* 0x000000040800e985 */ /* 0x0203f2000c101d32 */
[----:B------:R-:W5:Y:S01]  /*4d60*/  @!P5 LDS.128 R4, [R11+0xa400] ;  /* 0x00a400000b04d984 */ /* 0x000f620000000c00 */
[----:B-1----:R-:W-:-:S05]  /*4d70*/  @!P5 LEA R8, P6, R220, R12, 0x1 ;  /* 0x0000000cdc08d211 */ /* 0x002fca00078c08ff */
[----:B---3--:R-:W-:Y:S01]  /*4d80*/  @!P5 IMAD.X R9, R10, 0x1, R54, P6 ;  /* 0x000000010a09d824 */ /* 0x008fe200030e0636 */
[----:B------:R-:W-:-:S04]  /*4d90*/  ISETP.GE.AND P6, PT, R219, UR4, PT ;  /* 0x00000004db007c0c */ /* 0x000fc8000bfc6270 */
[----:B-----5:R1:W-:Y:S09]  /*4da0*/  @!P5 ST.E.128 desc[UR50][R8.64], R4 ;  /* 0x000000040800d985 */ /* 0x0203f2000c101d32 */
[----:B------:R-:W3:Y:S01]  /*4db0*/  @!P6 LDS.128 R4, [R13+0xc400] ;  /* 0x00c400000d04e984 */ /* 0x000ee20000000c00 */
[----:B-1----:R-:W-:-:S05]  /*4dc0*/  @!P6 LEA R8, P5, R219, R12, 0x1 ;  /* 0x0000000cdb08e211 */ /* 0x002fca00078a08ff */
[----:B------:R-:W-:Y:S01]  /*4dd0*/  @!P6 IMAD.X R9, R10, 0x1, R31, P5 ;  /* 0x000000010a09e824 */ /* 0x000fe200028e061f */
[----:B------:R-:W-:-:S04]  /*4de0*/  ISETP.GE.AND P5, PT, R218, UR4, PT ;  /* 0x00000004da007c0c */ /* 0x000fc8000bfa6270 */
[----:B---3--:R1:W-:Y:S09]  /*4df0*/  @!P6 ST.E.128 desc[UR50][R8.64], R4 ;  /* 0x000000040800e985 */ /* 0x0083f2000c101d32 */
        /* <DEDUP_REMOVED lines=8> */
[----:B----4-:R-:W-:-:S04]  /*4e80*/  ISETP.GE.AND P5, PT, R15, UR4, PT ;  /* 0x000000040f007c0c */ /* 0x010fc8000bfa6270 */
[----:B---3--:R1:W-:Y:S09]  /*4e90*/  @!P6 ST.E.128 desc[UR50][R8.64], R4 ;  /* 0x000000040800e985 */ /* 0x0083f2000c101d32 */
[----:B------:R-:W3:Y:S01]  /*4ea0*/  @!P5 LDS.128 R4, [R11+0xe400] ;  /* 0x00e400000b04d984 */ /* 0x000ee20000000c00 */
[----:B-1----:R-:W-:-:S05]  /*4eb0*/  @!P5 LEA R8, P6, R15, R12, 0x1 ;  /* 0x0000000c0f08d211 */ /* 0x002fca00078c08ff */
[----:B--2---:R-:W-:-:S05]  /*4ec0*/  @!P5 IMAD.X R9, R10, 0x1, R14, P6 ;  /* 0x000000010a09d824 */ /* 0x004fca00030e060e */
[----:B---3--:R1:W-:Y:S03]  /*4ed0*/  @!P5 ST.E.128 desc[UR50][R8.64], R4 ;  /* 0x000000040800d985 */ /* 0x0083e6000c101d32 */
.L_x_3376:
[----:B------:R-:W-:Y:S05]  /*4ee0*/  BSYNC B0 ;  /* 0x0000000000007941 */ /* 0x000fea0003800000 */
.L_x_3375:
[----:B------:R-:W-:Y:S01]  /*4ef0*/  @!PT LDS RZ, [RZ] ;  /* 0x00000000fffff984 */ /* 0x000fe20000000800 */
[----:B------:R-:W-:Y:S01]  /*4f00*/  @!PT LDS RZ, [RZ] ;  /* 0x00000000fffff984 */ /* 0x000fe20000000800 */
[----:B------:R-:W-:Y:S01]  /*4f10*/  @!PT LDS RZ, [RZ] ;  /* 0x00000000fffff984 */ /* 0x000fe20000000800 */
[----:B------:R-:W-:Y:S01]  /*4f20*/  @!PT LDS RZ, [RZ] ;  /* 0x00000000fffff984 */ /* 0x000fe20000000800 */
[----:B------:R5:W-:Y:S06]  /*4f30*/  MEMBAR.ALL.CTA ;  /* 0x0000000000007992 */ /* 0x000bec0000008000 */
[----:B-----5:R-:W5:Y:S01]  /*4f40*/  FENCE.VIEW.ASYNC.S ;  /* 0x00000000000073c6 */ /* 0x020f620000000000 */
[----:B------:R-:W-:Y:S02]  /*4f50*/  VIADD R189, R189, 0x1 ;  /* 0x00000001bdbd7836 */ /* 0x000fe40000000000 */
[----:B0--3--:R-:W-:Y:S01]  /*4f60*/  @!P0 VIADD R61, R61, 0x388c0 ;  /* 0x000388c03d3d8836 */ /* 0x009fe20000000000 */
        /* <DEDUP_REMOVED lines=9> */
.L_x_3340:
[----:B------:R-:W-:Y:S04]  /*5000*/  BSSY B0, `(.L_x_3378) ;  /* 0x0000004000007945 */ /* 0x000fe80003800000 */
[----:B------:R-:W-:Y:S05]  /*5010*/  @P0 BRA `(.L_x_3379) ;  /* 0x0000000000080947 */ /* 0x000fea0003800000 */
[----:B------:R-:W1:Y:S02]  /*5020*/  FENCE.VIEW.ASYNC.G ;  /* 0x00000000000073c6 */ /* 0x000e640000000100 */
[----:B-1----:R-:W-:Y:S06]  /*5030*/  BAR.ARV 0xc, 0x180 ;  /* 0x0306000000007b1d */ /* 0x002fec0000002000 */
.L_x_3379:
[----:B------:R-:W-:Y:S05]  /*5040*/  BSYNC B0 ;  /* 0x0000000000007941 */ /* 0x000fea0003800000 */
.L_x_3378:
[----:B------:R-:W-:Y:S01]  /*5050*/  UISETP.NE.AND UP0, UPT, UR37, 0x1, UPT ;  /* 0x000000012500788c */ /* 0x000fe2000bf05270 */
[----:B------:R-:W-:Y:S05]  /*5060*/  BSSY B7, `(.L_x_3380) ;  /* 0x0001569000077945 */ /* 0x000fea0003800000 */
[----:B------:R-:W-:-:S13]  /*5070*/  PLOP3.LUT P0, PT, PT, PT, UP0, 0x80, 0x0 ;  /* 0x000000000000781c */ /* 0x000fda0003f0f008 */
[----:B------:R-:W-:Y:S05]  /*5080*/  @!P0 BRA `(.L_x_3381) ;  /* 0x0000002000908947 */ /* 0x000fea0003800000 */
[----:B------:R-:W1:Y:S01]  /*5090*/  LDC R0, c[0x0][0x448] ;  /* 0x00011200ff007b82 */ /* 0x000e620000000800 */
[----:B------:R-:W-:-:S07]  /*50a0*/  VIADD R5, R208, 0x3f ;  /* 0x0000003fd0057836 */ /* 0x000fce0000000000 */
[----:B------:R-:W3:Y:S01]  /*50b0*/  LDC.64 R2, c[0x0][0xad8] ;  /* 0x0002b600ff027b82 */ /* 0x000ee20000000a00 */
[----:B-1----:R-:W-:Y:S02]  /*50c0*/  ISETP.NE.AND P1, PT, R0, 0x1, PT ;  /* 0x000000010000780c */ /* 0x002fe40003f25270 */
[----:B---3--:R-:W-:-:S11]  /*50d0*/  ISETP.GE.AND P2, PT, R3, 0x1, PT ;  /* 0x000000010300780c */ /* 0x008fd60003f46270 */
[----:B------:R-:W1:Y:S08]  /*50e0*/  @P1 LDC R0, c[0x0][0x44c] ;  /* 0x00011300ff001b82 */ /* 0x000e700000000800 */
[----:B------:R-:W3:Y:S01]  /*50f0*/  @P1 LDC R7, c[0x0][0x450] ;  /* 0x00011400ff071b82 */ /* 0x000ee20000000800 */
[----:B-1----:R-:W-:-:S05]  /*5100*/  @P1 IMAD.HI.U32 R0, R5, R0, RZ ;  /* 0x0000000005001227 */ /* 0x002fca00078e00ff */
[----:B---3--:R-:W-:-:S05]  /*5110*/  @P1 SHF.R.U32.HI R5, RZ, R7, R0 ;  /* 0x00000007ff051219 */ /* 0x008fca0000011600 */
        /* <DEDUP_REMOVED lines=14> */
.L_x_3384:
[----:B------:R-:W-:-:S13]  /*5200*/  ISETP.NE.AND P0, PT, R3, 0x1, PT ;  /* 0x000000010300780c */ /* 0x000fda0003f05270 */
[----:B------:R-:W1:Y:S02]  /*5210*/  @P0 LDC.64 R4, c[0x0][0xae0] ;  /* 0x0002b800ff040b82 */ /* 0x000e640000000a00 */
[----:B-1----:R-:W-:-:S05]  /*5220*/  @P0 IMAD.HI.U32 R4, R0, R4, RZ ;  /* 0x0000000400040227 */ /* 0x002fca00078e00ff */
[----:B------:R-:W-:-:S07]  /*5230*/  @P0 SHF.R.U32.HI R0, RZ, R5, R4 ;  /* 0x00000005ff000219 */ /* 0x000fce0000011604 */
.L_x_3385:
[----:B------:R-:W-:Y:S05]  /*5240*/  BSYNC B0 ;  /* 0x0000000000007941 */ /* 0x000fea0003800000 */
.L_x_3383:
[----:B------:R-:W-:-:S05]  /*5250*/  IMAD R5, R0, R3, R3 ;  /* 0x0000000300057224 */ /* 0x000fca00078e0203 */
[----:B------:R-:W-:-:S07]  /*5260*/  VIMNMX R2, R2, R5, PT ;  /* 0x0000000502027248 */ /* 0x000fce0003fe0100 */
.L_x_3382:
[----:B------:R-:W1:Y:S01]  /*5270*/  @P1 LDC R7, c[0x0][0x44c] ;  /* 0x00011300ff071b82 */ /* 0x000e620000000800 */
[----:B------:R-:W-:Y:S01]  /*5280*/  VIADD R2, R2, 0x3f ;  /* 0x0000003f02027836 */ /* 0x000fe20000000000 */
[----:B------:R-:W-:Y:S01]  /*5290*/  ULDC UR4, c[0x0][0xad4] ;  /* 0x0002b50000047ab9 */ /* 0x000fe20000000800 */
[----:B------:R-:W-:-:S03]  /*52a0*/  IMAD.MOV.U32 R0, RZ, RZ, R208 ;  /* 0x000000ffff007224 */ /* 0x000fc600078e00d0 */
[----:B------:R-:W-:Y:S02]  /*52b0*/  SHF.R.S32.HI R5, RZ, 0x1f, R2 ;  /* 0x0000001fff057819 */ /* 0x000fe40000011402 */
[----:B------:R-:W3:Y:S02]  /*52c0*/  @P1 LDC R4, c[0x0][0x450] ;  /* 0x00011400ff041b82 */ /* 0x000ee40000000800 */
[----:B------:R-:W-:-:S04]  /*52d0*/  LEA.HI R5, R5, R2, RZ, 0x6 ;  /* 0x0000000205057211 */ /* 0x000fc800078f30ff */
[----:B------:R-:W-:-:S04]  /*52e0*/  SHF.R.S32.HI R5, RZ, 0x6, R5 ;  /* 0x00000006ff057819 */ /* 0x000fc80000011405 */
[----:B------:R-:W-:Y:S01]  /*52f0*/  VIMNMX R20, R168, R5, PT ;  /* 0x00000005a8147248 */ /* 0x000fe20003fe0100 */
[----:B-1----:R-:W-:-:S05]  /*5300*/  @P1 IMAD.HI.U32 R7, R208, R7, RZ ;  /* 0x00000007d0071227 */ /* 0x002fca00078e00ff */
[----:B---3--:R-:W-:-:S05]  /*5310*/  @P1 SHF.R.U32.HI R0, RZ, R4, R7 ;  /* 0x00000004ff001219 */ /* 0x008fca0000011607 */
        /* <DEDUP_REMOVED lines=13> */
.L_x_3388:
[----:B------:R-:W-:-:S13]  /*53f0*/  ISETP.NE.AND P0, PT, R3, 0x1, PT ;  /* 0x000000010300780c */ /* 0x000fda0003f05270 */
[----:B------:R-:W1:Y:S02]  /*5400*/  @P0 LDC.64 R4, c[0x0][0xae0] ;  /* 0x0002b800ff040b82 */ /* 0x000e640000000a00 */
[----:B-1----:R-:W-:-:S05]  /*5410*/  @P0 IMAD.HI.U32 R2, R169, R4, RZ ;  /* 0x00000004a9020227 */ /* 0x002fca00078e00ff */
[----:B------:R-:W-:-:S07]  /*5420*/  @P0 SHF.R.U32.HI R169, RZ, R5, R2 ;  /* 0x00000005ffa90219 */ /* 0x000fce0000011602 */
.L_x_3389:
[----:B------:R-:W-:Y:S05]  /*5430*/  BSYNC B0 ;  /* 0x0000000000007941 */ /* 0x000fea0003800000 */
.L_x_3387:
[----:B------:R-:W-:-:S05]  /*5440*/  IMAD R3, R169, R3, RZ ;  /* 0x00000003a9037224 */ /* 0x000fca00078e02ff */
[----:B------:R-:W-:-:S07]  /*5450*/  VIMNMX R0, R0, R3, !PT ;  /* 0x0000000300007248 */ /* 0x000fce0007fe0100 */
.L_x_3386:
[----:B------:R-:W-:Y:S02]  /*5460*/  SHF.R.S32.HI R3, RZ, 0x1f, R0 ;  /* 0x0000001fff037819 */ /* 0x000fe40000011400 */
[----:B------:R-:W-:Y:S02]  /*5470*/  CS2R R150, SRZ ;  /* 0x0000000000967805 */ /* 0x000fe4000001ff00 */
[----:B------:R-:W-:Y:S02]  /*5480*/  PLOP3.LUT P0, PT, PT, PT, PT, 0x80, 0x0 ;  /* 0x000000000000781c */ /* 0x000fe40003f0f070 */
[----:B------:R-:W-:Y:S02]  /*5490*/  CS2R R148, SRZ ;  /* 0x0000000000947805 */ /* 0x000fe4000001ff00 */
[----:B------:R-:W-:Y:S01]  /*54a0*/  LEA.HI R3, R3, R0, RZ, 0x6 ;  /* 0x0000000003037211 */ /* 0x000fe200078f30ff */
[----:B------:R-:W-:Y:S01]  /*54b0*/  IMAD.MOV.U32 R0, RZ, RZ, RZ ;  /* 0x000000ffff007224 */ /* 0x000fe200078e00ff */
        /* <DEDUP_REMOVED lines=41> */
[----:B------:R-:W-:Y:S01]  /*5750*/  CS2R R76, SRZ ;  /* 0x00000000004c7805 */ /* 0x000fe2000001ff00 */
[----:B------:R-:W-:Y:S01]  /*5760*/  IMAD.MOV.U32 R75, RZ, RZ, RZ ;  /* 0x000000ffff4b7224 */ /* 0x000fe200078e00ff */
[----:B--2---:R-:W-:-:S02]  /*5770*/  CS2R R12, SRZ ;  /* 0x00000000000c7805 */ /* 0x004fc4000001ff00 */
        /* <DEDUP_REMOVED lines=15> */
[----:B0-----:R-:W-:Y:S02]  /*5870*/  CS2R R46, SRZ ;  /* 0x00000000002e7805 */ /* 0x001fe4000001ff00 */
[----:B------:R-:W-:Y:S01]  /*5880*/  CS2R R170, SRZ ;  /* 0x0000000000aa7805 */ /* 0x000fe2000001ff00 */
[----:B------:R-:W-:Y:S01]  /*5890*/  IMAD.MOV.U32 R43, RZ, RZ, RZ ;  /* 0x000000ffff2b7224 */ /* 0x000fe200078e00ff */
[----:B------:R-:W-:Y:S01]  /*58a0*/  CS2R R28, SRZ ;  /* 0x00000000001c7805 */ /* 0x000fe2000001ff00 */
[----:B------:R-:W-:Y:S01]  /*58b0*/  IMAD.MOV.U32 R172, RZ, RZ, RZ ;  /* 0x000000ffffac7224 */ /* 0x000fe200078e00ff */
[----:B----4-:R-:W-:Y:S01]  /*58c0*/  CS2R R10, SRZ ;  /* 0x00000000000a7805 */ /* 0x010fe2000001ff00 */
[----:B------:R-:W-:Y:S01]  /*58d0*/  IMAD.MOV.U32 R39, RZ, RZ, RZ ;  /* 0x000000ffff277224 */ /* 0x000fe200078e00ff */
[----:B------:R-:W-:Y:S01]  /*58e0*/  CS2R R8, SRZ ;  /* 0x0000000000087805 */ /* 0x000fe2000001ff00 */
[----:B------:R-:W-:Y:S01]  /*58f0*/  IMAD.MOV.U32 R35, RZ, RZ, RZ ;  /* 0x000000ffff237224 */ /* 0x000fe200078e00ff */
[----:B------:R-:W-:Y:S01]  /*5900*/  CS2R R6, SRZ ;  /* 0x0000000000067805 */ /* 0x000fe2000001ff00 */
[----:B------:R-:W-:Y:S01]  /*5910*/  IMAD.MOV.U32 R31, RZ, RZ, RZ ;  /* 0x000000ffff1f7224 */ /* 0x000fe200078e00ff */
[----:B------:R-:W-:Y:S01]  /*5920*/  CS2R R2, SRZ ;  /* 0x0000000000027805 */ /* 0x000fe2000001ff00 */
[----:B------:R-:W-:Y:S01]  /*5930*/  IMAD.MOV.U32 R5, RZ, RZ, RZ ;  /* 0x000000ffff057224 */ /* 0x000fe200078e00ff */
[----:B------:R-:W-:Y:S06]  /*5940*/  @!P1 BRA `(.L_x_3390) ;  /* 0x0000014c00689947 */ /* 0x000fec0003800000 */
[----:B-----5:R-:W0:Y:S01]  /*5950*/  S2R R24, SR_TID.X ;  /* 0x0000000000187919 */ /* 0x020e220000002100 */
[----:B------:R-:W-:Y:S02]  /*5960*/  IMAD.MOV.U32 R7, RZ, RZ, 0x40000040 ;  /* 0x40000040ff077424 */ /* 0x000fe400078e00ff */
[----:B------:R-:W-:Y:S01]  /*5970*/  IMAD.MOV.U32 R9, RZ, RZ, 0x40000040 ;  /* 0x40000040ff097424 */ /* 0x000fe200078e00ff */
[----:B------:R-:W-:Y:S01]  /*5980*/  BAR.SYNC.DEFER_BLOCKING 0xe, 0x100 ;  /* 0x0384000000007b1d */ /* 0x000fe20000010000 */
[----:B------:R-:W-:Y:S01]  /*5990*/  IMAD.MOV.U32 R11, RZ, RZ, 0x40000040 ;  /* 0x40000040ff0b7424 */ /* 0x000fe200078e00ff */
[----:B------:R-:W-:Y:S01]  /*59a0*/  R2UR UR7, R7 ;  /* 0x00000000070772ca */ /* 0x000fe200000e0000 */
[----:B------:R-:W-:Y:S02]  /*59b0*/  IMAD.MOV.U32 R7, RZ, RZ, 0x40000040 ;  /* 0x40000040ff077424 */ /* 0x000fe400078e00ff */
[----:B------:R-:W-:-:S05]  /*59c0*/  IMAD.U32 R5, RZ, RZ, UR47 ;  /* 0x0000002fff057e24 */ /* 0x000fca000f8e00ff */
[----:B------:R-:W-:Y:S01]  /*59d0*/  ISETP.NE.AND P2, PT, R5, 0x3, PT ;  /* 0x000000030500780c */ /* 0x000fe20003f45270 */
[----:B0-----:R-:W-:-:S05]  /*59e0*/  VIADD R24, R24, 0xffffff80 ;  /* 0xffffff8018187836 */ /* 0x001fca0000000000 */
[----:B------:R-:W-:-:S04]  /*59f0*/  SHF.R.S32.HI R21, RZ, 0x1f, R24 ;  /* 0x0000001fff157819 */ /* 0x000fc80000011418 */
[----:B------:R-:W-:Y:S02]  /*5a00*/  LEA.HI R21, R21, R24, RZ, 0x7 ;  /* 0x0000001815157211 */ /* 0x000fe400078f38ff */
[----:B------:R-:W-:Y:S02]  /*5a10*/  WARPGROUP.ARRIVE ;  /* 0x00000000000079c5 */ /* 0x000fe40000000000 */
        /* <DEDUP_REMOVED lines=12> */
[----:B------:R-:W-:Y:S01]  /*5ae0*/  LOP3.LUT R0, R3, 0x3fff, RZ, 0xc0, !PT ;  /* 0x00003fff03007812 */ /* 0x000fe200078ec0ff */
[----:B------:R-:W-:Y:S01]  /*5af0*/  IMAD.MOV.U32 R3, RZ, RZ, 0x40000040 ;  /* 0x40000040ff037424 */ /* 0x000fe200078e00ff */
[C---:B------:R-:W-:Y:S01]  /*5b00*/  R2UR UR4, R2.reuse ;  /* 0x00000000020472ca */ /* 0x040fe200000e0000 */
[----:B------:R-:W-:Y:S01]  /*5b10*/  VIADD R10, R2, 0x2 ;  /* 0x00000002020a7836 */ /* 0x000fe20000000000 */
[----:B------:R-:W-:-:S02]  /*5b20*/  LOP3.LUT R0, R0, 0x2000000, RZ, 0xfc, !PT ;  /* 0x0200000000007812 */ /* 0x000fc400078efcff */
[----:B------:R-:W-:-:S03]  /*5b30*/  R2UR UR5, R3 ;  /* 0x00000000030572ca */ /* 0x000fc600000e0000 */
[----:B------:R-:W-:-:S04]  /*5b40*/  IMAD R6, R17, 0x1000, R0 ;  /* 0x0000100011067824 */ /* 0x000fc800078e0200 */
[C---:B------:R-:W-:Y:S01]  /*5b50*/  VIADD R8, R6.reuse, 0x80 ;  /* 0x0000008006087836 */ /* 0x040fe20000000000 */
[----:B------:R-:W-:-:S13]  /*5b60*/  R2UR UR6, R6 ;  /* 0x00000000060672ca */ /* 0x000fda00000e0000 */
        /* <DEDUP_REMOVED lines=36> */
.L_x_3391:
[----:B------:R-:W-:Y:S01]  /*5db0*/  IMAD R5, R17, 0x8, R16 ;  /* 0x0000000811057824 */ /* 0x000fe200078e0210 */
[----:B------:R-:W-:Y:S03]  /*5dc0*/  BSSY B0, `(.L_x_3392) ;  /* 0x00000c1000007945 */ /* 0x000fe60003800000 */
[----:B------:R-:W-:-:S05]  /*5dd0*/  VIADD R5, R5, 0x38860 ;  /* 0x0003886005057836 */ /* 0x000fca0000000000 */
[----:B------:R-:W-:-:S04]  /*5de0*/  PRMT R5, R188, 0x654, R5 ;  /* 0x00000654bc057816 */ /* 0x000fc80000000005 */
[----:B------:R0:W-:Y:S02]  /*5df0*/  SYNCS.ARRIVE.TRANS64.RED.A1T0 RZ, [R5+URZ], RZ ;  /* 0x000000ff05ff79a7 */ /* 0x0001e4000810043f */
[----:B0-----:R-:W-:-:S05]  /*5e00*/  VIADD R5, R20, 0xfffffffe ;  /* 0xfffffffe14057836 */ /* 0x001fca0000000000 */
[----:B------:R-:W-:-:S13]  /*5e10*/  ISETP.GE.AND P0, PT, R5, R4, PT ;  /* 0x000000040500720c */ /* 0x000fda0003f06270 */
[----:B------:R-:W-:Y:S05]  /*5e20*/  @!P0 BRA `(.L_x_3393) ;  /* 0x0000000800e88947 */ /* 0x000fea0003800000 */
.L_x_3395:
[----:B------:R-:W-:Y:S01]  /*5e30*/  BAR.SYNC.DEFER_BLOCKING 0xe, 0x100 ;  /* 0x0384000000007b1d */ /* 0x000fe20000010000 */
[C---:B0-----:R-:W-:Y:S01]  /*5e40*/  IMAD R13, R17.reuse, 0x40, R197 ;  /* 0x00000040110d7824 */ /* 0x041fe200078e02c5 */
[----:B------:R-:W-:Y:S01]  /*5e50*/  R2UR UR4, R2 ;  /* 0x00000000020472ca */ /* 0x000fe200000e0000 */
[----:B------:R-:W-:Y:S01]  /*5e60*/  VIADD R17, R17, 0x1 ;  /* 0x0000000111117836 */ /* 0x000fe20000000000 */
[----:B------:R-:W-:Y:S01]  /*5e70*/  R2UR UR5, R3 ;  /* 0x00000000030572ca */ /* 0x000fe200000e0000 */
[----:B------:R-:W-:Y:S01]  /*5e80*/  IMAD R13, R13, 0x4, R16 ;  /* 0x000000040d0d7824 */ /* 0x000fe200078e0210 */
[----:B------:R-:W-:Y:S01]  /*5e90*/  ISETP.GT.AND P1, PT, R5, R4, PT ;  /* 0x000000040500720c */ /* 0x000fe20003f24270 */
[----:B------:R-:W-:Y:S01]  /*5ea0*/  IMAD.MOV.U32 R15, RZ, RZ, 0x40000040 ;  /* 0x40000040ff0f7424 */ /* 0x000fe200078e00ff */
[----:B------:R-:W-:Y:S01]  /*5eb0*/  ISETP.NE.AND P0, PT, R17, 0x2, PT ;  /* 0x000000021100780c */ /* 0x000fe20003f05270 */
[----:B------:R-:W-:-:S03]  /*5ec0*/  VIADD R5, R5, 0xffffffff ;  /* 0xffffffff05057836 */ /* 0x000fc60000000000 */
[----:B------:R-:W-:Y:S01]  /*5ed0*/  SEL R17, R17, RZ, P0 ;  /* 0x000000ff11117207 */ /* 0x000fe20000000000 */
[----:B------:R-:W0:Y:S04]  /*5ee0*/  LDS R12, [R13+0x38400] ;  /* 0x038400000d0c7984 */ /* 0x000e280000000800 */
[----:B------:R1:W2:Y:S02]  /*5ef0*/  LDS R14, [R13+0x38420] ;  /* 0x038420000d0e7984 */ /* 0x0002a40000000800 */
[----:B-1----:R-:W-:-:S05]  /*5f00*/  IMAD.MOV.U32 R13, RZ, RZ, 0x40000040 ;  /* 0x40000040ff0d7424 */ /* 0x002fca00078e00ff */
[----:B------:R-:W-:Y:S01]  /*5f10*/  R2UR UR7, R13 ;  /* 0x000000000d0772ca */ /* 0x000fe200000e0000 */
[----:B------:R-:W-:Y:S02]  /*5f20*/  IMAD.MOV.U32 R13, RZ, RZ, 0x40000040 ;  /* 0x40000040ff0d7424 */ /* 0x000fe400078e00ff */
        /* <DEDUP_REMOVED lines=65> */
[-C--:B--2---:R-:W-:Y:S01]  /*6340*/  FMUL.FTZ R26, R26, R14.reuse ;  /* 0x0000000e1a1a7220 */ /* 0x084fe20000410000 */
        /* <DEDUP_REMOVED lines=64> */
[----:B------:R-:W-:-:S05]  /*6750*/  VIADD R14, R12, 0x80 ;  /* 0x000000800c0e7836 */ /* 0x000fca0000000000 */
[----:B------:R-:W-:-:S06]  /*6760*/  WARPGROUP.ARRIVE ;  /* 0x00000000000079c5 */ /* 0x000fcc0000000000 */
        /* <DEDUP_REMOVED lines=23> */
[----:B------:R-:W-:Y:S02]  /*68e0*/  R2UR UR5, R7 ;  /* 0x00000000070572ca */ /* 0x000fe400000e0000 */
[----:B------:R-:W-:-:S04]  /*68f0*/  SEL R12, RZ, 0x1, P0 ;  /* 0x00000001ff0c7807 */ /* 0x000fc80000000000 */
[----:B------:R-:W-:Y:S01]  /*6900*/  LOP3.LUT R23, R23, R12, RZ, 0x3c, !PT ;  /* 0x0000000c17177212 */ /* 0x000fe200078e3cff */
[----:B------:R-:W-:Y:S02]  /*6910*/  WARPGROUP.DEPBAR.LE gsb0, 0x0 ;  /* 0x00008000000079c5 */ /* 0x000fe40000010000 */
[----:B------:R-:W-:-:S12]  /*6920*/  WARPGROUP.ARRIVE ;  /* 0x00000000000079c5 */ /* 0x000fd80000000000 */
[----:B------:R-:W-:Y:S03]  /*6930*/  HGMMA.64x256x16.F32.BF16 R24, gdesc[UR4].tnspB, R24, gsb0 ;  /* 0x43e00000041879f0 */ /* 0x000fe60008001818 */
[----:B------:R-:W-:Y:S02]  /*6940*/  WARPGROUP.DEPBAR.LE gsb0, 0x0 ;  /* 0x00008000000079c5 */ /* 0x000fe40000010000 */
[----:B------:R-:W-:Y:S06]  /*6950*/  BAR.ARV 0xf, 0x100 ;  /* 0x03c4000000007b1d */ /* 0x000fec0000002000 */
[----:B------:R-:W-:Y:S05]  /*6960*/  @!P2 BRA `(.L_x_3394) ;  /* 0x000000000004a947 */ /* 0x000fea0003800000 */
[----:B------:R-:W-:Y:S01]  /*6970*/  BPT.TRAP 0x1 ;  /* 0x000000040000795c */ /* 0x000fe20000300000 */
.L_x_3394:
[----:B------:R-:W-:-:S04]  /*6980*/  IMAD R12, R17, 0x8, R16 ;  /* 0x00000008110c7824 */ /* 0x000fc800078e0210 */
[----:B------:R-:W-:-:S05]  /*6990*/  VIADD R13, R12, 0x38860 ;  /* 0x000388600c0d7836 */ /* 0x000fca0000000000 */
[----:B------:R-:W-:-:S04]  /*69a0*/  PRMT R13, R188, 0x654, R13 ;  /* 0x00000654bc0d7816 */ /* 0x000fc8000000000d */
[----:B------:R0:W-:Y:S01]  /*69b0*/  SYNCS.ARRIVE.TRANS64.RED.A1T0 RZ, [R13+URZ], RZ ;  /* 0x000000ff0dff79a7 */ /* 0x0001e2000810043f */
[----:B------:R-:W-:Y:S05]  /*69c0*/  @P1 BRA `(.L_x_3395) ;  /* 0xfffffff400181947 */ /* 0x000fea000383ffff */
.L_x_3393:
[----:B------:R-:W-:Y:S05]  /*69d0*/  BSYNC B0 ;  /* 0x0000000000007941 */ /* 0x000fea0003800000 */
.L_x_3392:
[----:B------:R-:W-:Y:S01]  /*69e0*/  BAR.SYNC.DEFER_BLOCKING 0xe, 0x100 ;  /* 0x0384000000007b1d */ /* 0x000fe20000010000 */
[C---:B------:R-:W-:Y:S01]  /*69f0*/  IMAD R3, R17.reuse, 0x40, R197 ;  /* 0x0000004011037824 */ /* 0x040fe200078e02c5 */
[----:B------:R-:W-:Y:S01]  /*6a00*/  PLOP3.LUT P0, PT, PT, PT, PT, 0x8, 0x0 ;  /* 0x000000000000781c */ /* 0x000fe20003f0e170 */
[----:B------:R-:W-:Y:S02]  /*6a10*/  VIADD R17, R17, 0x1 ;  /* 0x0000000111117836 */ /* 0x000fe40000000000 */
[----:B------:R-:W-:-:S03]  /*6a20*/  IMAD R3, R3, 0x4, R16 ;  /* 0x0000000403037824 */ /* 0x000fc600078e0210 */
[----:B------:R-:W-:-:S04]  /*6a30*/  ISETP.NE.AND P1, PT, R17, 0x2, PT ;  /* 0x000000021100780c */ /* 0x000fc80003f25270 */
[----:B------:R-:W-:Y:S01]  /*6a40*/  SEL R17, R17, RZ, P1 ;  /* 0x000000ff11117207 */ /* 0x000fe20000800000 */
[----:B------:R-:W1:Y:S04]  /*6a50*/  LDS R2, [R3+0x38400] ;  /* 0x0384000003027984 */ /* 0x000e680000000800 */
[----:B------:R-:W2:Y:S01]  /*6a60*/  LDS R0, [R3+0x38420] ;  /* 0x0384200003007984 */ /* 0x000ea20000000800 */
        /* <DEDUP_REMOVED lines=65> */
[-C--:B--2---:R-:W-:Y:S01]  /*6e80*/  FMUL.FTZ R5, R26, R0.reuse ;  /* 0x000000001a057220 */ /* 0x084fe20000410000 */
        /* <DEDUP_REMOVED lines=68> */
.L_x_3381:
        /* <DEDUP_REMOVED lines=23> */
.L_x_3398:
[----:B------:R-:W-:-:S13]  /*7440*/  ISETP.NE.AND P0, PT, R3, 0x1, PT ;  /* 0x000000010300780c */ /* 0x000fda0003f05270 */
[----:B------:R-:W1:Y:S02]  /*7450*/  @P0 LDC.64 R4, c[0x0][0xae0] ;  /* 0x0002b800ff040b82 */ /* 0x000e640000000a00 */
[----:B-1----:R-:W-:-:S05]  /*7460*/  @P0 IMAD.HI.U32 R4, R0, R4, RZ ;  /* 0x0000000400040227 */ /* 0x002fca00078e00ff */
[----:B------:R-:W-:-:S07]  /*7470*/  @P0 SHF.R.U32.HI R0, RZ, R5, R4 ;  /* 0x00000005ff000219 */ /* 0x000fce0000011604 */
.L_x_3399:
[----:B------:R-:W-:Y:S05]  /*7480*/  BSYNC B0 ;  /* 0x0000000000007941 */ /* 0x000fea0003800000 */
.L_x_3397:
[----:B------:R-:W-:-:S05]  /*7490*/  IMAD R5, R0, R3, R3 ;  /* 0x0000000300057224 */ /* 0x000fca00078e0203 */
[----:B------:R-:W-:-:S07]  /*74a0*/  VIMNMX R2, R2, R5, PT ;  /* 0x0000000502027248 */ /* 0x000fce0003fe0100 */
.L_x_3396:
        /* <DEDUP_REMOVED lines=24> */
.L_x_3402:
[----:B------:R-:W-:-:S13]  /*7630*/  ISETP.NE.AND P0, PT, R3, 0x1, PT ;  /* 0x000000010300780c */ /* 0x000fda0003f05270 */
[----:B------:R-:W1:Y:S02]  /*7640*/  @P0 LDC.64 R6, c[0x0][0xae0] ;  /* 0x0002b800ff060b82 */ /* 0x000e640000000a00 */
[----:B-1----:R-:W-:-:S05]  /*7650*/  @P0 IMAD.HI.U32 R2, R0, R6, RZ ;  /* 0x0000000600020227 */ /* 0x002fca00078e00ff */
[----:B------:R-:W-:-:S07]  /*7660*/  @P0 SHF.R.U32.HI R0, RZ, R7, R2 ;  /* 0x00000007ff000219 */ /* 0x000fce0000011602 */
.L_x_3403:
[----:B------:R-:W-:Y:S05]  /*7670*/  BSYNC B0 ;  /* 0x0000000000007941 */ /* 0x000fea0003800000 */
.L_x_3401:
[----:B------:R-:W-:-:S05]  /*7680*/  IMAD R3, R0, R3, RZ ;  /* 0x0000000300037224 */ /* 0x000fca00078e02ff */
[----:B------:R-:W-:-:S07]  /*7690*/  VIMNMX R4, R4, R3, !PT ;  /* 0x0000000304047248 */ /* 0x000fce0007fe0100 */
.L_x_3400:
        /* <DEDUP_REMOVED lines=16> */
[----:B------:R-:W-:Y:S01]  /*77a0*/  ISETP.GT.AND P1, PT, R168, R5, PT ;  /* 0x00000005a800720c */ /* 0x000fe20003f24270 */
[----:B------:R1:W-:Y:S01]  /*77b0*/  STL [R1+0x14], R5 ;  /* 0x0000140501007387 */ /* 0x0003e20000100800 */
        /* <DEDUP_REMOVED lines=60> */
[----:B-1----:R-:W-:Y:S01]  /*7b80*/  IMAD.MOV.U32 R5, RZ, RZ, RZ ;  /* 0x000000ffff057224 */ /* 0x002fe200078e00ff */
[----:B------:R-:W-:Y:S06]  /*7b90*/  @!P1 BRA `(.L_x_3390) ;  /* 0x0000012800d49947 */ /* 0x000fec0003800000 */
        /* <DEDUP_REMOVED lines=34> */
.L_x_3405:
[----:B------:R-:W-:Y:S05]  /*7dc0*/  BSYNC B6 ;  /* 0x0000000000067941 */ /* 0x000fea0003800000 */
.L_x_3404:
        /* <DEDUP_REMOVED lines=13> */
.L_x_3409:
[----:B-1----:R1:W2:Y:S02]  /*7ea0*/  SYNCS.PHASECHK.TRANS64.TRYWAIT P0, [R16+URZ+0x38800], R3 ;  /* 0x03880003100075a7 */ /* 0x0022a4000800017f */
[----:B--2---:R-:W-:Y:S05]  /*7eb0*/  @!P0 NANOSLEEP.SYNCS 0x989680 ;  /* 0x009896800000895d */ /* 0x004fea0003900000 */
[----:B------:R-:W2:Y:S02]  /*7ec0*/  @!P0 SYNCS.PHASECHK.TRANS64 P0, [R16+URZ+0x38800], R3 ;  /* 0x03880003100085a7 */ /* 0x000ea4000800007f */
[----:B--2---:R-:W-:Y:S05]  /*7ed0*/  @!P0 BRA `(.L_x_3409) ;  /* 0xfffffffc00f08947 */ /* 0x004fea000383ffff */
.L_x_3408:
[----:B------:R-:W-:Y:S05]  /*7ee0*/  BSYNC B0 ;  /* 0x0000000000007941 */ /* 0x000fea0003800000 */
.L_x_3407:
[----:B------:R-:W-:Y:S05]  /*7ef0*/  BRA `(.L_x_3410) ;  /* 0x0000002c00e47947 */ /* 0x000fea0003800000 */
.L_x_3406:
        /* <DEDUP_REMOVED lines=31> */
.L_x_3412:
[----:B------:R-:W-:Y:S05]  /*80f0*/  BSYNC B6 ;  /* 0x0000000000067941 */ /* 0x000fea0003800000 */
.L_x_3411:
        /* <DEDUP_REMOVED lines=19> */
[----:B------:R-:W-:Y:S02]  /*8230*/  IMAD R7, R2, 0x20, R36 ;  /* 0x0000002002077824 */ /* 0x000fe400078e0224 */
[----:B------:R-:W-:Y:S02]  /*8240*/  IMAD.MOV.U32 R2, RZ, RZ, R24 ;  /* 0x000000ffff027224 */ /* 0x000fe400078e0018 */
[----:B0-----:R-:W-:-:S05]  /*8250*/  @P0 IMAD.HI.U32 R0, R7, R0, RZ ;  /* 0x0000000007000227 */ /* 0x001fca00078e00ff */
[----:B-1----:R-:W-:Y:S01]  /*8260*/  @P0 SHF.R.U32.HI R7, RZ, R3, R0 ;  /* 0x00000003ff070219 */ /* 0x002fe20000011600 */
[----:B------:R-:W-:-:S03]  /*8270*/  IMAD.MOV.U32 R3, RZ, RZ, R31 ;  /* 0x000000ffff037224 */ /* 0x000fc600078e001f */
[----:B------:R-:W-:Y:S01]  /*8280*/  SHF.R.S32.HI R0, RZ, 0x1f, R7 ;  /* 0x0000001fff007819 */ /* 0x000fe20000011407 */
[----:B------:R-:W-:-:S04]  /*8290*/  IMAD.WIDE.U32 R4, R7, UR4, R4 ;  /* 0x0000000407047c25 */ /* 0x000fc8000f8e0004 */
[C---:B------:R-:W-:Y:S02]  /*82a0*/  IMAD R6, R0.reuse, UR4, RZ ;  /* 0x0000000400067c24 */ /* 0x040fe4000f8e02ff */
[----:B------:R-:W-:Y:S02]  /*82b0*/  IMAD R0, R0, UR6, RZ ;  /* 0x0000000600007c24 */ /* 0x000fe4000f8e02ff */
[C---:B------:R-:W-:Y:S01]  /*82c0*/  IMAD R9, R7.reuse, UR5, R6 ;  /* 0x0000000507097c24 */ /* 0x040fe2000f8e0206 */
[----:B------:R-:W-:Y:S01]  /*82d0*/  ULDC.64 UR4, c[0x0][0x3e8] ;  /* 0x0000fa0000047ab9 */ /* 0x000fe20000000a00 */
[----:B------:R-:W-:-:S04]  /*82e0*/  IMAD.WIDE.U32 R2, R7, UR6, R2 ;  /* 0x0000000607027c25 */ /* 0x000fc8000f8e0002 */
[----:B------:R-:W-:Y:S01]  /*82f0*/  IMAD R7, R7, UR7, R0 ;  /* 0x0000000707077c24 */ /* 0x000fe2000f8e0200 */
[----:B------:R-:W-:Y:S01]  /*8300*/  ULDC.64 UR6, c[0x0][0x400] ;  /* 0x0001000000067ab9 */ /* 0x000fe20000000a00 */
[----:B------:R-:W-:Y:S01]  /*8310*/  IMAD.IADD R5, R5, 0x1, R9 ;  /* 0x0000000105057824 */ /* 0x000fe200078e0209 */
[----:B------:R-:W-:Y:S01]  /*8320*/  LEA R0, P0, R4, UR4, 0x1 ;  /* 0x0000000404007c11 */ /* 0x000fe2000f8008ff */
[----:B------:R-:W-:Y:S01]  /*8330*/  IMAD.IADD R7, R3, 0x1, R7 ;  /* 0x0000000103077824 */ /* 0x000fe200078e0207 */
[----:B------:R-:W-:Y:S01]  /*8340*/  LEA R6, P1, R2, UR6, 0x1 ;  /* 0x0000000602067c11 */ /* 0x000fe2000f8208ff */
[----:B------:R-:W-:Y:S01]  /*8350*/  UMOV UR4, 0xffffffff ;  /* 0xffffffff00047882 */ /* 0x000fe20000000000 */
[----:B------:R-:W-:Y:S02]  /*8360*/  LEA.HI.X R4, R4, UR5, R5, 0x1, P0 ;  /* 0x0000000504047c11 */ /* 0x000fe400080f0c05 */
[----:B------:R-:W-:Y:S01]  /*8370*/  LEA.HI.X R7, R2, UR7, R7, 0x1, P1 ;  /* 0x0000000702077c11 */ /* 0x000fe200088f0c07 */
[----:B------:R-:W-:Y:S08]  /*8380*/  BRA.DIV UR4, `(.L_x_3415) ;  /* 0x000001e604887947 */ /* 0x000ff0000b800000 */
[----:B------:R0:W1:Y:S04]  /*8390*/  SHFL.IDX PT, R3, R4, RZ, 0x1c1f ;  /* 0x001c1fff04037589 */ /* 0x00006800000e0000 */
[----:B------:R0:W2:Y:S04]  /*83a0*/  SHFL.IDX PT, R2, R0, RZ, 0x1c1f ;  /* 0x001c1fff00027589 */ /* 0x0000a800000e0000 */
[----:B------:R0:W3:Y:S04]  /*83b0*/  SHFL.IDX PT, R5, R7, RZ, 0x1c1f ;  /* 0x001c1fff07057589 */ /* 0x0000e800000e0000 */
[----:B------:R0:W4:Y:S02]  /*83c0*/  SHFL.IDX PT, R14, R6, RZ, 0x1c1f ;  /* 0x001c1fff060e7589 */ /* 0x00012400000e0000 */
.L_x_3711:
        /* <DEDUP_REMOVED lines=10> */
[----:B------:R-:W-:Y:S02]  /*8470*/  CS2R R28, SRZ ;  /* 0x00000000001c7805 */ /* 0x000fe4000001ff00 */
[----:B------:R-:W-:Y:S02]  /*8480*/  ISETP.GE.AND P3, PT, R216, UR4, PT ;  /* 0x00000004d8007c0c */ /* 0x000fe4000bf66270 */
[----:B------:R-:W-:Y:S01]  /*8490*/  ISETP.GE.AND P2, PT, R192, UR4, PT ;  /* 0x00000004c0007c0c */ /* 0x000fe2000bf46270 */
[----:B---3--:R-:W-:-:S10]  /*84a0*/  IMAD.MOV.U32 R15, RZ, RZ, R5 ;  /* 0x000000ffff0f7224 */ /* 0x008fd400078e0005 */
[----:B------:R-:W-:Y:S02]  /*84b0*/  @!P3 IMAD.SHL.U32 R13, R216, 0x2, RZ ;  /* 0x00000002d80db824 */ /* 0x000fe400078e00ff */
[----:B-12---:R-:W-:-:S03]  /*84c0*/  @!P2 IMAD.WIDE R8, R192, 0x2, R2 ;  /* 0x00000002c008a825 */ /* 0x006fc600078e0202 */
[-C--:B------:R-:W-:Y:S02]  /*84d0*/  @!P3 IADD3 R2, P0, R2, R13.reuse, RZ ;  /* 0x0000000d0202b210 */ /* 0x080fe40007f1e0ff */
[----:B----4-:R-:W-:Y:S02]  /*84e0*/  @!P3 IADD3 R12, P1, R14, R13, RZ ;  /* 0x0000000d0e0cb210 */ /* 0x010fe40007f3e0ff */
[----:B------:R-:W-:Y:S02]  /*84f0*/  CS2R R26, SRZ ;  /* 0x00000000001a7805 */ /* 0x000fe4000001ff00 */
[----:B------:R-:W-:Y:S01]  /*8500*/  CS2R R20, SRZ ;  /* 0x0000000000147805 */ /* 0x000fe2000001ff00 */
[----:B------:R1:W5:Y:S01]  /*8510*/  @!P2 LD.E.64 R28, desc[UR50][R8.64] ;  /* 0x00000032081ca980 */ /* 0x000362000c101b00 */
[----:B------:R-:W-:Y:S01]  /*8520*/  @!P3 SHF.L.U64.HI R24, R216, 0x1, R10 ;  /* 0x00000001d818b819 */ /* 0x000fe2000001020a */
[----:B------:R-:W-:-:S04]  /*8530*/  @!P2 IMAD.WIDE R10, R192, 0x2, R14 ;  /* 0x00000002c00aa825 */ /* 0x000fc800078e020e */
[--C-:B------:R-:W-:Y:S01]  /*8540*/  @!P3 IMAD.X R3, R3, 0x1, R24.reuse, P0 ;  /* 0x000000010303b824 */ /* 0x100fe200000e0618 */
[----:B------:R1:W5:Y:S01]  /*8550*/  @!P2 LD.E.64 R26, desc[UR50][R10.64] ;  /* 0x000000320a1aa980 */ /* 0x000362000c101b00 */
[----:B------:R-:W-:Y:S01]  /*8560*/  @!P3 IMAD.X R13, R5, 0x1, R24, P1 ;  /* 0x00000001050db824 */ /* 0x000fe200008e0618 */
[----:B------:R-:W-:Y:S02]  /*8570*/  CS2R R24, SRZ ;  /* 0x0000000000187805 */ /* 0x000fe4000001ff00 */
[----:B------:R1:W5:Y:S04]  /*8580*/  @!P3 LD.E.64 R20, desc[UR50][R2.64] ;  /* 0x000000320214b980 */ /* 0x000368000c101b00 */
[----:B------:R1:W5:Y:S02]  /*8590*/  @!P3 LD.E.64 R24, desc[UR50][R12.64] ;  /* 0x000000320c18b980 */ /* 0x000364000c101b00 */
.L_x_3417:
[----:B------:R-:W-:Y:S05]  /*85a0*/  BSYNC B1 ;  /* 0x0000000000017941 */ /* 0x000fea0003800000 */
.L_x_3416:
[----:B---3-5:R-:W-:Y:S01]  /*85b0*/  IMAD.MOV.U32 R5, RZ, RZ, R24 ;  /* 0x000000ffff057224 */ /* 0x028fe200078e0018 */
[----:B------:R-:W-:Y:S01]  /*85c0*/  UMOV UR4, 0xffffffff ;  /* 0xffffffff00047882 */ /* 0x000fe20000000000 */
[----:B-1----:R-:W-:Y:S02]  /*85d0*/  IMAD.MOV.U32 R8, RZ, RZ, R25 ;  /* 0x000000ffff087224 */ /* 0x002fe400078e0019 */
[----:B--2---:R-:W-:Y:S02]  /*85e0*/  IMAD.MOV.U32 R2, RZ, RZ, R26 ;  /* 0x000000ffff027224 */ /* 0x004fe400078e001a */
[----:B------:R-:W-:Y:S01]  /*85f0*/  IMAD.MOV.U32 R3, RZ, RZ, R27 ;  /* 0x000000ffff037224 */ /* 0x000fe200078e001b */
[----:B------:R-:W-:Y:S01]  /*8600*/  PRMT R42, R5, 0x5410, R8 ;  /* 0x00005410052a7816 */ /* 0x000fe20000000008 */
[----:B------:R-:W-:Y:S02]  /*8610*/  IMAD.MOV.U32 R5, RZ, RZ, R20 ;  /* 0x000000ffff057224 */ /* 0x000fe400078e0014 */
[----:B------:R-:W-:Y:S01]  /*8620*/  IMAD.MOV.U32 R8, RZ, RZ, R21 ;  /* 0x000000ffff087224 */ /* 0x000fe200078e0015 */
[----:B------:R-:W-:Y:S01]  /*8630*/  PRMT R39, R2, 0x5410, R3 ;  /* 0x0000541002277816 */ /* 0x000fe20000000003 */
[----:B------:R-:W-:-:S02]  /*8640*/  IMAD.MOV.U32 R2, RZ, RZ, R28 ;  /* 0x000000ffff027224 */ /* 0x000fc400078e001c */
[----:B------:R-:W-:Y:S01]  /*8650*/  IMAD.MOV.U32 R3, RZ, RZ, R29 ;  /* 0x000000ffff037224 */ /* 0x000fe200078e001d */
[----:B------:R-:W-:Y:S02]  /*8660*/  PRMT R44, R8, 0x5410, R5 ;  /* 0x00005410082c7816 */ /* 0x000fe40000000005 */
[----:B------:R-:W-:Y:S02]  /*8670*/  CS2R R8, SRZ ;  /* 0x0000000000087805 */ /* 0x000fe4000001ff00 */
[----:B------:R-:W-:Y:S01]  /*8680*/  PRMT R40, R3, 0x5410, R2 ;  /* 0x0000541003287816 */ /* 0x000fe20000000002 */
[----:B------:R-:W-:Y:S06]  /*8690*/  BRA.DIV UR4, `(.L_x_3418) ;  /* 0x000001e604347947 */ /* 0x000fec000b800000 */
[----:B------:R1:W2:Y:S04]  /*86a0*/  SHFL.IDX PT, R3, R4, 0x1, 0x1c1f ;  /* 0x003c1f0004037f89 */ /* 0x0002a800000e0000 */
[----:B------:R1:W3:Y:S04]  /*86b0*/  SHFL.IDX PT, R2, R0, 0x1, 0x1c1f ;  /* 0x003c1f0000027f89 */ /* 0x0002e800000e0000 */
[----:B------:R1:W0:Y:S04]  /*86c0*/  SHFL.IDX PT, R5, R7, 0x1, 0x1c1f ;  /* 0x003c1f0007057f89 */ /* 0x00022800000e0000 */
[----:B----4-:R1:W4:Y:S02]  /*86d0*/  SHFL.IDX PT, R14, R6, 0x1, 0x1c1f ;  /* 0x003c1f00060e7f89 */ /* 0x01032400000e0000 */
.L_x_3717:
        /* <DEDUP_REMOVED lines=15> */
[----:B------:R-:W-:Y:S02]  /*87d0*/  CS2R R30, SRZ ;  /* 0x00000000001e7805 */ /* 0x000fe4000001ff00 */
[----:B------:R-:W-:Y:S02]  /*87e0*/  ISETP.GE.AND P3, PT, R216, UR4, PT ;  /* 0x00000004d8007c0c */ /* 0x000fe4000bf66270 */
[----:B------:R-:W-:Y:S01]  /*87f0*/  ISETP.GE.AND P2, PT, R192, UR4, PT ;  /* 0x00000004c0007c0c */ /* 0x000fe2000bf46270 */
[----:B------:R-:W-:Y:S01]  /*8800*/  IMAD.MOV.U32 R15, RZ, RZ, R5 ;  /* 0x000000ffff0f7224 */ /* 0x000fe200078e0005 */
[----:B------:R-:W-:-:S09]  /*8810*/  CS2R R8, SRZ ;  /* 0x0000000000087805 */ /* 0x000fd2000001ff00 */
[----:B------:R-:W-:Y:S02]  /*8820*/  @!P3 IMAD.SHL.U32 R7, R216, 0x2, RZ ;  /* 0x00000002d807b824 */ /* 0x000fe400078e00ff */
[----:B--23--:R-:W-:-:S03]  /*8830*/  @!P2 IMAD.WIDE R32, R192, 0x2, R2 ;  /* 0x00000002c020a825 */ /* 0x00cfc600078e0202 */
[-C--:B------:R-:W-:Y:S02]  /*8840*/  @!P3 IADD3 R2, P0, R2, R7.reuse, RZ ;  /* 0x000000070202b210 */ /* 0x080fe40007f1e0ff */
[----:B------:R-:W-:Y:S02]  /*8850*/  CS2R R12, SRZ ;  /* 0x00000000000c7805 */ /* 0x000fe4000001ff00 */
[----:B------:R-:W-:Y:S01]  /*8860*/  CS2R R10, SRZ ;  /* 0x00000000000a7805 */ /* 0x000fe2000001ff00 */
[----:B------:R0:W5:Y:S01]  /*8870*/  @!P2 LD.E.64 R30, desc[UR50][R32.64] ;  /* 0x00000032201ea980 */ /* 0x000162000c101b00 */
[----:B----4-:R-:W-:Y:S02]  /*8880*/  @!P3 SHF.L.U64.HI R0, R216, 0x1, R4 ;  /* 0x00000001d800b819 */ /* 0x010fe40000010204 */
[----:B------:R-:W-:Y:S01]  /*8890*/  @!P3 IADD3 R4, P1, R14, R7, RZ ;  /* 0x000000070e04b210 */ /* 0x000fe20007f3e0ff */
[----:B------:R-:W-:-:S04]  /*88a0*/  @!P2 IMAD.WIDE R6, R192, 0x2, R14 ;  /* 0x00000002c006a825 */ /* 0x000fc800078e020e */
[--C-:B------:R-:W-:Y:S01]  /*88b0*/  @!P3 IMAD.X R3, R3, 0x1, R0.reuse, P0 ;  /* 0x000000010303b824 */ /* 0x100fe200000e0600 */
[----:B------:R0:W5:Y:S01]  /*88c0*/  @!P2 LD.E.64 R8, desc[UR50][R6.64] ;  /* 0x000000320608a980 */ /* 0x000162000c101b00 */
[----:B------:R-:W-:-:S03]  /*88d0*/  @!P3 IMAD.X R5, R5, 0x1, R0, P1 ;  /* 0x000000010505b824 */ /* 0x000fc600008e0600 */
[----:B------:R0:W5:Y:S04]  /*88e0*/  @!P3 LD.E.64 R12, desc[UR50][R2.64] ;  /* 0x00000032020cb980 */ /* 0x000168000c101b00 */
[----:B------:R0:W5:Y:S02]  /*88f0*/  @!P3 LD.E.64 R10, desc[UR50][R4.64] ;  /* 0x00000032040ab980 */ /* 0x000164000c101b00 */
.L_x_3420:
[----:B------:R-:W-:Y:S05]  /*8900*/  BSYNC B1 ;  /* 0x0000000000017941 */ /* 0x000fea0003800000 */
.L_x_3419:
[----:B0-----:R-:W0:Y:S01]  /*8910*/  S2R R7, SR_TID.X ;  /* 0x0000000000077919 */ /* 0x001e220000002100 */
[----:B------:R-:W1:Y:S01]  /*8920*/  SYNCS.PHASECHK.TRANS64.TRYWAIT P0, [R16+URZ+0x38800], R35 ;  /* 0x03880023100075a7 */ /* 0x000e62000800017f */
[----:B--2---:R-:W-:Y:S01]  /*8930*/  LOP3.LUT R3, R34, 0x1c0, RZ, 0xc0, !PT ;  /* 0x000001c022037812 */ /* 0x004fe200078ec0ff */
[----:B---3-5:R-:W-:Y:S01]  /*8940*/  IMAD.MOV.U32 R2, RZ, RZ, R8 ;  /* 0x000000ffff027224 */ /* 0x028fe200078e0008 */
[----:B------:R-:W-:Y:S01]  /*8950*/  VIADDMNMX R33, R37, -R208, 0x40, PT ;  /* 0x0000004025217446 */ /* 0x000fe200038009d0 */
[----:B------:R-:W-:Y:S01]  /*8960*/  IMAD.MOV.U32 R5, RZ, RZ, R30 ;  /* 0x000000ffff057224 */ /* 0x000fe200078e001e */
[----:B------:R-:W-:Y:S01]  /*8970*/  LOP3.LUT R0, R3, 0x18, R18, 0xf8, !PT ;  /* 0x0000001803007812 */ /* 0x000fe200078ef812 */
[----:B------:R-:W-:Y:S01]  /*8980*/  IMAD.MOV.U32 R4, RZ, RZ, R11 ;  /* 0x000000ffff047224 */ /* 0x000fe200078e000b */
[----:B------:R-:W-:Y:S01]  /*8990*/  SHF.R.U32.HI R3, RZ, 0x3, R3 ;  /* 0x00000003ff037819 */ /* 0x000fe20000011603 */
[----:B------:R-:W-:Y:S01]  /*89a0*/  BSSY B1, `(.L_x_3421) ;  /* 0x0000018000017945 */ /* 0x000fe20003800000 */
[----:B------:R-:W-:Y:S01]  /*89b0*/  PRMT R45, R2, 0x7610, R45 ;  /* 0x00007610022d7816 */ /* 0x000fe2000000002d */
[----:B------:R-:W-:Y:S01]  /*89c0*/  IMAD.MOV.U32 R2, RZ, RZ, R9 ;  /* 0x000000ffff027224 */ /* 0x000fe200078e0009 */
[----:B------:R-:W-:Y:S01]  /*89d0*/  LOP3.LUT R0, R0, R3, RZ, 0x3c, !PT ;  /* 0x0000000300007212 */ /* 0x000fe200078e3cff */
[----:B------:R-:W-:Y:S01]  /*89e0*/  IMAD.MOV.U32 R3, RZ, RZ, R10 ;  /* 0x000000ffff037224 */ /* 0x000fe200078e000a */
[----:B------:R-:W-:-:S02]  /*89f0*/  LOP3.LUT P2, RZ, R209, 0x4, RZ, 0xc0, !PT ;  /* 0x00000004d1ff7812 */ /* 0x000fc4000784c0ff */
[----:B------:R-:W-:Y:S02]  /*8a00*/  ISETP.GE.AND P1, PT, R190, R33, PT ;  /* 0x00000021be00720c */ /* 0x000fe40003f26270 */
[----:B------:R-:W-:-:S04]  /*8a10*/  PRMT R3, R3, 0x5410, R2 ;  /* 0x0000541003037816 */ /* 0x000fc80000000002 */
[----:B----4-:R-:W-:Y:S02]  /*8a20*/  PRMT R14, R3, 0x5410, R5 ;  /* 0x00005410030e7816 */ /* 0x010fe40000000005 */
[----:B------:R-:W-:Y:S01]  /*8a30*/  PRMT R3, R4, 0x7610, R3 ;  /* 0x0000761004037816 */ /* 0x000fe20000000003 */
[----:B------:R-:W-:-:S05]  /*8a40*/  IMAD.MOV.U32 R4, RZ, RZ, R12 ;  /* 0x000000ffff047224 */ /* 0x000fca00078e000c */
[----:B------:R-:W-:Y:S01]  /*8a50*/  PRMT R15, R4, 0x7610, R15 ;  /* 0x00007610040f7816 */ /* 0x000fe2000000000f */
[----:B0-----:R-:W-:-:S05]  /*8a60*/  VIADD R7, R7, 0xffffff80 ;  /* 0xffffff8007077836 */ /* 0x001fca0000000000 */
[----:B------:R-:W-:-:S04]  /*8a70*/  SHF.R.S32.HI R6, RZ, 0x1f, R7 ;  /* 0x0000001fff067819 */ /* 0x000fc80000011407 */
[----:B------:R-:W-:-:S04]  /*8a80*/  LEA.HI R6, R6, R7, RZ, 0x5 ;  /* 0x0000000706067211 */ /* 0x000fc800078f28ff */
[----:B------:R-:W-:-:S05]  /*8a90*/  SHF.R.S32.HI R6, RZ, 0x5, R6 ;  /* 0x00000005ff067819 */ /* 0x000fca0000011406 */
[----:B------:R-:W-:Y:S02]  /*8aa0*/  IMAD R5, R6, 0x200, R0 ;  /* 0x0000020006057824 */ /* 0x000fe400078e0200 */
[----:B------:R-:W-:Y:S02]  /*8ab0*/  IMAD.MOV.U32 R0, RZ, RZ, R31 ;  /* 0x000000ffff007224 */ /* 0x000fe400078e001f */
[----:B------:R-:W-:Y:S02]  /*8ac0*/  IMAD R2, R5, 0x2, R16 ;  /* 0x0000000205027824 */ /* 0x000fe400078e0210 */
[----:B------:R-:W-:Y:S01]  /*8ad0*/  IMAD.MOV.U32 R5, RZ, RZ, R13 ;  /* 0x000000ffff057224 */ /* 0x000fe200078e000d */
[----:B------:R-:W-:Y:S01]  /*8ae0*/  PRMT R46, R0, 0x7610, R46 ;  /* 0x00007610002e7816 */ /* 0x000fe2000000002e */
[C---:B------:R-:W-:Y:S02]  /*8af0*/  VIADD R4, R2.reuse, 0x20400 ;  /* 0x0002040002047836 */ /* 0x040fe40000000000 */
[----:B------:R-:W-:Y:S01]  /*8b00*/  VIADD R0, R2, 0x20440 ;  /* 0x0002044002007836 */ /* 0x000fe20000000000 */
[----:B-1----:R-:W-:Y:S06]  /*8b10*/  @!P0 BRA `(.L_x_3422) ;  /* 0x000001e000848947 */ /* 0x002fec0003800000 */
.L_x_3718:
[----:B------:R-:W-:Y:S05]  /*8b20*/  BSYNC B1 ;  /* 0x0000000000017941 */ /* 0x000fea0003800000 */
.L_x_3421:
        /* <DEDUP_REMOVED lines=12> */
[----:B------:R-:W-:Y:S02]  /*8bf0*/  SHF.R.U64 R37, R26, 0x10, R27 ;  /* 0x000000101a257819 */ /* 0x000fe4000000121b */
[C---:B------:R-:W-:Y:S02]  /*8c00*/  PRMT R38, R39.reuse, 0x5432, R38 ;  /* 0x0000543227267816 */ /* 0x040fe40000000026 */
[----:B------:R-:W-:Y:S02]  /*8c10*/  PRMT R35, R40, 0x5410, R35 ;  /* 0x0000541028237816 */ /* 0x000fe40000000023 */
[----:B------:R-:W-:Y:S01]  /*8c20*/  PRMT R37, R39, 0x5410, R37 ;  /* 0x0000541027257816 */ /* 0x000fe20000000025 */
[----:B------:R-:W-:Y:S01]  /*8c30*/  IMAD.U32 R39, R38, 0x10000, RZ ;  /* 0x0001000026277824 */ /* 0x000fe200078e00ff */
[----:B------:R-:W-:Y:S01]  /*8c40*/  SHF.R.U64 R34, R28, 0x10, R29 ;  /* 0x000000101c227819 */ /* 0x000fe2000000121d */
[----:B------:R-:W-:Y:S01]  /*8c50*/  IMAD.U32 R36, R35, 0x10000, RZ ;  /* 0x0001000023247824 */ /* 0x000fe200078e00ff */
[----:B------:R-:W-:-:S02]  /*8c60*/  LOP3.LUT R38, R38, 0xffff0000, RZ, 0xc0, !PT ;  /* 0xffff000026267812 */ /* 0x000fc400078ec0ff */
        /* <DEDUP_REMOVED lines=35> */
.L_x_3426:
[----:B------:R-:W-:Y:S05]  /*8ea0*/  BSYNC B2 ;  /* 0x0000000000027941 */ /* 0x000fea0003800000 */
.L_x_3425:
        /* <DEDUP_REMOVED lines=47> */
.L_x_3424:
[----:B------:R-:W-:Y:S05]  /*91a0*/  BSYNC B1 ;  /* 0x0000000000017941 */ /* 0x000fea0003800000 */
.L_x_3423:
        /* <DEDUP_REMOVED lines=14> */
[C---:B------:R-:W-:Y:S01]  /*9290*/  IMAD.U32 R29, R28.reuse, 0x10000, RZ ;  /* 0x000100001c1d7824 */ /* 0x040fe200078e00ff */
[----:B------:R-:W-:Y:S01]  /*92a0*/  LOP3.LUT R28, R28, 0xffff0000, RZ, 0xc0, !PT ;  /* 0xffff00001c1c7812 */ /* 0x000fe200078ec0ff */
[----:B------:R-:W-:Y:S01]  /*92b0*/  IMAD.U32 R26, R25, 0x10000, RZ ;  /* 0x00010000191a7824 */ /* 0x000fe200078e00ff */
[----:B------:R-:W-:-:S02]  /*92c0*/  SHF.R.U64 R24, R30, 0x10, R31 ;  /* 0x000000101e187819 */ /* 0x000fc4000000121f */
        /* <DEDUP_REMOVED lines=36> */
.L_x_3429:
[----:B------:R-:W-:Y:S05]  /*9510*/  BSYNC B1 ;  /* 0x0000000000017941 */ /* 0x000fea0003800000 */
.L_x_3428:
[----:B------:R-:W-:Y:S05]  /*9520*/  @P1 BRA `(.L_x_3427) ;  /* 0x0000001800341947 */ /* 0x000fea0003800000 */
[----:B-1----:R-:W1:Y:S01]  /*9530*/  LDS.128 R4, [R0+0x1000] ;  /* 0x0010000000047984 */ /* 0x002e620000000c00 */
[----:B------:R-:W-:Y:S02]  /*9540*/  SHF.R.U64 R9, R10, 0x10, R11 ;  /* 0x000000100a097819 */ /* 0x000fe4000000120b */
[----:B------:R-:W-:Y:S02]  /*9550*/  SHF.R.U64 R2, R12, 0x10, R13 ;  /* 0x000000100c027819 */ /* 0x000fe4000000120d */
        /* <DEDUP_REMOVED lines=9> */
[----:B------:R-:W-:Y:S01]  /*95f0*/  PRMT R15, R15, 0x5410, R2 ;  /* 0x000054100f0f7816 */ /* 0x000fe20000000002 */
        /* <DEDUP_REMOVED lines=8> */
[----:B------:R-:W-:Y:S01]  /*9680*/  FMUL.FTZ R20, R7, R10 ;  /* 0x0000000a07147220 */ /* 0x000fe20000410000 */
[----:B------:R-:W-:-:S02]  /*9690*/  IMAD.U32 R4, R5, 0x10000, RZ ;  /* 0x0001000005047824 */ /* 0x000fc400078e00ff */
[C---:B------:R-:W-:Y:S01]  /*96a0*/  FFMA.FTZ R21, R8.reuse, R11, -R21 ;  /* 0x0000000b08157223 */ /* 0x040fe20000010815 */
[----:B------:R-:W-:Y:S01]  /*96b0*/  FFMA.FTZ R12, R8, R13, R6 ;  /* 0x0000000d080c7223 */ /* 0x000fe20000010006 */
[-C--:B------:R-:W-:Y:S01]  /*96c0*/  FMUL.FTZ R8, R7, R32.reuse ;  /* 0x0000002007087220 */ /* 0x080fe20000410000 */
[C---:B------:R-:W-:Y:S01]  /*96d0*/  IMAD.U32 R7, R14.reuse, 0x10000, RZ ;  /* 0x000100000e077824 */ /* 0x040fe200078e00ff */
        /* <DEDUP_REMOVED lines=20> */
.L_x_3414:
[----:B------:R-:W0:Y:S01]  /*9820*/  S2R R0, SR_TID.X ;  /* 0x0000000000007919 */ /* 0x000e220000002100 */
[----:B------:R-:W1:Y:S01]  /*9830*/  LDC R6, c[0x0][0x448] ;  /* 0x00011200ff067b82 */ /* 0x000e620000000800 */
[----:B------:R-:W-:Y:S01]  /*9840*/  ULDC.64 UR4, c[0x0][0x3f8] ;  /* 0x0000fe0000047ab9 */ /* 0x000fe20000000a00 */
[----:B------:R-:W-:Y:S01]  /*9850*/  ULDC.64 UR6, c[0x0][0x408] ;  /* 0x0001020000067ab9 */ /* 0x000fe20000000a00 */
        /* <DEDUP_REMOVED lines=9> */
[----:B------:R-:W-:Y:S02]  /*98f0*/  IMAD R5, R2, 0x20, R36 ;  /* 0x0000002002057824 */ /* 0x000fe400078e0224 */
[----:B------:R-:W-:Y:S02]  /*9900*/  IMAD.MOV.U32 R2, RZ, RZ, R24 ;  /* 0x000000ffff027224 */ /* 0x000fe400078e0018 */
        /* <DEDUP_REMOVED lines=31> */
[----:B--2---:R-:W-:Y:S02]  /*9b00*/  @!P1 IMAD.X R5, R0, 0x1, R4, P2 ;  /* 0x0000000100059824 */ /* 0x004fe400010e0604 */
[----:B------:R-:W-:Y:S02]  /*9b10*/  @!P1 IMAD.MOV.U32 R8, RZ, RZ, R2 ;  /* 0x000000ffff089224 */ /* 0x000fe400078e0002 */
[----:B------:R-:W-:-:S06]  /*9b20*/  @!P1 IMAD.MOV.U32 R9, RZ, RZ, R5 ;  /* 0x000000ffff099224 */ /* 0x000fcc00078e0005 */
        /* <DEDUP_REMOVED lines=8> */
[----:B------:R-:W1:Y:S04]  /*9bb0*/  SHFL.IDX PT, R24, R24, 0x1, 0x1c1f ;  /* 0x003c1f0018187f89 */ /* 0x000e6800000e0000 */
[----:B------:R-:W4:Y:S04]  /*9bc0*/  SHFL.IDX PT, R25, R25, 0x1, 0x1c1f ;  /* 0x003c1f0019197f89 */ /* 0x000f2800000e0000 */
[----:B0-----:R0:W0:Y:S01]  /*9bd0*/  SHFL.IDX PT, R14, R27, 0x1, 0x1c1f ;  /* 0x003c1f001b0e7f89 */ /* 0x00102200000e0000 */
[----:B--2---:R-:W-:-:S02]  /*9be0*/  @!P1 IMAD.MOV.U32 R28, RZ, RZ, R8 ;  /* 0x000000ffff1c9224 */ /* 0x004fc400078e0008 */
[----:B------:R-:W-:Y:S02]  /*9bf0*/  @!P1 IMAD.MOV.U32 R29, RZ, RZ, R9 ;  /* 0x000000ffff1d9224 */ /* 0x000fe400078e0009 */
[----:B------:R-:W-:Y:S02]  /*9c00*/  IMAD.MOV.U32 R0, RZ, RZ, R28 ;  /* 0x000000ffff007224 */ /* 0x000fe400078e001c */
[----:B------:R-:W-:Y:S02]  /*9c10*/  IMAD.MOV.U32 R2, RZ, RZ, R29 ;  /* 0x000000ffff027224 */ /* 0x000fe400078e001d */
[----:B------:R-:W-:Y:S01]  /*9c20*/  @!P1 IMAD.MOV.U32 R30, RZ, RZ, R10 ;  /* 0x000000ffff1e9224 */ /* 0x000fe200078e000a */
[----:B------:R-:W-:Y:S01]  /*9c30*/  PRMT R32, R32, 0x5410, R0 ;  /* 0x0000541020207816 */ /* 0x000fe20000000000 */
[----:B------:R-:W-:Y:S01]  /*9c40*/  @!P1 IMAD.MOV.U32 R31, RZ, RZ, R11 ;  /* 0x000000ffff1f9224 */ /* 0x000fe200078e000b */
[----:B------:R2:W0:Y:S01]  /*9c50*/  SHFL.IDX PT, R0, R26, 0x1, 0x1c1f ;  /* 0x003c1f001a007f89 */ /* 0x00042200000e0000 */
[----:B------:R-:W-:-:S02]  /*9c60*/  PRMT R34, R34, 0x5410, R2 ;  /* 0x0000541022227816 */ /* 0x000fc40000000002 */
[----:B------:R-:W-:Y:S01]  /*9c70*/  CS2R R2, SRZ ;  /* 0x0000000000027805 */ /* 0x000fe2000001ff00 */
[----:B------:R-:W-:Y:S02]  /*9c80*/  IMAD.MOV.U32 R8, RZ, RZ, R30 ;  /* 0x000000ffff087224 */ /* 0x000fe400078e001e */
[----:B---3--:R-:W-:Y:S02]  /*9c90*/  @!P1 IMAD.MOV.U32 R20, RZ, RZ, R4 ;  /* 0x000000ffff149224 */ /* 0x008fe400078e0004 */
[----:B------:R-:W-:Y:S01]  /*9ca0*/  @!P1 IMAD.MOV.U32 R21, RZ, RZ, R5 ;  /* 0x000000ffff159224 */ /* 0x000fe200078e0005 */
[----:B------:R-:W-:Y:S01]  /*9cb0*/  PRMT R32, R8, 0x7610, R32 ;  /* 0x0000761008207816 */ /* 0x000fe20000000020 */
[----:B------:R-:W-:Y:S02]  /*9cc0*/  @!P1 IMAD.MOV.U32 R2, RZ, RZ, R6 ;  /* 0x000000ffff029224 */ /* 0x000fe400078e0006 */
[----:B------:R-:W-:Y:S02]  /*9cd0*/  @!P1 IMAD.MOV.U32 R3, RZ, RZ, R7 ;  /* 0x000000ffff039224 */ /* 0x000fe400078e0007 */
[----:B------:R-:W-:-:S02]  /*9ce0*/  IMAD.MOV.U32 R4, RZ, RZ, R20 ;  /* 0x000000ffff047224 */ /* 0x000fc400078e0014 */
[----:B------:R-:W-:Y:S02]  /*9cf0*/  IMAD.MOV.U32 R5, RZ, RZ, R21 ;  /* 0x000000ffff057224 */ /* 0x000fe400078e0015 */
[----:B------:R-:W-:Y:S02]  /*9d00*/  IMAD.MOV.U32 R9, RZ, RZ, R31 ;  /* 0x000000ffff097224 */ /* 0x000fe400078e001f */
[----:B------:R-:W-:Y:S01]  /*9d10*/  IMAD.MOV.U32 R6, RZ, RZ, R2 ;  /* 0x000000ffff067224 */ /* 0x000fe200078e0002 */
[----:B------:R-:W-:Y:S01]  /*9d20*/  PRMT R37, R4, 0x5410, R5 ;  /* 0x0000541004257816 */ /* 0x000fe20000000005 */
[----:B------:R-:W-:Y:S01]  /*9d30*/  IMAD.MOV.U32 R7, RZ, RZ, R3 ;  /* 0x000000ffff077224 */ /* 0x000fe200078e0003 */
[----:B------:R-:W-:Y:S02]  /*9d40*/  PRMT R34, R9, 0x7610, R34 ;  /* 0x0000761009227816 */ /* 0x000fe40000000022 */
[----:B------:R-:W-:Y:S02]  /*9d50*/  CS2R R4, SRZ ;  /* 0x0000000000047805 */ /* 0x000fe4000001ff00 */
[----:B012-4-:R-:W-:-:S07]  /*9d60*/  PRMT R41, R7, 0x5410, R6 ;  /* 0x0000541007297816 */ /* 0x017fce0000000006 */
.L_x_3728:
        /* <DEDUP_REMOVED lines=18> */
[-C--:B------:R-:W-:Y:S02]  /*9e90*/  IADD3 R8, P1, R24, R7.reuse, RZ ;  /* 0x0000000718087210 */ /* 0x080fe40007f3e0ff */
[----:B------:R-:W-:-:S03]  /*9ea0*/  IADD3 R4, P2, R14, R7, RZ ;  /* 0x000000070e047210 */ /* 0x000fc60007f5e0ff */
[--C-:B------:R-:W-:Y:S02]  /*9eb0*/  IMAD.X R9, R0, 0x1, R5.reuse, P1 ;  /* 0x0000000100097824 */ /* 0x100fe400008e0605 */
[----:B------:R-:W-:-:S04]  /*9ec0*/  IMAD.X R5, R25, 0x1, R5, P2 ;  /* 0x0000000119057824 */ /* 0x000fc800010e0605 */
[----:B------:R-:W5:Y:S04]  /*9ed0*/  LD.E.128 R8, desc[UR50][R8.64] ;  /* 0x0000003208087980 */ /* 0x000f68000c101d00 */
[----:B------:R-:W5:Y:S02]  /*9ee0*/  LD.E.128 R4, desc[UR50][R4.64] ;  /* 0x0000003204047980 */ /* 0x000f64000c101d00 */
.L_x_3432:
[----:B------:R-:W-:Y:S05]  /*9ef0*/  BSYNC B1 ;  /* 0x0000000000017941 */ /* 0x000fea0003800000 */
.L_x_3431:
[----:B------:R-:W0:Y:S01]  /*9f00*/  SYNCS.PHASECHK.TRANS64.TRYWAIT P1, [R16+URZ+0x38800], R13 ;  /* 0x0388000d100075a7 */ /* 0x000e22000802017f */
[----:B-----5:R-:W-:Y:S01]  /*9f10*/  IMAD.MOV.U32 R0, RZ, RZ, R4 ;  /* 0x000000ffff007224 */ /* 0x020fe200078e0004 */
[----:B------:R-:W-:Y:S01]  /*9f20*/  VIADDMNMX R33, R33, -R208, 0x40, PT ;  /* 0x0000004021217446 */ /* 0x000fe200038009d0 */
[----:B------:R-:W-:Y:S01]  /*9f30*/  IMAD.MOV.U32 R12, RZ, RZ, R5 ;  /* 0x000000ffff0c7224 */ /* 0x000fe200078e0005 */
[----:B------:R-:W-:Y:S01]  /*9f40*/  BSSY B1, `(.L_x_3433) ;  /* 0x000000f000017945 */ /* 0x000fe20003800000 */
[C---:B------:R-:W-:Y:S01]  /*9f50*/  VIADD R14, R190.reuse, 0x20 ;  /* 0x00000020be0e7836 */ /* 0x040fe20000000000 */
[-C--:B------:R-:W-:Y:S01]  /*9f60*/  ISETP.GE.OR P2, PT, R190, R33.reuse, P0 ;  /* 0x00000021be00720c */ /* 0x080fe20000746670 */
[----:B------:R-:W-:Y:S01]  /*9f70*/  IMAD.MOV.U32 R15, RZ, RZ, R9 ;  /* 0x000000ffff0f7224 */ /* 0x000fe200078e0009 */
[----:B------:R-:W-:Y:S01]  /*9f80*/  PRMT R49, R0, 0x5410, R12 ;  /* 0x0000541000317816 */ /* 0x000fe2000000000c */
[----:B------:R-:W-:Y:S01]  /*9f90*/  IMAD.MOV.U32 R0, RZ, RZ, R6 ;  /* 0x000000ffff007224 */ /* 0x000fe200078e0006 */
[----:B------:R-:W-:Y:S01]  /*9fa0*/  ISETP.GE.OR P0, PT, R14, R33, P0 ;  /* 0x000000210e00720c */ /* 0x000fe20000706670 */
[----:B------:R-:W-:Y:S01]  /*9fb0*/  IMAD.MOV.U32 R12, RZ, RZ, R7 ;  /* 0x000000ffff0c7224 */ /* 0x000fe200078e0007 */
[----:B------:R-:W-:Y:S01]  /*9fc0*/  PRMT R52, R52, 0x5410, R15 ;  /* 0x0000541034347816 */ /* 0x000fe2000000000f */
[----:B------:R-:W-:-:S02]  /*9fd0*/  IMAD.MOV.U32 R14, RZ, RZ, R8 ;  /* 0x000000ffff0e7224 */ /* 0x000fc400078e0008 */
[----:B------:R-:W-:Y:S01]  /*9fe0*/  IMAD.MOV.U32 R33, RZ, RZ, R11 ;  /* 0x000000ffff217224 */ /* 0x000fe200078e000b */
[----:B------:R-:W-:Y:S01]  /*9ff0*/  PRMT R50, R0, 0x5410, R12 ;  /* 0x0000541000327816 */ /* 0x000fe2000000000c */
[----:B------:R-:W-:Y:S01]  /*a000*/  IMAD.MOV.U32 R0, RZ, RZ, R10 ;  /* 0x000000ffff007224 */ /* 0x000fe200078e000a */
[----:B------:R-:W-:Y:S01]  /*a010*/  PRMT R51, R51, 0x5410, R14 ;  /* 0x0000541033337816 */ /* 0x000fe2000000000e */
[----:B0-----:R-:W-:Y:S06]  /*a020*/  @!P1 BRA `(.L_x_3434) ;  /* 0x000001d000c49947 */ /* 0x001fec0003800000 */
.L_x_3729:
[----:B------:R-:W-:Y:S05]  /*a030*/  BSYNC B1 ;  /* 0x0000000000017941 */ /* 0x000fea0003800000 */
.L_x_3433:
[----:B------:R-:W-:Y:S04]  /*a040*/  BSSY B1, `(.L_x_3435) ;  /* 0x000006f000017945 */ /* 0x000fe80003800000 */
[----:B------:R-:W-:Y:S05]  /*a050*/  @P2 BRA `(.L_x_3436) ;  /* 0x0000000400b42947 */ /* 0x000fea0003800000 */
[----:B------:R-:W1:Y:S01]  /*a060*/  S2R R25, SR_TID.X ;  /* 0x0000000000197919 */ /* 0x000e620000002100 */
[----:B------:R-:W-:Y:S01]  /*a070*/  IMAD.SHL.U32 R12, R209, 0x40, RZ ;  /* 0x00000040d10c7824 */ /* 0x000fe200078e00ff */
[----:B------:R-:W-:Y:S01]  /*a080*/  SHF.R.U64 R36, R28, 0x10, R29 ;  /* 0x000000101c247819 */ /* 0x000fe2000000121d */
[----:B0-----:R-:W-:Y:S01]  /*a090*/  IMAD.IADD R13, R18, 0x1, R35 ;  /* 0x00000001120d7824 */ /* 0x001fe200078e0223 */
[--C-:B------:R-:W-:Y:S02]  /*a0a0*/  SHF.R.U64 R39, R20, 0x10, R21.reuse ;  /* 0x0000001014277819 */ /* 0x100fe40000001215 */
[----:B------:R-:W-:Y:S02]  /*a0b0*/  LOP3.LUT R14, R12, 0x1c0, RZ, 0xc0, !PT ;  /* 0x000001c00c0e7812 */ /* 0x000fe400078ec0ff */
[----:B------:R-:W-:Y:S02]  /*a0c0*/  SHF.R.U32.HI R40, RZ, 0x10, R21 ;  /* 0x00000010ff287819 */ /* 0x000fe40000011615 */
[----:B------:R-:W-:-:S02]  /*a0d0*/  LOP3.LUT R12, R14, 0x38, R18, 0xf8, !PT ;  /* 0x000000380e0c7812 */ /* 0x000fc400078ef812 */
[----:B------:R-:W-:Y:S02]  /*a0e0*/  SHF.R.U32.HI R15, RZ, 0x3, R14 ;  /* 0x00000003ff0f7819 */ /* 0x000fe4000001160e */
[----:B------:R-:W-:Y:S02]  /*a0f0*/  LOP3.LUT R14, R14, 0x38, R13, 0xf8, !PT ;  /* 0x000000380e0e7812 */ /* 0x000fe400078ef80d */
[-C--:B------:R-:W-:Y:S02]  /*a100*/  LOP3.LUT R12, R12, R15.reuse, RZ, 0x3c, !PT ;  /* 0x0000000f0c0c7212 */ /* 0x080fe400078e3cff */
[----:B------:R-:W-:Y:S02]  /*a110*/  LOP3.LUT R14, R14, R15, RZ, 0x3c, !PT ;  /* 0x0000000f0e0e7212 */ /* 0x000fe400078e3cff */
[--C-:B------:R-:W-:Y:S02]  /*a120*/  SHF.R.U64 R42, R2, 0x10, R3.reuse ;  /* 0x00000010022a7819 */ /* 0x100fe40000001203 */
        /* <DEDUP_REMOVED lines=17> */
[----:B------:R-:W-:Y:S01]  /*a240*/  IMAD R25, R24, 0x200, R14 ;  /* 0x0000020018197824 */ /* 0x000fe200078e020e */
[----:B------:R-:W-:Y:S01]  /*a250*/  LOP3.LUT R36, R36, 0xffff0000, RZ, 0xc0, !PT ;  /* 0xffff000024247812 */ /* 0x000fe200078ec0ff */
[----:B------:R-:W-:Y:S01]  /*a260*/  IMAD R13, R24, 0x200, R12 ;  /* 0x00000200180d7824 */ /* 0x000fe200078e020c */
[----:B------:R-:W-:Y:S01]  /*a270*/  SHF.R.U32.HI R31, RZ, 0x10, R31 ;  /* 0x00000010ff1f7819 */ /* 0x000fe2000001161f */
[--C-:B------:R-:W-:Y:S02]  /*a280*/  IMAD R48, R25, 0x2, R16.reuse ;  /* 0x0000000219307824 */ /* 0x100fe400078e0210 */
[----:B------:R-:W-:Y:S01]  /*a290*/  IMAD R46, R13, 0x2, R16 ;  /* 0x000000020d2e7824 */ /* 0x000fe200078e0210 */
[----:B------:R-:W-:Y:S02]  /*a2a0*/  PRMT R34, R34, 0x5410, R31 ;  /* 0x0000541022227816 */ /* 0x000fe4000000001f */
[----:B------:R-:W0:Y:S04]  /*a2b0*/  LDS.128 R24, [R48+0x20400] ;  /* 0x0204000030187984 */ /* 0x000e280000000c00 */
[----:B------:R-:W1:Y:S01]  /*a2c0*/  LDS.128 R12, [R46+0x20400] ;  /* 0x020400002e0c7984 */ /* 0x000e620000000c00 */
[C---:B0-----:R-:W-:Y:S01]  /*a2d0*/  IMAD.U32 R28, R24.reuse, 0x10000, RZ ;  /* 0x00010000181c7824 */ /* 0x041fe200078e00ff */
[----:B------:R-:W-:Y:S01]  /*a2e0*/  LOP3.LUT R24, R24, 0xffff0000, RZ, 0xc0, !PT ;  /* 0xffff000018187812 */ /* 0x000fe200078ec0ff */
[C---:B------:R-:W-:Y:S01]  /*a2f0*/  IMAD.U32 R29, R25.reuse, 0x10000, RZ ;  /* 0x00010000191d7824 */ /* 0x040fe200078e00ff */
[----:B------:R-:W-:Y:S01]  /*a300*/  LOP3.LUT R25, R25, 0xffff0000, RZ, 0xc0, !PT ;  /* 0xffff000019197812 */ /* 0x000fe200078ec0ff */
[----:B-1----:R-:W-:-:S02]  /*a310*/  IMAD.U32 R2, R12, 0x10000, RZ ;  /* 0x000100000c027824 */ /* 0x002fc400078e00ff */
[C---:B------:R-:W-:Y:S01]  /*a320*/  FMUL.FTZ R45, R28.reuse, R41 ;  /* 0x000000291c2d7220 */ /* 0x040fe20000410000 */
[-C--:B------:R-:W-:Y:S01]  /*a330*/  FMUL.FTZ R47, R28, R37.reuse ;  /* 0x000000251c2f7220 */ /* 0x080fe20000410000 */
[----:B------:R-:W-:Y:S01]  /*a340*/  IMAD.U32 R28, R40, 0x10000, RZ ;  /* 0x00010000281c7824 */ /* 0x000fe200078e00ff */
[----:B------:R-:W-:Y:S01]  /*a350*/  LOP3.LUT R3, R12, 0xffff0000, RZ, 0xc0, !PT ;  /* 0xffff00000c037812 */ /* 0x000fe200078ec0ff */
[C---:B------:R-:W-:Y:S01]  /*a360*/  FFMA.FTZ R45, R2.reuse, R37, -R45 ;  /* 0x00000025022d7223 */ /* 0x040fe2000001082d */
[----:B------:R-:W-:Y:S01]  /*a370*/  FFMA.FTZ R47, R2, R41, R47 ;  /* 0x00000029022f7223 */ /* 0x000fe2000001002f */
[----:B------:R-:W-:Y:S02]  /*a380*/  IMAD.U32 R2, R38, 0x10000, RZ ;  /* 0x0001000026027824 */ /* 0x000fe400078e00ff */
[----:B------:R-:W-:Y:S01]  /*a390*/  FMUL.FTZ R37, R29, R28 ;  /* 0x0000001c1d257220 */ /* 0x000fe20000410000 */
[----:B------:R-:W-:Y:S02]  /*a3a0*/  IMAD.U32 R12, R13, 0x10000, RZ ;  /* 0x000100000d0c7824 */ /* 0x000fe400078e00ff */
[CC--:B------:R-:W-:Y:S01]  /*a3b0*/  FMUL.FTZ R44, R24.reuse, R39.reuse ;  /* 0x00000027182c7220 */ /* 0x0c0fe20000410000 */
[----:B------:R-:W-:Y:S01]  /*a3c0*/  FMUL.FTZ R29, R29, R2 ;  /* 0x000000021d1d7220 */ /* 0x000fe20000410000 */
[----:B------:R-:W-:Y:S01]  /*a3d0*/  FMUL.FTZ R24, R24, R36 ;  /* 0x0000002418187220 */ /* 0x000fe20000410000 */
[----:B------:R-:W-:Y:S01]  /*a3e0*/  LOP3.LUT R40, R40, 0xffff0000, RZ, 0xc0, !PT ;  /* 0xffff000028287812 */ /* 0x000fe200078ec0ff */
[----:B------:R-:W-:Y:S01]  /*a3f0*/  IMAD.U32 R30, R26, 0x10000, RZ ;  /* 0x000100001a1e7824 */ /* 0x000fe200078e00ff */
[----:B------:R-:W-:Y:S01]  /*a400*/  LOP3.LUT R38, R38, 0xffff0000, RZ, 0xc0, !PT ;  /* 0xffff000026267812 */ /* 0x000fe200078ec0ff */
[C---:B------:R-:W-:Y:S01]  /*a410*/  FFMA.FTZ R28, R12.reuse, R28, R29 ;  /* 0x0000001c0c1c7223 */ /* 0x040fe2000001001d */
[----:B------:R-:W-:Y:S01]  /*a420*/  LOP3.LUT R13, R13, 0xffff0000, RZ, 0xc0, !PT ;  /* 0xffff00000d0d7812 */ /* 0x000fe200078ec0ff */
[C---:B------:R-:W-:Y:S01]  /*a430*/  FFMA.FTZ R44, R3.reuse, R36, -R44 ;  /* 0x00000024032c7223 */ /* 0x040fe2000001082c */
[----:B------:R-:W-:Y:S01]  /*a440*/  FFMA.FTZ R24, R3, R39, R24 ;  /* 0x0000002703187223 */ /* 0x000fe20000010018 */
[----:B------:R-:W-:Y:S01]  /*a450*/  FFMA.FTZ R37, R12, R2, -R37 ;  /* 0x000000020c257223 */ /* 0x000fe20000010825 */
[----:B------:R-:W-:-:S02]  /*a460*/  IMAD.U32 R29, R42, 0x10000, RZ ;  /* 0x000100002a1d7824 */ /* 0x000fc400078e00ff */
[C---:B------:R-:W-:Y:S01]  /*a470*/  FMUL.FTZ R2, R25.reuse, R40 ;  /* 0x0000002819027220 */ /* 0x040fe20000410000 */
        /* <DEDUP_REMOVED lines=8> */
[----:B------:R-:W-:Y:S01]  /*a500*/  FFMA.FTZ R25, R13, R40, R36 ;  /* 0x000000280d197223 */ /* 0x000fe20000010024 */
[----:B------:R-:W-:Y:S02]  /*a510*/  IMAD.U32 R21, R15, 0x10000, RZ ;  /* 0x000100000f157824 */ /* 0x000fe400078e00ff */
[C---:B------:R-:W-:Y:S01]  /*a520*/  FMUL.FTZ R36, R31.reuse, R12 ;  /* 0x0000000c1f247220 */ /* 0x040fe20000410000 */
[----:B------:R-:W-:Y:S02]  /*a530*/  IMAD.U32 R2, R34, 0x10000, RZ ;  /* 0x0001000022027824 */ /* 0x000fe400078e00ff */
[C---:B------:R-:W-:Y:S01]  /*a540*/  FFMA.FTZ R39, R20.reuse, R3, -R39 ;  /* 0x0000000314277223 */ /* 0x040fe20000010827 */
[----:B------:R-:W-:Y:S01]  /*a550*/  FFMA.FTZ R30, R20, R29, R30 ;  /* 0x0000001d141e7223 */ /* 0x000fe2000001001e */
[----:B------:R-:W-:Y:S01]  /*a560*/  LOP3.LUT R26, R26, 0xffff0000, RZ, 0xc0, !PT ;  /* 0xffff00001a1a7812 */ /* 0x000fe200078ec0ff */
[-C--:B------:R-:W-:Y:S01]  /*a570*/  FMUL.FTZ R20, R31, R2.reuse ;  /* 0x000000021f147220 */ /* 0x080fe20000410000 */
[----:B------:R-:W-:Y:S01]  /*a580*/  FFMA.FTZ R36, R21, R2, -R36 ;  /* 0x0000000215247223 */ /* 0x000fe20000010824 */
[----:B------:R-:W-:-:S02]  /*a590*/  LOP3.LUT R13, R42, 0xffff0000, RZ, 0xc0, !PT ;  /* 0xffff00002a0d7812 */ /* 0x000fc400078ec0ff */
[----:B------:R-:W-:Y:S01]  /*a5a0*/  LOP3.LUT R27, R27, 0xffff0000, RZ, 0xc0, !PT ;  /* 0xffff00001b1b7812 */ /* 0x000fe200078ec0ff */
[----:B------:R-:W-:Y:S01]  /*a5b0*/  FFMA.FTZ R29, R21, R12, R20 ;  /* 0x0000000c151d7223 */ /* 0x000fe20000010014 */
[----:B------:R-:W-:Y:S01]  /*a5c0*/  LOP3.LUT R2, R43, 0xffff0000, RZ, 0xc0, !PT ;  /* 0xffff00002b027812 */ /* 0x000fe200078ec0ff */
[----:B------:R-:W-:Y:S01]  /*a5d0*/  FMUL.FTZ R21, R26, R13 ;  /* 0x0000000d1a157220 */ /* 0x000fe20000410000 */
[----:B------:R-:W-:Y:S02]  /*a5e0*/  LOP3.LUT R3, R32, 0xffff0000, RZ, 0xc0, !PT ;  /* 0xffff000020037812 */ /* 0x000fe400078ec0ff */
[----:B------:R-:W-:Y:S01]  /*a5f0*/  LOP3.LUT R34, R34, 0xffff0000, RZ, 0xc0, !PT ;  /* 0xffff000022227812 */ /* 0x000fe200078ec0ff */
[----:B------:R-:W-:Y:S01]  /*a600*/  FMUL.FTZ R12, R27, R2 ;  /* 0x000000021b0c7220 */ /* 0x000fe20000410000 */
[----:B------:R-:W-:Y:S01]  /*a610*/  LOP3.LUT R14, R14, 0xffff0000, RZ, 0xc0, !PT ;  /* 0xffff00000e0e7812 */ /* 0x000fe200078ec0ff */
[----:B------:R-:W-:Y:S01]  /*a620*/  FMUL.FTZ R26, R26, R3 ;  /* 0x000000031a1a7220 */ /* 0x000fe20000410000 */
[----:B------:R-:W-:Y:S01]  /*a630*/  LOP3.LUT R15, R15, 0xffff0000, RZ, 0xc0, !PT ;  /* 0xffff00000f0f7812 */ /* 0x000fe200078ec0ff */
[-C--:B------:R-:W-:Y:S01]  /*a640*/  FMUL.FTZ R27, R27, R34.reuse ;  /* 0x000000221b1b7220 */ /* 0x080fe20000410000 */
[----:B------:R-:W-:Y:S01]  /*a650*/  F2FP.BF16.F32.PACK_AB R24, R24, R47 ;  /* 0x0000002f1818723e */ /* 0x000fe200000010ff */
        /* <DEDUP_REMOVED lines=11> */
[----:B------:R-:W-:-:S05]  /*a710*/  F2FP.BF16.F32.PACK_AB R27, R2, R29 ;  /* 0x0000001d021b723e */ /* 0x000fca00000010ff */
[----:B------:R1:W-:Y:S02]  /*a720*/  STS.128 [R48+0x20400], R24 ;  /* 0x0204001830007388 */ /* 0x0003e40000000c00 */
.L_x_3436:
[----:B------:R-:W-:Y:S05]  /*a730*/  BSYNC B1 ;  /* 0x0000000000017941 */ /* 0x000fea0003800000 */
.L_x_3435:
[----:B------:R-:W-:Y:S01]  /*a740*/  PRMT R2, R0, 0x5410, R33 ;  /* 0x0000541000027816 */ /* 0x000fe20000000021 */
[----:B------:R-:W-:Y:S06]  /*a750*/  @P0 BRA `(.L_x_3427) ;  /* 0x0000000400a80947 */ /* 0x000fec0003800000 */
[----:B------:R-:W2:Y:S01]  /*a760*/  LDL R3, [R1+0x64] ;  /* 0x0000640001037983 */ /* 0x000ea20000100800 */
[C---:B-1----:R-:W-:Y:S02]  /*a770*/  VIADD R12, R190.reuse, 0x20 ;  /* 0x00000020be0c7836 */ /* 0x042fe40000000000 */
[----:B0-----:R-:W-:Y:S01]  /*a780*/  VIADD R13, R190, 0x20 ;  /* 0x00000020be0d7836 */ /* 0x001fe20000000000 */
        /* <DEDUP_REMOVED lines=12> */
[----:B------:R-:W-:Y:S02]  /*a850*/  SHF.R.U32.HI R28, RZ, 0x10, R9 ;  /* 0x00000010ff1c7819 */ /* 0x000fe40000011609 */
[----:B------:R-:W-:-:S02]  /*a860*/  PRMT R20, R51, 0x5432, R20 ;  /* 0x0000543233147816 */ /* 0x000fc40000000014 */
[--C-:B------:R-:W-:Y:S02]  /*a870*/  SHF.R.U64 R29, R10, 0x10, R11.reuse ;  /* 0x000000100a1d7819 */ /* 0x100fe4000000120b */
[----:B------:R-:W-:Y:S02]  /*a880*/  SHF.R.U32.HI R30, RZ, 0x10, R11 ;  /* 0x00000010ff1e7819 */ /* 0x000fe4000001160b */
[----:B------:R-:W-:Y:S01]  /*a890*/  SHF.R.U32.HI R32, RZ, 0x10, R5 ;  /* 0x00000010ff207819 */ /* 0x000fe20000011605 */
[----:B------:R-:W-:Y:S01]  /*a8a0*/  IMAD.U32 R21, R20, 0x10000, RZ ;  /* 0x0001000014157824 */ /* 0x000fe200078e00ff */
[----:B------:R-:W-:Y:S02]  /*a8b0*/  SHF.R.U32.HI R34, RZ, 0x10, R7 ;  /* 0x00000010ff227819 */ /* 0x000fe40000011607 */
[----:B------:R-:W-:Y:S02]  /*a8c0*/  PRMT R28, R52, 0x5432, R28 ;  /* 0x00005432341c7816 */ /* 0x000fe4000000001c */
[----:B------:R-:W-:-:S02]  /*a8d0*/  PRMT R29, R2, 0x5410, R29 ;  /* 0x00005410021d7816 */ /* 0x000fc4000000001d */
[----:B------:R-:W-:Y:S02]  /*a8e0*/  PRMT R30, R2, 0x5432, R30 ;  /* 0x00005432021e7816 */ /* 0x000fe4000000001e */
[----:B------:R-:W-:Y:S02]  /*a8f0*/  PRMT R32, R49, 0x5432, R32 ;  /* 0x0000543231207816 */ /* 0x000fe40000000020 */
[----:B------:R-:W-:Y:S02]  /*a900*/  SHF.R.U64 R33, R6, 0x10, R7 ;  /* 0x0000001006217819 */ /* 0x000fe40000001207 */
[----:B------:R-:W-:Y:S02]  /*a910*/  PRMT R34, R50, 0x5432, R34 ;  /* 0x0000543232227816 */ /* 0x000fe40000000022 */
[----:B------:R-:W-:Y:S02]  /*a920*/  LOP3.LUT R20, R20, 0xffff0000, RZ, 0xc0, !PT ;  /* 0xffff000014147812 */ /* 0x000fe400078ec0ff */
        /* <DEDUP_REMOVED lines=9> */
[----:B------:R-:W-:Y:S01]  /*a9c0*/  IMAD.U32 R25, R31, 0x10000, RZ ;  /* 0x000100001f197824 */ /* 0x000fe200078e00ff */
[C---:B------:R-:W-:Y:S01]  /*a9d0*/  LOP3.LUT R2, R12.reuse, 0xffff0000, RZ, 0xc0, !PT ;  /* 0xffff00000c027812 */ /* 0x040fe200078ec0ff */
[----:B------:R-:W-:-:S02]  /*a9e0*/  IMAD.U32 R0, R12, 0x10000, RZ ;  /* 0x000100000c007824 */ /* 0x000fc400078e00ff */
[----:B------:R-:W-:Y:S01]  /*a9f0*/  FMUL.FTZ R35, R8, R25 ;  /* 0x0000001908237220 */ /* 0x000fe20000410000 */
[C---:B------:R-:W-:Y:S01]  /*aa00*/  IMAD.U32 R4, R13.reuse, 0x10000, RZ ;  /* 0x000100000d047824 */ /* 0x040fe200078e00ff */
[----:B------:R-:W-:Y:S01]  /*aa10*/  LOP3.LUT R12, R13, 0xffff0000, RZ, 0xc0, !PT ;  /* 0xffff00000d0c7812 */ /* 0x000fe200078ec0ff */
[C---:B------:R-:W-:Y:S01]  /*aa20*/  IMAD.U32 R5, R14.reuse, 0x10000, RZ ;  /* 0x000100000e057824 */ /* 0x040fe200078e00ff */
[----:B------:R-:W-:Y:S01]  /*aa30*/  LOP3.LUT R6, R14, 0xffff0000, RZ, 0xc0, !PT ;  /* 0xffff00000e067812 */ /* 0x000fe200078ec0ff */
[-C--:B------:R-:W-:Y:S01]  /*aa40*/  FMUL.FTZ R37, R8, R21.reuse ;  /* 0x0000001508257220 */ /* 0x080fe20000410000 */
[C---:B------:R-:W-:Y:S01]  /*aa50*/  IMAD.U32 R7, R15.reuse, 0x10000, RZ ;  /* 0x000100000f077824 */ /* 0x040fe200078e00ff */
[----:B------:R-:W-:Y:S01]  /*aa60*/  LOP3.LUT R14, R15, 0xffff0000, RZ, 0xc0, !PT ;  /* 0xffff00000f0e7812 */ /* 0x000fe200078ec0ff */
[C---:B------:R-:W-:Y:S01]  /*aa70*/  IMAD.U32 R11, R26.reuse, 0x10000, RZ ;  /* 0x000100001a0b7824 */ /* 0x040fe200078e00ff */
[----:B------:R-:W-:Y:S01]  /*aa80*/  LOP3.LUT R13, R26, 0xffff0000, RZ, 0xc0, !PT ;  /* 0xffff00001a0d7812 */ /* 0x000fe200078ec0ff */
[C---:B------:R-:W-:Y:S01]  /*aa90*/  IMAD.U32 R15, R27.reuse, 0x10000, RZ ;  /* 0x000100001b0f7824 */ /* 0x040fe200078e00ff */
[----:B------:R-:W-:Y:S01]  /*aaa0*/  LOP3.LUT R26, R27, 0xffff0000, RZ, 0xc0, !PT ;  /* 0xffff00001b1a7812 */ /* 0x000fe200078ec0ff */
[----:B------:R-:W-:Y:S01]  /*aab0*/  FFMA.FTZ R35, R0, R21, -R35 ;  /* 0x0000001500237223 */ /* 0x000fe20000010823 */
[----:B------:R-:W-:-:S02]  /*aac0*/  IMAD.U32 R27, R32, 0x10000, RZ ;  /* 0x00010000201b7824 */ /* 0x000fc400078e00ff */
[----:B------:R-:W-:Y:S01]  /*aad0*/  FFMA.FTZ R37, R0, R25, R37 ;  /* 0x0000001900257223 */ /* 0x000fe20000010025 */
[----:B------:R-:W-:Y:S02]  /*aae0*/  IMAD.U32 R21, R28, 0x10000, RZ ;  /* 0x000100001c157824 */ /* 0x000fe400078e00ff */
[----:B------:R-:W-:Y:S02]  /*aaf0*/  IMAD.U32 R8, R34, 0x10000, RZ ;  /* 0x0001000022087824 */ /* 0x000fe400078e00ff */
[----:B------:R-:W-:Y:S02]  /*ab00*/  IMAD.U32 R0, R30, 0x10000, RZ ;  /* 0x000100001e007824 */ /* 0x000fe400078e00ff */
[C---:B------:R-:W-:Y:S01]  /*ab10*/  FMUL.FTZ R39, R10.reuse, R27 ;  /* 0x0000001b0a277220 */ /* 0x040fe20000410000 */
[-C--:B------:R-:W-:Y:S01]  /*ab20*/  FMUL.FTZ R25, R10, R21.reuse ;  /* 0x000000150a197220 */ /* 0x080fe20000410000 */
[----:B------:R-:W-:Y:S01]  /*ab30*/  FMUL.FTZ R10, R15, R8 ;  /* 0x000000080f0a7220 */ /* 0x000fe20000410000 */
[----:B------:R-:W-:Y:S01]  /*ab40*/  LOP3.LUT R31, R31, 0xffff0000, RZ, 0xc0, !PT ;  /* 0xffff00001f1f7812 */ /* 0x000fe200078ec0ff */
[-C--:B------:R-:W-:Y:S01]  /*ab50*/  FMUL.FTZ R15, R15, R0.reuse ;  /* 0x000000000f0f7220 */ /* 0x080fe20000410000 */
[C---:B------:R-:W-:Y:S01]  /*ab60*/  FFMA.FTZ R39, R4.reuse, R21, -R39 ;  /* 0x0000001504277223 */ /* 0x040fe20000010827 */
[----:B------:R-:W-:Y:S01]  /*ab70*/  FFMA.FTZ R25, R4, R27, R25 ;  /* 0x0000001b04197223 */ /* 0x000fe20000010019 */
[C---:B------:R-:W-:Y:S01]  /*ab80*/  FFMA.FTZ R27, R7.reuse, R0, -R10 ;  /* 0x00000000071b7223 */ /* 0x040fe2000001080a */
[----:B------:R-:W-:Y:S01]  /*ab90*/  FFMA.FTZ R36, R7, R8, R15 ;  /* 0x0000000807247223 */ /* 0x000fe2000001000f */
[----:B------:R-:W-:Y:S01]  /*aba0*/  FMUL.FTZ R21, R9, R31 ;  /* 0x0000001f09157220 */ /* 0x000fe20000410000 */
[----:B------:R-:W-:-:S02]  /*abb0*/  LOP3.LUT R15, R32, 0xffff0000, RZ, 0xc0, !PT ;  /* 0xffff0000200f7812 */ /* 0x000fc400078ec0ff */
[----:B------:R-:W-:Y:S01]  /*abc0*/  LOP3.LUT R7, R28, 0xffff0000, RZ, 0xc0, !PT ;  /* 0xffff00001c077812 */ /* 0x000fe200078ec0ff */
[-C--:B------:R-:W-:Y:S01]  /*abd0*/  FMUL.FTZ R9, R9, R20.reuse ;  /* 0x0000001409097220 */ /* 0x080fe20000410000 */
[----:B------:R-:W-:Y:S01]  /*abe0*/  FFMA.FTZ R20, R2, R20, -R21 ;  /* 0x0000001402147223 */ /* 0x000fe20000010815 */
[C---:B------:R-:W-:Y:S01]  /*abf0*/  FMUL.FTZ R21, R24.reuse, R15 ;  /* 0x0000000f18157220 */ /* 0x040fe20000410000 */
[----:B------:R-:W-:Y:S02]  /*ac00*/  IMAD.U32 R4, R33, 0x10000, RZ ;  /* 0x0001000021047824 */ /* 0x000fe400078e00ff */
[----:B------:R-:W-:Y:S01]  /*ac10*/  FMUL.FTZ R24, R24, R7 ;  /* 0x0000000718187220 */ /* 0x000fe20000410000 */
[----:B------:R-:W-:Y:S02]  /*ac20*/  IMAD.U32 R0, R29, 0x10000, RZ ;  /* 0x000100001d007824 */ /* 0x000fe400078e00ff */
[----:B------:R-:W-:Y:S01]  /*ac30*/  FFMA.FTZ R8, R2, R31, R9 ;  /* 0x0000001f02087223 */ /* 0x000fe20000010009 */
[----:B------:R-:W-:Y:S01]  /*ac40*/  FMUL.FTZ R10, R11, R4 ;  /* 0x000000040b0a7220 */ /* 0x000fe20000410000 */
[C---:B------:R-:W-:Y:S01]  /*ac50*/  FFMA.FTZ R2, R12.reuse, R7, -R21 ;  /* 0x000000070c027223 */ /* 0x040fe20000010815 */
[----:B------:R-:W-:Y:S01]  /*ac60*/  FFMA.FTZ R24, R12, R15, R24 ;  /* 0x0000000f0c187223 */ /* 0x000fe20000010018 */
[----:B------:R-:W-:Y:S01]  /*ac70*/  LOP3.LUT R29, R29, 0xffff0000, RZ, 0xc0, !PT ;  /* 0xffff00001d1d7812 */ /* 0x000fe200078ec0ff */
[----:B------:R-:W-:Y:S01]  /*ac80*/  FMUL.FTZ R12, R11, R0 ;  /* 0x000000000b0c7220 */ /* 0x000fe20000410000 */
[----:B------:R-:W-:-:S02]  /*ac90*/  LOP3.LUT R33, R33, 0xffff0000, RZ, 0xc0, !PT ;  /* 0xffff000021217812 */ /* 0x000fc400078ec0ff */
[----:B------:R-:W-:Y:S02]  /*aca0*/  LOP3.LUT R9, R34, 0xffff0000, RZ, 0xc0, !PT ;  /* 0xffff000022097812 */ /* 0x000fe400078ec0ff */
[----:B------:R-:W-:Y:S01]  /*acb0*/  LOP3.LUT R7, R30, 0xffff0000, RZ, 0xc0, !PT ;  /* 0xffff00001e077812 */ /* 0x000fe200078ec0ff */
[C---:B------:R-:W-:Y:S01]  /*acc0*/  FFMA.FTZ R10, R5.reuse, R0, -R10 ;  /* 0x00000000050a7223 */ /* 0x040fe2000001080a */
[----:B------:R-:W-:Y:S01]  /*acd0*/  FFMA.FTZ R12, R5, R4, R12 ;  /* 0x00000004050c7223 */ /* 0x000fe2000001000c */
[C---:B------:R-:W-:Y:S01]  /*ace0*/  FMUL.FTZ R0, R13.reuse, R29 ;  /* 0x0000001d0d007220 */ /* 0x040fe20000410000 */
[----:B------:R-:W-:Y:S01]  /*acf0*/  FMUL.FTZ R5, R13, R33 ;  /* 0x000000210d057220 */ /* 0x000fe20000410000 */
[C---:B------:R-:W-:Y:S01]  /*ad00*/  FMUL.FTZ R11, R26.reuse, R9 ;  /* 0x000000091a0b7220 */ /* 0x040fe20000410000 */
[----:B------:R-:W-:Y:S01]  /*ad10*/  FMUL.FTZ R26, R26, R7 ;  /* 0x000000071a1a7220 */ /* 0x000fe20000410000 */
[C---:B------:R-:W-:Y:S01]  /*ad20*/  FFMA.FTZ R33, R6.reuse, R33, R0 ;  /* 0x0000002106217223 */ /* 0x040fe20000010000 */
[----:B------:R-:W-:Y:S01]  /*ad30*/  FFMA.FTZ R29, R6, R29, -R5 ;  /* 0x0000001d061d7223 */ /* 0x000fe20000010805 */
[C---:B------:R-:W-:Y:S01]  /*ad40*/  FFMA.FTZ R0, R14.reuse, R7, -R11 ;  /* 0x000000070e007223 */ /* 0x040fe2000001080b */
        /* <DEDUP_REMOVED lines=11> */
.L_x_3427:
[----:B------:R-:W-:Y:S05]  /*ae00*/  BSYNC B0 ;  /* 0x0000000000007941 */ /* 0x000fea0003800000 */
.L_x_3413:
        /* <DEDUP_REMOVED lines=8> */
.L_x_3410:
[----:B--2---:R-:W-:-:S05]  /*ae90*/  IMAD.U32 R0, RZ, RZ, UR47 ;  /* 0x0000002fff007e24 */ /* 0x004fca000f8e00ff */
[----:B------:R-:W-:-:S13]  /*aea0*/  ISETP.NE.AND P0, PT, R0, 0x3, PT ;  /* 0x000000030000780c */ /* 0x000fda0003f05270 */
[----:B------:R-:W-:Y:S05]  /*aeb0*/  @!P0 BRA `(.L_x_3437) ;  /* 0x0000000000048947 */ /* 0x000fea0003800000 */
[----:B------:R-:W-:Y:S01]  /*aec0*/  BPT.TRAP 0x1 ;  /* 0x000000040000795c */ /* 0x000fe20000300000 */
.L_x_3437:
[----:B-1----:R-:W-:Y:S01]  /*aed0*/  IMAD R14, R17, 0x8, R16 ;  /* 0x00000008110e7824 */ /* 0x002fe200078e0210 */
[----:B------:R-:W-:-:S04]  /*aee0*/  SHF.L.U32 R15, R23, 0x1f, RZ ;  /* 0x0000001f170f7819 */ /* 0x000fc800000006ff */
[----:B------:R1:W2:Y:S01]  /*aef0*/  SYNCS.PHASECHK.TRANS64.TRYWAIT P1, [R14+URZ+0x38830], R15 ;  /* 0x0388300f0e0075a7 */ /* 0x0002a2000802017f */
[----:B------:R-:W-:Y:S05]  /*af00*/  @!P0 BRA `(.L_x_3438) ;  /* 0x0000000000048947 */ /* 0x000fea0003800000 */
[----:B------:R-:W-:Y:S01]  /*af10*/  BPT.TRAP 0x1 ;  /* 0x000000040000795c */ /* 0x000fe20000300000 */
.L_x_3438:
[C---:B------:R-:W-:Y:S02]  /*af20*/  VIADD R0, R16.reuse, 0x22400 ;  /* 0x0002240010007836 */ /* 0x040fe40000000000 */
[----:B------:R-:W-:-:S03]  /*af30*/  VIADD R2, R16, 0x20400 ;  /* 0x0002040010027836 */ /* 0x000fc60000000000 */
[----:B------:R-:W-:Y:S02]  /*af40*/  SHF.R.U32.HI R0, RZ, 0x4, R0 ;  /* 0x00000004ff007819 */ /* 0x000fe40000011600 */
[----:B------:R-:W-:Y:S02]  /*af50*/  SHF.R.U32.HI R2, RZ, 0x4, R2 ;  /* 0x00000004ff027819 */ /* 0x000fe40000011602 */
[----:B------:R-:W-:Y:S02]  /*af60*/  LOP3.LUT R0, R0, 0x3fff, RZ, 0xc0, !PT ;  /* 0x00003fff00007812 */ /* 0x000fe400078ec0ff */
[----:B------:R-:W-:Y:S02]  /*af70*/  LOP3.LUT R2, R2, 0x3fff, RZ, 0xc0, !PT ;  /* 0x00003fff02027812 */ /* 0x000fe400078ec0ff */
[----:B------:R-:W-:Y:S01]  /*af80*/  LOP3.LUT R194, R0, 0x10000, RZ, 0xfc, !PT ;  /* 0x0001000000c27812 */ /* 0x000fe200078efcff */
[----:B--2---:R-:W-:Y:S06]  /*af90*/  @P1 BRA `(.L_x_3439) ;  /* 0x0000000000081947 */ /* 0x004fec0003800000 */
[----:B------:R-:W2:Y:S02]  /*afa0*/  SYNCS.PHASECHK.TRANS64.TRYWAIT P1, [R14+URZ+0x38830], R15 ;  /* 0x0388300f0e0075a7 */ /* 0x000ea4000802017f */
[----:B--2---:R-:W-:Y:S05]  /*afb0*/  @!P1 BRA `(.L_x_3440) ;  /* 0x000001c000f49947 */ /* 0x004fea0003800000 */
.L_x_3439:
[----:B---3--:R-:W-:Y:S01]  /*afc0*/  LOP3.LUT R4, R2, 0x10000, RZ, 0xfc, !PT ;  /* 0x0001000002047812 */ /* 0x008fe200078efcff */
[----:B------:R-:W-:Y:S01]  /*afd0*/  IMAD R2, R17, 0x200, R194 ;  /* 0x0000020011027824 */ /* 0x000fe200078e02c2 */
[----:B------:R-:W-:Y:S05]  /*afe0*/  WARPSYNC.ALL ;  /* 0x0000000000007948 */ /* 0x000fea0003800000 */
[----:B------:R-:W-:Y:S01]  /*aff0*/  IMAD.MOV.U32 R5, RZ, RZ, 0x40000040 ;  /* 0x40000040ff057424 */ /* 0x000fe200078e00ff */
[----:B------:R-:W-:Y:S01]  /*b000*/  R2UR UR4, R4 ;  /* 0x00000000040472ca */ /* 0x000fe200000e0000 */
[----:B0-----:R-:W-:Y:S01]  /*b010*/  IMAD.MOV.U32 R3, RZ, RZ, 0x40000040 ;  /* 0x40000040ff037424 */ /* 0x001fe200078e00ff */
[----:B------:R-:W-:Y:S01]  /*b020*/  R2UR UR6, R2 ;  /* 0x00000000020672ca */ /* 0x000fe200000e0000 */
[----:B-----5:R-:W-:Y:S01]  /*b030*/  WARPGROUP.ARRIVE ;  /* 0x00000000000079c5 */ /* 0x020fe20000000000 */
[----:B------:R-:W-:Y:S01]  /*b040*/  R2UR UR5, R5 ;  /* 0x00000000050572ca */ /* 0x000fe200000e0000 */
[----:B------:R-:W-:Y:S01]  /*b050*/  VIADD R12, R4, 0x2 ;  /* 0x00000002040c7836 */ /* 0x000fe20000000000 */
[----:B------:R-:W-:Y:S01]  /*b060*/  R2UR UR7, R3 ;  /* 0x00000000030772ca */ /* 0x000fe200000e0000 */
[----:B------:R-:W-:Y:S01]  /*b070*/  VIADD R6, R2, 0x2 ;  /* 0x0000000202067836 */ /* 0x000fe20000000000 */
[----:B------:R-:W-:Y:S01]  /*b080*/  BSSY B0, `(.L_x_3441) ;  /* 0x0000025000007945 */ /* 0x000fe20003800000 */
[----:B------:R-:W-:-:S02]  /*b090*/  IMAD.MOV.U32 R13, RZ, RZ, 0x40000040 ;  /* 0x40000040ff0d7424 */ /* 0x000fc400078e00ff */
[----:B------:R-:W-:Y:S02]  /*b0a0*/  IMAD.MOV.U32 R7, RZ, RZ, 0x40000040 ;  /* 0x40000040ff077424 */ /* 0x000fe400078e00ff */
[C---:B------:R-:W-:Y:S02]  /*b0b0*/  VIADD R10, R4.reuse, 0x4 ;  /* 0x00000004040a7836 */ /* 0x040fe40000000000 */
[----:B------:R-:W-:Y:S02]  /*b0c0*/  IMAD.MOV.U32 R11, RZ, RZ, 0x40000040 ;  /* 0x40000040ff0b7424 */ /* 0x000fe400078e00ff */
[----:B------:R-:W-:Y:S02]  /*b0d0*/  VIADD R8, R4, 0x6 ;  /* 0x0000000604087836 */ /* 0x000fe40000000000 */
[----:B------:R-:W-:Y:S01]  /*b0e0*/  HGMMA.64x64x16.F32.BF16 R24, gdesc[UR4], RZ, !UPT, gsb0 ;  /* 0x00e00000041879f0 */ /* 0x000fe2000c0018ff */
[----:B------:R-:W-:Y:S01]  /*b0f0*/  R2UR UR4, R12 ;  /* 0x000000000c0472ca */ /* 0x000fe200000e0000 */
[----:B------:R-:W-:Y:S01]  /*b100*/  IMAD.MOV.U32 R9, RZ, RZ, 0x40000040 ;  /* 0x40000040ff097424 */ /* 0x000fe200078e00ff */
[----:B------:R-:W-:Y:S01]  /*b110*/  R2UR UR5, R13 ;  /* 0x000000000d0572ca */ /* 0x000fe200000e0000 */
[----:B------:R-:W-:Y:S01]  /*b120*/  IMAD.MOV.U32 R3, RZ, RZ, 0x40000040 ;  /* 0x40000040ff037424 */ /* 0x000fe200078e00ff */
        /* <DEDUP_REMOVED lines=18> */
[----:B------:R-:W-:Y:S02]  /*b250*/  R2UR UR7, R3 ;  /* 0x00000000030772ca */ /* 0x000fe400000e0000 */
[----:B------:R-:W-:Y:S01]  /*b260*/  SHF.L.U32 R3, R56, 0x1f, RZ ;  /* 0x0000001f38037819 */ /* 0x000fe200000006ff */
[----:B------:R-:W-:-:S02]  /*b270*/  WARPGROUP.DEPBAR.LE gsb0, 0x0 ;  /* 0x00008000000079c5 */ /* 0x000fc40000010000 */
[----:B------:R-:W-:-:S08]  /*b280*/  WARPGROUP.ARRIVE ;  /* 0x00000000000079c5 */ /* 0x000fd00000000000 */
[----:B------:R-:W-:Y:S03]  /*b290*/  HGMMA.64x64x16.F32.BF16 R24, gdesc[UR4], R24, gsb0 ;  /* 0x00e00000041879f0 */ /* 0x000fe60008001818 */
[----:B------:R-:W-:Y:S02]  /*b2a0*/  WARPGROUP.DEPBAR.LE gsb0, 0x0 ;  /* 0x00008000000079c5 */ /* 0x000fe40000010000 */
[----:B------:R-:W0:Y:S02]  /*b2b0*/  SYNCS.PHASECHK.TRANS64.TRYWAIT P1, [R16+URZ+0x38810], R3 ;  /* 0x03881003100075a7 */ /* 0x000e24000802017f */
[----:B0-----:R-:W-:Y:S05]  /*b2c0*/  @!P1 BRA `(.L_x_3442) ;  /* 0x000001c000449947 */ /* 0x001fea0003800000 */
.L_x_3730:
[----:B------:R-:W-:Y:S05]  /*b2d0*/  BSYNC B0 ;  /* 0x0000000000007941 */ /* 0x000fea0003800000 */
.L_x_3441:
[----:B------:R-:W-:Y:S05]  /*b2e0*/  @!P0 BRA `(.L_x_3443) ;  /* 0x0000000000048947 */ /* 0x000fea0003800000 */
[----:B------:R-:W-:Y:S01]  /*b2f0*/  BPT.TRAP 0x1 ;  /* 0x000000040000795c */ /* 0x000fe20000300000 */
.L_x_3443:
[----:B------:R3:W4:Y:S01]  /*b300*/  SYNCS.PHASECHK.TRANS64.TRYWAIT P1, [R14+URZ+0x38850], R15 ;  /* 0x0388500f0e0075a7 */ /* 0x000722000802017f */
[----:B------:R-:W-:Y:S05]  /*b310*/  @!P0 BRA `(.L_x_3444) ;  /* 0x0000000000048947 */ /* 0x000fea0003800000 */
[----:B------:R-:W-:Y:S01]  /*b320*/  BPT.TRAP 0x1 ;  /* 0x000000040000795c */ /* 0x000fe20000300000 */
.L_x_3444:
[C---:B------:R-:W-:Y:S02]  /*b330*/  VIADD R0, R16.reuse, 0x400 ;  /* 0x0000040010007836 */ /* 0x040fe40000000000 */
[----:B------:R-:W-:-:S03]  /*b340*/  VIADD R2, R16, 0x26400 ;  /* 0x0002640010027836 */ /* 0x000fc60000000000 */
[----:B------:R-:W-:Y:S02]  /*b350*/  SHF.R.U32.HI R0, RZ, 0x4, R0 ;  /* 0x00000004ff007819 */ /* 0x000fe40000011600 */
[----:B------:R-:W-:Y:S02]  /*b360*/  SHF.R.U32.HI R2, RZ, 0x4, R2 ;  /* 0x00000004ff027819 */ /* 0x000fe40000011602 */
[----:B------:R-:W-:Y:S02]  /*b370*/  LOP3.LUT R0, R0, 0x3fff, RZ, 0xc0, !PT ;  /* 0x00003fff00007812 */ /* 0x000fe400078ec0ff */
[----:B------:R-:W-:Y:S02]  /*b380*/  LOP3.LUT R2, R2, 0x3fff, RZ, 0xc0, !PT ;  /* 0x00003fff02027812 */ /* 0x000fe400078ec0ff */
[----:B------:R-:W-:Y:S01]  /*b390*/  LOP3.LUT R195, R0, 0x10000, RZ, 0xfc, !PT ;  /* 0x0001000000c37812 */ /* 0x000fe200078efcff */
[----:B----4-:R-:W-:Y:S06]  /*b3a0*/  @P1 BRA `(.L_x_3445) ;  /* 0x0000000000081947 */ /* 0x010fec0003800000 */
[----:B------:R-:W4:Y:S02]  /*b3b0*/  SYNCS.PHASECHK.TRANS64.TRYWAIT P1, [R14+URZ+0x38850], R15 ;  /* 0x0388500f0e0075a7 */ /* 0x000f24000802017f */
[----:B----4-:R-:W-:Y:S05]  /*b3c0*/  @!P1 BRA `(.L_x_3446) ;  /* 0x000001c000189947 */ /* 0x010fea0003800000 */
.L_x_3445:
[----:B------:R-:W-:Y:S01]  /*b3d0*/  IMAD R6, R17, 0x1000, R195 ;  /* 0x0000100011067824 */ /* 0x000fe200078e02c3 */
[----:B------:R-:W-:Y:S01]  /*b3e0*/  LOP3.LUT R2, R2, 0x10000, RZ, 0xfc, !PT ;  /* 0x0001000002027812 */ /* 0x000fe200078efcff */
[----:B0-----:R-:W-:Y:S01]  /*b3f0*/  IMAD.MOV.U32 R3, RZ, RZ, 0x40000040 ;  /* 0x40000040ff037424 */ /* 0x001fe200078e00ff */
[----:B------:R-:W-:Y:S05]  /*b400*/  WARPSYNC.ALL ;  /* 0x0000000000007948 */ /* 0x000fea0003800000 */
[----:B------:R-:W-:Y:S01]  /*b410*/  IMAD.MOV.U32 R7, RZ, RZ, 0x40000040 ;  /* 0x40000040ff077424 */ /* 0x000fe200078e00ff */
[C---:B------:R-:W-:Y:S01]  /*b420*/  R2UR UR4, R2.reuse ;  /* 0x00000000020472ca */ /* 0x040fe200000e0000 */
[----:B------:R-:W-:Y:S01]  /*b430*/  WARPGROUP.ARRIVE ;  /* 0x00000000000079c5 */ /* 0x000fe20000000000 */
[----:B------:R-:W-:Y:S01]  /*b440*/  R2UR UR5, R3 ;  /* 0x00000000030572ca */ /* 0x000fe200000e0000 */
[----:B------:R-:W-:Y:S01]  /*b450*/  VIADD R20, R2, 0x2 ;  /* 0x0000000202147836 */ /* 0x000fe20000000000 */
[C---:B------:R-:W-:Y:S01]  /*b460*/  R2UR UR6, R6.reuse ;  /* 0x00000000060672ca */ /* 0x040fe200000e0000 */
[----:B------:R-:W-:Y:S01]  /*b470*/  VIADD R56, R6, 0x2 ;  /* 0x0000000206387836 */ /* 0x000fe20000000000 */
[----:B------:R-:W-:Y:S01]  /*b480*/  R2UR UR7, R7 ;  /* 0x00000000070772ca */ /* 0x000fe200000e0000 */
[----:B------:R-:W-:Y:S01]  /*b490*/  IMAD.MOV.U32 R21, RZ, RZ, 0x40000040 ;  /* 0x40000040ff157424 */ /* 0x000fe200078e00ff */
[----:B------:R-:W0:Y:S01]  /*b4a0*/  S2R R0, SR_TID.X ;  /* 0x0000000000007919 */ /* 0x000e220000002100 */
[----:B------:R-:W-:-:S02]  /*b4b0*/  IMAD.MOV.U32 R57, RZ, RZ, 0x40000040 ;  /* 0x40000040ff397424 */ /* 0x000fc400078e00ff */
[----:B-1234-:R-:W-:Y:S02]  /*b4c0*/  VIADD R15, R6, 0x800 ;  /* 0x00000800060f7836 */ /* 0x01efe40000000000 */
[----:B------:R-:W-:Y:S02]  /*b4d0*/  VIADD R7, R2, 0x800 ;  /* 0x0000080002077836 */ /* 0x000fe40000000000 */
[----:B------:R-:W-:-:S04]  /*b4e0*/  IMAD.MOV.U32 R60, RZ, RZ, 0x4 ;  /* 0x00000004ff3c7424 */ /* 0x000fc800078e00ff */
        /* <DEDUP_REMOVED lines=9> */
[----:B0-----:R-:W-:-:S06]  /*b580*/  SHF.R.U32.HI R0, RZ, 0x7, R0 ;  /* 0x00000007ff007819 */ /* 0x001fcc0000011600 */
[----:B------:R-:W0:Y:S02]  /*b590*/  SHFL.IDX PT, R0, R0, RZ, 0x1f ;  /* 0x00001fff00007589 */ /* 0x000e2400000e0000 */
[----:B0-----:R-:W-:-:S04]  /*b5a0*/  ISETP.GT.AND P1, PT, R0, 0x7f, PT ;  /* 0x0000007f0000780c */ /* 0x001fc80003f24270 */
        /* <DEDUP_REMOVED lines=180> */
[----:B------:R-:W-:-:S03]  /*c0f0*/  IMAD.MOV.U32 R15, RZ, RZ, 0xa00 ;  /* 0x00000a00ff0f7424 */ /* 0x000fc600078e00ff */
[----:B------:R-:W-:Y:S02]  /*c100*/  SEL R7, R7, 0x26, P1 ;  /* 0x0000002607077807 */ /* 0x000fe40000800000 */
[----:B------:R-:W-:Y:S02]  /*c110*/  SEL R15, R15, 0x980, P1 ;  /* 0x000009800f0f7807 */ /* 0x000fe40000800000 */
[----:B------:R-:W-:Y:S02]  /*c120*/  LOP3.LUT R7, R7, 0x6, RZ, 0xc0, !PT ;  /* 0x0000000607077812 */ /* 0x000fe400078ec0ff */
[----:B------:R-:W-:Y:S01]  /*c130*/  LOP3.LUT R15, R15, 0xa00, RZ, 0xc0, !PT ;  /* 0x00000a000f0f7812 */ /* 0x000fe200078ec0ff */
[----:B------:R-:W-:Y:S02]  /*c140*/  WARPGROUP.DEPBAR.LE gsb0, 0x0 ;  /* 0x00008000000079c5 */ /* 0x000fe40000010000 */
[----:B------:R-:W-:-:S06]  /*c150*/  WARPGROUP.ARRIVE ;  /* 0x00000000000079c5 */ /* 0x000fcc0000000000 */
[----:B------:R-:W-:Y:S01]  /*c160*/  HGMMA.64x64x16.F32.BF16 R24, gdesc[UR4], R24, gsb0 ;  /* 0x00e00000041879f0 */ /* 0x000fe20008001818 */
[----:B------:R-:W-:Y:S02]  /*c170*/  R2UR UR4, R20 ;  /* 0x00000000140472ca */ /* 0x000fe400000e0000 */
[----:B------:R-:W-:Y:S01]  /*c180*/  R2UR UR5, R21 ;  /* 0x00000000150572ca */ /* 0x000fe200000e0000 */
[----:B------:R-:W-:Y:S01]  /*c190*/  IMAD.MOV.U32 R21, RZ, RZ, 0x40000040 ;  /* 0x40000040ff157424 */ /* 0x000fe200078e00ff */
[----:B------:R-:W-:Y:S02]  /*c1a0*/  R2UR UR6, R56 ;  /* 0x00000000380672ca */ /* 0x000fe400000e0000 */
[----:B------:R-:W-:Y:S01]  /*c1b0*/  R2UR UR7, R57 ;  /* 0x00000000390772ca */ /* 0x000fe200000e0000 */
[----:B------:R-:W-:Y:S01]  /*c1c0*/  IMAD.MOV.U32 R57, RZ, RZ, 0x40000040 ;  /* 0x40000040ff397424 */ /* 0x000fe200078e00ff */
[CC--:B------:R-:W-:Y:S02]  /*c1d0*/  IADD3 R20, R7.reuse, R15.reuse, R2 ;  /* 0x0000000f07147210 */ /* 0x0c0fe40007ffe002 */
[----:B------:R-:W-:Y:S01]  /*c1e0*/  IADD3 R56, R7, R15, R6 ;  /* 0x0000000f07387210 */ /* 0x000fe20007ffe006 */
[----:B------:R-:W-:-:S02]  /*c1f0*/  VIADD R7, R2, 0xa00 ;  /* 0x00000a0002077836 */ /* 0x000fc40000000000 */
[----:B------:R-:W-:Y:S01]  /*c200*/  VIADD R15, R6, 0xa00 ;  /* 0x00000a00060f7836 */ /* 0x000fe20000000000 */
        /* <DEDUP_REMOVED lines=116> */
[----:B------:R-:W-:Y:S01]  /*c950*/  SEL R0, R0, 0x3e, P1 ;  /* 0x0000003e00007807 */ /* 0x000fe20000800000 */
        /* <DEDUP_REMOVED lines=22> */
[----:B------:R-:W-:Y:S01]  /*cac0*/  LOP3.LUT R7, R0, 0x6, RZ, 0xc0, !PT ;  /* 0x0000000600077812 */ /* 0x000fe200078ec0ff */
        /* <DEDUP_REMOVED lines=27> */
.L_x_3447:
[----:B------:R-:W2:Y:S01]  /*cc80*/  LDL R0, [R1+0x8] ;  /* 0x0000080001007983 */ /* 0x000ea20000100800 */
[----:B------:R-:W0:Y:S01]  /*cc90*/  LDC R170, c[0x0][0x448] ;  /* 0x00011200ffaa7b82 */ /* 0x000e220000000800 */
[----:B------:R-:W-:Y:S01]  /*cca0*/  IMAD.MOV.U32 R57, RZ, RZ, -0x40 ;  /* 0xffffffc0ff397424 */ /* 0x000fe200078e00ff */
[----:B------:R-:W-:Y:S01]  /*ccb0*/  ULDC.64 UR4, c[0x0][0xad8] ;  /* 0x0002b60000047ab9 */ /* 0x000fe20000000a00 */
[----:B------:R-:W-:Y:S01]  /*ccc0*/  LOP3.LUT R22, R22, 0xffffff7f, RZ, 0xc0, !PT ;  /* 0xffffff7f16167812 */ /* 0x000fe200078ec0ff */
[----:B------:R-:W-:Y:S01]  /*ccd0*/  UISETP.GE.AND UP0, UPT, UR5, 0x1, UPT ;  /* 0x000000010500788c */ /* 0x000fe2000bf06270 */
[C---:B------:R-:W-:Y:S01]  /*cce0*/  IMAD R57, R168.reuse, R57, 0x41 ;  /* 0x00000041a8397424 */ /* 0x040fe200078e0239 */
[----:B------:R-:W-:Y:S01]  /*ccf0*/  ULDC UR6, c[0x0][0xad4] ;  /* 0x0002b50000067ab9 */ /* 0x000fe20000000800 */
[----:B------:R-:W-:Y:S01]  /*cd00*/  LEA R61, R168, 0xffffffc0, 0x6 ;  /* 0xffffffc0a83d7811 */ /* 0x000fe200078e30ff */
[----:B------:R-:W-:Y:S01]  /*cd10*/  UP2UR UR48, UPR, URZ, 0x1 ;  /* 0x000000013f307883 */ /* 0x000fe20008000000 */
[----:B------:R-:W-:-:S02]  /*cd20*/  VIADD R67, R57, 0xffffffff ;  /* 0xffffffff39437836 */ /* 0x000fc40000000000 */
[----:B------:R-:W-:Y:S02]  /*cd30*/  IADD3 R63, -R184, R186, -R61 ;  /* 0x000000bab83f7210 */ /* 0x000fe40007ffe93d */
[----:B0-----:R-:W-:-:S13]  /*cd40*/  ISETP.NE.AND P1, PT, R170, 0x1, PT ;  /* 0x00000001aa00780c */ /* 0x001fda0003f25270 */
[----:B------:R-:W0:Y:S01]  /*cd50*/  @P1 LDC R7, c[0x0][0x44c] ;  /* 0x00011300ff071b82 */ /* 0x000e220000000800 */
[----:B------:R-:W-:-:S07]  /*cd60*/  @P1 LOP3.LUT R22, R22, 0x80, RZ, 0xfc, !PT ;  /* 0x0000008016161812 */ /* 0x000fce00078efcff */
[----:B------:R-:W1:Y:S01]  /*cd70*/  @P1 LDC R21, c[0x0][0x450] ;  /* 0x00011400ff151b82 */ /* 0x000e620000000800 */
[----:B--2---:R-:W-:-:S04]  /*cd80*/  IMAD.IADD R0, R0, 0x1, R208 ;  /* 0x0000000100007824 */ /* 0x004fc800078e02d0 */
[----:B0-----:R-:W-:-:S04]  /*cd90*/  @P1 IMAD.HI.U32 R6, R0, R7, RZ ;  /* 0x0000000700061227 */ /* 0x001fc800078e00ff */
[----:B------:R-:W-:Y:S01]  /*cda0*/  IMAD.MOV.U32 R15, RZ, RZ, R0 ;  /* 0x000000ffff0f7224 */ /* 0x000fe200078e0000 */
[----:B-1----:R-:W-:Y:S01]  /*cdb0*/  @P1 SHF.R.U32.HI R15, RZ, R21, R6 ;  /* 0x00000015ff0f1219 */ /* 0x002fe20000011606 */
[----:B------:R-:W-:Y:S01]  /*cdc0*/  VIADD R7, R14, 0x38840 ;  /* 0x000388400e077836 */ /* 0x000fe20000000000 */
[----:B------:R-:W-:Y:S01]  /*cdd0*/  PLOP3.LUT P1, PT, PT, PT, UP0, 0x40, 0x0 ;  /* 0x000000000000781c */ /* 0x000fe20003f2e808 */
[----:B------:R-:W-:Y:S01]  /*cde0*/  IMAD.U32 R21, RZ, RZ, UR6 ;  /* 0x00000006ff157e24 */ /* 0x000fe2000f8e00ff */
[----:B------:R-:W-:Y:S01]  /*cdf0*/  IADD3 R0, -R184, R57, R186 ;  /* 0x00000039b8007210 */ /* 0x000fe20007ffe1ba */
[----:B------:R-:W0:Y:S01]  /*ce00*/  SHFL.IDX PT, R6, R15, RZ, 0x1c1f ;  /* 0x001c1fff0f067589 */ /* 0x000e2200000e0000 */
[----:B------:R-:W-:-:S03]  /*ce10*/  PRMT R7, R188, 0x654, R7 ;  /* 0x00000654bc077816 */ /* 0x000fc60000000007 */
[----:B------:R-:W-:Y:S01]  /*ce20*/  IMAD.IADD R0, R0, 0x1, -R185 ;  /* 0x0000000100007824 */ /* 0x000fe200078e0ab9 */
[----:B------:R1:W-:Y:S03]  /*ce30*/  SYNCS.ARRIVE.TRANS64.RED.A1T0 RZ, [R7+URZ], RZ ;  /* 0x000000ff07ff79a7 */ /* 0x0003e6000810043f */
[----:B------:R-:W-:Y:S01]  /*ce40*/  VIADD R74, R0, UR4 ;  /* 0x00000004004a7c36 */ /* 0x000fe20008000000 */
[----:B-1----:R-:W-:-:S05]  /*ce50*/  LOP3.LUT R7, RZ, R21, RZ, 0x33, !PT ;  /* 0x00000015ff077212 */ /* 0x002fca00078e33ff */
[----:B------:R-:W-:Y:S01]  /*ce60*/  IMAD.IADD R65, R0, 0x1, R7 ;  /* 0x0000000100417824 */ /* 0x000fe200078e0207 */
[----:B0-----:R-:W-:-:S03]  /*ce70*/  VIADDMNMX R7, R6, R74, R63, PT ;  /* 0x0000004a06077246 */ /* 0x001fc6000380013f */
        /* <DEDUP_REMOVED lines=14> */
.L_x_3450:
[----:B------:R-:W-:-:S06]  /*cf60*/  UISETP.NE.AND UP0, UPT, UR5, 0x1, UPT ;  /* 0x000000010500788c */ /* 0x000fcc000bf05270 */
[----:B------:R-:W-:-:S05]  /*cf70*/  PLOP3.LUT P1, PT, PT, PT, UP0, 0x80, 0x0 ;  /* 0x000000000000781c */ /* 0x000fca0003f2f008 */
[----:B------:R-:W-:-:S08]  /*cf80*/  @UP0 ULDC.64 UR6, c[0x0][0xae0] ;  /* 0x0002b80000060ab9 */ /* 0x000fd00000000a00 */
[----:B------:R-:W-:-:S05]  /*cf90*/  @P1 IMAD.HI.U32 R6, R0, UR6, RZ ;  /* 0x0000000600061c27 */ /* 0x000fca000f8e00ff */
[----:B------:R-:W-:-:S07]  /*cfa0*/  @P1 SHF.R.U32.HI R0, RZ, UR7, R6 ;  /* 0x00000007ff001c19 */ /* 0x000fce0008011606 */
.L_x_3451:
[----:B------:R-:W-:Y:S05]  /*cfb0*/  BSYNC B0 ;  /* 0x0000000000007941 */ /* 0x000fea0003800000 */
.L_x_3449:
[----:B------:R-:W-:-:S04]  /*cfc0*/  IMAD R59, R0, UR5, -R61 ;  /* 0x00000005003b7c24 */ /* 0x000fc8000f8e0a3d */
[----:B------:R-:W-:-:S05]  /*cfd0*/  IMAD.IADD R0, R59, 0x1, -R184 ;  /* 0x000000013b007824 */ /* 0x000fca00078e0ab8 */
[----:B------:R-:W-:Y:S02]  /*cfe0*/  VIMNMX R57, R57, R0, !PT ;  /* 0x0000000039397248 */ /* 0x000fe40007fe0100 */
[----:B------:R-:W-:-:S07]  /*cff0*/  VIADDMNMX R7, R0, UR5, R7, PT ;  /* 0x0000000500077c46 */ /* 0x000fce000b800107 */
.L_x_3448:
[C---:B------:R-:W-:Y:S01]  /*d000*/  ISETP.GE.AND P1, PT, R67.reuse, 0x2, PT ;  /* 0x000000024300780c */ /* 0x040fe20003f26270 */
[----:B------:R-:W-:Y:S01]  /*d010*/  UISETP.NE.AND UP0, UPT, UR48, URZ, UPT ;  /* 0x0000003f3000728c */ /* 0x000fe2000bf05270 */
[----:B------:R-:W-:Y:S02]  /*d020*/  ISETP.GE.AND P5, PT, R67, 0xa, PT ;  /* 0x0000000a4300780c */ /* 0x000fe40003fa6270 */
        /* <DEDUP_REMOVED lines=13> */
[----:B------:R-:W-:Y:S01]  /*d100*/  ISETP.LT.OR P3, PT, R7, 0x11, P3 ;  /* 0x000000110700780c */ /* 0x000fe20001f61670 */
[----:B------:R-:W0:Y:S01]  /*d110*/  SHFL.IDX PT, R28, R15, 0x1, 0x1c1f ;  /* 0x003c1f000f1c7f89 */ /* 0x000e2200000e0000 */
        /* <DEDUP_REMOVED lines=11> */
[----:B------:R-:W-:Y:S01]  /*d1d0*/  FSEL R62, R36, -INF , !P3 ;  /* 0xff800000243e7808 */ /* 0x000fe20005800000 */
[----:B0-----:R-:W-:Y:S01]  /*d1e0*/  IMAD.IADD R29, R65, 0x1, R28 ;  /* 0x00000001411d7824 */ /* 0x001fe200078e021c */
        /* <DEDUP_REMOVED lines=33> */
[----:B------:R-:W-:Y:S02]  /*d400*/  VIADDMNMX R25, R28, R74, R63, PT ;  /* 0x0000004a1c197246 */ /* 0x000fe4000380013f */
[----:B------:R-:W-:-:S04]  /*d410*/  ISETP.LT.OR P4, PT, R7, 0x32, P4 ;  /* 0x000000320700780c */ /* 0x000fc80002781670 */
[----:B------:R-:W-:Y:S02]  /*d420*/  FSEL R6, R49, -INF , !P4 ;  /* 0xff80000031067808 */ /* 0x000fe40006000000 */
[----:B------:R-:W-:-:S04]  /*d430*/  ISETP.GE.AND P4, PT, R67, 0x39, PT ;  /* 0x000000394300780c */ /* 0x000fc80003f86270 */
[----:B------:R-:W-:-:S04]  /*d440*/  ISETP.GT.AND P5, PT, R57, 0x38, !P4 ;  /* 0x000000383900780c */ /* 0x000fc800067a4270 */
[----:B------:R-:W-:-:S04]  /*d450*/  ISETP.LT.OR P5, PT, R7, 0x39, P5 ;  /* 0x000000390700780c */ /* 0x000fc80002fa1670 */
[----:B------:R-:W-:Y:S02]  /*d460*/  FSEL R52, R52, -INF , !P5 ;  /* 0xff80000034347808 */ /* 0x000fe40006800000 */
[----:B------:R-:W-:-:S04]  /*d470*/  ISETP.GT.AND P5, PT, R57, RZ, !P6 ;  /* 0x000000ff3900720c */ /* 0x000fc800077a4270 */
[----:B------:R-:W-:-:S04]  /*d480*/  ISETP.LT.OR P5, PT, R7, 0x1, P5 ;  /* 0x000000010700780c */ /* 0x000fc80002fa1670 */
[----:B------:R-:W-:Y:S02]  /*d490*/  FSEL R164, R24, -INF , !P5 ;  /* 0xff80000018a47808 */ /* 0x000fe40006800000 */
[----:B------:R-:W-:-:S04]  /*d4a0*/  ISETP.GE.AND P5, PT, R67, 0x3a, PT ;  /* 0x0000003a4300780c */ /* 0x000fc80003fa6270 */
[----:B------:R-:W-:Y:S02]  /*d4b0*/  P2R R49, PR, RZ, 0x20 ;  /* 0x00000020ff317803 */ /* 0x000fe40000000000 */
[----:B------:R-:W-:-:S04]  /*d4c0*/  ISETP.GT.AND P5, PT, R57, 0x39, !P5 ;  /* 0x000000393900780c */ /* 0x000fc80006fa4270 */
[----:B------:R-:W-:-:S04]  /*d4d0*/  ISETP.LT.OR P5, PT, R7, 0x3a, P5 ;  /* 0x0000003a0700780c */ /* 0x000fc80002fa1670 */
[----:B------:R-:W-:Y:S02]  /*d4e0*/  FSEL R24, R53, -INF , !P5 ;  /* 0xff80000035187808 */ /* 0x000fe40006800000 */
[----:B------:R-:W-:-:S13]  /*d4f0*/  PLOP3.LUT P5, PT, PT, PT, UP0, 0x40, 0x0 ;  /* 0x000000000000781c */ /* 0x000fda0003fae808 */
        /* <DEDUP_REMOVED lines=14> */
.L_x_3454:
[----:B------:R-:W-:-:S06]  /*d5e0*/  UISETP.NE.AND UP0, UPT, UR5, 0x1, UPT ;  /* 0x000000010500788c */ /* 0x000fcc000bf05270 */
[----:B------:R-:W-:-:S05]  /*d5f0*/  PLOP3.LUT P5, PT, PT, PT, UP0, 0x80, 0x0 ;  /* 0x000000000000781c */ /* 0x000fca0003faf008 */
[----:B------:R-:W-:-:S08]  /*d600*/  @UP0 ULDC.64 UR6, c[0x0][0xae0] ;  /* 0x0002b80000060ab9 */ /* 0x000fd00000000a00 */
[----:B------:R-:W-:Y:S01]  /*d610*/  @P5 IMAD.HI.U32 R15, R7, UR6, RZ ;  /* 0x00000006070f5c27 */ /* 0x000fe2000f8e00ff */
[----:B------:R-:W-:-:S13]  /*d620*/  PLOP3.LUT P5, PT, PT, PT, UP0, 0x80, 0x0 ;  /* 0x000000000000781c */ /* 0x000fda0003faf008 */
[----:B------:R-:W-:-:S07]  /*d630*/  @P5 SHF.R.U32.HI R7, RZ, UR7, R15 ;  /* 0x00000007ff075c19 */ /* 0x000fce000801160f */
.L_x_3455:
[----:B------:R-:W-:Y:S05]  /*d640*/  BSYNC B0 ;  /* 0x0000000000007941 */ /* 0x000fea0003800000 */
.L_x_3453:
[----:B------:R-:W-:-:S04]  /*d650*/  IMAD R7, R7, UR5, -R61 ;  /* 0x0000000507077c24 */ /* 0x000fc8000f8e0a3d */
[----:B------:R-:W-:-:S05]  /*d660*/  IMAD.IADD R28, R7, 0x1, -R184 ;  /* 0x00000001071c7824 */ /* 0x000fca00078e0ab8 */
[----:B------:R-:W-:Y:S02]  /*d670*/  VIMNMX R29, R29, R28, !PT ;  /* 0x0000001c1d1d7248 */ /* 0x000fe40007fe0100 */
[----:B------:R-:W-:-:S07]  /*d680*/  VIADDMNMX R25, R28, UR5, R25, PT ;  /* 0x000000051c197c46 */ /* 0x000fce000b800119 */
.L_x_3452:
[----:B------:R-:W-:Y:S01]  /*d690*/  FMNMX.FTZ R7, R164, R72, !PT ;  /* 0x00000048a4077209 */ /* 0x000fe20007810000 */
[----:B------:R-:W-:Y:S01]  /*d6a0*/  ULDC UR6, c[0x0][0xa80] ;  /* 0x0002a00000067ab9 */ /* 0x000fe20000000800 */
[----:B------:R-:W-:Y:S01]  /*d6b0*/  BAR.SYNC.DEFER_BLOCKING 0xf, 0x100 ;  /* 0x03c4000000007b1d */ /* 0x000fe20000010000 */
[----:B------:R-:W-:Y:S02]  /*d6c0*/  ISETP.GT.AND P1, PT, R29, 0x1, !P1 ;  /* 0x000000011d00780c */ /* 0x000fe40004f24270 */
[----:B------:R-:W-:Y:S02]  /*d6d0*/  FMNMX.FTZ R7, R70, R7, !PT ;  /* 0x0000000746077209 */ /* 0x000fe40007810000 */
[----:B------:R-:W-:Y:S02]  /*d6e0*/  ISETP.LT.OR P1, PT, R25, 0x2, P1 ;  /* 0x000000021900780c */ /* 0x000fe40000f21670 */
[----:B------:R-:W-:Y:S02]  /*d6f0*/  FMNMX.FTZ R7, R68, R7, !PT ;  /* 0x0000000744077209 */ /* 0x000fe40007810000 */
[----:B------:R-:W-:-:S02]  /*d700*/  FSEL R28, R27, -INF , !P1 ;  /* 0xff8000001b1c7808 */ /* 0x000fc40004800000 */
[----:B------:R-:W-:Y:S02]  /*d710*/  FMNMX.FTZ R7, R66, R7, !PT ;  /* 0x0000000742077209 */ /* 0x000fe40007810000 */
[----:B------:R-:W-:Y:S02]  /*d720*/  ISETP.NE.AND P1, PT, R59, RZ, PT ;  /* 0x000000ff3b00720c */ /* 0x000fe40003f25270 */
[----:B------:R-:W-:Y:S02]  /*d730*/  FMNMX.FTZ R7, R64, R7, !PT ;  /* 0x0000000740077209 */ /* 0x000fe40007810000 */
[C---:B------:R-:W-:Y:S02]  /*d740*/  ISETP.GT.AND P2, PT, R29.reuse, 0x8, !P2 ;  /* 0x000000081d00780c */ /* 0x040fe40005744270 */
[----:B------:R-:W-:Y:S02]  /*d750*/  FMNMX.FTZ R7, R62, R7, !PT ;  /* 0x000000073e077209 */ /* 0x000fe40007810000 */
[----:B------:R-:W-:-:S02]  /*d760*/  ISETP.GT.AND P1, PT, R29, 0x9, !P1 ;  /* 0x000000091d00780c */ /* 0x000fc40004f24270 */
[----:B------:R-:W-:Y:S02]  /*d770*/  FMNMX.FTZ R7, R60, R7, !PT ;  /* 0x000000073c077209 */ /* 0x000fe40007810000 */
[C---:B------:R-:W-:Y:S02]  /*d780*/  ISETP.LT.OR P2, PT, R25.reuse, 0x9, P2 ;  /* 0x000000091900780c */ /* 0x040fe40001741670 */
[----:B------:R-:W-:Y:S02]  /*d790*/  FMNMX.FTZ R7, R58, R7, !PT ;  /* 0x000000073a077209 */ /* 0x000fe40007810000 */
[----:B------:R-:W-:Y:S02]  /*d7a0*/  ISETP.LT.OR P1, PT, R25, 0xa, P1 ;  /* 0x0000000a1900780c */ /* 0x000fe40000f21670 */
[----:B------:R-:W-:Y:S02]  /*d7b0*/  FMNMX.FTZ R7, R56, R7, !PT ;  /* 0x0000000738077209 */ /* 0x000fe40007810000 */
[----:B------:R-:W-:-:S02]  /*d7c0*/  FSEL R30, R30, -INF , !P2 ;  /* 0xff8000001e1e7808 */ /* 0x000fc40005000000 */
[----:B------:R-:W-:Y:S02]  /*d7d0*/  FMNMX.FTZ R7, R20, R7, !PT ;  /* 0x0000000714077209 */ /* 0x000fe40007810000 */
[----:B------:R-:W-:Y:S02]  /*d7e0*/  ISETP.NE.AND P2, PT, R32, RZ, PT ;  /* 0x000000ff2000720c */ /* 0x000fe40003f45270 */
        /* <DEDUP_REMOVED lines=9> */
[----:B------:R-:W-:-:S02]  /*d880*/  ISETP.NE.AND P1, PT, R71, RZ, PT ;  /* 0x000000ff4700720c */ /* 0x000fc40003f25270 */
[----:B------:R-:W-:Y:S02]  /*d890*/  FMNMX.FTZ R31, R24, R7, !PT ;  /* 0x00000007181f7209 */ /* 0x000fe40007810000 */
[----:B------:R-:W-:Y:S02]  /*d8a0*/  ISETP.GT.AND P1, PT, R29, 0x11, !P1 ;  /* 0x000000111d00780c */ /* 0x000fe40004f24270 */
[----:B------:R-:W-:Y:S01]  /*d8b0*/  ISETP.NE.AND P5, PT, R36, RZ, PT ;  /* 0x000000ff2400720c */ /* 0x000fe20003fa5270 */
[----:B------:R-:W0:Y:S01]  /*d8c0*/  SHFL.BFLY PT, R74, R31, 0x2, 0x1f ;  /* 0x0c401f001f4a7f89 */ /* 0x000e2200000e0000 */
[----:B------:R-:W-:Y:S02]  /*d8d0*/  ISETP.LT.OR P1, PT, R25, 0x12, P1 ;  /* 0x000000121900780c */ /* 0x000fe40000f21670 */
[----:B------:R-:W-:Y:S02]  /*d8e0*/  ISETP.GT.AND P6, PT, R29, RZ, !P6 ;  /* 0x000000ff1d00720c */ /* 0x000fe400077c4270 */
[----:B------:R-:W-:-:S02]  /*d8f0*/  FSEL R36, R35, -INF , !P1 ;  /* 0xff80000023247808 */ /* 0x000fc40004800000 */
[----:B------:R-:W-:Y:S02]  /*d900*/  ISETP.NE.AND P1, PT, R33, RZ, PT ;  /* 0x000000ff2100720c */ /* 0x000fe40003f25270 */
[----:B------:R-:W-:Y:S02]  /*d910*/  ISETP.LT.OR P6, PT, R25, 0x1, P6 ;  /* 0x000000011900780c */ /* 0x000fe400037c1670 */
[----:B------:R-:W-:Y:S02]  /*d920*/  ISETP.GT.AND P1, PT, R29, 0x18, !P1 ;  /* 0x000000181d00780c */ /* 0x000fe40004f24270 */
[----:B------:R-:W-:Y:S02]  /*d930*/  FSEL R26, R26, -INF , !P6 ;  /* 0xff8000001a1a7808 */ /* 0x000fe40007000000 */
[----:B------:R-:W-:Y:S02]  /*d940*/  ISETP.LT.OR P1, PT, R25, 0x19, P1 ;  /* 0x000000191900780c */ /* 0x000fe40000f21670 */
[----:B------:R-:W-:-:S02]  /*d950*/  FMNMX.FTZ R7, R26, R28, !PT ;  /* 0x0000001c1a077209 */ /* 0x000fc40007810000 */
[----:B------:R-:W-:Y:S02]  /*d960*/  FSEL R38, R38, -INF , !P1 ;  /* 0xff80000026267808 */ /* 0x000fe40004800000 */
[----:B------:R-:W-:Y:S02]  /*d970*/  ISETP.NE.AND P1, PT, R73, RZ, PT ;  /* 0x000000ff4900720c */ /* 0x000fe40003f25270 */
[----:B------:R-:W-:Y:S02]  /*d980*/  FMNMX.FTZ R7, R30, R7, !PT ;  /* 0x000000071e077209 */ /* 0x000fe40007810000 */
[----:B------:R-:W-:Y:S02]  /*d990*/  ISETP.GT.AND P1, PT, R29, 0x19, !P1 ;  /* 0x000000191d00780c */ /* 0x000fe40004f24270 */
[----:B0-----:R-:W-:Y:S02]  /*d9a0*/  FMNMX.FTZ R74, R31, R74, !PT ;  /* 0x0000004a1f4a7209 */ /* 0x001fe40007810000 */
[----:B------:R-:W-:-:S02]  /*d9b0*/  ISETP.LT.OR P1, PT, R25, 0x1a, P1 ;  /* 0x0000001a1900780c */ /* 0x000fc40000f21670 */
[----:B------:R-:W-:Y:S01]  /*d9c0*/  FMNMX.FTZ R7, R32, R7, !PT ;  /* 0x0000000720077209 */ /* 0x000fe20007810000 */
[----:B------:R-:W0:Y:S01]  /*d9d0*/  SHFL.BFLY PT, R27, R74, 0x1, 0x1f ;  /* 0x0c201f004a1b7f89 */ /* 0x000e2200000e0000 */
[----:B------:R-:W-:Y:S02]  /*d9e0*/  FSEL R40, R39, -INF , !P1 ;  /* 0xff80000027287808 */ /* 0x000fe40004800000 */
[----:B------:R-:W-:Y:S02]  /*d9f0*/  ISETP.NE.AND P1, PT, R37, RZ, PT ;  /* 0x000000ff2500720c */ /* 0x000fe40003f25270 */
[----:B------:R-:W-:Y:S02]  /*da00*/  FMNMX.FTZ R15, R34, R7, !PT ;  /* 0x00000007220f7209 */ /* 0x000fe40007810000 */
[C---:B------:R-:W-:Y:S02]  /*da10*/  ISETP.GT.AND P1, PT, R29.reuse, 0x20, !P1 ;  /* 0x000000201d00780c */ /* 0x040fe40004f24270 */
[----:B------:R-:W-:-:S02]  /*da20*/  ISETP.GT.AND P3, PT, R29, 0x31, !P3 ;  /* 0x000000311d00780c */ /* 0x000fc40005f64270 */
[----:B------:R-:W-:Y:S02]  /*da30*/  ISETP.LT.OR P1, PT, R25, 0x21, P1 ;  /* 0x000000211900780c */ /* 0x000fe40000f21670 */
[C---:B------:R-:W-:Y:S02]  /*da40*/  ISETP.GT.AND P4, PT, R29.reuse, 0x38, !P4 ;  /* 0x000000381d00780c */ /* 0x040fe40006784270 */
[----:B------:R-:W-:Y:S02]  /*da50*/  FSEL R42, R42, -INF , !P1 ;  /* 0xff8000002a2a7808 */ /* 0x000fe40004800000 */
[----:B------:R-:W-:Y:S02]  /*da60*/  ISETP.GT.AND P1, PT, R29, 0x21, !P2 ;  /* 0x000000211d00780c */ /* 0x000fe40005724270 */
[----:B------:R-:W-:Y:S02]  /*da70*/  ISETP.NE.AND P2, PT, R45, RZ, PT ;  /* 0x000000ff2d00720c */ /* 0x000fe40003f45270 */
[----:B------:R-:W-:-:S02]  /*da80*/  ISETP.LT.OR P1, PT, R25, 0x22, P1 ;  /* 0x000000221900780c */ /* 0x000fc40000f21670 */
[----:B------:R-:W-:Y:S02]  /*da90*/  ISETP.GT.AND P2, PT, R29, 0x30, !P2 ;  /* 0x000000301d00780c */ /* 0x000fe40005744270 */
[----:B------:R-:W-:Y:S02]  /*daa0*/  FSEL R44, R43, -INF , !P1 ;  /* 0xff8000002b2c7808 */ /* 0x000fe40004800000 */
[----:B------:R-:W-:Y:S02]  /*dab0*/  ISETP.GT.AND P1, PT, R29, 0x28, !P5 ;  /* 0x000000281d00780c */ /* 0x000fe40006f24270 */
[----:B0-----:R-:W-:Y:S02]  /*dac0*/  FMNMX.FTZ R7, R74, R27, !PT ;  /* 0x0000001b4a077209 */ /* 0x001fe40007810000 */
[----:B------:R-:W-:Y:S01]  /*dad0*/  FMNMX.FTZ R27, R36, R15, !PT ;  /* 0x0000000f241b7209 */ /* 0x000fe20007810000 */
[----:B------:R-:W-:Y:S01]  /*dae0*/  IMAD.U32 R15, RZ, RZ, UR6 ;  /* 0x00000006ff0f7e24 */ /* 0x000fe2000f8e00ff */
[----:B------:R-:W-:-:S02]  /*daf0*/  ISETP.LT.OR P1, PT, R25, 0x29, P1 ;  /* 0x000000291900780c */ /* 0x000fc40000f21670 */
[----:B------:R-:W-:Y:S01]  /*db00*/  FMNMX.FTZ R27, R38, R27, !PT ;  /* 0x0000001b261b7209 */ /* 0x000fe20007810000 */
[----:B------:R-:W-:Y:S01]  /*db10*/  FMUL.FTZ R31, R7, R15 ;  /* 0x0000000f071f7220 */ /* 0x000fe20000410000 */
        /* <DEDUP_REMOVED lines=8> */
[----:B------:R-:W-:Y:S02]  /*dba0*/  ISETP.LT.OR P2, PT, R25, 0x31, P2 ;  /* 0x000000311900780c */ /* 0x000fe40001741670 */
[----:B------:R-:W-:Y:S02]  /*dbb0*/  FMNMX.FTZ R27, R46, R27, !PT ;  /* 0x0000001b2e1b7209 */ /* 0x000fe40007810000 */
[----:B------:R-:W-:-:S02]  /*dbc0*/  FSETP.NEU.FTZ.AND P1, PT, R7, -INF , PT ;  /* 0xff8000000700780b */ /* 0x000fc40003f3d000 */
[----:B------:R-:W-:Y:S02]  /*dbd0*/  ISETP.NE.AND P5, PT, R49, RZ, PT ;  /* 0x000000ff3100720c */ /* 0x000fe40003fa5270 */
[----:B------:R-:W-:Y:S02]  /*dbe0*/  ISETP.LT.OR P3, PT, R25, 0x32, P3 ;  /* 0x000000321900780c */ /* 0x000fe40001f61670 */
[----:B------:R-:W-:Y:S02]  /*dbf0*/  FSEL R50, R50, -INF , !P2 ;  /* 0xff80000032327808 */ /* 0x000fe40005000000 */
[----:B------:R-:W-:Y:S02]  /*dc00*/  FMNMX.FTZ R27, R74, R27, !PT ;  /* 0x0000001b4a1b7209 */ /* 0x000fe40007810000 */
[----:B------:R-:W-:Y:S02]  /*dc10*/  FSEL R35, R31, RZ, P1 ;  /* 0x000000ff1f237208 */ /* 0x000fe40000800000 */
[----:B------:R-:W-:-:S02]  /*dc20*/  ISETP.GT.AND P1, PT, R29, 0x39, !P5 ;  /* 0x000000391d00780c */ /* 0x000fc40006f24270 */
[----:B------:R-:W-:Y:S01]  /*dc30*/  ISETP.LT.OR P4, PT, R25, 0x39, P4 ;  /* 0x000000391900780c */ /* 0x000fe20002781670 */
[-CC-:B------:R-:W-:Y:S01]  /*dc40*/  FFMA.FTZ R29, R72, R15.reuse, -R35.reuse ;  /* 0x0000000f481d7223 */ /* 0x180fe20000010823 */
[----:B------:R-:W-:Y:S01]  /*dc50*/  FSEL R76, R51, -INF , !P3 ;  /* 0xff800000334c7808 */ /* 0x000fe20005800000 */
[--C-:B------:R-:W-:Y:S01]  /*dc60*/  FFMA.FTZ R31, R68, R15, -R35.reuse ;  /* 0x0000000f441f7223 */ /* 0x100fe20000010823 */
[----:B------:R-:W-:Y:S01]  /*dc70*/  FMNMX.FTZ R27, R50, R27, !PT ;  /* 0x0000001b321b7209 */ /* 0x000fe20007810000 */
[-CC-:B------:R-:W-:Y:S01]  /*dc80*/  FFMA.FTZ R164, R164, R15.reuse, -R35.reuse ;  /* 0x0000000fa4a47223 */ /* 0x180fe20000010823 */
[----:B------:R-:W-:Y:S01]  /*dc90*/  ISETP.LT.OR P1, PT, R25, 0x3a, P1 ;  /* 0x0000003a1900780c */ /* 0x000fe20000f21670 */
[--C-:B------:R-:W-:Y:S01]  /*dca0*/  FFMA.FTZ R166, R70, R15, -R35.reuse ;  /* 0x0000000f46a67223 */ /* 0x100fe20000010823 */
[----:B------:R-:W-:Y:S01]  /*dcb0*/  FSEL R54, R54, -INF , !P4 ;  /* 0xff80000036367808 */ /* 0x000fe20006000000 */
[----:B------:R-:W-:Y:S01]  /*dcc0*/  MUFU.EX2 R29, R29 ;  /* 0x0000001d001d7308 */ /* 0x000fe20000000800 */
[----:B------:R-:W-:Y:S01]  /*dcd0*/  FMNMX.FTZ R27, R76, R27, !PT ;  /* 0x0000001b4c1b7209 */ /* 0x000fe20007810000 */
[-CC-:B------:R-:W-:Y:S01]  /*dce0*/  FFMA.FTZ R160, R66, R15.reuse, -R35.reuse ;  /* 0x0000000f42a07223 */ /* 0x180fe20000010823 */
[----:B------:R-:W-:Y:S01]  /*dcf0*/  FSEL R72, R55, -INF , !P1 ;  /* 0xff80000037487808 */ /* 0x000fe20004800000 */
[--C-:B------:R-:W-:Y:S01]  /*dd00*/  FFMA.FTZ R33, R64, R15, -R35.reuse ;  /* 0x0000000f40217223 */ /* 0x100fe20000010823 */
[----:B------:R-:W-:Y:S01]  /*dd10*/  FMNMX.FTZ R27, R54, R27, !PT ;  /* 0x0000001b361b7209 */ /* 0x000fe20007810000 */
[-CC-:B------:R-:W-:Y:S01]  /*dd20*/  FFMA.FTZ R162, R62, R15.reuse, -R35.reuse ;  /* 0x0000000f3ea27223 */ /* 0x180fe20000010823 */
[--C-:B------:R-:W-:Y:S01]  /*dd30*/  FFMA.FTZ R0, R0, R15, -R35.reuse ;  /* 0x0000000f00007223 */ /* 0x100fe20000010823 */
[----:B------:R-:W0:Y:S01]  /*dd40*/  MUFU.EX2 R164, R164 ;  /* 0x000000a400a47308 */ /* 0x000e220000000800 */
[----:B------:R-:W-:Y:S01]  /*dd50*/  FMNMX.FTZ R27, R72, R27, !PT ;  /* 0x0000001b481b7209 */ /* 0x000fe20007810000 */
[-CC-:B------:R-:W-:Y:S01]  /*dd60*/  FFMA.FTZ R60, R60, R15.reuse, -R35.reuse ;  /* 0x0000000f3c3c7223 */ /* 0x180fe20000010823 */
[-CC-:B------:R-:W-:Y:S01]  /*dd70*/  FFMA.FTZ R58, R58, R15.reuse, -R35.reuse ;  /* 0x0000000f3a3a7223 */ /* 0x180fe20000010823 */
[-CC-:B------:R-:W-:Y:S01]  /*dd80*/  FFMA.FTZ R6, R6, R15.reuse, -R35.reuse ;  /* 0x0000000f06067223 */ /* 0x180fe20000010823 */
[-CC-:B------:R-:W-:Y:S01]  /*dd90*/  FFMA.FTZ R56, R56, R15.reuse, -R35.reuse ;  /* 0x0000000f38387223 */ /* 0x180fe20000010823 */
[----:B------:R-:W1:Y:S01]  /*dda0*/  SHFL.BFLY PT, R68, R27, 0x2, 0x1f ;  /* 0x0c401f001b447f89 */ /* 0x000e6200000e0000 */
[-CC-:B------:R-:W-:Y:S01]  /*ddb0*/  FFMA.FTZ R48, R48, R15.reuse, -R35.reuse ;  /* 0x0000000f30307223 */ /* 0x180fe20000010823 */
[----:B------:R-:W2:Y:S01]  /*ddc0*/  MUFU.EX2 R166, R166 ;  /* 0x000000a600a67308 */ /* 0x000ea20000000800 */
[-CC-:B------:R-:W-:Y:S01]  /*ddd0*/  FFMA.FTZ R52, R52, R15.reuse, -R35.reuse ;  /* 0x0000000f34347223 */ /* 0x180fe20000010823 */
[----:B------:R-:W-:-:S06]  /*dde0*/  FFMA.FTZ R24, R24, R15, -R35 ;  /* 0x0000000f18187223 */ /* 0x000fcc0000010823 */
[----:B------:R-:W3:Y:S08]  /*ddf0*/  MUFU.EX2 R31, R31 ;  /* 0x0000001f001f7308 */ /* 0x000ef00000000800 */
[----:B------:R-:W-:Y:S01]  /*de00*/  MUFU.EX2 R160, R160 ;  /* 0x000000a000a07308 */ /* 0x000fe20000000800 */
[----:B-1----:R-:W-:Y:S01]  /*de10*/  FMNMX.FTZ R68, R27, R68, !PT ;  /* 0x000000441b447209 */ /* 0x002fe20007810000 */
[----:B------:R-:W-:-:S06]  /*de20*/  FFMA.FTZ R27, R20, R15, -R35 ;  /* 0x0000000f141b7223 */ /* 0x000fcc0000010823 */
[----:B------:R-:W-:Y:S01]  /*de30*/  MUFU.EX2 R33, R33 ;  /* 0x0000002100217308 */ /* 0x000fe20000000800 */
[----:B------:R-:W1:Y:S07]  /*de40*/  SHFL.BFLY PT, R25, R68, 0x1, 0x1f ;  /* 0x0c201f0044197f89 */ /* 0x000e6e00000e0000 */
[----:B------:R0:W-:Y:S08]  /*de50*/  MUFU.EX2 R158, R27 ;  /* 0x0000001b009e7308 */ /* 0x0001f00000000800 */
[----:B------:R-:W-:Y:S01]  /*de60*/  MUFU.EX2 R162, R162 ;  /* 0x000000a200a27308 */ /* 0x000fe20000000800 */
[----:B0-----:R-:W-:Y:S01]  /*de70*/  FADD.FTZ R27, R164, R29 ;  /* 0x0000001da41b7221 */ /* 0x001fe20000010000 */
[----:B------:R-:W-:-:S06]  /*de80*/  F2FP.BF16.F32.PACK_AB R164, R29, R164 ;  /* 0x000000a41da4723e */ /* 0x000fcc00000010ff */
[----:B------:R2:W-:Y:S01]  /*de90*/  MUFU.EX2 R41, R0 ;  /* 0x0000000000297308 */ /* 0x0005e20000000800 */
[----:B-1----:R-:W-:-:S04]  /*dea0*/  FMNMX.FTZ R20, R68, R25, !PT ;  /* 0x0000001944147209 */ /* 0x002fc80007810000 */
[C---:B------:R-:W-:Y:S01]  /*deb0*/  FSETP.NEU.FTZ.AND P1, PT, R20.reuse, -INF , PT ;  /* 0xff8000001400780b */ /* 0x040fe20003f3d000 */
[----:B------:R-:W-:Y:S01]  /*dec0*/  FMUL.FTZ R25, R20, R15 ;  /* 0x0000000f14197220 */ /* 0x000fe20000410000 */
[----:B--2---:R-:W-:Y:S01]  /*ded0*/  FADD.FTZ R0, R166, R27 ;  /* 0x0000001ba6007221 */ /* 0x004fe20000010000 */
[----:B------:R-:W-:Y:S01]  /*dee0*/  MUFU.EX2 R37, R60 ;  /* 0x0000003c00257308 */ /* 0x000fe20000000800 */
[----:B---3--:R-:W-:Y:S02]  /*def0*/  F2FP.BF16.F32.PACK_AB R166, R31, R166 ;  /* 0x000000a61fa6723e */ /* 0x008fe400000010ff */
        /* <DEDUP_REMOVED lines=18> */
[----:B------:R-:W-:Y:S01]  /*e020*/  FFMA.FTZ R72, R72, R15, -R25 ;  /* 0x0000000f48487223 */ /* 0x000fe20000010819 */
[----:B------:R-:W-:-:S03]  /*e030*/  FADD.FTZ R25, R31, R0 ;  /* 0x000000001f197221 */ /* 0x000fc60000010000 */
[----:B------:R-:W1:Y:S08]  /*e040*/  MUFU.EX2 R30, R30 ;  /* 0x0000001e001e7308 */ /* 0x000e700000000800 */
[----:B------:R-:W2:Y:S01]  /*e050*/  MUFU.EX2 R167, R32 ;  /* 0x0000002000a77308 */ /* 0x000ea20000000800 */
[----:B0-----:R-:W-:Y:S01]  /*e060*/  FADD.FTZ R27, R165, R28 ;  /* 0x0000001ca51b7221 */ /* 0x001fe20000010000 */
[----:B------:R-:W-:-:S06]  /*e070*/  F2FP.BF16.F32.PACK_AB R165, R28, R165 ;  /* 0x000000a51ca5723e */ /* 0x000fcc00000010ff */
[----:B------:R-:W0:Y:S01]  /*e080*/  MUFU.EX2 R34, R34 ;  /* 0x0000002200227308 */ /* 0x000e220000000800 */
[----:B-1----:R-:W-:Y:S01]  /*e090*/  FADD.FTZ R0, R30, R27 ;  /* 0x0000001b1e007221 */ /* 0x002fe20000010000 */
[----:B------:R-:W-:-:S05]  /*e0a0*/  IMAD.MOV.U32 R27, RZ, RZ, 0x40000040 ;  /* 0x40000040ff1b7424 */ /* 0x000fca00078e00ff */
[----:B------:R-:W-:Y:S01]  /*e0b0*/  R2UR UR11, R27 ;  /* 0x000000001b0b72ca */ /* 0x000fe200000e0000 */
[----:B------:R-:W1:Y:S08]  /*e0c0*/  MUFU.EX2 R161, R36 ;  /* 0x0000002400a17308 */ /* 0x000e700000000800 */
[----:B------:R-:W3:Y:S08]  /*e0d0*/  MUFU.EX2 R58, R58 ;  /* 0x0000003a003a7308 */ /* 0x000ef00000000800 */
[----:B------:R4:W-:Y:S08]  /*e0e0*/  MUFU.EX2 R43, R6 ;  /* 0x00000006002b7308 */ /* 0x0009f00000000800 */
[----:B------:R-:W5:Y:S01]  /*e0f0*/  MUFU.EX2 R38, R38 ;  /* 0x0000002600267308 */ /* 0x000f620000000800 */
[----:B----4-:R-:W-:Y:S01]  /*e100*/  FADD.FTZ R6, R160, R25 ;  /* 0x00000019a0067221 */ /* 0x010fe20000010000 */
[----:B------:R-:W-:Y:S01]  /*e110*/  IMAD.MOV.U32 R25, RZ, RZ, 0x40000040 ;  /* 0x40000040ff197424 */ /* 0x000fe200078e00ff */
[----:B------:R-:W-:-:S02]  /*e120*/  F2FP.BF16.F32.PACK_AB R160, R33, R160 ;  /* 0x000000a021a0723e */ /* 0x000fc400000010ff */
[----:B------:R-:W-:Y:S02]  /*e130*/  FADD.FTZ R45, R33, R6 ;  /* 0x00000006212d7221 */ /* 0x000fe40000010000 */
[----:B------:R-:W-:Y:S01]  /*e140*/  R2UR UR7, R25 ;  /* 0x00000000190772ca */ /* 0x000fe200000e0000 */
[----:B------:R-:W4:Y:S01]  /*e150*/  MUFU.EX2 R163, R40 ;  /* 0x0000002800a37308 */ /* 0x000f220000000800 */
[C---:B--2---:R-:W-:Y:S01]  /*e160*/  FADD.FTZ R25, R167.reuse, R0 ;  /* 0x00000000a7197221 */ /* 0x044fe20000010000 */
[----:B------:R-:W-:Y:S01]  /*e170*/  FADD.FTZ R6, R162, R45 ;  /* 0x0000002da2067221 */ /* 0x000fe20000010000 */
[----:B------:R-:W-:Y:S02]  /*e180*/  F2FP.BF16.F32.PACK_AB R167, R167, R30 ;  /* 0x0000001ea7a7723e */ /* 0x000fe400000010ff */
[----:B0-----:R-:W-:Y:S01]  /*e190*/  FADD.FTZ R0, R34, R25 ;  /* 0x0000001922007221 */ /* 0x001fe20000010000 */
[C---:B------:R-:W-:Y:S01]  /*e1a0*/  FADD.FTZ R27, R37.reuse, R6 ;  /* 0x00000006251b7221 */ /* 0x040fe20000010000 */
[----:B------:R-:W-:Y:S01]  /*e1b0*/  F2FP.BF16.F32.PACK_AB R162, R37, R162 ;  /* 0x000000a225a2723e */ /* 0x000fe200000010ff */
[----:B------:R-:W0:Y:S01]  /*e1c0*/  MUFU.EX2 R42, R42 ;  /* 0x0000002a002a7308 */ /* 0x000e220000000800 */
[C---:B-1----:R-:W-:Y:S01]  /*e1d0*/  FADD.FTZ R25, R161.reuse, R0 ;  /* 0x00000000a1197221 */ /* 0x042fe20000010000 */
[----:B---3--:R-:W-:Y:S01]  /*e1e0*/  FADD.FTZ R6, R58, R27 ;  /* 0x0000001b3a067221 */ /* 0x008fe20000010000 */
[----:B------:R-:W-:Y:S01]  /*e1f0*/  IMAD.MOV.U32 R27, RZ, RZ, 0x40000040 ;  /* 0x40000040ff1b7424 */ /* 0x000fe200078e00ff */
[----:B------:R-:W-:Y:S01]  /*e200*/  F2FP.BF16.F32.PACK_AB R161, R161, R34 ;  /* 0x00000022a1a1723e */ /* 0x000fe200000010ff */
[----:B-----5:R-:W-:Y:S01]  /*e210*/  FADD.FTZ R0, R38, R25 ;  /* 0x0000001926007221 */ /* 0x020fe20000010000 */
[----:B------:R-:W-:Y:S01]  /*e220*/  IMAD.MOV.U32 R25, RZ, RZ, 0x40000040 ;  /* 0x40000040ff197424 */ /* 0x000fe200078e00ff */
[----:B------:R1:W-:Y:S01]  /*e230*/  STSM.16.M88.4 [R211+0x36400], R164 ;  /* 0x036400a4d3007844 */ /* 0x0003e20000000200 */
[----:B------:R-:W2:Y:S01]  /*e240*/  MUFU.EX2 R157, R44 ;  /* 0x0000002c009d7308 */ /* 0x000ea20000000800 */
[----:B------:R-:W-:Y:S01]  /*e250*/  R2UR UR15, R27 ;  /* 0x000000001b0f72ca */ /* 0x000fe200000e0000 */
[----:B----4-:R-:W-:Y:S01]  /*e260*/  FADD.FTZ R27, R163, R0 ;  /* 0x00000000a31b7221 */ /* 0x010fe20000010000 */
[----:B------:R-:W-:-:S02]  /*e270*/  R2UR UR19, R25 ;  /* 0x00000000191372ca */ /* 0x000fc400000e0000 */
[----:B------:R-:W-:-:S03]  /*e280*/  F2FP.BF16.F32.PACK_AB R163, R163, R38 ;  /* 0x00000026a3a3723e */ /* 0x000fc600000010ff */
[----:B------:R-:W3:Y:S01]  /*e290*/  MUFU.EX2 R46, R46 ;  /* 0x0000002e002e7308 */ /* 0x000ee20000000800 */
[----:B0-----:R-:W-:Y:S01]  /*e2a0*/  FADD.FTZ R0, R42, R27 ;  /* 0x0000001b2a007221 */ /* 0x001fe20000010000 */
[----:B------:R1:W-:Y:S06]  /*e2b0*/  STSM.16.M88.4 [R212], R160 ;  /* 0x000000a0d4007844 */ /* 0x0003ec0000000200 */
[----:B------:R-:W0:Y:S01]  /*e2c0*/  MUFU.EX2 R39, R56 ;  /* 0x0000003800277308 */ /* 0x000e220000000800 */
[C---:B--2---:R-:W-:Y:S01]  /*e2d0*/  FADD.FTZ R25, R157.reuse, R0 ;  /* 0x000000009d197221 */ /* 0x044fe20000010000 */
[----:B------:R-:W-:-:S06]  /*e2e0*/  F2FP.BF16.F32.PACK_AB R157, R157, R42 ;  /* 0x0000002a9d9d723e */ /* 0x000fcc00000010ff */
[----:B------:R-:W2:Y:S01]  /*e2f0*/  MUFU.EX2 R159, R74 ;  /* 0x0000004a009f7308 */ /* 0x000ea20000000800 */
[----:B---3--:R-:W-:-:S07]  /*e300*/  FADD.FTZ R0, R46, R25 ;  /* 0x000000192e007221 */ /* 0x008fce0000010000 */
[----:B------:R-:W3:Y:S01]  /*e310*/  MUFU.EX2 R50, R50 ;  /* 0x0000003200327308 */ /* 0x000ee20000000800 */
[C---:B0-----:R-:W-:Y:S01]  /*e320*/  FADD.FTZ R45, R39.reuse, R6 ;  /* 0x00000006272d7221 */ /* 0x041fe20000010000 */
[----:B------:R-:W-:-:S03]  /*e330*/  F2FP.BF16.F32.PACK_AB R156, R39, R58 ;  /* 0x0000003a279c723e */ /* 0x000fc600000010ff */
[----:B------:R-:W-:Y:S01]  /*e340*/  FADD.FTZ R6, R158, R45 ;  /* 0x0000002d9e067221 */ /* 0x000fe20000010000 */
[----:B------:R-:W-:Y:S02]  /*e350*/  F2FP.BF16.F32.PACK_AB R158, R41, R158 ;  /* 0x0000009e299e723e */ /* 0x000fe400000010ff */
[----:B------:R-:W0:Y:S01]  /*e360*/  MUFU.EX2 R153, R76 ;  /* 0x0000004c00997308 */ /* 0x000e220000000800 */
[----:B--2---:R-:W-:Y:S01]  /*e370*/  FADD.FTZ R25, R159, R0 ;  /* 0x000000009f197221 */ /* 0x004fe20000010000 */
[----:B------:R-:W-:Y:S01]  /*e380*/  FADD.FTZ R27, R41, R6 ;  /* 0x00000006291b7221 */ /* 0x000fe20000010000 */
[----:B------:R-:W-:-:S05]  /*e390*/  F2FP.BF16.F32.PACK_AB R159, R159, R46 ;  /* 0x0000002e9f9f723e */ /* 0x000fca00000010ff */
[----:B------:R-:W2:Y:S01]  /*e3a0*/  MUFU.EX2 R48, R48 ;  /* 0x0000003000307308 */ /* 0x000ea20000000800 */
[----:B---3--:R-:W-:Y:S01]  /*e3b0*/  FADD.FTZ R0, R50, R25 ;  /* 0x0000001932007221 */ /* 0x008fe20000010000 */
[----:B------:R1:W-:Y:S06]  /*e3c0*/  STSM.16.M88.4 [R214], R156 ;  /* 0x0000009cd6007844 */ /* 0x0003ec0000000200 */
[----:B------:R-:W3:Y:S01]  /*e3d0*/  MUFU.EX2 R54, R54 ;  /* 0x0000003600367308 */ /* 0x000ee20000000800 */
[C---:B0-----:R-:W-:Y:S01]  /*e3e0*/  FADD.FTZ R25, R153.reuse, R0 ;  /* 0x0000000099197221 */ /* 0x041fe20000010000 */
[----:B------:R-:W-:-:S06]  /*e3f0*/  F2FP.BF16.F32.PACK_AB R153, R153, R50 ;  /* 0x000000329999723e */ /* 0x000fcc00000010ff */
[----:B------:R-:W0:Y:S01]  /*e400*/  MUFU.EX2 R155, R72 ;  /* 0x00000048009b7308 */ /* 0x000e220000000800 */
[----:B--2---:R-:W-:Y:S01]  /*e410*/  FADD.FTZ R6, R48, R27 ;  /* 0x0000001b30067221 */ /* 0x004fe20000010000 */
[----:B------:R-:W-:-:S03]  /*e420*/  F2FP.BF16.F32.PACK_AB R152, R43, R48 ;  /* 0x000000302b98723e */ /* 0x000fc600000010ff */
[----:B------:R-:W-:-:S03]  /*e430*/  FADD.FTZ R27, R43, R6 ;  /* 0x000000062b1b7221 */ /* 0x000fc60000010000 */
[----:B------:R-:W2:Y:S01]  /*e440*/  MUFU.EX2 R52, R52 ;  /* 0x0000003400347308 */ /* 0x000ea20000000800 */
[----:B---3--:R-:W-:-:S07]  /*e450*/  FADD.FTZ R0, R54, R25 ;  /* 0x0000001936007221 */ /* 0x008fce0000010000 */
[----:B------:R3:W4:Y:S01]  /*e460*/  MUFU.EX2 R35, R24 ;  /* 0x0000001800237308 */ /* 0x0007220000000800 */
[C---:B0-----:R-:W-:Y:S01]  /*e470*/  FADD.FTZ R0, R155.reuse, R0 ;  /* 0x000000009b007221 */ /* 0x041fe20000010000 */
[----:B------:R-:W-:Y:S01]  /*e480*/  F2FP.BF16.F32.PACK_AB R155, R155, R54 ;  /* 0x000000369b9b723e */ /* 0x000fe200000010ff */
[----:B---3--:R-:W-:Y:S02]  /*e490*/  IMAD R24, R17, 0x1000, R196 ;  /* 0x0000100011187824 */ /* 0x008fe400078e02c4 */
[----:B--2---:R-:W-:Y:S02]  /*e4a0*/  FADD.FTZ R6, R52, R27 ;  /* 0x0000001b34067221 */ /* 0x004fe40000010000 */
[C---:B------:R-:W-:Y:S01]  /*e4b0*/  VIADD R26, R24.reuse, 0x80 ;  /* 0x00000080181a7836 */ /* 0x040fe20000000000 */
[----:B------:R-:W-:Y:S02]  /*e4c0*/  R2UR UR6, R24 ;  /* 0x00000000180672ca */ /* 0x000fe400000e0000 */
[C---:B----4-:R-:W-:Y:S01]  /*e4d0*/  F2FP.BF16.F32.PACK_AB R154, R35.reuse, R52 ;  /* 0x00000034239a723e */ /* 0x050fe200000010ff */
[----:B------:R-:W-:Y:S01]  /*e4e0*/  FADD.FTZ R6, R35, R6 ;  /* 0x0000000623067221 */ /* 0x000fe20000010000 */
[----:B------:R-:W-:Y:S01]  /*e4f0*/  R2UR UR10, R26 ;  /* 0x000000001a0a72ca */ /* 0x000fe200000e0000 */
[----:B------:R-:W-:-:S02]  /*e500*/  VIADD R26, R24, 0x100 ;  /* 0x00000100181a7836 */ /* 0x000fc40000000000 */
[----:B------:R-:W-:Y:S01]  /*e510*/  VIADD R24, R24, 0x180 ;  /* 0x0000018018187836 */ /* 0x000fe20000000000 */
[----:B------:R1:W-:Y:S02]  /*e520*/  STSM.16.M88.4 [R213], R152 ;  /* 0x00000098d5007844 */ /* 0x0003e40000000200 */
        /* <DEDUP_REMOVED lines=23> */
.L_x_3456:
[----:B------:R-:W-:Y:S01]  /*e6a0*/  ISETP.NE.AND P1, PT, R170, 0x1, PT ;  /* 0x00000001aa00780c */ /* 0x000fe20003f25270 */
[----:B------:R-:W-:Y:S01]  /*e6b0*/  VIADD R14, R14, 0x38860 ;  /* 0x000388600e0e7836 */ /* 0x000fe20000000000 */
[----:B------:R-:W-:Y:S01]  /*e6c0*/  UISETP.NE.AND UP0, UPT, UR48, URZ, UPT ;  /* 0x0000003f3000728c */ /* 0x000fe2000bf05270 */
[----:B------:R-:W-:-:S03]  /*e6d0*/  IMAD.MOV.U32 R153, RZ, RZ, R208 ;  /* 0x000000ffff997224 */ /* 0x000fc600078e00d0 */
[----:B------:R-:W-:-:S04]  /*e6e0*/  PRMT R14, R188, 0x654, R14 ;  /* 0x00000654bc0e7816 */ /* 0x000fc8000000000e */
[----:B------:R0:W-:Y:S03]  /*e6f0*/  SYNCS.ARRIVE.TRANS64.RED.A1T0 RZ, [R14+URZ], RZ ;  /* 0x000000ff0eff79a7 */ /* 0x0001e6000810043f */
[----:B------:R-:W1:Y:S08]  /*e700*/  @P1 LDC R152, c[0x0][0x44c] ;  /* 0x00011300ff981b82 */ /* 0x000e700000000800 */
[----:B0-----:R-:W0:Y:S01]  /*e710*/  @P1 LDC R14, c[0x0][0x450] ;  /* 0x00011400ff0e1b82 */ /* 0x001e220000000800 */
[----:B-1----:R-:W-:-:S05]  /*e720*/  @P1 IMAD.HI.U32 R152, R208, R152, RZ ;  /* 0x00000098d0981227 */ /* 0x002fca00078e00ff */
[----:B0-----:R-:W-:Y:S01]  /*e730*/  @P1 SHF.R.U32.HI R153, RZ, R14, R152 ;  /* 0x0000000eff991219 */ /* 0x001fe20000011698 */
[----:B------:R-:W-:Y:S01]  /*e740*/  VIADD R14, R168, 0xfffffffe ;  /* 0xfffffffea80e7836 */ /* 0x000fe20000000000 */
[----:B------:R-:W-:-:S03]  /*e750*/  PLOP3.LUT P1, PT, PT, PT, UP0, 0x40, 0x0 ;  /* 0x000000000000781c */ /* 0x000fc60003f2e808 */
[----:B------:R-:W-:-:S04]  /*e760*/  IMAD.IADD R169, R169, 0x1, R153 ;  /* 0x00000001a9a97824 */ /* 0x000fc800078e0299 */
        /* <DEDUP_REMOVED lines=14> */
.L_x_3459:
[----:B------:R-:W-:-:S06]  /*e850*/  UISETP.NE.AND UP0, UPT, UR5, 0x1, UPT ;  /* 0x000000010500788c */ /* 0x000fcc000bf05270 */
[----:B------:R-:W-:-:S05]  /*e860*/  PLOP3.LUT P1, PT, PT, PT, UP0, 0x80, 0x0 ;  /* 0x000000000000781c */ /* 0x000fca0003f2f008 */
[----:B------:R-:W-:-:S08]  /*e870*/  @UP0 ULDC.64 UR6, c[0x0][0xae0] ;  /* 0x0002b80000060ab9 */ /* 0x000fd00000000a00 */
[----:B------:R-:W-:-:S05]  /*e880*/  @P1 IMAD.HI.U32 R154, R153, UR6, RZ ;  /* 0x00000006999a1c27 */ /* 0x000fca000f8e00ff */
[----:B------:R-:W-:-:S07]  /*e890*/  @P1 SHF.R.U32.HI R153, RZ, UR7, R154 ;  /* 0x00000007ff991c19 */ /* 0x000fce000801169a */
.L_x_3460:
[----:B------:R-:W-:Y:S05]  /*e8a0*/  BSYNC B0 ;  /* 0x0000000000007941 */ /* 0x000fea0003800000 */
.L_x_3458:
[----:B------:R-:W-:-:S04]  /*e8b0*/  IMAD.U32 R154, RZ, RZ, UR5 ;  /* 0x00000005ff9a7e24 */ /* 0x000fc8000f8e00ff */
[----:B------:R-:W-:-:S05]  /*e8c0*/  IMAD R154, R153, R154, UR5 ;  /* 0x00000005999a7e24 */ /* 0x000fca000f8e029a */
[----:B------:R-:W-:-:S07]  /*e8d0*/  VIMNMX R152, R152, R154, PT ;  /* 0x0000009a98987248 */ /* 0x000fce0003fe0100 */
.L_x_3457:
[----:B------:R-:W2:Y:S01]  /*e8e0*/  LDL R154, [R1+0x14] ;  /* 0x00001400019a7983 */ /* 0x000ea20000100800 */
[----:B------:R-:W-:Y:S01]  /*e8f0*/  SHF.R.S32.HI R153, RZ, 0x1f, R152 ;  /* 0x0000001fff997819 */ /* 0x000fe20000011498 */
[----:B------:R-:W-:Y:S01]  /*e900*/  ULDC UR42, c[0x0][0xadc] ;  /* 0x0002b700002a7ab9 */ /* 0x000fe20000000800 */
[----:B------:R-:W-:Y:S01]  /*e910*/  ULDC UR39, c[0x0][0xadc] ;  /* 0x0002b70000277ab9 */ /* 0x000fe20000000800 */
[----:B------:R-:W-:Y:S01]  /*e920*/  ULDC UR43, c[0x0][0xad4] ;  /* 0x0002b500002b7ab9 */ /* 0x000fe20000000800 */
[----:B------:R-:W-:Y:S01]  /*e930*/  LEA.HI R153, R153, R152, RZ, 0x6 ;  /* 0x0000009899997211 */ /* 0x000fe200078f30ff */
[----:B------:R-:W-:Y:S01]  /*e940*/  ULDC UR45, c[0x0][0xad4] ;  /* 0x0002b500002d7ab9 */ /* 0x000fe20000000800 */
[----:B------:R-:W-:Y:S01]  /*e950*/  ULDC UR38, c[0x0][0xa80] ;  /* 0x0002a00000267ab9 */ /* 0x000fe20000000800 */
[----:B------:R-:W-:Y:S01]  /*e960*/  ULDC UR41, c[0x0][0xa80] ;  /* 0x0002a00000297ab9 */ /* 0x000fe20000000800 */
[----:B------:R-:W-:Y:S01]  /*e970*/  SHF.R.S32.HI R153, RZ, 0x6, R153 ;  /* 0x00000006ff997819 */ /* 0x000fe20000011499 */
[----:B------:R-:W-:Y:S01]  /*e980*/  ULDC UR40, c[0x0][0xa80] ;  /* 0x0002a00000287ab9 */ /* 0x000fe20000000800 */
[----:B------:R-:W-:Y:S01]  /*e990*/  ULDC UR46, c[0x0][0xad8] ;  /* 0x0002b600002e7ab9 */ /* 0x000fe20000000800 */
[----:B------:R-:W-:Y:S01]  /*e9a0*/  ULDC UR44, c[0x0][0xad8] ;  /* 0x0002b600002c7ab9 */ /* 0x000fe20000000800 */
[----:B------:R-:W-:Y:S01]  /*e9b0*/  BSSY B1, `(.L_x_3461) ;  /* 0x00003fd000017945 */ /* 0x000fe20003800000 */
[----:B--2---:R-:W-:-:S04]  /*e9c0*/  VIMNMX R206, R154, R153, !PT ;  /* 0x000000999ace7248 */ /* 0x004fc80007fe0100 */
[----:B------:R-:W-:-:S13]  /*e9d0*/  ISETP.GE.AND P1, PT, R14, R206, PT ;  /* 0x000000ce0e00720c */ /* 0x000fda0003f26270 */
[----:B------:R-:W-:Y:S05]  /*e9e0*/  @!P1 BRA `(.L_x_3462) ;  /* 0x0000003c00e49947 */ /* 0x000fea0003800000 */
[----:B------:R-:W-:Y:S01]  /*e9f0*/  BSSY B0, `(.L_x_3463) ;  /* 0x00003f5000007945 */ /* 0x000fe20003800000 */
.L_x_3484:
[----:B------:R-:W-:-:S05]  /*ea00*/  VIADD R198, R17, 0x1 ;  /* 0x0000000111c67836 */ /* 0x000fca0000000000 */
[----:B------:R-:W-:-:S04]  /*ea10*/  ISETP.NE.AND P1, PT, R198, 0x2, PT ;  /* 0x00000002c600780c */ /* 0x000fc80003f25270 */
[----:B------:R-:W-:Y:S02]  /*ea20*/  SEL R15, RZ, 0x1, P1 ;  /* 0x00000001ff0f7807 */ /* 0x000fe40000800000 */
[----:B------:R-:W-:Y:S02]  /*ea30*/  SEL R198, R198, RZ, P1 ;  /* 0x000000ffc6c67207 */ /* 0x000fe40000800000 */
[----:B------:R-:W-:Y:S01]  /*ea40*/  LOP3.LUT R23, R23, R15, RZ, 0x3c, !PT ;  /* 0x0000000f17177212 */ /* 0x000fe200078e3cff */
[----:B0-----:R-:W-:Y:S06]  /*ea50*/  @!P0 BRA `(.L_x_3464) ;  /* 0x0000000000048947 */ /* 0x001fec0003800000 */
[----:B------:R-:W-:Y:S01]  /*ea60*/  BPT.TRAP 0x1 ;  /* 0x000000040000795c */ /* 0x000fe20000300000 */
.L_x_3464:
[----:B------:R-:W-:Y:S01]  /*ea70*/  IMAD R199, R198, 0x8, R16 ;  /* 0x00000008c6c77824 */ /* 0x000fe200078e0210 */
[----:B------:R-:W-:-:S04]  /*ea80*/  SHF.L.U32 R15, R23, 0x1f, RZ ;  /* 0x0000001f170f7819 */ /* 0x000fc800000006ff */
[----:B------:R0:W1:Y:S01]  /*ea90*/  SYNCS.PHASECHK.TRANS64.TRYWAIT P1, [R199+URZ+0x38830], R15 ;  /* 0x0388300fc70075a7 */ /* 0x000062000802017f */
[----:B------:R-:W-:Y:S05]  /*eaa0*/  @!P0 BRA `(.L_x_3465) ;  /* 0x0000000000048947 */ /* 0x000fea0003800000 */
[----:B------:R-:W-:Y:S01]  /*eab0*/  BPT.TRAP 0x1 ;  /* 0x000000040000795c */ /* 0x000fe20000300000 */
.L_x_3465:
[----:B------:R-:W-:Y:S01]  /*eac0*/  BSSY B2, `(.L_x_3466) ;  /* 0x0000006000027945 */ /* 0x000fe20003800000 */
[----:B------:R-:W-:Y:S02]  /*ead0*/  IMAD R156, R198, 0x200, R194 ;  /* 0x00000200c69c7824 */ /* 0x000fe400078e02c2 */
[----:B------:R-:W-:Y:S01]  /*eae0*/  IMAD.MOV.U32 R157, RZ, RZ, 0x40000040 ;  /* 0x40000040ff9d7424 */ /* 0x000fe200078e00ff */
[----:B-1----:R-:W-:Y:S06]  /*eaf0*/  @P1 BRA `(.L_x_3467) ;  /* 0x0000000000081947 */ /* 0x002fec0003800000 */
[----:B------:R-:W1:Y:S02]  /*eb00*/  SYNCS.PHASECHK.TRANS64.TRYWAIT P1, [R199+URZ+0x38830], R15 ;  /* 0x0388300fc70075a7 */ /* 0x000e64000802017f */
[----:B-1----:R-:W-:Y:S05]  /*eb10*/  @!P1 BRA `(.L_x_3468) ;  /* 0x0000018800589947 */ /* 0x002fea0003800000 */
.L_x_3467:
[----:B------:R-:W-:Y:S05]  /*eb20*/  BSYNC B2 ;  /* 0x0000000000027941 */ /* 0x000fea0003800000 */
.L_x_3466:
        /* <DEDUP_REMOVED lines=36> */
.L_x_3469:
[----:B------:R2:W3:Y:S01]  /*ed70*/  SYNCS.PHASECHK.TRANS64.TRYWAIT P1, [R199+URZ+0x38850], R15 ;  /* 0x0388500fc70075a7 */ /* 0x0004e2000802017f */
[----:B------:R-:W-:Y:S05]  /*ed80*/  @!P0 BRA `(.L_x_3470) ;  /* 0x0000000000048947 */ /* 0x000fea0003800000 */
[----:B------:R-:W-:Y:S01]  /*ed90*/  BPT.TRAP 0x1 ;  /* 0x000000040000795c */ /* 0x000fe20000300000 */
.L_x_3470:
[----:B------:R-:W-:Y:S04]  /*eda0*/  BSSY B2, `(.L_x_3471) ;  /* 0x0000004000027945 */ /* 0x000fe80003800000 */
[----:B---3--:R-:W-:Y:S05]  /*edb0*/  @P1 BRA `(.L_x_3472) ;  /* 0x0000000000081947 */ /* 0x008fea0003800000 */
[----:B------:R-:W3:Y:S02]  /*edc0*/  SYNCS.PHASECHK.TRANS64.TRYWAIT P1, [R199+URZ+0x38850], R15 ;  /* 0x0388500fc70075a7 */ /* 0x000ee4000802017f */
[----:B---3--:R-:W-:Y:S05]  /*edd0*/  @!P1 BRA `(.L_x_3473) ;  /* 0x0000018400bc9947 */ /* 0x008fea0003800000 */
.L_x_3472:
[----:B------:R-:W-:Y:S05]  /*ede0*/  BSYNC B2 ;  /* 0x0000000000027941 */ /* 0x000fea0003800000 */
.L_x_3471:
[----:B------:R-:W-:Y:S01]  /*edf0*/  IMAD R200, R198, 0x1000, R195 ;  /* 0x00001000c6c87824 */ /* 0x000fe200078e02c3 */
[----:B------:R-:W-:Y:S01]  /*ee00*/  R2UR UR4, R2 ;  /* 0x00000000020472ca */ /* 0x000fe200000e0000 */
[----:B------:R-:W-:Y:S01]  /*ee10*/  IMAD.MOV.U32 R201, RZ, RZ, 0x40000040 ;  /* 0x40000040ffc97424 */ /* 0x000fe200078e00ff */
[----:B------:R-:W-:Y:S01]  /*ee20*/  R2UR UR5, R3 ;  /* 0x00000000030572ca */ /* 0x000fe200000e0000 */
[----:B------:R-:W-:Y:S01]  /*ee30*/  WARPGROUP.ARRIVE ;  /* 0x00000000000079c5 */ /* 0x000fe20000000000 */
[----:B------:R-:W-:Y:S01]  /*ee40*/  R2UR UR6, R200 ;  /* 0x00000000c80672ca */ /* 0x000fe200000e0000 */
[----:B------:R-:W-:Y:S01]  /*ee50*/  VIADD R202, R2, 0x2 ;  /* 0x0000000202ca7836 */ /* 0x000fe20000000000 */
[----:B------:R-:W-:Y:S01]  /*ee60*/  R2UR UR7, R201 ;  /* 0x00000000c90772ca */ /* 0x000fe200000e0000 */
[----:B------:R-:W-:Y:S02]  /*ee70*/  IMAD.MOV.U32 R203, RZ, RZ, 0x40000040 ;  /* 0x40000040ffcb7424 */ /* 0x000fe400078e00ff */
[----:B------:R-:W4:Y:S01]  /*ee80*/  S2R R21, SR_TID.X ;  /* 0x0000000000157919 */ /* 0x000f220000002100 */
[----:B------:R-:W-:-:S02]  /*ee90*/  VIADD R204, R200, 0x800 ;  /* 0x00000800c8cc7836 */ /* 0x000fc40000000000 */
[----:B------:R-:W-:-:S07]  /*eea0*/  VIADD R205, R2, 0x800 ;  /* 0x0000080002cd7836 */ /* 0x000fce0000000000 */
        /* <DEDUP_REMOVED lines=9> */
[----:B----4-:R-:W-:-:S05]  /*ef40*/  SHF.R.U32.HI R21, RZ, 0x7, R21 ;  /* 0x00000007ff157819 */ /* 0x010fca0000011615 */
[----:B0123--:R-:W0:Y:S02]  /*ef50*/  SHFL.IDX PT, R15, R21, RZ, 0x1f ;  /* 0x00001fff150f7589 */ /* 0x00fe2400000e0000 */
[----:B0-----:R-:W-:Y:S01]  /*ef60*/  ISETP.GT.AND P1, PT, R15, 0x7f, PT ;  /* 0x0000007f0f00780c */ /* 0x001fe20003f24270 */
[----:B------:R-:W-:-:S03]  /*ef70*/  IMAD.MOV.U32 R15, RZ, RZ, 0x4 ;  /* 0x00000004ff0f7424 */ /* 0x000fc600078e00ff */
        /* <DEDUP_REMOVED lines=367> */
.L_x_3474:
[----:B------:R-:W2:Y:S01]  /*10670*/  LDL R200, [R1+0x8] ;  /* 0x0000080001c87983 */ /* 0x000ea20000100800 */
[----:B------:R-:W0:Y:S02]  /*10680*/  LDC R15, c[0x0][0x448] ;  /* 0x00011200ff0f7b82 */ /* 0x000e240000000800 */
[----:B0-----:R-:W-:-:S13]  /*10690*/  ISETP.NE.AND P1, PT, R15, 0x1, PT ;  /* 0x000000010f00780c */ /* 0x001fda0003f25270 */
[----:B------:R-:W0:Y:S08]  /*106a0*/  @P1 LDC R21, c[0x0][0x44c] ;  /* 0x00011300ff151b82 */ /* 0x000e300000000800 */
[----:B------:R-:W1:Y:S01]  /*106b0*/  @P1 LDC R15, c[0x0][0x450] ;  /* 0x00011400ff0f1b82 */ /* 0x000e620000000800 */
[----:B------:R-:W-:Y:S01]  /*106c0*/  UISETP.NE.AND UP0, UPT, UR48, URZ, UPT ;  /* 0x0000003f3000728c */ /* 0x000fe2000bf05270 */
[----:B--2---:R-:W-:-:S04]  /*106d0*/  IMAD.IADD R207, R200, 0x1, R208 ;  /* 0x00000001c8cf7824 */ /* 0x004fc800078e02d0 */
[----:B0-----:R-:W-:-:S05]  /*106e0*/  @P1 IMAD.HI.U32 R21, R207, R21, RZ ;  /* 0x00000015cf151227 */ /* 0x001fca00078e00ff */
[----:B-1----:R-:W-:Y:S01]  /*106f0*/  @P1 SHF.R.U32.HI R207, RZ, R15, R21 ;  /* 0x0000000fffcf1219 */ /* 0x002fe20000011615 */
[----:B------:R-:W-:-:S04]  /*10700*/  VIADD R15, R199, 0x38840 ;  /* 0x00038840c70f7836 */ /* 0x000fc80000000000 */
[----:B------:R-:W0:Y:S01]  /*10710*/  SHFL.IDX PT, R226, R207, RZ, 0x1c1f ;  /* 0x001c1fffcfe27589 */ /* 0x000e2200000e0000 */
[----:B------:R-:W-:-:S04]  /*10720*/  PRMT R15, R188, 0x654, R15 ;  /* 0x00000654bc0f7816 */ /* 0x000fc8000000000f */
[----:B------:R1:W-:Y:S01]  /*10730*/  SYNCS.ARRIVE.TRANS64.RED.A1T0 RZ, [R15+URZ], RZ ;  /* 0x000000ff0fff79a7 */ /* 0x0003e2000810043f */
[----:B------:R-:W-:Y:S01]  /*10740*/  IMAD.U32 R21, RZ, RZ, UR43 ;  /* 0x0000002bff157e24 */ /* 0x000fe2000f8e00ff */
[----:B------:R-:W-:Y:S01]  /*10750*/  PLOP3.LUT P1, PT, PT, PT, UP0, 0x40, 0x0 ;  /* 0x000000000000781c */ /* 0x000fe20003f2e808 */
[----:B-1----:R-:W-:-:S03]  /*10760*/  IMAD.SHL.U32 R15, R14, 0x40, RZ ;  /* 0x000000400e0f7824 */ /* 0x002fc600078e00ff */
[----:B------:R-:W-:Y:S02]  /*10770*/  LOP3.LUT R205, RZ, R21, RZ, 0x33, !PT ;  /* 0x00000015ffcd7212 */ /* 0x000fe400078e33ff */
[----:B------:R-:W-:-:S04]  /*10780*/  IADD3 R204, -R184, 0x1, -R15 ;  /* 0x00000001b8cc7810 */ /* 0x000fc80007ffe90f */
[----:B------:R-:W-:-:S05]  /*10790*/  IADD3 R204, -R185, R204, R186 ;  /* 0x000000ccb9cc7210 */ /* 0x000fca0007ffe1ba */
[----:B------:R-:W-:Y:S02]  /*107a0*/  IMAD.IADD R205, R205, 0x1, R204 ;  /* 0x00000001cdcd7824 */ /* 0x000fe400078e02cc */
[----:B------:R-:W-:Y:S02]  /*107b0*/  VIADD R204, R204, UR46 ;  /* 0x0000002ecccc7c36 */ /* 0x000fe40008000000 */
[C---:B0-----:R-:W-:Y:S02]  /*107c0*/  IMAD.IADD R202, R226.reuse, 0x1, R205 ;  /* 0x00000001e2ca7824 */ /* 0x041fe400078e02cd */
        /* <DEDUP_REMOVED lines=14> */
.L_x_3477:
[----:B------:R-:W-:-:S05]  /*108b0*/  IMAD.U32 R227, RZ, RZ, UR42 ;  /* 0x0000002affe37e24 */ /* 0x000fca000f8e00ff */
[----:B------:R-:W-:-:S13]  /*108c0*/  ISETP.NE.AND P1, PT, R227, 0x1, PT ;  /* 0x00000001e300780c */ /* 0x000fda0003f25270 */
[----:B------:R-:W0:Y:S02]  /*108d0*/  @P1 LDC.64 R200, c[0x0][0xae0] ;  /* 0x0002b800ffc81b82 */ /* 0x000e240000000a00 */
[----:B0-----:R-:W-:-:S05]  /*108e0*/  @P1 IMAD.HI.U32 R200, R226, R200, RZ ;  /* 0x000000c8e2c81227 */ /* 0x001fca00078e00ff */
[----:B------:R-:W-:-:S07]  /*108f0*/  @P1 SHF.R.U32.HI R226, RZ, R201, R200 ;  /* 0x000000c9ffe21219 */ /* 0x000fce00000116c8 */
.L_x_3478:
[----:B------:R-:W-:Y:S05]  /*10900*/  BSYNC B2 ;  /* 0x0000000000027941 */ /* 0x000fea0003800000 */
.L_x_3476:
[----:B------:R-:W-:-:S04]  /*10910*/  IMAD R226, R226, R227, -R15 ;  /* 0x000000e3e2e27224 */ /* 0x000fc800078e0a0f */
[----:B------:R-:W-:-:S05]  /*10920*/  IMAD.IADD R226, R226, 0x1, -R184 ;  /* 0x00000001e2e27824 */ /* 0x000fca00078e0ab8 */
[----:B------:R-:W-:Y:S02]  /*10930*/  VIMNMX R202, R202, R226, !PT ;  /* 0x000000e2caca7248 */ /* 0x000fe40007fe0100 */
[----:B------:R-:W-:-:S07]  /*10940*/  VIADDMNMX R203, R226, R227, R203, PT ;  /* 0x000000e3e2cb7246 */ /* 0x000fce00038001cb */
.L_x_3475:
[----:B------:R-:W-:Y:S01]  /*10950*/  ISETP.GT.AND P1, PT, R14, -0x1, PT ;  /* 0xffffffff0e00780c */ /* 0x000fe20003f24270 */
[----:B------:R-:W0:Y:S01]  /*10960*/  SHFL.IDX PT, R207, R207, 0x1, 0x1c1f ;  /* 0x003c1f00cfcf7f89 */ /* 0x000e2200000e0000 */
[----:B------:R-:W-:Y:S02]  /*10970*/  UISETP.NE.AND UP0, UPT, UR48, URZ, UPT ;  /* 0x0000003f3000728c */ /* 0x000fe4000bf05270 */
[C---:B------:R-:W-:Y:S02]  /*10980*/  ISETP.GT.AND P4, PT, R202.reuse, RZ, P1 ;  /* 0x000000ffca00720c */ /* 0x040fe40000f84270 */
[C---:B------:R-:W-:Y:S02]  /*10990*/  ISETP.GT.AND P3, PT, R202.reuse, 0x1, P1 ;  /* 0x00000001ca00780c */ /* 0x040fe40000f64270 */
[----:B------:R-:W-:Y:S02]  /*109a0*/  ISETP.LT.OR P4, PT, R203, 0x1, P4 ;  /* 0x00000001cb00780c */ /* 0x000fe40002781670 */
[----:B------:R-:W-:-:S02]  /*109b0*/  ISETP.GT.AND P5, PT, R202, 0x8, P1 ;  /* 0x00000008ca00780c */ /* 0x000fc40000fa4270 */
[----:B------:R-:W-:Y:S02]  /*109c0*/  ISETP.GT.AND P2, PT, R202, 0x9, P1 ;  /* 0x00000009ca00780c */ /* 0x000fe40000f44270 */
[----:B------:R-:W-:Y:S02]  /*109d0*/  FSEL R200, R152, -INF , !P4 ;  /* 0xff80000098c87808 */ /* 0x000fe40006000000 */
[----:B------:R-:W-:Y:S02]  /*109e0*/  ISETP.GT.AND P4, PT, R202, 0x10, P1 ;  /* 0x00000010ca00780c */ /* 0x000fe40000f84270 */
[C---:B------:R-:W-:Y:S02]  /*109f0*/  ISETP.LT.OR P3, PT, R203.reuse, 0x2, P3 ;  /* 0x00000002cb00780c */ /* 0x040fe40001f61670 */
[C---:B------:R-:W-:Y:S02]  /*10a00*/  ISETP.LT.OR P5, PT, R203.reuse, 0x9, P5 ;  /* 0x00000009cb00780c */ /* 0x040fe40002fa1670 */
[----:B------:R-:W-:-:S02]  /*10a10*/  ISETP.LT.OR P2, PT, R203, 0xa, P2 ;  /* 0x0000000acb00780c */ /* 0x000fc40001741670 */
[----:B------:R-:W-:Y:S01]  /*10a20*/  ISETP.LT.OR P4, PT, R203, 0x11, P4 ;  /* 0x00000011cb00780c */ /* 0x000fe20002781670 */
[--C-:B0-----:R-:W-:Y:S01]  /*10a30*/  IMAD.IADD R204, R204, 0x1, R207.reuse ;  /* 0x00000001cccc7824 */ /* 0x101fe200078e02cf */
[----:B------:R-:W-:Y:S01]  /*10a40*/  FSEL R201, R153, -INF , !P3 ;  /* 0xff80000099c97808 */ /* 0x000fe20005800000 */
[----:B------:R-:W-:Y:S01]  /*10a50*/  IMAD.IADD R205, R205, 0x1, R207 ;  /* 0x00000001cdcd7824 */ /* 0x000fe200078e02cf */
[----:B------:R-:W-:Y:S02]  /*10a60*/  FSEL R156, R156, -INF , !P5 ;  /* 0xff8000009c9c7808 */ /* 0x000fe40006800000 */
[----:B------:R-:W-:Y:S02]  /*10a70*/  FSEL R157, R157, -INF , !P2 ;  /* 0xff8000009d9d7808 */ /* 0x000fe40005000000 */
[C---:B------:R-:W-:Y:S02]  /*10a80*/  ISETP.GT.AND P3, PT, R202.reuse, 0x11, P1 ;  /* 0x00000011ca00780c */ /* 0x040fe40000f64270 */
[----:B------:R-:W-:-:S02]  /*10a90*/  ISETP.GT.AND P5, PT, R202, 0x18, P1 ;  /* 0x00000018ca00780c */ /* 0x000fc40000fa4270 */
[----:B------:R-:W-:Y:S02]  /*10aa0*/  ISETP.GT.AND P2, PT, R202, 0x19, P1 ;  /* 0x00000019ca00780c */ /* 0x000fe40000f44270 */
[----:B------:R-:W-:Y:S02]  /*10ab0*/  FSEL R160, R160, -INF , !P4 ;  /* 0xff800000a0a07808 */ /* 0x000fe40006000000 */
[----:B------:R-:W-:Y:S02]  /*10ac0*/  ISETP.GT.AND P4, PT, R202, 0x20, P1 ;  /* 0x00000020ca00780c */ /* 0x000fe40000f84270 */
[C---:B------:R-:W-:Y:S02]  /*10ad0*/  ISETP.LT.OR P3, PT, R203.reuse, 0x12, P3 ;  /* 0x00000012cb00780c */ /* 0x040fe40001f61670 */
[C---:B------:R-:W-:Y:S02]  /*10ae0*/  ISETP.LT.OR P5, PT, R203.reuse, 0x19, P5 ;  /* 0x00000019cb00780c */ /* 0x040fe40002fa1670 */
[----:B------:R-:W-:-:S02]  /*10af0*/  ISETP.LT.OR P2, PT, R203, 0x1a, P2 ;  /* 0x0000001acb00780c */ /* 0x000fc40001741670 */
[----:B------:R-:W-:Y:S02]  /*10b00*/  ISETP.LT.OR P4, PT, R203, 0x21, P4 ;  /* 0x00000021cb00780c */ /* 0x000fe40002781670 */
[----:B------:R-:W-:Y:S02]  /*10b10*/  FSEL R161, R161, -INF , !P3 ;  /* 0xff800000a1a17808 */ /* 0x000fe40005800000 */
        /* <DEDUP_REMOVED lines=18> */
[----:B------:R-:W-:Y:S02]  /*10c40*/  PLOP3.LUT P4, PT, PT, PT, UP0, 0x40, 0x0 ;  /* 0x000000000000781c */ /* 0x000fe40003f8e808 */
        /* <DEDUP_REMOVED lines=19> */
.L_x_3481:
[----:B------:R-:W-:-:S05]  /*10d80*/  IMAD.U32 R176, RZ, RZ, UR42 ;  /* 0x0000002affb07e24 */ /* 0x000fca000f8e00ff */
[----:B------:R-:W-:-:S13]  /*10d90*/  ISETP.NE.AND P2, PT, R176, 0x1, PT ;  /* 0x00000001b000780c */ /* 0x000fda0003f45270 */
[----:B------:R-:W0:Y:S02]  /*10da0*/  @P2 LDC.64 R152, c[0x0][0xae0] ;  /* 0x0002b800ff982b82 */ /* 0x000e240000000a00 */
[----:B0-----:R-:W-:-:S05]  /*10db0*/  @P2 IMAD.HI.U32 R152, R207, R152, RZ ;  /* 0x00000098cf982227 */ /* 0x001fca00078e00ff */
[----:B------:R-:W-:-:S07]  /*10dc0*/  @P2 SHF.R.U32.HI R207, RZ, R153, R152 ;  /* 0x00000099ffcf2219 */ /* 0x000fce0000011698 */
.L_x_3482:
[----:B------:R-:W-:Y:S05]  /*10dd0*/  BSYNC B2 ;  /* 0x0000000000027941 */ /* 0x000fea0003800000 */
.L_x_3480:
[----:B------:R-:W-:-:S04]  /*10de0*/  IMAD R15, R207, R176, -R15 ;  /* 0x000000b0cf0f7224 */ /* 0x000fc800078e0a0f */
[----:B------:R-:W-:-:S05]  /*10df0*/  IMAD.IADD R15, R15, 0x1, -R184 ;  /* 0x000000010f0f7824 */ /* 0x000fca00078e0ab8 */
[----:B------:R-:W-:Y:S02]  /*10e00*/  VIMNMX R205, R205, R15, !PT ;  /* 0x0000000fcdcd7248 */ /* 0x000fe40007fe0100 */
[----:B------:R-:W-:-:S07]  /*10e10*/  VIADDMNMX R204, R15, R176, R204, PT ;  /* 0x000000b00fcc7246 */ /* 0x000fce00038001cc */
.L_x_3479:
        /* <DEDUP_REMOVED lines=40> */
[----:B------:R-:W0:Y:S01]  /*110a0*/  SHFL.BFLY PT, R152, R15, 0x2, 0x1f ;  /* 0x0c401f000f987f89 */ /* 0x000e2200000e0000 */
        /* <DEDUP_REMOVED lines=14> */
[----:B0-----:R-:W-:Y:S02]  /*11190*/  FMNMX.FTZ R152, R15, R152, !PT ;  /* 0x000000980f987209 */ /* 0x001fe40007810000 */
[C---:B------:R-:W-:Y:S02]  /*111a0*/  LOP3.LUT P0, RZ, R22.reuse, 0x400000, RZ, 0xc0, !PT ;  /* 0x0040000016ff7812 */ /* 0x040fe4000780c0ff */
[----:B------:R-:W-:Y:S01]  /*111b0*/  LOP3.LUT R22, R22, 0xfffffff7, RZ, 0xc0, !PT ;  /* 0xfffffff716167812 */ /* 0x000fe200078ec0ff */
[----:B------:R-:W0:Y:S01]  /*111c0*/  SHFL.BFLY PT, R176, R152, 0x1, 0x1f ;  /* 0x0c201f0098b07f89 */ /* 0x000e2200000e0000 */
        /* <DEDUP_REMOVED lines=12> */
[----:B0-----:R-:W-:Y:S02]  /*11290*/  FMNMX.FTZ R176, R152, R176, !PT ;  /* 0x000000b098b07209 */ /* 0x001fe40007810000 */
        /* <DEDUP_REMOVED lines=23> */
[----:B------:R-:W-:Y:S01]  /*11410*/  FMNMX.FTZ R168, R154, R20, !PT ;  /* 0x000000149aa87209 */ /* 0x000fe20007810000 */
[-CC-:B------:R-:W-:Y:S01]  /*11420*/  FFMA.FTZ R200, R200, R15.reuse, -R152.reuse ;  /* 0x0000000fc8c87223 */ /* 0x180fe20000010898 */
[----:B------:R-:W-:Y:S01]  /*11430*/  LOP3.LUT P5, RZ, R22, 0x40, RZ, 0xc0, !PT ;  /* 0x0000004016ff7812 */ /* 0x000fe200078ac0ff */
[-CC-:B------:R-:W-:Y:S01]  /*11440*/  FFMA.FTZ R201, R201, R15.reuse, -R152.reuse ;  /* 0x0000000fc9c97223 */ /* 0x180fe20000010898 */
[----:B------:R-:W-:Y:S01]  /*11450*/  FMNMX.FTZ R168, R155, R168, !PT ;  /* 0x000000a89ba87209 */ /* 0x000fe20007810000 */
[-CC-:B------:R-:W-:Y:S01]  /*11460*/  FFMA.FTZ R156, R156, R15.reuse, -R152.reuse ;  /* 0x0000000f9c9c7223 */ /* 0x180fe20000010898 */
[----:B------:R-:W-:Y:S01]  /*11470*/  LOP3.LUT P0, RZ, R22, 0x10, RZ, 0xc0, !PT ;  /* 0x0000001016ff7812 */ /* 0x000fe2000780c0ff */
[-CC-:B------:R-:W-:Y:S01]  /*11480*/  FFMA.FTZ R157, R157, R15.reuse, -R152.reuse ;  /* 0x0000000f9d9d7223 */ /* 0x180fe20000010898 */
[----:B------:R-:W-:Y:S01]  /*11490*/  FMNMX.FTZ R168, R158, R168, !PT ;  /* 0x000000a89ea87209 */ /* 0x000fe20007810000 */
[-CC-:B------:R-:W-:Y:S01]  /*114a0*/  FFMA.FTZ R160, R160, R15.reuse, -R152.reuse ;  /* 0x0000000fa0a07223 */ /* 0x180fe20000010898 */
[----:B------:R-:W-:Y:S01]  /*114b0*/  FSEL R170, R170, -INF , !P5 ;  /* 0xff800000aaaa7808 */ /* 0x000fe20006800000 */
        /* <DEDUP_REMOVED lines=18> */
[----:B------:R-:W-:Y:S01]  /*115e0*/  FFMA.FTZ R152, R181, R15, -R152 ;  /* 0x0000000fb5987223 */ /* 0x000fe20000010898 */
[----:B------:R-:W-:Y:S01]  /*115f0*/  LOP3.LUT P5, RZ, R22, 0x200000, RZ, 0xc0, !PT ;  /* 0x0020000016ff7812 */ /* 0x000fe200078ac0ff */
[----:B------:R0:W-:Y:S01]  /*11600*/  MUFU.EX2 R203, R156 ;  /* 0x0000009c00cb7308 */ /* 0x0001e20000000800 */
[----:B------:R-:W-:-:S02]  /*11610*/  FMNMX.FTZ R168, R170, R168, !PT ;  /* 0x000000a8aaa87209 */ /* 0x000fc40007810000 */
[----:B------:R-:W-:Y:S02]  /*11620*/  FSEL R175, R175, -INF , !P0 ;  /* 0xff800000afaf7808 */ /* 0x000fe40004000000 */
[----:B------:R-:W-:Y:S02]  /*11630*/  FMNMX.FTZ R168, R171, R168, !PT ;  /* 0x000000a8aba87209 */ /* 0x000fe40007810000 */
[----:B------:R-:W-:Y:S01]  /*11640*/  FSEL R178, R178, -INF , !P5 ;  /* 0xff800000b2b27808 */ /* 0x000fe20006800000 */
[----:B------:R-:W-:Y:S01]  /*11650*/  MUFU.EX2 R204, R157 ;  /* 0x0000009d00cc7308 */ /* 0x000fe20000000800 */
[----:B------:R-:W-:Y:S01]  /*11660*/  FMNMX.FTZ R168, R174, R168, !PT ;  /* 0x000000a8aea87209 */ /* 0x000fe20007810000 */
[----:B0-----:R-:W-:Y:S01]  /*11670*/  IMAD.MOV R156, RZ, RZ, -R210 ;  /* 0x000000ffff9c7224 */ /* 0x001fe200078e0ad2 */
[----:B------:R-:W-:Y:S02]  /*11680*/  LOP3.LUT P0, RZ, R22, 0x80000, RZ, 0xc0, !PT ;  /* 0x0008000016ff7812 */ /* 0x000fe4000780c0ff */
[----:B------:R-:W-:-:S02]  /*11690*/  FMNMX.FTZ R168, R175, R168, !PT ;  /* 0x000000a8afa87209 */ /* 0x000fc40007810000 */
[----:B------:R-:W-:Y:S01]  /*116a0*/  ISETP.NE.AND P1, PT, R184, R156, PT ;  /* 0x0000009cb800720c */ /* 0x000fe20003f25270 */
[----:B------:R-:W-:Y:S01]  /*116b0*/  MUFU.EX2 R157, R160 ;  /* 0x000000a0009d7308 */ /* 0x000fe20000000800 */
[----:B------:R-:W-:-:S04]  /*116c0*/  FMNMX.FTZ R168, R178, R168, !PT ;  /* 0x000000a8b2a87209 */ /* 0x000fc80007810000 */
[----:B------:R-:W-:-:S03]  /*116d0*/  FMNMX.FTZ R168, R179, R168, !PT ;  /* 0x000000a8b3a87209 */ /* 0x000fc60007810000 */
[----:B------:R-:W-:Y:S01]  /*116e0*/  MUFU.EX2 R160, R153 ;  /* 0x0000009900a07308 */ /* 0x000fe20000000800 */
[----:B------:R-:W-:-:S04]  /*116f0*/  FMNMX.FTZ R168, R182, R168, !PT ;  /* 0x000000a8b6a87209 */ /* 0x000fc80007810000 */
[----:B------:R-:W-:-:S03]  /*11700*/  FMNMX.FTZ R168, R183, R168, !PT ;  /* 0x000000a8b7a87209 */ /* 0x000fc60007810000 */
[----:B------:R0:W1:Y:S02]  /*11710*/  MUFU.EX2 R153, R7 ;  /* 0x0000000700997308 */ /* 0x0000640000000800 */
[----:B------:R-:W2:Y:S06]  /*11720*/  SHFL.BFLY PT, R181, R168, 0x2, 0x1f ;  /* 0x0c401f00a8b57f89 */ /* 0x000eac00000e0000 */
[----:B------:R-:W3:Y:S01]  /*11730*/  MUFU.EX2 R200, R200 ;  /* 0x000000c800c87308 */ /* 0x000ee20000000800 */
[----:B0-----:R-:W-:-:S04]  /*11740*/  @!P1 IMAD R7, R17, 0x40, R197 ;  /* 0x0000004011079824 */ /* 0x001fc800078e02c5 */
[----:B------:R-:W-:-:S03]  /*11750*/  @!P1 IMAD R7, R7, 0x4, R16 ;  /* 0x0000000407079824 */ /* 0x000fc600078e0210 */
[----:B------:R-:W0:Y:S01]  /*11760*/  MUFU.EX2 R201, R201 ;  /* 0x000000c900c97308 */ /* 0x000e220000000800 */
[-C--:B-1----:R-:W-:Y:S01]  /*11770*/  FMUL.FTZ R24, R24, R153.reuse ;  /* 0x0000009918187220 */ /* 0x082fe20000410000 */
[----:B------:R-:W-:Y:S01]  /*11780*/  @!P1 STS [R7+0x38400], R153 ;  /* 0x0384009907009388 */ /* 0x000fe20000000800 */
[-C--:B------:R-:W-:Y:S01]  /*11790*/  FMUL.FTZ R25, R25, R153.reuse ;  /* 0x0000009919197220 */ /* 0x080fe20000410000 */
[-C--:B------:R-:W-:Y:S01]  /*117a0*/  FMUL.FTZ R28, R28, R153.reuse ;  /* 0x000000991c1c7220 */ /* 0x080fe20000410000 */
[-C--:B------:R-:W-:Y:S01]  /*117b0*/  FMUL.FTZ R29, R29, R153.reuse ;  /* 0x000000991d1d7220 */ /* 0x080fe20000410000 */
[-C--:B------:R-:W-:Y:S01]  /*117c0*/  FMUL.FTZ R32, R32, R153.reuse ;  /* 0x0000009920207220 */ /* 0x080fe20000410000 */
[----:B------:R-:W-:Y:S01]  /*117d0*/  FMUL.FTZ R33, R33, R153 ;  /* 0x0000009921217220 */ /* 0x000fe20000410000 */
[----:B------:R-:W-:Y:S01]  /*117e0*/  MUFU.EX2 R17, R172 ;  /* 0x000000ac00117308 */ /* 0x000fe20000000800 */
[----:B---3--:R-:W-:Y:S01]  /*117f0*/  FFMA.FTZ R6, R153, R6, R200 ;  /* 0x0000000699067223 */ /* 0x008fe200000100c8 */
[----:B--2---:R-:W-:Y:S01]  /*11800*/  FMNMX.FTZ R168, R168, R181, !PT ;  /* 0x000000b5a8a87209 */ /* 0x004fe20007810000 */
[-C--:B------:R-:W-:Y:S01]  /*11810*/  FMUL.FTZ R36, R36, R153.reuse ;  /* 0x0000009924247220 */ /* 0x080fe20000410000 */
[-C--:B------:R-:W-:Y:S01]  /*11820*/  FMUL.FTZ R37, R37, R153.reuse ;  /* 0x0000009925257220 */ /* 0x080fe20000410000 */
[-C--:B------:R-:W-:Y:S01]  /*11830*/  FMUL.FTZ R40, R40, R153.reuse ;  /* 0x0000009928287220 */ /* 0x080fe20000410000 */
[-C--:B------:R-:W-:Y:S01]  /*11840*/  FMUL.FTZ R41, R41, R153.reuse ;  /* 0x0000009929297220 */ /* 0x080fe20000410000 */
[----:B------:R-:W1:Y:S01]  /*11850*/  SHFL.BFLY PT, R205, R168, 0x1, 0x1f ;  /* 0x0c201f00a8cd7f89 */ /* 0x000e6200000e0000 */
[----:B------:R-:W-:Y:S01]  /*11860*/  MUFU.EX2 R181, R161 ;  /* 0x000000a100b57308 */ /* 0x000fe20000000800 */
[----:B0-----:R-:W-:Y:S01]  /*11870*/  FADD.FTZ R6, R201, R6 ;  /* 0x00000006c9067221 */ /* 0x001fe20000010000 */
[-C--:B------:R-:W-:Y:S01]  /*11880*/  FMUL.FTZ R44, R44, R153.reuse ;  /* 0x000000992c2c7220 */ /* 0x080fe20000410000 */
[-C--:B------:R-:W-:Y:S01]  /*11890*/  FMUL.FTZ R45, R45, R153.reuse ;  /* 0x000000992d2d7220 */ /* 0x080fe20000410000 */
[-C--:B------:R-:W-:Y:S01]  /*118a0*/  FMUL.FTZ R48, R48, R153.reuse ;  /* 0x0000009930307220 */ /* 0x080fe20000410000 */
[----:B------:R-:W-:Y:S01]  /*118b0*/  FADD.FTZ R6, R203, R6 ;  /* 0x00000006cb067221 */ /* 0x000fe20000010000 */
        /* <DEDUP_REMOVED lines=21> */
[----:B------:R-:W-:Y:S01]  /*11a10*/  FSETP.NEU.FTZ.AND P2, PT, R168, -INF , PT ;  /* 0xff800000a800780b */ /* 0x000fe20003f5d000 */
[-C--:B------:R-:W-:Y:S01]  /*11a20*/  FMUL.FTZ R84, R84, R153.reuse ;  /* 0x0000009954547220 */ /* 0x080fe20000410000 */
[-C--:B------:R-:W-:Y:S01]  /*11a30*/  FMUL.FTZ R85, R85, R153.reuse ;  /* 0x0000009955557220 */ /* 0x080fe20000410000 */
[-C--:B------:R-:W-:Y:S01]  /*11a40*/  FMUL.FTZ R88, R88, R153.reuse ;  /* 0x0000009958587220 */ /* 0x080fe20000410000 */
[----:B------:R-:W-:Y:S01]  /*11a50*/  FSEL R156, R168, RZ, P2 ;  /* 0x000000ffa89c7208 */ /* 0x000fe20001000000 */
[----:B------:R-:W-:Y:S01]  /*11a60*/  MUFU.EX2 R177, R177 ;  /* 0x000000b100b17308 */ /* 0x000fe20000000800 */
[-C--:B------:R-:W-:Y:S01]  /*11a70*/  FMUL.FTZ R89, R89, R153.reuse ;  /* 0x0000009959597220 */ /* 0x080fe20000410000 */
[-C--:B------:R-:W-:Y:S01]  /*11a80*/  FMUL.FTZ R92, R92, R153.reuse ;  /* 0x000000995c5c7220 */ /* 0x080fe20000410000 */
[-C--:B------:R-:W-:Y:S01]  /*11a90*/  FMUL.FTZ R93, R93, R153.reuse ;  /* 0x000000995d5d7220 */ /* 0x080fe20000410000 */
[----:B------:R-:W-:Y:S01]  /*11aa0*/  FADD.FTZ R156, -R156, R20 ;  /* 0x000000149c9c7221 */ /* 0x000fe20000010100 */
[-C--:B------:R-:W-:Y:S01]  /*11ab0*/  FMUL.FTZ R96, R96, R153.reuse ;  /* 0x0000009960607220 */ /* 0x080fe20000410000 */
[-C--:B------:R-:W-:Y:S01]  /*11ac0*/  FMUL.FTZ R97, R97, R153.reuse ;  /* 0x0000009961617220 */ /* 0x080fe20000410000 */
[----:B------:R-:W-:Y:S01]  /*11ad0*/  FMUL.FTZ R100, R100, R153 ;  /* 0x0000009964647220 */ /* 0x000fe20000410000 */
[----:B------:R-:W-:Y:S01]  /*11ae0*/  FMUL.FTZ R156, R156, R15 ;  /* 0x0000000f9c9c7220 */ /* 0x000fe20000410000 */
        /* <DEDUP_REMOVED lines=15> */
[----:B------:R-:W-:Y:S01]  /*11be0*/  FMUL.FTZ R128, R128, R153 ;  /* 0x0000009980807220 */ /* 0x000fe20000410000 */
[----:B------:R2:W-:Y:S01]  /*11bf0*/  MUFU.EX2 R169, R173 ;  /* 0x000000ad00a97308 */ /* 0x0005e20000000800 */
[----:B0-----:R-:W-:Y:S01]  /*11c00*/  F2FP.BF16.F32.PACK_AB R156, R201, R200 ;  /* 0x000000c8c99c723e */ /* 0x001fe200000010ff */
[----:B------:R-:W-:Y:S01]  /*11c10*/  FADD.FTZ R201, R204, R6 ;  /* 0x00000006ccc97221 */ /* 0x000fe20000010000 */
[----:B------:R-:W-:-:S02]  /*11c20*/  IMAD R6, R198, 0x1000, R196 ;  /* 0x00001000c6067824 */ /* 0x000fc400078e02c4 */
[-C--:B------:R-:W-:Y:S01]  /*11c30*/  FMUL.FTZ R129, R129, R153.reuse ;  /* 0x0000009981817220 */ /* 0x080fe20000410000 */
[-C--:B------:R-:W-:Y:S01]  /*11c40*/  FMUL.FTZ R132, R132, R153.reuse ;  /* 0x0000009984847220 */ /* 0x080fe20000410000 */
[-C--:B------:R-:W-:Y:S01]  /*11c50*/  FMUL.FTZ R133, R133, R153.reuse ;  /* 0x0000009985857220 */ /* 0x080fe20000410000 */
[-C--:B------:R-:W-:Y:S01]  /*11c60*/  FMUL.FTZ R136, R136, R153.reuse ;  /* 0x0000009988887220 */ /* 0x080fe20000410000 */
[----:B------:R-:W-:Y:S01]  /*11c70*/  MUFU.EX2 R180, R180 ;  /* 0x000000b400b47308 */ /* 0x000fe20000000800 */
[----:B-1----:R0:W-:Y:S01]  /*11c80*/  @!P1 STS [R7+0x38420], R161 ;  /* 0x038420a107009388 */ /* 0x0021e20000000800 */
        /* <DEDUP_REMOVED lines=8> */
[----:B------:R-:W-:Y:S01]  /*11d10*/  FMUL.FTZ R27, R27, R161 ;  /* 0x000000a11b1b7220 */ /* 0x000fe20000410000 */
[----:B0-----:R-:W-:Y:S01]  /*11d20*/  FMUL.FTZ R7, R168, R15 ;  /* 0x0000000fa8077220 */ /* 0x001fe20000410000 */
[-C--:B------:R-:W-:Y:S01]  /*11d30*/  FMUL.FTZ R30, R30, R161.reuse ;  /* 0x000000a11e1e7220 */ /* 0x080fe20000410000 */
[-C--:B------:R-:W-:Y:S01]  /*11d40*/  FMUL.FTZ R31, R31, R161.reuse ;  /* 0x000000a11f1f7220 */ /* 0x080fe20000410000 */
        /* <DEDUP_REMOVED lines=16> */
[-CC-:B--2---:R-:W-:Y:S01]  /*11e50*/  FFMA.FTZ R173, R170, R15.reuse, -R7.reuse ;  /* 0x0000000faaad7223 */ /* 0x184fe20000010807 */
[-CC-:B------:R-:W-:Y:S01]  /*11e60*/  FFMA.FTZ R171, R171, R15.reuse, -R7.reuse ;  /* 0x0000000fabab7223 */ /* 0x180fe20000010807 */
[-CC-:B------:R-:W-:Y:S01]  /*11e70*/  FFMA.FTZ R174, R174, R15.reuse, -R7.reuse ;  /* 0x0000000faeae7223 */ /* 0x180fe20000010807 */
[----:B------:R-:W1:Y:S01]  /*11e80*/  MUFU.EX2 R172, R172 ;  /* 0x000000ac00ac7308 */ /* 0x000e620000000800 */
[-CC-:B------:R-:W-:Y:S01]  /*11e90*/  FFMA.FTZ R175, R175, R15.reuse, -R7.reuse ;  /* 0x0000000fafaf7223 */ /* 0x180fe20000010807 */
[-CC-:B------:R-:W-:Y:S01]  /*11ea0*/  FFMA.FTZ R178, R178, R15.reuse, -R7.reuse ;  /* 0x0000000fb2b27223 */ /* 0x180fe20000010807 */
[-CC-:B------:R-:W-:Y:S01]  /*11eb0*/  FFMA.FTZ R179, R179, R15.reuse, -R7.reuse ;  /* 0x0000000fb3b37223 */ /* 0x180fe20000010807 */
[-CC-:B------:R-:W-:Y:S01]  /*11ec0*/  FFMA.FTZ R182, R182, R15.reuse, -R7.reuse ;  /* 0x0000000fb6b67223 */ /* 0x180fe20000010807 */
[----:B------:R-:W-:Y:S01]  /*11ed0*/  FFMA.FTZ R183, R183, R15, -R7 ;  /* 0x0000000fb7b77223 */ /* 0x000fe20000010807 */
[----:B------:R-:W-:Y:S01]  /*11ee0*/  IMAD.MOV.U32 R7, RZ, RZ, 0x40000040 ;  /* 0x40000040ff077424 */ /* 0x000fe200078e00ff */
[----:B------:R-:W-:Y:S01]  /*11ef0*/  F2FP.BF16.F32.PACK_AB R158, R204, R203 ;  /* 0x000000cbcc9e723e */ /* 0x000fe200000010ff */
[----:B------:R-:W2:Y:S01]  /*11f00*/  MUFU.EX2 R155, R155 ;  /* 0x0000009b009b7308 */ /* 0x000ea20000000800 */
[----:B0-----:R-:W-:Y:S01]  /*11f10*/  FFMA.FTZ R0, R161, R0, R200 ;  /* 0x00000000a1007223 */ /* 0x001fe200000100c8 */
[----:B------:R-:W-:Y:S01]  /*11f20*/  F2FP.BF16.F32.PACK_AB R154, R165, R164 ;  /* 0x000000a4a59a723e */ /* 0x000fe200000010ff */
[-C--:B------:R-:W-:Y:S01]  /*11f30*/  FMUL.FTZ R46, R46, R161.reuse ;  /* 0x000000a12e2e7220 */ /* 0x080fe20000410000 */
[----:B------:R-:W-:Y:S01]  /*11f40*/  R2UR UR7, R7 ;  /* 0x00000000070772ca */ /* 0x000fe200000e0000 */
[----:B------:R-:W-:Y:S01]  /*11f50*/  FADD.FTZ R7, R157, R201 ;  /* 0x000000c99d077221 */ /* 0x000fe20000010000 */
[-C--:B------:R-:W-:Y:S01]  /*11f60*/  FMUL.FTZ R47, R47, R161.reuse ;  /* 0x000000a12f2f7220 */ /* 0x080fe20000410000 */
[-C--:B------:R-:W-:Y:S01]  /*11f70*/  FMUL.FTZ R50, R50, R161.reuse ;  /* 0x000000a132327220 */ /* 0x080fe20000410000 */
[----:B------:R-:W0:Y:S01]  /*11f80*/  MUFU.EX2 R159, R159 ;  /* 0x0000009f009f7308 */ /* 0x000e220000000800 */
[----:B-1----:R-:W-:Y:S01]  /*11f90*/  FADD.FTZ R0, R172, R0 ;  /* 0x00000000ac007221 */ /* 0x002fe20000010000 */
[----:B------:R-:W-:Y:S01]  /*11fa0*/  FADD.FTZ R7, R181, R7 ;  /* 0x00000007b5077221 */ /* 0x000fe20000010000 */
[-C--:B------:R-:W-:Y:S01]  /*11fb0*/  FMUL.FTZ R51, R51, R161.reuse ;  /* 0x000000a133337220 */ /* 0x080fe20000410000 */
[-C--:B------:R-:W-:Y:S01]  /*11fc0*/  FMUL.FTZ R54, R54, R161.reuse ;  /* 0x000000a136367220 */ /* 0x080fe20000410000 */
[-C--:B------:R-:W-:Y:S01]  /*11fd0*/  FMUL.FTZ R55, R55, R161.reuse ;  /* 0x000000a137377220 */ /* 0x080fe20000410000 */
[----:B------:R-:W-:Y:S01]  /*11fe0*/  FADD.FTZ R7, R164, R7 ;  /* 0x00000007a4077221 */ /* 0x000fe20000010000 */
[-C--:B------:R-:W-:Y:S01]  /*11ff0*/  FMUL.FTZ R58, R58, R161.reuse ;  /* 0x000000a13a3a7220 */ /* 0x080fe20000410000 */
[----:B------:R-:W1:Y:S01]  /*12000*/  MUFU.EX2 R162, R162 ;  /* 0x000000a200a27308 */ /* 0x000e620000000800 */
[----:B--2---:R-:W-:Y:S01]  /*12010*/  FADD.FTZ R0, R155, R0 ;  /* 0x000000009b007221 */ /* 0x004fe20000010000 */
[----:B------:R-:W-:Y:S01]  /*12020*/  FADD.FTZ R7, R165, R7 ;  /* 0x00000007a5077221 */ /* 0x000fe20000010000 */
        /* <DEDUP_REMOVED lines=62> */
[----:B------:R-:W-:-:S02]  /*12410*/  R2UR UR6, R6 ;  /* 0x00000000060672ca */ /* 0x000fc400000e0000 */
[----:B0-----:R-:W-:Y:S02]  /*12420*/  F2FP.BF16.F32.PACK_AB R161, R171, R173 ;  /* 0x000000adaba1723e */ /* 0x001fe400000010ff */
[----:B------:R-:W-:Y:S02]  /*12430*/  F2FP.BF16.F32.PACK_AB R162, R169, R17 ;  /* 0x00000011a9a2723e */ /* 0x000fe400000010ff */
[----:B------:R-:W-:Y:S01]  /*12440*/  F2FP.BF16.F32.PACK_AB R164, R177, R202 ;  /* 0x000000cab1a4723e */ /* 0x000fe200000010ff */
[----:B------:R-:W-:Y:S01]  /*12450*/  MUFU.EX2 R178, R178 ;  /* 0x000000b200b27308 */ /* 0x000fe20000000800 */
[----:B--2---:R-:W-:Y:S02]  /*12460*/  F2FP.BF16.F32.PACK_AB R152, R181, R157 ;  /* 0x0000009db598723e */ /* 0x004fe400000010ff */
[----:B------:R-:W-:Y:S01]  /*12470*/  F2FP.BF16.F32.PACK_AB R157, R172, R200 ;  /* 0x000000c8ac9d723e */ /* 0x000fe200000010ff */
[----:B------:R-:W-:Y:S01]  /*12480*/  BAR.SYNC.DEFER_BLOCKING 0xf, 0x100 ;  /* 0x03c4000000007b1d */ /* 0x000fe20000010000 */
[----:B------:R-:W-:Y:S01]  /*12490*/  FADD.FTZ R172, R167, R0 ;  /* 0x00000000a7ac7221 */ /* 0x000fe20000010000 */
[----:B------:R-:W-:Y:S01]  /*124a0*/  FADD.FTZ R0, R160, R7 ;  /* 0x00000007a0007221 */ /* 0x000fe20000010000 */
[----:B------:R-:W-:Y:S01]  /*124b0*/  F2FP.BF16.F32.PACK_AB R160, R20, R160 ;  /* 0x000000a014a0723e */ /* 0x000fe200000010ff */
[----:B------:R-:W-:Y:S01]  /*124c0*/  IMAD.MOV.U32 R7, RZ, RZ, 0x40000040 ;  /* 0x40000040ff077424 */ /* 0x000fe200078e00ff */
[----:B-1----:R-:W-:Y:S01]  /*124d0*/  F2FP.BF16.F32.PACK_AB R163, R175, R174 ;  /* 0x000000aeafa3723e */ /* 0x002fe200000010ff */
[----:B------:R-:W0:Y:S01]  /*124e0*/  MUFU.EX2 R179, R179 ;  /* 0x000000b300b37308 */ /* 0x000e220000000800 */
[----:B---3--:R-:W-:Y:S01]  /*124f0*/  F2FP.BF16.F32.PACK_AB R166, R170, R180 ;  /* 0x000000b4aaa6723e */ /* 0x008fe200000010ff */
[----:B------:R-:W-:Y:S01]  /*12500*/  FADD.FTZ R172, R173, R172 ;  /* 0x000000acadac7221 */ /* 0x000fe20000010000 */
[----:B------:R-:W-:-:S03]  /*12510*/  FADD.FTZ R0, R20, R0 ;  /* 0x0000000014007221 */ /* 0x000fc60000010000 */
[----:B------:R-:W-:Y:S01]  /*12520*/  FADD.FTZ R172, R171, R172 ;  /* 0x000000acabac7221 */ /* 0x000fe20000010000 */
[----:B------:R-:W-:Y:S01]  /*12530*/  FADD.FTZ R0, R17, R0 ;  /* 0x0000000011007221 */ /* 0x000fe20000010000 */
[----:B------:R-:W1:Y:S02]  /*12540*/  MUFU.EX2 R182, R182 ;  /* 0x000000b600b67308 */ /* 0x000e640000000800 */
[----:B------:R-:W-:Y:S01]  /*12550*/  FADD.FTZ R172, R174, R172 ;  /* 0x000000acaeac7221 */ /* 0x000fe20000010000 */
[----:B------:R-:W-:-:S03]  /*12560*/  FADD.FTZ R0, R169, R0 ;  /* 0x00000000a9007221 */ /* 0x000fc60000010000 */
[----:B------:R-:W-:Y:S01]  /*12570*/  FADD.FTZ R172, R175, R172 ;  /* 0x000000acafac7221 */ /* 0x000fe20000010000 */
[----:B------:R-:W-:Y:S01]  /*12580*/  FADD.FTZ R0, R202, R0 ;  /* 0x00000000ca007221 */ /* 0x000fe20000010000 */
[----:B------:R-:W2:Y:S01]  /*12590*/  MUFU.EX2 R183, R183 ;  /* 0x000000b700b77308 */ /* 0x000ea20000000800 */
[----:B0-----:R-:W-:Y:S01]  /*125a0*/  F2FP.BF16.F32.PACK_AB R165, R179, R178 ;  /* 0x000000b2b3a5723e */ /* 0x001fe200000010ff */
[----:B------:R0:W-:Y:S01]  /*125b0*/  STSM.16.M88.4 [R211+0x36400], R156 ;  /* 0x0364009cd3007844 */ /* 0x0001e20000000200 */
[----:B------:R-:W-:Y:S01]  /*125c0*/  FADD.FTZ R172, R178, R172 ;  /* 0x000000acb2ac7221 */ /* 0x000fe20000010000 */
[----:B------:R-:W-:Y:S02]  /*125d0*/  FADD.FTZ R0, R177, R0 ;  /* 0x00000000b1007221 */ /* 0x000fe40000010000 */
[----:B------:R3:W-:Y:S01]  /*125e0*/  STSM.16.M88.4 [R212], R152 ;  /* 0x00000098d4007844 */ /* 0x0007e20000000200 */
[----:B------:R-:W-:Y:S01]  /*125f0*/  FADD.FTZ R172, R179, R172 ;  /* 0x000000acb3ac7221 */ /* 0x000fe20000010000 */
[----:B------:R-:W-:-:S02]  /*12600*/  FADD.FTZ R0, R180, R0 ;  /* 0x00000000b4007221 */ /* 0x000fc40000010000 */
[----:B------:R4:W-:Y:S01]  /*12610*/  STSM.16.M88.4 [R214], R160 ;  /* 0x000000a0d6007844 */ /* 0x0009e20000000200 */
[----:B-1----:R-:W-:Y:S01]  /*12620*/  FADD.FTZ R172, R182, R172 ;  /* 0x000000acb6ac7221 */ /* 0x002fe20000010000 */
[----:B--2---:R-:W-:-:S05]  /*12630*/  F2FP.BF16.F32.PACK_AB R167, R183, R182 ;  /* 0x000000b6b7a7723e */ /* 0x004fca00000010ff */
[----:B------:R4:W-:Y:S01]  /*12640*/  STSM.16.M88.4 [R213], R164 ;  /* 0x000000a4d5007844 */ /* 0x0009e20000000200 */
[----:B------:R-:W-:-:S06]  /*12650*/  WARPGROUP.ARRIVE ;  /* 0x00000000000079c5 */ /* 0x000fcc0000000000 */
[----:B------:R-:W-:Y:S03]  /*12660*/  HGMMA.64x256x16.F32.BF16 R24, R156, gdesc[UR4].tnspB, R24, gsb0 ;  /* 0x43e000049c187df0 */ /* 0x000fe60008001818 */
[----:B------:R-:W-:Y:S02]  /*12670*/  WARPGROUP.DEPBAR.LE gsb0, 0x0 ;  /* 0x00008000000079c5 */ /* 0x000fe40000010000 */
[----:B0-----:R-:W-:Y:S01]  /*12680*/  VIADD R156, R6, 0x80 ;  /* 0x00000080069c7836 */ /* 0x001fe20000000000 */
[----:B------:R-:W-:Y:S01]  /*12690*/  WARPGROUP.ARRIVE ;  /* 0x00000000000079c5 */ /* 0x000fe20000000000 */
[----:B------:R-:W-:-:S03]  /*126a0*/  IMAD.MOV.U32 R157, RZ, RZ, 0x40000040 ;  /* 0x40000040ff9d7424 */ /* 0x000fc600078e00ff */
[----:B------:R-:W-:Y:S02]  /*126b0*/  R2UR UR6, R156 ;  /* 0x000000009c0672ca */ /* 0x000fe400000e0000 */
[----:B------:R-:W-:-:S15]  /*126c0*/  R2UR UR7, R157 ;  /* 0x000000009d0772ca */ /* 0x000fde00000e0000 */
[----:B------:R-:W-:-:S01]  /*126d0*/  NOP ;  /* 0x0000000000007918 */ /* 0x000fc20000000000 */
[----:B------:R-:W-:Y:S03]  /*126e0*/  HGMMA.64x256x16.F32.BF16 R24, R152, gdesc[UR4].tnspB, R24, gsb0 ;  /* 0x43e0000498187df0 */ /* 0x000fe60008001818 */
[----:B------:R-:W-:Y:S02]  /*126f0*/  WARPGROUP.DEPBAR.LE gsb0, 0x0 ;  /* 0x00008000000079c5 */ /* 0x000fe40000010000 */
[C---:B---3--:R-:W-:Y:S01]  /*12700*/  VIADD R152, R6.reuse, 0x100 ;  /* 0x0000010006987836 */ /* 0x048fe20000000000 */
[----:B------:R-:W-:Y:S01]  /*12710*/  WARPGROUP.ARRIVE ;  /* 0x00000000000079c5 */ /* 0x000fe20000000000 */
[----:B------:R-:W-:Y:S02]  /*12720*/  IMAD.MOV.U32 R153, RZ, RZ, 0x40000040 ;  /* 0x40000040ff997424 */ /* 0x000fe400078e00ff */
[----:B------:R-:W-:Y:S01]  /*12730*/  VIADD R6, R6, 0x180 ;  /* 0x0000018006067836 */ /* 0x000fe20000000000 */
[----:B------:R-:W-:-:S02]  /*12740*/  R2UR UR6, R152 ;  /* 0x00000000980672ca */ /* 0x000fc400000e0000 */
[----:B------:R-:W-:-:S15]  /*12750*/  R2UR UR7, R153 ;  /* 0x00000000990772ca */ /* 0x000fde00000e0000 */
[----:B------:R-:W-:-:S01]  /*12760*/  NOP ;  /* 0x0000000000007918 */ /* 0x000fc20000000000 */
[----:B------:R-:W-:Y:S01]  /*12770*/  HGMMA.64x256x16.F32.BF16 R24, R160, gdesc[UR4].tnspB, R24, gsb0 ;  /* 0x43e00004a0187df0 */ /* 0x000fe20008001818 */
[----:B------:R-:W-:Y:S01]  /*12780*/  R2UR UR6, R6 ;  /* 0x00000000060672ca */ /* 0x000fe200000e0000 */
[----:B------:R-:W-:Y:S01]  /*12790*/  FADD.FTZ R6, R170, R0 ;  /* 0x00000000aa067221 */ /* 0x000fe20000010000 */
[----:B------:R-:W-:Y:S01]  /*127a0*/  R2UR UR7, R7 ;  /* 0x00000000070772ca */ /* 0x000fe200000e0000 */
[----:B------:R-:W-:Y:S01]  /*127b0*/  FADD.FTZ R0, R183, R172 ;  /* 0x000000acb7007221 */ /* 0x000fe20000010000 */
[----:B------:R-:W-:Y:S02]  /*127c0*/  WARPGROUP.DEPBAR.LE gsb0, 0x0 ;  /* 0x00008000000079c5 */ /* 0x000fe40000010000 */
[----:B------:R-:W-:-:S15]  /*127d0*/  WARPGROUP.ARRIVE ;  /* 0x00000000000079c5 */ /* 0x000fde0000000000 */
[----:B------:R-:W-:-:S06]  /*127e0*/  NOP ;  /* 0x0000000000007918 */ /* 0x000fcc0000000000 */
        /* <DEDUP_REMOVED lines=10> */
[----:B----4-:R-:W-:Y:S05]  /*12890*/  @!P0 BRA `(.L_x_3483) ;  /* 0x0000000000048947 */ /* 0x010fea0003800000 */
[----:B------:R-:W-:Y:S01]  /*128a0*/  BPT.TRAP 0x1 ;  /* 0x000000040000795c */ /* 0x000fe20000300000 */
.L_x_3483:
[C---:B------:R-:W-:Y:S01]  /*128b0*/  ISETP.GT.AND P1, PT, R14.reuse, R206, PT ;  /* 0x000000ce0e00720c */ /* 0x040fe20003f24270 */
[----:B------:R-:W-:Y:S02]  /*128c0*/  VIADD R199, R199, 0x38860 ;  /* 0x00038860c7c77836 */ /* 0x000fe40000000000 */
        /* <DEDUP_REMOVED lines=8> */
.L_x_3463:
[----:B------:R-:W-:Y:S02]  /*12950*/  IMAD.MOV.U32 R20, RZ, RZ, R168 ;  /* 0x000000ffff147224 */ /* 0x000fe400078e00a8 */
[----:B------:R-:W-:Y:S02]  /*12960*/  IMAD.MOV.U32 R7, RZ, RZ, R176 ;  /* 0x000000ffff077224 */ /* 0x000fe400078e00b0 */
[----:B------:R-:W-:-:S07]  /*12970*/  IMAD.MOV.U32 R17, RZ, RZ, R198 ;  /* 0x000000ffff117224 */ /* 0x000fce00078e00c6 */
.L_x_3462:
[----:B------:R-:W-:Y:S05]  /*12980*/  BSYNC B1 ;  /* 0x0000000000017941 */ /* 0x000fea0003800000 */
.L_x_3461:
[----:B------:R-:W1:Y:S01]  /*12990*/  LDC R152, c[0x0][0x448] ;  /* 0x00011200ff987b82 */ /* 0x000e620000000800 */
[----:B------:R-:W-:-:S07]  /*129a0*/  VIADD R153, R208, 0x3f ;  /* 0x0000003fd0997836 */ /* 0x000fce0000000000 */
[----:B------:R-:W2:Y:S01]  /*129b0*/  LDC R155, c[0x0][0xadc] ;  /* 0x0002b700ff9b7b82 */ /* 0x000ea20000000800 */
[----:B-1----:R-:W-:Y:S02]  /*129c0*/  ISETP.NE.AND P4, PT, R152, 0x1, PT ;  /* 0x000000019800780c */ /* 0x002fe40003f85270 */
[----:B--2---:R-:W-:-:S11]  /*129d0*/  ISETP.GE.AND P5, PT, R155, 0x1, PT ;  /* 0x000000019b00780c */ /* 0x004fd60003fa6270 */
[----:B------:R-:W1:Y:S08]  /*129e0*/  @P4 LDC R154, c[0x0][0x44c] ;  /* 0x00011300ff9a4b82 */ /* 0x000e700000000800 */
[----:B------:R-:W2:Y:S01]  /*129f0*/  @P4 LDC R152, c[0x0][0x450] ;  /* 0x00011400ff984b82 */ /* 0x000ea20000000800 */
[----:B-1----:R-:W-:-:S05]  /*12a00*/  @P4 IMAD.HI.U32 R154, R153, R154, RZ ;  /* 0x0000009a999a4227 */ /* 0x002fca00078e00ff */
[----:B--2---:R-:W-:Y:S02]  /*12a10*/  @P4 SHF.R.U32.HI R153, RZ, R152, R154 ;  /* 0x00000098ff994219 */ /* 0x004fe4000001169a */
[----:B------:R-:W-:-:S05]  /*12a20*/  IADD3 R154, R186, 0x1, -R185 ;  /* 0x00000001ba9a7810 */ /* 0x000fca0007ffe8b9 */
[----:B------:R-:W-:-:S04]  /*12a30*/  IMAD.IADD R154, R153, 0x1, R154 ;  /* 0x00000001999a7824 */ /* 0x000fc800078e029a */
[----:B------:R-:W-:Y:S01]  /*12a40*/  IMAD.IADD R21, R154, 0x1, -R21 ;  /* 0x000000019a157824 */ /* 0x000fe200078e0a15 */
        /* <DEDUP_REMOVED lines=11> */
.L_x_3487:
[----:B------:R-:W-:-:S13]  /*12b00*/  ISETP.NE.AND P1, PT, R155, 0x1, PT ;  /* 0x000000019b00780c */ /* 0x000fda0003f25270 */
[----:B------:R-:W1:Y:S02]  /*12b10*/  @P1 LDC.64 R152, c[0x0][0xae0] ;  /* 0x0002b800ff981b82 */ /* 0x000e640000000a00 */
[----:B-1----:R-:W-:-:S05]  /*12b20*/  @P1 IMAD.HI.U32 R152, R154, R152, RZ ;  /* 0x000000989a981227 */ /* 0x002fca00078e00ff */
[----:B------:R-:W-:-:S07]  /*12b30*/  @P1 SHF.R.U32.HI R154, RZ, R153, R152 ;  /* 0x00000099ff9a1219 */ /* 0x000fce0000011698 */
.L_x_3488:
[----:B------:R-:W-:Y:S05]  /*12b40*/  BSYNC B0 ;  /* 0x0000000000007941 */ /* 0x000fea0003800000 */
.L_x_3486:
[----:B------:R-:W-:-:S05]  /*12b50*/  IMAD R154, R154, R155, RZ ;  /* 0x0000009b9a9a7224 */ /* 0x000fca00078e02ff */
[----:B------:R-:W-:-:S07]  /*12b60*/  VIMNMX R21, R21, R154, !PT ;  /* 0x0000009a15157248 */ /* 0x000fce0007fe0100 */
.L_x_3485:
        /* <DEDUP_REMOVED lines=11> */
[----:B0-----:R-:W-:Y:S02]  /*12c20*/  IMAD.MOV.U32 R199, RZ, RZ, R7 ;  /* 0x000000ffffc77224 */ /* 0x001fe400078e0007 */
[----:B------:R-:W-:-:S07]  /*12c30*/  IMAD.MOV.U32 R200, RZ, RZ, R17 ;  /* 0x000000ffffc87224 */ /* 0x000fce00078e0011 */
.L_x_3503:
        /* <DEDUP_REMOVED lines=10> */
.L_x_3491:
[----:B------:R-:W-:Y:S01]  /*12ce0*/  IMAD R21, R17, 0x8, R16 ;  /* 0x0000000811157824 */ /* 0x000fe200078e0210 */
[----:B------:R-:W-:-:S04]  /*12cf0*/  SHF.L.U32 R7, R23, 0x1f, RZ ;  /* 0x0000001f17077819 */ /* 0x000fc800000006ff */
[----:B------:R0:W1:Y:S01]  /*12d00*/  SYNCS.PHASECHK.TRANS64.TRYWAIT P2, [R21+URZ+0x38830], R7 ;  /* 0x03883007150075a7 */ /* 0x000062000804017f */
[----:B------:R-:W-:Y:S05]  /*12d10*/  @!P0 BRA `(.L_x_3492) ;  /* 0x0000000000048947 */ /* 0x000fea0003800000 */
[----:B------:R-:W-:Y:S01]  /*12d20*/  BPT.TRAP 0x1 ;  /* 0x000000040000795c */ /* 0x000fe20000300000 */
.L_x_3492:
[----:B------:R-:W-:Y:S01]  /*12d30*/  BSSY B2, `(.L_x_3493) ;  /* 0x0000006000027945 */ /* 0x000fe20003800000 */
[----:B------:R-:W-:Y:S02]  /*12d40*/  IMAD R156, R17, 0x200, R194 ;  /* 0x00000200119c7824 */ /* 0x000fe400078e02c2 */
[----:B------:R-:W-:Y:S01]  /*12d50*/  IMAD.MOV.U32 R157, RZ, RZ, 0x40000040 ;  /* 0x40000040ff9d7424 */ /* 0x000fe200078e00ff */
[----:B-1----:R-:W-:Y:S06]  /*12d60*/  @P2 BRA `(.L_x_3494) ;  /* 0x0000000000082947 */ /* 0x002fec0003800000 */
[----:B------:R-:W1:Y:S02]  /*12d70*/  SYNCS.PHASECHK.TRANS64.TRYWAIT P2, [R21+URZ+0x38830], R7 ;  /* 0x03883007150075a7 */ /* 0x000e64000804017f */
[----:B-1----:R-:W-:Y:S05]  /*12d80*/  @!P2 BRA `(.L_x_3495) ;  /* 0x0000014400e4a947 */ /* 0x002fea0003800000 */
.L_x_3494:
[----:B------:R-:W-:Y:S05]  /*12d90*/  BSYNC B2 ;  /* 0x0000000000027941 */ /* 0x000fea0003800000 */
.L_x_3493:
        /* <DEDUP_REMOVED lines=36> */
.L_x_3496:
[----:B------:R2:W3:Y:S01]  /*12fe0*/  SYNCS.PHASECHK.TRANS64.TRYWAIT P2, [R21+URZ+0x38850], R7 ;  /* 0x03885007150075a7 */ /* 0x0004e2000804017f */
[----:B------:R-:W-:Y:S05]  /*12ff0*/  @!P0 BRA `(.L_x_3497) ;  /* 0x0000000000048947 */ /* 0x000fea0003800000 */
[----:B------:R-:W-:Y:S01]  /*13000*/  BPT.TRAP 0x1 ;  /* 0x000000040000795c */ /* 0x000fe20000300000 */
.L_x_3497:
[----:B------:R-:W-:Y:S04]  /*13010*/  BSSY B2, `(.L_x_3498) ;  /* 0x0000004000027945 */ /* 0x000fe80003800000 */
[----:B---3--:R-:W-:Y:S05]  /*13020*/  @P2 BRA `(.L_x_3499) ;  /* 0x0000000000082947 */ /* 0x008fea0003800000 */
[----:B------:R-:W3:Y:S02]  /*13030*/  SYNCS.PHASECHK.TRANS64.TRYWAIT P2, [R21+URZ+0x38850], R7 ;  /* 0x03885007150075a7 */ /* 0x000ee4000804017f */
[----:B---3--:R-:W-:Y:S05]  /*13040*/  @!P2 BRA `(.L_x_3500) ;  /* 0x000001440048a947 */ /* 0x008fea0003800000 */
.L_x_3499:
[----:B------:R-:W-:Y:S05]  /*13050*/  BSYNC B2 ;  /* 0x0000000000027941 */ /* 0x000fea0003800000 */
.L_x_3498:
        /* <DEDUP_REMOVED lines=11> */
[----:B------:R-:W-:Y:S02]  /*13110*/  VIADD R206, R2, 0x800 ;  /* 0x0000080002ce7836 */ /* 0x000fe40000000000 */
[----:B------:R-:W-:-:S05]  /*13120*/  IMAD.MOV.U32 R207, RZ, RZ, 0xa00 ;  /* 0x00000a00ffcf7424 */ /* 0x000fca00078e00ff */
        /* <DEDUP_REMOVED lines=15> */
[----:B------:R-:W-:Y:S02]  /*13220*/  SEL R7, R7, 0x6, !P2 ;  /* 0x0000000607077807 */ /* 0x000fe40005000000 */
[----:B------:R-:W-:-:S04]  /*13230*/  SEL R207, R207, 0x980, P2 ;  /* 0x00000980cfcf7807 */ /* 0x000fc80001000000 */
[----:B------:R-:W-:Y:S01]  /*13240*/  LOP3.LUT R207, R207, 0xa00, RZ, 0xc0, !PT ;  /* 0x00000a00cfcf7812 */ /* 0x000fe200078ec0ff */
        /* <DEDUP_REMOVED lines=186> */
[----:B------:R-:W-:Y:S01]  /*13df0*/  VIADD R203, R2, 0xa00 ;  /* 0x00000a0002cb7836 */ /* 0x000fe20000000000 */
[----:B------:R-:W-:Y:S02]  /*13e00*/  R2UR UR6, R204 ;  /* 0x00000000cc0672ca */ /* 0x000fe400000e0000 */
[----:B------:R-:W-:Y:S01]  /*13e10*/  R2UR UR7, R205 ;  /* 0x00000000cd0772ca */ /* 0x000fe200000e0000 */
[----:B------:R-:W-:Y:S01]  /*13e20*/  IMAD.MOV.U32 R205, RZ, RZ, 0x40000040 ;  /* 0x40000040ffcd7424 */ /* 0x000fe200078e00ff */
[----:B------:R-:W-:-:S02]  /*13e30*/  IADD3 R204, R206, R207, R2 ;  /* 0x000000cfcecc7210 */ /* 0x000fc40007ffe002 */
        /* <DEDUP_REMOVED lines=10> */
[----:B------:R-:W-:Y:S01]  /*13ee0*/  VIADD R206, R202, 0xa00 ;  /* 0x00000a00cace7836 */ /* 0x000fe20000000000 */
[----:B------:R-:W-:Y:S01]  /*13ef0*/  R2UR UR7, R207 ;  /* 0x00000000cf0772ca */ /* 0x000fe200000e0000 */
        /* <DEDUP_REMOVED lines=25> */
[----:B------:R-:W-:Y:S01]  /*14090*/  VIADD R203, R2, 0xc00 ;  /* 0x00000c0002cb7836 */ /* 0x000fe20000000000 */
[----:B------:R-:W-:Y:S02]  /*140a0*/  WARPGROUP.DEPBAR.LE gsb0, 0x0 ;  /* 0x00008000000079c5 */ /* 0x000fe40000010000 */
[----:B------:R-:W-:-:S07]  /*140b0*/  WARPGROUP.ARRIVE ;  /* 0x00000000000079c5 */ /* 0x000fce0000000000 */
        /* <DEDUP_REMOVED lines=75> */
[----:B------:R-:W-:Y:S02]  /*14570*/  IMAD.MOV.U32 R207, RZ, RZ, 0x40000040 ;  /* 0x40000040ffcf7424 */ /* 0x000fe400078e00ff */
        /* <DEDUP_REMOVED lines=16> */
[C---:B------:R-:W-:Y:S01]  /*14680*/  IMAD.IADD R204, R206.reuse, 0x1, R15 ;  /* 0x00000001cecc7824 */ /* 0x040fe200078e020f */
[----:B------:R-:W-:Y:S01]  /*14690*/  R2UR UR5, R205 ;  /* 0x00000000cd0572ca */ /* 0x000fe200000e0000 */
[----:B------:R-:W-:Y:S02]  /*146a0*/  IMAD.MOV.U32 R205, RZ, RZ, 0x40000040 ;  /* 0x40000040ffcd7424 */ /* 0x000fe400078e00ff */
[--C-:B------:R-:W-:Y:S01]  /*146b0*/  IMAD.IADD R206, R206, 0x1, R7.reuse ;  /* 0x00000001cece7824 */ /* 0x100fe200078e0207 */
[----:B------:R-:W-:Y:S01]  /*146c0*/  R2UR UR6, R204 ;  /* 0x00000000cc0672ca */ /* 0x000fe200000e0000 */
[----:B------:R-:W-:Y:S01]  /*146d0*/  IMAD.IADD R204, R203, 0x1, R7 ;  /* 0x00000001cbcc7824 */ /* 0x000fe200078e0207 */
[----:B------:R-:W-:Y:S01]  /*146e0*/  R2UR UR7, R205 ;  /* 0x00000000cd0772ca */ /* 0x000fe200000e0000 */
[----:B------:R-:W-:-:S02]  /*146f0*/  IMAD.MOV.U32 R205, RZ, RZ, 0x40000040 ;  /* 0x40000040ffcd7424 */ /* 0x000fc400078e00ff */
[----:B------:R-:W-:Y:S02]  /*14700*/  IMAD.MOV.U32 R203, RZ, RZ, 0x40 ;  /* 0x00000040ffcb7424 */ /* 0x000fe400078e00ff */
[----:B------:R-:W-:-:S03]  /*14710*/  IMAD.MOV.U32 R7, RZ, RZ, 0x1000 ;  /* 0x00001000ff077424 */ /* 0x000fc600078e00ff */
[----:B------:R-:W-:Y:S02]  /*14720*/  SEL R203, R203, 0x3e, P2 ;  /* 0x0000003ecbcb7807 */ /* 0x000fe40001000000 */
[----:B------:R-:W-:Y:S02]  /*14730*/  SEL R7, R7, 0xf80, P2 ;  /* 0x00000f8007077807 */ /* 0x000fe40001000000 */
[----:B------:R-:W-:Y:S02]  /*14740*/  LOP3.LUT R203, R203, 0x6, RZ, 0xc0, !PT ;  /* 0x00000006cbcb7812 */ /* 0x000fe400078ec0ff */
        /* <DEDUP_REMOVED lines=25> */
.L_x_3501:
        /* <DEDUP_REMOVED lines=44> */
[----:B------:R-:W0:Y:S01]  /*14ba0*/  MUFU.EX2 R157, R157 ;  /* 0x0000009d009d7308 */ /* 0x000e220000000800 */
[----:B------:R-:W-:-:S04]  /*14bb0*/  PRMT R20, R188, 0x654, R20 ;  /* 0x00000654bc147816 */ /* 0x000fc80000000014 */
[----:B------:R1:W-:Y:S03]  /*14bc0*/  SYNCS.ARRIVE.TRANS64.RED.A1T0 RZ, [R20+URZ], RZ ;  /* 0x000000ff14ff79a7 */ /* 0x0003e6000810043f */
[----:B------:R-:W2:Y:S01]  /*14bd0*/  MUFU.EX2 R153, R153 ;  /* 0x0000009900997308 */ /* 0x000ea20000000800 */
[----:B-1----:R-:W-:-:S07]  /*14be0*/  FMNMX.FTZ R20, R154, R198, !PT ;  /* 0x000000c69a147209 */ /* 0x002fce0007810000 */
[----:B------:R-:W1:Y:S01]  /*14bf0*/  MUFU.EX2 R156, R156 ;  /* 0x0000009c009c7308 */ /* 0x000e620000000800 */
[----:B------:R-:W-:Y:S01]  /*14c00*/  FMNMX.FTZ R20, R155, R20, !PT ;  /* 0x000000149b147209 */ /* 0x000fe20007810000 */
[----:B0-----:R-:W-:Y:S01]  /*14c10*/  FFMA.FTZ R6, R157, R6, R152 ;  /* 0x000000069d067223 */ /* 0x001fe20000010098 */
[-C--:B------:R-:W-:Y:S01]  /*14c20*/  FMUL.FTZ R24, R24, R157.reuse ;  /* 0x0000009d18187220 */ /* 0x080fe20000410000 */
[-C--:B------:R-:W-:Y:S01]  /*14c30*/  FMUL.FTZ R25, R25, R157.reuse ;  /* 0x0000009d19197220 */ /* 0x080fe20000410000 */
[----:B------:R-:W-:Y:S01]  /*14c40*/  FMNMX.FTZ R20, R158, R20, !PT ;  /* 0x000000149e147209 */ /* 0x000fe20007810000 */
[-C--:B------:R-:W-:Y:S01]  /*14c50*/  FMUL.FTZ R28, R28, R157.reuse ;  /* 0x0000009d1c1c7220 */ /* 0x080fe20000410000 */
[-C--:B------:R-:W-:Y:S01]  /*14c60*/  FMUL.FTZ R29, R29, R157.reuse ;  /* 0x0000009d1d1d7220 */ /* 0x080fe20000410000 */
[----:B------:R-:W0:Y:S01]  /*14c70*/  MUFU.EX2 R199, R199 ;  /* 0x000000c700c77308 */ /* 0x000e220000000800 */
[----:B------:R-:W-:Y:S01]  /*14c80*/  FMNMX.FTZ R20, R159, R20, !PT ;  /* 0x000000149f147209 */ /* 0x000fe20007810000 */
[C---:B--2---:R-:W-:Y:S01]  /*14c90*/  FADD.FTZ R6, R153.reuse, R6 ;  /* 0x0000000699067221 */ /* 0x044fe20000010000 */
[----:B------:R-:W-:Y:S01]  /*14ca0*/  F2FP.BF16.F32.PACK_AB R152, R153, R152 ;  /* 0x000000989998723e */ /* 0x000fe200000010ff */
[-C--:B------:R-:W-:Y:S01]  /*14cb0*/  FMUL.FTZ R32, R32, R157.reuse ;  /* 0x0000009d20207220 */ /* 0x080fe20000410000 */
[----:B------:R-:W-:Y:S01]  /*14cc0*/  FMNMX.FTZ R20, R162, R20, !PT ;  /* 0x00000014a2147209 */ /* 0x000fe20007810000 */
[-C--:B------:R-:W-:Y:S01]  /*14cd0*/  FMUL.FTZ R33, R33, R157.reuse ;  /* 0x0000009d21217220 */ /* 0x080fe20000410000 */
[-C--:B------:R-:W-:Y:S01]  /*14ce0*/  FMUL.FTZ R36, R36, R157.reuse ;  /* 0x0000009d24247220 */ /* 0x080fe20000410000 */
[----:B------:R-:W2:Y:S01]  /*14cf0*/  MUFU.EX2 R160, R160 ;  /* 0x000000a000a07308 */ /* 0x000ea20000000800 */
[----:B------:R-:W-:Y:S01]  /*14d00*/  FMNMX.FTZ R20, R163, R20, !PT ;  /* 0x00000014a3147209 */ /* 0x000fe20007810000 */
[----:B-1----:R-:W-:Y:S01]  /*14d10*/  FADD.FTZ R6, R156, R6 ;  /* 0x000000069c067221 */ /* 0x002fe20000010000 */
[-C--:B------:R-:W-:Y:S01]  /*14d20*/  FMUL.FTZ R37, R37, R157.reuse ;  /* 0x0000009d25257220 */ /* 0x080fe20000410000 */
[-C--:B------:R-:W-:Y:S01]  /*14d30*/  FMUL.FTZ R40, R40, R157.reuse ;  /* 0x0000009d28287220 */ /* 0x080fe20000410000 */
[----:B------:R-:W-:Y:S01]  /*14d40*/  FMNMX.FTZ R20, R166, R20, !PT ;  /* 0x00000014a6147209 */ /* 0x000fe20007810000 */
[-C--:B------:R-:W-:Y:S01]  /*14d50*/  FMUL.FTZ R41, R41, R157.reuse ;  /* 0x0000009d29297220 */ /* 0x080fe20000410000 */
[-C--:B------:R-:W-:Y:S01]  /*14d60*/  FMUL.FTZ R44, R44, R157.reuse ;  /* 0x0000009d2c2c7220 */ /* 0x080fe20000410000 */
[----:B------:R-:W1:Y:S01]  /*14d70*/  MUFU.EX2 R202, R161 ;  /* 0x000000a100ca7308 */ /* 0x000e620000000800 */
[----:B------:R-:W-:Y:S01]  /*14d80*/  FMNMX.FTZ R20, R167, R20, !PT ;  /* 0x00000014a7147209 */ /* 0x000fe20007810000 */
[----:B0-----:R-:W-:Y:S01]  /*14d90*/  FADD.FTZ R6, R199, R6 ;  /* 0x00000006c7067221 */ /* 0x001fe20000010000 */
[-C--:B------:R-:W-:Y:S01]  /*14da0*/  FMUL.FTZ R45, R45, R157.reuse ;  /* 0x0000009d2d2d7220 */ /* 0x080fe20000410000 */
[-C--:B------:R-:W-:Y:S01]  /*14db0*/  FMUL.FTZ R48, R48, R157.reuse ;  /* 0x0000009d30307220 */ /* 0x080fe20000410000 */
[----:B------:R-:W-:Y:S01]  /*14dc0*/  FMNMX.FTZ R20, R170, R20, !PT ;  /* 0x00000014aa147209 */ /* 0x000fe20007810000 */
[-C--:B------:R-:W-:Y:S01]  /*14dd0*/  FMUL.FTZ R49, R49, R157.reuse ;  /* 0x0000009d31317220 */ /* 0x080fe20000410000 */
[-C--:B------:R-:W-:Y:S01]  /*14de0*/  FMUL.FTZ R52, R52, R157.reuse ;  /* 0x0000009d34347220 */ /* 0x080fe20000410000 */
[----:B------:R-:W0:Y:S01]  /*14df0*/  MUFU.EX2 R164, R164 ;  /* 0x000000a400a47308 */ /* 0x000e220000000800 */
[----:B------:R-:W-:Y:S01]  /*14e00*/  FMNMX.FTZ R20, R171, R20, !PT ;  /* 0x00000014ab147209 */ /* 0x000fe20007810000 */
[----:B--2---:R-:W-:Y:S01]  /*14e10*/  FADD.FTZ R6, R160, R6 ;  /* 0x00000006a0067221 */ /* 0x004fe20000010000 */
[-C--:B------:R-:W-:Y:S01]  /*14e20*/  FMUL.FTZ R53, R53, R157.reuse ;  /* 0x0000009d35357220 */ /* 0x080fe20000410000 */
        /* <DEDUP_REMOVED lines=20> */
[----:B------:R-:W-:Y:S01]  /*14f70*/  MUFU.EX2 R172, R172 ;  /* 0x000000ac00ac7308 */ /* 0x000fe20000000800 */
[----:B------:R-:W-:Y:S01]  /*14f80*/  FMNMX.FTZ R20, R183, R20, !PT ;  /* 0x00000014b7147209 */ /* 0x000fe20007810000 */
[----:B--2---:R-:W-:Y:S01]  /*14f90*/  FADD.FTZ R6, R165, R6 ;  /* 0x00000006a5067221 */ /* 0x004fe20000010000 */
[-C--:B------:R-:W-:Y:S01]  /*14fa0*/  FMUL.FTZ R77, R77, R157.reuse ;  /* 0x0000009d4d4d7220 */ /* 0x080fe20000410000 */
[-C--:B------:R-:W-:Y:S01]  /*14fb0*/  FMUL.FTZ R80, R80, R157.reuse ;  /* 0x0000009d50507220 */ /* 0x080fe20000410000 */
[-C--:B------:R-:W-:Y:S01]  /*14fc0*/  FMUL.FTZ R81, R81, R157.reuse ;  /* 0x0000009d51517220 */ /* 0x080fe20000410000 */
[----:B------:R-:W0:Y:S01]  /*14fd0*/  SHFL.BFLY PT, R153, R20, 0x2, 0x1f ;  /* 0x0c401f0014997f89 */ /* 0x000e2200000e0000 */
[-C--:B------:R-:W-:Y:S01]  /*14fe0*/  FMUL.FTZ R84, R84, R157.reuse ;  /* 0x0000009d54547220 */ /* 0x080fe20000410000 */
[----:B------:R-:W-:Y:S01]  /*14ff0*/  MUFU.EX2 R173, R173 ;  /* 0x000000ad00ad7308 */ /* 0x000fe20000000800 */
[----:B-1----:R-:W-:Y:S01]  /*15000*/  FADD.FTZ R6, R203, R6 ;  /* 0x00000006cb067221 */ /* 0x002fe20000010000 */
        /* <DEDUP_REMOVED lines=20> */
[----:B0-----:R-:W-:Y:S01]  /*15150*/  FMNMX.FTZ R20, R20, R153, !PT ;  /* 0x0000009914147209 */ /* 0x001fe20007810000 */
[-C--:B------:R-:W-:Y:S01]  /*15160*/  FMUL.FTZ R121, R121, R157.reuse ;  /* 0x0000009d79797220 */ /* 0x080fe20000410000 */
[-C--:B------:R-:W-:Y:S01]  /*15170*/  FMUL.FTZ R124, R124, R157.reuse ;  /* 0x0000009d7c7c7220 */ /* 0x080fe20000410000 */
[-C--:B------:R-:W-:Y:S01]  /*15180*/  FMUL.FTZ R125, R125, R157.reuse ;  /* 0x0000009d7d7d7220 */ /* 0x080fe20000410000 */
[-C--:B------:R-:W-:Y:S01]  /*15190*/  FMUL.FTZ R128, R128, R157.reuse ;  /* 0x0000009d80807220 */ /* 0x080fe20000410000 */
[----:B------:R-:W0:Y:S01]  /*151a0*/  SHFL.BFLY PT, R153, R20, 0x1, 0x1f ;  /* 0x0c201f0014997f89 */ /* 0x000e2200000e0000 */
        /* <DEDUP_REMOVED lines=11> */
[----:B0-----:R-:W-:-:S05]  /*15260*/  FMNMX.FTZ R20, R20, R153, !PT ;  /* 0x0000009914147209 */ /* 0x001fca0007810000 */
[----:B------:R-:W-:Y:S02]  /*15270*/  FADD.FTZ R153, -R20, R198 ;  /* 0x000000c614997221 */ /* 0x000fe40000010100 */
[----:B------:R-:W0:Y:S02]  /*15280*/  MUFU.EX2 R198, R169 ;  /* 0x000000a900c67308 */ /* 0x000e240000000800 */
[----:B------:R-:W-:-:S06]  /*15290*/  FMUL.FTZ R153, R153, R15 ;  /* 0x0000000f99997220 */ /* 0x000fcc0000410000 */
[----:B------:R1:W2:Y:S02]  /*152a0*/  MUFU.EX2 R161, R153 ;  /* 0x0000009900a17308 */ /* 0x0002a40000000800 */
[----:B-1----:R-:W-:Y:S02]  /*152b0*/  @!P2 IMAD R153, R200, 0x40, R197 ;  /* 0x00000040c899a824 */ /* 0x002fe400078e02c5 */
[----:B0-----:R-:W-:Y:S02]  /*152c0*/  FADD.FTZ R6, R198, R6 ;  /* 0x00000006c6067221 */ /* 0x001fe40000010000 */
[----:B------:R-:W-:Y:S02]  /*152d0*/  @!P2 IMAD R153, R153, 0x4, R16 ;  /* 0x000000049999a824 */ /* 0x000fe400078e0210 */
[----:B------:R-:W-:Y:S01]  /*152e0*/  FADD.FTZ R6, R172, R6 ;  /* 0x00000006ac067221 */ /* 0x000fe20000010000 */
[-C--:B--2---:R-:W-:Y:S02]  /*152f0*/  FMUL.FTZ R26, R26, R161.reuse ;  /* 0x000000a11a1a7220 */ /* 0x084fe40000410000 */
[----:B------:R-:W-:Y:S01]  /*15300*/  @!P2 STS [R153+0x38400], R157 ;  /* 0x0384009d9900a388 */ /* 0x000fe20000000800 */
[----:B------:R-:W-:Y:S01]  /*15310*/  FADD.FTZ R6, R173, R6 ;  /* 0x00000006ad067221 */ /* 0x000fe20000010000 */
[-C--:B------:R-:W-:Y:S01]  /*15320*/  FMUL.FTZ R27, R27, R161.reuse ;  /* 0x000000a11b1b7220 */ /* 0x080fe20000410000 */
[-C--:B------:R-:W-:Y:S01]  /*15330*/  FMUL.FTZ R30, R30, R161.reuse ;  /* 0x000000a11e1e7220 */ /* 0x080fe20000410000 */
[----:B------:R0:W-:Y:S01]  /*15340*/  @!P2 STS [R153+0x38420], R161 ;  /* 0x038420a19900a388 */ /* 0x0001e20000000800 */
[----:B------:R-:W-:Y:S01]  /*15350*/  FADD.FTZ R6, R176, R6 ;  /* 0x00000006b0067221 */ /* 0x000fe20000010000 */
[-C--:B------:R-:W-:Y:S01]  /*15360*/  FMUL.FTZ R31, R31, R161.reuse ;  /* 0x000000a11f1f7220 */ /* 0x080fe20000410000 */
[-C--:B------:R-:W-:Y:S01]  /*15370*/  FMUL.FTZ R34, R34, R161.reuse ;  /* 0x000000a122227220 */ /* 0x080fe20000410000 */
[-C--:B------:R-:W-:Y:S01]  /*15380*/  FMUL.FTZ R35, R35, R161.reuse ;  /* 0x000000a123237220 */ /* 0x080fe20000410000 */
[----:B------:R-:W-:Y:S01]  /*15390*/  FADD.FTZ R6, R177, R6 ;  /* 0x00000006b1067221 */ /* 0x000fe20000010000 */
        /* <DEDUP_REMOVED lines=49> */
[----:B0-----:R-:W-:Y:S01]  /*156b0*/  FFMA.FTZ R0, R161, R0, R153 ;  /* 0x00000000a1007223 */ /* 0x001fe20000010099 */
[-C--:B------:R-:W-:Y:S01]  /*156c0*/  FMUL.FTZ R94, R94, R161.reuse ;  /* 0x000000a15e5e7220 */ /* 0x080fe20000410000 */
[-C--:B------:R-:W-:Y:S01]  /*156d0*/  FMUL.FTZ R95, R95, R161.reuse ;  /* 0x000000a15f5f7220 */ /* 0x080fe20000410000 */
[-C--:B------:R-:W-:Y:S01]  /*156e0*/  FMUL.FTZ R98, R98, R161.reuse ;  /* 0x000000a162627220 */ /* 0x080fe20000410000 */
[-C--:B------:R-:W-:Y:S01]  /*156f0*/  FMUL.FTZ R99, R99, R161.reuse ;  /* 0x000000a163637220 */ /* 0x080fe20000410000 */
[-C--:B------:R-:W-:Y:S01]  /*15700*/  FMUL.FTZ R102, R102, R161.reuse ;  /* 0x000000a166667220 */ /* 0x080fe20000410000 */
[-C--:B------:R-:W-:Y:S01]  /*15710*/  FMUL.FTZ R103, R103, R161.reuse ;  /* 0x000000a167677220 */ /* 0x080fe20000410000 */
[----:B------:R-:W-:Y:S01]  /*15720*/  MUFU.EX2 R170, R204 ;  /* 0x000000cc00aa7308 */ /* 0x000fe20000000800 */
[----:B--2---:R-:W-:Y:S01]  /*15730*/  F2FP.BF16.F32.PACK_AB R154, R199, R156 ;  /* 0x0000009cc79a723e */ /* 0x004fe200000010ff */
[----:B-1----:R-:W-:Y:S01]  /*15740*/  FADD.FTZ R0, R168, R0 ;  /* 0x00000000a8007221 */ /* 0x002fe20000010000 */
[----:B------:R-:W-:Y:S01]  /*15750*/  F2FP.BF16.F32.PACK_AB R156, R202, R160 ;  /* 0x000000a0ca9c723e */ /* 0x000fe200000010ff */
[----:B------:R-:W-:Y:S01]  /*15760*/  FMUL.FTZ R106, R106, R161 ;  /* 0x000000a16a6a7220 */ /* 0x000fe20000410000 */
[----:B------:R-:W-:Y:S01]  /*15770*/  F2FP.BF16.F32.PACK_AB R160, R198, R203 ;  /* 0x000000cbc6a0723e */ /* 0x000fe200000010ff */
[----:B------:R-:W-:Y:S01]  /*15780*/  FMUL.FTZ R107, R107, R161 ;  /* 0x000000a16b6b7220 */ /* 0x000fe20000410000 */
[----:B------:R-:W-:Y:S01]  /*15790*/  F2FP.BF16.F32.PACK_AB R153, R168, R153 ;  /* 0x00000099a899723e */ /* 0x000fe200000010ff */
[----:B------:R-:W-:Y:S01]  /*157a0*/  MUFU.EX2 R171, R205 ;  /* 0x000000cd00ab7308 */ /* 0x000fe20000000800 */
[----:B------:R-:W-:-:S02]  /*157b0*/  IMAD R168, R17, 0x1000, R196 ;  /* 0x0000100011a87824 */ /* 0x000fc400078e02c4 */
        /* <DEDUP_REMOVED lines=24> */
[----:B------:R-:W-:Y:S01]  /*15940*/  FMUL.FTZ R151, R151, R161 ;  /* 0x000000a197977220 */ /* 0x000fe20000410000 */
[----:B------:R-:W-:Y:S01]  /*15950*/  R2UR UR6, R168 ;  /* 0x00000000a80672ca */ /* 0x000fe200000e0000 */
[----:B------:R-:W-:Y:S01]  /*15960*/  FADD.FTZ R6, R166, R6 ;  /* 0x00000006a6067221 */ /* 0x000fe20000010000 */
[----:B0-----:R-:W-:Y:S01]  /*15970*/  F2FP.BF16.F32.PACK_AB R166, R200, R166 ;  /* 0x000000a6c8a6723e */ /* 0x001fe200000010ff */
[----:B------:R-:W-:-:S02]  /*15980*/  FADD.FTZ R0, R170, R0 ;  /* 0x00000000aa007221 */ /* 0x000fc40000010000 */
[----:B------:R0:W3:Y:S01]  /*15990*/  MUFU.EX2 R178, R169 ;  /* 0x000000a900b27308 */ /* 0x0000e20000000800 */
[----:B------:R-:W-:Y:S01]  /*159a0*/  FADD.FTZ R6, R200, R6 ;  /* 0x00000006c8067221 */ /* 0x000fe20000010000 */
[----:B------:R-:W-:-:S04]  /*159b0*/  FADD.FTZ R0, R171, R0 ;  /* 0x00000000ab007221 */ /* 0x000fc80000010000 */
[----:B-1----:R-:W-:Y:S02]  /*159c0*/  FADD.FTZ R0, R174, R0 ;  /* 0x00000000ae007221 */ /* 0x002fe40000010000 */
[----:B------:R-:W1:Y:S01]  /*159d0*/  MUFU.EX2 R179, R167 ;  /* 0x000000a700b37308 */ /* 0x000e620000000800 */
[----:B0-----:R-:W-:Y:S01]  /*159e0*/  IMAD.MOV.U32 R169, RZ, RZ, 0x40000040 ;  /* 0x40000040ffa97424 */ /* 0x001fe200078e00ff */
[C---:B--2---:R-:W-:Y:S01]  /*159f0*/  F2FP.BF16.F32.PACK_AB R157, R175.reuse, R174 ;  /* 0x000000aeaf9d723e */ /* 0x044fe200000010ff */
[----:B------:R-:W-:-:S03]  /*15a00*/  FADD.FTZ R0, R175, R0 ;  /* 0x00000000af007221 */ /* 0x000fc60000010000 */
[----:B------:R-:W-:Y:S01]  /*15a10*/  R2UR UR7, R169 ;  /* 0x00000000a90772ca */ /* 0x000fe200000e0000 */
[----:B------:R-:W-:Y:S01]  /*15a20*/  IMAD.MOV.U32 R169, RZ, RZ, 0x40000040 ;  /* 0x40000040ffa97424 */ /* 0x000fe200078e00ff */
[----:B------:R0:W-:Y:S01]  /*15a30*/  MUFU.EX2 R198, R162 ;  /* 0x000000a200c67308 */ /* 0x0001e20000000800 */
[----:B---3--:R-:W-:-:S07]  /*15a40*/  FADD.FTZ R0, R178, R0 ;  /* 0x00000000b2007221 */ /* 0x008fce0000010000 */
[----:B------:R2:W3:Y:S01]  /*15a50*/  MUFU.EX2 R181, R158 ;  /* 0x0000009e00b57308 */ /* 0x0004e20000000800 */
[----:B0-----:R-:W-:Y:S01]  /*15a60*/  F2FP.BF16.F32.PACK_AB R162, R173, R172 ;  /* 0x000000acada2723e */ /* 0x001fe200000010ff */
[----:B-1----:R-:W-:-:S04]  /*15a70*/  FADD.FTZ R0, R179, R0 ;  /* 0x00000000b3007221 */ /* 0x002fc80000010000 */
[----:B------:R-:W-:Y:S02]  /*15a80*/  FADD.FTZ R0, R180, R0 ;  /* 0x00000000b4007221 */ /* 0x000fe40000010000 */
[----:B------:R0:W1:Y:S01]  /*15a90*/  MUFU.EX2 R199, R155 ;  /* 0x0000009b00c77308 */ /* 0x0000620000000800 */
[----:B--2---:R-:W-:Y:S02]  /*15aa0*/  F2FP.BF16.F32.PACK_AB R158, R165, R164 ;  /* 0x000000a4a59e723e */ /* 0x004fe400000010ff */
[----:B------:R-:W-:-:S05]  /*15ab0*/  F2FP.BF16.F32.PACK_AB R164, R177, R176 ;  /* 0x000000b0b1a4723e */ /* 0x000fca00000010ff */
[----:B------:R2:W4:Y:S01]  /*15ac0*/  MUFU.EX2 R202, R159 ;  /* 0x0000009f00ca7308 */ /* 0x0005220000000800 */
[----:B0-----:R-:W-:Y:S01]  /*15ad0*/  F2FP.BF16.F32.PACK_AB R155, R171, R170 ;  /* 0x000000aaab9b723e */ /* 0x001fe200000010ff */
[----:B------:R-:W-:Y:S01]  /*15ae0*/  BAR.SYNC.DEFER_BLOCKING 0xf, 0x100 ;  /* 0x03c4000000007b1d */ /* 0x000fe20000010000 */
[C---:B---3--:R-:W-:Y:S01]  /*15af0*/  F2FP.BF16.F32.PACK_AB R161, R181.reuse, R180 ;  /* 0x000000b4b5a1723e */ /* 0x048fe200000010ff */
[----:B------:R-:W-:-:S04]  /*15b00*/  FADD.FTZ R0, R181, R0 ;  /* 0x00000000b5007221 */ /* 0x000fc80000010000 */
[----:B------:R4:W0:Y:S01]  /*15b10*/  MUFU.EX2 R172, R163 ;  /* 0x000000a300ac7308 */ /* 0x0008220000000800 */
[----:B--2---:R-:W-:Y:S01]  /*15b20*/  F2FP.BF16.F32.PACK_AB R159, R179, R178 ;  /* 0x000000b2b39f723e */ /* 0x004fe200000010ff */
[----:B-1----:R-:W-:-:S06]  /*15b30*/  FADD.FTZ R0, R199, R0 ;  /* 0x00000000c7007221 */ /* 0x002fcc0000010000 */
[----:B------:R-:W1:Y:S01]  /*15b40*/  MUFU.EX2 R182, R182 ;  /* 0x000000b600b67308 */ /* 0x000e620000000800 */
[C---:B----4-:R-:W-:Y:S01]  /*15b50*/  F2FP.BF16.F32.PACK_AB R163, R202.reuse, R199 ;  /* 0x000000c7caa3723e */ /* 0x050fe200000010ff */
[----:B------:R-:W-:-:S04]  /*15b60*/  FADD.FTZ R0, R202, R0 ;  /* 0x00000000ca007221 */ /* 0x000fc80000010000 */
[----:B------:R-:W-:Y:S02]  /*15b70*/  FADD.FTZ R0, R198, R0 ;  /* 0x00000000c6007221 */ /* 0x000fe40000010000 */
[----:B------:R-:W2:Y:S01]  /*15b80*/  MUFU.EX2 R183, R183 ;  /* 0x000000b700b77308 */ /* 0x000ea20000000800 */
[C---:B0-----:R-:W-:Y:S01]  /*15b90*/  F2FP.BF16.F32.PACK_AB R165, R172.reuse, R198 ;  /* 0x000000c6aca5723e */ /* 0x041fe200000010ff */
[----:B------:R0:W-:Y:S01]  /*15ba0*/  STSM.16.M88.4 [R211+0x36400], R152 ;  /* 0x03640098d3007844 */ /* 0x0001e20000000200 */
[----:B------:R-:W-:-:S03]  /*15bb0*/  FADD.FTZ R0, R172, R0 ;  /* 0x00000000ac007221 */ /* 0x000fc60000010000 */
[----:B------:R3:W-:Y:S01]  /*15bc0*/  STSM.16.M88.4 [R212], R156 ;  /* 0x0000009cd4007844 */ /* 0x0007e20000000200 */
[----:B-1----:R-:W-:-:S03]  /*15bd0*/  FADD.FTZ R0, R182, R0 ;  /* 0x00000000b6007221 */ /* 0x002fc60000010000 */
[----:B------:R3:W-:Y:S01]  /*15be0*/  STSM.16.M88.4 [R214], R160 ;  /* 0x000000a0d6007844 */ /* 0x0007e20000000200 */
[C---:B--2---:R-:W-:Y:S01]  /*15bf0*/  F2FP.BF16.F32.PACK_AB R167, R183.reuse, R182 ;  /* 0x000000b6b7a7723e */ /* 0x044fe200000010ff */
[----:B------:R-:W-:-:S04]  /*15c00*/  FADD.FTZ R0, R183, R0 ;  /* 0x00000000b7007221 */ /* 0x000fc80000010000 */
[----:B------:R3:W-:Y:S01]  /*15c10*/  STSM.16.M88.4 [R213], R164 ;  /* 0x000000a4d5007844 */ /* 0x0007e20000000200 */
[----:B------:R-:W-:-:S06]  /*15c20*/  WARPGROUP.ARRIVE ;  /* 0x00000000000079c5 */ /* 0x000fcc0000000000 */
[----:B------:R-:W-:Y:S03]  /*15c30*/  HGMMA.64x256x16.F32.BF16 R24, R152, gdesc[UR4].tnspB, R24, gsb0 ;  /* 0x43e0000498187df0 */ /* 0x000fe60008001818 */
[----:B------:R-:W-:Y:S02]  /*15c40*/  WARPGROUP.DEPBAR.LE gsb0, 0x0 ;  /* 0x00008000000079c5 */ /* 0x000fe40000010000 */
[----:B0-----:R-:W-:Y:S01]  /*15c50*/  VIADD R152, R168, 0x80 ;  /* 0x00000080a8987836 */ /* 0x001fe20000000000 */
        /* <DEDUP_REMOVED lines=31> */
.L_x_3502:
[----:B------:R-:W-:Y:S02]  /*15e50*/  VIADD R21, R21, 0x38860 ;  /* 0x0003886015157836 */ /* 0x000fe40000000000 */
[----:B------:R-:W-:Y:S02]  /*15e60*/  IMAD.MOV.U32 R198, RZ, RZ, R20 ;  /* 0x000000ffffc67224 */ /* 0x000fe400078e0014 */
[----:B------:R-:W-:Y:S01]  /*15e70*/  IMAD.MOV.U32 R199, RZ, RZ, R7 ;  /* 0x000000ffffc77224 */ /* 0x000fe200078e0007 */
[----:B------:R-:W-:Y:S01]  /*15e80*/  PRMT R21, R188, 0x654, R21 ;  /* 0x00000654bc157816 */ /* 0x000fe20000000015 */
[----:B------:R-:W-:-:S03]  /*15e90*/  IMAD.MOV.U32 R200, RZ, RZ, R17 ;  /* 0x000000ffffc87224 */ /* 0x000fc600078e0011 */
[----:B------:R0:W-:Y:S01]  /*15ea0*/  SYNCS.ARRIVE.TRANS64.RED.A1T0 RZ, [R21+URZ], RZ ;  /* 0x000000ff15ff79a7 */ /* 0x0001e2000810043f */
[----:B------:R-:W-:Y:S05]  /*15eb0*/  @P1 BRA `(.L_x_3503) ;  /* 0xffffffcc00601947 */ /* 0x000fea000383ffff */
[----:B------:R-:W-:Y:S05]  /*15ec0*/  BSYNC B0 ;  /* 0x0000000000007941 */ /* 0x000fea0003800000 */
.L_x_3490:
[----:B------:R-:W-:Y:S05]  /*15ed0*/  BSYNC B1 ;  /* 0x0000000000017941 */ /* 0x000fea0003800000 */
.L_x_3489:
[----:B0-----:R-:W2:Y:S01]  /*15ee0*/  LDL R21, [R1+0x14] ;  /* 0x0000140001157983 */ /* 0x001ea20000100800 */
[----:B------:R-:W-:Y:S01]  /*15ef0*/  BSSY B0, `(.L_x_3504) ;  /* 0x00003d5000007945 */ /* 0x000fe20003800000 */
[----:B--2---:R-:W-:-:S13]  /*15f00*/  ISETP.GE.AND P1, PT, R14, R21, PT ;  /* 0x000000150e00720c */ /* 0x004fda0003f26270 */
[----:B------:R-:W-:Y:S05]  /*15f10*/  @!P1 BRA `(.L_x_3505) ;  /* 0x0000003c00489947 */ /* 0x000fea0003800000 */
[----:B------:R-:W-:Y:S02]  /*15f20*/  IMAD.MOV.U32 R198, RZ, RZ, R20 ;  /* 0x000000ffffc67224 */ /* 0x000fe400078e0014 */
[----:B------:R-:W-:Y:S02]  /*15f30*/  IMAD.MOV.U32 R200, RZ, RZ, R7 ;  /* 0x000000ffffc87224 */ /* 0x000fe400078e0007 */
[----:B------:R-:W-:-:S07]  /*15f40*/  IMAD.MOV.U32 R199, RZ, RZ, R17 ;  /* 0x000000ffffc77224 */ /* 0x000fce00078e0011 */
.L_x_3526:
[----:B------:R-:W-:-:S05]  /*15f50*/  VIADD R17, R199, 0x1 ;  /* 0x00000001c7117836 */ /* 0x000fca0000000000 */
[----:B------:R-:W-:-:S04]  /*15f60*/  ISETP.NE.AND P1, PT, R17, 0x2, PT ;  /* 0x000000021100780c */ /* 0x000fc80003f25270 */
[----:B------:R-:W-:Y:S02]  /*15f70*/  SEL R7, RZ, 0x1, P1 ;  /* 0x00000001ff077807 */ /* 0x000fe40000800000 */
[----:B------:R-:W-:Y:S02]  /*15f80*/  SEL R17, R17, RZ, P1 ;  /* 0x000000ff11117207 */ /* 0x000fe40000800000 */
[----:B------:R-:W-:Y:S01]  /*15f90*/  LOP3.LUT R23, R23, R7, RZ, 0x3c, !PT ;  /* 0x0000000717177212 */ /* 0x000fe200078e3cff */
[----:B------:R-:W-:Y:S06]  /*15fa0*/  @!P0 BRA `(.L_x_3506) ;  /* 0x0000000000048947 */ /* 0x000fec0003800000 */
[----:B------:R-:W-:Y:S01]  /*15fb0*/  BPT.TRAP 0x1 ;  /* 0x000000040000795c */ /* 0x000fe20000300000 */
.L_x_3506:
[----:B------:R-:W-:Y:S01]  /*15fc0*/  IMAD R21, R17, 0x8, R16 ;  /* 0x0000000811157824 */ /* 0x000fe200078e0210 */
[----:B------:R-:W-:-:S04]  /*15fd0*/  SHF.L.U32 R7, R23, 0x1f, RZ ;  /* 0x0000001f17077819 */ /* 0x000fc800000006ff */
[----:B------:R0:W1:Y:S01]  /*15fe0*/  SYNCS.PHASECHK.TRANS64.TRYWAIT P1, [R21+URZ+0x38830], R7 ;  /* 0x03883007150075a7 */ /* 0x000062000802017f */
[----:B------:R-:W-:Y:S05]  /*15ff0*/  @!P0 BRA `(.L_x_3507) ;  /* 0x0000000000048947 */ /* 0x000fea0003800000 */
[----:B------:R-:W-:Y:S01]  /*16000*/  BPT.TRAP 0x1 ;  /* 0x000000040000795c */ /* 0x000fe20000300000 */
.L_x_3507:
[----:B------:R-:W-:Y:S01]  /*16010*/  BSSY B1, `(.L_x_3508) ;  /* 0x0000006000017945 */ /* 0x000fe20003800000 */
[----:B------:R-:W-:Y:S02]  /*16020*/  IMAD R156, R17, 0x200, R194 ;  /* 0x00000200119c7824 */ /* 0x000fe400078e02c2 */
[----:B------:R-:W-:Y:S01]  /*16030*/  IMAD.MOV.U32 R157, RZ, RZ, 0x40000040 ;  /* 0x40000040ff9d7424 */ /* 0x000fe200078e00ff */
[----:B-1----:R-:W-:Y:S06]  /*16040*/  @P1 BRA `(.L_x_3509) ;  /* 0x0000000000081947 */ /* 0x002fec0003800000 */
[----:B------:R-:W1:Y:S02]  /*16050*/  SYNCS.PHASECHK.TRANS64.TRYWAIT P1, [R21+URZ+0x38830], R7 ;  /* 0x03883007150075a7 */ /* 0x000e64000802017f */
[----:B-1----:R-:W-:Y:S05]  /*16060*/  @!P1 BRA `(.L_x_3510) ;  /* 0x0000011400549947 */ /* 0x002fea0003800000 */
.L_x_3509:
[----:B------:R-:W-:Y:S05]  /*16070*/  BSYNC B1 ;  /* 0x0000000000017941 */ /* 0x000fea0003800000 */
.L_x_3508:
        /* <DEDUP_REMOVED lines=36> */
.L_x_3511:
[----:B------:R2:W3:Y:S01]  /*162c0*/  SYNCS.PHASECHK.TRANS64.TRYWAIT P1, [R21+URZ+0x38850], R7 ;  /* 0x03885007150075a7 */ /* 0x0004e2000802017f */
[----:B------:R-:W-:Y:S05]  /*162d0*/  @!P0 BRA `(.L_x_3512) ;  /* 0x0000000000048947 */ /* 0x000fea0003800000 */
[----:B------:R-:W-:Y:S01]  /*162e0*/  BPT.TRAP 0x1 ;  /* 0x000000040000795c */ /* 0x000fe20000300000 */
.L_x_3512:
[----:B------:R-:W-:Y:S04]  /*162f0*/  BSSY B1, `(.L_x_3513) ;  /* 0x0000004000017945 */ /* 0x000fe80003800000 */
[----:B---3--:R-:W-:Y:S05]  /*16300*/  @P1 BRA `(.L_x_3514) ;  /* 0x0000000000081947 */ /* 0x008fea0003800000 */
[----:B------:R-:W3:Y:S02]  /*16310*/  SYNCS.PHASECHK.TRANS64.TRYWAIT P1, [R21+URZ+0x38850], R7 ;  /* 0x03885007150075a7 */ /* 0x000ee4000802017f */
[----:B---3--:R-:W-:Y:S05]  /*16320*/  @!P1 BRA `(.L_x_3515) ;  /* 0x0000011000b89947 */ /* 0x008fea0003800000 */
.L_x_3514:
[----:B------:R-:W-:Y:S05]  /*16330*/  BSYNC B1 ;  /* 0x0000000000017941 */ /* 0x000fea0003800000 */
.L_x_3513:
        /* <DEDUP_REMOVED lines=12> */
[----:B------:R-:W-:Y:S02]  /*16400*/  IMAD.MOV.U32 R206, RZ, RZ, 0x28 ;  /* 0x00000028ffce7424 */ /* 0x000fe400078e00ff */
[----:B------:R-:W-:-:S03]  /*16410*/  IMAD.MOV.U32 R207, RZ, RZ, 0xa00 ;  /* 0x00000a00ffcf7424 */ /* 0x000fc600078e00ff */
        /* <DEDUP_REMOVED lines=16> */
[----:B------:R-:W-:Y:S02]  /*16520*/  SEL R206, R206, 0x26, P1 ;  /* 0x00000026cece7807 */ /* 0x000fe40000800000 */
[----:B------:R-:W-:Y:S02]  /*16530*/  SEL R207, R207, 0x980, P1 ;  /* 0x00000980cfcf7807 */ /* 0x000fe40000800000 */
[----:B------:R-:W-:-:S02]  /*16540*/  LOP3.LUT R206, R206, 0x6, RZ, 0xc0, !PT ;  /* 0x00000006cece7812 */ /* 0x000fc400078ec0ff */
        /* <DEDUP_REMOVED lines=200> */
[----:B------:R-:W-:Y:S01]  /*171d0*/  IMAD.MOV.U32 R206, RZ, RZ, 0x30 ;  /* 0x00000030ffce7424 */ /* 0x000fe200078e00ff */
[----:B------:R-:W-:Y:S01]  /*171e0*/  R2UR UR7, R207 ;  /* 0x00000000cf0772ca */ /* 0x000fe200000e0000 */
        /* <DEDUP_REMOVED lines=91> */
[----:B------:R-:W-:-:S02]  /*177a0*/  IADD3 R204, R206, R207, R2 ;  /* 0x000000cfcecc7210 */ /* 0x000fc40007ffe002 */
[----:B------:R-:W-:Y:S01]  /*177b0*/  IADD3 R206, R206, R207, R202 ;  /* 0x000000cfcece7210 */ /* 0x000fe20007ffe0ca */
[----:B------:R-:W-:Y:S01]  /*177c0*/  IMAD.MOV.U32 R207, RZ, RZ, 0x40000040 ;  /* 0x40000040ffcf7424 */ /* 0x000fe200078e00ff */
[----:B------:R-:W-:-:S04]  /*177d0*/  SEL R203, R203, 0x3e, P1 ;  /* 0x0000003ecbcb7807 */ /* 0x000fc80000800000 */
[----:B------:R-:W-:Y:S01]  /*177e0*/  LOP3.LUT R203, R203, 0x6, RZ, 0xc0, !PT ;  /* 0x00000006cbcb7812 */ /* 0x000fe200078ec0ff */
        /* <DEDUP_REMOVED lines=61> */
.L_x_3516:
[----:B------:R-:W2:Y:S01]  /*17bc0*/  LDL R20, [R1+0x8] ;  /* 0x0000080001147983 */ /* 0x000ea20000100800 */
[----:B------:R-:W0:Y:S01]  /*17bd0*/  @P4 LDC R15, c[0x0][0x44c] ;  /* 0x00011300ff0f4b82 */ /* 0x000e220000000800 */
[----:B------:R-:W-:-:S07]  /*17be0*/  ULOP3.LUT UR4, URZ, UR45, URZ, 0x33, !UPT ;  /* 0x0000002d3f047292 */ /* 0x000fce000f8e333f */
[----:B------:R-:W1:Y:S01]  /*17bf0*/  @P4 LDC R7, c[0x0][0x450] ;  /* 0x00011400ff074b82 */ /* 0x000e620000000800 */
[----:B--2---:R-:W-:-:S04]  /*17c00*/  IMAD.IADD R207, R20, 0x1, R208 ;  /* 0x0000000114cf7824 */ /* 0x004fc800078e02d0 */
[----:B0-----:R-:W-:-:S05]  /*17c10*/  @P4 IMAD.HI.U32 R15, R207, R15, RZ ;  /* 0x0000000fcf0f4227 */ /* 0x001fca00078e00ff */
[----:B-1----:R-:W-:Y:S01]  /*17c20*/  @P4 SHF.R.U32.HI R207, RZ, R7, R15 ;  /* 0x00000007ffcf4219 */ /* 0x002fe2000001160f */
[----:B------:R-:W-:-:S04]  /*17c30*/  VIADD R7, R21, 0x38840 ;  /* 0x0003884015077836 */ /* 0x000fc80000000000 */
[----:B------:R-:W0:Y:S01]  /*17c40*/  SHFL.IDX PT, R20, R207, RZ, 0x1c1f ;  /* 0x001c1fffcf147589 */ /* 0x000e2200000e0000 */
[----:B------:R-:W-:-:S04]  /*17c50*/  PRMT R7, R188, 0x654, R7 ;  /* 0x00000654bc077816 */ /* 0x000fc80000000007 */
[----:B------:R1:W-:Y:S02]  /*17c60*/  SYNCS.ARRIVE.TRANS64.RED.A1T0 RZ, [R7+URZ], RZ ;  /* 0x000000ff07ff79a7 */ /* 0x0003e4000810043f */
[----:B-1----:R-:W-:-:S05]  /*17c70*/  IMAD.SHL.U32 R7, R14, 0x40, RZ ;  /* 0x000000400e077824 */ /* 0x002fca00078e00ff */
[----:B------:R-:W-:-:S04]  /*17c80*/  IADD3 R205, -R184, 0x1, -R7 ;  /* 0x00000001b8cd7810 */ /* 0x000fc80007ffe907 */
[----:B------:R-:W-:-:S05]  /*17c90*/  IADD3 R205, -R185, R205, R186 ;  /* 0x000000cdb9cd7210 */ /* 0x000fca0007ffe1ba */
[C---:B------:R-:W-:Y:S02]  /*17ca0*/  VIADD R206, R205.reuse, UR44 ;  /* 0x0000002ccdce7c36 */ /* 0x040fe40008000000 */
[----:B------:R-:W-:Y:S02]  /*17cb0*/  VIADD R205, R205, UR4 ;  /* 0x00000004cdcd7c36 */ /* 0x000fe40008000000 */
        /* <DEDUP_REMOVED lines=15> */
.L_x_3519:
[----:B------:R-:W-:-:S05]  /*17db0*/  IMAD.U32 R201, RZ, RZ, UR39 ;  /* 0x00000027ffc97e24 */ /* 0x000fca000f8e00ff */
[----:B------:R-:W-:-:S13]  /*17dc0*/  ISETP.NE.AND P1, PT, R201, 0x1, PT ;  /* 0x00000001c900780c */ /* 0x000fda0003f25270 */
[----:B------:R-:W0:Y:S02]  /*17dd0*/  @P1 LDC.64 R202, c[0x0][0xae0] ;  /* 0x0002b800ffca1b82 */ /* 0x000e240000000a00 */
[----:B0-----:R-:W-:-:S05]  /*17de0*/  @P1 IMAD.HI.U32 R202, R20, R202, RZ ;  /* 0x000000ca14ca1227 */ /* 0x001fca00078e00ff */
[----:B------:R-:W-:-:S07]  /*17df0*/  @P1 SHF.R.U32.HI R20, RZ, R203, R202 ;  /* 0x000000cbff141219 */ /* 0x000fce00000116ca */
.L_x_3520:
[----:B------:R-:W-:Y:S05]  /*17e00*/  BSYNC B1 ;  /* 0x0000000000017941 */ /* 0x000fea0003800000 */
.L_x_3518:
[----:B------:R-:W-:-:S04]  /*17e10*/  IMAD R20, R20, R201, -R7 ;  /* 0x000000c914147224 */ /* 0x000fc800078e0a07 */
[----:B------:R-:W-:-:S05]  /*17e20*/  IMAD.IADD R20, R20, 0x1, -R184 ;  /* 0x0000000114147824 */ /* 0x000fca00078e0ab8 */
[----:B------:R-:W-:Y:S02]  /*17e30*/  VIMNMX R15, R15, R20, !PT ;  /* 0x000000140f0f7248 */ /* 0x000fe40007fe0100 */
[----:B------:R-:W-:-:S07]  /*17e40*/  VIADDMNMX R204, R20, R201, R204, PT ;  /* 0x000000c914cc7246 */ /* 0x000fce00038001cc */
.L_x_3517:
        /* <DEDUP_REMOVED lines=65> */
.L_x_3523:
[----:B------:R-:W-:-:S05]  /*18260*/  IMAD.U32 R15, RZ, RZ, UR39 ;  /* 0x00000027ff0f7e24 */ /* 0x000fca000f8e00ff */
[----:B------:R-:W-:-:S13]  /*18270*/  ISETP.NE.AND P2, PT, R15, 0x1, PT ;  /* 0x000000010f00780c */ /* 0x000fda0003f45270 */
[----:B------:R-:W0:Y:S02]  /*18280*/  @P2 LDC.64 R152, c[0x0][0xae0] ;  /* 0x0002b800ff982b82 */ /* 0x000e240000000a00 */
[----:B0-----:R-:W-:-:S05]  /*18290*/  @P2 IMAD.HI.U32 R152, R207, R152, RZ ;  /* 0x00000098cf982227 */ /* 0x001fca00078e00ff */
[----:B------:R-:W-:-:S07]  /*182a0*/  @P2 SHF.R.U32.HI R207, RZ, R153, R152 ;  /* 0x00000099ffcf2219 */ /* 0x000fce0000011698 */
.L_x_3524:
[----:B------:R-:W-:Y:S05]  /*182b0*/  BSYNC B1 ;  /* 0x0000000000017941 */ /* 0x000fea0003800000 */
.L_x_3522:
[----:B------:R-:W-:-:S04]  /*182c0*/  IMAD R7, R207, R15, -R7 ;  /* 0x0000000fcf077224 */ /* 0x000fc800078e0a07 */
[----:B------:R-:W-:-:S05]  /*182d0*/  IMAD.IADD R7, R7, 0x1, -R184 ;  /* 0x0000000107077824 */ /* 0x000fca00078e0ab8 */
[----:B------:R-:W-:Y:S02]  /*182e0*/  VIMNMX R205, R205, R7, !PT ;  /* 0x00000007cdcd7248 */ /* 0x000fe40007fe0100 */
[----:B------:R-:W-:-:S07]  /*182f0*/  VIADDMNMX R206, R7, R15, R206, PT ;  /* 0x0000000f07ce7246 */ /* 0x000fce00038001ce */
.L_x_3521:
        /* <DEDUP_REMOVED lines=19> */
[C---:B------:R-:W-:Y:S02]  /*18430*/  ISETP.GT.AND P6, PT, R205.reuse, RZ, P1 ;  /* 0x000000ffcd00720c */ /* 0x040fe40000fc4270 */
        /* <DEDUP_REMOVED lines=23> */
[----:B0-----:R-:W-:Y:S02]  /*185b0*/  FMNMX.FTZ R7, R7, R15, !PT ;  /* 0x0000000f07077209 */ /* 0x001fe40007810000 */
[----:B------:R-:W-:Y:S02]  /*185c0*/  FSEL R174, R174, -INF , !P3 ;  /* 0xff800000aeae7808 */ /* 0x000fe40005800000 */
[----:B------:R-:W-:Y:S01]  /*185d0*/  ISETP.GT.AND P3, PT, R205, 0x30, P1 ;  /* 0x00000030cd00780c */ /* 0x000fe20000f64270 */
[----:B------:R-:W0:Y:S03]  /*185e0*/  SHFL.BFLY PT, R15, R7, 0x1, 0x1f ;  /* 0x0c201f00070f7f89 */ /* 0x000e2600000e0000 */
[----:B------:R-:W-:-:S04]  /*185f0*/  ISETP.LT.OR P3, PT, R206, 0x31, P3 ;  /* 0x00000031ce00780c */ /* 0x000fc80001f61670 */
[----:B------:R-:W-:Y:S02]  /*18600*/  FSEL R178, R178, -INF , !P3 ;  /* 0xff800000b2b27808 */ /* 0x000fe40005800000 */
[----:B0-----:R-:W-:Y:S01]  /*18610*/  FMNMX.FTZ R7, R7, R15, !PT ;  /* 0x0000000f07077209 */ /* 0x001fe20007810000 */
[----:B------:R-:W-:-:S03]  /*18620*/  IMAD.U32 R15, RZ, RZ, UR38 ;  /* 0x00000026ff0f7e24 */ /* 0x000fc6000f8e00ff */
[C---:B------:R-:W-:Y:S01]  /*18630*/  FSETP.NEU.FTZ.AND P2, PT, R7.reuse, -INF , PT ;  /* 0xff8000000700780b */ /* 0x040fe20003f5d000 */
[----:B------:R-:W-:-:S03]  /*18640*/  FMUL.FTZ R152, R7, R15 ;  /* 0x0000000f07987220 */ /* 0x000fc60000410000 */
[----:B------:R-:W-:Y:S02]  /*18650*/  FSEL R153, R7, RZ, P2 ;  /* 0x000000ff07997208 */ /* 0x000fe40001000000 */
[----:B------:R-:W-:Y:S02]  /*18660*/  FSEL R152, R152, RZ, P2 ;  /* 0x000000ff98987208 */ /* 0x000fe40001000000 */
[----:B------:R-:W-:Y:S01]  /*18670*/  ISETP.GT.AND P2, PT, R205, 0x8, P1 ;  /* 0x00000008cd00780c */ /* 0x000fe20000f44270 */
[----:B------:R-:W-:Y:S02]  /*18680*/  FADD.FTZ R153, -R153, R200 ;  /* 0x000000c899997221 */ /* 0x000fe40000010100 */
[-CC-:B------:R-:W-:Y:S01]  /*18690*/  FFMA.FTZ R20, R20, R15.reuse, -R152.reuse ;  /* 0x0000000f14147223 */ /* 0x180fe20000010898 */
[-CC-:B------:R-:W-:Y:S01]  /*186a0*/  FFMA.FTZ R201, R201, R15.reuse, -R152.reuse ;  /* 0x0000000fc9c97223 */ /* 0x180fe20000010898 */
[-C--:B------:R-:W-:Y:S01]  /*186b0*/  FMUL.FTZ R153, R153, R15.reuse ;  /* 0x0000000f99997220 */ /* 0x080fe20000410000 */
        /* <DEDUP_REMOVED lines=16> */
[----:B------:R-:W-:-:S03]  /*187c0*/  ISETP.LT.OR P2, PT, R206, 0x9, P2 ;  /* 0x00000009ce00780c */ /* 0x000fc60001741670 */
[----:B------:R-:W1:Y:S01]  /*187d0*/  MUFU.EX2 R152, R201 ;  /* 0x000000c900987308 */ /* 0x000e620000000800 */
[----:B------:R-:W-:Y:S02]  /*187e0*/  FSEL R158, R158, -INF , !P2 ;  /* 0xff8000009e9e7808 */ /* 0x000fe40005000000 */
[----:B------:R-:W-:-:S04]  /*187f0*/  ISETP.GT.AND P2, PT, R205, 0x11, P1 ;  /* 0x00000011cd00780c */ /* 0x000fc80000f44270 */
[----:B------:R-:W-:Y:S01]  /*18800*/  ISETP.LT.OR P2, PT, R206, 0x12, P2 ;  /* 0x00000012ce00780c */ /* 0x000fe20001741670 */
[----:B------:R-:W2:Y:S01]  /*18810*/  MUFU.EX2 R156, R156 ;  /* 0x0000009c009c7308 */ /* 0x000ea20000000800 */
[----:B0-----:R-:W-:Y:S01]  /*18820*/  FFMA.FTZ R6, R153, R6, R20 ;  /* 0x0000000699067223 */ /* 0x001fe20000010014 */
[-C--:B------:R-:W-:Y:S01]  /*18830*/  FMUL.FTZ R24, R24, R153.reuse ;  /* 0x0000009918187220 */ /* 0x080fe20000410000 */
[----:B------:R-:W-:Y:S01]  /*18840*/  FSEL R163, R163, -INF , !P2 ;  /* 0xff800000a3a37808 */ /* 0x000fe20005000000 */
[-C--:B------:R-:W-:Y:S01]  /*18850*/  FMUL.FTZ R25, R25, R153.reuse ;  /* 0x0000009919197220 */ /* 0x080fe20000410000 */
[----:B------:R-:W-:Y:S01]  /*18860*/  ISETP.GT.AND P2, PT, R205, 0x20, P1 ;  /* 0x00000020cd00780c */ /* 0x000fe20000f44270 */
[-C--:B------:R-:W-:Y:S01]  /*18870*/  FMUL.FTZ R28, R28, R153.reuse ;  /* 0x000000991c1c7220 */ /* 0x080fe20000410000 */
[-C--:B------:R-:W-:Y:S01]  /*18880*/  FMUL.FTZ R29, R29, R153.reuse ;  /* 0x000000991d1d7220 */ /* 0x080fe20000410000 */
[----:B------:R-:W0:Y:S01]  /*18890*/  MUFU.EX2 R157, R157 ;  /* 0x0000009d009d7308 */ /* 0x000e220000000800 */
[C---:B-1----:R-:W-:Y:S01]  /*188a0*/  FADD.FTZ R6, R152.reuse, R6 ;  /* 0x0000000698067221 */ /* 0x042fe20000010000 */
[----:B------:R-:W-:Y:S01]  /*188b0*/  F2FP.BF16.F32.PACK_AB R152, R152, R20 ;  /* 0x000000149898723e */ /* 0x000fe200000010ff */
[-C--:B------:R-:W-:Y:S01]  /*188c0*/  FMUL.FTZ R32, R32, R153.reuse ;  /* 0x0000009920207220 */ /* 0x080fe20000410000 */
[----:B------:R-:W-:Y:S01]  /*188d0*/  FMNMX.FTZ R20, R154, R198, !PT ;  /* 0x000000c69a147209 */ /* 0x000fe20007810000 */
[-C--:B------:R-:W-:Y:S01]  /*188e0*/  FMUL.FTZ R33, R33, R153.reuse ;  /* 0x0000009921217220 */ /* 0x080fe20000410000 */
[----:B------:R-:W-:Y:S01]  /*188f0*/  ISETP.LT.OR P2, PT, R206, 0x21, P2 ;  /* 0x00000021ce00780c */ /* 0x000fe20001741670 */
[-C--:B------:R-:W-:Y:S01]  /*18900*/  FMUL.FTZ R36, R36, R153.reuse ;  /* 0x0000009924247220 */ /* 0x080fe20000410000 */
[----:B------:R-:W-:Y:S01]  /*18910*/  FMNMX.FTZ R20, R155, R20, !PT ;  /* 0x000000149b147209 */ /* 0x000fe20007810000 */
[----:B------:R-:W1:Y:S01]  /*18920*/  MUFU.EX2 R160, R160 ;  /* 0x000000a000a07308 */ /* 0x000e620000000800 */
[----:B------:R-:W-:Y:S01]  /*18930*/  FSEL R170, R170, -INF , !P2 ;  /* 0xff800000aaaa7808 */ /* 0x000fe20005000000 */
[----:B--2---:R-:W-:Y:S01]  /*18940*/  FADD.FTZ R6, R156, R6 ;  /* 0x000000069c067221 */ /* 0x004fe20000010000 */
[----:B------:R-:W-:Y:S01]  /*18950*/  FMNMX.FTZ R20, R158, R20, !PT ;  /* 0x000000149e147209 */ /* 0x000fe20007810000 */
[-C--:B------:R-:W-:Y:S01]  /*18960*/  FMUL.FTZ R37, R37, R153.reuse ;  /* 0x0000009925257220 */ /* 0x080fe20000410000 */
[----:B------:R-:W-:Y:S01]  /*18970*/  ISETP.GT.AND P2, PT, R205, 0x29, P1 ;  /* 0x00000029cd00780c */ /* 0x000fe20000f44270 */
[-C--:B------:R-:W-:Y:S01]  /*18980*/  FMUL.FTZ R40, R40, R153.reuse ;  /* 0x0000009928287220 */ /* 0x080fe20000410000 */
[----:B------:R-:W-:Y:S01]  /*18990*/  FMNMX.FTZ R20, R159, R20, !PT ;  /* 0x000000149f147209 */ /* 0x000fe20007810000 */
[----:B------:R-:W-:Y:S01]  /*189a0*/  MUFU.EX2 R164, R164 ;  /* 0x000000a400a47308 */ /* 0x000fe20000000800 */
[----:B------:R-:W-:Y:S01]  /*189b0*/  ISETP.LT.OR P2, PT, R206, 0x2a, P2 ;  /* 0x0000002ace00780c */ /* 0x000fe20001741670 */
[----:B0-----:R-:W-:Y:S01]  /*189c0*/  FADD.FTZ R6, R157, R6 ;  /* 0x000000069d067221 */ /* 0x001fe20000010000 */
[----:B------:R-:W-:Y:S01]  /*189d0*/  FMNMX.FTZ R20, R162, R20, !PT ;  /* 0x00000014a2147209 */ /* 0x000fe20007810000 */
[-C--:B------:R-:W-:Y:S01]  /*189e0*/  FMUL.FTZ R41, R41, R153.reuse ;  /* 0x0000009929297220 */ /* 0x080fe20000410000 */
[----:B------:R-:W-:Y:S01]  /*189f0*/  FSEL R175, R175, -INF , !P2 ;  /* 0xff800000afaf7808 */ /* 0x000fe20005000000 */
[-C--:B------:R-:W-:Y:S01]  /*18a00*/  FMUL.FTZ R44, R44, R153.reuse ;  /* 0x000000992c2c7220 */ /* 0x080fe20000410000 */
[----:B------:R-:W-:Y:S01]  /*18a10*/  FMNMX.FTZ R20, R163, R20, !PT ;  /* 0x00000014a3147209 */ /* 0x000fe20007810000 */
[----:B------:R-:W-:Y:S01]  /*18a20*/  MUFU.EX2 R165, R165 ;  /* 0x000000a500a57308 */ /* 0x000fe20000000800 */
[----:B------:R-:W-:Y:S01]  /*18a30*/  ISETP.GT.AND P2, PT, R205, 0x31, P1 ;  /* 0x00000031cd00780c */ /* 0x000fe20000f44270 */
[----:B-1----:R-:W-:Y:S01]  /*18a40*/  FADD.FTZ R6, R160, R6 ;  /* 0x00000006a0067221 */ /* 0x002fe20000010000 */
[----:B------:R-:W-:Y:S01]  /*18a50*/  FMNMX.FTZ R20, R166, R20, !PT ;  /* 0x00000014a6147209 */ /* 0x000fe20007810000 */
[-C--:B------:R-:W-:Y:S01]  /*18a60*/  FMUL.FTZ R45, R45, R153.reuse ;  /* 0x000000992d2d7220 */ /* 0x080fe20000410000 */
[----:B------:R-:W-:Y:S01]  /*18a70*/  ISETP.LT.OR P2, PT, R206, 0x32, P2 ;  /* 0x00000032ce00780c */ /* 0x000fe20001741670 */
[-C--:B------:R-:W-:Y:S01]  /*18a80*/  FMUL.FTZ R48, R48, R153.reuse ;  /* 0x0000009930307220 */ /* 0x080fe20000410000 */
[----:B------:R-:W-:Y:S01]  /*18a90*/  FMNMX.FTZ R20, R167, R20, !PT ;  /* 0x00000014a7147209 */ /* 0x000fe20007810000 */
[----:B------:R0:W-:Y:S01]  /*18aa0*/  MUFU.EX2 R201, R168 ;  /* 0x000000a800c97308 */ /* 0x0001e20000000800 */
[----:B------:R-:W-:Y:S01]  /*18ab0*/  ISETP.GT.AND P1, PT, R205, 0x39, P1 ;  /* 0x00000039cd00780c */ /* 0x000fe20000f24270 */
[-C--:B------:R-:W-:Y:S01]  /*18ac0*/  FMUL.FTZ R49, R49, R153.reuse ;  /* 0x0000009931317220 */ /* 0x080fe20000410000 */
[----:B------:R-:W-:Y:S01]  /*18ad0*/  FMNMX.FTZ R20, R170, R20, !PT ;  /* 0x00000014aa147209 */ /* 0x000fe20007810000 */
[-C--:B------:R-:W-:Y:S01]  /*18ae0*/  FMUL.FTZ R52, R52, R153.reuse ;  /* 0x0000009934347220 */ /* 0x080fe20000410000 */
[----:B------:R-:W-:Y:S01]  /*18af0*/  FSEL R179, R179, -INF , !P2 ;  /* 0xff800000b3b37808 */ /* 0x000fe20005000000 */
[-C--:B------:R-:W-:Y:S01]  /*18b00*/  FMUL.FTZ R53, R53, R153.reuse ;  /* 0x0000009935357220 */ /* 0x080fe20000410000 */
[----:B------:R-:W-:Y:S01]  /*18b10*/  FMNMX.FTZ R20, R171, R20, !PT ;  /* 0x00000014ab147209 */ /* 0x000fe20007810000 */
[----:B------:R-:W-:Y:S01]  /*18b20*/  MUFU.EX2 R172, R172 ;  /* 0x000000ac00ac7308 */ /* 0x000fe20000000800 */
[----:B------:R-:W-:Y:S01]  /*18b30*/  ISETP.LT.OR P1, PT, R206, 0x3a, P1 ;  /* 0x0000003ace00780c */ /* 0x000fe20000f21670 */
[----:B0-----:R-:W-:Y:S01]  /*18b40*/  IMAD R168, R17, 0x1000, R196 ;  /* 0x0000100011a87824 */ /* 0x001fe200078e02c4 */
[----:B------:R-:W-:Y:S01]  /*18b50*/  FMNMX.FTZ R20, R174, R20, !PT ;  /* 0x00000014ae147209 */ /* 0x000fe20007810000 */
[-C--:B------:R-:W-:Y:S01]  /*18b60*/  FMUL.FTZ R56, R56, R153.reuse ;  /* 0x0000009938387220 */ /* 0x080fe20000410000 */
[----:B------:R-:W-:Y:S01]  /*18b70*/  FSEL R183, R183, -INF , !P1 ;  /* 0xff800000b7b77808 */ /* 0x000fe20004800000 */
[-C--:B------:R-:W-:Y:S01]  /*18b80*/  FMUL.FTZ R57, R57, R153.reuse ;  /* 0x0000009939397220 */ /* 0x080fe20000410000 */
[----:B------:R-:W-:Y:S01]  /*18b90*/  FMNMX.FTZ R20, R175, R20, !PT ;  /* 0x00000014af147209 */ /* 0x000fe20007810000 */
[----:B------:R-:W-:Y:S01]  /*18ba0*/  MUFU.EX2 R173, R173 ;  /* 0x000000ad00ad7308 */ /* 0x000fe20000000800 */
[-C--:B------:R-:W-:Y:S01]  /*18bb0*/  FMUL.FTZ R60, R60, R153.reuse ;  /* 0x000000993c3c7220 */ /* 0x080fe20000410000 */
[-C--:B------:R-:W-:Y:S01]  /*18bc0*/  FMUL.FTZ R61, R61, R153.reuse ;  /* 0x000000993d3d7220 */ /* 0x080fe20000410000 */
[----:B------:R-:W-:Y:S01]  /*18bd0*/  FMNMX.FTZ R20, R178, R20, !PT ;  /* 0x00000014b2147209 */ /* 0x000fe20007810000 */
[-C--:B------:R-:W-:Y:S01]  /*18be0*/  FMUL.FTZ R64, R64, R153.reuse ;  /* 0x0000009940407220 */ /* 0x080fe20000410000 */
[-C--:B------:R-:W-:Y:S01]  /*18bf0*/  FMUL.FTZ R65, R65, R153.reuse ;  /* 0x0000009941417220 */ /* 0x080fe20000410000 */
        /* <DEDUP_REMOVED lines=38> */
[----:B0-----:R-:W-:Y:S01]  /*18e60*/  FMNMX.FTZ R20, R20, R200, !PT ;  /* 0x000000c814147209 */ /* 0x001fe20007810000 */
[-C--:B------:R-:W-:Y:S01]  /*18e70*/  FMUL.FTZ R128, R128, R153.reuse ;  /* 0x0000009980807220 */ /* 0x080fe20000410000 */
[----:B------:R0:W1:Y:S01]  /*18e80*/  MUFU.EX2 R200, R161 ;  /* 0x000000a100c87308 */ /* 0x0000620000000800 */
[-C--:B------:R-:W-:Y:S01]  /*18e90*/  FMUL.FTZ R129, R129, R153.reuse ;  /* 0x0000009981817220 */ /* 0x080fe20000410000 */
[-C--:B------:R-:W-:Y:S01]  /*18ea0*/  FMUL.FTZ R132, R132, R153.reuse ;  /* 0x0000009984847220 */ /* 0x080fe20000410000 */
[----:B------:R-:W2:Y:S01]  /*18eb0*/  SHFL.BFLY PT, R202, R20, 0x1, 0x1f ;  /* 0x0c201f0014ca7f89 */ /* 0x000ea200000e0000 */
[-C--:B------:R-:W-:Y:S01]  /*18ec0*/  FMUL.FTZ R133, R133, R153.reuse ;  /* 0x0000009985857220 */ /* 0x080fe20000410000 */
[-C--:B------:R-:W-:Y:S01]  /*18ed0*/  FMUL.FTZ R136, R136, R153.reuse ;  /* 0x0000009988887220 */ /* 0x080fe20000410000 */
[-C--:B------:R-:W-:Y:S01]  /*18ee0*/  FMUL.FTZ R137, R137, R153.reuse ;  /* 0x0000009989897220 */ /* 0x080fe20000410000 */
[-C--:B------:R-:W-:Y:S01]  /*18ef0*/  FMUL.FTZ R140, R140, R153.reuse ;  /* 0x000000998c8c7220 */ /* 0x080fe20000410000 */
[----:B------:R-:W-:Y:S01]  /*18f00*/  FMUL.FTZ R141, R141, R153 ;  /* 0x000000998d8d7220 */ /* 0x000fe20000410000 */
[----:B0-----:R-:W-:-:S02]  /*18f10*/  IMAD.MOV R161, RZ, RZ, -R210 ;  /* 0x000000ffffa17224 */ /* 0x001fc400078e0ad2 */
[-C--:B------:R-:W-:Y:S01]  /*18f20*/  FMUL.FTZ R144, R144, R153.reuse ;  /* 0x0000009990907220 */ /* 0x080fe20000410000 */
[-C--:B------:R-:W-:Y:S01]  /*18f30*/  FMUL.FTZ R145, R145, R153.reuse ;  /* 0x0000009991917220 */ /* 0x080fe20000410000 */
[-C--:B------:R-:W-:Y:S01]  /*18f40*/  FMUL.FTZ R148, R148, R153.reuse ;  /* 0x0000009994947220 */ /* 0x080fe20000410000 */
[----:B------:R-:W-:Y:S01]  /*18f50*/  FMUL.FTZ R149, R149, R153 ;  /* 0x0000009995957220 */ /* 0x000fe20000410000 */
[----:B------:R-:W-:Y:S02]  /*18f60*/  ISETP.NE.AND P2, PT, R184, R161, PT ;  /* 0x000000a1b800720c */ /* 0x000fe40003f45270 */
[----:B------:R-:W-:Y:S01]  /*18f70*/  R2UR UR6, R168 ;  /* 0x00000000a80672ca */ /* 0x000fe200000e0000 */
[----:B-1----:R-:W-:-:S04]  /*18f80*/  FADD.FTZ R6, R200, R6 ;  /* 0x00000006c8067221 */ /* 0x002fc80000010000 */
[----:B------:R-:W-:-:S04]  /*18f90*/  FADD.FTZ R6, R164, R6 ;  /* 0x00000006a4067221 */ /* 0x000fc80000010000 */
[----:B------:R-:W-:Y:S01]  /*18fa0*/  FADD.FTZ R6, R165, R6 ;  /* 0x00000006a5067221 */ /* 0x000fe20000010000 */
[----:B--2---:R-:W-:Y:S02]  /*18fb0*/  FMNMX.FTZ R20, R20, R202, !PT ;  /* 0x000000ca14147209 */ /* 0x004fe40007810000 */
[----:B------:R0:W1:Y:S01]  /*18fc0*/  MUFU.EX2 R202, R169 ;  /* 0x000000a900ca7308 */ /* 0x0000620000000800 */
[----:B------:R-:W-:Y:S01]  /*18fd0*/  FADD.FTZ R6, R201, R6 ;  /* 0x00000006c9067221 */ /* 0x000fe20000010000 */
[----:B------:R-:W-:-:S04]  /*18fe0*/  FSETP.NEU.FTZ.AND P1, PT, R20, -INF , PT ;  /* 0xff8000001400780b */ /* 0x000fc80003f3d000 */
[----:B------:R-:W-:Y:S01]  /*18ff0*/  FSEL R161, R20, RZ, P1 ;  /* 0x000000ff14a17208 */ /* 0x000fe20000800000 */
[----:B0-----:R-:W-:-:S04]  /*19000*/  @!P2 IMAD R169, R199, 0x40, R197 ;  /* 0x00000040c7a9a824 */ /* 0x001fc800078e02c5 */
[----:B------:R-:W-:Y:S01]  /*19010*/  FADD.FTZ R161, -R161, R198 ;  /* 0x000000c6a1a17221 */ /* 0x000fe20000010100 */
[----:B------:R-:W-:-:S03]  /*19020*/  @!P2 IMAD R198, R169, 0x4, R16 ;  /* 0x00000004a9c6a824 */ /* 0x000fc600078e0210 */
[-C--:B------:R-:W-:Y:S01]  /*19030*/  FMUL.FTZ R161, R161, R15.reuse ;  /* 0x0000000fa1a17220 */ /* 0x080fe20000410000 */
[----:B------:R-:W-:Y:S02]  /*19040*/  IMAD.MOV.U32 R169, RZ, RZ, 0x40000040 ;  /* 0x40000040ffa97424 */ /* 0x000fe400078e00ff */
[----:B-1----:R-:W-:Y:S01]  /*19050*/  FADD.FTZ R6, R202, R6 ;  /* 0x00000006ca067221 */ /* 0x002fe20000010000 */
[----:B------:R-:W-:Y:S02]  /*19060*/  @!P2 STS [R198+0x38400], R153 ;  /* 0x03840099c600a388 */ /* 0x000fe40000000800 */
[----:B------:R-:W0:Y:S01]  /*19070*/  MUFU.EX2 R161, R161 ;  /* 0x000000a100a17308 */ /* 0x000e220000000800 */
[----:B------:R-:W-:Y:S01]  /*19080*/  R2UR UR7, R169 ;  /* 0x00000000a90772ca */ /* 0x000fe200000e0000 */
[----:B------:R-:W-:Y:S01]  /*19090*/  FMUL.FTZ R169, R20, R15 ;  /* 0x0000000f14a97220 */ /* 0x000fe20000410000 */
[----:B------:R-:W-:-:S04]  /*190a0*/  FADD.FTZ R6, R172, R6 ;  /* 0x00000006ac067221 */ /* 0x000fc80000010000 */
[----:B------:R-:W-:Y:S01]  /*190b0*/  FSEL R169, R169, RZ, P1 ;  /* 0x000000ffa9a97208 */ /* 0x000fe20000800000 */
[----:B------:R-:W-:-:S04]  /*190c0*/  FADD.FTZ R6, R173, R6 ;  /* 0x00000006ad067221 */ /* 0x000fc80000010000 */
[-CC-:B------:R-:W-:Y:S01]  /*190d0*/  FFMA.FTZ R158, R158, R15.reuse, -R169.reuse ;  /* 0x0000000f9e9e7223 */ /* 0x180fe200000108a9 */
[-CC-:B------:R-:W-:Y:S01]  /*190e0*/  FFMA.FTZ R162, R162, R15.reuse, -R169.reuse ;  /* 0x0000000fa2a27223 */ /* 0x180fe200000108a9 */
[-CC-:B------:R-:W-:Y:S01]  /*190f0*/  FFMA.FTZ R154, R154, R15.reuse, -R169.reuse ;  /* 0x0000000f9a9a7223 */ /* 0x180fe200000108a9 */
[-CC-:B------:R-:W-:Y:S01]  /*19100*/  FFMA.FTZ R199, R155, R15.reuse, -R169.reuse ;  /* 0x0000000f9bc77223 */ /* 0x180fe200000108a9 */
[-CC-:B------:R-:W-:Y:S01]  /*19110*/  FFMA.FTZ R159, R159, R15.reuse, -R169.reuse ;  /* 0x0000000f9f9f7223 */ /* 0x180fe200000108a9 */
[----:B0-----:R0:W-:Y:S01]  /*19120*/  @!P2 STS [R198+0x38420], R161 ;  /* 0x038420a1c600a388 */ /* 0x0011e20000000800 */
        /* <DEDUP_REMOVED lines=9> */
[-CC-:B0-----:R-:W-:Y:S01]  /*191c0*/  FFMA.FTZ R198, R170, R15.reuse, -R169.reuse ;  /* 0x0000000faac67223 */ /* 0x181fe200000108a9 */
[----:B------:R-:W-:Y:S01]  /*191d0*/  FFMA.FTZ R169, R183, R15, -R169 ;  /* 0x0000000fb7a97223 */ /* 0x000fe200000108a9 */
[----:B------:R0:W-:Y:S01]  /*191e0*/  MUFU.EX2 R175, R158 ;  /* 0x0000009e00af7308 */ /* 0x0001e20000000800 */
[----:B------:R-:W-:Y:S01]  /*191f0*/  FADD.FTZ R6, R176, R6 ;  /* 0x00000006b0067221 */ /* 0x000fe20000010000 */
[-C--:B------:R-:W-:Y:S01]  /*19200*/  FMUL.FTZ R26, R26, R161.reuse ;  /* 0x000000a11a1a7220 */ /* 0x080fe20000410000 */
[-C--:B------:R-:W-:Y:S01]  /*19210*/  FMUL.FTZ R27, R27, R161.reuse ;  /* 0x000000a11b1b7220 */ /* 0x080fe20000410000 */
[-C--:B------:R-:W-:Y:S01]  /*19220*/  FMUL.FTZ R30, R30, R161.reuse ;  /* 0x000000a11e1e7220 */ /* 0x080fe20000410000 */
[----:B------:R-:W-:Y:S01]  /*19230*/  FADD.FTZ R6, R177, R6 ;  /* 0x00000006b1067221 */ /* 0x000fe20000010000 */
[-C--:B------:R-:W-:Y:S01]  /*19240*/  FMUL.FTZ R31, R31, R161.reuse ;  /* 0x000000a11f1f7220 */ /* 0x080fe20000410000 */
[-C--:B------:R-:W-:Y:S01]  /*19250*/  FMUL.FTZ R34, R34, R161.reuse ;  /* 0x000000a122227220 */ /* 0x080fe20000410000 */
[----:B------:R1:W-:Y:S01]  /*19260*/  MUFU.EX2 R183, R162 ;  /* 0x000000a200b77308 */ /* 0x0003e20000000800 */
[----:B0-----:R-:W-:Y:S01]  /*19270*/  F2FP.BF16.F32.PACK_AB R158, R165, R164 ;  /* 0x000000a4a59e723e */ /* 0x001fe200000010ff */
[-C--:B------:R-:W-:Y:S01]  /*19280*/  FMUL.FTZ R35, R35, R161.reuse ;  /* 0x000000a123237220 */ /* 0x080fe20000410000 */
[----:B------:R-:W-:Y:S01]  /*19290*/  F2FP.BF16.F32.PACK_AB R164, R177, R176 ;  /* 0x000000b0b1a4723e */ /* 0x000fe200000010ff */
[-C--:B------:R-:W-:Y:S01]  /*192a0*/  FMUL.FTZ R38, R38, R161.reuse ;  /* 0x000000a126267220 */ /* 0x080fe20000410000 */
[-C--:B------:R-:W-:Y:S01]  /*192b0*/  FMUL.FTZ R39, R39, R161.reuse ;  /* 0x000000a127277220 */ /* 0x080fe20000410000 */
[-C--:B------:R-:W-:Y:S01]  /*192c0*/  FMUL.FTZ R42, R42, R161.reuse ;  /* 0x000000a12a2a7220 */ /* 0x080fe20000410000 */
[-C--:B------:R-:W-:Y:S01]  /*192d0*/  FMUL.FTZ R43, R43, R161.reuse ;  /* 0x000000a12b2b7220 */ /* 0x080fe20000410000 */
[----:B------:R0:W2:Y:S01]  /*192e0*/  MUFU.EX2 R205, R154 ;  /* 0x0000009a00cd7308 */ /* 0x0000a20000000800 */
        /* <DEDUP_REMOVED lines=24> */
[----:B-1----:R-:W-:Y:S01]  /*19470*/  F2FP.BF16.F32.PACK_AB R153, R170, R205 ;  /* 0x000000cdaa99723e */ /* 0x002fe200000010ff */
        /* <DEDUP_REMOVED lines=44> */
[----:B--2---:R-:W-:Y:S01]  /*19740*/  F2FP.BF16.F32.PACK_AB R157, R172, R183 ;  /* 0x000000b7ac9d723e */ /* 0x004fe200000010ff */
[----:B------:R2:W-:Y:S01]  /*19750*/  STSM.16.M88.4 [R211+0x36400], R152 ;  /* 0x03640098d3007844 */ /* 0x0005e20000000200 */
[----:B------:R-:W3:Y:S01]  /*19760*/  MUFU.EX2 R203, R203 ;  /* 0x000000cb00cb7308 */ /* 0x000ee20000000800 */
[----:B-1----:R-:W-:Y:S01]  /*19770*/  F2FP.BF16.F32.PACK_AB R159, R176, R173 ;  /* 0x000000adb09f723e */ /* 0x002fe200000010ff */
[----:B------:R-:W-:Y:S01]  /*19780*/  FADD.FTZ R0, R170, R0 ;  /* 0x00000000aa007221 */ /* 0x000fe20000010000 */
[----:B------:R-:W-:Y:S01]  /*19790*/  F2FP.BF16.F32.PACK_AB R160, R202, R201 ;  /* 0x000000c9caa0723e */ /* 0x000fe200000010ff */
[----:B------:R-:W-:Y:S01]  /*197a0*/  FADD.FTZ R6, R180, R6 ;  /* 0x00000006b4067221 */ /* 0x000fe20000010000 */
[----:B0-----:R-:W-:Y:S01]  /*197b0*/  F2FP.BF16.F32.PACK_AB R161, R171, R198 ;  /* 0x000000c6aba1723e */ /* 0x001fe200000010ff */
[----:B------:R0:W-:Y:S01]  /*197c0*/  STSM.16.M88.4 [R212], R156 ;  /* 0x0000009cd4007844 */ /* 0x0001e20000000200 */
[----:B------:R-:W-:Y:S01]  /*197d0*/  F2FP.BF16.F32.PACK_AB R166, R181, R180 ;  /* 0x000000b4b5a6723e */ /* 0x000fe200000010ff */
[----:B------:R-:W-:Y:S01]  /*197e0*/  MUFU.EX2 R178, R178 ;  /* 0x000000b200b27308 */ /* 0x000fe20000000800 */
[----:B------:R-:W-:Y:S01]  /*197f0*/  FADD.FTZ R0, R175, R0 ;  /* 0x00000000af007221 */ /* 0x000fe20000010000 */
[----:B------:R-:W-:-:S03]  /*19800*/  FADD.FTZ R6, R181, R6 ;  /* 0x00000006b5067221 */ /* 0x000fc60000010000 */
[----:B------:R-:W-:-:S03]  /*19810*/  FADD.FTZ R0, R179, R0 ;  /* 0x00000000b3007221 */ /* 0x000fc60000010000 */
[----:B------:R-:W1:Y:S01]  /*19820*/  MUFU.EX2 R204, R204 ;  /* 0x000000cc00cc7308 */ /* 0x000e620000000800 */
[----:B---3--:R-:W-:Y:S01]  /*19830*/  F2FP.BF16.F32.PACK_AB R163, R203, R174 ;  /* 0x000000aecba3723e */ /* 0x008fe200000010ff */
[----:B------:R-:W-:-:S04]  /*19840*/  FADD.FTZ R0, R183, R0 ;  /* 0x00000000b7007221 */ /* 0x000fc80000010000 */
[----:B------:R0:W-:Y:S01]  /*19850*/  STSM.16.M88.4 [R214], R160 ;  /* 0x000000a0d6007844 */ /* 0x0001e20000000200 */
[----:B------:R-:W-:Y:S01]  /*19860*/  FADD.FTZ R0, R172, R0 ;  /* 0x00000000ac007221 */ /* 0x000fe20000010000 */
[----:B------:R-:W-:Y:S03]  /*19870*/  MUFU.EX2 R182, R182 ;  /* 0x000000b600b67308 */ /* 0x000fe60000000800 */
[----:B------:R-:W-:-:S04]  /*19880*/  FADD.FTZ R0, R173, R0 ;  /* 0x00000000ad007221 */ /* 0x000fc80000010000 */
[----:B------:R-:W-:Y:S01]  /*19890*/  FADD.FTZ R0, R176, R0 ;  /* 0x00000000b0007221 */ /* 0x000fe20000010000 */
[----:B------:R3:W4:Y:S01]  /*198a0*/  MUFU.EX2 R177, R169 ;  /* 0x000000a900b17308 */ /* 0x0007220000000800 */
[----:B-1----:R-:W-:Y:S02]  /*198b0*/  F2FP.BF16.F32.PACK_AB R165, R204, R178 ;  /* 0x000000b2cca5723e */ /* 0x002fe400000010ff */
[----:B------:R-:W-:-:S04]  /*198c0*/  FADD.FTZ R0, R198, R0 ;  /* 0x00000000c6007221 */ /* 0x000fc80000010000 */
[----:B------:R-:W-:Y:S01]  /*198d0*/  FADD.FTZ R0, R171, R0 ;  /* 0x00000000ab007221 */ /* 0x000fe20000010000 */
[----:B---3--:R-:W-:-:S03]  /*198e0*/  IMAD.MOV.U32 R169, RZ, RZ, 0x40000040 ;  /* 0x40000040ffa97424 */ /* 0x008fc600078e00ff */
[----:B------:R-:W-:-:S04]  /*198f0*/  FADD.FTZ R0, R174, R0 ;  /* 0x00000000ae007221 */ /* 0x000fc80000010000 */
[----:B------:R-:W-:Y:S01]  /*19900*/  FADD.FTZ R0, R203, R0 ;  /* 0x00000000cb007221 */ /* 0x000fe20000010000 */
[----:B----4-:R-:W-:-:S03]  /*19910*/  F2FP.BF16.F32.PACK_AB R167, R177, R182 ;  /* 0x000000b6b1a7723e */ /* 0x010fc600000010ff */
[----:B------:R-:W-:Y:S02]  /*19920*/  FADD.FTZ R0, R178, R0 ;  /* 0x00000000b2007221 */ /* 0x000fe40000010000 */
[----:B------:R0:W-:Y:S01]  /*19930*/  STSM.16.M88.4 [R213], R164 ;  /* 0x000000a4d5007844 */ /* 0x0001e20000000200 */
[----:B------:R-:W-:Y:S01]  /*19940*/  WARPGROUP.ARRIVE ;  /* 0x00000000000079c5 */ /* 0x000fe20000000000 */
[----:B------:R-:W-:-:S04]  /*19950*/  FADD.FTZ R0, R204, R0 ;  /* 0x00000000cc007221 */ /* 0x000fc80000010000 */
[----:B------:R-:W-:Y:S01]  /*19960*/  FADD.FTZ R0, R182, R0 ;  /* 0x00000000b6007221 */ /* 0x000fe20000010000 */
[----:B------:R-:W-:Y:S03]  /*19970*/  HGMMA.64x256x16.F32.BF16 R24, R152, gdesc[UR4].tnspB, R24, gsb0 ;  /* 0x43e0000498187df0 */ /* 0x000fe60008001818 */
[----:B------:R-:W-:Y:S01]  /*19980*/  FADD.FTZ R0, R177, R0 ;  /* 0x00000000b1007221 */ /* 0x000fe20000010000 */
[----:B------:R-:W-:Y:S02]  /*19990*/  WARPGROUP.DEPBAR.LE gsb0, 0x0 ;  /* 0x00008000000079c5 */ /* 0x000fe40000010000 */
[----:B--2---:R-:W-:Y:S01]  /*199a0*/  VIADD R152, R168, 0x80 ;  /* 0x00000080a8987836 */ /* 0x004fe20000000000 */
[----:B------:R-:W-:Y:S01]  /*199b0*/  WARPGROUP.ARRIVE ;  /* 0x00000000000079c5 */ /* 0x000fe20000000000 */
[----:B------:R-:W-:-:S03]  /*199c0*/  IMAD.MOV.U32 R153, RZ, RZ, 0x40000040 ;  /* 0x40000040ff997424 */ /* 0x000fc600078e00ff */
[----:B------:R-:W-:Y:S01]  /*199d0*/  R2UR UR6, R152 ;  /* 0x00000000980672ca */ /* 0x000fe200000e0000 */
[C---:B------:R-:W-:Y:S01]  /*199e0*/  VIADD R152, R168.reuse, 0x100 ;  /* 0x00000100a8987836 */ /* 0x040fe20000000000 */
[----:B------:R-:W-:Y:S01]  /*199f0*/  R2UR UR7, R153 ;  /* 0x00000000990772ca */ /* 0x000fe200000e0000 */
[----:B------:R-:W-:Y:S02]  /*19a00*/  IMAD.MOV.U32 R153, RZ, RZ, 0x40000040 ;  /* 0x40000040ff997424 */ /* 0x000fe400078e00ff */
[----:B------:R-:W-:-:S12]  /*19a10*/  VIADD R168, R168, 0x180 ;  /* 0x00000180a8a87836 */ /* 0x000fd80000000000 */
        /* <DEDUP_REMOVED lines=24> */
.L_x_3525:
[----:B------:R-:W2:Y:S01]  /*19ba0*/  LDL R152, [R1+0x14] ;  /* 0x0000140001987983 */ /* 0x000ea20000100800 */
[----:B------:R-:W-:Y:S02]  /*19bb0*/  VIADD R21, R21, 0x38860 ;  /* 0x0003886015157836 */ /* 0x000fe40000000000 */
[----:B------:R-:W-:Y:S02]  /*19bc0*/  IMAD.MOV.U32 R198, RZ, RZ, R20 ;  /* 0x000000ffffc67224 */ /* 0x000fe400078e0014 */
[----:B------:R-:W-:Y:S01]  /*19bd0*/  IMAD.MOV.U32 R200, RZ, RZ, R7 ;  /* 0x000000ffffc87224 */ /* 0x000fe200078e0007 */
[----:B------:R-:W-:Y:S01]  /*19be0*/  PRMT R21, R188, 0x654, R21 ;  /* 0x00000654bc157816 */ /* 0x000fe20000000015 */
[----:B------:R-:W-:-:S03]  /*19bf0*/  IMAD.MOV.U32 R199, RZ, RZ, R17 ;  /* 0x000000ffffc77224 */ /* 0x000fc600078e0011 */
[----:B------:R0:W-:Y:S01]  /*19c00*/  SYNCS.ARRIVE.TRANS64.RED.A1T0 RZ, [R21+URZ], RZ ;  /* 0x000000ff15ff79a7 */ /* 0x0001e2000810043f */
[C---:B--2---:R-:W-:Y:S01]  /*19c10*/  ISETP.GT.AND P1, PT, R14.reuse, R152, PT ;  /* 0x000000980e00720c */ /* 0x044fe20003f24270 */
[----:B------:R-:W-:-:S12]  /*19c20*/  VIADD R14, R14, 0xffffffff ;  /* 0xffffffff0e0e7836 */ /* 0x000fd80000000000 */
[----:B0-----:R-:W-:Y:S05]  /*19c30*/  @P1 BRA `(.L_x_3526) ;  /* 0xffffffc000c41947 */ /* 0x001fea000383ffff */
.L_x_3505:
[----:B------:R-:W-:Y:S05]  /*19c40*/  BSYNC B0 ;  /* 0x0000000000007941 */ /* 0x000fea0003800000 */
.L_x_3504:
[----:B------:R-:W2:Y:S04]  /*19c50*/  LDL.LU R21, [R1+0x58] ;  /* 0x0000580001157983 */ /* 0x000ea80000300800 */
[----:B------:R-:W0:Y:S04]  /*19c60*/  SHFL.BFLY PT, R3, R6, 0x2, 0x1f ;  /* 0x0c401f0006037f89 */ /* 0x000e2800000e0000 */
[----:B------:R-:W1:Y:S01]  /*19c70*/  SHFL.BFLY PT, R5, R0, 0x2, 0x1f ;  /* 0x0c401f0000057f89 */ /* 0x000e6200000e0000 */
[----:B0-----:R-:W-:Y:S01]  /*19c80*/  FADD.FTZ R3, R3, R6 ;  /* 0x0000000603037221 */ /* 0x001fe20000010000 */
[----:B-1----:R-:W-:-:S04]  /*19c90*/  FADD.FTZ R4, R5, R0 ;  /* 0x0000000005047221 */ /* 0x002fc80000010000 */
[----:B------:R-:W0:Y:S01]  /*19ca0*/  SHFL.BFLY PT, R2, R3, 0x1, 0x1f ;  /* 0x0c201f0003027f89 */ /* 0x000e2200000e0000 */
[----:B------:R-:W-:-:S03]  /*19cb0*/  IMAD.MOV.U32 R0, RZ, RZ, -0x800000 ;  /* 0xff800000ff007424 */ /* 0x000fc600078e00ff */
[----:B------:R-:W1:Y:S01]  /*19cc0*/  SHFL.BFLY PT, R9, R4, 0x1, 0x1f ;  /* 0x0c201f0004097f89 */ /* 0x000e6200000e0000 */
[----:B0-----:R-:W-:Y:S01]  /*19cd0*/  FADD.FTZ R5, R3, R2 ;  /* 0x0000000203057221 */ /* 0x001fe20000010000 */
[----:B-1----:R-:W-:Y:S01]  /*19ce0*/  FADD.FTZ R10, R4, R9 ;  /* 0x00000009040a7221 */ /* 0x002fe20000010000 */
[----:B------:R-:W-:Y:S08]  /*19cf0*/  BAR.ARV 0x8, 0x100 ;  /* 0x0204000000007b1d */ /* 0x000ff00000002000 */
[----:B------:R-:W-:Y:S01]  /*19d00*/  BAR.SYNC.DEFER_BLOCKING 0xf, 0x100 ;  /* 0x03c4000000007b1d */ /* 0x000fe20000010000 */
[----:B------:R-:W-:-:S02]  /*19d10*/  FSETP.NE.FTZ.AND P0, PT, R5, RZ, PT ;  /* 0x000000ff0500720b */ /* 0x000fc40003f15000 */
[----:B------:R-:W-:-:S11]  /*19d20*/  FSETP.NE.FTZ.AND P1, PT, R10, RZ, PT ;  /* 0x000000ff0a00720b */ /* 0x000fd60003f35000 */
[----:B------:R-:W0:Y:S02]  /*19d30*/  @P0 MUFU.LG2 R2, R5 ;  /* 0x0000000500020308 */ /* 0x000e240000000c00 */
[----:B------:R-:W-:-:S06]  /*19d40*/  @P1 FMUL.FTZ R4, R15, 0.69314718246459960938 ;  /* 0x3f3172180f041820 */ /* 0x000fcc0000410000 */
[----:B------:R-:W1:Y:S01]  /*19d50*/  @P1 MUFU.LG2 R6, R10 ;  /* 0x0000000a00061308 */ /* 0x000e620000000c00 */
[----:B0-----:R-:W-:Y:S01]  /*19d60*/  @P0 FMUL.FTZ R9, R2, 0.69314718246459960938 ;  /* 0x3f31721802090820 */ /* 0x001fe20000410000 */
[----:B------:R-:W-:-:S04]  /*19d70*/  @P0 FMUL.FTZ R2, R15, 0.69314718246459960938 ;  /* 0x3f3172180f020820 */ /* 0x000fc80000410000 */
[----:B------:R-:W-:Y:S01]  /*19d80*/  @P0 FFMA.FTZ R0, R2, R7, R9 ;  /* 0x0000000702000223 */ /* 0x000fe20000010009 */
[----:B------:R-:W-:Y:S02]  /*19d90*/  IMAD.MOV.U32 R2, RZ, RZ, -0x800000 ;  /* 0xff800000ff027424 */ /* 0x000fe400078e00ff */
[----:B-1----:R-:W-:-:S04]  /*19da0*/  @P1 FMUL.FTZ R3, R6, 0.69314718246459960938 ;  /* 0x3f31721806031820 */ /* 0x002fc80000410000 */
[----:B------:R-:W-:Y:S01]  /*19db0*/  @P1 FFMA.FTZ R2, R4, R20, R3 ;  /* 0x0000001404021223 */ /* 0x000fe20000010003 */
[----:B------:R-:W-:Y:S02]  /*19dc0*/  IMAD.MOV R3, RZ, RZ, -R210 ;  /* 0x000000ffff037224 */ /* 0x000fe400078e0ad2 */
[----:B------:R-:W-:-:S03]  /*19dd0*/  IMAD.MOV.U32 R4, RZ, RZ, RZ ;  /* 0x000000ffff047224 */ /* 0x000fc600078e00ff */
[----:B------:R-:W-:Y:S01]  /*19de0*/  ISETP.NE.AND P2, PT, R184, R3, PT ;  /* 0x00000003b800720c */ /* 0x000fe20003f45270 */
[----:B------:R-:W-:Y:S02]  /*19df0*/  IMAD.MOV.U32 R3, RZ, RZ, RZ ;  /* 0x000000ffff037224 */ /* 0x000fe400078e00ff */
[----:B------:R-:W0:Y:S08]  /*19e00*/  @P1 MUFU.RCP R4, R10 ;  /* 0x0000000a00041308 */ /* 0x000e300000001000 */
[----:B------:R0:W1:Y:S01]  /*19e10*/  @P0 MUFU.RCP R3, R5 ;  /* 0x0000000500030308 */ /* 0x0000620000001000 */
[----:B------:R-:W-:Y:S01]  /*19e20*/  PLOP3.LUT P0, PT, PT, PT, PT, 0x8, 0x0 ;  /* 0x000000000000781c */ /* 0x000fe20003f0e170 */
[----:B------:R-:W-:-:S02]  /*19e30*/  @!P2 IMAD R7, R17, 0x40, R197 ;  /* 0x000000401107a824 */ /* 0x000fc400078e02c5 */
[----:B------:R-:W-:Y:S02]  /*19e40*/  VIADD R17, R17, 0x1 ;  /* 0x0000000111117836 */ /* 0x000fe40000000000 */
[----:B------:R-:W-:-:S03]  /*19e50*/  @!P2 IMAD R7, R7, 0x4, R16 ;  /* 0x000000040707a824 */ /* 0x000fc600078e0210 */
[----:B------:R-:W-:Y:S01]  /*19e60*/  ISETP.NE.AND P1, PT, R17, 0x2, PT ;  /* 0x000000021100780c */ /* 0x000fe20003f25270 */
[-C--:B0-----:R-:W-:Y:S01]  /*19e70*/  FMUL.FTZ R5, R26, R4.reuse ;  /* 0x000000041a057220 */ /* 0x081fe20000410000 */
[----:B------:R-:W-:Y:S01]  /*19e80*/  @!P2 STS [R7+0x38420], R4 ;  /* 0x038420040700a388 */ /* 0x000fe20000000800 */
[-C--:B------:R-:W-:Y:S01]  /*19e90*/  FMUL.FTZ R31, R31, R4.reuse ;  /* 0x000000041f1f7220 */ /* 0x080fe20000410000 */
[-C--:B------:R-:W-:Y:S01]  /*19ea0*/  FMUL.FTZ R9, R34, R4.reuse ;  /* 0x0000000422097220 */ /* 0x080fe20000410000 */
[-C--:B------:R-:W-:Y:S01]  /*19eb0*/  FMUL.FTZ R35, R35, R4.reuse ;  /* 0x0000000423237220 */ /* 0x080fe20000410000 */
[-C--:B------:R-:W-:Y:S01]  /*19ec0*/  FMUL.FTZ R11, R38, R4.reuse ;  /* 0x00000004260b7220 */ /* 0x080fe20000410000 */
[-C--:B------:R-:W-:Y:S01]  /*19ed0*/  FMUL.FTZ R39, R39, R4.reuse ;  /* 0x0000000427277220 */ /* 0x080fe20000410000 */
        /* <DEDUP_REMOVED lines=129> */
.L_x_3390:
[----:B------:R-:W-:Y:S05]  /*1a6f0*/  BSYNC B7 ;  /* 0x0000000000077941 */ /* 0x000fea0003800000 */
.L_x_3380:
[----:B------:R-:W1:Y:S08]  /*1a700*/  S2UR UR4, SR_CgaCtaId ;  /* 0x00000000000479c3 */ /* 0x000e700000008800 */
[----:B------:R-:W-:Y:S01]  /*1a710*/  BAR.SYNC.DEFER_BLOCKING 0x5, 0x180 ;  /* 0x0146000000007b1d */ /* 0x000fe20000010000 */
[----:B0-----:R-:W-:-:S05]  /*1a720*/  MOV R21, 0x400 ;  /* 0x0000040000157802 */ /* 0x001fca0000000f00 */
[----:B------:R-:W-:Y:S01]  /*1a730*/  BSSY B0, `(.L_x_3527) ;  /* 0x000031f000007945 */ /* 0x000fe20003800000 */
[----:B-1----:R-:W-:-:S05]  /*1a740*/  IMAD.U32 R188, RZ, RZ, UR4 ;  /* 0x00000004ffbc7e24 */ /* 0x002fca000f8e00ff */
[----:B------:R-:W-:-:S05]  /*1a750*/  LEA R16, R188, R21, 0x18 ;  /* 0x00000015bc107211 */ /* 0x000fca00078ec0ff */
[----:B-----5:R0:W1:Y:S01]  /*1a760*/  LDS.128 R24, [R16+0x388d0] ;  /* 0x0388d00010187984 */ /* 0x0200620000000c00 */
[----:B------:R-:W-:Y:S06]  /*1a770*/  BAR.ARV 0x4, 0x180 ;  /* 0x0106000000007b1d */ /* 0x000fec0000002000 */
[----:B------:R-:W-:Y:S05]  /*1a780*/  @P0 BRA `(.L_x_3528) ;  /* 0x0000002000900947 */ /* 0x000fea0003800000 */
[----:B------:R-:W2:Y:S01]  /*1a790*/  LDL R30, [R1+0x68] ;  /* 0x00006800011e7983 */ /* 0x000ea20000100800 */
[----:B------:R-:W-:Y:S01]  /*1a7a0*/  F2FP.BF16.F32.PACK_AB R4, R6, R8 ;  /* 0x000000080604723e */ /* 0x000fe200000010ff */
[----:B------:R-:W-:Y:S02]  /*1a7b0*/  ULDC.64 UR4, c[0x0][0xd00] ;  /* 0x0003400000047ab9 */ /* 0x000fe40000000a00 */
[----:B------:R-:W3:Y:S01]  /*1a7c0*/  LDL R50, [R1+0x54] ;  /* 0x0000540001327983 */ /* 0x000ee20000100800 */
[----:B------:R-:W4:Y:S01]  /*1a7d0*/  S2R R45, SR_SWINHI ;  /* 0x00000000002d7919 */ /* 0x000f220000002f00 */
[----:B------:R-:W-:Y:S02]  /*1a7e0*/  F2FP.BF16.F32.PACK_AB R6, R14, R152 ;  /* 0x000000980e06723e */ /* 0x000fe400000010ff */
[----:B------:R-:W-:Y:S02]  /*1a7f0*/  F2FP.BF16.F32.PACK_AB R7, R31, R7 ;  /* 0x000000071f07723e */ /* 0x000fe400000010ff */
[----:B------:R-:W-:-:S02]  /*1a800*/  F2FP.BF16.F32.PACK_AB R5, R3, R5 ;  /* 0x000000050305723e */ /* 0x000fc400000010ff */
[----:B------:R-:W-:Y:S02]  /*1a810*/  MOV R20, R16 ;  /* 0x0000001000147202 */ /* 0x000fe40000000f00 */
[----:B----4-:R-:W-:Y:S02]  /*1a820*/  MOV R21, R45 ;  /* 0x0000002d00157202 */ /* 0x010fe40000000f00 */
[----:B------:R-:W-:Y:S02]  /*1a830*/  F2FP.BF16.F32.PACK_AB R11, R39, R11 ;  /* 0x0000000b270b723e */ /* 0x000fe400000010ff */
[----:B------:R-:W-:Y:S02]  /*1a840*/  F2FP.BF16.F32.PACK_AB R9, R35, R9 ;  /* 0x000000092309723e */ /* 0x000fe400000010ff */
[----:B------:R-:W-:Y:S02]  /*1a850*/  F2FP.BF16.F32.PACK_AB R8, R10, R32 ;  /* 0x000000200a08723e */ /* 0x000fe400000010ff */
[----:B------:R-:W-:Y:S01]  /*1a860*/  F2FP.BF16.F32.PACK_AB R10, R12, R28 ;  /* 0x0000001c0c0a723e */ /* 0x000fe200000010ff */
[----:B------:R-:W4:Y:S01]  /*1a870*/  S2R R98, SR_TID.X ;  /* 0x0000000000627919 */ /* 0x000f220000002100 */
        /* <DEDUP_REMOVED lines=23> */
[----:B----4-:R-:W-:Y:S01]  /*1a9f0*/  VIADD R98, R98, 0xffffff80 ;  /* 0xffffff8062627836 */ /* 0x010fe20000000000 */
[----:B------:R-:W-:Y:S02]  /*1aa00*/  F2FP.BF16.F32.PACK_AB R146, R149, R148 ;  /* 0x000000949592723e */ /* 0x000fe400000010ff */
[----:B------:R-:W-:-:S02]  /*1aa10*/  F2FP.BF16.F32.PACK_AB R147, R151, R150 ;  /* 0x000000969793723e */ /* 0x000fc400000010ff */
[----:B------:R-:W-:-:S04]  /*1aa20*/  SHF.R.S32.HI R97, RZ, 0x1f, R98 ;  /* 0x0000001fff617819 */ /* 0x000fc80000011462 */
[----:B------:R-:W-:-:S04]  /*1aa30*/  LEA.HI R97, R97, R98, RZ, 0x3 ;  /* 0x0000006261617211 */ /* 0x000fc800078f18ff */
[----:B------:R-:W-:Y:S01]  /*1aa40*/  SHF.R.S32.HI R97, RZ, 0x3, R97 ;  /* 0x00000003ff617819 */ /* 0x000fe20000011461 */
[----:B--2---:R-:W-:-:S03]  /*1aa50*/  IMAD.WIDE R44, R30, 0x2, R20 ;  /* 0x000000021e2c7825 */ /* 0x004fc600078e0214 */
[----:B------:R-:W-:Y:S01]  /*1aa60*/  LOP3.LUT R49, R44, 0x380, RZ, 0xc0, !PT ;  /* 0x000003802c317812 */ /* 0x000fe200078ec0ff */
[----:B------:R-:W-:-:S03]  /*1aa70*/  IMAD.MOV.U32 R31, RZ, RZ, R45 ;  /* 0x000000ffff1f7224 */ /* 0x000fc600078e002d */
[----:B------:R-:W-:Y:S01]  /*1aa80*/  SHF.R.U64 R49, R49, 0x3, RZ ;  /* 0x0000000331317819 */ /* 0x000fe200000012ff */
[----:B------:R-:W-:Y:S01]  /*1aa90*/  BAR.SYNC.DEFER_BLOCKING 0x1, 0x100 ;  /* 0x0044000000007b1d */ /* 0x000fe20000010000 */
[----:B------:R-:W-:Y:S02]  /*1aaa0*/  IADD3 R14, P0, R44, 0x20, RZ ;  /* 0x000000202c0e7810 */ /* 0x000fe40007f1e0ff */
[----:B------:R-:W-:Y:S02]  /*1aab0*/  LOP3.LUT R30, R49, R44, RZ, 0x3c, !PT ;  /* 0x0000002c311e7212 */ /* 0x000fe400078e3cff */
[----:B------:R-:W-:Y:S02]  /*1aac0*/  LOP3.LUT R3, R14, 0x380, RZ, 0xc0, !PT ;  /* 0x000003800e037812 */ /* 0x000fe400078ec0ff */
[----:B------:R-:W-:Y:S02]  /*1aad0*/  MOV R30, R30 ;  /* 0x0000001e001e7202 */ /* 0x000fe40000000f00 */
[----:B------:R-:W-:-:S02]  /*1aae0*/  SHF.R.U64 R3, R3, 0x3, RZ ;  /* 0x0000000303037819 */ /* 0x000fc400000012ff */
[C---:B------:R-:W-:Y:S02]  /*1aaf0*/  IADD3 R53, P2, R44.reuse, 0x4000, RZ ;  /* 0x000040002c357810 */ /* 0x040fe40007f5e0ff */
[C---:B------:R-:W-:Y:S02]  /*1ab00*/  IADD3 R49, P1, R44.reuse, 0x2060, RZ ;  /* 0x000020602c317810 */ /* 0x040fe40007f3e0ff */
[----:B------:R-:W-:Y:S01]  /*1ab10*/  LOP3.LUT R52, R53, 0x380, RZ, 0xc0, !PT ;  /* 0x0000038035347812 */ /* 0x000fe200078ec0ff */
[----:B------:R2:W-:Y:S01]  /*1ab20*/  STSM.16.M88.4 [R30], R4 ;  /* 0x000000041e007844 */ /* 0x0005e20000000200 */
[C---:B------:R-:W-:Y:S02]  /*1ab30*/  IADD3 R31, P5, R44.reuse, 0x2000, RZ ;  /* 0x000020002c1f7810 */ /* 0x040fe40007fbe0ff */
[----:B------:R-:W-:Y:S02]  /*1ab40*/  IADD3 R35, P6, R44, 0x2020, RZ ;  /* 0x000020202c237810 */ /* 0x000fe40007fde0ff */
[----:B------:R-:W-:Y:S01]  /*1ab50*/  LOP3.LUT R48, R49, 0x380, RZ, 0xc0, !PT ;  /* 0x0000038031307812 */ /* 0x000fe200078ec0ff */
[----:B--2---:R-:W-:Y:S01]  /*1ab60*/  IMAD.X R5, RZ, RZ, R45, P0 ;  /* 0x000000ffff057224 */ /* 0x004fe200000e062d */
[----:B------:R-:W-:-:S02]  /*1ab70*/  LOP3.LUT R4, R3, R14, RZ, 0x3c, !PT ;  /* 0x0000000e03047212 */ /* 0x000fc400078e3cff */
[C---:B------:R-:W-:Y:S02]  /*1ab80*/  IADD3 R39, P0, R44.reuse, 0x2040, RZ ;  /* 0x000020402c277810 */ /* 0x040fe40007f1e0ff */
[----:B------:R-:W-:Y:S02]  /*1ab90*/  MOV R3, R4 ;  /* 0x0000000400037202 */ /* 0x000fe40000000f00 */
[C---:B------:R-:W-:Y:S02]  /*1aba0*/  IADD3 R7, P4, R44.reuse, 0x60, RZ ;  /* 0x000000602c077810 */ /* 0x040fe40007f9e0ff */
[----:B------:R-:W-:Y:S02]  /*1abb0*/  IADD3 R5, P3, R44, 0x40, RZ ;  /* 0x000000402c057810 */ /* 0x000fe40007f7e0ff */
[----:B------:R-:W-:Y:S02]  /*1abc0*/  LOP3.LUT R38, R39, 0x380, RZ, 0xc0, !PT ;  /* 0x0000038027267812 */ /* 0x000fe400078ec0ff */
[----:B------:R-:W-:-:S02]  /*1abd0*/  LOP3.LUT R6, R7, 0x380, RZ, 0xc0, !PT ;  /* 0x0000038007067812 */ /* 0x000fc400078ec0ff */
[----:B------:R-:W-:Y:S02]  /*1abe0*/  LOP3.LUT R4, R5, 0x380, RZ, 0xc0, !PT ;  /* 0x0000038005047812 */ /* 0x000fe400078ec0ff */
[----:B------:R-:W-:Y:S02]  /*1abf0*/  SHF.R.U64 R38, R38, 0x3, RZ ;  /* 0x0000000326267819 */ /* 0x000fe400000012ff */
[----:B------:R-:W-:Y:S02]  /*1ac00*/  SHF.R.U64 R52, R52, 0x3, RZ ;  /* 0x0000000334347819 */ /* 0x000fe400000012ff */
[----:B------:R-:W-:Y:S02]  /*1ac10*/  SHF.R.U64 R6, R6, 0x3, RZ ;  /* 0x0000000306067819 */ /* 0x000fe400000012ff */
[----:B------:R-:W-:Y:S02]  /*1ac20*/  LOP3.LUT R30, R31, 0x380, RZ, 0xc0, !PT ;  /* 0x000003801f1e7812 */ /* 0x000fe400078ec0ff */
[----:B------:R-:W-:-:S02]  /*1ac30*/  LOP3.LUT R34, R35, 0x380, RZ, 0xc0, !PT ;  /* 0x0000038023227812 */ /* 0x000fc400078ec0ff */
[----:B------:R-:W-:Y:S02]  /*1ac40*/  SHF.R.U64 R48, R48, 0x3, RZ ;  /* 0x0000000330307819 */ /* 0x000fe400000012ff */
[----:B------:R-:W-:Y:S01]  /*1ac50*/  SHF.R.U64 R4, R4, 0x3, RZ ;  /* 0x0000000304047819 */ /* 0x000fe200000012ff */
[----:B------:R2:W-:Y:S01]  /*1ac60*/  STSM.16.M88.4 [R3], R8 ;  /* 0x0000000803007844 */ /* 0x0005e20000000200 */
[----:B------:R-:W-:Y:S01]  /*1ac70*/  LOP3.LUT R38, R38, R39, RZ, 0x3c, !PT ;  /* 0x0000002726267212 */ /* 0x000fe200078e3cff */
[--C-:B------:R-:W-:Y:S01]  /*1ac80*/  IMAD.X R39, RZ, RZ, R45.reuse, P0 ;  /* 0x000000ffff277224 */ /* 0x100fe200000e062d */
[----:B------:R-:W-:Y:S01]  /*1ac90*/  LOP3.LUT R52, R52, R53, RZ, 0x3c, !PT ;  /* 0x0000003534347212 */ /* 0x000fe200078e3cff */
[----:B------:R-:W-:Y:S01]  /*1aca0*/  IMAD.X R53, RZ, RZ, R45, P2 ;  /* 0x000000ffff357224 */ /* 0x000fe200010e062d */
[----:B------:R-:W-:Y:S02]  /*1acb0*/  SHF.R.U64 R30, R30, 0x3, RZ ;  /* 0x000000031e1e7819 */ /* 0x000fe400000012ff */
[----:B------:R-:W-:-:S02]  /*1acc0*/  SHF.R.U64 R34, R34, 0x3, RZ ;  /* 0x0000000322227819 */ /* 0x000fc400000012ff */
[----:B------:R-:W-:Y:S01]  /*1acd0*/  LOP3.LUT R48, R48, R49, RZ, 0x3c, !PT ;  /* 0x0000003130307212 */ /* 0x000fe200078e3cff */
[--C-:B------:R-:W-:Y:S01]  /*1ace0*/  IMAD.X R49, RZ, RZ, R45.reuse, P1 ;  /* 0x000000ffff317224 */ /* 0x100fe200008e062d */
[----:B------:R-:W-:Y:S02]  /*1acf0*/  IADD3 R72, P0, R44, 0x6020, RZ ;  /* 0x000060202c487810 */ /* 0x000fe40007f1e0ff */
[----:B--2---:R-:W-:Y:S02]  /*1ad00*/  LOP3.LUT R10, R6, R7, RZ, 0x3c, !PT ;  /* 0x00000007060a7212 */ /* 0x004fe400078e3cff */
[----:B------:R-:W-:Y:S02]  /*1ad10*/  LOP3.LUT R8, R4, R5, RZ, 0x3c, !PT ;  /* 0x0000000504087212 */ /* 0x000fe400078e3cff */
[C---:B------:R-:W-:Y:S02]  /*1ad20*/  IADD3 R6, P2, R44.reuse, 0x6060, RZ ;  /* 0x000060602c067810 */ /* 0x040fe40007f5e0ff */
[----:B------:R-:W-:Y:S01]  /*1ad30*/  IADD3 R4, P1, R44, 0x6040, RZ ;  /* 0x000060402c047810 */ /* 0x000fe20007f3e0ff */
[--C-:B------:R-:W-:Y:S01]  /*1ad40*/  IMAD.X R9, RZ, RZ, R45.reuse, P3 ;  /* 0x000000ffff097224 */ /* 0x100fe200018e062d */
[----:B------:R-:W-:Y:S01]  /*1ad50*/  LOP3.LUT R30, R30, R31, RZ, 0x3c, !PT ;  /* 0x0000001f1e1e7212 */ /* 0x000fe200078e3cff */
[--C-:B------:R-:W-:Y:S01]  /*1ad60*/  IMAD.X R11, RZ, RZ, R45.reuse, P4 ;  /* 0x000000ffff0b7224 */ /* 0x100fe200020e062d */
[----:B------:R-:W-:Y:S01]  /*1ad70*/  LOP3.LUT R34, R34, R35, RZ, 0x3c, !PT ;  /* 0x0000002322227212 */ /* 0x000fe200078e3cff */
[--C-:B------:R-:W-:Y:S01]  /*1ad80*/  IMAD.X R31, RZ, RZ, R45.reuse, P5 ;  /* 0x000000ffff1f7224 */ /* 0x100fe200028e062d */
[----:B------:R-:W-:Y:S01]  /*1ad90*/  LOP3.LUT R73, R72, 0x380, RZ, 0xc0, !PT ;  /* 0x0000038048497812 */ /* 0x000fe200078ec0ff */
[----:B------:R-:W-:Y:S01]  /*1ada0*/  IMAD.X R35, RZ, RZ, R45, P6 ;  /* 0x000000ffff237224 */ /* 0x000fe200030e062d */
[----:B------:R-:W-:-:S02]  /*1adb0*/  LOP3.LUT R3, R6, 0x380, RZ, 0xc0, !PT ;  /* 0x0000038006037812 */ /* 0x000fc400078ec0ff */
[C---:B------:R-:W-:Y:S02]  /*1adc0*/  IADD3 R57, P3, R44.reuse, 0x4020, RZ ;  /* 0x000040202c397810 */ /* 0x040fe40007f7e0ff */
[C---:B------:R-:W-:Y:S02]  /*1add0*/  IADD3 R61, P4, R44.reuse, 0x4040, RZ ;  /* 0x000040402c3d7810 */ /* 0x040fe40007f9e0ff */
[C---:B------:R-:W-:Y:S02]  /*1ade0*/  IADD3 R64, P5, R44.reuse, 0x4060, RZ ;  /* 0x000040602c407810 */ /* 0x040fe40007fbe0ff */
[----:B------:R-:W-:Y:S02]  /*1adf0*/  IADD3 R68, P6, R44, 0x6000, RZ ;  /* 0x000060002c447810 */ /* 0x000fe40007fde0ff */
[----:B------:R-:W-:Y:S02]  /*1ae00*/  LOP3.LUT R5, R4, 0x380, RZ, 0xc0, !PT ;  /* 0x0000038004057812 */ /* 0x000fe400078ec0ff */
[----:B------:R-:W-:-:S02]  /*1ae10*/  SHF.R.U64 R73, R73, 0x3, RZ ;  /* 0x0000000349497819 */ /* 0x000fc400000012ff */
[----:B------:R-:W-:Y:S02]  /*1ae20*/  SHF.R.U64 R3, R3, 0x3, RZ ;  /* 0x0000000303037819 */ /* 0x000fe400000012ff */
[----:B------:R-:W-:Y:S02]  /*1ae30*/  LOP3.LUT R56, R57, 0x380, RZ, 0xc0, !PT ;  /* 0x0000038039387812 */ /* 0x000fe400078ec0ff */
[----:B------:R-:W-:Y:S02]  /*1ae40*/  LOP3.LUT R60, R61, 0x380, RZ, 0xc0, !PT ;  /* 0x000003803d3c7812 */ /* 0x000fe400078ec0ff */
[----:B------:R-:W-:Y:S02]  /*1ae50*/  LOP3.LUT R65, R64, 0x380, RZ, 0xc0, !PT ;  /* 0x0000038040417812 */ /* 0x000fe400078ec0ff */
[----:B------:R-:W-:Y:S02]  /*1ae60*/  LOP3.LUT R69, R68, 0x380, RZ, 0xc0, !PT ;  /* 0x0000038044457812 */ /* 0x000fe400078ec0ff */
[----:B------:R-:W-:-:S02]  /*1ae70*/  SHF.R.U64 R5, R5, 0x3, RZ ;  /* 0x0000000305057819 */ /* 0x000fc400000012ff */
[----:B------:R-:W-:Y:S01]  /*1ae80*/  LOP3.LUT R72, R73, R72, RZ, 0x3c, !PT ;  /* 0x0000004849487212 */ /* 0x000fe200078e3cff */
[--C-:B------:R-:W-:Y:S01]  /*1ae90*/  IMAD.X R73, RZ, RZ, R45.reuse, P0 ;  /* 0x000000ffff497224 */ /* 0x100fe200000e062d */
[----:B------:R-:W-:Y:S01]  /*1aea0*/  LOP3.LUT R6, R3, R6, RZ, 0x3c, !PT ;  /* 0x0000000603067212 */ /* 0x000fe200078e3cff */
[----:B------:R-:W-:Y:S01]  /*1aeb0*/  IMAD.X R7, RZ, RZ, R45, P2 ;  /* 0x000000ffff077224 */ /* 0x000fe200010e062d */
[----:B------:R-:W-:Y:S02]  /*1aec0*/  SHF.R.U64 R56, R56, 0x3, RZ ;  /* 0x0000000338387819 */ /* 0x000fe400000012ff */
[----:B------:R-:W-:Y:S02]  /*1aed0*/  SHF.R.U64 R60, R60, 0x3, RZ ;  /* 0x000000033c3c7819 */ /* 0x000fe400000012ff */
[----:B------:R-:W-:Y:S02]  /*1aee0*/  SHF.R.U64 R65, R65, 0x3, RZ ;  /* 0x0000000341417819 */ /* 0x000fe400000012ff */
[----:B------:R-:W-:-:S02]  /*1aef0*/  SHF.R.U64 R69, R69, 0x3, RZ ;  /* 0x0000000345457819 */ /* 0x000fc400000012ff */
[----:B------:R-:W-:Y:S01]  /*1af00*/  LOP3.LUT R4, R5, R4, RZ, 0x3c, !PT ;  /* 0x0000000405047212 */ /* 0x000fe200078e3cff */
[----:B------:R-:W-:Y:S01]  /*1af10*/  IMAD.X R5, RZ, RZ, R45, P1 ;  /* 0x000000ffff057224 */ /* 0x000fe200008e062d */
[----:B------:R-:W-:Y:S02]  /*1af20*/  MOV R3, R30 ;  /* 0x0000001e00037202 */ /* 0x000fe40000000f00 */
[----:B------:R-:W-:Y:S02]  /*1af30*/  ISETP.NE.U32.AND P0, PT, RZ, UR4, PT ;  /* 0x00000004ff007c0c */ /* 0x000fe4000bf05070 */
[----:B------:R-:W-:Y:S02]  /*1af40*/  MOV R8, R8 ;  /* 0x0000000800087202 */ /* 0x000fe40000000f00 */
[----:B-1----:R-:W-:Y:S02]  /*1af50*/  MOV R24, R34 ;  /* 0x0000002200187202 */ /* 0x002fe40000000f00 */
[----:B------:R-:W-:-:S02]  /*1af60*/  F2FP.BF16.F32.PACK_AB R30, R166, R171 ;  /* 0x000000aba61e723e */ /* 0x000fc400000010ff */
[----:B------:R-:W-:Y:S02]  /*1af70*/  F2FP.BF16.F32.PACK_AB R31, R47, R46 ;  /* 0x0000002e2f1f723e */ /* 0x000fe400000010ff */
[----:B------:R-:W-:Y:S02]  /*1af80*/  MOV R10, R10 ;  /* 0x0000000a000a7202 */ /* 0x000fe40000000f00 */
[----:B------:R-:W-:Y:S02]  /*1af90*/  F2FP.BF16.F32.PACK_AB R34, R162, R165 ;  /* 0x000000a5a222723e */ /* 0x000fe400000010ff */
[----:B------:R-:W-:Y:S02]  /*1afa0*/  F2FP.BF16.F32.PACK_AB R35, R55, R54 ;  /* 0x000000363723723e */ /* 0x000fe400000010ff */
        /* <DEDUP_REMOVED lines=8> */
[----:B------:R-:W-:Y:S01]  /*1b030*/  ISETP.NE.AND.EX P0, PT, RZ, UR5, PT, P0 ;  /* 0x00000005ff007c0c */ /* 0x000fe2000bf05300 */
[----:B------:R-:W-:Y:S01]  /*1b040*/  ULDC.64 UR4, c[0x0][0xd08] ;  /* 0x0003420000047ab9 */ /* 0x000fe20000000a00 */
[----:B------:R-:W-:Y:S01]  /*1b050*/  MOV R44, R4 ;  /* 0x00000004002c7202 */ /* 0x000fe20000000f00 */
[----:B------:R1:W-:Y:S01]  /*1b060*/  STSM.16.M88.4 [R8], R28 ;  /* 0x0000001c08007844 */ /* 0x0003e20000000200 */
[----:B------:R-:W-:-:S02]  /*1b070*/  MOV R45, R6 ;  /* 0x00000006002d7202 */ /* 0x000fc40000000f00 */
[----:B------:R-:W-:Y:S01]  /*1b080*/  F2FP.BF16.F32.PACK_AB R4, R160, R163 ;  /* 0x000000a3a004723e */ /* 0x000fe200000010ff */
[----:B------:R2:W-:Y:S01]  /*1b090*/  STSM.16.M88.4 [R10], R32 ;  /* 0x000000200a007844 */ /* 0x0005e20000000200 */
[----:B------:R-:W-:Y:S02]  /*1b0a0*/  F2FP.BF16.F32.PACK_AB R5, R59, R58 ;  /* 0x0000003a3b05723e */ /* 0x000fe400000010ff */
[----:B------:R-:W-:Y:S02]  /*1b0b0*/  F2FP.BF16.F32.PACK_AB R6, R158, R161 ;  /* 0x000000a19e06723e */ /* 0x000fe400000010ff */
[----:B------:R-:W-:Y:S02]  /*1b0c0*/  F2FP.BF16.F32.PACK_AB R7, R63, R62 ;  /* 0x0000003e3f07723e */ /* 0x000fe400000010ff */
[----:B------:R-:W-:Y:S02]  /*1b0d0*/  ISETP.NE.U32.AND P6, PT, RZ, UR4, PT ;  /* 0x00000004ff007c0c */ /* 0x000fe4000bfc5070 */
[----:B------:R-:W-:-:S02]  /*1b0e0*/  F2FP.BF16.F32.PACK_AB R9, R67, R66 ;  /* 0x000000424309723e */ /* 0x000fc400000010ff */
[----:B------:R-:W-:Y:S02]  /*1b0f0*/  F2FP.BF16.F32.PACK_AB R11, R71, R70 ;  /* 0x00000046470b723e */ /* 0x000fe400000010ff */
[----:B-1----:R-:W-:Y:S02]  /*1b100*/  F2FP.BF16.F32.PACK_AB R8, R156, R159 ;  /* 0x0000009f9c08723e */ /* 0x002fe400000010ff */
[----:B------:R-:W-:Y:S02]  /*1b110*/  MOV R38, R38 ;  /* 0x0000002600267202 */ /* 0x000fe40000000f00 */
[----:B--2---:R-:W-:Y:S02]  /*1b120*/  F2FP.BF16.F32.PACK_AB R10, R154, R157 ;  /* 0x0000009d9a0a723e */ /* 0x004fe400000010ff */
[----:B------:R-:W-:Y:S01]  /*1b130*/  F2FP.BF16.F32.PACK_AB R14, R77, R76 ;  /* 0x0000004c4d0e723e */ /* 0x000fe200000010ff */
[----:B------:R-:W-:Y:S01]  /*1b140*/  STSM.16.M88.4 [R3], R4 ;  /* 0x0000000403007844 */ /* 0x000fe20000000200 */
[----:B------:R-:W-:-:S02]  /*1b150*/  ISETP.NE.AND.EX P6, PT, RZ, UR5, PT, P6 ;  /* 0x00000005ff007c0c */ /* 0x000fc4000bfc5360 */
[----:B------:R-:W-:Y:S01]  /*1b160*/  MOV R48, R48 ;  /* 0x0000003000307202 */ /* 0x000fe20000000f00 */
[----:B------:R-:W-:Y:S01]  /*1b170*/  STSM.16.M88.4 [R24], R8 ;  /* 0x0000000818007844 */ /* 0x000fe20000000200 */
[----:B------:R-:W-:Y:S02]  /*1b180*/  F2FP.BF16.F32.PACK_AB R28, R81, R80 ;  /* 0x00000050511c723e */ /* 0x000fe400000010ff */
[----:B------:R-:W-:Y:S01]  /*1b190*/  F2FP.BF16.F32.PACK_AB R29, R83, R82 ;  /* 0x00000052531d723e */ /* 0x000fe200000010ff */
[----:B------:R1:W-:Y:S01]  /*1b1a0*/  STSM.16.M88.4 [R38], R12 ;  /* 0x0000000c26007844 */ /* 0x0003e20000000200 */
[----:B------:R-:W-:Y:S02]  /*1b1b0*/  F2FP.BF16.F32.PACK_AB R30, R85, R84 ;  /* 0x00000054551e723e */ /* 0x000fe400000010ff */
[----:B------:R-:W-:Y:S02]  /*1b1c0*/  F2FP.BF16.F32.PACK_AB R31, R87, R86 ;  /* 0x00000056571f723e */ /* 0x000fe400000010ff */
[----:B------:R-:W-:-:S02]  /*1b1d0*/  MOV R52, R52 ;  /* 0x0000003400347202 */ /* 0x000fc40000000f00 */
[----:B------:R-:W-:Y:S02]  /*1b1e0*/  F2FP.BF16.F32.PACK_AB R32, R89, R88 ;  /* 0x000000585920723e */ /* 0x000fe400000010ff */
[----:B------:R-:W-:Y:S02]  /*1b1f0*/  F2FP.BF16.F32.PACK_AB R33, R91, R90 ;  /* 0x0000005a5b21723e */ /* 0x000fe400000010ff */
[----:B------:R-:W-:Y:S02]  /*1b200*/  F2FP.BF16.F32.PACK_AB R34, R93, R92 ;  /* 0x0000005c5d22723e */ /* 0x000fe400000010ff */
[----:B------:R-:W-:Y:S02]  /*1b210*/  F2FP.BF16.F32.PACK_AB R35, R95, R94 ;  /* 0x0000005e5f23723e */ /* 0x000fe400000010ff */
[----:B------:R-:W-:Y:S01]  /*1b220*/  MOV R56, R56 ;  /* 0x0000003800387202 */ /* 0x000fe20000000f00 */
[----:B-1----:R-:W3:Y:S01]  /*1b230*/  LDC.64 R12, c[0x0][0xd00] ;  /* 0x00034000ff0c7b82 */ /* 0x002ee20000000a00 */
[----:B------:R-:W-:-:S02]  /*1b240*/  F2FP.BF16.F32.PACK_AB R38, R101, R100 ;  /* 0x000000646526723e */ /* 0x000fc400000010ff */
[----:B------:R-:W-:Y:S02]  /*1b250*/  F2FP.BF16.F32.PACK_AB R39, R103, R102 ;  /* 0x000000666727723e */ /* 0x000fe400000010ff */
[----:B------:R-:W-:Y:S01]  /*1b260*/  MOV R60, R60 ;  /* 0x0000003c003c7202 */ /* 0x000fe20000000f00 */
[----:B------:R-:W-:Y:S01]  /*1b270*/  STSM.16.M88.4 [R48], R28 ;  /* 0x0000001c30007844 */ /* 0x000fe20000000200 */
[----:B------:R-:W-:Y:S02]  /*1b280*/  MOV R64, R64 ;  /* 0x0000004000407202 */ /* 0x000fe40000000f00 */
        /* <DEDUP_REMOVED lines=9> */
[----:B------:R-:W-:Y:S01]  /*1b320*/  F2FP.BF16.F32.PACK_AB R11, R127, R126 ;  /* 0x0000007e7f0b723e */ /* 0x000fe200000010ff */
[----:B------:R-:W-:Y:S01]  /*1b330*/  STSM.16.M88.4 [R56], R36 ;  /* 0x0000002438007844 */ /* 0x000fe20000000200 */
[----:B------:R-:W-:-:S03]  /*1b340*/  MOV R72, R72 ;  /* 0x0000004800487202 */ /* 0x000fc60000000f00 */
[----:B------:R-:W-:Y:S04]  /*1b350*/  STSM.16.M88.4 [R60], R40 ;  /* 0x000000283c007844 */ /* 0x000fe80000000200 */
[----:B------:R-:W-:Y:S04]  /*1b360*/  STSM.16.M88.4 [R64], R4 ;  /* 0x0000000440007844 */ /* 0x000fe80000000200 */
[----:B------:R1:W-:Y:S04]  /*1b370*/  STSM.16.M88.4 [R68], R8 ;  /* 0x0000000844007844 */ /* 0x0003e80000000200 */
[----:B------:R-:W-:Y:S04]  /*1b380*/  STSM.16.M88.4 [R72], R128 ;  /* 0x0000008048007844 */ /* 0x000fe80000000200 */
[----:B------:R-:W-:Y:S04]  /*1b390*/  STSM.16.M88.4 [R44], R136 ;  /* 0x000000882c007844 */ /* 0x000fe80000000200 */
[----:B------:R2:W-:Y:S01]  /*1b3a0*/  STSM.16.M88.4 [R45], R144 ;  /* 0x000000902d007844 */ /* 0x0005e20000000200 */
[----:B-1----:R-:W1:Y:S01]  /*1b3b0*/  @P6 LDC.64 R10, c[0x0][0xd08] ;  /* 0x00034200ff0a6b82 */ /* 0x002e620000000a00 */
[----:B------:R-:W-:Y:S01]  /*1b3c0*/  IMAD R5, R97, 0x40, R217 ;  /* 0x0000004061057824 */ /* 0x000fe200078e02d9 */
[----:B------:R-:W-:Y:S01]  /*1b3d0*/  ULDC UR4, c[0x0][0xb88] ;  /* 0x0002e20000047ab9 */ /* 0x000fe20000000800 */
[----:B------:R-:W-:-:S02]  /*1b3e0*/  IMAD.MOV.U32 R24, RZ, RZ, RZ ;  /* 0x000000ffff187224 */ /* 0x000fc400078e00ff */
[----:B------:R-:W-:-:S04]  /*1b3f0*/  IMAD.WIDE R4, R5, 0x2, R20 ;  /* 0x0000000205047825 */ /* 0x000fc800078e0214 */
[----:B------:R-:W-:Y:S02]  /*1b400*/  IMAD.U32 R20, RZ, RZ, UR4 ;  /* 0x00000004ff147e24 */ /* 0x000fe4000f8e00ff */
[C---:B---3--:R-:W-:Y:S01]  /*1b410*/  IMAD.WIDE R6, R50.reuse, 0x4, R12 ;  /* 0x0000000432067825 */ /* 0x048fe200078e020c */
[----:B------:R-:W-:Y:S03]  /*1b420*/  BAR.SYNC.DEFER_BLOCKING 0x1, 0x100 ;  /* 0x0044000000007b1d */ /* 0x000fe60000010000 */
[----:B-1----:R-:W-:-:S03]  /*1b430*/  @P6 IMAD.WIDE R10, R50, 0x4, R10 ;  /* 0x00000004320a6825 */ /* 0x002fc600078e020a */
[----:B------:R1:W5:Y:S04]  /*1b440*/  @P0 LDG.E R24, desc[UR50][R6.64] ;  /* 0x0000003206180981 */ /* 0x000368000c1e1900 */
[----:B------:R1:W5:Y:S01]  /*1b450*/  @P6 LDG.E R20, desc[UR50][R10.64] ;  /* 0x000000320a146981 */ /* 0x000362000c1e1900 */
        /* <DEDUP_REMOVED lines=22> */
[C---:B--2---:R-:W-:Y:S02]  /*1b5c0*/  IADD3 R45, P2, R4.reuse, 0x7000, RZ ;  /* 0x00007000042d7810 */ /* 0x044fe40007f5e0ff */
[C---:B------:R-:W-:Y:S02]  /*1b5d0*/  IADD3 R49, P3, R4.reuse, 0x8000, RZ ;  /* 0x0000800004317810 */ /* 0x040fe40007f7e0ff */
[----:B------:R-:W-:Y:S02]  /*1b5e0*/  IADD3 R53, P4, R4, 0x9000, RZ ;  /* 0x0000900004357810 */ /* 0x000fe40007f9e0ff */
[----:B------:R-:W-:Y:S02]  /*1b5f0*/  P2R R14, PR, RZ, 0x20 ;  /* 0x00000020ff0e7803 */ /* 0x000fe40000000000 */
[----:B------:R-:W-:-:S02]  /*1b600*/  LOP3.LUT R36, R37, 0x380, RZ, 0xc0, !PT ;  /* 0x0000038025247812 */ /* 0x000fc400078ec0ff */
[----:B------:R-:W-:Y:S02]  /*1b610*/  LOP3.LUT R40, R41, 0x380, RZ, 0xc0, !PT ;  /* 0x0000038029287812 */ /* 0x000fe400078ec0ff */
[----:B------:R-:W-:Y:S02]  /*1b620*/  LOP3.LUT R44, R45, 0x380, RZ, 0xc0, !PT ;  /* 0x000003802d2c7812 */ /* 0x000fe400078ec0ff */
        /* <DEDUP_REMOVED lines=20> */
.L_x_3529:
[----:B------:R-:W2:Y:S01]  /*1b770*/  LDL R82, [R1+0x50] ;  /* 0x0000500001527983 */ /* 0x000ea20000100800 */
[----:B------:R-:W-:Y:S01]  /*1b780*/  ISETP.NE.AND P6, PT, R14, RZ, PT ;  /* 0x000000ff0e00720c */ /* 0x000fe20003fc5270 */
[----:B------:R-:W1:Y:S02]  /*1b790*/  S2R R6, SR_TID.X ;  /* 0x0000000000067919 */ /* 0x000e640000002100 */
[----:B-1----:R-:W-:-:S05]  /*1b7a0*/  VIADD R6, R6, 0xffffff80 ;  /* 0xffffff8006067836 */ /* 0x002fca0000000000 */
[----:B------:R-:W-:-:S04]  /*1b7b0*/  SHF.R.S32.HI R3, RZ, 0x1f, R6 ;  /* 0x0000001fff037819 */ /* 0x000fc80000011406 */
[----:B------:R-:W-:-:S04]  /*1b7c0*/  LEA.HI R3, R3, R6, RZ, 0x7 ;  /* 0x0000000603037211 */ /* 0x000fc800078f38ff */
[----:B------:R-:W-:-:S06]  /*1b7d0*/  SHF.R.S32.HI R3, RZ, 0x7, R3 ;  /* 0x00000007ff037819 */ /* 0x000fcc0000011403 */
[----:B------:R-:W1:Y:S01]  /*1b7e0*/  SHFL.IDX PT, R3, R3, RZ, 0x1f ;  /* 0x00001fff03037589 */ /* 0x000e6200000e0000 */
        /* <DEDUP_REMOVED lines=15> */
[----:B-1----:R-:W-:Y:S02]  /*1b8e0*/  ISETP.NE.AND P4, PT, R3, RZ, PT ;  /* 0x000000ff0300720c */ /* 0x002fe40003f85270 */
        /* <DEDUP_REMOVED lines=26> */
[----:B------:R-:W2:Y:S01]  /*1ba90*/  LDL R10, [R1+0x8] ;  /* 0x00000800010a7983 */ /* 0x000ea20000100800 */
[----:B------:R-:W1:Y:S01]  /*1baa0*/  LDC R35, c[0x0][0xce8] ;  /* 0x00033a00ff237b82 */ /* 0x000e620000000800 */
[----:B------:R-:W-:Y:S01]  /*1bab0*/  ULDC.64 UR4, c[0x0][0xc90] ;  /* 0x0003240000047ab9 */ /* 0x000fe20000000a00 */
[----:B------:R-:W-:Y:S02]  /*1bac0*/  IMAD.MOV.U32 R6, RZ, RZ, R24 ;  /* 0x000000ffff067224 */ /* 0x000fe400078e0018 */
[----:B------:R-:W-:Y:S02]  /*1bad0*/  IMAD.MOV.U32 R7, RZ, RZ, R3 ;  /* 0x000000ffff077224 */ /* 0x000fe400078e0003 */
[----:B------:R-:W-:Y:S02]  /*1bae0*/  IMAD.IADD R34, R197, 0x1, R208 ;  /* 0x00000001c5227824 */ /* 0x000fe400078e02d0 */
[----:B------:R-:W-:Y:S01]  /*1baf0*/  IMAD.WIDE.U32 R6, R82, UR4, R6 ;  /* 0x0000000452067c25 */ /* 0x000fe2000f8e0006 */
[----:B-1----:R-:W-:-:S13]  /*1bb00*/  ISETP.NE.AND P0, PT, R35, 0x1, PT ;  /* 0x000000012300780c */ /* 0x002fda0003f05270 */
[----:B------:R-:W1:Y:S08]  /*1bb10*/  @P0 LDC R11, c[0x0][0xcec] ;  /* 0x00033b00ff0b0b82 */ /* 0x000e700000000800 */
[----:B------:R-:W3:Y:S01]  /*1bb20*/  @P0 LDC R31, c[0x0][0xcf0] ;  /* 0x00033c00ff1f0b82 */ /* 0x000ee20000000800 */
[----:B--2---:R-:W-:Y:S02]  /*1bb30*/  IMAD.IADD R30, R10, 0x1, R208 ;  /* 0x000000010a1e7824 */ /* 0x004fe400078e02d0 */
[----:B------:R-:W-:-:S04]  /*1bb40*/  IMAD R10, R81, UR4, RZ ;  /* 0x00000004510a7c24 */ /* 0x000fc8000f8e02ff */
[----:B------:R-:W-:Y:S01]  /*1bb50*/  IMAD R15, R82, UR5, R10 ;  /* 0x00000005520f7c24 */ /* 0x000fe2000f8e020a */
[----:B------:R-:W-:Y:S01]  /*1bb60*/  ULDC.64 UR4, c[0x0][0xc98] ;  /* 0x0003260000047ab9 */ /* 0x000fe20000000a00 */
[----:B-1----:R-:W-:-:S04]  /*1bb70*/  @P0 IMAD.HI.U32 R10, R30, R11, RZ ;  /* 0x0000000b1e0a0227 */ /* 0x002fc800078e00ff */
        /* <DEDUP_REMOVED lines=28> */
[----:B------:R-:W1:Y:S04]  /*1bd40*/  SHFL.IDX PT, R7, R30, RZ, 0x1c1f ;  /* 0x001c1fff1e077589 */ /* 0x000e6800000e0000 */
[----:B------:R-:W2:Y:S06]  /*1bd50*/  SHFL.IDX PT, R11, R30, 0x1, 0x1c1f ;  /* 0x003c1f001e0b7f89 */ /* 0x000eac00000e0000 */
[----:B-1----:R1:W-:Y:S04]  /*1bd60*/  @!P1 ST.E desc[UR50][R6.64], R0 ;  /* 0x0000000006009985 */ /* 0x0023e8000c101932 */
[----:B--2---:R1:W-:Y:S02]  /*1bd70*/  @!P0 ST.E desc[UR50][R10.64], R2 ;  /* 0x000000020a008985 */ /* 0x0043e4000c101932 */
.L_x_3530:
[----:B------:R-:W2:Y:S01]  /*1bd80*/  LDC R85, c[0x0][0xce8] ;  /* 0x00033a00ff557b82 */ /* 0x000ea20000000800 */
[----:B------:R-:W-:Y:S01]  /*1bd90*/  ULDC.64 UR4, c[0x0][0xba0] ;  /* 0x0002e80000047ab9 */ /* 0x000fe20000000a00 */
[----:B-1----:R-:W5:Y:S01]  /*1bda0*/  LD.E.128 R4, desc[UR50][R4.64] ;  /* 0x0000003204047980 */ /* 0x002f62000c101d00 */
[----:B------:R-:W-:-:S03]  /*1bdb0*/  IMAD R3, R3, UR4, RZ ;  /* 0x0000000403037c24 */ /* 0x000fc6000f8e02ff */
[----:B------:R-:W5:Y:S01]  /*1bdc0*/  LD.E.128 R8, desc[UR50][R8.64] ;  /* 0x0000003208087980 */ /* 0x000f62000c101d00 */
[C---:B------:R-:W-:Y:S01]  /*1bdd0*/  IMAD R83, R24.reuse, UR5, R3 ;  /* 0x0000000518537c24 */ /* 0x040fe2000f8e0203 */
[----:B------:R-:W1:Y:S01]  /*1bde0*/  LDC R0, c[0x0][0xbc8] ;  /* 0x0002f200ff007b82 */ /* 0x000e620000000800 */
        /* <DEDUP_REMOVED lines=22> */
[----:B------:R-:W5:Y:S01]  /*1bf50*/  LD.E.128 R56, desc[UR50][R56.64] ;  /* 0x0000003238387980 */ /* 0x000f62000c101d00 */
[----:B------:R-:W-:-:S02]  /*1bf60*/  IMAD.IADD R3, R3, 0x1, R81 ;  /* 0x0000000103037824 */ /* 0x000fc400078e0251 */
[----:B------:R-:W-:Y:S01]  /*1bf70*/  IMAD R81, R82, 0x20, R97 ;  /* 0x0000002052517824 */ /* 0x000fe200078e0261 */
[----:B------:R-:W5:Y:S01]  /*1bf80*/  LD.E.128 R60, desc[UR50][R60.64] ;  /* 0x000000323c3c7980 */ /* 0x000f62000c101d00 */
[C---:B------:R-:W-:Y:S02]  /*1bf90*/  VIADD R102, R217.reuse, 0x40 ;  /* 0x00000040d9667836 */ /* 0x040fe40000000000 */
[----:B------:R-:W-:Y:S01]  /*1bfa0*/  IMAD.IADD R82, R208, 0x1, R81 ;  /* 0x00000001d0527824 */ /* 0x000fe200078e0251 */
[----:B------:R-:W5:Y:S01]  /*1bfb0*/  LD.E.128 R64, desc[UR50][R64.64] ;  /* 0x0000003240407980 */ /* 0x000f62000c101d00 */
[----:B------:R-:W-:Y:S01]  /*1bfc0*/  IMAD R80, R80, UR4, RZ ;  /* 0x0000000450507c24 */ /* 0x000fe2000f8e02ff */
[----:B-1----:R-:W-:Y:S01]  /*1bfd0*/  ISETP.GE.AND P0, PT, R102, R0, PT ;  /* 0x000000006600720c */ /* 0x002fe20003f06270 */
[----:B------:R-:W-:Y:S01]  /*1bfe0*/  VIADD R100, R217, 0x80 ;  /* 0x00000080d9647836 */ /* 0x000fe20000000000 */
[----:B------:R-:W5:Y:S01]  /*1bff0*/  LD.E.128 R68, desc[UR50][R68.64] ;  /* 0x0000003244447980 */ /* 0x000f62000c101d00 */
[----:B--2---:R-:W-:-:S03]  /*1c000*/  @P1 IMAD.HI.U32 R24, R82, R87, RZ ;  /* 0x0000005752181227 */ /* 0x004fc600078e00ff */
[----:B------:R-:W5:Y:S01]  /*1c010*/  LD.E.128 R72, desc[UR50][R72.64] ;  /* 0x0000003248487980 */ /* 0x000f62000c101d00 */
[C---:B------:R-:W-:Y:S01]  /*1c020*/  IMAD R83, R21.reuse, UR5, R80 ;  /* 0x0000000515537c24 */ /* 0x040fe2000f8e0250 */
[----:B------:R-:W-:Y:S01]  /*1c030*/  SEL R80, RZ, 0xffffffff, P0 ;  /* 0xffffffffff507807 */ /* 0x000fe20000000000 */
[----:B------:R-:W-:Y:S01]  /*1c040*/  IMAD.WIDE.U32 R2, R21, UR4, R2 ;  /* 0x0000000415027c25 */ /* 0x000fe2000f8e0002 */
[-C--:B------:R-:W-:Y:S01]  /*1c050*/  ISETP.GE.AND P0, PT, R100, R0.reuse, PT ;  /* 0x000000006400720c */ /* 0x080fe20003f06270 */
[----:B------:R-:W-:Y:S01]  /*1c060*/  ULDC.64 UR4, c[0x0][0xbe0] ;  /* 0x0002f80000047ab9 */ /* 0x000fe20000000a00 */
[----:B------:R-:W5:Y:S01]  /*1c070*/  LD.E.128 R76, desc[UR50][R76.64] ;  /* 0x000000324c4c7980 */ /* 0x000f62000c101d00 */
[----:B------:R-:W-:Y:S01]  /*1c080*/  IMAD.MOV.U32 R21, RZ, RZ, R82 ;  /* 0x000000ffff157224 */ /* 0x000fe200078e0052 */
[----:B---3--:R-:W-:Y:S01]  /*1c090*/  @P1 SHF.R.U32.HI R21, RZ, R89, R24 ;  /* 0x00000059ff151219 */ /* 0x008fe20000011618 */
[C---:B------:R-:W-:Y:S01]  /*1c0a0*/  VIADD R98, R217.reuse, 0xc0 ;  /* 0x000000c0d9627836 */ /* 0x040fe20000000000 */
[-C--:B------:R-:W-:Y:S01]  /*1c0b0*/  ISETP.GE.AND P1, PT, R217, R0.reuse, PT ;  /* 0x00000000d900720c */ /* 0x080fe20003f26270 */
[----:B------:R-:W-:Y:S01]  /*1c0c0*/  IMAD.IADD R3, R3, 0x1, R83 ;  /* 0x0000000103037824 */ /* 0x000fe200078e0253 */
[----:B------:R-:W-:Y:S01]  /*1c0d0*/  @!PT LDS RZ, [RZ] ;  /* 0x00000000fffff984 */ /* 0x000fe20000000800 */
[----:B------:R-:W-:Y:S01]  /*1c0e0*/  @!PT LDS RZ, [RZ] ;  /* 0x00000000fffff984 */ /* 0x000fe20000000800 */
[----:B------:R-:W-:Y:S01]  /*1c0f0*/  @!PT LDS RZ, [RZ] ;  /* 0x00000000fffff984 */ /* 0x000fe20000000800 */
[----:B------:R-:W-:Y:S01]  /*1c100*/  @!PT LDS RZ, [RZ] ;  /* 0x00000000fffff984 */ /* 0x000fe20000000800 */
[----:B------:R1:W-:Y:S06]  /*1c110*/  MEMBAR.ALL.CTA ;  /* 0x0000000000007992 */ /* 0x0003ec0000008000 */
[----:B-1----:R-:W1:Y:S01]  /*1c120*/  FENCE.VIEW.ASYNC.S ;  /* 0x00000000000073c6 */ /* 0x002e620000000000 */
[----:B------:R-:W-:Y:S01]  /*1c130*/  IMAD.SHL.U32 R83, R80, 0x2, RZ ;  /* 0x0000000250537824 */ /* 0x000fe200078e00ff */
[----:B------:R-:W-:Y:S01]  /*1c140*/  SEL R24, RZ, 0x1, P1 ;  /* 0x00000001ff187807 */ /* 0x000fe20000800000 */
[--C-:B------:R-:W-:Y:S01]  /*1c150*/  IMAD.MOV R81, RZ, RZ, -R21.reuse ;  /* 0x000000ffff517224 */ /* 0x100fe200078e0a15 */
[----:B------:R-:W-:Y:S01]  /*1c160*/  SEL R80, RZ, 0xffffffff, P0 ;  /* 0xffffffffff507807 */ /* 0x000fe20000000000 */
[----:B------:R-:W-:Y:S01]  /*1c170*/  VIADD R96, R217, 0x100 ;  /* 0x00000100d9607836 */ /* 0x000fe20000000000 */
[-C--:B------:R-:W-:Y:S01]  /*1c180*/  ISETP.GE.AND P0, PT, R98, R0.reuse, PT ;  /* 0x000000006200720c */ /* 0x080fe20003f06270 */
[----:B------:R-:W-:Y:S01]  /*1c190*/  IMAD R81, R85, R81, R82 ;  /* 0x0000005155517224 */ /* 0x000fe200078e0252 */
[----:B------:R-:W-:Y:S01]  /*1c1a0*/  LOP3.LUT R24, R83, 0x2, R24, 0xe2, !PT ;  /* 0x0000000253187812 */ /* 0x000fe200078ee218 */
[----:B------:R-:W-:Y:S01]  /*1c1b0*/  IMAD.SHL.U32 R83, R80, 0x4, RZ ;  /* 0x0000000450537824 */ /* 0x000fe200078e00ff */
[----:B------:R-:W-:Y:S01]  /*1c1c0*/  SEL R80, RZ, 0xffffffff, P0 ;  /* 0xffffffffff507807 */ /* 0x000fe20000000000 */
[----:B------:R-:W-:Y:S01]  /*1c1d0*/  VIADD R94, R217, 0x140 ;  /* 0x00000140d95e7836 */ /* 0x000fe20000000000 */
[----:B------:R-:W-:Y:S01]  /*1c1e0*/  SHF.R.S32.HI R82, RZ, 0x1f, R21 ;  /* 0x0000001fff527819 */ /* 0x000fe20000011415 */
[----:B------:R-:W-:Y:S01]  /*1c1f0*/  IMAD.WIDE.U32 R2, R21, UR4, R2 ;  /* 0x0000000415027c25 */ /* 0x000fe2000f8e0002 */
[-C--:B------:R-:W-:Y:S01]  /*1c200*/  ISETP.GE.AND P0, PT, R96, R0.reuse, PT ;  /* 0x000000006000720c */ /* 0x080fe20003f06270 */
[----:B------:R-:W-:Y:S01]  /*1c210*/  BSSY B1, `(.L_x_3531) ;  /* 0x0000055000017945 */ /* 0x000fe20003800000 */
[----:B------:R-:W-:Y:S01]  /*1c220*/  LOP3.LUT R24, R83, 0x4, R24, 0xe2, !PT ;  /* 0x0000000453187812 */ /* 0x000fe200078ee218 */
[----:B------:R-:W-:Y:S01]  /*1c230*/  IMAD.SHL.U32 R83, R80, 0x8, RZ ;  /* 0x0000000850537824 */ /* 0x000fe200078e00ff */
[----:B------:R-:W-:Y:S01]  /*1c240*/  SEL R80, RZ, 0xffffffff, P0 ;  /* 0xffffffffff507807 */ /* 0x000fe20000000000 */
[----:B------:R-:W-:Y:S01]  /*1c250*/  IMAD R82, R82, UR4, RZ ;  /* 0x0000000452527c24 */ /* 0x000fe2000f8e02ff */
[-C--:B------:R-:W-:Y:S01]  /*1c260*/  ISETP.GE.AND P0, PT, R94, R0.reuse, PT ;  /* 0x000000005e00720c */ /* 0x080fe20003f06270 */
[----:B------:R-:W-:Y:S01]  /*1c270*/  VIADD R92, R217, 0x180 ;  /* 0x00000180d95c7836 */ /* 0x000fe20000000000 */
[----:B------:R-:W-:Y:S01]  /*1c280*/  LOP3.LUT R24, R83, 0x8, R24, 0xe2, !PT ;  /* 0x0000000853187812 */ /* 0x000fe200078ee218 */
[----:B------:R-:W-:Y:S01]  /*1c290*/  IMAD R83, R21, UR5, R82 ;  /* 0x0000000515537c24 */ /* 0x000fe2000f8e0252 */
[----:B------:R-:W-:Y:S01]  /*1c2a0*/  SEL R21, RZ, 0xffffffff, P0 ;  /* 0xffffffffff157807 */ /* 0x000fe20000000000 */
[----:B------:R-:W-:Y:S01]  /*1c2b0*/  IMAD.SHL.U32 R87, R80, 0x10, RZ ;  /* 0x0000001050577824 */ /* 0x000fe200078e00ff */
[----:B------:R-:W-:Y:S01]  /*1c2c0*/  SHF.R.S32.HI R80, RZ, 0x1f, R81 ;  /* 0x0000001fff507819 */ /* 0x000fe20000011451 */
[----:B------:R-:W-:Y:S01]  /*1c2d0*/  ULDC.64 UR4, c[0x0][0xbd8] ;  /* 0x0002f60000047ab9 */ /* 0x000fe20000000a00 */
[----:B------:R-:W-:Y:S01]  /*1c2e0*/  ISETP.GE.AND P0, PT, R92, R0, PT ;  /* 0x000000005c00720c */ /* 0x000fe20003f06270 */
[----:B------:R-:W-:Y:S01]  /*1c2f0*/  IMAD.SHL.U32 R21, R21, 0x20, RZ ;  /* 0x0000002015157824 */ /* 0x000fe200078e00ff */
[----:B------:R-:W-:Y:S01]  /*1c300*/  LOP3.LUT R24, R87, 0x10, R24, 0xe2, !PT ;  /* 0x0000001057187812 */ /* 0x000fe200078ee218 */
[----:B------:R-:W-:-:S02]  /*1c310*/  IMAD.IADD R3, R3, 0x1, R83 ;  /* 0x0000000103037824 */ /* 0x000fc400078e0253 */
[----:B------:R-:W-:Y:S01]  /*1c320*/  IMAD R80, R80, UR4, RZ ;  /* 0x0000000450507c24 */ /* 0x000fe2000f8e02ff */
[----:B------:R-:W-:Y:S01]  /*1c330*/  LOP3.LUT R24, R21, 0x20, R24, 0xe2, !PT ;  /* 0x0000002015187812 */ /* 0x000fe200078ee218 */
[----:B------:R-:W-:Y:S01]  /*1c340*/  IMAD R89, R20, R85, RZ ;  /* 0x0000005514597224 */ /* 0x000fe200078e02ff */
[----:B------:R-:W-:Y:S01]  /*1c350*/  SEL R21, RZ, 0x40, P0 ;  /* 0x00000040ff157807 */ /* 0x000fe20000000000 */
[----:B------:R-:W-:Y:S02]  /*1c360*/  IMAD.IADD R208, R97, 0x1, R208 ;  /* 0x0000000161d07824 */ /* 0x000fe400078e02d0 */
[----:B------:R-:W-:Y:S01]  /*1c370*/  VIADD R90, R217, 0x1c0 ;  /* 0x000001c0d95a7836 */ /* 0x000fe20000000000 */
[----:B------:R-:W-:Y:S01]  /*1c380*/  LOP3.LUT R24, R24, R21, RZ, 0xfc, !PT ;  /* 0x0000001518187212 */ /* 0x000fe200078efcff */
[C---:B------:R-:W-:Y:S01]  /*1c390*/  IMAD R83, R81.reuse, UR5, R80 ;  /* 0x0000000551537c24 */ /* 0x040fe2000f8e0250 */
[----:B------:R-:W-:Y:S01]  /*1c3a0*/  ISETP.GE.AND P1, PT, R208, R89, PT ;  /* 0x00000059d000720c */ /* 0x000fe20003f26270 */
[----:B------:R-:W-:Y:S01]  /*1c3b0*/  IMAD.WIDE.U32 R2, R81, UR4, R2 ;  /* 0x0000000451027c25 */ /* 0x000fe2000f8e0002 */
[----:B------:R-:W-:Y:S01]  /*1c3c0*/  ULDC.64 UR4, c[0x0][0xb80] ;  /* 0x0002e00000047ab9 */ /* 0x000fe20000000a00 */
[----:B------:R-:W-:-:S02]  /*1c3d0*/  ISETP.GE.AND P0, PT, R90, R0, PT ;  /* 0x000000005a00720c */ /* 0x000fc40003f06270 */
[----:B------:R-:W-:Y:S01]  /*1c3e0*/  IMAD.IADD R21, R3, 0x1, R83 ;  /* 0x0000000103157824 */ /* 0x000fe200078e0253 */
[----:B------:R-:W-:Y:S01]  /*1c3f0*/  LEA R87, P2, R2, UR4, 0x1 ;  /* 0x0000000402577c11 */ /* 0x000fe2000f8408ff */
[----:B------:R-:W-:Y:S01]  /*1c400*/  VIADD R20, R16, 0x38820 ;  /* 0x0003882010147836 */ /* 0x000fe20000000000 */
[----:B------:R-:W-:Y:S01]  /*1c410*/  SEL R3, RZ, 0x80, P0 ;  /* 0x00000080ff037807 */ /* 0x000fe20000000000 */
[C---:B------:R-:W-:Y:S01]  /*1c420*/  VIADD R91, R217.reuse, 0x1c0 ;  /* 0x000001c0d95b7836 */ /* 0x040fe20000000000 */
[----:B------:R-:W-:Y:S01]  /*1c430*/  LEA.HI.X R88, R2, UR5, R21, 0x1, P2 ;  /* 0x0000000502587c11 */ /* 0x000fe200090f0c15 */
[C---:B------:R-:W-:Y:S01]  /*1c440*/  VIADD R93, R217.reuse, 0x180 ;  /* 0x00000180d95d7836 */ /* 0x040fe20000000000 */
[----:B------:R-:W-:Y:S01]  /*1c450*/  PRMT R20, RZ, 0x654, R20 ;  /* 0x00000654ff147816 */ /* 0x000fe20000000014 */
[C---:B------:R-:W-:Y:S01]  /*1c460*/  VIADD R95, R217.reuse, 0x140 ;  /* 0x00000140d95f7836 */ /* 0x040fe20000000000 */
[----:B------:R-:W-:Y:S01]  /*1c470*/  LOP3.LUT R86, R24, R3, RZ, 0xfc, !PT ;  /* 0x0000000318567212 */ /* 0x000fe200078efcff */
[C---:B------:R-:W-:Y:S01]  /*1c480*/  VIADD R97, R217.reuse, 0x100 ;  /* 0x00000100d9617836 */ /* 0x040fe20000000000 */
[----:B-1----:R1:W-:Y:S01]  /*1c490*/  SYNCS.ARRIVE.TRANS64.RED.A1T0 RZ, [R20+URZ], RZ ;  /* 0x000000ff14ff79a7 */ /* 0x0023e2000810043f */
[C---:B------:R-:W-:Y:S01]  /*1c4a0*/  VIADD R99, R217.reuse, 0xc0 ;  /* 0x000000c0d9637836 */ /* 0x040fe20000000000 */
[----:B------:R1:W2:Y:S01]  /*1c4b0*/  SHFL.IDX PT, R2, R87, RZ, 0x181f ;  /* 0x00181fff57027589 */ /* 0x0002a200000e0000 */
[C---:B------:R-:W-:Y:S01]  /*1c4c0*/  VIADD R101, R217.reuse, 0x80 ;  /* 0x00000080d9657836 */ /* 0x040fe20000000000 */
[----:B------:R-:W-:Y:S01]  /*1c4d0*/  SHF.R.S32.HI R91, RZ, 0x1f, R91 ;  /* 0x0000001fff5b7819 */ /* 0x000fe2000001145b */
[----:B------:R-:W-:Y:S01]  /*1c4e0*/  VIADD R103, R217, 0x40 ;  /* 0x00000040d9677836 */ /* 0x000fe20000000000 */
[----:B------:R1:W3:Y:S01]  /*1c4f0*/  SHFL.IDX PT, R3, R88, RZ, 0x181f ;  /* 0x00181fff58037589 */ /* 0x0002e200000e0000 */
[----:B------:R-:W-:-:S02]  /*1c500*/  SHF.R.S32.HI R93, RZ, 0x1f, R93 ;  /* 0x0000001fff5d7819 */ /* 0x000fc4000001145d */
[----:B------:R-:W-:Y:S02]  /*1c510*/  SHF.R.S32.HI R95, RZ, 0x1f, R95 ;  /* 0x0000001fff5f7819 */ /* 0x000fe4000001145f */
[----:B------:R-:W-:Y:S02]  /*1c520*/  SHF.R.S32.HI R97, RZ, 0x1f, R97 ;  /* 0x0000001fff617819 */ /* 0x000fe40000011461 */
[----:B------:R-:W-:Y:S02]  /*1c530*/  SHF.R.S32.HI R99, RZ, 0x1f, R99 ;  /* 0x0000001fff637819 */ /* 0x000fe40000011463 */
[----:B------:R-:W-:Y:S02]  /*1c540*/  SHF.R.S32.HI R101, RZ, 0x1f, R101 ;  /* 0x0000001fff657819 */ /* 0x000fe40000011465 */
[----:B------:R-:W-:Y:S01]  /*1c550*/  SHF.R.S32.HI R103, RZ, 0x1f, R103 ;  /* 0x0000001fff677819 */ /* 0x000fe20000011467 */
[----:B-1----:R-:W-:Y:S06]  /*1c560*/  @P1 BRA `(.L_x_3532) ;  /* 0x00000000007c1947 */ /* 0x002fec0003800000 */
        /* <DEDUP_REMOVED lines=31> */
.L_x_3532:
[----:B------:R-:W-:Y:S05]  /*1c760*/  BSYNC B1 ;  /* 0x0000000000017941 */ /* 0x000fea0003800000 */
.L_x_3531:
[----:B--2-4-:R-:W-:Y:S01]  /*1c770*/  VIADD R2, R208, 0x20 ;  /* 0x00000020d0027836 */ /* 0x014fe20000000000 */
[----:B-----5:R1:W2:Y:S04]  /*1c780*/  SHFL.IDX PT, R5, R88, 0x1, 0x181f ;  /* 0x00381f0058057f89 */ /* 0x0202a800000e0000 */
[----:B------:R-:W-:Y:S01]  /*1c790*/  ISETP.GE.AND P0, PT, R2, R89, PT ;  /* 0x000000590200720c */ /* 0x000fe20003f06270 */
[----:B------:R1:W4:-:S12]  /*1c7a0*/  SHFL.IDX PT, R4, R87, 0x1, 0x181f ;  /* 0x00381f0057047f89 */ /* 0x00031800000e0000 */
[----:B-1----:R-:W-:Y:S05]  /*1c7b0*/  @P0 BRA `(.L_x_3533) ;  /* 0x0000001000580947 */ /* 0x002fea0003800000 */
[-C--:B------:R-:W-:Y:S02]  /*1c7c0*/  ISETP.GE.AND P5, PT, R102, R0.reuse, PT ;  /* 0x000000006600720c */ /* 0x080fe40003fa6270 */
[-C--:B------:R-:W-:Y:S02]  /*1c7d0*/  ISETP.GE.AND P6, PT, R217, R0.reuse, PT ;  /* 0x00000000d900720c */ /* 0x080fe40003fc6270 */
[-C--:B------:R-:W-:Y:S02]  /*1c7e0*/  ISETP.GE.AND P3, PT, R100, R0.reuse, PT ;  /* 0x000000006400720c */ /* 0x080fe40003f66270 */
[-C--:B------:R-:W-:Y:S02]  /*1c7f0*/  ISETP.GE.AND P2, PT, R98, R0.reuse, PT ;  /* 0x000000006200720c */ /* 0x080fe40003f46270 */
[-C--:B------:R-:W-:Y:S02]  /*1c800*/  ISETP.GE.AND P1, PT, R96, R0.reuse, PT ;  /* 0x000000006000720c */ /* 0x080fe40003f26270 */
[----:B------:R-:W-:-:S03]  /*1c810*/  ISETP.GE.AND P0, PT, R94, R0, PT ;  /* 0x000000005e00720c */ /* 0x000fc60003f06270 */
[CC--:B----4-:R-:W-:Y:S02]  /*1c820*/  @!P5 LEA R6, P4, R102.reuse, R4.reuse, 0x1 ;  /* 0x000000046606d211 */ /* 0x0d0fe400078808ff */
[----:B--23--:R-:W-:Y:S02]  /*1c830*/  @!P6 IMAD.WIDE R2, R217, 0x2, R4 ;  /* 0x00000002d902e825 */ /* 0x00cfe400078e0204 */
[----:B------:R-:W-:Y:S02]  /*1c840*/  @!P5 LEA.HI.X R7, R102, R5, R103, 0x1, P4 ;  /* 0x000000056607d211 */ /* 0x000fe400020f0c67 */
[----:B------:R-:W-:Y:S01]  /*1c850*/  LOP3.LUT P4, RZ, R24, 0x40, RZ, 0xc0, !PT ;  /* 0x0000004018ff7812 */ /* 0x000fe2000788c0ff */
[----:B------:R1:W-:Y:S01]  /*1c860*/  @!P6 ST.E.128 desc[UR50][R2.64], R8 ;  /* 0x000000080200e985 */ /* 0x0003e2000c101d32 */
[----:B------:R-:W-:-:S03]  /*1c870*/  @!P3 LEA R12, P6, R100, R4, 0x1 ;  /* 0x00000004640cb211 */ /* 0x000fc600078c08ff */
[----:B------:R2:W-:Y:S01]  /*1c880*/  @!P5 ST.E.128 desc[UR50][R6.64], R28 ;  /* 0x0000001c0600d985 */ /* 0x0005e2000c101d32 */
[-C--:B------:R-:W-:Y:S02]  /*1c890*/  @!P3 LEA.HI.X R13, R100, R5.reuse, R101, 0x1, P6 ;  /* 0x00000005640db211 */ /* 0x080fe400030f0c65 */
[-C--:B------:R-:W-:Y:S02]  /*1c8a0*/  @!P2 LEA R14, P5, R98, R4.reuse, 0x1 ;  /* 0x00000004620ea211 */ /* 0x080fe400078a08ff */
[-C--:B------:R-:W-:Y:S01]  /*1c8b0*/  @!P1 LEA R20, P6, R96, R4.reuse, 0x1 ;  /* 0x0000000460149211 */ /* 0x080fe200078c08ff */
[----:B------:R2:W-:Y:S01]  /*1c8c0*/  @!P3 ST.E.128 desc[UR50][R12.64], R36 ;  /* 0x000000240c00b985 */ /* 0x0005e2000c101d32 */
[----:B------:R-:W-:Y:S02]  /*1c8d0*/  @!P0 LEA R32, P3, R94, R4, 0x1 ;  /* 0x000000045e208211 */ /* 0x000fe400078608ff */
[-C--:B------:R-:W-:Y:S02]  /*1c8e0*/  @!P2 LEA.HI.X R15, R98, R5.reuse, R99, 0x1, P5 ;  /* 0x00000005620fa211 */ /* 0x080fe400028f0c63 */
[----:B------:R-:W-:-:S02]  /*1c8f0*/  @!P1 LEA.HI.X R21, R96, R5, R97, 0x1, P6 ;  /* 0x0000000560159211 */ /* 0x000fc400030f0c61 */
[----:B------:R-:W-:Y:S01]  /*1c900*/  @!P0 LEA.HI.X R33, R94, R5, R95, 0x1, P3 ;  /* 0x000000055e218211 */ /* 0x000fe200018f0c5f */
[----:B------:R2:W-:Y:S01]  /*1c910*/  @!P2 ST.E.128 desc[UR50][R14.64], R44 ;  /* 0x0000002c0e00a985 */ /* 0x0005e2000c101d32 */
[----:B-1----:R-:W-:-:S03]  /*1c920*/  @P4 LEA R2, P5, R92, R4, 0x1 ;  /* 0x000000045c024211 */ /* 0x002fc600078a08ff */
[----:B------:R2:W-:Y:S01]  /*1c930*/  @!P1 ST.E.128 desc[UR50][R20.64], R52 ;  /* 0x0000003414009985 */ /* 0x0005e2000c101d32 */
[----:B------:R-:W-:-:S03]  /*1c940*/  @P4 LEA.HI.X R3, R92, R5, R93, 0x1, P5 ;  /* 0x000000055c034211 */ /* 0x000fc600028f0c5d */
[----:B------:R2:W-:Y:S01]  /*1c950*/  @!P0 ST.E.128 desc[UR50][R32.64], R60 ;  /* 0x0000003c20008985 */ /* 0x0005e2000c101d32 */
[----:B------:R-:W-:-:S03]  /*1c960*/  LOP3.LUT P0, RZ, R86, 0x80, RZ, 0xc0, !PT ;  /* 0x0000008056ff7812 */ /* 0x000fc6000780c0ff */
[----:B------:R2:W-:Y:S10]  /*1c970*/  @P4 ST.E.128 desc[UR50][R2.64], R68 ;  /* 0x0000004402004985 */ /* 0x0005f4000c101d32 */
[----:B------:R-:W-:Y:S05]  /*1c980*/  @!P0 BRA `(.L_x_3533) ;  /* 0x0000000c00e48947 */ /* 0x000fea0003800000 */
[----:B--2---:R-:W-:-:S04]  /*1c990*/  LEA R2, P0, R90, R4, 0x1 ;  /* 0x000000045a027211 */ /* 0x004fc800078008ff */
[----:B------:R-:W-:-:S05]  /*1c9a0*/  LEA.HI.X R3, R90, R5, R91, 0x1, P0 ;  /* 0x000000055a037211 */ /* 0x000fca00000f0c5b */
[----:B------:R1:W-:Y:S01]  /*1c9b0*/  ST.E.128 desc[UR50][R2.64], R76 ;  /* 0x0000004c02007985 */ /* 0x0003e2000c101d32 */
[----:B------:R-:W-:Y:S05]  /*1c9c0*/  BRA `(.L_x_3533) ;  /* 0x0000000c00d47947 */ /* 0x000fea0003800000 */
.L_x_3528:
[----:B------:R-:W2:Y:S01]  /*1c9d0*/  LDL R8, [R1+0x54] ;  /* 0x0000540001087983 */ /* 0x000ea20000100800 */
[----:B------:R-:W-:Y:S01]  /*1c9e0*/  ULDC.64 UR4, c[0x0][0xd00] ;  /* 0x0003400000047ab9 */ /* 0x000fe20000000a00 */
[----:B------:R-:W2:Y:S01]  /*1c9f0*/  LDC.64 R2, c[0x0][0xd00] ;  /* 0x00034000ff027b82 */ /* 0x000ea20000000a00 */
[----:B------:R-:W-:Y:S01]  /*1ca00*/  ISETP.NE.U32.AND P0, PT, RZ, UR4, PT ;  /* 0x00000004ff007c0c */ /* 0x000fe2000bf05070 */
[----:B------:R-:W-:-:S03]  /*1ca10*/  IMAD.MOV.U32 R6, RZ, RZ, RZ ;  /* 0x000000ffff067224 */ /* 0x000fc600078e00ff */
[----:B------:R-:W-:Y:S01]  /*1ca20*/  ISETP.NE.AND.EX P0, PT, RZ, UR5, PT, P0 ;  /* 0x00000005ff007c0c */ /* 0x000fe2000bf05300 */
[----:B------:R-:W-:Y:S02]  /*1ca30*/  ULDC.64 UR4, c[0x0][0xd08] ;  /* 0x0003420000047ab9 */ /* 0x000fe40000000a00 */
[----:B------:R-:W-:Y:S01]  /*1ca40*/  ISETP.NE.U32.AND P1, PT, RZ, UR4, PT ;  /* 0x00000004ff007c0c */ /* 0x000fe2000bf25070 */
[----:B-1----:R-:W1:Y:S01]  /*1ca50*/  S2R R24, SR_TID.X ;  /* 0x0000000000187919 */ /* 0x002e620000002100 */
[----:B------:R-:W3:Y:S02]  /*1ca60*/  LDC R29, c[0x0][0xce8] ;  /* 0x00033a00ff1d7b82 */ /* 0x000ee40000000800 */
[----:B------:R-:W-:-:S13]  /*1ca70*/  ISETP.NE.AND.EX P1, PT, RZ, UR5, PT, P1 ;  /* 0x00000005ff007c0c */ /* 0x000fda000bf25310 */
[----:B------:R-:W4:Y:S01]  /*1ca80*/  @P1 LDC.64 R4, c[0x0][0xd08] ;  /* 0x00034200ff041b82 */ /* 0x000f220000000a00 */
[----:B------:R-:W-:Y:S02]  /*1ca90*/  ULDC UR4, c[0x0][0xb88] ;  /* 0x0002e20000047ab9 */ /* 0x000fe40000000800 */
[----:B------:R-:W-:Y:S02]  /*1caa0*/  IMAD.U32 R0, RZ, RZ, UR4 ;  /* 0x00000004ff007e24 */ /* 0x000fe4000f8e00ff */
[----:B--2---:R-:W-:-:S04]  /*1cab0*/  IMAD.WIDE R2, R8, 0x4, R2 ;  /* 0x0000000408027825 */ /* 0x004fc800078e0202 */
[----:B----4-:R-:W-:Y:S01]  /*1cac0*/  @P1 IMAD.WIDE R4, R8, 0x4, R4 ;  /* 0x0000000408041825 */ /* 0x010fe200078e0204 */
[----:B------:R2:W5:Y:S03]  /*1cad0*/  @P0 LDG.E R6, desc[UR50][R2.64] ;  /* 0x0000003202060981 */ /* 0x000566000c1e1900 */
[----:B-1----:R-:W-:Y:S01]  /*1cae0*/  VIADD R24, R24, 0xffffff80 ;  /* 0xffffff8018187836 */ /* 0x002fe20000000000 */
[----:B------:R2:W5:Y:S01]  /*1caf0*/  @P1 LDG.E R0, desc[UR50][R4.64] ;  /* 0x0000003204001981 */ /* 0x000562000c1e1900 */
[----:B------:R-:W-:-:S03]  /*1cb00*/  SHF.R.S32.HI R7, RZ, 0x1f, R8 ;  /* 0x0000001fff077819 */ /* 0x000fc60000011408 */
[----:B------:R-:W-:Y:S01]  /*1cb10*/  ISETP.GE.AND P2, PT, R24, 0x40, PT ;  /* 0x000000401800780c */ /* 0x000fe20003f46270 */
[----:B---3--:R-:W-:-:S12]  /*1cb20*/  @P1 BRA `(.L_x_3534) ;  /* 0x0000000000101947 */ /* 0x008fd80003800000 */
[----:B------:R-:W-:Y:S05]  /*1cb30*/  @!P0 BRA `(.L_x_3534) ;  /* 0x00000000000c8947 */ /* 0x000fea0003800000 */
[----:B--2---:R-:W2:Y:S04]  /*1cb40*/  LDG.E R5, desc[UR50][R2.64] ;  /* 0x0000003202057981 */ /* 0x004ea8000c1e1900 */
[----:B-----5:R-:W2:Y:S02]  /*1cb50*/  LDG.E R0, desc[UR50][R2.64+0x4] ;  /* 0x0000043202007981 */ /* 0x020ea4000c1e1900 */
[----:B--2---:R-:W-:-:S07]  /*1cb60*/  IMAD.IADD R0, R0, 0x1, -R5 ;  /* 0x0000000100007824 */ /* 0x004fce00078e0a05 */
.L_x_3534:
[----:B------:R-:W3:Y:S01]  /*1cb70*/  LDL R14, [R1+0x50] ;  /* 0x00005000010e7983 */ /* 0x000ee20000100800 */
[----:B------:R-:W-:Y:S01]  /*1cb80*/  BSSY B1, `(.L_x_3535) ;  /* 0x000002d000017945 */ /* 0x000fe20003800000 */
[----:B------:R-:W-:Y:S02]  /*1cb90*/  SEL R13, R8, RZ, !P0 ;  /* 0x000000ff080d7207 */ /* 0x000fe40004000000 */
[----:B------:R-:W-:Y:S02]  /*1cba0*/  SEL R12, R7, RZ, !P0 ;  /* 0x000000ff070c7207 */ /* 0x000fe40004000000 */
[----:B-----5:R-:W-:Y:S02]  /*1cbb0*/  SHF.R.S32.HI R11, RZ, 0x1f, R6 ;  /* 0x0000001fff0b7819 */ /* 0x020fe40000011406 */
[----:B---3--:R-:W-:Y:S01]  /*1cbc0*/  SHF.R.S32.HI R10, RZ, 0x1f, R14 ;  /* 0x0000001fff0a7819 */ /* 0x008fe2000001140e */
[----:B------:R-:W-:Y:S06]  /*1cbd0*/  @P2 BRA `(.L_x_3536) ;  /* 0x00000000009c2947 */ /* 0x000fec0003800000 */
[----:B--2---:R-:W1:Y:S01]  /*1cbe0*/  S2R R3, SR_TID.X ;  /* 0x0000000000037919 */ /* 0x004e620000002100 */
[----:B------:R-:W2:Y:S02]  /*1cbf0*/  LDC R9, c[0x0][0xce8] ;  /* 0x00033a00ff097b82 */ /* 0x000ea40000000800 */
[----:B--2---:R-:W-:Y:S01]  /*1cc00*/  IMAD R2, R0, R9, RZ ;  /* 0x0000000900027224 */ /* 0x004fe200078e02ff */
[----:B-1----:R-:W-:-:S04]  /*1cc10*/  IADD3 R8, R208, -0x80, R3 ;  /* 0xffffff80d0087810 */ /* 0x002fc80007ffe003 */
        /* <DEDUP_REMOVED lines=9> */
[----:B------:R-:W1:Y:S01]  /*1ccb0*/  @P0 LDC R15, c[0x0][0xcec] ;  /* 0x00033b00ff0f0b82 */ /* 0x000e620000000800 */
[----:B------:R-:W-:Y:S01]  /*1ccc0*/  IMAD R7, R14, UR5, R7 ;  /* 0x000000050e077c24 */ /* 0x000fe2000f8e0207 */
[----:B------:R-:W-:-:S03]  /*1ccd0*/  ULDC.64 UR4, c[0x0][0xc98] ;  /* 0x0003260000047ab9 */ /* 0x000fc60000000a00 */
[----:B------:R-:W-:-:S03]  /*1cce0*/  IMAD.IADD R3, R3, 0x1, R7 ;  /* 0x0000000103037824 */ /* 0x000fc600078e0207 */
[----:B------:R-:W2:Y:S01]  /*1ccf0*/  @P0 LDC R21, c[0x0][0xcf0] ;  /* 0x00033c00ff150b82 */ /* 0x000ea20000000800 */
[----:B------:R-:W-:-:S04]  /*1cd00*/  IMAD.WIDE.U32 R2, R13, UR4, R2 ;  /* 0x000000040d027c25 */ /* 0x000fc8000f8e0002 */
[----:B-1----:R-:W-:-:S05]  /*1cd10*/  @P0 IMAD.HI.U32 R4, R8, R15, RZ ;  /* 0x0000000f08040227 */ /* 0x002fca00078e00ff */
[----:B--2---:R-:W-:Y:S01]  /*1cd20*/  @P0 SHF.R.U32.HI R5, RZ, R21, R4 ;  /* 0x00000015ff050219 */ /* 0x004fe20000011604 */
[----:B------:R-:W-:-:S03]  /*1cd30*/  IMAD R4, R12, UR4, RZ ;  /* 0x000000040c047c24 */ /* 0x000fc6000f8e02ff */
[----:B------:R-:W-:Y:S01]  /*1cd40*/  IADD3 R2, P0, R5, R2, RZ ;  /* 0x0000000205027210 */ /* 0x000fe20007f1e0ff */
[----:B------:R-:W-:-:S04]  /*1cd50*/  IMAD.MOV R7, RZ, RZ, -R5 ;  /* 0x000000ffff077224 */ /* 0x000fc800078e0a05 */
[----:B------:R-:W-:Y:S01]  /*1cd60*/  IMAD R7, R9, R7, R8 ;  /* 0x0000000709077224 */ /* 0x000fe200078e0208 */
[----:B------:R-:W-:Y:S01]  /*1cd70*/  SHF.R.S32.HI R9, RZ, 0x1f, R5 ;  /* 0x0000001fff097819 */ /* 0x000fe20000011405 */
[----:B------:R-:W-:Y:S01]  /*1cd80*/  IMAD R8, R13, UR5, R4 ;  /* 0x000000050d087c24 */ /* 0x000fe2000f8e0204 */
[----:B------:R-:W-:Y:S02]  /*1cd90*/  ULDC.64 UR4, c[0x0][0xc88] ;  /* 0x0003220000047ab9 */ /* 0x000fe40000000a00 */
        /* <DEDUP_REMOVED lines=11> */
.L_x_3536:
[----:B------:R-:W-:Y:S05]  /*1ce50*/  BSYNC B1 ;  /* 0x0000000000017941 */ /* 0x000fea0003800000 */
.L_x_3535:
[----:B------:R-:W-:Y:S01]  /*1ce60*/  ISETP.NE.AND P0, PT, R29, 0x1, PT ;  /* 0x000000011d00780c */ /* 0x000fe20003f05270 */
[----:B------:R-:W-:Y:S01]  /*1ce70*/  ULDC.64 UR4, c[0x0][0xba0] ;  /* 0x0002e80000047ab9 */ /* 0x000fe20000000a00 */
[----:B------:R-:W3:Y:S01]  /*1ce80*/  LDC R20, c[0x0][0xbc8] ;  /* 0x0002f200ff147b82 */ /* 0x000ee20000000800 */
[----:B-12---:R-:W-:Y:S01]  /*1ce90*/  IMAD R5, R11, UR4, RZ ;  /* 0x000000040b057c24 */ /* 0x006fe2000f8e02ff */
[----:B------:R-:W-:Y:S01]  /*1cea0*/  SHF.R.S32.HI R7, RZ, 0x1f, R24 ;  /* 0x0000001fff077819 */ /* 0x000fe20000011418 */
[C---:B------:R-:W-:Y:S01]  /*1ceb0*/  IMAD.WIDE.U32 R2, R6.reuse, UR4, RZ ;  /* 0x0000000406027c25 */ /* 0x040fe2000f8e00ff */
[----:B------:R-:W-:Y:S02]  /*1cec0*/  BSSY B1, `(.L_x_3537) ;  /* 0x0000081000017945 */ /* 0x000fe40003800000 */
[----:B------:R-:W-:Y:S01]  /*1ced0*/  LEA.HI R7, R7, R24, RZ, 0x3 ;  /* 0x0000001807077211 */ /* 0x000fe200078f18ff */
[----:B------:R-:W-:Y:S01]  /*1cee0*/  IMAD R5, R6, UR5, R5 ;  /* 0x0000000506057c24 */ /* 0x000fe2000f8e0205 */
[----:B------:R-:W-:Y:S01]  /*1cef0*/  ULDC.64 UR4, c[0x0][0xbe8] ;  /* 0x0002fa0000047ab9 */ /* 0x000fe20000000a00 */
[----:B------:R-:W-:Y:S01]  /*1cf00*/  VIADD R42, R217, 0x40 ;  /* 0x00000040d92a7836 */ /* 0x000fe20000000000 */
[----:B------:R-:W-:Y:S01]  /*1cf10*/  LOP3.LUT R7, R7, 0xfffffff8, RZ, 0xc0, !PT ;  /* 0xfffffff807077812 */ /* 0x000fe200078ec0ff */
[----:B------:R-:W-:Y:S01]  /*1cf20*/  IMAD.IADD R3, R3, 0x1, R5 ;  /* 0x0000000103037824 */ /* 0x000fe200078e0205 */
[----:B------:R-:W1:Y:S01]  /*1cf30*/  @P0 LDC R9, c[0x0][0xcec] ;  /* 0x00033b00ff090b82 */ /* 0x000e620000000800 */
[----:B------:R-:W-:-:S02]  /*1cf40*/  IMAD R4, R10, UR4, RZ ;  /* 0x000000040a047c24 */ /* 0x000fc4000f8e02ff */
[----:B------:R-:W-:-:S04]  /*1cf50*/  IMAD.WIDE.U32 R2, R14, UR4, R2 ;  /* 0x000000040e027c25 */ /* 0x000fc8000f8e0002 */
[----:B------:R-:W-:Y:S01]  /*1cf60*/  IMAD R5, R14, UR5, R4 ;  /* 0x000000050e057c24 */ /* 0x000fe2000f8e0204 */
[----:B------:R-:W-:Y:S01]  /*1cf70*/  SHF.R.S32.HI R14, RZ, 0x1f, R24 ;  /* 0x0000001fff0e7819 */ /* 0x000fe20000011418 */
[----:B------:R-:W2:Y:S01]  /*1cf80*/  @P0 LDC R11, c[0x0][0xcf0] ;  /* 0x00033c00ff0b0b82 */ /* 0x000ea20000000800 */
[----:B------:R-:W-:Y:S01]  /*1cf90*/  IMAD.IADD R7, R24, 0x1, -R7 ;  /* 0x0000000118077824 */ /* 0x000fe200078e0a07 */
[----:B------:R-:W-:Y:S01]  /*1cfa0*/  ULDC.64 UR4, c[0x0][0xbf0] ;  /* 0x0002fc0000047ab9 */ /* 0x000fe20000000a00 */
[----:B------:R-:W-:Y:S01]  /*1cfb0*/  LEA.HI R14, R14, R24, RZ, 0x3 ;  /* 0x000000180e0e7211 */ /* 0x000fe200078f18ff */
[----:B------:R-:W-:Y:S01]  /*1cfc0*/  IMAD.IADD R3, R3, 0x1, R5 ;  /* 0x0000000103037824 */ /* 0x000fe200078e0205 */
[-C--:B---3--:R-:W-:Y:S01]  /*1cfd0*/  ISETP.GE.AND P1, PT, R42, R20.reuse, PT ;  /* 0x000000142a00720c */ /* 0x088fe20003f26270 */
[----:B------:R-:W-:Y:S01]  /*1cfe0*/  IMAD R4, R12, UR4, RZ ;  /* 0x000000040c047c24 */ /* 0x000fe2000f8e02ff */
[----:B------:R-:W-:Y:S01]  /*1cff0*/  SHF.R.S32.HI R14, RZ, 0x3, R14 ;  /* 0x00000003ff0e7819 */ /* 0x000fe2000001140e */
[C---:B------:R-:W-:Y:S01]  /*1d000*/  VIADD R40, R217.reuse, 0x80 ;  /* 0x00000080d9287836 */ /* 0x040fe20000000000 */
[----:B------:R-:W-:Y:S01]  /*1d010*/  ISETP.GE.AND P2, PT, R217, R20, PT ;  /* 0x00000014d900720c */ /* 0x000fe20003f46270 */
[----:B------:R-:W-:Y:S01]  /*1d020*/  IMAD R5, R13, UR5, R4 ;  /* 0x000000050d057c24 */ /* 0x000fe2000f8e0204 */
[----:B------:R-:W-:Y:S01]  /*1d030*/  SEL R8, RZ, 0xffffffff, P1 ;  /* 0xffffffffff087807 */ /* 0x000fe20000800000 */
[----:B------:R-:W-:-:S02]  /*1d040*/  IMAD R7, R7, 0x20, R14 ;  /* 0x0000002007077824 */ /* 0x000fc400078e020e */
[----:B------:R-:W-:Y:S01]  /*1d050*/  IMAD.WIDE.U32 R2, R13, UR4, R2 ;  /* 0x000000040d027c25 */ /* 0x000fe2000f8e0002 */
[----:B------:R-:W-:-:S03]  /*1d060*/  ULDC.64 UR4, c[0x0][0xbe0] ;  /* 0x0002f80000047ab9 */ /* 0x000fc60000000a00 */
[----:B------:R-:W-:Y:S01]  /*1d070*/  IMAD.IADD R6, R208, 0x1, R7 ;  /* 0x00000001d0067824 */ /* 0x000fe200078e0207 */
[----:B------:R-:W-:Y:S01]  /*1d080*/  SEL R7, RZ, 0x1, P2 ;  /* 0x00000001ff077807 */ /* 0x000fe20001000000 */
[----:B------:R-:W-:Y:S01]  /*1d090*/  IMAD.IADD R3, R3, 0x1, R5 ;  /* 0x0000000103037824 */ /* 0x000fe200078e0205 */
[----:B------:R-:W-:Y:S01]  /*1d0a0*/  ISETP.GE.AND P2, PT, R40, R20, PT ;  /* 0x000000142800720c */ /* 0x000fe20003f46270 */
[----:B-1----:R-:W-:-:S03]  /*1d0b0*/  @P0 IMAD.HI.U32 R4, R6, R9, RZ ;  /* 0x0000000906040227 */ /* 0x002fc600078e00ff */
[----:B------:R-:W-:Y:S01]  /*1d0c0*/  SEL R9, RZ, 0xffffffff, P2 ;  /* 0xffffffffff097807 */ /* 0x000fe20001000000 */
[----:B------:R-:W-:Y:S01]  /*1d0d0*/  IMAD.MOV.U32 R5, RZ, RZ, R6 ;  /* 0x000000ffff057224 */ /* 0x000fe200078e0006 */
[----:B--2---:R-:W-:Y:S01]  /*1d0e0*/  @P0 SHF.R.U32.HI R5, RZ, R11, R4 ;  /* 0x0000000bff050219 */ /* 0x004fe20000011604 */
[C---:B------:R-:W-:Y:S02]  /*1d0f0*/  VIADD R38, R217.reuse, 0xc0 ;  /* 0x000000c0d9267836 */ /* 0x040fe40000000000 */
[----:B------:R-:W-:Y:S01]  /*1d100*/  IMAD.SHL.U32 R8, R8, 0x2, RZ ;  /* 0x0000000208087824 */ /* 0x000fe200078e00ff */
[----:B------:R-:W-:Y:S01]  /*1d110*/  SHF.R.S32.HI R4, RZ, 0x1f, R5 ;  /* 0x0000001fff047819 */ /* 0x000fe20000011405 */
[----:B------:R-:W-:Y:S01]  /*1d120*/  VIADD R36, R217, 0x100 ;  /* 0x00000100d9247836 */ /* 0x000fe20000000000 */
[-C--:B------:R-:W-:Y:S01]  /*1d130*/  ISETP.GE.AND P1, PT, R38, R20.reuse, PT ;  /* 0x000000142600720c */ /* 0x080fe20003f26270 */
[----:B------:R-:W-:Y:S01]  /*1d140*/  IMAD.SHL.U32 R9, R9, 0x4, RZ ;  /* 0x0000000409097824 */ /* 0x000fe200078e00ff */
[----:B------:R-:W-:Y:S01]  /*1d150*/  LOP3.LUT R8, R8, 0x2, R7, 0xe2, !PT ;  /* 0x0000000208087812 */ /* 0x000fe200078ee207 */
[----:B------:R-:W-:Y:S01]  /*1d160*/  IMAD.MOV R7, RZ, RZ, -R5 ;  /* 0x000000ffff077224 */ /* 0x000fe200078e0a05 */
[----:B------:R-:W-:Y:S01]  /*1d170*/  SEL R10, RZ, 0xffffffff, P1 ;  /* 0xffffffffff0a7807 */ /* 0x000fe20000800000 */
[----:B------:R-:W-:Y:S01]  /*1d180*/  IMAD R4, R4, UR4, RZ ;  /* 0x0000000404047c24 */ /* 0x000fe2000f8e02ff */
[----:B------:R-:W-:Y:S01]  /*1d190*/  ISETP.GE.AND P0, PT, R36, R20, PT ;  /* 0x000000142400720c */ /* 0x000fe20003f06270 */
[----:B------:R-:W-:Y:S01]  /*1d1a0*/  IMAD R7, R29, R7, R6 ;  /* 0x000000071d077224 */ /* 0x000fe200078e0206 */
[----:B------:R-:W-:Y:S01]  /*1d1b0*/  LOP3.LUT R8, R9, 0x4, R8, 0xe2, !PT ;  /* 0x0000000409087812 */ /* 0x000fe200078ee208 */
[----:B------:R-:W-:-:S02]  /*1d1c0*/  VIADD R34, R217, 0x140 ;  /* 0x00000140d9227836 */ /* 0x000fc40000000000 */
[C---:B------:R-:W-:Y:S01]  /*1d1d0*/  IMAD R9, R5.reuse, UR5, R4 ;  /* 0x0000000505097c24 */ /* 0x040fe2000f8e0204 */
[----:B------:R-:W-:Y:S01]  /*1d1e0*/  SEL R4, RZ, 0xffffffff, P0 ;  /* 0xffffffffff047807 */ /* 0x000fe20000000000 */
[----:B------:R-:W-:Y:S01]  /*1d1f0*/  IMAD R31, R0, R29, RZ ;  /* 0x0000001d001f7224 */ /* 0x000fe200078e02ff */
[----:B------:R-:W-:Y:S01]  /*1d200*/  SHF.R.S32.HI R0, RZ, 0x1f, R7 ;  /* 0x0000001fff007819 */ /* 0x000fe20000011407 */
[----:B------:R-:W-:Y:S01]  /*1d210*/  IMAD.SHL.U32 R11, R10, 0x8, RZ ;  /* 0x000000080a0b7824 */ /* 0x000fe200078e00ff */
[----:B------:R-:W-:Y:S01]  /*1d220*/  ISETP.GE.AND P0, PT, R34, R20, PT ;  /* 0x000000142200720c */ /* 0x000fe20003f06270 */
[----:B------:R-:W-:Y:S01]  /*1d230*/  IMAD.WIDE.U32 R2, R5, UR4, R2 ;  /* 0x0000000405027c25 */ /* 0x000fe2000f8e0002 */
[----:B------:R-:W-:Y:S02]  /*1d240*/  ULDC.64 UR4, c[0x0][0xbd8] ;  /* 0x0002f60000047ab9 */ /* 0x000fe40000000a00 */
[----:B------:R-:W-:Y:S01]  /*1d250*/  LOP3.LUT R8, R11, 0x8, R8, 0xe2, !PT ;  /* 0x000000080b087812 */ /* 0x000fe200078ee208 */
[----:B------:R-:W-:-:S02]  /*1d260*/  VIADD R32, R217, 0x180 ;  /* 0x00000180d9207836 */ /* 0x000fc40000000000 */
[----:B------:R-:W-:Y:S01]  /*1d270*/  IMAD.SHL.U32 R5, R4, 0x10, RZ ;  /* 0x0000001004057824 */ /* 0x000fe200078e00ff */
[----:B------:R-:W-:Y:S01]  /*1d280*/  SEL R4, RZ, 0xffffffff, P0 ;  /* 0xffffffffff047807 */ /* 0x000fe20000000000 */
[----:B------:R-:W-:Y:S01]  /*1d290*/  IMAD.IADD R3, R3, 0x1, R9 ;  /* 0x0000000103037824 */ /* 0x000fe200078e0209 */
[----:B------:R-:W-:Y:S01]  /*1d2a0*/  ISETP.GE.AND P0, PT, R32, R20, PT ;  /* 0x000000142000720c */ /* 0x000fe20003f06270 */
[----:B------:R-:W-:Y:S01]  /*1d2b0*/  IMAD R0, R0, UR4, RZ ;  /* 0x0000000400007c24 */ /* 0x000fe2000f8e02ff */
[----:B------:R-:W-:Y:S01]  /*1d2c0*/  LOP3.LUT R8, R5, 0x10, R8, 0xe2, !PT ;  /* 0x0000001005087812 */ /* 0x000fe200078ee208 */
        /* <DEDUP_REMOVED lines=11> */
[C---:B------:R-:W-:Y:S01]  /*1d380*/  VIADD R30, R217.reuse, 0x1c0 ;  /* 0x000001c0d91e7836 */ /* 0x040fe20000000000 */
[----:B------:R-:W-:Y:S01]  /*1d390*/  ISETP.GE.AND P2, PT, R28, R20, PT ;  /* 0x000000141c00720c */ /* 0x000fe20003f46270 */
[C---:B------:R-:W-:Y:S01]  /*1d3a0*/  VIADD R33, R217.reuse, 0x180 ;  /* 0x00000180d9217836 */ /* 0x040fe20000000000 */
[----:B------:R-:W-:Y:S01]  /*1d3b0*/  LEA.HI.X R15, R2, UR5, R3, 0x1, P1 ;  /* 0x00000005020f7c11 */ /* 0x000fe200088f0c03 */
[C---:B------:R-:W-:Y:S01]  /*1d3c0*/  VIADD R35, R217.reuse, 0x140 ;  /* 0x00000140d9237836 */ /* 0x040fe20000000000 */
        /* <DEDUP_REMOVED lines=48> */
.L_x_3538:
[----:B------:R-:W-:Y:S05]  /*1d6d0*/  BSYNC B1 ;  /* 0x0000000000017941 */ /* 0x000fea0003800000 */
.L_x_3537:
[----:B------:R-:W-:Y:S01]  /*1d6e0*/  VIADD R0, R208, 0x20 ;  /* 0x00000020d0007836 */ /* 0x000fe20000000000 */
[----:B---34-:R1:W3:Y:S04]  /*1d6f0*/  SHFL.IDX PT, R5, R15, 0x1, 0x181f ;  /* 0x00381f000f057f89 */ /* 0x0182e800000e0000 */
[----:B------:R-:W-:Y:S01]  /*1d700*/  ISETP.GE.AND P0, PT, R0, R31, PT ;  /* 0x0000001f0000720c */ /* 0x000fe20003f06270 */
[----:B--2---:R1:W2:-:S12]  /*1d710*/  SHFL.IDX PT, R4, R14, 0x1, 0x181f ;  /* 0x00381f000e047f89 */ /* 0x00429800000e0000 */
[----:B-1----:R-:W-:Y:S05]  /*1d720*/  @P0 BRA `(.L_x_3533) ;  /* 0x00000000007c0947 */ /* 0x002fea0003800000 */
        /* <DEDUP_REMOVED lines=19> */
[-C--:B-1----:R-:W-:Y:S02]  /*1d860*/  @!P1 LEA R2, P5, R34, R4.reuse, 0x1 ;  /* 0x0000000422029211 */ /* 0x082fe400078a08ff */
        /* <DEDUP_REMOVED lines=11> */
.L_x_3533:
[----:B------:R-:W-:Y:S05]  /*1d920*/  BSYNC B0 ;  /* 0x0000000000007941 */ /* 0x000fea0003800000 */
.L_x_3527:
[----:B------:R-:W-:Y:S02]  /*1d930*/  ULDC UR4, c[0x0][0xd3c] ;  /* 0x00034f0000047ab9 */ /* 0x000fe40000000800 */
[----:B------:R-:W-:-:S13]  /*1d940*/  ISETP.GE.AND P0, PT, R27, UR4, PT ;  /* 0x000000041b007c0c */ /* 0x000fda000bf06270 */
[----:B------:R-:W-:Y:S05]  /*1d950*/  @!P0 BRA `(.L_x_3539) ;  /* 0xfffffe3c00248947 */ /* 0x000fea000383ffff */
[----:B------:R-:W-:Y:S05]  /*1d960*/  BRA `(.L_x_3328) ;  /* 0x0000008800e07947 */ /* 0x000fea0003800000 */
.L_x_3326:
        /* <DEDUP_REMOVED lines=16> */
.L_x_3540:
        /* <DEDUP_REMOVED lines=41> */
.L_x_3546:
        /* <DEDUP_REMOVED lines=12> */
.L_x_3545:
[----:B------:R-:W-:Y:S05]  /*1ddc0*/  BSYNC B0 ;  /* 0x0000000000007941 */ /* 0x000fea0003800000 */
.L_x_3544:
        /* <DEDUP_REMOVED lines=20> */
.L_x_3542:
        /* <DEDUP_REMOVED lines=20> */
.L_x_3547:
        /* <DEDUP_REMOVED lines=59> */
.L_x_3543:
[----:B------:R-:W-:Y:S02]  /*1e400*/  IMAD.MOV.U32 R17, RZ, RZ, RZ ;  /* 0x000000ffff117224 */ /* 0x000fe400078e00ff */
[----:B------:R-:W-:Y:S02]  /*1e410*/  IMAD.U32 R16, RZ, RZ, UR6 ;  /* 0x00000006ff107e24 */ /* 0x000fe4000f8e00ff */
[----:B------:R-:W-:-:S07]  /*1e420*/  IMAD.MOV.U32 R18, RZ, RZ, RZ ;  /* 0x000000ffff127224 */ /* 0x000fce00078e00ff */
.L_x_3548:
[----:B------:R-:W-:-:S13]  /*1e430*/  ISETP.NE.AND P0, PT, R5, RZ, PT ;  /* 0x000000ff0500720c */ /* 0x000fda0003f05270 */
[----:B------:R-:W0:Y:S01]  /*1e440*/  @!P0 S2R R3, SR_CgaCtaId ;  /* 0x0000000000038919 */ /* 0x000e220000008800 */
[----:B------:R-:W-:-:S04]  /*1e450*/  @!P0 MOV R2, 0x400 ;  /* 0x0000040000028802 */ /* 0x000fc80000000f00 */
[----:B0-----:R-:W-:-:S05]  /*1e460*/  @!P0 LEA R2, R3, R2, 0x18 ;  /* 0x0000000203028211 */ /* 0x001fca00078ec0ff */
[----:B------:R0:W-:Y:S01]  /*1e470*/  @!P0 STS.128 [R2+0x388d0], R16 ;  /* 0x0388d01002008388 */ /* 0x0001e20000000c00 */
[----:B------:R-:W-:Y:S06]  /*1e480*/  BAR.ARV 0x5, 0x180 ;  /* 0x0146000000007b1d */ /* 0x000fec0000002000 */
.L_x_3541:
[----:B------:R2:W-:Y:S01]  /*1e490*/  STL [R1+0x24], RZ ;  /* 0x000024ff01007387 */ /* 0x0005e20000100800 */
[----:B------:R-:W-:Y:S01]  /*1e4a0*/  ULDC UR4, c[0x0][0xd3c] ;  /* 0x00034f0000047ab9 */ /* 0x000fe20000000800 */
[----:B------:R-:W-:Y:S01]  /*1e4b0*/  IMAD.MOV.U32 R28, RZ, RZ, 0x1 ;  /* 0x00000001ff1c7424 */ /* 0x000fe200078e00ff */
[----:B-1----:R-:W-:Y:S01]  /*1e4c0*/  ISETP.GE.AND P0, PT, R19, UR4, PT ;  /* 0x0000000413007c0c */ /* 0x002fe2000bf06270 */
[----:B------:R-:W-:-:S12]  /*1e4d0*/  IMAD.MOV.U32 R25, RZ, RZ, RZ ;  /* 0x000000ffff197224 */ /* 0x000fd800078e00ff */
[----:B--2---:R-:W-:Y:S05]  /*1e4e0*/  @P0 BRA `(.L_x_3549) ;  /* 0x0000007c00240947 */ /* 0x004fea0003800000 */
[----:B------:R-:W1:Y:S01]  /*1e4f0*/  S2UR UR5, SR_CgaCtaId ;  /* 0x00000000000579c3 */ /* 0x000e620000008800 */
[----:B------:R2:W-:Y:S01]  /*1e500*/  STL [R1+0x24], RZ ;  /* 0x000024ff01007387 */ /* 0x0005e20000100800 */
[C---:B0-----:R-:W-:Y:S01]  /*1e510*/  IMAD.SHL.U32 R2, R0.reuse, 0x8, RZ ;  /* 0x0000000800027824 */ /* 0x041fe200078e00ff */
        /* <DEDUP_REMOVED lines=10> */
[----:B------:R-:W-:Y:S01]  /*1e5c0*/  SHF.R.U32.HI R3, RZ, 0x3, R5 ;  /* 0x00000003ff037819 */ /* 0x000fe20000011605 */
[----:B------:R-:W-:Y:S01]  /*1e5d0*/  IMAD.MOV.U32 R28, RZ, RZ, 0x1 ;  /* 0x00000001ff1c7424 */ /* 0x000fe200078e00ff */
[----:B------:R-:W-:Y:S01]  /*1e5e0*/  LOP3.LUT R37, R4, 0x200, R37, 0xf8, !PT ;  /* 0x0000020004257812 */ /* 0x000fe200078ef825 */
[----:B------:R-:W-:Y:S01]  /*1e5f0*/  ULDC.64 UR40, c[0x0][0x198] ;  /* 0x0000660000287ab9 */ /* 0x000fe20000000a00 */
[----:B------:R-:W-:Y:S01]  /*1e600*/  LOP3.LUT R3, R3, 0x70, R0, 0xf8, !PT ;  /* 0x0000007003037812 */ /* 0x000fe200078ef800 */
[----:B------:R-:W-:Y:S01]  /*1e610*/  ULOP3.LUT UR39, UR36, 0x2, URZ, 0xfc, !UPT ;  /* 0x0000000224277892 */ /* 0x000fe2000f8efc3f */
[C---:B------:R-:W-:Y:S01]  /*1e620*/  LOP3.LUT R0, R2.reuse, 0x40, RZ, 0xfc, !PT ;  /* 0x0000004002007812 */ /* 0x040fe200078efcff */
[----:B------:R-:W-:Y:S01]  /*1e630*/  ULDC UR38, c[0x0][0xc] ;  /* 0x0000030000267ab9 */ /* 0x000fe20000000800 */
[----:B------:R-:W-:-:S02]  /*1e640*/  LOP3.LUT R4, R2, 0x80, RZ, 0xfc, !PT ;  /* 0x0000008002047812 */ /* 0x000fc400078efcff */
[C---:B------:R-:W-:Y:S01]  /*1e650*/  LOP3.LUT R3, R2.reuse, 0xc0, RZ, 0xfc, !PT ;  /* 0x000000c002037812 */ /* 0x040fe200078efcff */
[----:B-1----:R-:W-:Y:S01]  /*1e660*/  ULEA UR4, UR5, UR4, 0x18 ;  /* 0x0000000405047291 */ /* 0x002fe2000f8ec03f */
[C---:B------:R-:W-:Y:S02]  /*1e670*/  LOP3.LUT R0, R2.reuse, 0x100, RZ, 0xfc, !PT ;  /* 0x0000010002007812 */ /* 0x040fe400078efcff */
[C---:B------:R-:W-:Y:S02]  /*1e680*/  LOP3.LUT R4, R2.reuse, 0x140, RZ, 0xfc, !PT ;  /* 0x0000014002047812 */ /* 0x040fe400078efcff */
[C---:B------:R-:W-:Y:S01]  /*1e690*/  LOP3.LUT R3, R2.reuse, 0x180, RZ, 0xfc, !PT ;  /* 0x0000018002037812 */ /* 0x040fe200078efcff */
[----:B------:R-:W-:Y:S01]  /*1e6a0*/  IMAD.U32 R23, RZ, RZ, UR4 ;  /* 0x00000004ff177e24 */ /* 0x000fe2000f8e00ff */
[----:B------:R-:W-:-:S03]  /*1e6b0*/  LOP3.LUT R0, R2, 0x1c0, RZ, 0xfc, !PT ;  /* 0x000001c002007812 */ /* 0x000fc600078efcff */
[----:B--2---:R-:W-:-:S07]  /*1e6c0*/  IMAD R26, R37, 0x2, R23 ;  /* 0x00000002251a7824 */ /* 0x004fce00078e0217 */
.L_x_3678:
[----:B------:R-:W-:Y:S05]  /*1e6d0*/  YIELD ;  /* 0x0000000000007946 */ /* 0x000fea0003800000 */
[----:B------:R-:W-:Y:S01]  /*1e6e0*/  ULDC.64 UR4, c[0x0][0xb20] ;  /* 0x0002c80000047ab9 */ /* 0x000fe20000000a00 */
[----:B------:R-:W-:Y:S01]  /*1e6f0*/  IMAD.MOV.U32 R34, RZ, RZ, RZ ;  /* 0x000000ffff227224 */ /* 0x000fe200078e00ff */
[----:B------:R-:W-:Y:S01]  /*1e700*/  ISETP.NE.U32.AND P0, PT, RZ, UR4, PT ;  /* 0x00000004ff007c0c */ /* 0x000fe2000bf05070 */
[----:B------:R-:W0:Y:S01]  /*1e710*/  LDC.64 R4, c[0x0][0xaf8] ;  /* 0x0002be00ff047b82 */ /* 0x000e220000000a00 */
[----:B------:R-:W-:Y:S01]  /*1e720*/  IMAD.MOV.U32 R8, RZ, RZ, RZ ;  /* 0x000000ffff087224 */ /* 0x000fe200078e00ff */
[----:B------:R-:W-:Y:S01]  /*1e730*/  ULDC.64 UR6, c[0x0][0xb08] ;  /* 0x0002c20000067ab9 */ /* 0x000fe20000000a00 */
[----:B------:R-:W-:Y:S01]  /*1e740*/  ISETP.NE.AND.EX P0, PT, RZ, UR5, PT, P0 ;  /* 0x00000005ff007c0c */ /* 0x000fe2000bf05300 */
[----:B------:R-:W-:-:S12]  /*1e750*/  ULDC.64 UR4, c[0x0][0xb10] ;  /* 0x0002c40000047ab9 */ /* 0x000fd80000000a00 */
[----:B-1----:R-:W1:Y:S02]  /*1e760*/  @P0 LDC.64 R2, c[0x0][0xb20] ;  /* 0x0002c800ff020b82 */ /* 0x002e640000000a00 */
[----:B-1----:R-:W-:-:S05]  /*1e770*/  @P0 IMAD.WIDE R2, R19, 0x4, R2 ;  /* 0x0000000413020825 */ /* 0x002fca00078e0202 */
[----:B------:R1:W5:Y:S01]  /*1e780*/  @P0 LDG.E R34, desc[UR50][R2.64] ;  /* 0x0000003202220981 */ /* 0x000362000c1e1900 */
[----:B------:R-:W-:Y:S01]  /*1e790*/  ISETP.NE.U32.AND P0, PT, RZ, UR4, PT ;  /* 0x00000004ff007c0c */ /* 0x000fe2000bf05070 */
[----:B0-----:R-:W-:Y:S01]  /*1e7a0*/  IMAD.WIDE R4, R19, 0x4, R4 ;  /* 0x0000000413047825 */ /* 0x001fe200078e0204 */
[----:B------:R-:W-:Y:S02]  /*1e7b0*/  ISETP.NE.U32.AND P1, PT, RZ, UR6, PT ;  /* 0x00000006ff007c0c */ /* 0x000fe4000bf25070 */
[----:B------:R-:W-:Y:S01]  /*1e7c0*/  ISETP.NE.AND.EX P2, PT, RZ, UR5, PT, P0 ;  /* 0x00000005ff007c0c */ /* 0x000fe2000bf45300 */
[----:B------:R-:W-:Y:S01]  /*1e7d0*/  ULDC.64 UR4, c[0x0][0xaf8] ;  /* 0x0002be0000047ab9 */ /* 0x000fe20000000a00 */
[----:B------:R-:W-:Y:S01]  /*1e7e0*/  ISETP.NE.AND.EX P1, PT, RZ, UR7, PT, P1 ;  /* 0x00000007ff007c0c */ /* 0x000fe2000bf25310 */
[----:B------:R-:W-:Y:S01]  /*1e7f0*/  IMAD.MOV.U32 R0, RZ, RZ, RZ ;  /* 0x000000ffff007224 */ /* 0x000fe200078e00ff */
[----:B------:R-:W-:Y:S01]  /*1e800*/  ISETP.NE.U32.AND P0, PT, RZ, UR4, PT ;  /* 0x00000004ff007c0c */ /* 0x000fe2000bf05070 */
[----:B-1----:R-:W0:Y:S03]  /*1e810*/  LDC.64 R2, c[0x0][0xb08] ;  /* 0x0002c200ff027b82 */ /* 0x002e260000000a00 */
[----:B------:R-:W-:-:S05]  /*1e820*/  ISETP.NE.AND.EX P0, PT, RZ, UR5, PT, P0 ;  /* 0x00000005ff007c0c */ /* 0x000fca000bf05300 */
[----:B--23--:R-:W1:Y:S08]  /*1e830*/  @P2 LDC.64 R6, c[0x0][0xb10] ;  /* 0x0002c400ff062b82 */ /* 0x00ce700000000a00 */
[----:B------:R-:W2:Y:S01]  /*1e840*/  @P0 LDG.E R8, desc[UR50][R4.64] ;  /* 0x0000003204080981 */ /* 0x000ea2000c1e1900 */
[----:B------:R-:W-:Y:S01]  /*1e850*/  ULDC UR4, c[0x0][0x288] ;  /* 0x0000a20000047ab9 */ /* 0x000fe20000000800 */
[----:B0-----:R-:W-:-:S05]  /*1e860*/  IMAD.WIDE R2, R19, 0x4, R2 ;  /* 0x0000000413027825 */ /* 0x001fca00078e0202 */
[----:B------:R-:W5:Y:S01]  /*1e870*/  @P1 LDG.E R0, desc[UR50][R2.64] ;  /* 0x0000003202001981 */ /* 0x000f62000c1e1900 */
[----:B-1----:R-:W-:-:S03]  /*1e880*/  @P2 IMAD.WIDE R6, R19, 0x4, R6 ;  /* 0x0000000413062825 */ /* 0x002fc600078e0206 */
[----:B--2---:R0:W-:Y:S02]  /*1e890*/  STL [R1+0x8], R8 ;  /* 0x0000080801007387 */ /* 0x0041e40000100800 */
[----:B0-----:R-:W-:Y:S01]  /*1e8a0*/  IMAD.U32 R8, RZ, RZ, UR4 ;  /* 0x00000004ff087e24 */ /* 0x001fe2000f8e00ff */
[----:B------:R-:W-:-:S05]  /*1e8b0*/  ULDC.64 UR4, c[0x0][0x418] ;  /* 0x0001060000047ab9 */ /* 0x000fca0000000a00 */
        /* <DEDUP_REMOVED lines=18> */
.L_x_3550:
        /* <DEDUP_REMOVED lines=8> */
.L_x_3551:
        /* <DEDUP_REMOVED lines=9> */
.L_x_3552:
        /* <DEDUP_REMOVED lines=34> */
.L_x_3555:
[----:B------:R-:W-:-:S13]  /*1ed10*/  ISETP.NE.AND P0, PT, R3, 0x1, PT ;  /* 0x000000010300780c */ /* 0x000fda0003f05270 */
[----:B------:R-:W0:Y:S02]  /*1ed20*/  @P0 LDC.64 R4, c[0x0][0xae0] ;  /* 0x0002b800ff040b82 */ /* 0x000e240000000a00 */
[----:B0-----:R-:W-:-:S05]  /*1ed30*/  @P0 IMAD.HI.U32 R4, R11, R4, RZ ;  /* 0x000000040b040227 */ /* 0x001fca00078e00ff */
[----:B------:R-:W-:-:S07]  /*1ed40*/  @P0 SHF.R.U32.HI R11, RZ, R5, R4 ;  /* 0x00000005ff0b0219 */ /* 0x000fce0000011604 */
.L_x_3556:
[----:B------:R-:W-:Y:S05]  /*1ed50*/  BSYNC B0 ;  /* 0x0000000000007941 */ /* 0x000fea0003800000 */
.L_x_3554:
[----:B------:R-:W-:-:S05]  /*1ed60*/  IMAD R11, R11, R3, R3 ;  /* 0x000000030b0b7224 */ /* 0x000fca00078e0203 */
[----:B------:R-:W-:-:S07]  /*1ed70*/  VIMNMX R2, R2, R11, PT ;  /* 0x0000000b02027248 */ /* 0x000fce0003fe0100 */
.L_x_3553:
        /* <DEDUP_REMOVED lines=20> */
.L_x_3559:
[----:B------:R-:W-:-:S13]  /*1eec0*/  ISETP.NE.AND P0, PT, R3, 0x1, PT ;  /* 0x000000010300780c */ /* 0x000fda0003f05270 */
[----:B------:R-:W0:Y:S02]  /*1eed0*/  @P0 LDC.64 R4, c[0x0][0xae0] ;  /* 0x0002b800ff040b82 */ /* 0x000e240000000a00 */
[----:B0-----:R-:W-:-:S05]  /*1eee0*/  @P0 IMAD.HI.U32 R4, R12, R4, RZ ;  /* 0x000000040c040227 */ /* 0x001fca00078e00ff */
[----:B------:R-:W-:-:S07]  /*1eef0*/  @P0 SHF.R.U32.HI R12, RZ, R5, R4 ;  /* 0x00000005ff0c0219 */ /* 0x000fce0000011604 */
.L_x_3560:
[----:B------:R-:W-:Y:S05]  /*1ef00*/  BSYNC B0 ;  /* 0x0000000000007941 */ /* 0x000fea0003800000 */
.L_x_3558:
[----:B------:R-:W-:-:S05]  /*1ef10*/  IMAD R3, R12, R3, RZ ;  /* 0x000000030c037224 */ /* 0x000fca00078e02ff */
[----:B------:R-:W-:-:S07]  /*1ef20*/  VIMNMX R11, R11, R3, !PT ;  /* 0x000000030b0b7248 */ /* 0x000fce0007fe0100 */
.L_x_3557:
        /* <DEDUP_REMOVED lines=31> */
.L_x_3733:
[----:B-1----:R-:W-:Y:S02]  /*1f120*/  ISETP.NE.AND P0, PT, R14, RZ, PT ;  /* 0x000000ff0e00720c */ /* 0x002fe40003f05270 */
[----:B------:R-:W-:-:S11]  /*1f130*/  PLOP3.LUT P6, PT, PT, PT, PT, 0x8, 0x0 ;  /* 0x000000000000781c */ /* 0x000fd60003fce170 */
[----:B------:R-:W-:Y:S05]  /*1f140*/  @P0 BRA `(.L_x_3564) ;  /* 0x00000000000c0947 */ /* 0x000fea0003800000 */
[----:B------:R-:W-:-:S03]  /*1f150*/  UMOV UR4, 0xffffffff ;  /* 0xffffffff00047882 */ /* 0x000fc60000000000 */
[----:B------:R-:W-:Y:S05]  /*1f160*/  BRA.DIV UR4, `(.L_x_3565) ;  /* 0x0000008604707947 */ /* 0x000fea000b800000 */
[----:B------:R-:W-:-:S13]  /*1f170*/  ELECT P6, URZ, PT ;  /* 0x00000000003f782f */ /* 0x000fda00038c0000 */
.L_x_3564:
        /* <DEDUP_REMOVED lines=9> */
.L_x_3736:
[----:B------:R-:W-:Y:S05]  /*1f210*/  BSYNC B1 ;  /* 0x0000000000017941 */ /* 0x000fea0003800000 */
.L_x_3566:
[----:B------:R-:W-:Y:S04]  /*1f220*/  BSSY B1, `(.L_x_3568) ;  /* 0x00000b7000017945 */ /* 0x000fe80003800000 */
[----:B------:R-:W-:Y:S05]  /*1f230*/  @!P6 BRA `(.L_x_3569) ;  /* 0x0000000800d4e947 */ /* 0x000fea0003800000 */
[----:B0-----:R-:W-:Y:S01]  /*1f240*/  IMAD R3, R24, 0x8, R23 ;  /* 0x0000000818037824 */ /* 0x001fe200078e0217 */
[----:B------:R-:W-:Y:S01]  /*1f250*/  SHF.L.U32 R7, R29, 0x1f, RZ ;  /* 0x0000001f1d077819 */ /* 0x000fe200000006ff */
[----:B------:R-:W0:Y:S01]  /*1f260*/  S2R R10, SR_TID.X ;  /* 0x00000000000a7919 */ /* 0x000e220000002100 */
[----:B------:R-:W-:Y:S02]  /*1f270*/  BSSY B2, `(.L_x_3570) ;  /* 0x0000005000027945 */ /* 0x000fe40003800000 */
[----:B------:R-:W1:Y:S01]  /*1f280*/  SYNCS.PHASECHK.TRANS64.TRYWAIT P0, [R3+URZ+0x388a0], R7 ;  /* 0x0388a007030075a7 */ /* 0x000e62000800017f */
[----:B0-----:R-:W-:-:S04]  /*1f290*/  LOP3.LUT R10, R10, 0x7f, RZ, 0xc0, !PT ;  /* 0x0000007f0a0a7812 */ /* 0x001fc800078ec0ff */
[----:B------:R-:W-:Y:S01]  /*1f2a0*/  ISETP.NE.AND P1, PT, R10, RZ, PT ;  /* 0x000000ff0a00720c */ /* 0x000fe20003f25270 */
[----:B-1----:R-:W-:-:S12]  /*1f2b0*/  @!P0 BRA `(.L_x_3571) ;  /* 0x0000008400508947 */ /* 0x002fd80003800000 */
.L_x_3737:
[----:B------:R-:W-:Y:S05]  /*1f2c0*/  BSYNC B2 ;  /* 0x0000000000027941 */ /* 0x000fea0003800000 */
.L_x_3570:
        /* <DEDUP_REMOVED lines=9> */
.L_x_3573:
[----:B------:R-:W-:Y:S05]  /*1f360*/  BSYNC B2 ;  /* 0x0000000000027941 */ /* 0x000fea0003800000 */
.L_x_3572:
        /* <DEDUP_REMOVED lines=12> */
.L_x_3574:
        /* <DEDUP_REMOVED lines=13> */
.L_x_3738:
[----:B------:R-:W-:Y:S05]  /*1f500*/  BSYNC B2 ;  /* 0x0000000000027941 */ /* 0x000fea0003800000 */
.L_x_3575:
        /* <DEDUP_REMOVED lines=11> */
.L_x_3578:
[----:B------:R-:W-:Y:S05]  /*1f5c0*/  BSYNC B2 ;  /* 0x0000000000027941 */ /* 0x000fea0003800000 */
.L_x_3577:
        /* <DEDUP_REMOVED lines=9> */
.L_x_3579:
        /* <DEDUP_REMOVED lines=15> */
.L_x_3580:
        /* <DEDUP_REMOVED lines=15> */
.L_x_3581:
        /* <DEDUP_REMOVED lines=15> */
.L_x_3582:
        /* <DEDUP_REMOVED lines=15> */
.L_x_3583:
        /* <DEDUP_REMOVED lines=15> */
.L_x_3584:
        /* <DEDUP_REMOVED lines=15> */
.L_x_3585:
        /* <DEDUP_REMOVED lines=15> */
.L_x_3586:
        /* <DEDUP_REMOVED lines=10> */
.L_x_3569:
[----:B------:R-:W-:Y:S05]  /*1fd90*/  BSYNC B1 ;  /* 0x0000000000017941 */ /* 0x000fea0003800000 */
.L_x_3568:
        /* <DEDUP_REMOVED lines=9> */
.L_x_3606:
[----:B------:R-:W-:Y:S05]  /*1fe30*/  YIELD ;  /* 0x0000000000007946 */ /* 0x000fea0003800000 */
[----:B------:R-:W-:Y:S04]  /*1fe40*/  BSSY B1, `(.L_x_3587) ;  /* 0x00000b6000017945 */ /* 0x000fe80003800000 */
[----:B------:R-:W-:Y:S05]  /*1fe50*/  @!P6 BRA `(.L_x_3588) ;  /* 0x0000000800d0e947 */ /* 0x000fea0003800000 */
[----:B------:R-:W-:Y:S01]  /*1fe60*/  IMAD R10, R24, 0x8, R23 ;  /* 0x00000008180a7824 */ /* 0x000fe200078e0217 */
[----:B------:R-:W-:Y:S01]  /*1fe70*/  SHF.L.U32 R2, R29, 0x1f, RZ ;  /* 0x0000001f1d027819 */ /* 0x000fe200000006ff */
[----:B0-----:R-:W0:Y:S01]  /*1fe80*/  S2R R3, SR_TID.X ;  /* 0x0000000000037919 */ /* 0x001e220000002100 */
[----:B------:R-:W-:Y:S02]  /*1fe90*/  BSSY B2, `(.L_x_3589) ;  /* 0x0000005000027945 */ /* 0x000fe40003800000 */
[----:B------:R-:W1:Y:S01]  /*1fea0*/  SYNCS.PHASECHK.TRANS64.TRYWAIT P1, [R10+URZ+0x388a0], R2 ;  /* 0x0388a0020a0075a7 */ /* 0x000e62000802017f */
[----:B0-----:R-:W-:-:S04]  /*1feb0*/  LOP3.LUT R3, R3, 0x7f, RZ, 0xc0, !PT ;  /* 0x0000007f03037812 */ /* 0x001fc800078ec0ff */
[----:B------:R-:W-:Y:S01]  /*1fec0*/  ISETP.NE.AND P2, PT, R3, RZ, PT ;  /* 0x000000ff0300720c */ /* 0x000fe20003f45270 */
[----:B-1----:R-:W-:-:S12]  /*1fed0*/  @!P1 BRA `(.L_x_3590) ;  /* 0x0000007800709947 */ /* 0x002fd80003800000 */
.L_x_3739:
[----:B------:R-:W-:Y:S05]  /*1fee0*/  BSYNC B2 ;  /* 0x0000000000027941 */ /* 0x000fea0003800000 */
.L_x_3589:
        /* <DEDUP_REMOVED lines=9> */
.L_x_3592:
[----:B------:R-:W-:Y:S05]  /*1ff80*/  BSYNC B2 ;  /* 0x0000000000027941 */ /* 0x000fea0003800000 */
.L_x_3591:
        /* <DEDUP_REMOVED lines=11> */
.L_x_3593:
        /* <DEDUP_REMOVED lines=13> */
.L_x_3740:
[----:B------:R-:W-:Y:S05]  /*20110*/  BSYNC B2 ;  /* 0x0000000000027941 */ /* 0x000fea0003800000 */
.L_x_3594:
        /* <DEDUP_REMOVED lines=11> */
.L_x_3597:
[----:B------:R-:W-:Y:S05]  /*201d0*/  BSYNC B2 ;  /* 0x0000000000027941 */ /* 0x000fea0003800000 */
.L_x_3596:
        /* <DEDUP_REMOVED lines=9> */
.L_x_3598:
        /* <DEDUP_REMOVED lines=15> */
.L_x_3599:
        /* <DEDUP_REMOVED lines=15> */
.L_x_3600:
        /* <DEDUP_REMOVED lines=15> */
.L_x_3601:
        /* <DEDUP_REMOVED lines=15> */
.L_x_3602:
        /* <DEDUP_REMOVED lines=15> */
.L_x_3603:
        /* <DEDUP_REMOVED lines=15> */
.L_x_3604:
        /* <DEDUP_REMOVED lines=15> */
.L_x_3605:
        /* <DEDUP_REMOVED lines=10> */
.L_x_3588:
[----:B------:R-:W-:Y:S05]  /*209a0*/  BSYNC B1 ;  /* 0x0000000000017941 */ /* 0x000fea0003800000 */
.L_x_3587:
        /* <DEDUP_REMOVED lines=8> */
.L_x_3562:
[----:B------:R-:W-:Y:S05]  /*20a30*/  BSYNC B0 ;  /* 0x0000000000007941 */ /* 0x000fea0003800000 */
.L_x_3561:
[----:B------:R-:W1:Y:S01]  /*20a40*/  LDC R0, c[0x0][0x448] ;  /* 0x00011200ff007b82 */ /* 0x000e620000000800 */
[----:B0-----:R-:W-:Y:S01]  /*20a50*/  VIADD R3, R33, 0x3f ;  /* 0x0000003f21037836 */ /* 0x001fe20000000000 */
[----:B------:R-:W-:Y:S06]  /*20a60*/  @!P0 WARPSYNC.ALL ;  /* 0x0000000000008948 */ /* 0x000fec0003800000 */
[----:B------:R-:W-:Y:S01]  /*20a70*/  @!P0 BAR.SYNC.DEFER_BLOCKING 0xc, 0x180 ;  /* 0x0306000000008b1d */ /* 0x000fe20000010000 */
[----:B-1----:R-:W-:-:S13]  /*20a80*/  ISETP.NE.AND P1, PT, R0, 0x1, PT ;  /* 0x000000010000780c */ /* 0x002fda0003f25270 */
        /* <DEDUP_REMOVED lines=20> */
.L_x_3609:
[----:B------:R-:W-:-:S13]  /*20bd0*/  ISETP.NE.AND P0, PT, R3, 0x1, PT ;  /* 0x000000010300780c */ /* 0x000fda0003f05270 */
[----:B------:R-:W0:Y:S02]  /*20be0*/  @P0 LDC.64 R4, c[0x0][0xae0] ;  /* 0x0002b800ff040b82 */ /* 0x000e240000000a00 */
[----:B0-----:R-:W-:-:S05]  /*20bf0*/  @P0 IMAD.HI.U32 R4, R0, R4, RZ ;  /* 0x0000000400040227 */ /* 0x001fca00078e00ff */
[----:B------:R-:W-:-:S07]  /*20c00*/  @P0 SHF.R.U32.HI R0, RZ, R5, R4 ;  /* 0x00000005ff000219 */ /* 0x000fce0000011604 */
.L_x_3610:
[----:B------:R-:W-:Y:S05]  /*20c10*/  BSYNC B0 ;  /* 0x0000000000007941 */ /* 0x000fea0003800000 */
.L_x_3608:
[----:B------:R-:W-:-:S05]  /*20c20*/  IMAD R5, R0, R3, R3 ;  /* 0x0000000300057224 */ /* 0x000fca00078e0203 */
[----:B------:R-:W-:-:S07]  /*20c30*/  VIMNMX R2, R2, R5, PT ;  /* 0x0000000502027248 */ /* 0x000fce0003fe0100 */
.L_x_3607:
[----:B------:R-:W-:Y:S01]  /*20c40*/  VIADD R2, R2, 0x3f ;  /* 0x0000003f02027836 */ /* 0x000fe20000000000 */
[----:B------:R-:W0:Y:S01]  /*20c50*/  @P1 LDC R7, c[0x0][0x450] ;  /* 0x00011400ff071b82 */ /* 0x000e220000000800 */
[----:B------:R-:W-:-:S03]  /*20c60*/  ULDC UR4, c[0x0][0xad4] ;  /* 0x0002b50000047ab9 */ /* 0x000fc60000000800 */
[----:B------:R-:W-:-:S04]  /*20c70*/  SHF.R.S32.HI R5, RZ, 0x1f, R2 ;  /* 0x0000001fff057819 */ /* 0x000fc80000011402 */
[----:B------:R-:W-:-:S04]  /*20c80*/  LEA.HI R5, R5, R2, RZ, 0x6 ;  /* 0x0000000205057211 */ /* 0x000fc800078f30ff */
[----:B------:R-:W-:Y:S01]  /*20c90*/  SHF.R.S32.HI R0, RZ, 0x6, R5 ;  /* 0x00000006ff007819 */ /* 0x000fe20000011405 */
[----:B------:R-:W-:-:S03]  /*20ca0*/  IMAD.MOV.U32 R5, RZ, RZ, R33 ;  /* 0x000000ffff057224 */ /* 0x000fc600078e0021 */
[----:B------:R-:W-:Y:S02]  /*20cb0*/  VIMNMX R30, R9, R0, PT ;  /* 0x00000000091e7248 */ /* 0x000fe40003fe0100 */
[----:B------:R-:W1:Y:S03]  /*20cc0*/  @P1 LDC R0, c[0x0][0x44c] ;  /* 0x00011300ff001b82 */ /* 0x000e660000000800 */
[----:B------:R2:W-:Y:S01]  /*20cd0*/  STL [R1+0x30], R30 ;  /* 0x0000301e01007387 */ /* 0x0005e20000100800 */
[----:B-1----:R-:W-:-:S05]  /*20ce0*/  @P1 IMAD.HI.U32 R0, R33, R0, RZ ;  /* 0x0000000021001227 */ /* 0x002fca00078e00ff */
        /* <DEDUP_REMOVED lines=14> */
.L_x_3613:
[----:B------:R-:W-:-:S13]  /*20dd0*/  ISETP.NE.AND P0, PT, R3, 0x1, PT ;  /* 0x000000010300780c */ /* 0x000fda0003f05270 */
[----:B------:R-:W0:Y:S02]  /*20de0*/  @P0 LDC.64 R4, c[0x0][0xae0] ;  /* 0x0002b800ff040b82 */ /* 0x000e240000000a00 */
[----:B0-----:R-:W-:-:S05]  /*20df0*/  @P0 IMAD.HI.U32 R4, R2, R4, RZ ;  /* 0x0000000402040227 */ /* 0x001fca00078e00ff */
[----:B------:R-:W-:-:S07]  /*20e00*/  @P0 SHF.R.U32.HI R2, RZ, R5, R4 ;  /* 0x00000005ff020219 */ /* 0x000fce0000011604 */
.L_x_3614:
[----:B------:R-:W-:Y:S05]  /*20e10*/  BSYNC B0 ;  /* 0x0000000000007941 */ /* 0x000fea0003800000 */
.L_x_3612:
[----:B------:R-:W-:-:S05]  /*20e20*/  IMAD R3, R2, R3, RZ ;  /* 0x0000000302037224 */ /* 0x000fca00078e02ff */
[----:B------:R-:W-:-:S07]  /*20e30*/  VIMNMX R0, R0, R3, !PT ;  /* 0x0000000300007248 */ /* 0x000fce0007fe0100 */
.L_x_3611:
        /* <DEDUP_REMOVED lines=24> */
.L_x_3616:
        /* <DEDUP_REMOVED lines=20> */
.L_x_3619:
[----:B------:R-:W-:Y:S05]  /*21100*/  BSYNC B6 ;  /* 0x0000000000067941 */ /* 0x000fea0003800000 */
.L_x_3618:
        /* <DEDUP_REMOVED lines=20> */
.L_x_3622:
        /* <DEDUP_REMOVED lines=15> */
.L_x_3621:
[----:B------:R-:W-:Y:S05]  /*21340*/  BSYNC B6 ;  /* 0x0000000000067941 */ /* 0x000fea0003800000 */
.L_x_3620:
        /* <DEDUP_REMOVED lines=11> */
[----:B------:R-:W-:Y:S02]  /*21400*/  SHF.R.U32.HI R20, RZ, 0x3, R17 ;  /* 0x00000003ff147819 */ /* 0x000fe40000011611 */
        /* <DEDUP_REMOVED lines=41> */
[----:B------:R-:W-:Y:S01]  /*216a0*/  SEL R6, RZ, 0x4, P2 ;  /* 0x00000004ff067807 */ /* 0x000fe20001000000 */
[----:B------:R-:W1:Y:S01]  /*216b0*/  S2R R20, SR_TID.X ;  /* 0x0000000000147919 */ /* 0x000e620000002100 */
        /* <DEDUP_REMOVED lines=10> */
[----:B--2---:R-:W-:Y:S01]  /*21760*/  SHF.R.S32.HI R36, RZ, 0x1f, R31 ;  /* 0x0000001fff247819 */ /* 0x004fe2000001141f */
[----:B0-----:R-:W-:-:S04]  /*21770*/  @!P0 IMAD.WIDE.U32 R6, R31, R2, R6 ;  /* 0x000000021f068225 */ /* 0x001fc800078e0006 */
[----:B------:R-:W-:Y:S01]  /*21780*/  @!P0 IMAD R2, R36, R2, RZ ;  /* 0x0000000224028224 */ /* 0x000fe200078e02ff */
[----:B---3--:R-:W-:-:S03]  /*21790*/  @!P0 LEA R4, P1, R6, R4, 0x2 ;  /* 0x0000000406048211 */ /* 0x008fc600078210ff */
[----:B------:R-:W-:Y:S02]  /*217a0*/  @!P0 IMAD R3, R31, R3, R2 ;  /* 0x000000031f038224 */ /* 0x000fe400078e0202 */
[----:B------:R-:W-:Y:S02]  /*217b0*/  IMAD.MOV.U32 R2, RZ, RZ, RZ ;  /* 0x000000ffff027224 */ /* 0x000fe400078e00ff */
[----:B------:R-:W-:-:S05]  /*217c0*/  @!P0 IMAD.IADD R3, R7, 0x1, R3 ;  /* 0x0000000107038824 */ /* 0x000fca00078e0203 */
[----:B------:R-:W-:-:S05]  /*217d0*/  @!P0 LEA.HI.X R5, R6, R5, R3, 0x2, P1 ;  /* 0x0000000506058211 */ /* 0x000fca00008f1403 */
[----:B------:R0:W2:Y:S01]  /*217e0*/  @!P0 LDG.E R2, desc[UR50][R4.64] ;  /* 0x0000003204028981 */ /* 0x0000a2000c1e1900 */
[----:B------:R-:W-:Y:S02]  /*217f0*/  ISETP.GE.AND P0, PT, R13, UR4, PT ;  /* 0x000000040d007c0c */ /* 0x000fe4000bf06270 */
[C---:B------:R-:W-:Y:S02]  /*21800*/  LOP3.LUT R14, R12.reuse, 0x1c0, RZ, 0xfc, !PT ;  /* 0x000001c00c0e7812 */ /* 0x040fe400078efcff */
[C---:B------:R-:W-:Y:S02]  /*21810*/  LOP3.LUT R13, R12.reuse, 0x100, RZ, 0xfc, !PT ;  /* 0x000001000c0d7812 */ /* 0x040fe400078efcff */
[----:B------:R-:W-:Y:S02]  /*21820*/  LOP3.LUT R12, R12, 0x140, RZ, 0xfc, !PT ;  /* 0x000001400c0c7812 */ /* 0x000fe400078efcff */
[----:B------:R-:W-:Y:S02]  /*21830*/  ISETP.GE.AND P3, PT, R13, UR4, PT ;  /* 0x000000040d007c0c */ /* 0x000fe4000bf66270 */
[----:B------:R-:W-:-:S02]  /*21840*/  ISETP.GE.AND P2, PT, R12, UR4, PT ;  /* 0x000000040c007c0c */ /* 0x000fc4000bf46270 */
[----:B------:R-:W-:Y:S02]  /*21850*/  SEL R3, RZ, 0x10, P3 ;  /* 0x00000010ff037807 */ /* 0x000fe40001800000 */
[----:B0-----:R-:W-:Y:S02]  /*21860*/  SEL R4, RZ, 0x20, P2 ;  /* 0x00000020ff047807 */ /* 0x001fe40001000000 */
[----:B------:R-:W-:Y:S02]  /*21870*/  LOP3.LUT R22, R22, 0xfffffff7, RZ, 0xc0, !PT ;  /* 0xfffffff716167812 */ /* 0x000fe400078ec0ff */
[----:B------:R-:W-:-:S03]  /*21880*/  LOP3.LUT R3, R4, R10, R3, 0xfe, !PT ;  /* 0x0000000a04037212 */ /* 0x000fc600078efe03 */
[----:B------:R-:W-:-:S04]  /*21890*/  @P3 LOP3.LUT R22, R22, 0x8, RZ, 0xfc, !PT ;  /* 0x0000000816163812 */ /* 0x000fc800078efcff */
[----:B------:R-:W-:-:S04]  /*218a0*/  LOP3.LUT R22, R22, 0xfffffffb, RZ, 0xc0, !PT ;  /* 0xfffffffb16167812 */ /* 0x000fc800078ec0ff */
[----:B------:R-:W-:Y:S01]  /*218b0*/  @P2 LOP3.LUT R22, R22, 0x4, RZ, 0xfc, !PT ;  /* 0x0000000416162812 */ /* 0x000fe200078efcff */
[----:B--2---:R0:W-:Y:S02]  /*218c0*/  STL [R1+0xc], R2 ;  /* 0x00000c0201007387 */ /* 0x0041e40000100800 */
[----:B0-----:R-:W-:Y:S02]  /*218d0*/  SEL R2, RZ, 0x40, P0 ;  /* 0x00000040ff027807 */ /* 0x001fe40000000000 */
[----:B------:R-:W-:Y:S01]  /*218e0*/  ISETP.GE.AND P0, PT, R14, UR4, PT ;  /* 0x000000040e007c0c */ /* 0x000fe2000bf06270 */
[----:B------:R-:W-:Y:S01]  /*218f0*/  UMOV UR4, 0xffffffff ;  /* 0xffffffff00047882 */ /* 0x000fe20000000000 */
[----:B------:R-:W-:Y:S01]  /*21900*/  LOP3.LUT R5, R3, R2, RZ, 0xfc, !PT ;  /* 0x0000000203057212 */ /* 0x000fe200078efcff */
[----:B------:R-:W-:Y:S01]  /*21910*/  IMAD.MOV R2, RZ, RZ, -R8 ;  /* 0x000000ffff027224 */ /* 0x000fe200078e0a08 */
[----:B------:R-:W-:-:S03]  /*21920*/  SEL R32, RZ, 0x80, P0 ;  /* 0x00000080ff207807 */ /* 0x000fc60000000000 */
[----:B------:R-:W-:Y:S01]  /*21930*/  IMAD R2, R11, R2, R9 ;  /* 0x000000020b027224 */ /* 0x000fe200078e0209 */
[----:B------:R0:W-:Y:S04]  /*21940*/  STL [R1+0x44], R5 ;  /* 0x0000440501007387 */ /* 0x0001e80000100800 */
[----:B------:R0:W-:Y:S01]  /*21950*/  STL [R1+0x10], R2 ;  /* 0x0000100201007387 */ /* 0x0001e20000100800 */
[----:B------:R-:W-:Y:S05]  /*21960*/  BRA.DIV UR4, `(.L_x_3623) ;  /* 0x0000005e04f47947 */ /* 0x000fea000b800000 */
.L_x_3743:
[----:B0-----:R-:W-:Y:S01]  /*21970*/  IMAD.U32 R2, RZ, RZ, UR39 ;  /* 0x00000027ff027e24 */ /* 0x001fe2000f8e00ff */
[----:B------:R-:W-:Y:S02]  /*21980*/  ISETP.GT.U32.AND P1, PT, R17, 0x3f, PT ;  /* 0x0000003f1100780c */ /* 0x000fe40003f24070 */
[----:B------:R-:W-:Y:S02]  /*21990*/  LOP3.LUT R22, R22, 0xffff7fff, RZ, 0xc0, !PT ;  /* 0xffff7fff16167812 */ /* 0x000fe400078ec0ff */
[----:B------:R-:W-:Y:S02]  /*219a0*/  ISETP.NE.AND P0, PT, R2, 0x3, PT ;  /* 0x000000030200780c */ /* 0x000fe40003f05270 */
[----:B------:R-:W-:Y:S02]  /*219b0*/  LOP3.LUT R32, R5, R32, RZ, 0xfc, !PT ;  /* 0x0000002005207212 */ /* 0x000fe400078efcff */
[----:B------:R-:W-:-:S09]  /*219c0*/  SHF.R.S32.HI R30, RZ, 0x1f, R18 ;  /* 0x0000001fff1e7819 */ /* 0x000fd20000011412 */
[----:B------:R-:W-:-:S04]  /*219d0*/  @P0 LOP3.LUT R22, R22, 0x8000, RZ, 0xfc, !PT ;  /* 0x0000800016160812 */ /* 0x000fc800078efcff */
[----:B------:R-:W-:-:S04]  /*219e0*/  LOP3.LUT R22, R22, 0xfffffffe, RZ, 0xc0, !PT ;  /* 0xfffffffe16167812 */ /* 0x000fc800078ec0ff */
[----:B------:R-:W-:Y:S01]  /*219f0*/  @P1 LOP3.LUT R22, R22, 0x1, RZ, 0xfc, !PT ;  /* 0x0000000116161812 */ /* 0x000fe200078efcff */
[----:B------:R-:W-:Y:S06]  /*21a00*/  @!P0 BRA `(.L_x_3624) ;  /* 0x0000000000048947 */ /* 0x000fec0003800000 */
[----:B------:R-:W-:Y:S01]  /*21a10*/  BPT.TRAP 0x1 ;  /* 0x000000040000795c */ /* 0x000fe20000300000 */
.L_x_3624:
        /* <DEDUP_REMOVED lines=9> */
.L_x_3744:
[----:B------:R-:W-:Y:S05]  /*21ab0*/  BSYNC B0 ;  /* 0x0000000000007941 */ /* 0x000fea0003800000 */
.L_x_3625:
[----:B------:R-:W0:Y:S01]  /*21ac0*/  LDL R2, [R1+0x10] ;  /* 0x0000100001027983 */ /* 0x000e220000100800 */
[----:B------:R-:W-:-:S03]  /*21ad0*/  ULDC.64 UR4, c[0x0][0x300] ;  /* 0x0000c00000047ab9 */ /* 0x000fc60000000a00 */
[----:B------:R-:W2:Y:S01]  /*21ae0*/  LDL R4, [R1+0xc] ;  /* 0x00000c0001047983 */ /* 0x000ea20000100800 */
        /* <DEDUP_REMOVED lines=17> */
[----:B-1----:R-:W-:Y:S02]  /*21c00*/  IMAD R5, R25, 0x1000, R37 ;  /* 0x0000100019057824 */ /* 0x002fe400078e0225 */
[----:B------:R-:W-:Y:S02]  /*21c10*/  IMAD.IADD R3, R3, 0x1, R0 ;  /* 0x0000000103037824 */ /* 0x000fe400078e0200 */
[----:B------:R-:W-:Y:S02]  /*21c20*/  IMAD R0, R30, UR4, RZ ;  /* 0x000000041e007c24 */ /* 0x000fe4000f8e02ff */
[----:B------:R-:W-:-:S04]  /*21c30*/  IMAD.WIDE.U32 R2, R18, UR4, R2 ;  /* 0x0000000412027c25 */ /* 0x000fc8000f8e0002 */
[----:B------:R-:W-:Y:S01]  /*21c40*/  IMAD R0, R18, UR5, R0 ;  /* 0x0000000512007c24 */ /* 0x000fe2000f8e0200 */
[----:B------:R-:W-:-:S03]  /*21c50*/  ULDC.64 UR4, c[0x0][0x2e8] ;  /* 0x0000ba0000047ab9 */ /* 0x000fc60000000a00 */
        /* <DEDUP_REMOVED lines=41> */
.L_x_3754:
        /* <DEDUP_REMOVED lines=10> */
.L_x_3628:
        /* <DEDUP_REMOVED lines=11> */
.L_x_3629:
[----:B0-----:R0:W5:Y:S01]  /*22040*/  LDL R2, [R1+0x8] ;  /* 0x0000080001027983 */ /* 0x0011620000100800 */
[----:B------:R0:W-:Y:S02]  /*22050*/  SYNCS.ARRIVE.TRANS64.A1T0 RZ, [R17+URZ+0x38830], RZ ;  /* 0x038830ff11ff79a7 */ /* 0x0001e4000810003f */
[----:B------:R-:W-:Y:S05]  /*22060*/  WARPSYNC.ALL ;  /* 0x0000000000007948 */ /* 0x000fea0003800000 */
[----:B------:R-:W-:Y:S01]  /*22070*/  ULDC.64 UR4, c[0x0][0xaf8] ;  /* 0x0002be0000047ab9 */ /* 0x000fe20000000a00 */
[----:B------:R-:W-:Y:S01]  /*22080*/  VIADD R0, R23, 0x20400 ;  /* 0x0002040017007836 */ /* 0x000fe20000000000 */
[----:B------:R-:W-:Y:S01]  /*22090*/  BAR.SYNC.DEFER_BLOCKING 0x8, 0x100 ;  /* 0x0204000000007b1d */ /* 0x000fe20000010000 */
[----:B------:R-:W-:-:S03]  /*220a0*/  ISETP.NE.U32.AND P0, PT, RZ, UR4, PT ;  /* 0x00000004ff007c0c */ /* 0x000fc6000bf05070 */
[----:B------:R-:W-:Y:S02]  /*220b0*/  LOP3.LUT P1, RZ, R0, 0x3ff, RZ, 0xc0, !PT ;  /* 0x000003ff00ff7812 */ /* 0x000fe4000782c0ff */
[----:B------:R-:W-:Y:S01]  /*220c0*/  ISETP.NE.AND.EX P0, PT, RZ, UR5, PT, P0 ;  /* 0x00000005ff007c0c */ /* 0x000fe2000bf05300 */
[----:B------:R-:W-:Y:S01]  /*220d0*/  BSSY B6, `(.L_x_3630) ;  /* 0x0000019000067945 */ /* 0x000fe20003800000 */
[----:B------:R-:W-:Y:S02]  /*220e0*/  SHF.R.S32.HI R0, RZ, 0x1f, R19 ;  /* 0x0000001fff007819 */ /* 0x000fe40000011413 */
[----:B------:R-:W-:Y:S02]  /*220f0*/  SEL R3, R19, RZ, !P0 ;  /* 0x000000ff13037207 */ /* 0x000fe40004000000 */
[----:B------:R-:W-:-:S05]  /*22100*/  SEL R0, R0, RZ, !P0 ;  /* 0x000000ff00007207 */ /* 0x000fca0004000000 */
[----:B------:R1:W-:Y:S04]  /*22110*/  STL [R1+0x28], R0 ;  /* 0x0000280001007387 */ /* 0x0003e80000100800 */
[----:B------:R2:W-:Y:S01]  /*22120*/  STL [R1+0x14], R3 ;  /* 0x0000140301007387 */ /* 0x0005e20000100800 */
[----:B-1---5:R-:W-:-:S05]  /*22130*/  SHF.R.S32.HI R0, RZ, 0x1f, R2 ;  /* 0x0000001fff007819 */ /* 0x022fca0000011402 */
[----:B------:R2:W-:Y:S01]  /*22140*/  STL [R1+0x20], R0 ;  /* 0x0000200001007387 */ /* 0x0005e20000100800 */
[----:B------:R-:W-:Y:S05]  /*22150*/  @!P1 BRA `(.L_x_3631) ;  /* 0x0000000000409947 */ /* 0x000fea0003800000 */
[----:B------:R-:W-:Y:S01]  /*22160*/  MOV R2, 0x0 ;  /* 0x0000000000027802 */ /* 0x000fe20000000f00 */
[----:B------:R-:W-:Y:S01]  /*22170*/  ULDC.64 UR4, c[0x4][0x90] ;  /* 0x0100240000047ab9 */ /* 0x000fe20000000a00 */
[----:B------:R-:W-:Y:S01]  /*22180*/  ULDC.64 UR6, c[0x4][0x98] ;  /* 0x0100260000067ab9 */ /* 0x000fe20000000a00 */
[----:B------:R-:W-:Y:S01]  /*22190*/  ULDC.64 UR8, c[0x4][0x20] ;  /* 0x0100080000087ab9 */ /* 0x000fe20000000a00 */
[----:B------:R-:W-:Y:S02]  /*221a0*/  IMAD.U32 R4, RZ, RZ, UR4 ;  /* 0x00000004ff047e24 */ /* 0x000fe4000f8e00ff */
[----:B--2---:R-:W1:Y:S01]  /*221b0*/  LDC.64 R2, c[0x4][R2] ;  /* 0x0100000002027b82 */ /* 0x004e620000000a00 */
        /* <DEDUP_REMOVED lines=10> */
.L_x_3631:
[----:B------:R-:W-:Y:S05]  /*22260*/  BSYNC B6 ;  /* 0x0000000000067941 */ /* 0x000fea0003800000 */
.L_x_3630:
[----:B------:R-:W3:Y:S01]  /*22270*/  LDL R20, [R1+0x28] ;  /* 0x0000280001147983 */ /* 0x000ee20000100800 */
[----:B------:R-:W1:Y:S01]  /*22280*/  LDC R6, c[0x0][0x448] ;  /* 0x00011200ff067b82 */ /* 0x000e620000000800 */
[----:B------:R-:W-:Y:S02]  /*22290*/  ULDC.64 UR4, c[0x0][0x298] ;  /* 0x0000a60000047ab9 */ /* 0x000fe40000000a00 */
[----:B------:R-:W4:Y:S04]  /*222a0*/  LDL R4, [R1+0x20] ;  /* 0x0000200001047983 */ /* 0x000f280000100800 */
[----:B------:R-:W4:Y:S01]  /*222b0*/  LDL R7, [R1+0x8] ;  /* 0x0000080001077983 */ /* 0x000f220000100800 */
[----:B------:R-:W0:Y:S01]  /*222c0*/  S2R R2, SR_TID.X ;  /* 0x0000000000027919 */ /* 0x000e220000002100 */
[----:B--2---:R-:W2:Y:S01]  /*222d0*/  S2R R0, SR_TID.X ;  /* 0x0000000000007919 */ /* 0x004ea20000002100 */
[----:B0-----:R-:W-:Y:S01]  /*222e0*/  LOP3.LUT R2, R2, 0x7f, RZ, 0xc0, !PT ;  /* 0x0000007f02027812 */ /* 0x001fe200078ec0ff */
[----:B--2---:R-:W-:-:S03]  /*222f0*/  IMAD.SHL.U32 R0, R0, 0x10, RZ ;  /* 0x0000001000007824 */ /* 0x004fc600078e00ff */
[----:B------:R-:W-:-:S04]  /*22300*/  SHF.R.U32.HI R2, RZ, 0x3, R2 ;  /* 0x00000003ff027819 */ /* 0x000fc80000011602 */
[----:B------:R-:W-:-:S05]  /*22310*/  LOP3.LUT R0, R2, 0x70, R0, 0xf8, !PT ;  /* 0x0000007002007812 */ /* 0x000fca00078ef800 */
[----:B------:R-:W-:Y:S01]  /*22320*/  IMAD.IADD R5, R0, 0x1, R33 ;  /* 0x0000000100057824 */ /* 0x000fe200078e0221 */
[----:B-1----:R-:W-:-:S13]  /*22330*/  ISETP.NE.AND P0, PT, R6, 0x1, PT ;  /* 0x000000010600780c */ /* 0x002fda0003f05270 */
[----:B------:R-:W0:Y:S08]  /*22340*/  @P0 LDC R2, c[0x0][0x44c] ;  /* 0x00011300ff020b82 */ /* 0x000e300000000800 */
[----:B------:R-:W1:Y:S01]  /*22350*/  @P0 LDC R3, c[0x0][0x450] ;  /* 0x00011400ff030b82 */ /* 0x000e620000000800 */
[----:B---3--:R-:W-:Y:S02]  /*22360*/  IMAD.MOV.U32 R21, RZ, RZ, R20 ;  /* 0x000000ffff157224 */ /* 0x008fe400078e0014 */
[----:B------:R-:W2:Y:S04]  /*22370*/  LDL R20, [R1+0x14] ;  /* 0x0000140001147983 */ /* 0x000ea80000100800 */
[----:B------:R3:W-:Y:S04]  /*22380*/  STL [R1], R5 ;  /* 0x0000000501007387 */ /* 0x0007e80000100800 */
[----:B------:R3:W5:Y:S01]  /*22390*/  LDL R9, [R1+0x4] ;  /* 0x0000040001097983 */ /* 0x0007620000100800 */
[----:B0-----:R-:W-:-:S04]  /*223a0*/  @P0 IMAD.HI.U32 R2, R5, R2, RZ ;  /* 0x0000000205020227 */ /* 0x001fc800078e00ff */
[----:B----4-:R-:W-:Y:S02]  /*223b0*/  IMAD R4, R4, UR4, RZ ;  /* 0x0000000404047c24 */ /* 0x010fe4000f8e02ff */
[----:B------:R-:W-:Y:S01]  /*223c0*/  IMAD.MOV.U32 R0, RZ, RZ, R5 ;  /* 0x000000ffff007224 */ /* 0x000fe200078e0005 */
[----:B-1----:R-:W-:Y:S01]  /*223d0*/  @P0 SHF.R.U32.HI R0, RZ, R3, R2 ;  /* 0x00000003ff000219 */ /* 0x002fe20000011602 */
        /* <DEDUP_REMOVED lines=39> */
[----:B---3--:R-:W-:Y:S10]  /*22650*/  BRA.DIV UR5, `(.L_x_3632) ;  /* 0x0000005a05507947 */ /* 0x008ff4000b800000 */
[----:B------:R-:W0:Y:S01]  /*22660*/  SHFL.IDX PT, R4, R0, RZ, 0x181f ;  /* 0x00181fff00047589 */ /* 0x000e2200000e0000 */
[----:B-----5:R-:W-:Y:S02]  /*22670*/  IMAD R2, R9, R6, RZ ;  /* 0x0000000609027224 */ /* 0x020fe400078e02ff */
[----:B------:R-:W-:Y:S01]  /*22680*/  IMAD.IADD R33, R8, 0x1, R33 ;  /* 0x0000000108217824 */ /* 0x000fe200078e0221 */
        /* <DEDUP_REMOVED lines=30> */
.L_x_3763:
        /* <DEDUP_REMOVED lines=11> */
.L_x_3633:
        /* <DEDUP_REMOVED lines=28> */
.L_x_3635:
[----:B------:R-:W-:Y:S05]  /*22ae0*/  BSYNC B6 ;  /* 0x0000000000067941 */ /* 0x000fea0003800000 */
.L_x_3634:
[----:B------:R-:W2:Y:S01]  /*22af0*/  LDL.LU R0, [R1+0x20] ;  /* 0x0000200001007983 */ /* 0x000ea20000300800 */
[----:B------:R-:W1:Y:S01]  /*22b00*/  LDC R6, c[0x0][0x448] ;  /* 0x00011200ff067b82 */ /* 0x000e620000000800 */
[----:B------:R-:W-:Y:S02]  /*22b10*/  ULDC.64 UR4, c[0x0][0x398] ;  /* 0x0000e60000047ab9 */ /* 0x000fe40000000a00 */
[----:B0-----:R-:W3:Y:S04]  /*22b20*/  LDL.LU R2, [R1+0x8] ;  /* 0x0000080001027983 */ /* 0x001ee80000300800 */
[----:B------:R-:W4:Y:S04]  /*22b30*/  LDL.LU R4, [R1+0x28] ;  /* 0x0000280001047983 */ /* 0x000f280000300800 */
[----:B------:R-:W5:Y:S04]  /*22b40*/  LDL.LU R21, [R1+0x14] ;  /* 0x0000140001157983 */ /* 0x000f680000300800 */
[----:B------:R-:W5:Y:S01]  /*22b50*/  LDL.LU R20, [R1] ;  /* 0x0000000001147983 */ /* 0x000f620000300800 */
        /* <DEDUP_REMOVED lines=18> */
[----:B-----5:R-:W-:-:S04]  /*22c80*/  IMAD.WIDE.U32 R2, R21, UR4, R2 ;  /* 0x0000000415027c25 */ /* 0x020fc8000f8e0002 */
[----:B------:R-:W-:Y:S01]  /*22c90*/  IMAD R0, R21, UR5, R0 ;  /* 0x0000000515007c24 */ /* 0x000fe2000f8e0200 */
[----:B------:R-:W-:Y:S01]  /*22ca0*/  ULDC.64 UR4, c[0x0][0x3d0] ;  /* 0x0000f40000047ab9 */ /* 0x000fe20000000a00 */
[----:B------:R-:W0:Y:S01]  /*22cb0*/  S2R R21, SR_TID.X ;  /* 0x0000000000157919 */ /* 0x000e220000002100 */
[----:B------:R-:W-:Y:S02]  /*22cc0*/  IMAD.MOV.U32 R4, RZ, RZ, R20 ;  /* 0x000000ffff047224 */ /* 0x000fe400078e0014 */
[----:B------:R-:W-:Y:S02]  /*22cd0*/  IMAD.IADD R3, R3, 0x1, R0 ;  /* 0x0000000103037824 */ /* 0x000fe400078e0200 */
[----:B------:R-:W2:Y:S02]  /*22ce0*/  @P0 LDC R0, c[0x0][0x44c] ;  /* 0x00011300ff000b82 */ /* 0x000ea40000000800 */
[----:B--2---:R-:W-:-:S04]  /*22cf0*/  @P0 IMAD.HI.U32 R0, R20, R0, RZ ;  /* 0x0000000014000227 */ /* 0x004fc800078e00ff */
[----:B0-----:R-:W-:Y:S01]  /*22d00*/  IMAD.SHL.U32 R21, R21, 0x8, RZ ;  /* 0x0000000815157824 */ /* 0x001fe200078e00ff */
[----:B-1----:R-:W-:-:S04]  /*22d10*/  @P0 SHF.R.U32.HI R4, RZ, R5, R0 ;  /* 0x00000005ff040219 */ /* 0x002fc80000011600 */
[--C-:B------:R-:W-:Y:S01]  /*22d20*/  SHF.R.S32.HI R5, RZ, 0x1f, R4.reuse ;  /* 0x0000001fff057819 */ /* 0x100fe20000011404 */
[----:B------:R-:W-:Y:S01]  /*22d30*/  IMAD.MOV R0, RZ, RZ, -R4 ;  /* 0x000000ffff007224 */ /* 0x000fe200078e0a04 */
[----:B------:R-:W-:Y:S01]  /*22d40*/  LOP3.LUT R21, R21, 0x38, RZ, 0xc0, !PT ;  /* 0x0000003815157812 */ /* 0x000fe200078ec0ff */
[----:B------:R-:W-:-:S03]  /*22d50*/  IMAD.WIDE.U32 R2, R4, UR4, R2 ;  /* 0x0000000404027c25 */ /* 0x000fc6000f8e0002 */
[----:B------:R-:W-:Y:S01]  /*22d60*/  LOP3.LUT R7, R21, 0x80, RZ, 0xfc, !PT ;  /* 0x0000008015077812 */ /* 0x000fe200078efcff */
[----:B------:R-:W-:Y:S01]  /*22d70*/  IMAD R0, R6, R0, R20 ;  /* 0x0000000006007224 */ /* 0x000fe200078e0214 */
[----:B------:R-:W0:Y:S01]  /*22d80*/  S2R R21, SR_TID.X ;  /* 0x0000000000157919 */ /* 0x000e220000002100 */
[----:B------:R-:W-:Y:S01]  /*22d90*/  IMAD R5, R5, UR4, RZ ;  /* 0x0000000405057c24 */ /* 0x000fe2000f8e02ff */
[----:B------:R-:W1:Y:S03]  /*22da0*/  S2R R20, SR_TID.X ;  /* 0x0000000000147919 */ /* 0x000e660000002100 */
[----:B------:R-:W-:Y:S01]  /*22db0*/  IMAD R5, R4, UR5, R5 ;  /* 0x0000000504057c24 */ /* 0x000fe2000f8e0205 */
[----:B------:R-:W-:Y:S01]  /*22dc0*/  SHF.R.S32.HI R4, RZ, 0x1f, R0 ;  /* 0x0000001fff047819 */ /* 0x000fe20000011400 */
[----:B------:R-:W-:Y:S02]  /*22dd0*/  ULDC.64 UR4, c[0x0][0x3c8] ;  /* 0x0000f20000047ab9 */ /* 0x000fe40000000a00 */
[----:B------:R-:W-:-:S02]  /*22de0*/  IMAD.IADD R3, R3, 0x1, R5 ;  /* 0x0000000103037824 */ /* 0x000fc400078e0205 */
        /* <DEDUP_REMOVED lines=8> */
[----:B------:R-:W-:Y:S02]  /*22e70*/  LEA.HI.X R4, R2, UR5, R4, 0x1, P0 ;  /* 0x0000000502047c11 */ /* 0x000fe400080f0c04 */
[----:B------:R-:W-:-:S02]  /*22e80*/  ISETP.GE.AND P0, PT, R7, UR4, PT ;  /* 0x0000000407007c0c */ /* 0x000fc4000bf06270 */
[----:B------:R-:W2:Y:S01]  /*22e90*/  S2R R7, SR_TID.X ;  /* 0x0000000000077919 */ /* 0x000ea20000002100 */
[----:B0-----:R-:W-:Y:S01]  /*22ea0*/  IMAD.SHL.U32 R21, R21, 0x8, RZ ;  /* 0x0000000815157824 */ /* 0x001fe200078e00ff */
[----:B------:R-:W-:Y:S01]  /*22eb0*/  SEL R2, RZ, 0x4, P0 ;  /* 0x00000004ff027807 */ /* 0x000fe20000000000 */
[----:B-1----:R-:W-:-:S03]  /*22ec0*/  IMAD.SHL.U32 R20, R20, 0x8, RZ ;  /* 0x0000000814147824 */ /* 0x002fc600078e00ff */
[----:B------:R-:W-:Y:S02]  /*22ed0*/  LOP3.LUT R21, R21, 0x38, RZ, 0xc0, !PT ;  /* 0x0000003815157812 */ /* 0x000fe400078ec0ff */
[----:B------:R-:W-:-:S04]  /*22ee0*/  LOP3.LUT R20, R20, 0x38, RZ, 0xc0, !PT ;  /* 0x0000003814147812 */ /* 0x000fc800078ec0ff */
[----:B------:R-:W-:-:S04]  /*22ef0*/  ISETP.GE.AND P1, PT, R20, UR4, PT ;  /* 0x0000000414007c0c */ /* 0x000fc8000bf26270 */
[----:B------:R-:W-:-:S09]  /*22f00*/  SEL R0, RZ, 0x1, P1 ;  /* 0x00000001ff007807 */ /* 0x000fd20000800000 */
[----:B------:R-:W-:Y:S01]  /*22f10*/  @P1 LOP3.LUT R22, R22, 0x400, RZ, 0xfc, !PT ;  /* 0x0000040016161812 */ /* 0x000fe200078efcff */
[----:B--2---:R-:W-:-:S03]  /*22f20*/  IMAD.SHL.U32 R7, R7, 0x8, RZ ;  /* 0x0000000807077824 */ /* 0x004fc600078e00ff */
[----:B------:R-:W-:Y:S02]  /*22f30*/  LOP3.LUT R22, R22, 0xfffffeff, RZ, 0xc0, !PT ;  /* 0xfffffeff16167812 */ /* 0x000fe400078ec0ff */
[----:B------:R-:W-:Y:S02]  /*22f40*/  LOP3.LUT R7, R7, 0x38, RZ, 0xc0, !PT ;  /* 0x0000003807077812 */ /* 0x000fe400078ec0ff */
[----:B------:R-:W-:Y:S02]  /*22f50*/  @P0 LOP3.LUT R22, R22, 0x100, RZ, 0xfc, !PT ;  /* 0x0000010016160812 */ /* 0x000fe400078efcff */
[----:B------:R-:W-:Y:S02]  /*22f60*/  LOP3.LUT R7, R7, 0x40, RZ, 0xfc, !PT ;  /* 0x0000004007077812 */ /* 0x000fe400078efcff */
[----:B------:R-:W-:Y:S02]  /*22f70*/  LOP3.LUT R22, R22, 0xfffffdff, RZ, 0xc0, !PT ;  /* 0xfffffdff16167812 */ /* 0x000fe400078ec0ff */
[----:B------:R-:W-:-:S02]  /*22f80*/  ISETP.GE.AND P0, PT, R7, UR4, PT ;  /* 0x0000000407007c0c */ /* 0x000fc4000bf06270 */
[----:B------:R-:W-:Y:S02]  /*22f90*/  LOP3.LUT R7, R21, 0x100, RZ, 0xfc, !PT ;  /* 0x0000010015077812 */ /* 0x000fe400078efcff */
[----:B------:R-:W0:Y:S01]  /*22fa0*/  S2R R21, SR_TID.X ;  /* 0x0000000000157919 */ /* 0x000e220000002100 */
[----:B------:R-:W-:Y:S02]  /*22fb0*/  SEL R3, RZ, 0x2, P0 ;  /* 0x00000002ff037807 */ /* 0x000fe40000000000 */
[----:B------:R-:W-:Y:S02]  /*22fc0*/  ISETP.GE.AND P4, PT, R7, UR4, PT ;  /* 0x0000000407007c0c */ /* 0x000fe4000bf86270 */
[----:B------:R-:W1:Y:S01]  /*22fd0*/  S2R R7, SR_TID.X ;  /* 0x0000000000077919 */ /* 0x000e620000002100 */
[----:B------:R-:W-:Y:S02]  /*22fe0*/  IADD3 R0, R2, R3, R0 ;  /* 0x0000000302007210 */ /* 0x000fe40007ffe000 */
[----:B------:R-:W-:-:S02]  /*22ff0*/  SEL R2, RZ, 0x10, P4 ;  /* 0x00000010ff027807 */ /* 0x000fc40002000000 */
        /* <DEDUP_REMOVED lines=113> */
.L_x_3773:
        /* <DEDUP_REMOVED lines=26> */
.L_x_3638:
[----:B------:R-:W-:Y:S05]  /*238b0*/  BSYNC B0 ;  /* 0x0000000000007941 */ /* 0x000fea0003800000 */
.L_x_3637:
[----:B------:R-:W-:Y:S01]  /*238c0*/  NOP ;  /* 0x0000000000007918 */ /* 0x000fe20000000000 */
[----:B------:R-:W-:-:S13]  /*238d0*/  PLOP3.LUT P0, PT, PT, PT, PT, 0x80, 0x0 ;  /* 0x000000000000781c */ /* 0x000fda0003f0f070 */
.L_x_3639:
        /* <DEDUP_REMOVED lines=18> */
.L_x_3774:
[----:B------:R-:W-:Y:S05]  /*23a00*/  BSYNC B0 ;  /* 0x0000000000007941 */ /* 0x000fea0003800000 */
.L_x_3640:
[----:B------:R-:W-:-:S05]  /*23a10*/  IMAD.U32 R2, RZ, RZ, UR39 ;  /* 0x00000027ff027e24 */ /* 0x000fca000f8e00ff */
[----:B------:R-:W-:-:S13]  /*23a20*/  ISETP.NE.AND P0, PT, R2, 0x3, PT ;  /* 0x000000030200780c */ /* 0x000fda0003f05270 */
[----:B------:R-:W-:Y:S05]  /*23a30*/  @!P0 BRA `(.L_x_3642) ;  /* 0x0000000000048947 */ /* 0x000fea0003800000 */
[----:B------:R-:W-:Y:S01]  /*23a40*/  BPT.TRAP 0x1 ;  /* 0x000000040000795c */ /* 0x000fe20000300000 */
.L_x_3642:
[----:B-1----:R-:W-:Y:S01]  /*23a50*/  SHF.L.U32 R0, R28, 0x1f, RZ ;  /* 0x0000001f1c007819 */ /* 0x002fe200000006ff */
[----:B------:R-:W-:Y:S03]  /*23a60*/  BSSY B0, `(.L_x_3643) ;  /* 0x0000003000007945 */ /* 0x000fe60003800000 */
[----:B------:R-:W1:Y:S02]  /*23a70*/  SYNCS.PHASECHK.TRANS64.TRYWAIT P0, [R17+URZ+0x38860], R0 ;  /* 0x03886000110075a7 */ /* 0x000e64000800017f */
[----:B-1----:R-:W-:Y:S05]  /*23a80*/  @!P0 BRA `(.L_x_3644) ;  /* 0x0000005400588947 */ /* 0x002fea0003800000 */
.L_x_3775:
[----:B------:R-:W-:Y:S05]  /*23a90*/  BSYNC B0 ;  /* 0x0000000000007941 */ /* 0x000fea0003800000 */
.L_x_3643:
        /* <DEDUP_REMOVED lines=61> */
[----:B------:R-:W-:-:S13]  /*23e70*/  ISETP.GT.AND P6, PT, R6, -0x1, PT ;  /* 0xffffffff0600780c */ /* 0x000fda0003fc4270 */
[----:B------:R-:W-:Y:S02]  /*23e80*/  @P6 LOP3.LUT R22, R22, 0x200, RZ, 0xfc, !PT ;  /* 0x0000020016166812 */ /* 0x000fe400078efcff */
[----:B------:R-:W-:-:S13]  /*23e90*/  ISETP.LT.OR P6, PT, R27, 0x1, P6 ;  /* 0x000000011b00780c */ /* 0x000fda00037c1670 */
[----:B------:R0:W-:Y:S04]  /*23ea0*/  LDGSTS.E.BYPASS.LTC128B.128 [R4+0xe400], desc[UR50][R2.64+0x380], !P6 ;  /* 0x0e40038002047fae */ /* 0x0001e8000f101d72 */
[----:B0-----:R-:W0:Y:S04]  /*23eb0*/  SHFL.IDX PT, R2, R5, 0x1, 0x181f ;  /* 0x00381f0005027f89 */ /* 0x001e2800000e0000 */
[----:B------:R-:W1:Y:S01]  /*23ec0*/  SHFL.IDX PT, R3, R8, 0x1, 0x181f ;  /* 0x00381f0008037f89 */ /* 0x000e6200000e0000 */
[----:B0-----:R-:W-:-:S03]  /*23ed0*/  IADD3 R6, P6, R2, R0, RZ ;  /* 0x0000000002067210 */ /* 0x001fc60007fde0ff */
[----:B------:R-:W0:Y:S02]  /*23ee0*/  SHFL.IDX PT, R2, R5, 0x2, 0x181f ;  /* 0x00581f0005027f89 */ /* 0x000e2400000e0000 */
[----:B-1----:R-:W-:Y:S01]  /*23ef0*/  IMAD.X R7, RZ, RZ, R3, P6 ;  /* 0x000000ffff077224 */ /* 0x002fe200030e0603 */
[----:B------:R-:W-:Y:S01]  /*23f00*/  LOP3.LUT P6, RZ, R22, 0x100, RZ, 0xc0, !PT ;  /* 0x0000010016ff7812 */ /* 0x000fe200078cc0ff */
[----:B------:R-:W1:Y:S03]  /*23f10*/  SHFL.IDX PT, R3, R8, 0x2, 0x181f ;  /* 0x00581f0008037f89 */ /* 0x000e6600000e0000 */
[----:B------:R-:W-:Y:S01]  /*23f20*/  ISETP.LT.OR P6, PT, R27, 0x11, P6 ;  /* 0x000000111b00780c */ /* 0x000fe200037c1670 */
[----:B------:R-:W2:-:S12]  /*23f30*/  SHFL.IDX PT, R8, R8, 0x3, 0x181f ;  /* 0x00781f0008087f89 */ /* 0x000e9800000e0000 */
        /* <DEDUP_REMOVED lines=15> */
[----:B------:R-:W-:Y:S01]  /*24030*/  LDGSTS.E.BYPASS.LTC128B.128 [R4+0xec00], desc[UR50][R6.64+0x380], !P6 ;  /* 0x0ec0038006047fae */ /* 0x000fe2000f101d72 */
        /* <DEDUP_REMOVED lines=20> */
[----:B0-2---:R0:W1:Y:S02]  /*24180*/  SHFL.IDX PT, R2, R5, 0x3, 0x181f ;  /* 0x00781f0005027f89 */ /* 0x00506400000e0000 */
.L_x_3785:
        /* <DEDUP_REMOVED lines=34> */
.L_x_3646:
        /* <DEDUP_REMOVED lines=11> */
.L_x_3647:
[----:B------:R-:W2:Y:S01]  /*24460*/  LDL.LU R2, [R1+0x30] ;  /* 0x0000300001027983 */ /* 0x000ea20000300800 */
[----:B------:R1:W-:Y:S01]  /*24470*/  SYNCS.ARRIVE.TRANS64.A1T0 RZ, [R17+URZ+0x38850], RZ ;  /* 0x038850ff11ff79a7 */ /* 0x0003e2000810003f */
[----:B------:R-:W-:Y:S01]  /*24480*/  BSSY B0, `(.L_x_3648) ;  /* 0x00000f5000007945 */ /* 0x000fe20003800000 */
[----:B--2---:R-:W-:-:S05]  /*24490*/  VIADD R7, R2, 0xfffffffe ;  /* 0xfffffffe02077836 */ /* 0x004fca0000000000 */
[----:B------:R-:W-:-:S13]  /*244a0*/  ISETP.GE.AND P0, PT, R7, R35, PT ;  /* 0x000000230700720c */ /* 0x000fda0003f06270 */
[----:B-1----:R-:W-:Y:S05]  /*244b0*/  @!P0 BRA `(.L_x_3649) ;  /* 0x0000000c00c48947 */ /* 0x002fea0003800000 */
[----:B------:R-:W2:Y:S01]  /*244c0*/  LDL.LU R2, [R1+0x44] ;  /* 0x0000440001027983 */ /* 0x000ea20000300800 */
[----:B------:R-:W-:-:S04]  /*244d0*/  LOP3.LUT R32, R32, 0x80, RZ, 0xc0, !PT ;  /* 0x0000008020207812 */ /* 0x000fc800078ec0ff */
[----:B------:R-:W-:Y:S02]  /*244e0*/  SHF.R.U32.HI R32, RZ, 0x3, R32 ;  /* 0x00000003ff207819 */ /* 0x000fe40000011620 */
[----:B--2---:R-:W-:-:S04]  /*244f0*/  LOP3.LUT R33, R2, 0x40, RZ, 0xc0, !PT ;  /* 0x0000004002217812 */ /* 0x004fc800078ec0ff */
[----:B------:R-:W-:-:S07]  /*24500*/  SHF.R.U32.HI R33, RZ, 0x2, R33 ;  /* 0x00000002ff217819 */ /* 0x000fce0000011621 */
.L_x_3662:
        /* <DEDUP_REMOVED lines=42> */
.L_x_3650:
[----:B------:R-:W-:Y:S01]  /*247b0*/  IMAD R6, R25, 0x8, R23 ;  /* 0x0000000819067824 */ /* 0x000fe200078e0217 */
[----:B------:R-:W-:Y:S01]  /*247c0*/  SHF.L.U32 R21, R28, 0x1f, RZ ;  /* 0x0000001f1c157819 */ /* 0x000fe200000006ff */
[----:B------:R-:W-:Y:S01]  /*247d0*/  BSSY B1, `(.L_x_3651) ;  /* 0x0000004000017945 */ /* 0x000fe20003800000 */
[----:B------:R-:W-:Y:S02]  /*247e0*/  SHF.R.S32.HI R9, RZ, 0x1f, R5 ;  /* 0x0000001fff097819 */ /* 0x000fe40000011405 */
[----:B------:R-:W0:Y:S02]  /*247f0*/  SYNCS.PHASECHK.TRANS64.TRYWAIT P0, [R6+URZ+0x38840], R21 ;  /* 0x03884015060075a7 */ /* 0x000e24000800017f */
[----:B0-----:R-:W-:Y:S05]  /*24800*/  @!P0 BRA `(.L_x_3652) ;  /* 0x0000005000348947 */ /* 0x001fea0003800000 */
.L_x_3786:
[----:B------:R-:W-:Y:S05]  /*24810*/  BSYNC B1 ;  /* 0x0000000000017941 */ /* 0x000fea0003800000 */
.L_x_3651:
        /* <DEDUP_REMOVED lines=42> */
.L_x_3796:
        /* <DEDUP_REMOVED lines=8> */
.L_x_3654:
        /* <DEDUP_REMOVED lines=11> */
.L_x_3655:
[----:B------:R2:W-:Y:S01]  /*24bf0*/  SYNCS.ARRIVE.TRANS64.A1T0 RZ, [R6+URZ+0x38830], RZ ;  /* 0x038830ff06ff79a7 */ /* 0x0005e2000810003f */
[----:B------:R-:W-:Y:S05]  /*24c00*/  @!P2 BRA `(.L_x_3656) ;  /* 0x000000000004a947 */ /* 0x000fea0003800000 */
[----:B------:R-:W-:Y:S01]  /*24c10*/  BPT.TRAP 0x1 ;  /* 0x000000040000795c */ /* 0x000fe20000300000 */
.L_x_3656:
[----:B------:R-:W3:Y:S01]  /*24c20*/  SYNCS.PHASECHK.TRANS64.TRYWAIT P0, [R6+URZ+0x38860], R21 ;  /* 0x03886015060075a7 */ /* 0x000ee2000800017f */
[----:B------:R-:W-:Y:S04]  /*24c30*/  BSSY B1, `(.L_x_3657) ;  /* 0x0000002000017945 */ /* 0x000fe80003800000 */
[----:B---3--:R-:W-:Y:S05]  /*24c40*/  @!P0 BRA `(.L_x_3658) ;  /* 0x0000005000548947 */ /* 0x008fea0003800000 */
.L_x_3797:
[----:B------:R-:W-:Y:S05]  /*24c50*/  BSYNC B1 ;  /* 0x0000000000017941 */ /* 0x000fea0003800000 */
.L_x_3657:
        /* <DEDUP_REMOVED lines=81> */
.L_x_3807:
        /* <DEDUP_REMOVED lines=25> */
.L_x_3660:
        /* <DEDUP_REMOVED lines=11> */
.L_x_3661:
[----:B------:R1:W-:Y:S01]  /*253b0*/  SYNCS.ARRIVE.TRANS64.A1T0 RZ, [R6+URZ+0x38850], RZ ;  /* 0x038850ff06ff79a7 */ /* 0x0003e2000810003f */
[----:B------:R-:W-:Y:S05]  /*253c0*/  @P3 BRA `(.L_x_3662) ;  /* 0xfffffff000503947 */ /* 0x000fea000383ffff */
.L_x_3649:
[----:B------:R-:W-:Y:S05]  /*253d0*/  BSYNC B0 ;  /* 0x0000000000007941 */ /* 0x000fea0003800000 */
.L_x_3648:
        /* <DEDUP_REMOVED lines=21> */
.L_x_3664:
[----:B------:R-:W-:Y:S05]  /*25530*/  BSYNC B0 ;  /* 0x0000000000007941 */ /* 0x000fea0003800000 */
.L_x_3663:
[----:B------:R-:W-:-:S07]  /*25540*/  SEL R25, R25, RZ, P0 ;  /* 0x000000ff19197207 */ /* 0x000fce0000000000 */
.L_x_3617:
[----:B------:R-:W-:Y:S05]  /*25550*/  BSYNC B7 ;  /* 0x0000000000077941 */ /* 0x000fea0003800000 */
.L_x_3615:
        /* <DEDUP_REMOVED lines=11> */
.L_x_3665:
        /* <DEDUP_REMOVED lines=24> */
[----:B-123--:R-:W-:Y:S02]  /*25790*/  IMAD.IADD R6, R4, 0x1, R5 ;  /* 0x0000000104067824 */ /* 0x00efe400078e0205 */
        /* <DEDUP_REMOVED lines=11> */
.L_x_3817:
[----:B------:R-:W-:Y:S02]  /*25850*/  ULDC UR4, c[0x0][0xd38] ;  /* 0x00034e0000047ab9 */ /* 0x000fe40000000800 */
[----:B------:R-:W-:-:S04]  /*25860*/  IMAD.U32 R4, RZ, RZ, UR4 ;  /* 0x00000004ff047e24 */ /* 0x000fc8000f8e00ff */
[----:B-1----:R-:W-:-:S04]  /*25870*/  IMAD R14, R14, R4, RZ ;  /* 0x000000040e0e7224 */ /* 0x002fc800078e02ff */
[----:B------:R-:W-:-:S05]  /*25880*/  IMAD.IADD R5, R5, 0x1, R14 ;  /* 0x0000000105057824 */ /* 0x000fca00078e020e */
[----:B------:R-:W-:-:S13]  /*25890*/  ISETP.GT.AND P6, PT, R5, R0, PT ;  /* 0x000000000500720c */ /* 0x000fda0003fc4270 */
[----:B------:R-:W-:Y:S05]  /*258a0*/  @P6 BRA `(.L_x_3668) ;  /* 0x00000000009c6947 */ /* 0x000fea0003800000 */
.L_x_3673:
[----:B------:R-:W1:Y:S01]  /*258b0*/  LDC R2, c[0x0][0xd3c] ;  /* 0x00034f00ff027b82 */ /* 0x000e620000000800 */
[----:B------:R-:W-:-:S05]  /*258c0*/  VIADD R19, R19, 0x1f ;  /* 0x0000001f13137836 */ /* 0x000fca0000000000 */
[----:B-1----:R-:W-:-:S13]  /*258d0*/  ISETP.GE.AND P6, PT, R19, R2, PT ;  /* 0x000000021300720c */ /* 0x002fda0003fc6270 */
        /* <DEDUP_REMOVED lines=11> */
.L_x_3671:
[----:B------:R-:W-:Y:S05]  /*25990*/  BSYNC B0 ;  /* 0x0000000000007941 */ /* 0x000fea0003800000 */
.L_x_3670:
[----:B------:R-:W-:-:S03]  /*259a0*/  UMOV UR4, 0xffffffff ;  /* 0xffffffff00047882 */ /* 0x000fc60000000000 */
[----:B------:R-:W-:Y:S05]  /*259b0*/  BRA.DIV UR4, `(.L_x_3672) ;  /* 0x00000052040c7947 */ /* 0x000fea000b800000 */
[----:B-----5:R-:W1:Y:S02]  /*259c0*/  SHFL.UP PT, R14, R17, 0x1, RZ ;  /* 0x04200000110e7989 */ /* 0x020e6400000e00ff */
[----:B-1----:R-:W-:-:S05]  /*259d0*/  SEL R14, R14, RZ, P1 ;  /* 0x000000ff0e0e7207 */ /* 0x002fca0000800000 */
        /* <DEDUP_REMOVED lines=14> */
.L_x_3825:
[----:B------:R-:W-:Y:S02]  /*25ac0*/  ULDC UR4, c[0x0][0xd38] ;  /* 0x00034e0000047ab9 */ /* 0x000fe40000000800 */
[----:B------:R-:W-:-:S04]  /*25ad0*/  IMAD.U32 R4, RZ, RZ, UR4 ;  /* 0x00000004ff047e24 */ /* 0x000fc8000f8e00ff */
[----:B-1----:R-:W-:-:S04]  /*25ae0*/  IMAD R14, R14, R4, RZ ;  /* 0x000000040e0e7224 */ /* 0x002fc800078e02ff */
[----:B------:R-:W-:-:S05]  /*25af0*/  IMAD.IADD R5, R14, 0x1, R5 ;  /* 0x000000010e057824 */ /* 0x000fca00078e0205 */
[----:B------:R-:W-:-:S13]  /*25b00*/  ISETP.GT.AND P6, PT, R5, R0, PT ;  /* 0x000000000500720c */ /* 0x000fda0003fc4270 */
[----:B------:R-:W-:Y:S05]  /*25b10*/  @!P6 BRA `(.L_x_3673) ;  /* 0xfffffffc0064e947 */ /* 0x000fea000383ffff */
.L_x_3668:
        /* <DEDUP_REMOVED lines=8> */
.L_x_3829:
[----:B------:R-:W-:Y:S01]  /*25ba0*/  ISETP.NE.AND P0, PT, R2, RZ, PT ;  /* 0x000000ff0200720c */ /* 0x000fe20003f05270 */
[----:B------:R-:W-:-:S12]  /*25bb0*/  IMAD.MOV.U32 R14, RZ, RZ, RZ ;  /* 0x000000ffff0e7224 */ /* 0x000fd800078e00ff */
[----:B------:R-:W-:Y:S05]  /*25bc0*/  @!P0 BRA `(.L_x_3675) ;  /* 0x0000000000108947 */ /* 0x000fea0003800000 */
[----:B------:R-:W-:Y:S01]  /*25bd0*/  UMOV UR4, 0xffffffff ;  /* 0xffffffff00047882 */ /* 0x000fe20000000000 */
[----:B------:R-:W-:Y:S02]  /*25be0*/  VIADD R12, R6, 0xffffffff ;  /* 0xffffffff060c7836 */ /* 0x000fe40000000000 */
[----:B------:R-:W-:Y:S05]  /*25bf0*/  BRA.DIV UR4, `(.L_x_3676) ;  /* 0x0000005204807947 */ /* 0x000fea000b800000 */
[----:B------:R3:W4:Y:S02]  /*25c00*/  SHFL.IDX PT, R14, R3, R12, 0x1f ;  /* 0x00001f0c030e7589 */ /* 0x00072400000e0000 */
.L_x_3675:
[----:B0--3--:R-:W0:Y:S01]  /*25c10*/  LDC.64 R2, c[0x0][0xd90] ;  /* 0x00036400ff027b82 */ /* 0x009e220000000a00 */
[----:B------:R-:W-:-:S04]  /*25c20*/  IMAD.IADD R19, R6, 0x1, R19 ;  /* 0x0000000106137824 */ /* 0x000fc800078e0213 */
[----:B0-----:R-:W-:-:S05]  /*25c30*/  IMAD.WIDE R2, R19, 0x4, R2 ;  /* 0x0000000413027825 */ /* 0x001fca00078e0202 */
[----:B-1----:R0:W2:Y:S01]  /*25c40*/  LDG.E R6, desc[UR50][R2.64] ;  /* 0x0000003202067981 */ /* 0x0020a2000c1e1900 */
[----:B----4-:R-:W-:-:S04]  /*25c50*/  IMAD R16, R14, R4, R16 ;  /* 0x000000040e107224 */ /* 0x010fc800078e0210 */
[----:B------:R-:W-:Y:S02]  /*25c60*/  IMAD.IADD R0, R0, 0x1, -R16 ;  /* 0x0000000100007824 */ /* 0x000fe400078e0a10 */
[----:B0-----:R-:W-:Y:S02]  /*25c70*/  IMAD.MOV.U32 R2, RZ, RZ, RZ ;  /* 0x000000ffff027224 */ /* 0x001fe400078e00ff */
[----:B--2---:R-:W-:-:S05]  /*25c80*/  IMAD R5, R17, R6, RZ ;  /* 0x0000000611057224 */ /* 0x004fca00078e02ff */
        /* <DEDUP_REMOVED lines=33> */
[----:B------:R0:W1:Y:S02]  /*25ea0*/  F2I.FTZ.U32.TRUNC.NTZ R3, R2 ;  /* 0x0000000200037305 */ /* 0x000064000021f000 */
[----:B0-----:R-:W-:Y:S02]  /*25eb0*/  IMAD.MOV.U32 R2, RZ, RZ, RZ ;  /* 0x000000ffff027224 */ /* 0x001fe400078e00ff */
[----:B-1----:R-:W-:-:S04]  /*25ec0*/  IMAD.MOV R5, RZ, RZ, -R3 ;  /* 0x000000ffff057224 */ /* 0x002fc800078e0a03 */
        /* <DEDUP_REMOVED lines=22> */
.L_x_3669:
[----:B------:R-:W-:Y:S01]  /*26030*/  UMOV UR4, URZ ;  /* 0x0000003f00047c82 */ /* 0x000fe20008000000 */
[----:B------:R-:W-:Y:S01]  /*26040*/  UMOV UR5, URZ ;  /* 0x0000003f00057c82 */ /* 0x000fe20008000000 */
[----:B------:R-:W-:Y:S01]  /*26050*/  ULDC UR6, c[0x0][0xd3c] ;  /* 0x00034f0000067ab9 */ /* 0x000fe20000000800 */
[----:B------:R-:W-:Y:S02]  /*26060*/  IMAD.MOV.U32 R16, RZ, RZ, R0 ;  /* 0x000000ffff107224 */ /* 0x000fe400078e0000 */
[----:B------:R-:W-:Y:S02]  /*26070*/  IMAD.U32 R17, RZ, RZ, UR4 ;  /* 0x00000004ff117e24 */ /* 0x000fe4000f8e00ff */
[----:B------:R-:W-:Y:S02]  /*26080*/  IMAD.U32 R18, RZ, RZ, UR5 ;  /* 0x00000005ff127e24 */ /* 0x000fe4000f8e00ff */
[----:B------:R-:W-:-:S07]  /*26090*/  IMAD.U32 R19, RZ, RZ, UR6 ;  /* 0x00000006ff137e24 */ /* 0x000fce000f8e00ff */
.L_x_3677:
        /* <DEDUP_REMOVED lines=10> */
.L_x_3666:
[----:B------:R-:W-:Y:S02]  /*26140*/  ULDC UR4, c[0x0][0xd3c] ;  /* 0x00034f0000047ab9 */ /* 0x000fe40000000800 */
[----:B0-----:R-:W-:-:S13]  /*26150*/  ISETP.GE.AND P0, PT, R19, UR4, PT ;  /* 0x0000000413007c0c */ /* 0x001fda000bf06270 */
[----:B------:R-:W-:Y:S05]  /*26160*/  @!P0 BRA `(.L_x_3678) ;  /* 0xffffff8400588947 */ /* 0x000fea000383ffff */
[----:B------:R-:W-:Y:S05]  /*26170*/  BSYNC B8 ;  /* 0x0000000000087941 */ /* 0x000fea0003800000 */
.L_x_3549:
        /* <DEDUP_REMOVED lines=12> */
.L_x_3832:
[----:B------:R-:W-:Y:S05]  /*26240*/  BSYNC B0 ;  /* 0x0000000000007941 */ /* 0x000fea0003800000 */
.L_x_3679:
[----:B------:R-:W-:-:S03]  /*26250*/  UMOV UR4, 0xffffffff ;  /* 0xffffffff00047882 */ /* 0x000fc60000000000 */
[----:B------:R-:W-:Y:S05]  /*26260*/  BRA.DIV UR4, `(.L_x_3681) ;  /* 0x0000004e041c7947 */ /* 0x000fea000b800000 */
[----:B0-----:R-:W0:Y:S02]  /*26270*/  S2R R0, SR_TID.X ;  /* 0x0000000000007919 */ /* 0x001e240000002100 */
[----:B0-----:R-:W-:-:S04]  /*26280*/  SHF.R.U32.HI R0, RZ, 0x5, R0 ;  /* 0x00000005ff007819 */ /* 0x001fc80000011600 */
[----:B------:R-:W-:-:S05]  /*26290*/  LOP3.LUT R0, R0, 0x3, RZ, 0xc0, !PT ;  /* 0x0000000300007812 */ /* 0x000fca00078ec0ff */
[----:B------:R0:W1:Y:S02]  /*262a0*/  SHFL.IDX PT, R14, R0, RZ, 0x1f ;  /* 0x00001fff000e7589 */ /* 0x00006400000e0000 */
.L_x_3835:
[----:B-1----:R-:W-:-:S13]  /*262b0*/  ISETP.NE.AND P0, PT, R14, RZ, PT ;  /* 0x000000ff0e00720c */ /* 0x002fda0003f05270 */
[----:B------:R-:W-:Y:S05]  /*262c0*/  @P0 BRA `(.L_x_3328) ;  /* 0x0000000000880947 */ /* 0x000fea0003800000 */
[----:B------:R-:W-:-:S03]  /*262d0*/  UMOV UR4, 0xffffffff ;  /* 0xffffffff00047882 */ /* 0x000fc60000000000 */
[----:B------:R-:W-:Y:S05]  /*262e0*/  BRA.DIV UR4, `(.L_x_3682) ;  /* 0x0000004e04307947 */ /* 0x000fea000b800000 */
[----:B------:R-:W-:-:S13]  /*262f0*/  ELECT P6, URZ, PT ;  /* 0x00000000003f782f */ /* 0x000fda00038c0000 */
.L_x_3838:
[----:B------:R-:W-:Y:S05]  /*26300*/  @!P6 BRA `(.L_x_3328) ;  /* 0x000000000078e947 */ /* 0x000fea0003800000 */
[----:B------:R-:W-:-:S06]  /*26310*/  ULOP3.LUT UR4, UR36, 0x2, URZ, 0xfc, !UPT ;  /* 0x0000000224047892 */ /* 0x000fcc000f8efc3f */
[----:B0-----:R-:W-:-:S05]  /*26320*/  IMAD.U32 R0, RZ, RZ, UR4 ;  /* 0x00000004ff007e24 */ /* 0x001fca000f8e00ff */
[----:B------:R-:W-:-:S13]  /*26330*/  ISETP.NE.AND P0, PT, R0, 0x3, PT ;  /* 0x000000030000780c */ /* 0x000fda0003f05270 */
[----:B------:R-:W-:Y:S05]  /*26340*/  @!P0 BRA `(.L_x_3683) ;  /* 0x0000000000048947 */ /* 0x000fea0003800000 */
[----:B------:R-:W-:Y:S01]  /*26350*/  BPT.TRAP 0x1 ;  /* 0x000000040000795c */ /* 0x000fe20000300000 */
.L_x_3683:
[C---:B------:R-:W-:Y:S01]  /*26360*/  IMAD R5, R25.reuse, 0x8, R4 ;  /* 0x0000000819057824 */ /* 0x040fe200078e0204 */
[----:B------:R-:W-:Y:S01]  /*26370*/  SHF.L.U32 R0, R28, 0x1f, RZ ;  /* 0x0000001f1c007819 */ /* 0x000fe200000006ff */
[----:B------:R-:W-:-:S03]  /*26380*/  VIADD R25, R25, 0x1 ;  /* 0x0000000119197836 */ /* 0x000fc60000000000 */
[----:B------:R-:W0:Y:S02]  /*26390*/  SYNCS.PHASECHK.TRANS64.TRYWAIT P1, [R5+URZ+0x38840], R0 ;  /* 0x03884000050075a7 */ /* 0x000e24000802017f */
[----:B------:R-:W-:-:S04]  /*263a0*/  ISETP.NE.AND P2, PT, R25, 0x2, PT ;  /* 0x000000021900780c */ /* 0x000fc80003f45270 */
[----:B------:R-:W-:Y:S01]  /*263b0*/  SEL R3, RZ, 0x1, P2 ;  /* 0x00000001ff037807 */ /* 0x000fe20001000000 */
[----:B0-----:R-:W-:Y:S08]  /*263c0*/  @!P1 BRA `(.L_x_3684) ;  /* 0x0000004c00189947 */ /* 0x001ff00003800000 */
.L_x_3839:
[----:B------:R-:W-:Y:S02]  /*263d0*/  SEL R25, R25, RZ, P2 ;  /* 0x000000ff19197207 */ /* 0x000fe40001000000 */
[----:B------:R-:W-:Y:S01]  /*263e0*/  LOP3.LUT R2, R28, R3, RZ, 0x3c, !PT ;  /* 0x000000031c027212 */ /* 0x000fe200078e3cff */
[----:B------:R-:W-:Y:S06]  /*263f0*/  @!P0 BRA `(.L_x_3685) ;  /* 0x0000000000048947 */ /* 0x000fec0003800000 */
[----:B------:R-:W-:Y:S01]  /*26400*/  BPT.TRAP 0x1 ;  /* 0x000000040000795c */ /* 0x000fe20000300000 */
.L_x_3685:
[----:B------:R-:W-:Y:S01]  /*26410*/  IMAD R25, R25, 0x8, R4 ;  /* 0x0000000819197824 */ /* 0x000fe200078e0204 */
[----:B------:R-:W-:-:S04]  /*26420*/  SHF.L.U32 R2, R2, 0x1f, RZ ;  /* 0x0000001f02027819 */ /* 0x000fc800000006ff */
[----:B------:R-:W1:Y:S02]  /*26430*/  SYNCS.PHASECHK.TRANS64.TRYWAIT P1, [R25+URZ+0x38840], R2 ;  /* 0x03884002190075a7 */ /* 0x000e64000802017f */
[----:B-1----:R-:W-:Y:S05]  /*26440*/  @!P1 BRA `(.L_x_3686) ;  /* 0x0000004c000c9947 */ /* 0x002fea0003800000 */
.L_x_3840:
[----:B------:R-:W-:Y:S05]  /*26450*/  @!P0 BRA `(.L_x_3687) ;  /* 0x0000000000048947 */ /* 0x000fea0003800000 */
[----:B------:R-:W-:Y:S01]  /*26460*/  BPT.TRAP 0x1 ;  /* 0x000000040000795c */ /* 0x000fe20000300000 */
.L_x_3687:
[----:B------:R-:W5:Y:S02]  /*26470*/  SYNCS.PHASECHK.TRANS64.TRYWAIT P1, [R5+URZ+0x38860], R0 ;  /* 0x03886000050075a7 */ /* 0x000f64000802017f */
[----:B-----5:R-:W-:Y:S05]  /*26480*/  @!P1 BRA `(.L_x_3688) ;  /* 0x0000004c00109947 */ /* 0x020fea0003800000 */
.L_x_3841:
[----:B------:R-:W-:Y:S05]  /*26490*/  @!P0 BRA `(.L_x_3689) ;  /* 0x0000000000048947 */ /* 0x000fea0003800000 */
[----:B------:R-:W-:Y:S01]  /*264a0*/  BPT.TRAP 0x1 ;  /* 0x000000040000795c */ /* 0x000fe20000300000 */
.L_x_3689:
[----:B------:R0:W0:Y:S02]  /*264b0*/  SYNCS.PHASECHK.TRANS64.TRYWAIT P0, [R25+URZ+0x38860], R2 ;  /* 0x03886002190075a7 */ /* 0x000024000800017f */
[----:B0-----:R-:W-:Y:S05]  /*264c0*/  @!P0 NANOSLEEP.SYNCS 0x989680 ;  /* 0x009896800000895d */ /* 0x001fea0003900000 */
[----:B------:R-:W0:Y:S02]  /*264d0*/  @!P0 SYNCS.PHASECHK.TRANS64 P0, [R25+URZ+0x38860], R2 ;  /* 0x03886002190085a7 */ /* 0x000e24000800007f */
[----:B0-----:R-:W-:Y:S05]  /*264e0*/  @!P0 BRA `(.L_x_3689) ;  /* 0xfffffffc00f08947 */ /* 0x001fea000383ffff */
.L_x_3328:
[----:B------:R-:W-:Y:S05]  /*264f0*/  BSYNC B9 ;  /* 0x0000000000097941 */ /* 0x000fea0003800000 */
.L_x_3325:
[----:B------:R-:W-:Y:S05]  /*26500*/  EXIT ;  /* 0x000000000000794d */ /* 0x000fea0003800000 */
.L_x_3352:
[----:B0-----:R0:W1:Y:S02]  /*26510*/  SYNCS.PHASECHK.TRANS64.TRYWAIT P6, [R61+URZ+0x38890], R68 ;  /* 0x038890443d0075a7 */ /* 0x00106400080c017f */
[----:B-1----:R-:W-:Y:S05]  /*26520*/  @!P6 NANOSLEEP.SYNCS 0x989680 ;  /* 0x009896800000e95d */ /* 0x002fea0003900000 */
[----:B------:R-:W1:Y:S02]  /*26530*/  @!P6 SYNCS.PHASECHK.TRANS64 P6, [R61+URZ+0x38890], R68 ;  /* 0x038890443d00e5a7 */ /* 0x000e6400080c007f */
[----:B-1----:R-:W-:Y:S05]  /*26540*/  @!P6 BRA `(.L_x_3352) ;  /* 0xfffffffc00f0e947 */ /* 0x002fea000383ffff */
[----:B------:R-:W-:Y:S05]  /*26550*/  BRA `(.L_x_3690) ;  /* 0xfffffdc800607947 */ /* 0x000fea000383ffff */
.L_x_3353:
        /* <DEDUP_REMOVED lines=8> */
.L_x_3692:
[----:B------:R-:W-:Y:S05]  /*265e0*/  BSYNC B1 ;  /* 0x0000000000017941 */ /* 0x000fea0003800000 */
.L_x_3691:
        /* <DEDUP_REMOVED lines=8> */
.L_x_3693:
[----:B------:R-:W-:Y:S05]  /*26670*/  BRA `(.L_x_3694) ;  /* 0xfffffdc8002c7947 */ /* 0x000fea000383ffff */
.L_x_3363:
[----:B0-----:R0:W1:Y:S02]  /*26680*/  SYNCS.PHASECHK.TRANS64.TRYWAIT P6, [R61+URZ+0x38890], R68 ;  /* 0x038890443d0075a7 */ /* 0x00106400080c017f */
[----:B-1----:R-:W-:Y:S05]  /*26690*/  @!P6 NANOSLEEP.SYNCS 0x989680 ;  /* 0x009896800000e95d */ /* 0x002fea0003900000 */
[----:B------:R-:W1:Y:S02]  /*266a0*/  @!P6 SYNCS.PHASECHK.TRANS64 P6, [R61+URZ+0x38890], R68 ;  /* 0x038890443d00e5a7 */ /* 0x000e6400080c007f */
[----:B-1----:R-:W-:Y:S05]  /*266b0*/  @!P6 BRA `(.L_x_3363) ;  /* 0xfffffffc00f0e947 */ /* 0x002fea000383ffff */
[----:B------:R-:W-:Y:S05]  /*266c0*/  BRA `(.L_x_3695) ;  /* 0xfffffdd000b07947 */ /* 0x000fea000383ffff */
.L_x_3364:
        /* <DEDUP_REMOVED lines=8> */
.L_x_3697:
[----:B------:R-:W-:Y:S05]  /*26750*/  BSYNC B1 ;  /* 0x0000000000017941 */ /* 0x000fea0003800000 */
.L_x_3696:
        /* <DEDUP_REMOVED lines=8> */
.L_x_3698:
[----:B------:R-:W-:Y:S01]  /*267e0*/  IMAD.MOV.U32 R67, RZ, RZ, R14 ;  /* 0x000000ffff437224 */ /* 0x000fe200078e000e */
[----:B------:R-:W-:Y:S06]  /*267f0*/  BRA `(.L_x_3699) ;  /* 0xfffffdd000787947 */ /* 0x000fec000383ffff */
.L_x_3369:
[----:B0-----:R0:W1:Y:S02]  /*26800*/  SYNCS.PHASECHK.TRANS64.TRYWAIT P0, [R61+URZ+0x38890], R68 ;  /* 0x038890443d0075a7 */ /* 0x001064000800017f */
[----:B-1----:R-:W-:Y:S05]  /*26810*/  @!P0 NANOSLEEP.SYNCS 0x989680 ;  /* 0x009896800000895d */ /* 0x002fea0003900000 */
[----:B------:R-:W1:Y:S02]  /*26820*/  @!P0 SYNCS.PHASECHK.TRANS64 P0, [R61+URZ+0x38890], R68 ;  /* 0x038890443d0085a7 */ /* 0x000e64000800007f */
[----:B-1----:R-:W-:Y:S05]  /*26830*/  @!P0 BRA `(.L_x_3369) ;  /* 0xfffffffc00f08947 */ /* 0x002fea000383ffff */
[----:B------:R-:W-:Y:S05]  /*26840*/  BRA `(.L_x_3700) ;  /* 0xfffffdd800947947 */ /* 0x000fea000383ffff */
.L_x_3370:
[----:B------:R-:W-:Y:S01]  /*26850*/  BSSY B1, `(.L_x_3701) ;  /* 0x0000007000017945 */ /* 0x000fe20003800000 */
[----:B------:R-:W-:Y:S02]  /*26860*/  IMAD.MOV.U32 R12, RZ, RZ, RZ ;  /* 0x000000ffff0c7224 */ /* 0x000fe400078e00ff */
[----:B------:R-:W-:Y:S02]  /*26870*/  IMAD.MOV.U32 R11, RZ, RZ, 0x1c1f ;  /* 0x00001c1fff0b7424 */ /* 0x000fe400078e00ff */
[----:B------:R-:W-:-:S07]  /*26880*/  IMAD.MOV.U32 R15, RZ, RZ, -0x1 ;  /* 0xffffffffff0f7424 */ /* 0x000fce00078e00ff */
[----:B0-----:R-:W-:Y:S05]  /*26890*/  WARPSYNC.COLLECTIVE R15, `(.L_x_3702) ;  /* 0x000000000f087348 */ /* 0x001fea0003c00000 */
[----:B------:R1:W2:Y:S02]  /*268a0*/  SHFL.IDX P6, R14, R13, R12, R11 ;  /* 0x0000000c0d0e7389 */ /* 0x0002a400000c000b */
[----:B012---:R-:W-:Y:S01]  /*268b0*/  ENDCOLLECTIVE ;  /* 0x000000000000791b */ /* 0x007fe20003800000 */
.L_x_3702:
[----:B------:R-:W-:Y:S05]  /*268c0*/  BSYNC B1 ;  /* 0x0000000000017941 */ /* 0x000fea0003800000 */
.L_x_3701:
        /* <DEDUP_REMOVED lines=8> */
.L_x_3703:
[----:B------:R-:W-:Y:S05]  /*26950*/  BRA `(.L_x_3704) ;  /* 0xfffffdd800bc7947 */ /* 0x000fea000383ffff */
.L_x_3374:
[----:B---3--:R3:W4:Y:S02]  /*26960*/  SYNCS.PHASECHK.TRANS64.TRYWAIT P5, [R61+URZ+0x388b0], R68 ;  /* 0x0388b0443d0075a7 */ /* 0x00872400080a017f */
[----:B----4-:R-:W-:Y:S05]  /*26970*/  @!P5 NANOSLEEP.SYNCS 0x989680 ;  /* 0x009896800000d95d */ /* 0x010fea0003900000 */
[----:B------:R-:W4:Y:S02]  /*26980*/  @!P5 SYNCS.PHASECHK.TRANS64 P5, [R61+URZ+0x388b0], R68 ;  /* 0x0388b0443d00d5a7 */ /* 0x000f2400080a007f */
[----:B----4-:R-:W-:Y:S05]  /*26990*/  @!P5 BRA `(.L_x_3374) ;  /* 0xfffffffc00f0d947 */ /* 0x010fea000383ffff */
[----:B------:R-:W-:Y:S05]  /*269a0*/  BRA `(.L_x_3705) ;  /* 0xfffffddc00487947 */ /* 0x000fea000383ffff */
.L_x_3415:
        /* <DEDUP_REMOVED lines=8> */
.L_x_3707:
[----:B------:R-:W-:Y:S05]  /*26a30*/  BSYNC B1 ;  /* 0x0000000000017941 */ /* 0x000fea0003800000 */
.L_x_3706:
        /* <DEDUP_REMOVED lines=8> */
.L_x_3708:
[----:B------:R-:W-:Y:S02]  /*26ac0*/  IMAD.MOV.U32 R13, RZ, RZ, R7 ;  /* 0x000000ffff0d7224 */ /* 0x000fe400078e0007 */
[----:B------:R-:W-:-:S07]  /*26ad0*/  IMAD.MOV.U32 R2, RZ, RZ, R14 ;  /* 0x000000ffff027224 */ /* 0x000fce00078e000e */
[----:B------:R-:W-:Y:S05]  /*26ae0*/  WARPSYNC.COLLECTIVE R15, `(.L_x_3709) ;  /* 0x000000000f087348 */ /* 0x000fea0003c00000 */
[----:B------:R0:W1:Y:S02]  /*26af0*/  SHFL.IDX P6, R14, R13, R12, R11 ;  /* 0x0000000c0d0e7389 */ /* 0x00006400000c000b */
[----:B01----:R-:W-:Y:S01]  /*26b00*/  ENDCOLLECTIVE ;  /* 0x000000000000791b */ /* 0x003fe20003800000 */
.L_x_3709:
[----:B------:R-:W-:Y:S02]  /*26b10*/  IMAD.MOV.U32 R13, RZ, RZ, R6 ;  /* 0x000000ffff0d7224 */ /* 0x000fe400078e0006 */
[----:B------:R-:W-:-:S07]  /*26b20*/  IMAD.MOV.U32 R5, RZ, RZ, R14 ;  /* 0x000000ffff057224 */ /* 0x000fce00078e000e */
[----:B------:R-:W-:Y:S05]  /*26b30*/  WARPSYNC.COLLECTIVE R15, `(.L_x_3710) ;  /* 0x000000000f087348 */ /* 0x000fea0003c00000 */
[----:B------:R0:W1:Y:S02]  /*26b40*/  SHFL.IDX P6, R14, R13, R12, R11 ;  /* 0x0000000c0d0e7389 */ /* 0x00006400000c000b */
[----:B01----:R-:W-:Y:S01]  /*26b50*/  ENDCOLLECTIVE ;  /* 0x000000000000791b */ /* 0x003fe20003800000 */
.L_x_3710:
[----:B------:R-:W-:Y:S05]  /*26b60*/  BRA `(.L_x_3711) ;  /* 0xfffffe1800187947 */ /* 0x000fea000383ffff */
.L_x_3418:
        /* <DEDUP_REMOVED lines=8> */
.L_x_3713:
[----:B------:R-:W-:Y:S05]  /*26bf0*/  BSYNC B1 ;  /* 0x0000000000017941 */ /* 0x000fea0003800000 */
.L_x_3712:
        /* <DEDUP_REMOVED lines=8> */
.L_x_3714:
[----:B------:R-:W-:Y:S02]  /*26c80*/  IMAD.MOV.U32 R13, RZ, RZ, R7 ;  /* 0x000000ffff0d7224 */ /* 0x000fe400078e0007 */
[----:B------:R-:W-:-:S07]  /*26c90*/  IMAD.MOV.U32 R2, RZ, RZ, R14 ;  /* 0x000000ffff027224 */ /* 0x000fce00078e000e */
[----:B------:R-:W-:Y:S05]  /*26ca0*/  WARPSYNC.COLLECTIVE R15, `(.L_x_3715) ;  /* 0x000000000f087348 */ /* 0x000fea0003c00000 */
[----:B------:R0:W1:Y:S02]  /*26cb0*/  SHFL.IDX P6, R14, R13, R12, R11 ;  /* 0x0000000c0d0e7389 */ /* 0x00006400000c000b */
[----:B01----:R-:W-:Y:S01]  /*26cc0*/  ENDCOLLECTIVE ;  /* 0x000000000000791b */ /* 0x003fe20003800000 */
.L_x_3715:
[----:B------:R-:W-:Y:S02]  /*26cd0*/  IMAD.MOV.U32 R13, RZ, RZ, R6 ;  /* 0x000000ffff0d7224 */ /* 0x000fe400078e0006 */
[----:B------:R-:W-:-:S07]  /*26ce0*/  IMAD.MOV.U32 R5, RZ, RZ, R14 ;  /* 0x000000ffff057224 */ /* 0x000fce00078e000e */
[----:B------:R-:W-:Y:S05]  /*26cf0*/  WARPSYNC.COLLECTIVE R15, `(.L_x_3716) ;  /* 0x000000000f087348 */ /* 0x000fea0003c00000 */
[----:B------:R0:W1:Y:S02]  /*26d00*/  SHFL.IDX P6, R14, R13, R12, R11 ;  /* 0x0000000c0d0e7389 */ /* 0x00006400000c000b */
[----:B01----:R-:W-:Y:S01]  /*26d10*/  ENDCOLLECTIVE ;  /* 0x000000000000791b */ /* 0x003fe20003800000 */
.L_x_3716:
[----:B------:R-:W-:Y:S05]  /*26d20*/  BRA `(.L_x_3717) ;  /* 0xfffffe18006c7947 */ /* 0x000fea000383ffff */
.L_x_3422:
[----:B0-----:R0:W1:Y:S02]  /*26d30*/  SYNCS.PHASECHK.TRANS64.TRYWAIT P0, [R16+URZ+0x38800], R35 ;  /* 0x03880023100075a7 */ /* 0x001064000800017f */
[----:B-1----:R-:W-:Y:S05]  /*26d40*/  @!P0 NANOSLEEP.SYNCS 0x989680 ;  /* 0x009896800000895d */ /* 0x002fea0003900000 */
[----:B------:R-:W1:Y:S02]  /*26d50*/  @!P0 SYNCS.PHASECHK.TRANS64 P0, [R16+URZ+0x38800], R35 ;  /* 0x03880023100085a7 */ /* 0x000e64000800007f */
[----:B-1----:R-:W-:Y:S05]  /*26d60*/  @!P0 BRA `(.L_x_3422) ;  /* 0xfffffffc00f08947 */ /* 0x002fea000383ffff */
[----:B------:R-:W-:Y:S05]  /*26d70*/  BRA `(.L_x_3718) ;  /* 0xfffffe1c00687947 */ /* 0x000fea000383ffff */
.L_x_3430:
        /* <DEDUP_REMOVED lines=9> */
.L_x_3720:
[----:B------:R-:W-:Y:S05]  /*26e10*/  BSYNC B1 ;  /* 0x0000000000017941 */ /* 0x000fea0003800000 */
.L_x_3719:
        /* <DEDUP_REMOVED lines=10> */
.L_x_3721:
        /* <DEDUP_REMOVED lines=8> */
.L_x_3722:
[----:B------:R-:W-:-:S05]  /*26f40*/  @!P1 IADD3 R2, P2, R2, R7, RZ ;  /* 0x0000000702029210 */ /* 0x000fca0007f5e0ff */
[----:B------:R-:W-:Y:S02]  /*26f50*/  @!P1 IMAD.X R5, R0, 0x1, R4, P2 ;  /* 0x0000000100059824 */ /* 0x000fe400010e0604 */
[----:B------:R-:W-:Y:S02]  /*26f60*/  @!P1 IMAD.MOV.U32 R8, RZ, RZ, R2 ;  /* 0x000000ffff089224 */ /* 0x000fe400078e0002 */
[----:B------:R-:W-:Y:S02]  /*26f70*/  @!P1 IMAD.MOV.U32 R9, RZ, RZ, R5 ;  /* 0x000000ffff099224 */ /* 0x000fe400078e0005 */
[----:B------:R-:W-:Y:S02]  /*26f80*/  IMAD.MOV.U32 R13, RZ, RZ, R27 ;  /* 0x000000ffff0d7224 */ /* 0x000fe400078e001b */
[----:B------:R-:W-:-:S07]  /*26f90*/  IMAD.MOV.U32 R3, RZ, RZ, R14 ;  /* 0x000000ffff037224 */ /* 0x000fce00078e000e */
[----:B------:R-:W-:Y:S05]  /*26fa0*/  WARPSYNC.COLLECTIVE R15, `(.L_x_3723) ;  /* 0x000000000f087348 */ /* 0x000fea0003c00000 */
[----:B------:R0:W1:Y:S02]  /*26fb0*/  SHFL.IDX P6, R14, R13, R12, R11 ;  /* 0x0000000c0d0e7389 */ /* 0x00006400000c000b */
[----:B01----:R-:W-:Y:S01]  /*26fc0*/  ENDCOLLECTIVE ;  /* 0x000000000000791b */ /* 0x003fe20003800000 */
.L_x_3723:
        /* <DEDUP_REMOVED lines=9> */
[----:B------:R-:W-:Y:S01]  /*27060*/  CS2R R20, SRZ ;  /* 0x0000000000147805 */ /* 0x000fe2000001ff00 */
[----:B0-----:R-:W-:Y:S02]  /*27070*/  IMAD.MOV.U32 R15, RZ, RZ, -0x1 ;  /* 0xffffffffff0f7424 */ /* 0x001fe400078e00ff */
[----:B--2---:R-:W-:Y:S02]  /*27080*/  @!P1 IMAD.MOV.U32 R31, RZ, RZ, R11 ;  /* 0x000000ffff1f9224 */ /* 0x004fe400078e000b */
[----:B------:R-:W-:-:S02]  /*27090*/  IMAD.MOV.U32 R11, RZ, RZ, 0x1c1f ;  /* 0x00001c1fff0b7424 */ /* 0x000fc400078e00ff */
[----:B------:R-:W-:Y:S02]  /*270a0*/  @!P1 IMAD.MOV.U32 R28, RZ, RZ, R8 ;  /* 0x000000ffff1c9224 */ /* 0x000fe400078e0008 */
[----:B------:R-:W-:-:S07]  /*270b0*/  @!P1 IMAD.MOV.U32 R29, RZ, RZ, R9 ;  /* 0x000000ffff1d9224 */ /* 0x000fce00078e0009 */
[----:B-----5:R-:W-:Y:S05]  /*270c0*/  WARPSYNC.COLLECTIVE R15, `(.L_x_3724) ;  /* 0x000000000f087348 */ /* 0x020fea0003c00000 */
[----:B------:R0:W1:Y:S02]  /*270d0*/  SHFL.IDX P6, R14, R13, R12, R11 ;  /* 0x0000000c0d0e7389 */ /* 0x00006400000c000b */
[----:B01---5:R-:W-:Y:S01]  /*270e0*/  ENDCOLLECTIVE ;  /* 0x000000000000791b */ /* 0x023fe20003800000 */
.L_x_3724:
[----:B------:R-:W-:Y:S02]  /*270f0*/  IMAD.MOV.U32 R0, RZ, RZ, R28 ;  /* 0x000000ffff007224 */ /* 0x000fe400078e001c */
[----:B------:R-:W-:Y:S02]  /*27100*/  IMAD.MOV.U32 R2, RZ, RZ, R29 ;  /* 0x000000ffff027224 */ /* 0x000fe400078e001d */
[----:B------:R-:W-:Y:S01]  /*27110*/  @!P1 IMAD.MOV.U32 R30, RZ, RZ, R10 ;  /* 0x000000ffff1e9224 */ /* 0x000fe200078e000a */
[----:B------:R-:W-:Y:S01]  /*27120*/  PRMT R32, R32, 0x5410, R0 ;  /* 0x0000541020207816 */ /* 0x000fe20000000000 */
[----:B------:R-:W-:Y:S01]  /*27130*/  IMAD.MOV.U32 R9, RZ, RZ, R31 ;  /* 0x000000ffff097224 */ /* 0x000fe200078e001f */
[----:B------:R-:W-:Y:S02]  /*27140*/  PRMT R34, R34, 0x5410, R2 ;  /* 0x0000541022227816 */ /* 0x000fe40000000002 */
[----:B------:R-:W-:Y:S01]  /*27150*/  CS2R R2, SRZ ;  /* 0x0000000000027805 */ /* 0x000fe2000001ff00 */
[----:B------:R-:W-:Y:S01]  /*27160*/  IMAD.MOV.U32 R8, RZ, RZ, R30 ;  /* 0x000000ffff087224 */ /* 0x000fe200078e001e */
[----:B------:R-:W-:Y:S01]  /*27170*/  PRMT R34, R9, 0x7610, R34 ;  /* 0x0000761009227816 */ /* 0x000fe20000000022 */
[----:B------:R-:W-:-:S03]  /*27180*/  IMAD.MOV.U32 R13, RZ, RZ, R24 ;  /* 0x000000ffff0d7224 */ /* 0x000fc600078e0018 */
        /* <DEDUP_REMOVED lines=9> */
.L_x_3725:
[----:B------:R-:W-:Y:S02]  /*27220*/  IMAD.MOV.U32 R4, RZ, RZ, R20 ;  /* 0x000000ffff047224 */ /* 0x000fe400078e0014 */
[----:B------:R-:W-:Y:S02]  /*27230*/  IMAD.MOV.U32 R5, RZ, RZ, R21 ;  /* 0x000000ffff057224 */ /* 0x000fe400078e0015 */
[----:B------:R-:W-:Y:S02]  /*27240*/  IMAD.MOV.U32 R6, RZ, RZ, R2 ;  /* 0x000000ffff067224 */ /* 0x000fe400078e0002 */
[----:B------:R-:W-:Y:S01]  /*27250*/  IMAD.MOV.U32 R7, RZ, RZ, R3 ;  /* 0x000000ffff077224 */ /* 0x000fe200078e0003 */
[----:B------:R-:W-:Y:S02]  /*27260*/  PRMT R37, R4, 0x5410, R5 ;  /* 0x0000541004257816 */ /* 0x000fe40000000005 */
[----:B------:R-:W-:Y:S02]  /*27270*/  CS2R R4, SRZ ;  /* 0x0000000000047805 */ /* 0x000fe4000001ff00 */
[----:B------:R-:W-:Y:S01]  /*27280*/  PRMT R41, R7, 0x5410, R6 ;  /* 0x0000541007297816 */ /* 0x000fe20000000006 */
[----:B------:R-:W-:-:S02]  /*27290*/  IMAD.MOV.U32 R13, RZ, RZ, R25 ;  /* 0x000000ffff0d7224 */ /* 0x000fc400078e0019 */
[----:B------:R-:W-:-:S07]  /*272a0*/  IMAD.MOV.U32 R24, RZ, RZ, R14 ;  /* 0x000000ffff187224 */ /* 0x000fce00078e000e */
[----:B------:R-:W-:Y:S05]  /*272b0*/  WARPSYNC.COLLECTIVE R15, `(.L_x_3726) ;  /* 0x000000000f087348 */ /* 0x000fea0003c00000 */
[----:B------:R0:W1:Y:S02]  /*272c0*/  SHFL.IDX P6, R14, R13, R12, R11 ;  /* 0x0000000c0d0e7389 */ /* 0x00006400000c000b */
[----:B01----:R-:W-:Y:S01]  /*272d0*/  ENDCOLLECTIVE ;  /* 0x000000000000791b */ /* 0x003fe20003800000 */
.L_x_3726:
[----:B------:R-:W-:Y:S02]  /*272e0*/  IMAD.MOV.U32 R13, RZ, RZ, R27 ;  /* 0x000000ffff0d7224 */ /* 0x000fe400078e001b */
[----:B------:R-:W-:-:S07]  /*272f0*/  IMAD.MOV.U32 R25, RZ, RZ, R14 ;  /* 0x000000ffff197224 */ /* 0x000fce00078e000e */
[----:B------:R-:W-:Y:S05]  /*27300*/  WARPSYNC.COLLECTIVE R15, `(.L_x_3727) ;  /* 0x000000000f087348 */ /* 0x000fea0003c00000 */
[----:B------:R0:W1:Y:S02]  /*27310*/  SHFL.IDX P6, R14, R13, R12, R11 ;  /* 0x0000000c0d0e7389 */ /* 0x00006400000c000b */
[----:B01----:R-:W-:Y:S01]  /*27320*/  ENDCOLLECTIVE ;  /* 0x000000000000791b */ /* 0x003fe20003800000 */
.L_x_3727:
[----:B------:R-:W-:Y:S05]  /*27330*/  BRA `(.L_x_3728) ;  /* 0xfffffe28008c7947 */ /* 0x000fea000383ffff */
.L_x_3434:
[----:B0-----:R0:W1:Y:S02]  /*27340*/  SYNCS.PHASECHK.TRANS64.TRYWAIT P1, [R16+URZ+0x38800], R13 ;  /* 0x0388000d100075a7 */ /* 0x001064000802017f */
[----:B-1----:R-:W-:Y:S05]  /*27350*/  @!P1 NANOSLEEP.SYNCS 0x989680 ;  /* 0x009896800000995d */ /* 0x002fea0003900000 */
[----:B------:R-:W1:Y:S02]  /*27360*/  @!P1 SYNCS.PHASECHK.TRANS64 P1, [R16+URZ+0x38800], R13 ;  /* 0x0388000d100095a7 */ /* 0x000e64000802007f */
[----:B-1----:R-:W-:Y:S05]  /*27370*/  @!P1 BRA `(.L_x_3434) ;  /* 0xfffffffc00f09947 */ /* 0x002fea000383ffff */
[----:B------:R-:W-:Y:S05]  /*27380*/  BRA `(.L_x_3729) ;  /* 0xfffffe2c00287947 */ /* 0x000fea000383ffff */
.L_x_3440:
[----:B--2---:R2:W4:Y:S02]  /*27390*/  SYNCS.PHASECHK.TRANS64.TRYWAIT P1, [R14+URZ+0x38830], R15 ;  /* 0x0388300f0e0075a7 */ /* 0x004524000802017f */
[----:B----4-:R-:W-:Y:S05]  /*273a0*/  @!P1 NANOSLEEP.SYNCS 0x989680 ;  /* 0x009896800000995d */ /* 0x010fea0003900000 */
[----:B------:R-:W4:Y:S02]  /*273b0*/  @!P1 SYNCS.PHASECHK.TRANS64 P1, [R14+URZ+0x38830], R15 ;  /* 0x0388300f0e0095a7 */ /* 0x000f24000802007f */
[----:B----4-:R-:W-:Y:S05]  /*273c0*/  @!P1 BRA `(.L_x_3440) ;  /* 0xfffffffc00f09947 */ /* 0x010fea000383ffff */
[----:B------:R-:W-:Y:S05]  /*273d0*/  BRA `(.L_x_3439) ;  /* 0xfffffe3800f87947 */ /* 0x000fea000383ffff */
.L_x_3442:
[----:B0-----:R0:W3:Y:S02]  /*273e0*/  SYNCS.PHASECHK.TRANS64.TRYWAIT P1, [R16+URZ+0x38810], R3 ;  /* 0x03881003100075a7 */ /* 0x0010e4000802017f */
[----:B---3--:R-:W-:Y:S05]  /*273f0*/  @!P1 NANOSLEEP.SYNCS 0x989680 ;  /* 0x009896800000995d */ /* 0x008fea0003900000 */
[----:B------:R-:W3:Y:S02]  /*27400*/  @!P1 SYNCS.PHASECHK.TRANS64 P1, [R16+URZ+0x38810], R3 ;  /* 0x03881003100095a7 */ /* 0x000ee4000802007f */
[----:B---3--:R-:W-:Y:S05]  /*27410*/  @!P1 BRA `(.L_x_3442) ;  /* 0xfffffffc00f09947 */ /* 0x008fea000383ffff */
[----:B------:R-:W-:Y:S05]  /*27420*/  BRA `(.L_x_3730) ;  /* 0xfffffe3c00a87947 */ /* 0x000fea000383ffff */
.L_x_3446:
[----:B----4-:R4:W0:Y:S02]  /*27430*/  SYNCS.PHASECHK.TRANS64.TRYWAIT P1, [R14+URZ+0x38850], R15 ;  /* 0x0388500f0e0075a7 */ /* 0x010824000802017f */
[----:B0-----:R-:W-:Y:S05]  /*27440*/  @!P1 NANOSLEEP.SYNCS 0x989680 ;  /* 0x009896800000995d */ /* 0x001fea0003900000 */
[----:B------:R-:W0:Y:S02]  /*27450*/  @!P1 SYNCS.PHASECHK.TRANS64 P1, [R14+URZ+0x38850], R15 ;  /* 0x0388500f0e0095a7 */ /* 0x000e24000802007f */
[----:B0-----:R-:W-:Y:S05]  /*27460*/  @!P1 BRA `(.L_x_3446) ;  /* 0xfffffffc00f09947 */ /* 0x001fea000383ffff */
[----:B------:R-:W-:Y:S05]  /*27470*/  BRA `(.L_x_3445) ;  /* 0xfffffe3c00d47947 */ /* 0x000fea000383ffff */
.L_x_3468:
[----:B-1----:R1:W2:Y:S02]  /*27480*/  SYNCS.PHASECHK.TRANS64.TRYWAIT P1, [R199+URZ+0x38830], R15 ;  /* 0x0388300fc70075a7 */ /* 0x0022a4000802017f */
[----:B--2---:R-:W-:Y:S05]  /*27490*/  @!P1 NANOSLEEP.SYNCS 0x989680 ;  /* 0x009896800000995d */ /* 0x004fea0003900000 */
[----:B------:R-:W2:Y:S02]  /*274a0*/  @!P1 SYNCS.PHASECHK.TRANS64 P1, [R199+URZ+0x38830], R15 ;  /* 0x0388300fc70095a7 */ /* 0x000ea4000802007f */
[----:B--2---:R-:W-:Y:S05]  /*274b0*/  @!P1 BRA `(.L_x_3468) ;  /* 0xfffffffc00f09947 */ /* 0x004fea000383ffff */
[----:B------:R-:W-:Y:S05]  /*274c0*/  BRA `(.L_x_3467) ;  /* 0xfffffe7400947947 */ /* 0x000fea000383ffff */
.L_x_3473:
[----:B---3--:R3:W4:Y:S02]  /*274d0*/  SYNCS.PHASECHK.TRANS64.TRYWAIT P1, [R199+URZ+0x38850], R15 ;  /* 0x0388500fc70075a7 */ /* 0x008724000802017f */
[----:B----4-:R-:W-:Y:S05]  /*274e0*/  @!P1 NANOSLEEP.SYNCS 0x989680 ;  /* 0x009896800000995d */ /* 0x010fea0003900000 */
[----:B------:R-:W4:Y:S02]  /*274f0*/  @!P1 SYNCS.PHASECHK.TRANS64 P1, [R199+URZ+0x38850], R15 ;  /* 0x0388500fc70095a7 */ /* 0x000f24000802007f */
[----:B----4-:R-:W-:Y:S05]  /*27500*/  @!P1 BRA `(.L_x_3473) ;  /* 0xfffffffc00f09947 */ /* 0x010fea000383ffff */
[----:B------:R-:W-:Y:S05]  /*27510*/  BRA `(.L_x_3472) ;  /* 0xfffffe7800307947 */ /* 0x000fea000383ffff */
.L_x_3495:
[----:B-1----:R1:W2:Y:S02]  /*27520*/  SYNCS.PHASECHK.TRANS64.TRYWAIT P2, [R21+URZ+0x38830], R7 ;  /* 0x03883007150075a7 */ /* 0x0022a4000804017f */
[----:B--2---:R-:W-:Y:S05]  /*27530*/  @!P2 NANOSLEEP.SYNCS 0x989680 ;  /* 0x009896800000a95d */ /* 0x004fea0003900000 */
[----:B------:R-:W2:Y:S02]  /*27540*/  @!P2 SYNCS.PHASECHK.TRANS64 P2, [R21+URZ+0x38830], R7 ;  /* 0x038830071500a5a7 */ /* 0x000ea4000804007f */
[----:B--2---:R-:W-:Y:S05]  /*27550*/  @!P2 BRA `(.L_x_3495) ;  /* 0xfffffffc00f0a947 */ /* 0x004fea000383ffff */
[----:B------:R-:W-:Y:S05]  /*27560*/  BRA `(.L_x_3494) ;  /* 0xfffffeb800087947 */ /* 0x000fea000383ffff */
.L_x_3500:
[----:B---3--:R3:W4:Y:S02]  /*27570*/  SYNCS.PHASECHK.TRANS64.TRYWAIT P2, [R21+URZ+0x38850], R7 ;  /* 0x03885007150075a7 */ /* 0x008724000804017f */
[----:B----4-:R-:W-:Y:S05]  /*27580*/  @!P2 NANOSLEEP.SYNCS 0x989680 ;  /* 0x009896800000a95d */ /* 0x010fea0003900000 */
[----:B------:R-:W4:Y:S02]  /*27590*/  @!P2 SYNCS.PHASECHK.TRANS64 P2, [R21+URZ+0x38850], R7 ;  /* 0x038850071500a5a7 */ /* 0x000f24000804007f */
[----:B----4-:R-:W-:Y:S05]  /*275a0*/  @!P2 BRA `(.L_x_3500) ;  /* 0xfffffffc00f0a947 */ /* 0x010fea000383ffff */
[----:B------:R-:W-:Y:S05]  /*275b0*/  BRA `(.L_x_3499) ;  /* 0xfffffeb800a47947 */ /* 0x000fea000383ffff */
.L_x_3510:
[----:B-1----:R1:W2:Y:S02]  /*275c0*/  SYNCS.PHASECHK.TRANS64.TRYWAIT P1, [R21+URZ+0x38830], R7 ;  /* 0x03883007150075a7 */ /* 0x0022a4000802017f */
[----:B--2---:R-:W-:Y:S05]  /*275d0*/  @!P1 NANOSLEEP.SYNCS 0x989680 ;  /* 0x009896800000995d */ /* 0x004fea0003900000 */
[----:B------:R-:W2:Y:S02]  /*275e0*/  @!P1 SYNCS.PHASECHK.TRANS64 P1, [R21+URZ+0x38830], R7 ;  /* 0x03883007150095a7 */ /* 0x000ea4000802007f */
[----:B--2---:R-:W-:Y:S05]  /*275f0*/  @!P1 BRA `(.L_x_3510) ;  /* 0xfffffffc00f09947 */ /* 0x004fea000383ffff */
[----:B------:R-:W-:Y:S05]  /*27600*/  BRA `(.L_x_3509) ;  /* 0xfffffee800987947 */ /* 0x000fea000383ffff */
.L_x_3515:
[----:B---3--:R3:W4:Y:S02]  /*27610*/  SYNCS.PHASECHK.TRANS64.TRYWAIT P1, [R21+URZ+0x38850], R7 ;  /* 0x03885007150075a7 */ /* 0x008724000802017f */
[----:B----4-:R-:W-:Y:S05]  /*27620*/  @!P1 NANOSLEEP.SYNCS 0x989680 ;  /* 0x009896800000995d */ /* 0x010fea0003900000 */
[----:B------:R-:W4:Y:S02]  /*27630*/  @!P1 SYNCS.PHASECHK.TRANS64 P1, [R21+URZ+0x38850], R7 ;  /* 0x03885007150095a7 */ /* 0x000f24000802007f */
[----:B----4-:R-:W-:Y:S05]  /*27640*/  @!P1 BRA `(.L_x_3515) ;  /* 0xfffffffc00f09947 */ /* 0x010fea000383ffff */
[----:B------:R-:W-:Y:S05]  /*27650*/  BRA `(.L_x_3514) ;  /* 0xfffffeec00347947 */ /* 0x000fea000383ffff */
.L_x_3563:
        /* <DEDUP_REMOVED lines=11> */
.L_x_3732:
[----:B------:R-:W-:Y:S05]  /*27710*/  BSYNC B1 ;  /* 0x0000000000017941 */ /* 0x000fea0003800000 */
.L_x_3731:
[----:B------:R-:W-:Y:S05]  /*27720*/  BRA `(.L_x_3733) ;  /* 0xffffff78007c7947 */ /* 0x000fea000383ffff */
.L_x_3565:
[----:B------:R-:W-:Y:S01]  /*27730*/  BSSY B1, `(.L_x_3734) ;  /* 0x0000006000017945 */ /* 0x000fe20003800000 */
[----:B------:R-:W-:-:S07]  /*27740*/  IMAD.MOV.U32 R15, RZ, RZ, -0x1 ;  /* 0xffffffffff0f7424 */ /* 0x000fce00078e00ff */
[----:B0-----:R-:W-:Y:S05]  /*27750*/  WARPSYNC.COLLECTIVE R15, `(.L_x_3735) ;  /* 0x000000000f0c7348 */ /* 0x001fea0003c00000 */
[----:B------:R-:W-:Y:S02]  /*27760*/  ELECT P6, UR62, PT ;  /* 0x00000000003e782f */ /* 0x000fe400038c0000 */
[----:B------:R-:W-:Y:S01]  /*27770*/  MOV R14, UR62 ;  /* 0x0000003e000e7c02 */ /* 0x000fe20008000f00 */
[----:B0-----:R-:W-:Y:S10]  /*27780*/  ENDCOLLECTIVE ;  /* 0x000000000000791b */ /* 0x001ff40003800000 */
.L_x_3735:
[----:B------:R-:W-:Y:S05]  /*27790*/  BSYNC B1 ;  /* 0x0000000000017941 */ /* 0x000fea0003800000 */
.L_x_3734:
[----:B------:R-:W-:Y:S05]  /*277a0*/  BRA `(.L_x_3564) ;  /* 0xffffff7800747947 */ /* 0x000fea000383ffff */
.L_x_3567:
[----:B0-----:R0:W1:Y:S02]  /*277b0*/  SYNCS.PHASECHK.TRANS64.TRYWAIT P0, [R23+URZ+0x38820], R3 ;  /* 0x03882003170075a7 */ /* 0x001064000800017f */
[----:B-1----:R-:W-:Y:S05]  /*277c0*/  @!P0 NANOSLEEP.SYNCS 0x989680 ;  /* 0x009896800000895d */ /* 0x002fea0003900000 */
[----:B------:R-:W1:Y:S02]  /*277d0*/  @!P0 SYNCS.PHASECHK.TRANS64 P0, [R23+URZ+0x38820], R3 ;  /* 0x03882003170085a7 */ /* 0x000e64000800007f */
[----:B-1----:R-:W-:Y:S05]  /*277e0*/  @!P0 BRA `(.L_x_3567) ;  /* 0xfffffffc00f08947 */ /* 0x002fea000383ffff */
[----:B------:R-:W-:Y:S05]  /*277f0*/  BRA `(.L_x_3736) ;  /* 0xffffff7800847947 */ /* 0x000fea000383ffff */
.L_x_3571:
[----:B0-----:R0:W1:Y:S02]  /*27800*/  SYNCS.PHASECHK.TRANS64.TRYWAIT P0, [R3+URZ+0x388a0], R7 ;  /* 0x0388a007030075a7 */ /* 0x001064000800017f */
[----:B-1----:R-:W-:Y:S05]  /*27810*/  @!P0 NANOSLEEP.SYNCS 0x989680 ;  /* 0x009896800000895d */ /* 0x002fea0003900000 */
[----:B------:R-:W1:Y:S02]  /*27820*/  @!P0 SYNCS.PHASECHK.TRANS64 P0, [R3+URZ+0x388a0], R7 ;  /* 0x0388a007030085a7 */ /* 0x000e64000800007f */
[----:B-1----:R-:W-:Y:S05]  /*27830*/  @!P0 BRA `(.L_x_3571) ;  /* 0xfffffffc00f08947 */ /* 0x002fea000383ffff */
[----:B------:R-:W-:Y:S05]  /*27840*/  BRA `(.L_x_3737) ;  /* 0xffffff78009c7947 */ /* 0x000fea000383ffff */
.L_x_3576:
[----:B-1----:R1:W2:Y:S02]  /*27850*/  SYNCS.PHASECHK.TRANS64.TRYWAIT P0, [R3+URZ+0x388c0], R7 ;  /* 0x0388c007030075a7 */ /* 0x0022a4000800017f */
[----:B--2---:R-:W-:Y:S05]  /*27860*/  @!P0 NANOSLEEP.SYNCS 0x989680 ;  /* 0x009896800000895d */ /* 0x004fea0003900000 */
[----:B------:R-:W2:Y:S02]  /*27870*/  @!P0 SYNCS.PHASECHK.TRANS64 P0, [R3+URZ+0x388c0], R7 ;  /* 0x0388c007030085a7 */ /* 0x000ea4000800007f */
[----:B--2---:R-:W-:Y:S05]  /*27880*/  @!P0 BRA `(.L_x_3576) ;  /* 0xfffffffc00f08947 */ /* 0x004fea000383ffff */
[----:B------:R-:W-:Y:S05]  /*27890*/  BRA `(.L_x_3738) ;  /* 0xffffff7c00187947 */ /* 0x000fea000383ffff */
.L_x_3590:
[----:B0-----:R0:W1:Y:S02]  /*278a0*/  SYNCS.PHASECHK.TRANS64.TRYWAIT P1, [R10+URZ+0x388a0], R2 ;  /* 0x0388a0020a0075a7 */ /* 0x001064000802017f */
[----:B-1----:R-:W-:Y:S05]  /*278b0*/  @!P1 NANOSLEEP.SYNCS 0x989680 ;  /* 0x009896800000995d */ /* 0x002fea0003900000 */
[----:B------:R-:W1:Y:S02]  /*278c0*/  @!P1 SYNCS.PHASECHK.TRANS64 P1, [R10+URZ+0x388a0], R2 ;  /* 0x0388a0020a0095a7 */ /* 0x000e64000802007f */
[----:B-1----:R-:W-:Y:S05]  /*278d0*/  @!P1 BRA `(.L_x_3590) ;  /* 0xfffffffc00f09947 */ /* 0x002fea000383ffff */
[----:B------:R-:W-:Y:S05]  /*278e0*/  BRA `(.L_x_3739) ;  /* 0xffffff84007c7947 */ /* 0x000fea000383ffff */
.L_x_3595:
[----:B-1----:R1:W2:Y:S02]  /*278f0*/  SYNCS.PHASECHK.TRANS64.TRYWAIT P1, [R10+URZ+0x388c0], R2 ;  /* 0x0388c0020a0075a7 */ /* 0x0022a4000802017f */
[----:B--2---:R-:W-:Y:S05]  /*27900*/  @!P1 NANOSLEEP.SYNCS 0x989680 ;  /* 0x009896800000995d */ /* 0x004fea0003900000 */
[----:B------:R-:W2:Y:S02]  /*27910*/  @!P1 SYNCS.PHASECHK.TRANS64 P1, [R10+URZ+0x388c0], R2 ;  /* 0x0388c0020a0095a7 */ /* 0x000ea4000802007f */
[----:B--2---:R-:W-:Y:S05]  /*27920*/  @!P1 BRA `(.L_x_3595) ;  /* 0xfffffffc00f09947 */ /* 0x004fea000383ffff */
[----:B------:R-:W-:Y:S05]  /*27930*/  BRA `(.L_x_3740) ;  /* 0xffffff8400f47947 */ /* 0x000fea000383ffff */
.L_x_3623:
        /* <DEDUP_REMOVED lines=8> */
[----:B0-----:R-:W-:Y:S05]  /*279c0*/  WARPSYNC.COLLECTIVE R15, `(.L_x_3742) ;  /* 0x000000000f087348 */ /* 0x001fea0003c00000 */
[----:B------:R1:W2:Y:S02]  /*279d0*/  SHFL.IDX P6, R14, R13, R12, R11 ;  /* 0x0000000c0d0e7389 */ /* 0x0002a400000c000b */
[----:B012---:R-:W-:Y:S01]  /*279e0*/  ENDCOLLECTIVE ;  /* 0x000000000000791b */ /* 0x007fe20003800000 */
.L_x_3742:
[----:B------:R-:W-:Y:S05]  /*279f0*/  BSYNC B0 ;  /* 0x0000000000007941 */ /* 0x000fea0003800000 */
.L_x_3741:
[----:B------:R-:W-:Y:S05]  /*27a00*/  BRA `(.L_x_3743) ;  /* 0xffffff9c00d87947 */ /* 0x000fea000383ffff */
.L_x_3626:
[----:B0-----:R0:W1:Y:S02]  /*27a10*/  SYNCS.PHASECHK.TRANS64.TRYWAIT P0, [R17+URZ+0x38840], R0 ;  /* 0x03884000110075a7 */ /* 0x001064000800017f */
[----:B-1----:R-:W-:Y:S05]  /*27a20*/  @!P0 NANOSLEEP.SYNCS 0x989680 ;  /* 0x009896800000895d */ /* 0x002fea0003900000 */
[----:B------:R-:W1:Y:S02]  /*27a30*/  @!P0 SYNCS.PHASECHK.TRANS64 P0, [R17+URZ+0x38840], R0 ;  /* 0x03884000110085a7 */ /* 0x000e64000800007f */
[----:B-1----:R-:W-:Y:S05]  /*27a40*/  @!P0 BRA `(.L_x_3626) ;  /* 0xfffffffc00f08947 */ /* 0x002fea000383ffff */
[----:B------:R-:W-:Y:S05]  /*27a50*/  BRA `(.L_x_3744) ;  /* 0xffffffa000147947 */ /* 0x000fea000383ffff */
.L_x_3627:
        /* <DEDUP_REMOVED lines=8> */
.L_x_3746:
[----:B------:R-:W-:Y:S05]  /*27ae0*/  BSYNC B0 ;  /* 0x0000000000007941 */ /* 0x000fea0003800000 */
.L_x_3745:
        /* <DEDUP_REMOVED lines=9> */
.L_x_3747:
[----:B------:R-:W-:Y:S02]  /*27b80*/  IMAD.MOV.U32 R13, RZ, RZ, R4 ;  /* 0x000000ffff0d7224 */ /* 0x000fe400078e0004 */
[----:B------:R-:W-:Y:S02]  /*27b90*/  IMAD.MOV.U32 R12, RZ, RZ, 0x1 ;  /* 0x00000001ff0c7424 */ /* 0x000fe400078e00ff */
[----:B------:R-:W-:-:S07]  /*27ba0*/  IMAD.MOV.U32 R3, RZ, RZ, R14 ;  /* 0x000000ffff037224 */ /* 0x000fce00078e000e */
[----:B------:R-:W-:Y:S05]  /*27bb0*/  WARPSYNC.COLLECTIVE R15, `(.L_x_3748) ;  /* 0x000000000f087348 */ /* 0x000fea0003c00000 */
[----:B------:R0:W1:Y:S02]  /*27bc0*/  SHFL.IDX P6, R14, R13, R12, R11 ;  /* 0x0000000c0d0e7389 */ /* 0x00006400000c000b */
[----:B01----:R-:W-:Y:S01]  /*27bd0*/  ENDCOLLECTIVE ;  /* 0x000000000000791b */ /* 0x003fe20003800000 */
.L_x_3748:
        /* <DEDUP_REMOVED lines=15> */
.L_x_3749:
[----:B------:R-:W-:Y:S02]  /*27cd0*/  @P0 IMAD R6, R5, 0x2, R23 ;  /* 0x0000000205060824 */ /* 0x000fe400078e0217 */
[----:B------:R-:W-:Y:S02]  /*27ce0*/  IMAD.MOV.U32 R13, RZ, RZ, R4 ;  /* 0x000000ffff0d7224 */ /* 0x000fe400078e0004 */
[----:B------:R-:W-:Y:S02]  /*27cf0*/  IMAD.MOV.U32 R12, RZ, RZ, 0x2 ;  /* 0x00000002ff0c7424 */ /* 0x000fe400078e00ff */
[----:B------:R-:W-:-:S07]  /*27d00*/  IMAD.MOV.U32 R3, RZ, RZ, R14 ;  /* 0x000000ffff037224 */ /* 0x000fce00078e000e */
[----:B------:R-:W-:Y:S05]  /*27d10*/  WARPSYNC.COLLECTIVE R15, `(.L_x_3750) ;  /* 0x000000000f087348 */ /* 0x000fea0003c00000 */
[----:B------:R0:W1:Y:S02]  /*27d20*/  SHFL.IDX P6, R14, R13, R12, R11 ;  /* 0x0000000c0d0e7389 */ /* 0x00006400000c000b */
[----:B01----:R-:W-:Y:S01]  /*27d30*/  ENDCOLLECTIVE ;  /* 0x000000000000791b */ /* 0x003fe20003800000 */
.L_x_3750:
        /* <DEDUP_REMOVED lines=15> */
.L_x_3751:
[----:B------:R-:W-:Y:S02]  /*27e30*/  @P0 IMAD R6, R5, 0x2, R23 ;  /* 0x0000000205060824 */ /* 0x000fe400078e0217 */
[----:B------:R-:W-:Y:S02]  /*27e40*/  IMAD.MOV.U32 R13, RZ, RZ, R4 ;  /* 0x000000ffff0d7224 */ /* 0x000fe400078e0004 */
[----:B------:R-:W-:Y:S02]  /*27e50*/  IMAD.MOV.U32 R12, RZ, RZ, 0x3 ;  /* 0x00000003ff0c7424 */ /* 0x000fe400078e00ff */
[----:B------:R-:W-:-:S07]  /*27e60*/  IMAD.MOV.U32 R3, RZ, RZ, R14 ;  /* 0x000000ffff037224 */ /* 0x000fce00078e000e */
[----:B------:R-:W-:Y:S05]  /*27e70*/  WARPSYNC.COLLECTIVE R15, `(.L_x_3752) ;  /* 0x000000000f087348 */ /* 0x000fea0003c00000 */
[----:B------:R0:W1:Y:S02]  /*27e80*/  SHFL.IDX P6, R14, R13, R12, R11 ;  /* 0x0000000c0d0e7389 */ /* 0x00006400000c000b */
[----:B01----:R-:W-:Y:S01]  /*27e90*/  ENDCOLLECTIVE ;  /* 0x000000000000791b */ /* 0x003fe20003800000 */
.L_x_3752:
        /* <DEDUP_REMOVED lines=10> */
.L_x_3753:
[----:B------:R-:W-:Y:S01]  /*27f40*/  @!PT LDS RZ, [RZ] ;  /* 0x00000000fffff984 */ /* 0x000fe20000000800 */
[----:B------:R-:W-:Y:S01]  /*27f50*/  @!PT LDS RZ, [RZ] ;  /* 0x00000000fffff984 */ /* 0x000fe20000000800 */
[----:B------:R-:W-:Y:S01]  /*27f60*/  @!PT LDS RZ, [RZ] ;  /* 0x00000000fffff984 */ /* 0x000fe20000000800 */
[----:B------:R1:W-:Y:S01]  /*27f70*/  @P0 LDGSTS.E.BYPASS.LTC128B.128 [R6+0x23400], desc[UR50][R2.64], !P2 ;  /* 0x2340000002060fae */ /* 0x0003e2000d101d72 */
[----:B------:R-:W-:Y:S01]  /*27f80*/  IMAD.MOV.U32 R0, RZ, RZ, R14 ;  /* 0x000000ffff007224 */ /* 0x000fe200078e000e */
[----:B------:R-:W-:Y:S06]  /*27f90*/  BRA `(.L_x_3754) ;  /* 0xffffff9c00d47947 */ /* 0x000fec000383ffff */
.L_x_3632:
        /* <DEDUP_REMOVED lines=9> */
.L_x_3755:
        /* <DEDUP_REMOVED lines=10> */
.L_x_3756:
[----:B------:R-:W-:Y:S02]  /*280d0*/  IMAD.MOV.U32 R13, RZ, RZ, R3 ;  /* 0x000000ffff0d7224 */ /* 0x000fe400078e0003 */
[----:B------:R-:W-:Y:S02]  /*280e0*/  IMAD.MOV.U32 R12, RZ, RZ, 0x1 ;  /* 0x00000001ff0c7424 */ /* 0x000fe400078e00ff */
[----:B------:R-:W-:-:S07]  /*280f0*/  IMAD.MOV.U32 R4, RZ, RZ, R14 ;  /* 0x000000ffff047224 */ /* 0x000fce00078e000e */
[----:B------:R-:W-:Y:S05]  /*28100*/  WARPSYNC.COLLECTIVE R15, `(.L_x_3757) ;  /* 0x000000000f087348 */ /* 0x000fea0003c00000 */
[----:B------:R0:W1:Y:S02]  /*28110*/  SHFL.IDX P6, R14, R13, R12, R11 ;  /* 0x0000000c0d0e7389 */ /* 0x00006400000c000b */
[----:B01----:R-:W-:Y:S01]  /*28120*/  ENDCOLLECTIVE ;  /* 0x000000000000791b */ /* 0x003fe20003800000 */
.L_x_3757:
        /* <DEDUP_REMOVED lines=12> */
.L_x_3758:
[----:B------:R-:W-:Y:S02]  /*281f0*/  IMAD.MOV.U32 R13, RZ, RZ, R3 ;  /* 0x000000ffff0d7224 */ /* 0x000fe400078e0003 */
[----:B------:R-:W-:Y:S02]  /*28200*/  IMAD.MOV.U32 R12, RZ, RZ, 0x2 ;  /* 0x00000002ff0c7424 */ /* 0x000fe400078e00ff */
[----:B------:R-:W-:-:S07]  /*28210*/  IMAD.MOV.U32 R5, RZ, RZ, R14 ;  /* 0x000000ffff057224 */ /* 0x000fce00078e000e */
[----:B------:R-:W-:Y:S05]  /*28220*/  WARPSYNC.COLLECTIVE R15, `(.L_x_3759) ;  /* 0x000000000f087348 */ /* 0x000fea0003c00000 */
[----:B------:R0:W1:Y:S02]  /*28230*/  SHFL.IDX P6, R14, R13, R12, R11 ;  /* 0x0000000c0d0e7389 */ /* 0x00006400000c000b */
[----:B01----:R-:W-:Y:S01]  /*28240*/  ENDCOLLECTIVE ;  /* 0x000000000000791b */ /* 0x003fe20003800000 */
.L_x_3759:
        /* <DEDUP_REMOVED lines=10> */
.L_x_3760:
        /* <DEDUP_REMOVED lines=11> */
.L_x_3761:
        /* <DEDUP_REMOVED lines=10> */
.L_x_3762:
[----:B------:R-:W-:Y:S01]  /*28440*/  @!PT LDS RZ, [RZ] ;  /* 0x00000000fffff984 */ /* 0x000fe20000000800 */
[----:B------:R-:W-:Y:S01]  /*28450*/  @!PT LDS RZ, [RZ] ;  /* 0x00000000fffff984 */ /* 0x000fe20000000800 */
[----:B------:R-:W-:Y:S01]  /*28460*/  @!PT LDS RZ, [RZ] ;  /* 0x00000000fffff984 */ /* 0x000fe20000000800 */
[----:B------:R0:W-:Y:S01]  /*28470*/  @!P0 LDGSTS.E.BYPASS.LTC128B.128 [R26+0x21400], desc[UR50][R4.64], !P1 ;  /* 0x21400000041a8fae */ /* 0x0001e2000c901d72 */
[----:B------:R-:W-:Y:S01]  /*28480*/  IMAD.MOV.U32 R0, RZ, RZ, R14 ;  /* 0x000000ffff007224 */ /* 0x000fe200078e000e */
[----:B------:R-:W-:Y:S06]  /*28490*/  BRA `(.L_x_3763) ;  /* 0xffffffa000f47947 */ /* 0x000fec000383ffff */
.L_x_3636:
        /* <DEDUP_REMOVED lines=45> */
.L_x_3765:
[----:B------:R-:W-:Y:S05]  /*28770*/  BSYNC B0 ;  /* 0x0000000000007941 */ /* 0x000fea0003800000 */
.L_x_3764:
        /* <DEDUP_REMOVED lines=11> */
.L_x_3766:
        /* <DEDUP_REMOVED lines=39> */
.L_x_3767:
        /* <DEDUP_REMOVED lines=8> */
.L_x_3768:
        /* <DEDUP_REMOVED lines=33> */
.L_x_3769:
[----:B------:R-:W-:Y:S02]  /*28d30*/  IMAD.MOV.U32 R13, RZ, RZ, R5 ;  /* 0x000000ffff0d7224 */ /* 0x000fe400078e0005 */
[----:B------:R-:W-:-:S07]  /*28d40*/  IMAD.MOV.U32 R8, RZ, RZ, R14 ;  /* 0x000000ffff087224 */ /* 0x000fce00078e000e */
[----:B------:R-:W-:Y:S05]  /*28d50*/  WARPSYNC.COLLECTIVE R15, `(.L_x_3770) ;  /* 0x000000000f087348 */ /* 0x000fea0003c00000 */
[----:B------:R0:W1:Y:S02]  /*28d60*/  SHFL.IDX P6, R14, R13, R12, R11 ;  /* 0x0000000c0d0e7389 */ /* 0x00006400000c000b */
[----:B01----:R-:W-:Y:S01]  /*28d70*/  ENDCOLLECTIVE ;  /* 0x000000000000791b */ /* 0x003fe20003800000 */
.L_x_3770:
        /* <DEDUP_REMOVED lines=23> */
.L_x_3771:
        /* <DEDUP_REMOVED lines=9> */
.L_x_3772:
[----:B------:R-:W-:Y:S01]  /*28f80*/  IMAD.MOV.U32 R2, RZ, RZ, R14 ;  /* 0x000000ffff027224 */ /* 0x000fe200078e000e */
[----:B------:R-:W-:Y:S06]  /*28f90*/  BRA `(.L_x_3773) ;  /* 0xffffffa400dc7947 */ /* 0x000fec000383ffff */
.L_x_3641:
[----:B-1----:R1:W2:Y:S02]  /*28fa0*/  SYNCS.PHASECHK.TRANS64.TRYWAIT P0, [R23+URZ+0x38820], R0 ;  /* 0x03882000170075a7 */ /* 0x0022a4000800017f */
[----:B--2---:R-:W-:Y:S05]  /*28fb0*/  @!P0 NANOSLEEP.SYNCS 0x989680 ;  /* 0x009896800000895d */ /* 0x004fea0003900000 */
[----:B------:R-:W2:Y:S02]  /*28fc0*/  @!P0 SYNCS.PHASECHK.TRANS64 P0, [R23+URZ+0x38820], R0 ;  /* 0x03882000170085a7 */ /* 0x000ea4000800007f */
[----:B--2---:R-:W-:Y:S05]  /*28fd0*/  @!P0 BRA `(.L_x_3641) ;  /* 0xfffffffc00f08947 */ /* 0x004fea000383ffff */
[----:B------:R-:W-:Y:S05]  /*28fe0*/  BRA `(.L_x_3774) ;  /* 0xffffffa800847947 */ /* 0x000fea000383ffff */
.L_x_3644:
[----:B-1----:R1:W2:Y:S02]  /*28ff0*/  SYNCS.PHASECHK.TRANS64.TRYWAIT P0, [R17+URZ+0x38860], R0 ;  /* 0x03886000110075a7 */ /* 0x0022a4000800017f */
[----:B--2---:R-:W-:Y:S05]  /*29000*/  @!P0 NANOSLEEP.SYNCS 0x989680 ;  /* 0x009896800000895d */ /* 0x004fea0003900000 */
[----:B------:R-:W2:Y:S02]  /*29010*/  @!P0 SYNCS.PHASECHK.TRANS64 P0, [R17+URZ+0x38860], R0 ;  /* 0x03886000110085a7 */ /* 0x000ea4000800007f */
[----:B--2---:R-:W-:Y:S05]  /*29020*/  @!P0 BRA `(.L_x_3644) ;  /* 0xfffffffc00f08947 */ /* 0x004fea000383ffff */
[----:B------:R-:W-:Y:S05]  /*29030*/  BRA `(.L_x_3775) ;  /* 0xffffffa800947947 */ /* 0x000fea000383ffff */
.L_x_3645:
        /* <DEDUP_REMOVED lines=8> */
.L_x_3777:
[----:B------:R-:W-:Y:S05]  /*290c0*/  BSYNC B0 ;  /* 0x0000000000007941 */ /* 0x000fea0003800000 */
.L_x_3776:
        /* <DEDUP_REMOVED lines=15> */
.L_x_3778:
        /* <DEDUP_REMOVED lines=39> */
.L_x_3779:
[----:B------:R-:W-:Y:S02]  /*29430*/  IMAD.MOV.U32 R13, RZ, RZ, R5 ;  /* 0x000000ffff0d7224 */ /* 0x000fe400078e0005 */
[----:B------:R-:W-:-:S07]  /*29440*/  IMAD.MOV.U32 R3, RZ, RZ, R14 ;  /* 0x000000ffff037224 */ /* 0x000fce00078e000e */
[----:B------:R-:W-:Y:S05]  /*29450*/  WARPSYNC.COLLECTIVE R15, `(.L_x_3780) ;  /* 0x000000000f087348 */ /* 0x000fea0003c00000 */
[----:B------:R0:W1:Y:S02]  /*29460*/  SHFL.IDX P6, R14, R13, R12, R11 ;  /* 0x0000000c0d0e7389 */ /* 0x00006400000c000b */
[----:B01----:R-:W-:Y:S01]  /*29470*/  ENDCOLLECTIVE ;  /* 0x000000000000791b */ /* 0x003fe20003800000 */
.L_x_3780:
        /* <DEDUP_REMOVED lines=29> */
.L_x_3781:
[----:B------:R-:W-:Y:S02]  /*29650*/  IMAD.MOV.U32 R13, RZ, RZ, R5 ;  /* 0x000000ffff0d7224 */ /* 0x000fe400078e0005 */
[----:B------:R-:W-:-:S07]  /*29660*/  IMAD.MOV.U32 R3, RZ, RZ, R14 ;  /* 0x000000ffff037224 */ /* 0x000fce00078e000e */
[----:B------:R-:W-:Y:S05]  /*29670*/  WARPSYNC.COLLECTIVE R15, `(.L_x_3782) ;  /* 0x000000000f087348 */ /* 0x000fea0003c00000 */
[----:B------:R0:W1:Y:S02]  /*29680*/  SHFL.IDX P6, R14, R13, R12, R11 ;  /* 0x0000000c0d0e7389 */ /* 0x00006400000c000b */
[----:B01----:R-:W-:Y:S01]  /*29690*/  ENDCOLLECTIVE ;  /* 0x000000000000791b */ /* 0x003fe20003800000 */
.L_x_3782:
        /* <DEDUP_REMOVED lines=29> */
.L_x_3783:
[----:B------:R-:W-:Y:S02]  /*29870*/  IMAD.MOV.U32 R13, RZ, RZ, R5 ;  /* 0x000000ffff0d7224 */ /* 0x000fe400078e0005 */
[----:B------:R-:W-:-:S07]  /*29880*/  IMAD.MOV.U32 R8, RZ, RZ, R14 ;  /* 0x000000ffff087224 */ /* 0x000fce00078e000e */
[----:B------:R-:W-:Y:S05]  /*29890*/  WARPSYNC.COLLECTIVE R15, `(.L_x_3784) ;  /* 0x000000000f087348 */ /* 0x000fea0003c00000 */
[----:B------:R0:W1:Y:S02]  /*298a0*/  SHFL.IDX P6, R14, R13, R12, R11 ;  /* 0x0000000c0d0e7389 */ /* 0x00006400000c000b */
[----:B01----:R-:W-:Y:S01]  /*298b0*/  ENDCOLLECTIVE ;  /* 0x000000000000791b */ /* 0x003fe20003800000 */
.L_x_3784:
[----:B------:R-:W-:Y:S01]  /*298c0*/  IMAD.MOV.U32 R2, RZ, RZ, R14 ;  /* 0x000000ffff027224 */ /* 0x000fe200078e000e */
[----:B------:R-:W-:Y:S06]  /*298d0*/  BRA `(.L_x_3785) ;  /* 0xffffffa8002c7947 */ /* 0x000fec000383ffff */
.L_x_3652:
[----:B0-----:R0:W1:Y:S02]  /*298e0*/  SYNCS.PHASECHK.TRANS64.TRYWAIT P0, [R6+URZ+0x38840], R21 ;  /* 0x03884015060075a7 */ /* 0x001064000800017f */
[----:B-1----:R-:W-:Y:S05]  /*298f0*/  @!P0 NANOSLEEP.SYNCS 0x989680 ;  /* 0x009896800000895d */ /* 0x002fea0003900000 */
[----:B------:R-:W1:Y:S02]  /*29900*/  @!P0 SYNCS.PHASECHK.TRANS64 P0, [R6+URZ+0x38840], R21 ;  /* 0x03884015060085a7 */ /* 0x000e64000800007f */
[----:B-1----:R-:W-:Y:S05]  /*29910*/  @!P0 BRA `(.L_x_3652) ;  /* 0xfffffffc00f08947 */ /* 0x002fea000383ffff */
[----:B------:R-:W-:Y:S05]  /*29920*/  BRA `(.L_x_3786) ;  /* 0xffffffac00b87947 */ /* 0x000fea000383ffff */
.L_x_3653:
        /* <DEDUP_REMOVED lines=8> */
.L_x_3788:
[----:B------:R-:W-:Y:S05]  /*299b0*/  BSYNC B1 ;  /* 0x0000000000017941 */ /* 0x000fea0003800000 */
.L_x_3787:
        /* <DEDUP_REMOVED lines=9> */
.L_x_3789:
[----:B------:R-:W-:Y:S02]  /*29a50*/  IMAD.MOV.U32 R13, RZ, RZ, R27 ;  /* 0x000000ffff0d7224 */ /* 0x000fe400078e001b */
[----:B------:R-:W-:Y:S02]  /*29a60*/  IMAD.MOV.U32 R12, RZ, RZ, 0x1 ;  /* 0x00000001ff0c7424 */ /* 0x000fe400078e00ff */
[----:B------:R-:W-:-:S07]  /*29a70*/  IMAD.MOV.U32 R2, RZ, RZ, R14 ;  /* 0x000000ffff027224 */ /* 0x000fce00078e000e */
[----:B------:R-:W-:Y:S05]  /*29a80*/  WARPSYNC.COLLECTIVE R15, `(.L_x_3790) ;  /* 0x000000000f087348 */ /* 0x000fea0003c00000 */
[----:B------:R0:W1:Y:S02]  /*29a90*/  SHFL.IDX P6, R14, R13, R12, R11 ;  /* 0x0000000c0d0e7389 */ /* 0x00006400000c000b */
[----:B01----:R-:W-:Y:S01]  /*29aa0*/  ENDCOLLECTIVE ;  /* 0x000000000000791b */ /* 0x003fe20003800000 */
.L_x_3790:
        /* <DEDUP_REMOVED lines=11> */
.L_x_3791:
[----:B------:R-:W-:Y:S02]  /*29b60*/  IMAD.MOV.U32 R13, RZ, RZ, R27 ;  /* 0x000000ffff0d7224 */ /* 0x000fe400078e001b */
[----:B------:R-:W-:Y:S02]  /*29b70*/  IMAD.MOV.U32 R12, RZ, RZ, 0x2 ;  /* 0x00000002ff0c7424 */ /* 0x000fe400078e00ff */
[----:B------:R-:W-:-:S07]  /*29b80*/  IMAD.MOV.U32 R2, RZ, RZ, R14 ;  /* 0x000000ffff027224 */ /* 0x000fce00078e000e */
[----:B------:R-:W-:Y:S05]  /*29b90*/  WARPSYNC.COLLECTIVE R15, `(.L_x_3792) ;  /* 0x000000000f087348 */ /* 0x000fea0003c00000 */
[----:B------:R0:W1:Y:S02]  /*29ba0*/  SHFL.IDX P6, R14, R13, R12, R11 ;  /* 0x0000000c0d0e7389 */ /* 0x00006400000c000b */
[----:B01----:R-:W-:Y:S01]  /*29bb0*/  ENDCOLLECTIVE ;  /* 0x000000000000791b */ /* 0x003fe20003800000 */
.L_x_3792:
        /* <DEDUP_REMOVED lines=11> */
.L_x_3793:
[----:B------:R-:W-:Y:S02]  /*29c70*/  IMAD.MOV.U32 R13, RZ, RZ, R27 ;  /* 0x000000ffff0d7224 */ /* 0x000fe400078e001b */
[----:B------:R-:W-:Y:S02]  /*29c80*/  IMAD.MOV.U32 R12, RZ, RZ, 0x3 ;  /* 0x00000003ff0c7424 */ /* 0x000fe400078e00ff */
[----:B------:R-:W-:-:S07]  /*29c90*/  IMAD.MOV.U32 R2, RZ, RZ, R14 ;  /* 0x000000ffff027224 */ /* 0x000fce00078e000e */
[----:B------:R-:W-:Y:S05]  /*29ca0*/  WARPSYNC.COLLECTIVE R15, `(.L_x_3794) ;  /* 0x000000000f087348 */ /* 0x000fea0003c00000 */
[----:B------:R0:W1:Y:S02]  /*29cb0*/  SHFL.IDX P6, R14, R13, R12, R11 ;  /* 0x0000000c0d0e7389 */ /* 0x00006400000c000b */
[----:B01----:R-:W-:Y:S01]  /*29cc0*/  ENDCOLLECTIVE ;  /* 0x000000000000791b */ /* 0x003fe20003800000 */
.L_x_3794:
        /* <DEDUP_REMOVED lines=11> */
.L_x_3795:
[----:B------:R-:W-:Y:S01]  /*29d80*/  IMAD.MOV.U32 R2, RZ, RZ, R14 ;  /* 0x000000ffff027224 */ /* 0x000fe200078e000e */
[----:B------:R-:W-:Y:S06]  /*29d90*/  BRA `(.L_x_3796) ;  /* 0xffffffac00487947 */ /* 0x000fec000383ffff */
.L_x_3658:
[----:B---3--:R3:W4:Y:S02]  /*29da0*/  SYNCS.PHASECHK.TRANS64.TRYWAIT P0, [R6+URZ+0x38860], R21 ;  /* 0x03886015060075a7 */ /* 0x008724000800017f */
[----:B----4-:R-:W-:Y:S05]  /*29db0*/  @!P0 NANOSLEEP.SYNCS 0x989680 ;  /* 0x009896800000895d */ /* 0x010fea0003900000 */
[----:B------:R-:W4:Y:S02]  /*29dc0*/  @!P0 SYNCS.PHASECHK.TRANS64 P0, [R6+URZ+0x38860], R21 ;  /* 0x03886015060085a7 */ /* 0x000f24000800007f */
[----:B----4-:R-:W-:Y:S05]  /*29dd0*/  @!P0 BRA `(.L_x_3658) ;  /* 0xfffffffc00f08947 */ /* 0x010fea000383ffff */
[----:B------:R-:W-:Y:S05]  /*29de0*/  BRA `(.L_x_3797) ;  /* 0xffffffac00987947 */ /* 0x000fea000383ffff */
.L_x_3659:
        /* <DEDUP_REMOVED lines=8> */
.L_x_3799:
[----:B------:R-:W-:Y:S05]  /*29e70*/  BSYNC B1 ;  /* 0x0000000000017941 */ /* 0x000fea0003800000 */
.L_x_3798:
        /* <DEDUP_REMOVED lines=13> */
.L_x_3800:
        /* <DEDUP_REMOVED lines=17> */
.L_x_3801:
        /* <DEDUP_REMOVED lines=16> */
.L_x_3802:
        /* <DEDUP_REMOVED lines=19> */
.L_x_3803:
        /* <DEDUP_REMOVED lines=14> */
.L_x_3804:
        /* <DEDUP_REMOVED lines=16> */
.L_x_3805:
        /* <DEDUP_REMOVED lines=14> */
.L_x_3806:
[----:B------:R-:W-:Y:S05]  /*2a550*/  BRA `(.L_x_3807) ;  /* 0xffffffac00047947 */ /* 0x000fea000383ffff */
.L_x_3667:
        /* <DEDUP_REMOVED lines=8> */
.L_x_3809:
[----:B------:R-:W-:Y:S05]  /*2a5e0*/  BSYNC B0 ;  /* 0x0000000000007941 */ /* 0x000fea0003800000 */
.L_x_3808:
        /* <DEDUP_REMOVED lines=9> */
.L_x_3810:
        /* <DEDUP_REMOVED lines=18> */
.L_x_3811:
[----:B------:R-:W-:Y:S01]  /*2a7a0*/  IMAD.MOV.U32 R12, RZ, RZ, 0x2 ;  /* 0x00000002ff0c7424 */ /* 0x000fe200078e00ff */
[----:B------:R-:W-:-:S05]  /*2a7b0*/  SEL R4, R14, RZ, P1 ;  /* 0x000000ff0e047207 */ /* 0x000fca0000800000 */
[----:B------:R-:W-:-:S04]  /*2a7c0*/  IMAD.IADD R4, R17, 0x1, R4 ;  /* 0x0000000111047824 */ /* 0x000fc800078e0204 */
[----:B------:R-:W-:-:S07]  /*2a7d0*/  IMAD.MOV.U32 R13, RZ, RZ, R4 ;  /* 0x000000ffff0d7224 */ /* 0x000fce00078e0004 */
[----:B------:R-:W-:Y:S05]  /*2a7e0*/  WARPSYNC.COLLECTIVE R15, `(.L_x_3812) ;  /* 0x000000000f087348 */ /* 0x000fea0003c00000 */
[----:B------:R0:W1:Y:S02]  /*2a7f0*/  SHFL.UP P6, R14, R13, R12, R11 ;  /* 0x0400000c0d0e7389 */ /* 0x00006400000c000b */
[----:B01----:R-:W-:Y:S01]  /*2a800*/  ENDCOLLECTIVE ;  /* 0x000000000000791b */ /* 0x003fe20003800000 */
.L_x_3812:
[----:B------:R-:W-:Y:S01]  /*2a810*/  IMAD.MOV.U32 R12, RZ, RZ, 0x4 ;  /* 0x00000004ff0c7424 */ /* 0x000fe200078e00ff */
[----:B------:R-:W-:-:S05]  /*2a820*/  SEL R3, R14, RZ, P2 ;  /* 0x000000ff0e037207 */ /* 0x000fca0001000000 */
[----:B------:R-:W-:-:S04]  /*2a830*/  IMAD.IADD R6, R4, 0x1, R3 ;  /* 0x0000000104067824 */ /* 0x000fc800078e0203 */
[----:B------:R-:W-:-:S07]  /*2a840*/  IMAD.MOV.U32 R13, RZ, RZ, R6 ;  /* 0x000000ffff0d7224 */ /* 0x000fce00078e0006 */
[----:B------:R-:W-:Y:S05]  /*2a850*/  WARPSYNC.COLLECTIVE R15, `(.L_x_3813) ;  /* 0x000000000f087348 */ /* 0x000fea0003c00000 */
[----:B------:R0:W1:Y:S02]  /*2a860*/  SHFL.UP P6, R14, R13, R12, R11 ;  /* 0x0400000c0d0e7389 */ /* 0x00006400000c000b */
[----:B01----:R-:W-:Y:S01]  /*2a870*/  ENDCOLLECTIVE ;  /* 0x000000000000791b */ /* 0x003fe20003800000 */
.L_x_3813:
[----:B------:R-:W-:Y:S01]  /*2a880*/  IMAD.MOV.U32 R12, RZ, RZ, 0x8 ;  /* 0x00000008ff0c7424 */ /* 0x000fe200078e00ff */
[----:B------:R-:W-:-:S05]  /*2a890*/  SEL R3, R14, RZ, P3 ;  /* 0x000000ff0e037207 */ /* 0x000fca0001800000 */
[----:B------:R-:W-:-:S04]  /*2a8a0*/  IMAD.IADD R2, R6, 0x1, R3 ;  /* 0x0000000106027824 */ /* 0x000fc800078e0203 */
[----:B------:R-:W-:-:S07]  /*2a8b0*/  IMAD.MOV.U32 R13, RZ, RZ, R2 ;  /* 0x000000ffff0d7224 */ /* 0x000fce00078e0002 */
[----:B------:R-:W-:Y:S05]  /*2a8c0*/  WARPSYNC.COLLECTIVE R15, `(.L_x_3814) ;  /* 0x000000000f087348 */ /* 0x000fea0003c00000 */
[----:B------:R0:W1:Y:S02]  /*2a8d0*/  SHFL.UP P6, R14, R13, R12, R11 ;  /* 0x0400000c0d0e7389 */ /* 0x00006400000c000b */
[----:B01----:R-:W-:Y:S01]  /*2a8e0*/  ENDCOLLECTIVE ;  /* 0x000000000000791b */ /* 0x003fe20003800000 */
.L_x_3814:
[----:B------:R-:W-:Y:S01]  /*2a8f0*/  IMAD.MOV.U32 R12, RZ, RZ, 0x10 ;  /* 0x00000010ff0c7424 */ /* 0x000fe200078e00ff */
[----:B------:R-:W-:-:S05]  /*2a900*/  SEL R3, R14, RZ, P4 ;  /* 0x000000ff0e037207 */ /* 0x000fca0002000000 */
[----:B------:R-:W-:-:S04]  /*2a910*/  IMAD.IADD R3, R2, 0x1, R3 ;  /* 0x0000000102037824 */ /* 0x000fc800078e0203 */
[----:B------:R-:W-:-:S07]  /*2a920*/  IMAD.MOV.U32 R13, RZ, RZ, R3 ;  /* 0x000000ffff0d7224 */ /* 0x000fce00078e0003 */
[----:B------:R-:W-:Y:S05]  /*2a930*/  WARPSYNC.COLLECTIVE R15, `(.L_x_3815) ;  /* 0x000000000f087348 */ /* 0x000fea0003c00000 */
[----:B------:R0:W1:Y:S02]  /*2a940*/  SHFL.UP P6, R14, R13, R12, R11 ;  /* 0x0400000c0d0e7389 */ /* 0x00006400000c000b */
[----:B01----:R-:W-:Y:S01]  /*2a950*/  ENDCOLLECTIVE ;  /* 0x000000000000791b */ /* 0x003fe20003800000 */
.L_x_3815:
        /* <DEDUP_REMOVED lines=8> */
.L_x_3816:
[----:B------:R-:W-:Y:S05]  /*2a9e0*/  BRA `(.L_x_3817) ;  /* 0xffffffac00987947 */ /* 0x000fea000383ffff */
.L_x_3672:
[----:B------:R-:W-:Y:S01]  /*2a9f0*/  BSSY B0, `(.L_x_3818) ;  /* 0x0000008000007945 */ /* 0x000fe20003800000 */
[----:B-----5:R-:W-:Y:S02]  /*2aa00*/  IMAD.MOV.U32 R13, RZ, RZ, R17 ;  /* 0x000000ffff0d7224 */ /* 0x020fe400078e0011 */
[----:B------:R-:W-:Y:S02]  /*2aa10*/  IMAD.MOV.U32 R12, RZ, RZ, 0x1 ;  /* 0x00000001ff0c7424 */ /* 0x000fe400078e00ff */
[----:B------:R-:W-:Y:S02]  /*2aa20*/  IMAD.MOV.U32 R11, RZ, RZ, RZ ;  /* 0x000000ffff0b7224 */ /* 0x000fe400078e00ff */
[----:B------:R-:W-:-:S07]  /*2aa30*/  IMAD.MOV.U32 R15, RZ, RZ, -0x1 ;  /* 0xffffffffff0f7424 */ /* 0x000fce00078e00ff */
[----:B0-----:R-:W-:Y:S05]  /*2aa40*/  WARPSYNC.COLLECTIVE R15, `(.L_x_3819) ;  /* 0x000000000f087348 */ /* 0x001fea0003c00000 */
[----:B------:R1:W2:Y:S02]  /*2aa50*/  SHFL.UP P6, R14, R13, R12, R11 ;  /* 0x0400000c0d0e7389 */ /* 0x0002a400000c000b */
[----:B012---:R-:W-:Y:S01]  /*2aa60*/  ENDCOLLECTIVE ;  /* 0x000000000000791b */ /* 0x007fe20003800000 */
.L_x_3819:
[----:B------:R-:W-:Y:S05]  /*2aa70*/  BSYNC B0 ;  /* 0x0000000000007941 */ /* 0x000fea0003800000 */
.L_x_3818:
        /* <DEDUP_REMOVED lines=8> */
.L_x_3820:
[----:B------:R-:W-:Y:S01]  /*2ab00*/  IMAD.MOV.U32 R12, RZ, RZ, 0x4 ;  /* 0x00000004ff0c7424 */ /* 0x000fe200078e00ff */
[----:B------:R-:W-:-:S05]  /*2ab10*/  SEL R2, R14, RZ, P2 ;  /* 0x000000ff0e027207 */ /* 0x000fca0001000000 */
[----:B------:R-:W-:-:S04]  /*2ab20*/  IMAD.IADD R2, R13, 0x1, R2 ;  /* 0x000000010d027824 */ /* 0x000fc800078e0202 */
[----:B------:R-:W-:-:S07]  /*2ab30*/  IMAD.MOV.U32 R13, RZ, RZ, R2 ;  /* 0x000000ffff0d7224 */ /* 0x000fce00078e0002 */
[----:B------:R-:W-:Y:S05]  /*2ab40*/  WARPSYNC.COLLECTIVE R15, `(.L_x_3821) ;  /* 0x000000000f087348 */ /* 0x000fea0003c00000 */
[----:B------:R0:W1:Y:S02]  /*2ab50*/  SHFL.UP P6, R14, R13, R12, R11 ;  /* 0x0400000c0d0e7389 */ /* 0x00006400000c000b */
[----:B01----:R-:W-:Y:S01]  /*2ab60*/  ENDCOLLECTIVE ;  /* 0x000000000000791b */ /* 0x003fe20003800000 */
.L_x_3821:
[----:B------:R-:W-:Y:S01]  /*2ab70*/  IMAD.MOV.U32 R12, RZ, RZ, 0x8 ;  /* 0x00000008ff0c7424 */ /* 0x000fe200078e00ff */
[----:B------:R-:W-:-:S05]  /*2ab80*/  SEL R3, R14, RZ, P3 ;  /* 0x000000ff0e037207 */ /* 0x000fca0001800000 */
[----:B------:R-:W-:-:S04]  /*2ab90*/  IMAD.IADD R3, R2, 0x1, R3 ;  /* 0x0000000102037824 */ /* 0x000fc800078e0203 */
[----:B------:R-:W-:-:S07]  /*2aba0*/  IMAD.MOV.U32 R13, RZ, RZ, R3 ;  /* 0x000000ffff0d7224 */ /* 0x000fce00078e0003 */
[----:B------:R-:W-:Y:S05]  /*2abb0*/  WARPSYNC.COLLECTIVE R15, `(.L_x_3822) ;  /* 0x000000000f087348 */ /* 0x000fea0003c00000 */
[----:B------:R0:W1:Y:S02]  /*2abc0*/  SHFL.UP P6, R14, R13, R12, R11 ;  /* 0x0400000c0d0e7389 */ /* 0x00006400000c000b */
[----:B01----:R-:W-:Y:S01]  /*2abd0*/  ENDCOLLECTIVE ;  /* 0x000000000000791b */ /* 0x003fe20003800000 */
.L_x_3822:
[----:B------:R-:W-:Y:S01]  /*2abe0*/  IMAD.MOV.U32 R12, RZ, RZ, 0x10 ;  /* 0x00000010ff0c7424 */ /* 0x000fe200078e00ff */
[----:B------:R-:W-:-:S05]  /*2abf0*/  SEL R4, R14, RZ, P4 ;  /* 0x000000ff0e047207 */ /* 0x000fca0002000000 */
[----:B------:R-:W-:-:S04]  /*2ac00*/  IMAD.IADD R4, R3, 0x1, R4 ;  /* 0x0000000103047824 */ /* 0x000fc800078e0204 */
[----:B------:R-:W-:-:S07]  /*2ac10*/  IMAD.MOV.U32 R13, RZ, RZ, R4 ;  /* 0x000000ffff0d7224 */ /* 0x000fce00078e0004 */
[----:B------:R-:W-:Y:S05]  /*2ac20*/  WARPSYNC.COLLECTIVE R15, `(.L_x_3823) ;  /* 0x000000000f087348 */ /* 0x000fea0003c00000 */
[----:B------:R0:W1:Y:S02]  /*2ac30*/  SHFL.UP P6, R14, R13, R12, R11 ;  /* 0x0400000c0d0e7389 */ /* 0x00006400000c000b */
[----:B01----:R-:W-:Y:S01]  /*2ac40*/  ENDCOLLECTIVE ;  /* 0x000000000000791b */ /* 0x003fe20003800000 */
.L_x_3823:
        /* <DEDUP_REMOVED lines=8> */
.L_x_3824:
[----:B------:R-:W-:Y:S05]  /*2acd0*/  BRA `(.L_x_3825) ;  /* 0xffffffac00787947 */ /* 0x000fea000383ffff */
.L_x_3674:
[----:B------:R-:W-:Y:S01]  /*2ace0*/  BSSY B0, `(.L_x_3826) ;  /* 0x0000006000007945 */ /* 0x000fe20003800000 */
[----:B------:R-:W-:Y:S01]  /*2acf0*/  PLOP3.LUT P6, PT, P6, PT, PT, 0x8, 0x0 ;  /* 0x000000000000781c */ /* 0x000fe200037ce170 */
[----:B------:R-:W-:-:S12]  /*2ad00*/  IMAD.MOV.U32 R15, RZ, RZ, -0x1 ;  /* 0xffffffffff0f7424 */ /* 0x000fd800078e00ff */
[----:B0-----:R-:W-:Y:S05]  /*2ad10*/  WARPSYNC.COLLECTIVE R15, `(.L_x_3827) ;  /* 0x000000000f087348 */ /* 0x001fea0003c00000 */
[----:B------:R-:W-:Y:S01]  /*2ad20*/  VOTE.ANY R14, PT, P6 ;  /* 0x00000000000e7806 */ /* 0x000fe200030e0100 */
[----:B0-----:R-:W-:Y:S06]  /*2ad30*/  ENDCOLLECTIVE ;  /* 0x000000000000791b */ /* 0x001fec0003800000 */
.L_x_3827:
[----:B------:R-:W-:Y:S05]  /*2ad40*/  BSYNC B0 ;  /* 0x0000000000007941 */ /* 0x000fea0003800000 */
.L_x_3826:
        /* <DEDUP_REMOVED lines=9> */
.L_x_3828:
[----:B------:R-:W-:Y:S01]  /*2ade0*/  IMAD.MOV.U32 R17, RZ, RZ, R14 ;  /* 0x000000ffff117224 */ /* 0x000fe200078e000e */
[----:B------:R-:W-:Y:S06]  /*2adf0*/  BRA `(.L_x_3829) ;  /* 0xffffffac00687947 */ /* 0x000fec000383ffff */
.L_x_3676:
[----:B------:R-:W-:Y:S01]  /*2ae00*/  BSSY B0, `(.L_x_3830) ;  /* 0x0000007000007945 */ /* 0x000fe20003800000 */
[----:B------:R-:W-:Y:S02]  /*2ae10*/  IMAD.MOV.U32 R13, RZ, RZ, R3 ;  /* 0x000000ffff0d7224 */ /* 0x000fe400078e0003 */
[----:B------:R-:W-:Y:S02]  /*2ae20*/  IMAD.MOV.U32 R11, RZ, RZ, 0x1f ;  /* 0x0000001fff0b7424 */ /* 0x000fe400078e00ff */
[----:B------:R-:W-:-:S07]  /*2ae30*/  IMAD.MOV.U32 R15, RZ, RZ, -0x1 ;  /* 0xffffffffff0f7424 */ /* 0x000fce00078e00ff */
[----:B012---:R-:W-:Y:S05]  /*2ae40*/  WARPSYNC.COLLECTIVE R15, `(.L_x_3831) ;  /* 0x000000000f087348 */ /* 0x007fea0003c00000 */
[----:B------:R3:W4:Y:S02]  /*2ae50*/  SHFL.IDX P6, R14, R13, R12, R11 ;  /* 0x0000000c0d0e7389 */ /* 0x00072400000c000b */
[----:B01234-:R-:W-:Y:S01]  /*2ae60*/  ENDCOLLECTIVE ;  /* 0x000000000000791b */ /* 0x01ffe20003800000 */
.L_x_3831:
[----:B------:R-:W-:Y:S05]  /*2ae70*/  BSYNC B0 ;  /* 0x0000000000007941 */ /* 0x000fea0003800000 */
.L_x_3830:
[----:B------:R-:W-:Y:S05]  /*2ae80*/  BRA `(.L_x_3675) ;  /* 0xffffffac00607947 */ /* 0x000fea000383ffff */
.L_x_3680:
[----:B0-----:R0:W1:Y:S02]  /*2ae90*/  SYNCS.PHASECHK.TRANS64.TRYWAIT P0, [R4+URZ+0x38820], R0 ;  /* 0x03882000040075a7 */ /* 0x001064000800017f */
[----:B-1----:R-:W-:Y:S05]  /*2aea0*/  @!P0 NANOSLEEP.SYNCS 0x989680 ;  /* 0x009896800000895d */ /* 0x002fea0003900000 */
[----:B------:R-:W1:Y:S02]  /*2aeb0*/  @!P0 SYNCS.PHASECHK.TRANS64 P0, [R4+URZ+0x38820], R0 ;  /* 0x03882000040085a7 */ /* 0x000e64000800007f */
[----:B-1----:R-:W-:Y:S05]  /*2aec0*/  @!P0 BRA `(.L_x_3680) ;  /* 0xfffffffc00f08947 */ /* 0x002fea000383ffff */
[----:B------:R-:W-:Y:S05]  /*2aed0*/  BRA `(.L_x_3832) ;  /* 0xffffffb000d87947 */ /* 0x000fea000383ffff */
.L_x_3681:
        /* <DEDUP_REMOVED lines=11> */
.L_x_3834:
[----:B------:R-:W-:Y:S05]  /*2af90*/  BSYNC B0 ;  /* 0x0000000000007941 */ /* 0x000fea0003800000 */
.L_x_3833:
[----:B------:R-:W-:Y:S05]  /*2afa0*/  BRA `(.L_x_3835) ;  /* 0xffffffb000c07947 */ /* 0x000fea000383ffff */
.L_x_3682:
[----:B------:R-:W-:Y:S01]  /*2afb0*/  BSSY B0, `(.L_x_3836) ;  /* 0x0000006000007945 */ /* 0x000fe20003800000 */
[----:B------:R-:W-:-:S07]  /*2afc0*/  IMAD.MOV.U32 R15, RZ, RZ, -0x1 ;  /* 0xffffffffff0f7424 */ /* 0x000fce00078e00ff */
[----:B0-234-:R-:W-:Y:S05]  /*2afd0*/  WARPSYNC.COLLECTIVE R15, `(.L_x_3837) ;  /* 0x000000000f0c7348 */ /* 0x01dfea0003c00000 */
[----:B------:R-:W-:Y:S02]  /*2afe0*/  ELECT P6, UR62, PT ;  /* 0x00000000003e782f */ /* 0x000fe400038c0000 */
[----:B------:R-:W-:Y:S01]  /*2aff0*/  MOV R14, UR62 ;  /* 0x0000003e000e7c02 */ /* 0x000fe20008000f00 */
[----:B0-234-:R-:W-:Y:S10]  /*2b000*/  ENDCOLLECTIVE ;  /* 0x000000000000791b */ /* 0x01dff40003800000 */
.L_x_3837:
[----:B------:R-:W-:Y:S05]  /*2b010*/  BSYNC B0 ;  /* 0x0000000000007941 */ /* 0x000fea0003800000 */
.L_x_3836:
[----:B------:R-:W-:Y:S05]  /*2b020*/  BRA `(.L_x_3838) ;  /* 0xffffffb000b47947 */ /* 0x000fea000383ffff */
.L_x_3684:
[----:B0-----:R0:W1:Y:S02]  /*2b030*/  SYNCS.PHASECHK.TRANS64.TRYWAIT P1, [R5+URZ+0x38840], R0 ;  /* 0x03884000050075a7 */ /* 0x001064000802017f */
[----:B-1----:R-:W-:Y:S05]  /*2b040*/  @!P1 NANOSLEEP.SYNCS 0x989680 ;  /* 0x009896800000995d */ /* 0x002fea0003900000 */
[----:B------:R-:W1:Y:S02]  /*2b050*/  @!P1 SYNCS.PHASECHK.TRANS64 P1, [R5+URZ+0x38840], R0 ;  /* 0x03884000050095a7 */ /* 0x000e64000802007f */
[----:B-1----:R-:W-:Y:S05]  /*2b060*/  @!P1 BRA `(.L_x_3684) ;  /* 0xfffffffc00f09947 */ /* 0x002fea000383ffff */
[----:B------:R-:W-:Y:S05]  /*2b070*/  BRA `(.L_x_3839) ;  /* 0xffffffb000d47947 */ /* 0x000fea000383ffff */
.L_x_3686:
[----:B-1----:R1:W0:Y:S02]  /*2b080*/  SYNCS.PHASECHK.TRANS64.TRYWAIT P1, [R25+URZ+0x38840], R2 ;  /* 0x03884002190075a7 */ /* 0x002224000802017f */
[----:B0-----:R-:W-:Y:S05]  /*2b090*/  @!P1 NANOSLEEP.SYNCS 0x989680 ;  /* 0x009896800000995d */ /* 0x001fea0003900000 */
[----:B------:R-:W0:Y:S02]  /*2b0a0*/  @!P1 SYNCS.PHASECHK.TRANS64 P1, [R25+URZ+0x38840], R2 ;  /* 0x03884002190095a7 */ /* 0x000e24000802007f */
[----:B0-----:R-:W-:Y:S05]  /*2b0b0*/  @!P1 BRA `(.L_x_3686) ;  /* 0xfffffffc00f09947 */ /* 0x001fea000383ffff */
[----:B------:R-:W-:Y:S05]  /*2b0c0*/  BRA `(.L_x_3840) ;  /* 0xffffffb000e07947 */ /* 0x000fea000383ffff */
.L_x_3688:
[----:B------:R0:W0:Y:S02]  /*2b0d0*/  SYNCS.PHASECHK.TRANS64.TRYWAIT P1, [R5+URZ+0x38860], R0 ;  /* 0x03886000050075a7 */ /* 0x000024000802017f */
[----:B0-----:R-:W-:Y:S05]  /*2b0e0*/  @!P1 NANOSLEEP.SYNCS 0x989680 ;  /* 0x009896800000995d */ /* 0x001fea0003900000 */
[----:B------:R-:W0:Y:S02]  /*2b0f0*/  @!P1 SYNCS.PHASECHK.TRANS64 P1, [R5+URZ+0x38860], R0 ;  /* 0x03886000050095a7 */ /* 0x000e24000802007f */
[----:B0-----:R-:W-:Y:S05]  /*2b100*/  @!P1 BRA `(.L_x_3688) ;  /* 0xfffffffc00f09947 */ /* 0x001fea000383ffff */
[----:B------:R-:W-:Y:S05]  /*2b110*/  BRA `(.L_x_3841) ;  /* 0xffffffb000dc7947 */ /* 0x000fea000383ffff */
.L_x_3842:
        /* <DEDUP_REMOVED lines=14> */
.L_x_5644:


//--------------------- .text._ZN7cutlass13device_kernelIN5flash11enable_sm90INS1_16FlashAttnFwdSm90INS1_25CollectiveMainloopFwdSm90ILi2EN4cute5tupleIJNS5_1CILi1EEES8_S8_EEENS6_IJNS7_ILi64EEESA_SA_EEELi512ENS_10bfloat16_tEfNS_4arch4Sm90ELb1ELb0ELb0ELb0ELb1ELb0ELb0ELb0ELb0ELb1ELb0ELb0EEENS1_21CollectiveEpilogueFwdINS6_IJSA_NS7_ILi512EEESA_EEES9_SC_SE_Li256ELb0ELb1ELb0ELb0EEENS1_30DynamicPersistentTileSchedulerILi256ELi128ELb0ELb1ELb1EEEEEEEEEvNT_6ParamsE --------------------------
	.section	.text._ZN7cutlass13device_kernelIN5flash11enable_sm90INS1_16FlashAttnFwdSm90INS1_25CollectiveMainloopFwdSm90ILi2EN4cute5tupleIJNS5_1CILi1EEES8_S8_EEENS6_IJNS7_ILi64EEESA_SA_EEELi512ENS_10bfloat16_tEfNS_4arch4Sm90ELb1ELb0ELb0ELb0ELb1ELb0ELb0ELb0ELb0ELb1ELb0ELb0EEENS1_21CollectiveEpilogueFwdINS6_IJSA_NS7_ILi512EEESA_EEES9_SC_SE_Li256ELb0ELb1ELb0ELb0EEENS1_30DynamicPersistentTileSchedulerILi256ELi128ELb0ELb1ELb1EEEEEEEEEvNT_6ParamsE,"ax",@progbits
	.align	128
.text._ZN7cutlass13device_kernelIN5flash11enable_sm90INS1_16FlashAttnFwdSm90INS1_25CollectiveMainloopFwdSm90ILi2EN4cute5tupleIJNS5_1CILi1EEES8_S8_EEENS6_IJNS7_ILi64EEESA_SA_EEELi512ENS_10bfloat16_tEfNS_4arch4Sm90ELb1ELb0ELb0ELb0ELb1ELb0ELb0ELb0ELb0ELb1ELb0ELb0EEENS1_21CollectiveEpilogueFwdINS6_IJSA_NS7_ILi512EEESA_EEES9_SC_SE_Li256ELb0ELb1ELb0ELb0EEENS1_30DynamicPersistentTileSchedulerILi256ELi128ELb0ELb1ELb1EEEEEEEEEvNT_6ParamsE:
        .type           _ZN7cutlass13device_kernelIN5flash11enable_sm90INS1_16FlashAttnFwdSm90INS1_25CollectiveMainloopFwdSm90ILi2EN4cute5tupleIJNS5_1CILi1EEES8_S8_EEENS6_IJNS7_ILi64EEESA_SA_EEELi512ENS_10bfloat16_tEfNS_4arch4Sm90ELb1ELb0ELb0ELb0ELb1ELb0ELb0ELb0ELb0ELb1ELb0ELb0EEENS1_21CollectiveEpilogueFwdINS6_IJSA_NS7_ILi512EEESA_EEES9_SC_SE_Li256ELb0ELb1ELb0ELb0EEENS1_30DynamicPersistentTileSchedulerILi256ELi128ELb0ELb1ELb1EEEEEEEEEvNT_6ParamsE,@function
        .size           _ZN7cutlass13device_kernelIN5flash11enable_sm90INS1_16FlashAttnFwdSm90INS1_25CollectiveMainloopFwdSm90ILi2EN4cute5tupleIJNS5_1CILi1EEES8_S8_EEENS6_IJNS7_ILi64EEESA_SA_EEELi512ENS_10bfloat16_tEfNS_4arch4Sm90ELb1ELb0ELb0ELb0ELb1ELb0ELb0ELb0ELb0ELb1ELb0ELb0EEENS1_21CollectiveEpilogueFwdINS6_IJSA_NS7_ILi512EEESA_EEES9_SC_SE_Li256ELb0ELb1ELb0ELb0EEENS1_30DynamicPersistentTileSchedulerILi256ELi128ELb0ELb1ELb1EEEEEEEEEvNT_6ParamsE,(.L_x_5645 - _ZN7cutlass13device_kernelIN5flash11enable_sm90INS1_16FlashAttnFwdSm90INS1_25CollectiveMainloopFwdSm90ILi2EN4cute5tupleIJNS5_1CILi1EEES8_S8_EEENS6_IJNS7_ILi64EEESA_SA_EEELi512ENS_10bfloat16_tEfNS_4arch4Sm90ELb1ELb0ELb0ELb0ELb1ELb0ELb0ELb0ELb0ELb1ELb0ELb0EEENS1_21CollectiveEpilogueFwdINS6_IJSA_NS7_ILi512EEESA_EEES9_SC_SE_Li256ELb0ELb1ELb0ELb0EEENS1_30DynamicPersistentTileSchedulerILi256ELi128ELb0ELb1ELb1EEEEEEEEEvNT_6ParamsE)
        .other          _ZN7cutlass13device_kernelIN5flash11enable_sm90INS1_16FlashAttnFwdSm90INS1_25CollectiveMainloopFwdSm90ILi2EN4cute5tupleIJNS5_1CILi1EEES8_S8_EEENS6_IJNS7_ILi64EEESA_SA_EEELi512ENS_10bfloat16_tEfNS_4arch4Sm90ELb1ELb0ELb0ELb0ELb1ELb0ELb0ELb0ELb0ELb1ELb0ELb0EEENS1_21CollectiveEpilogueFwdINS6_IJSA_NS7_ILi512EEESA_EEES9_SC_SE_Li256ELb0ELb1ELb0ELb0EEENS1_30DynamicPersistentTileSchedulerILi256ELi128ELb0ELb1ELb1EEEEEEEEEvNT_6ParamsE,@"STO_CUDA_ENTRY STV_DEFAULT"
_ZN7cutlass13device_kernelIN5flash11enable_sm90INS1_16FlashAttnFwdSm90INS1_25CollectiveMainloopFwdSm90ILi2EN4cute5tupleIJNS5_1CILi1EEES8_S8_EEENS6_IJNS7_ILi64EEESA_SA_EEELi512ENS_10bfloat16_tEfNS_4arch4Sm90ELb1ELb0ELb0ELb0ELb1ELb0ELb0ELb0ELb0ELb1ELb0ELb0EEENS1_21CollectiveEpilogueFwdINS6_IJSA_NS7_ILi512EEESA_EEES9_SC_SE_Li256ELb0ELb1ELb0ELb0EEENS1_30DynamicPersistentTileSchedulerILi256ELi128ELb0ELb1ELb1EEEEEEEEEvNT_6ParamsE:
        /* <DEDUP_REMOVED lines=41> */
.L_x_3843:
        /* <DEDUP_REMOVED lines=22> */
.L_x_3844:
        /* <DEDUP_REMOVED lines=18> */
.L_x_3845:
        /* <DEDUP_REMOVED lines=22> */
.L_x_3846:
        /* <DEDUP_REMOVED lines=23> */
.L_x_3847:
        /* <DEDUP_REMOVED lines=8> */
.L_x_3849:
        /* <DEDUP_REMOVED lines=25> */
[----:B------:R-:W-:Y:S02]  /*09f0*/  SHF.R.S32.HI R5, RZ, 0x4, R2 ;  /* 0x00000004ff057819 */ /* 0x000fe40000011402 */
[----:B------:R-:W-:Y:S02]  /*0a00*/  SHF.R.S32.HI R11, RZ, 0x5, R6 ;  /* 0x00000005ff0b7819 */ /* 0x000fe40000011406 */
[C---:B------:R-:W-:Y:S02]  /*0a10*/  LEA.HI R0, R2.reuse, R5, RZ, 0x1 ;  /* 0x0000000502007211 */ /* 0x040fe400078f08ff */
[----:B------:R-:W-:Y:S02]  /*0a20*/  LOP3.LUT R7, R2, 0xfffffff0, RZ, 0xc0, !PT ;  /* 0xfffffff002077812 */ /* 0x000fe400078ec0ff */
[----:B------:R-:W-:Y:S02]  /*0a30*/  LOP3.LUT R4, R0, 0x1ffffffe, RZ, 0xc0, !PT ;  /* 0x1ffffffe00047812 */ /* 0x000fe400078ec0ff */
[----:B------:R-:W-:-:S02]  /*0a40*/  LEA.HI R0, R3, R216, RZ, 0x7 ;  /* 0x000000d803007211 */ /* 0x000fc400078f38ff */
[----:B------:R-:W-:Y:S01]  /*0a50*/  SHF.R.S32.HI R6, RZ, 0x1f, R6 ;  /* 0x0000001fff067819 */ /* 0x000fe20000011406 */
[----:B------:R-:W-:Y:S01]  /*0a60*/  IMAD.IADD R8, R5, 0x1, -R4 ;  /* 0x0000000105087824 */ /* 0x000fe200078e0a04 */
[----:B------:R-:W-:Y:S01]  /*0a70*/  LEA.HI R4, R3, R216, RZ, 0x2 ;  /* 0x000000d803047211 */ /* 0x000fe200078f10ff */
[----:B0-----:R-:W-:Y:S01]  /*0a80*/  ULEA UR42, UR40, UR42, 0x18 ;  /* 0x0000002a282a7291 */ /* 0x001fe2000f8ec03f */
[----:B------:R-:W-:Y:S02]  /*0a90*/  LOP3.LUT R5, R0, 0xffffff80, RZ, 0xc0, !PT ;  /* 0xffffff8000057812 */ /* 0x000fe400078ec0ff */
[----:B------:R-:W-:Y:S02]  /*0aa0*/  LOP3.LUT R9, R4, 0xfffffffc, RZ, 0xc0, !PT ;  /* 0xfffffffc04097812 */ /* 0x000fe400078ec0ff */
[----:B------:R-:W-:Y:S01]  /*0ab0*/  LEA.HI R2, R6, R11, RZ, 0x2 ;  /* 0x0000000b06027211 */ /* 0x000fe200078f10ff */
[C---:B------:R-:W-:Y:S01]  /*0ac0*/  IMAD.IADD R6, R216.reuse, 0x1, -R7 ;  /* 0x00000001d8067824 */ /* 0x040fe200078e0a07 */
[----:B------:R-:W-:Y:S01]  /*0ad0*/  SHF.R.S32.HI R211, RZ, 0x7, R0 ;  /* 0x00000007ffd37819 */ /* 0x000fe20000011400 */
[----:B------:R-:W-:Y:S01]  /*0ae0*/  IMAD.IADD R5, R216, 0x1, -R5 ;  /* 0x00000001d8057824 */ /* 0x000fe200078e0a05 */
[----:B------:R-:W-:Y:S01]  /*0af0*/  LOP3.LUT R4, R2, 0x3ffffc, RZ, 0xc0, !PT ;  /* 0x003ffffc02047812 */ /* 0x000fe200078ec0ff */
[----:B------:R-:W-:Y:S01]  /*0b00*/  IMAD.IADD R12, R216, 0x1, -R9 ;  /* 0x00000001d80c7824 */ /* 0x000fe200078e0a09 */
[--C-:B------:R-:W-:Y:S01]  /*0b10*/  SHF.R.S32.HI R7, RZ, 0x1f, R6.reuse ;  /* 0x0000001fff077819 */ /* 0x100fe20000011406 */
[----:B------:R-:W-:Y:S01]  /*0b20*/  IMAD R15, R211, 0x100, R6 ;  /* 0x00000100d30f7824 */ /* 0x000fe200078e0206 */
[----:B------:R-:W-:-:S02]  /*0b30*/  SHF.R.S32.HI R2, RZ, 0x1f, R5 ;  /* 0x0000001fff027819 */ /* 0x000fc40000011405 */
[----:B------:R-:W-:Y:S02]  /*0b40*/  LEA.HI R9, R12, R12, RZ, 0x1 ;  /* 0x0000000c0c097211 */ /* 0x000fe400078f08ff */
[----:B------:R-:W-:Y:S02]  /*0b50*/  LEA.HI R7, R7, R6, RZ, 0x3 ;  /* 0x0000000607077211 */ /* 0x000fe400078f18ff */
[----:B------:R-:W-:Y:S02]  /*0b60*/  IADD3 R10, R11, -R4, RZ ;  /* 0x800000040b0a7210 */ /* 0x000fe40007ffe0ff */
[----:B------:R-:W-:Y:S02]  /*0b70*/  LEA.HI R4, R2, R5, RZ, 0x2 ;  /* 0x0000000502047211 */ /* 0x000fe400078f10ff */
[----:B------:R-:W-:Y:S01]  /*0b80*/  LOP3.LUT R13, R9, 0x1ffffffe, RZ, 0xc0, !PT ;  /* 0x1ffffffe090d7812 */ /* 0x000fe200078ec0ff */
[----:B------:R-:W-:Y:S01]  /*0b90*/  IMAD R14, R10, 0x10, R15 ;  /* 0x000000100a0e7824 */ /* 0x000fe200078e020f */
        /* <DEDUP_REMOVED lines=13> */
[----:B------:R-:W-:-:S02]  /*0c70*/  LOP3.LUT R10, R10, 0x7ffffe00, RZ, 0xc0, !PT ;  /* 0x7ffffe000a0a7812 */ /* 0x000fc400078ec0ff */
[----:B------:R-:W-:Y:S01]  /*0c80*/  LOP3.LUT R4, R4, 0x1c0, RZ, 0xc0, !PT ;  /* 0x000001c004047812 */ /* 0x000fe200078ec0ff */
[----:B------:R-:W-:Y:S01]  /*0c90*/  IMAD.IADD R209, R216, 0x1, -R209 ;  /* 0x00000001d8d17824 */ /* 0x000fe200078e0ad1 */
[----:B------:R-:W-:Y:S01]  /*0ca0*/  LEA R215, R14, R7, 0x6 ;  /* 0x000000070ed77211 */ /* 0x000fe200078e30ff */
[----:B------:R-:W-:Y:S01]  /*0cb0*/  IMAD R10, R11, 0x400, R10 ;  /* 0x000004000b0a7824 */ /* 0x000fe200078e020a */
[----:B------:R-:W-:Y:S01]  /*0cc0*/  LOP3.LUT R7, R4, 0x8, R7, 0xf8, !PT ;  /* 0x0000000804077812 */ /* 0x000fe200078ef807 */
[----:B------:R-:W-:Y:S01]  /*0cd0*/  IMAD.SHL.U32 R17, R209, 0x8, RZ ;  /* 0x00000008d1117824 */ /* 0x000fe200078e00ff */
[----:B------:R-:W-:Y:S02]  /*0ce0*/  SHF.R.U32.HI R4, RZ, 0x3, R4 ;  /* 0x00000003ff047819 */ /* 0x000fe40000011604 */
[----:B------:R-:W-:Y:S01]  /*0cf0*/  LEA.HI R5, R5, R2, RZ, 0x3 ;  /* 0x0000000205057211 */ /* 0x000fe200078f18ff */
[----:B------:R-:W-:Y:S01]  /*0d00*/  VIADD R190, R17, 0x40 ;  /* 0x0000004011be7836 */ /* 0x000fe20000000000 */
[----:B------:R-:W-:Y:S01]  /*0d10*/  LOP3.LUT R7, R7, R4, RZ, 0x3c, !PT ;  /* 0x0000000407077212 */ /* 0x000fe200078e3cff */
[----:B------:R-:W-:Y:S01]  /*0d20*/  VIADD R189, R17, 0x80 ;  /* 0x0000008011bd7836 */ /* 0x000fe20000000000 */
        /* <DEDUP_REMOVED lines=14> */
[----:B------:R-:W-:Y:S01]  /*0e10*/  IADD3 R0, R211, -R0, RZ ;  /* 0x80000000d3007210 */ /* 0x000fe20007ffe0ff */
[----:B------:R-:W-:Y:S01]  /*0e20*/  VIADD R212, R17, 0x1c0 ;  /* 0x000001c011d47836 */ /* 0x000fe20000000000 */
[----:B------:R-:W-:Y:S01]  /*0e30*/  SHF.R.S32.HI R210, RZ, 0x3, R3 ;  /* 0x00000003ffd27819 */ /* 0x000fe20000011403 */
[----:B------:R-:W-:Y:S01]  /*0e40*/  VIADD R22, R19, 0x26820 ;  /* 0x0002682013167836 */ /* 0x000fe20000000000 */
[----:B------:R-:W-:Y:S01]  /*0e50*/  SHF.L.U32 R18, R0, 0x8, RZ ;  /* 0x0000000800127819 */ /* 0x000fe200000006ff */
[----:B------:R-:W-:Y:S01]  /*0e60*/  IMAD R16, R6, 0x10, R5 ;  /* 0x0000001006107824 */ /* 0x000fe200078e0205 */
        /* <DEDUP_REMOVED lines=12> */
.L_x_3910:
        /* <DEDUP_REMOVED lines=12> */
[----:B01234-:R-:W-:Y:S05]  /*0ff0*/  @!P0 BRA `(.L_x_3850) ;  /* 0x0000000000208947 */ /* 0x01ffea0003800000 */
        /* <DEDUP_REMOVED lines=8> */
.L_x_3850:
[----:B------:R-:W-:Y:S01]  /*1080*/  ULDC UR7, c[0x0][0xc54] ;  /* 0x0003150000077ab9 */ /* 0x000fe20000000800 */
[----:B------:R-:W-:Y:S01]  /*1090*/  UMOV UR6, UR9 ;  /* 0x0000000900067c82 */ /* 0x000fe20008000000 */
[----:B------:R-:W-:-:S11]  /*10a0*/  UISETP.NE.AND UP0, UPT, UR7, 0x1, UPT ;  /* 0x000000010700788c */ /* 0x000fd6000bf05270 */
[----:B------:R-:W-:Y:S02]  /*10b0*/  @UP0 ULDC.64 UR10, c[0x0][0xc58] ;  /* 0x00031600000a0ab9 */ /* 0x000fe40000000a00 */
[----:B------:R-:W-:-:S04]  /*10c0*/  UIMAD.WIDE.U32 UR4, UR9, UR10, URZ ;  /* 0x0000000a090472a5 */ /* 0x000fc8000f8e003f */
[----:B------:R-:W-:-:S04]  /*10d0*/  @UP0 USHF.R.U32.HI UR6, URZ, UR11, UR5 ;  /* 0x0000000b3f060299 */ /* 0x000fc80008011605 */
[----:B------:R-:W-:-:S12]  /*10e0*/  UIMAD UR4, UR6, UR7, URZ ;  /* 0x00000007060472a4 */ /* 0x000fd8000f8e023f */
.L_x_3851:
[----:B------:R-:W-:Y:S01]  /*10f0*/  ULDC UR45, c[0x0][0xc48] ;  /* 0x00031200002d7ab9 */ /* 0x000fe20000000800 */
[----:B------:R-:W-:Y:S01]  /*1100*/  ULDC.64 UR10, c[0x0][0x418] ;  /* 0x00010600000a7ab9 */ /* 0x000fe20000000a00 */
[----:B------:R-:W-:Y:S02]  /*1110*/  UISETP.NE.AND UP1, UPT, UR45, 0x1, UPT ;  /* 0x000000012d00788c */ /* 0x000fe4000bf25270 */
[----:B------:R-:W-:Y:S02]  /*1120*/  UISETP.NE.U32.AND UP0, UPT, UR10, URZ, UPT ;  /* 0x0000003f0a00728c */ /* 0x000fe4000bf05070 */
[----:B------:R-:W-:Y:S02]  /*1130*/  UIADD3 UR4, UR9, -UR4, URZ ;  /* 0x8000000409047290 */ /* 0x000fe4000fffe03f */
[----:B------:R-:W-:Y:S02]  /*1140*/  ULOP3.LUT UR6, URZ, UR6, URZ, 0x33, !UPT ;  /* 0x000000063f067292 */ /* 0x000fe4000f8e333f */
[----:B------:R-:W-:Y:S01]  /*1150*/  UISETP.NE.AND.EX UP0, UPT, UR11, URZ, UPT, UP0 ;  /* 0x0000003f0b00728c */ /* 0x000fe2000bf05300 */
[----:B------:R-:W-:Y:S01]  /*1160*/  ULDC UR5, c[0x0][0xc3c] ;  /* 0x00030f0000057ab9 */ /* 0x000fe20000000800 */
[----:B------:R-:W-:Y:S01]  /*1170*/  ULDC UR9, c[0x0][0xc54] ;  /* 0x0003150000097ab9 */ /* 0x000fe20000000800 */
[----:B------:R-:W-:Y:S01]  /*1180*/  ULDC UR48, c[0x0][0x424] ;  /* 0x0001090000307ab9 */ /* 0x000fe20000000800 */
[----:B------:R-:W-:-:S02]  /*1190*/  UISETP.NE.AND UP2, UPT, UR46, 0x1, UPT ;  /* 0x000000012e00788c */ /* 0x000fc4000bf45270 */
[----:B------:R-:W-:Y:S02]  /*11a0*/  UIADD3 UR6, UR6, UR5, URZ ;  /* 0x0000000506067290 */ /* 0x000fe4000fffe03f */
[----:B------:R-:W-:Y:S02]  /*11b0*/  UIMAD UR8, UR8, UR9, UR4 ;  /* 0x00000009080872a4 */ /* 0x000fe4000f8e0204 */
[----:B------:R-:W-:Y:S01]  /*11c0*/  USEL UR48, UR48, 0x1, UP0 ;  /* 0x0000000130307887 */ /* 0x000fe20008000000 */
[----:B------:R-:W-:Y:S01]  /*11d0*/  PLOP3.LUT P0, PT, PT, PT, UP2, 0x80, 0x0 ;  /* 0x000000000000781c */ /* 0x000fe20003f0f028 */
[----:B------:R-:W-:Y:S01]  /*11e0*/  ULDC UR7, c[0x0][0x2f0] ;  /* 0x0000bc0000077ab9 */ /* 0x000fe20000000800 */
[----:B------:R-:W-:Y:S01]  /*11f0*/  @UP1 ULDC UR4, c[0x0][0xc4c] ;  /* 0x0003130000041ab9 */ /* 0x000fe20000000800 */
[----:B------:R-:W-:Y:S02]  /*1200*/  USHF.L.U32 UR44, UR6, 0x6, URZ ;  /* 0x00000006062c7899 */ /* 0x000fe4000800063f */
        /* <DEDUP_REMOVED lines=8> */
[----:B------:R-:W-:-:S02]  /*1290*/  UIMAD UR45, UR45, UR5, UR8 ;  /* 0x000000052d2d72a4 */ /* 0x000fc4000f8e0208 */
[----:B------:R-:W-:Y:S01]  /*12a0*/  USHF.R.S32.HI UR52, URZ, 0x6, UR4 ;  /* 0x000000063f347899 */ /* 0x000fe20008011404 */
[----:B------:R-:W-:Y:S11]  /*12b0*/  @!P0 BRA `(.L_x_3852) ;  /* 0x0000001c00708947 */ /* 0x000ff60003800000 */
[----:B------:R-:W0:Y:S01]  /*12c0*/  LDC R0, c[0x0][0x448] ;  /* 0x00011200ff007b82 */ /* 0x000e220000000800 */
[----:B------:R-:W-:Y:S01]  /*12d0*/  UIADD3 UR5, UR44, 0x3f, URZ ;  /* 0x0000003f2c057890 */ /* 0x000fe2000fffe03f */
[----:B------:R-:W-:Y:S01]  /*12e0*/  CS2R R150, SRZ ;  /* 0x0000000000967805 */ /* 0x000fe2000001ff00 */
[----:B------:R-:W-:Y:S01]  /*12f0*/  ULDC UR4, c[0x0][0x288] ;  /* 0x0000a20000047ab9 */ /* 0x000fe20000000800 */
[----:B------:R-:W-:Y:S01]  /*1300*/  CS2R R148, SRZ ;  /* 0x0000000000947805 */ /* 0x000fe2000001ff00 */
[----:B------:R-:W-:Y:S01]  /*1310*/  UIADD3 UR4, -UR4, 0x40, URZ ;  /* 0x0000004004047890 */ /* 0x000fe2000fffe13f */
[----:B------:R-:W-:Y:S02]  /*1320*/  CS2R R146, SRZ ;  /* 0x0000000000927805 */ /* 0x000fe4000001ff00 */
[----:B------:R-:W-:Y:S02]  /*1330*/  CS2R R144, SRZ ;  /* 0x0000000000907805 */ /* 0x000fe4000001ff00 */
[----:B------:R-:W-:Y:S01]  /*1340*/  CS2R R142, SRZ ;  /* 0x00000000008e7805 */ /* 0x000fe2000001ff00 */
[----:B------:R-:W-:Y:S01]  /*1350*/  UIMAD UR4, UR48, UR7, UR4 ;  /* 0x00000007300472a4 */ /* 0x000fe2000f8e0204 */
        /* <DEDUP_REMOVED lines=14> */
[----:B0-----:R-:W-:Y:S02]  /*1440*/  ISETP.NE.AND P0, PT, R0, 0x1, PT ;  /* 0x000000010000780c */ /* 0x001fe40003f05270 */
[----:B------:R-:W-:Y:S02]  /*1450*/  CS2R R116, SRZ ;  /* 0x0000000000747805 */ /* 0x000fe4000001ff00 */
[----:B------:R-:W-:Y:S02]  /*1460*/  MOV R0, UR5 ;  /* 0x0000000500007c02 */ /* 0x000fe40008000f00 */
        /* <DEDUP_REMOVED lines=10> */
[----:B------:R-:W0:Y:S01]  /*1510*/  @P0 LDC R3, c[0x0][0x44c] ;  /* 0x00011300ff030b82 */ /* 0x000e220000000800 */
[----:B------:R-:W-:Y:S02]  /*1520*/  CS2R R170, SRZ ;  /* 0x0000000000aa7805 */ /* 0x000fe4000001ff00 */
[----:B------:R-:W-:Y:S02]  /*1530*/  CS2R R90, SRZ ;  /* 0x00000000005a7805 */ /* 0x000fe4000001ff00 */
[----:B------:R-:W-:Y:S02]  /*1540*/  CS2R R172, SRZ ;  /* 0x0000000000ac7805 */ /* 0x000fe4000001ff00 */
[----:B------:R-:W-:-:S02]  /*1550*/  CS2R R86, SRZ ;  /* 0x0000000000567805 */ /* 0x000fc4000001ff00 */
[----:B------:R-:W-:Y:S02]  /*1560*/  CS2R R174, SRZ ;  /* 0x0000000000ae7805 */ /* 0x000fe4000001ff00 */
[----:B------:R-:W-:Y:S02]  /*1570*/  CS2R R82, SRZ ;  /* 0x0000000000527805 */ /* 0x000fe4000001ff00 */
[----:B------:R-:W-:Y:S01]  /*1580*/  CS2R R176, SRZ ;  /* 0x0000000000b07805 */ /* 0x000fe2000001ff00 */
[----:B------:R-:W1:Y:S01]  /*1590*/  @P0 LDC R4, c[0x0][0x450] ;  /* 0x00011400ff040b82 */ /* 0x000e620000000800 */
        /* <DEDUP_REMOVED lines=14> */
[----:B------:R-:W-:Y:S01]  /*1680*/  CS2R R198, SRZ ;  /* 0x0000000000c67805 */ /* 0x000fe2000001ff00 */
[----:B0-----:R-:W-:Y:S01]  /*1690*/  @P0 IMAD.HI.U32 R3, R3, UR5, RZ ;  /* 0x0000000503030c27 */ /* 0x001fe2000f8e00ff */
[----:B------:R-:W-:-:S02]  /*16a0*/  CS2R R50, SRZ ;  /* 0x0000000000327805 */ /* 0x000fc4000001ff00 */
[----:B------:R-:W-:Y:S02]  /*16b0*/  CS2R R200, SRZ ;  /* 0x0000000000c87805 */ /* 0x000fe4000001ff00 */
[----:B------:R-:W-:Y:S02]  /*16c0*/  CS2R R46, SRZ ;  /* 0x00000000002e7805 */ /* 0x000fe4000001ff00 */
[----:B------:R-:W-:Y:S02]  /*16d0*/  CS2R R202, SRZ ;  /* 0x0000000000ca7805 */ /* 0x000fe4000001ff00 */
[----:B------:R-:W-:Y:S02]  /*16e0*/  CS2R R42, SRZ ;  /* 0x00000000002a7805 */ /* 0x000fe4000001ff00 */
[----:B------:R-:W-:Y:S02]  /*16f0*/  CS2R R204, SRZ ;  /* 0x0000000000cc7805 */ /* 0x000fe4000001ff00 */
[----:B------:R-:W-:-:S02]  /*1700*/  CS2R R38, SRZ ;  /* 0x0000000000267805 */ /* 0x000fc4000001ff00 */
[----:B-1----:R-:W-:Y:S02]  /*1710*/  @P0 SHF.R.U32.HI R0, RZ, R4, R3 ;  /* 0x00000004ff000219 */ /* 0x002fe40000011603 */
[----:B------:R-:W-:Y:S02]  /*1720*/  CS2R R206, SRZ ;  /* 0x0000000000ce7805 */ /* 0x000fe4000001ff00 */
[----:B------:R-:W-:Y:S02]  /*1730*/  PLOP3.LUT P0, PT, PT, PT, PT, 0x80, 0x0 ;  /* 0x000000000000781c */ /* 0x000fe40003f0f070 */
[----:B------:R-:W-:Y:S01]  /*1740*/  CS2R R34, SRZ ;  /* 0x0000000000227805 */ /* 0x000fe2000001ff00 */
[----:B------:R-:W-:Y:S01]  /*1750*/  IMAD.MOV.U32 R208, RZ, RZ, RZ ;  /* 0x000000ffffd07224 */ /* 0x000fe200078e00ff */
[----:B------:R-:W-:Y:S01]  /*1760*/  CS2R R30, SRZ ;  /* 0x00000000001e7805 */ /* 0x000fe2000001ff00 */
[----:B------:R-:W-:Y:S01]  /*1770*/  VIADD R3, R0, UR4 ;  /* 0x0000000400037c36 */ /* 0x000fe20008000000 */
[----:B------:R-:W-:Y:S01]  /*1780*/  CS2R R26, SRZ ;  /* 0x00000000001a7805 */ /* 0x000fe2000001ff00 */
[----:B------:R-:W-:-:S02]  /*1790*/  IMAD.MOV.U32 R0, RZ, RZ, RZ ;  /* 0x000000ffff007224 */ /* 0x000fc400078e00ff */
[----:B------:R-:W-:Y:S01]  /*17a0*/  IMAD.MOV.U32 R7, RZ, RZ, RZ ;  /* 0x000000ffff077224 */ /* 0x000fe200078e00ff */
[----:B------:R-:W-:Y:S01]  /*17b0*/  SHF.R.S32.HI R4, RZ, 0x1f, R3 ;  /* 0x0000001fff047819 */ /* 0x000fe20000011403 */
[----:B------:R-:W-:-:S03]  /*17c0*/  IMAD.MOV.U32 R21, RZ, RZ, RZ ;  /* 0x000000ffff157224 */ /* 0x000fc600078e00ff */
[----:B------:R-:W-:Y:S01]  /*17d0*/  LEA.HI R4, R4, R3, RZ, 0x6 ;  /* 0x0000000304047211 */ /* 0x000fe200078f30ff */
[----:B------:R-:W-:-:S03]  /*17e0*/  IMAD.MOV.U32 R3, RZ, RZ, RZ ;  /* 0x000000ffff037224 */ /* 0x000fc600078e00ff */
[----:B------:R-:W-:-:S04]  /*17f0*/  SHF.R.S32.HI R4, RZ, 0x6, R4 ;  /* 0x00000006ff047819 */ /* 0x000fc80000011404 */
[----:B------:R-:W-:-:S04]  /*1800*/  VIMNMX R4, R4, UR52, PT ;  /* 0x0000003404047c48 */ /* 0x000fc8000bfe0100 */
[----:B------:R-:W-:-:S13]  /*1810*/  ISETP.GE.AND P1, PT, R4, 0x1, PT ;  /* 0x000000010400780c */ /* 0x000fda0003f26270 */
        /* <DEDUP_REMOVED lines=15> */
.L_x_3854:
[----:B------:R-:W-:Y:S01]  /*1910*/  ULEA UR21, UR38, UR42, 0x3 ;  /* 0x0000002a26157291 */ /* 0x000fe2000f8e183f */
[----:B------:R-:W-:-:S04]  /*1920*/  MOV R0, UR37 ;  /* 0x0000002500007c02 */ /* 0x000fc80008000f00 */
[----:B------:R-:W-:-:S04]  /*1930*/  SHF.L.U32 R0, R0, 0x1f, RZ ;  /* 0x0000001f00007819 */ /* 0x000fc800000006ff */
[----:B------:R-:W0:Y:S02]  /*1940*/  SYNCS.PHASECHK.TRANS64.TRYWAIT P1, [UR21+0x28c50], R0 ;  /* 0x028c5000ff0075a7 */ /* 0x000e240008020155 */
[----:B0-----:R-:W-:Y:S05]  /*1950*/  @!P1 BRA `(.L_x_3855) ;  /* 0x000000e000a89947 */ /* 0x001fea0003800000 */
.L_x_3974:
        /* <DEDUP_REMOVED lines=38> */
.L_x_3856:
[----:B------:R-:W-:Y:S01]  /*1bc0*/  UIADD3 UR6, UR21, 0x28c60, URZ ;  /* 0x00028c6015067890 */ /* 0x000fe2000fffe03f */
[----:B------:R-:W-:-:S03]  /*1bd0*/  ISETP.GE.AND P1, PT, R4, 0x2, PT ;  /* 0x000000020400780c */ /* 0x000fc60003f26270 */
[----:B------:R-:W-:-:S09]  /*1be0*/  UPRMT UR6, UR40, 0x654, UR6 ;  /* 0x0000065428067896 */ /* 0x000fd20008000006 */
[----:B------:R-:W-:Y:S01]  /*1bf0*/  SYNCS.ARRIVE.TRANS64.RED.A1T0 RZ, [UR6], RZ ;  /* 0x000000ffffff79a7 */ /* 0x000fe20008100406 */
[----:B------:R-:W-:Y:S05]  /*1c00*/  @!P1 BRA `(.L_x_3857) ;  /* 0x0000000800dc9947 */ /* 0x000fea0003800000 */
[----:B------:R-:W-:-:S07]  /*1c10*/  VIADD R4, R4, 0xfffffffe ;  /* 0xfffffffe04047836 */ /* 0x000fce0000000000 */
.L_x_3863:
[----:B------:R-:W-:Y:S01]  /*1c20*/  BAR.SYNC.DEFER_BLOCKING 0xe, 0x100 ;  /* 0x0384000000007b1d */ /* 0x000fe20000010000 */
[----:B01----:R-:W-:Y:S01]  /*1c30*/  IMAD.U32 R3, RZ, RZ, UR38 ;  /* 0x00000026ff037e24 */ /* 0x003fe2000f8e00ff */
[----:B------:R-:W-:Y:S01]  /*1c40*/  UIADD3 UR38, UR38, 0x1, URZ ;  /* 0x0000000126267890 */ /* 0x000fe2000fffe03f */
[C---:B------:R-:W-:Y:S01]  /*1c50*/  ISETP.GT.AND P2, PT, R4.reuse, RZ, PT ;  /* 0x000000ff0400720c */ /* 0x040fe20003f44270 */
        /* <DEDUP_REMOVED lines=139> */
.L_x_3858:
[----:B------:R-:W-:Y:S01]  /*2510*/  ULEA UR21, UR38, UR42, 0x3 ;  /* 0x0000002a26157291 */ /* 0x000fe2000f8e183f */
[----:B------:R-:W-:-:S05]  /*2520*/  IMAD.U32 R0, RZ, RZ, UR37 ;  /* 0x00000025ff007e24 */ /* 0x000fca000f8e00ff */
[----:B------:R-:W-:-:S04]  /*2530*/  SHF.L.U32 R0, R0, 0x1f, RZ ;  /* 0x0000001f00007819 */ /* 0x000fc800000006ff */
[----:B------:R0:W1:Y:S01]  /*2540*/  SYNCS.PHASECHK.TRANS64.TRYWAIT P1, [UR21+0x28c50], R0 ;  /* 0x028c5000ff0075a7 */ /* 0x0000620008020155 */
[----:B------:R-:W-:Y:S05]  /*2550*/  @!P0 BRA `(.L_x_3859) ;  /* 0x0000000000048947 */ /* 0x000fea0003800000 */
[----:B------:R-:W-:Y:S01]  /*2560*/  BPT.TRAP 0x1 ;  /* 0x000000040000795c */ /* 0x000fe20000300000 */
.L_x_3859:
[----:B-1----:R-:W-:Y:S05]  /*2570*/  @P1 BRA `(.L_x_3860) ;  /* 0x0000000000081947 */ /* 0x002fea0003800000 */
[----:B------:R-:W1:Y:S02]  /*2580*/  SYNCS.PHASECHK.TRANS64.TRYWAIT P1, [UR21+0x28c50], R0 ;  /* 0x028c5000ff0075a7 */ /* 0x000e640008020155 */
[----:B-1----:R-:W-:Y:S05]  /*2590*/  @!P1 BRA `(.L_x_3861) ;  /* 0x000000d400b09947 */ /* 0x002fea0003800000 */
.L_x_3860:
        /* <DEDUP_REMOVED lines=26> */
.L_x_3862:
[----:B------:R-:W-:-:S04]  /*2740*/  UIADD3 UR6, UR21, 0x28c60, URZ ;  /* 0x00028c6015067890 */ /* 0x000fc8000fffe03f */
[----:B------:R-:W-:-:S09]  /*2750*/  UPRMT UR6, UR40, 0x654, UR6 ;  /* 0x0000065428067896 */ /* 0x000fd20008000006 */
[----:B------:R-:W-:Y:S01]  /*2760*/  SYNCS.ARRIVE.TRANS64.RED.A1T0 RZ, [UR6], RZ ;  /* 0x000000ffffff79a7 */ /* 0x000fe20008100406 */
[----:B------:R-:W-:Y:S05]  /*2770*/  @P2 BRA `(.L_x_3863) ;  /* 0xfffffff400282947 */ /* 0x000fea000383ffff */
.L_x_3857:
        /* <DEDUP_REMOVED lines=140> */
[----:B------:R-:W-:Y:S01]  /*3040*/  MOV R0, RZ ;  /* 0x000000ff00007202 */ /* 0x000fe20000000f00 */
[----:B------:R-:W-:Y:S01]  /*3050*/  IMAD.MOV.U32 R3, RZ, RZ, RZ ;  /* 0x000000ffff037224 */ /* 0x000fe200078e00ff */
[----:B------:R-:W-:Y:S06]  /*3060*/  BAR.ARV 0xf, 0x100 ;  /* 0x03c4000000007b1d */ /* 0x000fec0000002000 */
[----:B------:R-:W-:Y:S05]  /*3070*/  BRA `(.L_x_3853) ;  /* 0x00000060003c7947 */ /* 0x000fea0003800000 */
.L_x_3852:
[----:B------:R-:W-:Y:S01]  /*3080*/  ULDC UR4, c[0x0][0x448] ;  /* 0x0001120000047ab9 */ /* 0x000fe20000000800 */
[----:B------:R-:W-:Y:S01]  /*3090*/  UIADD3 UR6, UR44, 0x3f, URZ ;  /* 0x0000003f2c067890 */ /* 0x000fe2000fffe03f */
[----:B------:R-:W-:Y:S01]  /*30a0*/  PLOP3.LUT P0, PT, PT, PT, PT, 0x80, 0x0 ;  /* 0x000000000000781c */ /* 0x000fe20003f0f070 */
[----:B------:R-:W-:Y:S01]  /*30b0*/  UISETP.NE.AND UP0, UPT, UR4, 0x1, UPT ;  /* 0x000000010400788c */ /* 0x000fe2000bf05270 */
[----:B------:R-:W-:Y:S01]  /*30c0*/  IMAD.MOV.U32 R0, RZ, RZ, RZ ;  /* 0x000000ffff007224 */ /* 0x000fe200078e00ff */
[----:B------:R-:W-:Y:S01]  /*30d0*/  ULDC UR8, c[0x0][0x288] ;  /* 0x0000a20000087ab9 */ /* 0x000fe20000000800 */
[----:B------:R-:W-:Y:S01]  /*30e0*/  IMAD.MOV.U32 R3, RZ, RZ, RZ ;  /* 0x000000ffff037224 */ /* 0x000fe200078e00ff */
[----:B------:R-:W-:Y:S01]  /*30f0*/  UIADD3 UR8, -UR8, 0x40, URZ ;  /* 0x0000004008087890 */ /* 0x000fe2000fffe13f */
[----:B------:R-:W-:Y:S01]  /*3100*/  CS2R R150, SRZ ;  /* 0x0000000000967805 */ /* 0x000fe2000001ff00 */
[----:B------:R-:W-:Y:S01]  /*3110*/  UP2UR UR49, UPR, URZ, 0x1 ;  /* 0x000000013f317883 */ /* 0x000fe20008000000 */
[----:B------:R-:W-:Y:S01]  /*3120*/  CS2R R148, SRZ ;  /* 0x0000000000947805 */ /* 0x000fe2000001ff00 */
[----:B------:R-:W-:Y:S01]  /*3130*/  UIMAD UR8, UR48, UR7, UR8 ;  /* 0x00000007300872a4 */ /* 0x000fe2000f8e0208 */
[----:B------:R-:W-:-:S02]  /*3140*/  CS2R R146, SRZ ;  /* 0x0000000000927805 */ /* 0x000fc4000001ff00 */
[----:B------:R-:W-:Y:S01]  /*3150*/  CS2R R144, SRZ ;  /* 0x0000000000907805 */ /* 0x000fe2000001ff00 */
[----:B------:R-:W-:Y:S01]  /*3160*/  @UP0 ULDC UR4, c[0x0][0x44c] ;  /* 0x0001130000040ab9 */ /* 0x000fe20000000800 */
[----:B------:R-:W-:Y:S01]  /*3170*/  @UP0 ULDC UR9, c[0x0][0x450] ;  /* 0x0001140000090ab9 */ /* 0x000fe20000000800 */
[----:B------:R-:W-:Y:S01]  /*3180*/  UIMAD.WIDE.U32 UR4, UR6, UR4, URZ ;  /* 0x00000004060472a5 */ /* 0x000fe2000f8e003f */
[----:B------:R-:W-:Y:S02]  /*3190*/  CS2R R142, SRZ ;  /* 0x00000000008e7805 */ /* 0x000fe4000001ff00 */
[----:B------:R-:W-:Y:S02]  /*31a0*/  CS2R R140, SRZ ;  /* 0x00000000008c7805 */ /* 0x000fe4000001ff00 */
[----:B------:R-:W-:Y:S01]  /*31b0*/  CS2R R138, SRZ ;  /* 0x00000000008a7805 */ /* 0x000fe2000001ff00 */
[----:B------:R-:W-:Y:S01]  /*31c0*/  @UP0 USHF.R.U32.HI UR6, URZ, UR9, UR5 ;  /* 0x000000093f060299 */ /* 0x000fe20008011605 */
[----:B------:R-:W-:-:S02]  /*31d0*/  CS2R R136, SRZ ;  /* 0x0000000000887805 */ /* 0x000fc4000001ff00 */
[----:B------:R-:W-:Y:S02]  /*31e0*/  CS2R R134, SRZ ;  /* 0x0000000000867805 */ /* 0x000fe4000001ff00 */
[----:B------:R-:W-:Y:S01]  /*31f0*/  CS2R R132, SRZ ;  /* 0x0000000000847805 */ /* 0x000fe2000001ff00 */
[----:B------:R-:W-:Y:S01]  /*3200*/  UIADD3 UR6, UR8, UR6, URZ ;  /* 0x0000000608067290 */ /* 0x000fe2000fffe03f */
[----:B------:R-:W-:Y:S02]  /*3210*/  CS2R R160, SRZ ;  /* 0x0000000000a07805 */ /* 0x000fe4000001ff00 */
[----:B------:R-:W-:Y:S02]  /*3220*/  CS2R R128, SRZ ;  /* 0x0000000000807805 */ /* 0x000fe4000001ff00 */
[----:B------:R-:W-:Y:S01]  /*3230*/  CS2R R158, SRZ ;  /* 0x00000000009e7805 */ /* 0x000fe2000001ff00 */
[----:B------:R-:W-:Y:S01]  /*3240*/  USHF.R.S32.HI UR4, URZ, 0x1f, UR6 ;  /* 0x0000001f3f047899 */ /* 0x000fe20008011406 */
[----:B------:R-:W-:-:S02]  /*3250*/  CS2R R156, SRZ ;  /* 0x00000000009c7805 */ /* 0x000fc4000001ff00 */
[----:B------:R-:W-:Y:S02]  /*3260*/  CS2R R124, SRZ ;  /* 0x00000000007c7805 */ /* 0x000fe4000001ff00 */
        /* <DEDUP_REMOVED lines=9> */
[----:B------:R-:W-:Y:S01]  /*3300*/  UISETP.LT.AND UP0, UPT, UR52, UR4, UPT ;  /* 0x000000043400728c */ /* 0x000fe2000bf01270 */
[----:B------:R-:W-:Y:S02]  /*3310*/  CS2R R162, SRZ ;  /* 0x0000000000a27805 */ /* 0x000fe4000001ff00 */
[----:B------:R-:W-:Y:S02]  /*3320*/  CS2R R106, SRZ ;  /* 0x00000000006a7805 */ /* 0x000fe4000001ff00 */
[----:B------:R-:W-:Y:S01]  /*3330*/  CS2R R164, SRZ ;  /* 0x0000000000a47805 */ /* 0x000fe2000001ff00 */
[----:B------:R-:W-:Y:S01]  /*3340*/  USEL UR52, UR52, UR4, UP0 ;  /* 0x0000000434347287 */ /* 0x000fe20008000000 */
[----:B------:R-:W-:-:S02]  /*3350*/  CS2R R102, SRZ ;  /* 0x0000000000667805 */ /* 0x000fc4000001ff00 */
[----:B------:R-:W-:Y:S02]  /*3360*/  CS2R R166, SRZ ;  /* 0x0000000000a67805 */ /* 0x000fe4000001ff00 */
[----:B------:R-:W-:Y:S01]  /*3370*/  CS2R R98, SRZ ;  /* 0x0000000000627805 */ /* 0x000fe2000001ff00 */
[----:B------:R-:W-:Y:S01]  /*3380*/  UISETP.GE.AND UP0, UPT, UR52, 0x1, UPT ;  /* 0x000000013400788c */ /* 0x000fe2000bf06270 */
[----:B------:R-:W-:Y:S02]  /*3390*/  CS2R R168, SRZ ;  /* 0x0000000000a87805 */ /* 0x000fe4000001ff00 */
[----:B------:R-:W-:Y:S02]  /*33a0*/  CS2R R94, SRZ ;  /* 0x00000000005e7805 */ /* 0x000fe4000001ff00 */
[----:B------:R-:W-:Y:S02]  /*33b0*/  CS2R R170, SRZ ;  /* 0x0000000000aa7805 */ /* 0x000fe4000001ff00 */
[----:B------:R-:W-:-:S02]  /*33c0*/  CS2R R90, SRZ ;  /* 0x00000000005a7805 */ /* 0x000fc4000001ff00 */
[----:B------:R-:W-:Y:S02]  /*33d0*/  CS2R R172, SRZ ;  /* 0x0000000000ac7805 */ /* 0x000fe4000001ff00 */
[----:B------:R-:W-:Y:S02]  /*33e0*/  PLOP3.LUT P1, PT, PT, PT, UP0, 0x80, 0x0 ;  /* 0x000000000000781c */ /* 0x000fe40003f2f008 */
        /* <DEDUP_REMOVED lines=51> */
[----:B------:R-:W-:Y:S01]  /*3720*/  MOV R4, UR4 ;  /* 0x0000000400047c02 */ /* 0x000fe20008000f00 */
        /* <DEDUP_REMOVED lines=12> */
.L_x_3864:
        /* <DEDUP_REMOVED lines=9> */
.L_x_3975:
[----:B------:R-:W-:Y:S05]  /*3880*/  @!P0 BRA `(.L_x_3866) ;  /* 0x0000000000048947 */ /* 0x000fea0003800000 */
[----:B------:R-:W-:Y:S01]  /*3890*/  BPT.TRAP 0x1 ;  /* 0x000000040000795c */ /* 0x000fe20000300000 */
.L_x_3866:
[----:B------:R-:W-:Y:S02]  /*38a0*/  IMAD.U32 R7, RZ, RZ, UR38 ;  /* 0x00000026ff077e24 */ /* 0x000fe4000f8e00ff */
[----:B------:R-:W-:-:S03]  /*38b0*/  IMAD.U32 R8, RZ, RZ, UR37 ;  /* 0x00000025ff087e24 */ /* 0x000fc6000f8e00ff */
[----:B------:R-:W-:Y:S02]  /*38c0*/  LEA R7, R7, UR42, 0x3 ;  /* 0x0000002a07077c11 */ /* 0x000fe4000f8e18ff */
[----:B------:R-:W-:-:S04]  /*38d0*/  SHF.L.U32 R8, R8, 0x1f, RZ ;  /* 0x0000001f08087819 */ /* 0x000fc800000006ff */
[----:B------:R1:W2:Y:S01]  /*38e0*/  SYNCS.PHASECHK.TRANS64.TRYWAIT P1, [R7+URZ+0x28c30], R8 ;  /* 0x028c3008070075a7 */ /* 0x0002a2000802017f */
[----:B------:R-:W-:Y:S05]  /*38f0*/  @!P0 BRA `(.L_x_3867) ;  /* 0x0000000000048947 */ /* 0x000fea0003800000 */
[----:B------:R-:W-:Y:S01]  /*3900*/  BPT.TRAP 0x1 ;  /* 0x000000040000795c */ /* 0x000fe20000300000 */
.L_x_3867:
[----:B--2---:R-:W-:Y:S05]  /*3910*/  @P1 BRA `(.L_x_3868) ;  /* 0x0000000000081947 */ /* 0x004fea0003800000 */
[----:B------:R-:W2:Y:S02]  /*3920*/  SYNCS.PHASECHK.TRANS64.TRYWAIT P1, [R7+URZ+0x28c30], R8 ;  /* 0x028c3008070075a7 */ /* 0x000ea4000802017f */
[----:B--2---:R-:W-:Y:S05]  /*3930*/  @!P1 BRA `(.L_x_3869) ;  /* 0x000000c000f89947 */ /* 0x004fea0003800000 */
.L_x_3868:
        /* <DEDUP_REMOVED lines=40> */
.L_x_3870:
[----:B------:R-:W-:Y:S01]  /*3bc0*/  UISETP.NE.AND UP0, UPT, UR49, URZ, UPT ;  /* 0x0000003f3100728c */ /* 0x000fe2000bf05270 */
[----:B------:R-:W-:Y:S01]  /*3bd0*/  VIADD R3, R185, UR44 ;  /* 0x0000002cb9037c36 */ /* 0x000fe20008000000 */
[----:B------:R-:W-:Y:S01]  /*3be0*/  ULDC UR14, c[0x0][0x2f0] ;  /* 0x0000bc00000e7ab9 */ /* 0x000fe20000000800 */
[----:B------:R-:W-:Y:S01]  /*3bf0*/  ULDC UR15, c[0x0][0x288] ;  /* 0x0000a200000f7ab9 */ /* 0x000fe20000000800 */
[----:B------:R-:W-:Y:S02]  /*3c00*/  ULDC UR10, c[0x0][0x988] ;  /* 0x00026200000a7ab9 */ /* 0x000fe40000000800 */
[----:B------:R-:W-:Y:S02]  /*3c10*/  PLOP3.LUT P1, PT, PT, PT, UP0, 0x80, 0x0 ;  /* 0x000000000000781c */ /* 0x000fe40003f2f008 */
[----:B------:R-:W-:-:S03]  /*3c20*/  PLOP3.LUT P2, PT, PT, PT, UP0, 0x80, 0x0 ;  /* 0x000000000000781c */ /* 0x000fc60003f4f008 */
[----:B------:R-:W-:-:S08]  /*3c30*/  @UP0 ULDC UR6, c[0x0][0x44c] ;  /* 0x0001130000060ab9 */ /* 0x000fd00000000800 */
[----:B------:R-:W-:Y:S01]  /*3c40*/  @P1 IMAD.HI.U32 R4, R3, UR6, RZ ;  /* 0x0000000603041c27 */ /* 0x000fe2000f8e00ff */
[----:B------:R-:W-:-:S04]  /*3c50*/  @UP0 ULDC UR6, c[0x0][0x450] ;  /* 0x0001140000060ab9 */ /* 0x000fc80000000800 */
[----:B------:R-:W-:Y:S01]  /*3c60*/  @P2 SHF.R.U32.HI R3, RZ, UR6, R4 ;  /* 0x00000006ff032c19 */ /* 0x000fe20008011604 */
[----:B------:R-:W-:Y:S02]  /*3c70*/  UMOV UR6, 0xffffffc0 ;  /* 0xffffffc000067882 */ /* 0x000fe40000000000 */
[----:B------:R-:W-:Y:S02]  /*3c80*/  UIMAD UR7, UR52, UR6, 0x41 ;  /* 0x00000041340774a4 */ /* 0x000fe4000f8e0206 */
[----:B------:R-:W0:Y:S01]  /*3c90*/  SHFL.IDX PT, R6, R3, 0x1, 0x1c1f ;  /* 0x003c1f0003067f89 */ /* 0x000e2200000e0000 */
[----:B------:R-:W-:Y:S02]  /*3ca0*/  UIMAD UR6, UR52, UR6, 0x40 ;  /* 0x00000040340674a4 */ /* 0x000fe4000f8e0206 */
[----:B------:R-:W-:Y:S01]  /*3cb0*/  UIMAD UR7, UR48, UR14, UR7 ;  /* 0x0000000e300772a4 */ /* 0x000fe2000f8e0207 */
[----:B------:R-:W3:Y:S01]  /*3cc0*/  SHFL.IDX PT, R3, R3, RZ, 0x1c1f ;  /* 0x001c1fff03037589 */ /* 0x000ee200000e0000 */
[----:B------:R-:W-:-:S04]  /*3cd0*/  UIMAD UR6, UR48, UR14, UR6 ;  /* 0x0000000e300672a4 */ /* 0x000fc8000f8e0206 */
[----:B------:R-:W-:Y:S02]  /*3ce0*/  IMAD.U32 R5, RZ, RZ, UR7 ;  /* 0x00000007ff057e24 */ /* 0x000fe4000f8e00ff */
[----:B------:R-:W-:Y:S02]  /*3cf0*/  IADD3 R4, -R2, UR6, RZ ;  /* 0x0000000602047c10 */ /* 0x000fe4000fffe1ff */
[----:B------:R-:W-:Y:S02]  /*3d00*/  R2UR UR6, R7 ;  /* 0x00000000070672ca */ /* 0x000fe400000e0000 */
[----:B------:R-:W-:-:S04]  /*3d10*/  IADD3 R5, R5, -UR15, -R2 ;  /* 0x8000000f05057c10 */ /* 0x000fc8000fffe802 */
[----:B0-----:R-:W-:-:S07]  /*3d20*/  VIADDMNMX R6, R6, R5, R4, PT ;  /* 0x0000000506067246 */ /* 0x001fce0003800104 */
[----:B------:R-:W-:Y:S01]  /*3d30*/  UIADD3 UR6, UR6, 0x28c40, URZ ;  /* 0x00028c4006067890 */ /* 0x000fe2000fffe03f */
[C---:B------:R-:W-:Y:S02]  /*3d40*/  ISETP.GT.AND P1, PT, R6.reuse, RZ, PT ;  /* 0x000000ff0600720c */ /* 0x040fe40003f24270 */
[C---:B------:R-:W-:Y:S01]  /*3d50*/  ISETP.GT.AND P2, PT, R6.reuse, 0x1, PT ;  /* 0x000000010600780c */ /* 0x040fe20003f44270 */
[----:B------:R-:W-:Y:S01]  /*3d60*/  UPRMT UR6, UR40, 0x654, UR6 ;  /* 0x0000065428067896 */ /* 0x000fe20008000006 */
[----:B------:R-:W-:Y:S02]  /*3d70*/  ISETP.GT.AND P3, PT, R6, 0x8, PT ;  /* 0x000000080600780c */ /* 0x000fe40003f64270 */
[----:B------:R-:W-:Y:S02]  /*3d80*/  FSEL R26, R26, -INF , P1 ;  /* 0xff8000001a1a7808 */ /* 0x000fe40000800000 */
[----:B------:R-:W-:Y:S02]  /*3d90*/  FSEL R27, R27, -INF , P2 ;  /* 0xff8000001b1b7808 */ /* 0x000fe40001000000 */
[----:B------:R-:W-:-:S02]  /*3da0*/  ISETP.GT.AND P1, PT, R6, 0x9, PT ;  /* 0x000000090600780c */ /* 0x000fc40003f24270 */
[----:B------:R-:W-:Y:S01]  /*3db0*/  FSEL R30, R30, -INF , P3 ;  /* 0xff8000001e1e7808 */ /* 0x000fe20001800000 */
[----:B------:R-:W-:Y:S01]  /*3dc0*/  SYNCS.ARRIVE.TRANS64.RED.A1T0 RZ, [UR6], RZ ;  /* 0x000000ffffff79a7 */ /* 0x000fe20008100406 */
[----:B------:R-:W-:Y:S01]  /*3dd0*/  FMNMX.FTZ R9, R26, R27, !PT ;  /* 0x0000001b1a097209 */ /* 0x000fe20007810000 */
[----:B------:R-:W-:Y:S01]  /*3de0*/  BAR.SYNC.DEFER_BLOCKING 0xf, 0x100 ;  /* 0x03c4000000007b1d */ /* 0x000fe20000010000 */
[----:B------:R-:W-:Y:S02]  /*3df0*/  ISETP.GT.AND P2, PT, R6, 0x10, PT ;  /* 0x000000100600780c */ /* 0x000fe40003f44270 */
[----:B------:R-:W-:Y:S02]  /*3e00*/  FSEL R31, R31, -INF , P1 ;  /* 0xff8000001f1f7808 */ /* 0x000fe40000800000 */
[----:B------:R-:W-:Y:S02]  /*3e10*/  FMNMX.FTZ R10, R30, R9, !PT ;  /* 0x000000091e0a7209 */ /* 0x000fe40007810000 */
        /* <DEDUP_REMOVED lines=34> */
[----:B------:R-:W-:Y:S02]  /*4040*/  FMNMX.FTZ R6, R54, R9, !PT ;  /* 0x0000000936067209 */ /* 0x000fe40007810000 */
[----:B---3--:R-:W-:Y:S02]  /*4050*/  VIADDMNMX R4, R3, R5, R4, PT ;  /* 0x0000000503047246 */ /* 0x008fe40003800104 */
[----:B------:R-:W-:-:S02]  /*4060*/  FMNMX.FTZ R6, R55, R6, !PT ;  /* 0x0000000637067209 */ /* 0x000fc40007810000 */
[C---:B------:R-:W-:Y:S02]  /*4070*/  ISETP.GT.AND P1, PT, R4.reuse, RZ, PT ;  /* 0x000000ff0400720c */ /* 0x040fe40003f24270 */
[C---:B------:R-:W-:Y:S01]  /*4080*/  ISETP.GT.AND P2, PT, R4.reuse, 0x1, PT ;  /* 0x000000010400780c */ /* 0x040fe20003f44270 */
[----:B------:R-:W0:Y:S01]  /*4090*/  SHFL.BFLY PT, R9, R6, 0x2, 0x1f ;  /* 0x0c401f0006097f89 */ /* 0x000e2200000e0000 */
[----:B------:R-:W-:Y:S02]  /*40a0*/  ISETP.GT.AND P3, PT, R4, 0x8, PT ;  /* 0x000000080400780c */ /* 0x000fe40003f64270 */
[----:B------:R-:W-:Y:S02]  /*40b0*/  FSEL R24, R24, -INF , P1 ;  /* 0xff80000018187808 */ /* 0x000fe40000800000 */
[----:B------:R-:W-:Y:S02]  /*40c0*/  FSEL R25, R25, -INF , P2 ;  /* 0xff80000019197808 */ /* 0x000fe40001000000 */
[----:B------:R-:W-:-:S02]  /*40d0*/  ISETP.GT.AND P1, PT, R4, 0x9, PT ;  /* 0x000000090400780c */ /* 0x000fc40003f24270 */
[----:B------:R-:W-:Y:S02]  /*40e0*/  FSEL R28, R28, -INF , P3 ;  /* 0xff8000001c1c7808 */ /* 0x000fe40001800000 */
[----:B------:R-:W-:Y:S02]  /*40f0*/  FMNMX.FTZ R3, R24, R25, !PT ;  /* 0x0000001918037209 */ /* 0x000fe40007810000 */
[C---:B------:R-:W-:Y:S02]  /*4100*/  ISETP.GT.AND P2, PT, R4.reuse, 0x10, PT ;  /* 0x000000100400780c */ /* 0x040fe40003f44270 */
[----:B------:R-:W-:Y:S02]  /*4110*/  FSEL R29, R29, -INF , P1 ;  /* 0xff8000001d1d7808 */ /* 0x000fe40000800000 */
[----:B------:R-:W-:Y:S02]  /*4120*/  ISETP.GT.AND P1, PT, R4, 0x11, PT ;  /* 0x000000110400780c */ /* 0x000fe40003f24270 */
[----:B------:R-:W-:-:S02]  /*4130*/  FSEL R32, R32, -INF , P2 ;  /* 0xff80000020207808 */ /* 0x000fc40001000000 */
[----:B------:R-:W-:Y:S02]  /*4140*/  ISETP.GT.AND P2, PT, R4, 0x18, PT ;  /* 0x000000180400780c */ /* 0x000fe40003f44270 */
[----:B------:R-:W-:Y:S02]  /*4150*/  FSEL R33, R33, -INF , P1 ;  /* 0xff80000021217808 */ /* 0x000fe40000800000 */
[----:B0-----:R-:W-:Y:S02]  /*4160*/  FMNMX.FTZ R9, R6, R9, !PT ;  /* 0x0000000906097209 */ /* 0x001fe40007810000 */
[----:B------:R-:W-:Y:S02]  /*4170*/  FMNMX.FTZ R6, R28, R3, !PT ;  /* 0x000000031c067209 */ /* 0x000fe40007810000 */
[----:B------:R-:W-:Y:S01]  /*4180*/  ISETP.GT.AND P1, PT, R4, 0x19, PT ;  /* 0x000000190400780c */ /* 0x000fe20003f24270 */
[----:B------:R-:W0:Y:S01]  /*4190*/  SHFL.BFLY PT, R10, R9, 0x1, 0x1f ;  /* 0x0c201f00090a7f89 */ /* 0x000e2200000e0000 */
[----:B------:R-:W-:-:S02]  /*41a0*/  FMNMX.FTZ R3, R29, R6, !PT ;  /* 0x000000061d037209 */ /* 0x000fc40007810000 */
[----:B------:R-:W-:Y:S02]  /*41b0*/  FSEL R36, R36, -INF , P2 ;  /* 0xff80000024247808 */ /* 0x000fe40001000000 */
[----:B------:R-:W-:Y:S02]  /*41c0*/  FMNMX.FTZ R6, R32, R3, !PT ;  /* 0x0000000320067209 */ /* 0x000fe40007810000 */
[----:B------:R-:W-:Y:S02]  /*41d0*/  ISETP.GT.AND P2, PT, R4, 0x20, PT ;  /* 0x000000200400780c */ /* 0x000fe40003f44270 */
[----:B------:R-:W-:Y:S02]  /*41e0*/  FMNMX.FTZ R3, R33, R6, !PT ;  /* 0x0000000621037209 */ /* 0x000fe40007810000 */
[----:B------:R-:W-:Y:S02]  /*41f0*/  FSEL R37, R37, -INF , P1 ;  /* 0xff80000025257808 */ /* 0x000fe40000800000 */
[----:B------:R-:W-:-:S02]  /*4200*/  FMNMX.FTZ R6, R36, R3, !PT ;  /* 0x0000000324067209 */ /* 0x000fc40007810000 */
[----:B------:R-:W-:Y:S02]  /*4210*/  ISETP.GT.AND P1, PT, R4, 0x21, PT ;  /* 0x000000210400780c */ /* 0x000fe40003f24270 */
[----:B------:R-:W-:Y:S02]  /*4220*/  FSEL R40, R40, -INF , P2 ;  /* 0xff80000028287808 */ /* 0x000fe40001000000 */
[----:B------:R-:W-:Y:S02]  /*4230*/  FMNMX.FTZ R3, R37, R6, !PT ;  /* 0x0000000625037209 */ /* 0x000fe40007810000 */
[----:B------:R-:W-:Y:S02]  /*4240*/  ISETP.GT.AND P2, PT, R4, 0x28, PT ;  /* 0x000000280400780c */ /* 0x000fe40003f44270 */
        /* <DEDUP_REMOVED lines=17> */
[----:B------:R-:W-:Y:S02]  /*4360*/  FSEL R53, R53, -INF , P2 ;  /* 0xff80000035357808 */ /* 0x000fe40001000000 */
[----:B------:R-:W-:Y:S02]  /*4370*/  FMNMX.FTZ R4, R52, R3, !PT ;  /* 0x0000000334047209 */ /* 0x000fe40007810000 */
[----:B0-----:R-:W-:-:S02]  /*4380*/  FMNMX.FTZ R5, R9, R10, !PT ;  /* 0x0000000a09057209 */ /* 0x001fc40007810000 */
[----:B------:R-:W-:Y:S02]  /*4390*/  FMNMX.FTZ R4, R53, R4, !PT ;  /* 0x0000000435047209 */ /* 0x000fe40007810000 */
[C---:B------:R-:W-:Y:S01]  /*43a0*/  FSETP.NEU.FTZ.AND P4, PT, R5.reuse, -INF , PT ;  /* 0xff8000000500780b */ /* 0x040fe20003f9d000 */
[----:B------:R-:W-:Y:S02]  /*43b0*/  FMUL.FTZ R9, R5, UR10 ;  /* 0x0000000a05097c20 */ /* 0x000fe40008410000 */
[----:B------:R-:W0:Y:S03]  /*43c0*/  SHFL.BFLY PT, R3, R4, 0x2, 0x1f ;  /* 0x0c401f0004037f89 */ /* 0x000e2600000e0000 */
        /* <DEDUP_REMOVED lines=17> */
[----:B0-----:R-:W-:Y:S01]  /*44e0*/  FMNMX.FTZ R3, R4, R3, !PT ;  /* 0x0000000304037209 */ /* 0x001fe20007810000 */
[--C-:B------:R-:W-:Y:S01]  /*44f0*/  FFMA.FTZ R54, R54, UR10, -R9.reuse ;  /* 0x0000000a36367c23 */ /* 0x100fe20008010809 */
[----:B------:R-:W-:-:S03]  /*4500*/  FFMA.FTZ R9, R55, UR10, -R9 ;  /* 0x0000000a37097c23 */ /* 0x000fc60008010809 */
[----:B------:R-:W0:Y:S01]  /*4510*/  SHFL.BFLY PT, R6, R3, 0x1, 0x1f ;  /* 0x0c201f0003067f89 */ /* 0x000e2200000e0000 */
[----:B------:R-:W4:Y:S08]  /*4520*/  MUFU.EX2 R30, R30 ;  /* 0x0000001e001e7308 */ /* 0x000f300000000800 */
[----:B------:R-:W5:Y:S01]  /*4530*/  MUFU.EX2 R31, R31 ;  /* 0x0000001f001f7308 */ /* 0x000f620000000800 */
[----:B---3--:R-:W-:Y:S01]  /*4540*/  FADD.FTZ R11, R26, R27 ;  /* 0x0000001b1a0b7221 */ /* 0x008fe20000010000 */
[----:B------:R-:W-:-:S06]  /*4550*/  F2FP.BF16.F32.PACK_AB R153, R27, R26 ;  /* 0x0000001a1b99723e */ /* 0x000fcc00000010ff */
[----:B------:R-:W3:Y:S01]  /*4560*/  MUFU.EX2 R34, R34 ;  /* 0x0000002200227308 */ /* 0x000ee20000000800 */
[----:B----4-:R-:W-:Y:S01]  /*4570*/  FADD.FTZ R4, R30, R11 ;  /* 0x0000000b1e047221 */ /* 0x010fe20000010000 */
[----:B0-----:R-:W-:-:S06]  /*4580*/  FMNMX.FTZ R6, R3, R6, !PT ;  /* 0x0000000603067209 */ /* 0x001fcc0007810000 */
[----:B------:R-:W0:Y:S01]  /*4590*/  MUFU.EX2 R35, R35 ;  /* 0x0000002300237308 */ /* 0x000e220000000800 */
[C---:B-----5:R-:W-:Y:S01]  /*45a0*/  FADD.FTZ R13, R31.reuse, R4 ;  /* 0x000000041f0d7221 */ /* 0x060fe20000010000 */
[----:B------:R-:W-:Y:S01]  /*45b0*/  F2FP.BF16.F32.PACK_AB R155, R31, R30 ;  /* 0x0000001e1f9b723e */ /* 0x000fe200000010ff */
[C---:B------:R-:W-:Y:S01]  /*45c0*/  FMUL.FTZ R3, R6.reuse, UR10 ;  /* 0x0000000a06037c20 */ /* 0x040fe20008410000 */
[----:B------:R-:W-:-:S04]  /*45d0*/  FSETP.NEU.FTZ.AND P1, PT, R6, -INF , PT ;  /* 0xff8000000600780b */ /* 0x000fc80003f3d000 */
[----:B------:R-:W4:Y:S01]  /*45e0*/  MUFU.EX2 R38, R38 ;  /* 0x0000002600267308 */ /* 0x000f220000000800 */
[----:B------:R-:W-:Y:S01]  /*45f0*/  FSEL R3, R3, RZ, P1 ;  /* 0x000000ff03037208 */ /* 0x000fe20000800000 */
[----:B---3--:R-:W-:-:S04]  /*4600*/  FADD.FTZ R10, R34, R13 ;  /* 0x0000000d220a7221 */ /* 0x008fc80000010000 */
        /* <DEDUP_REMOVED lines=13> */
[----:B0-----:R-:W-:Y:S01]  /*46e0*/  FADD.FTZ R13, R35, R10 ;  /* 0x0000000a230d7221 */ /* 0x001fe20000010000 */
[----:B------:R-:W0:Y:S01]  /*46f0*/  MUFU.EX2 R25, R25 ;  /* 0x0000001900197308 */ /* 0x000e220000000800 */
[--C-:B------:R-:W-:Y:S01]  /*4700*/  FFMA.FTZ R48, R48, UR10, -R3.reuse ;  /* 0x0000000a30307c23 */ /* 0x100fe20008010803 */
[----:B------:R-:W-:Y:S01]  /*4710*/  FFMA.FTZ R49, R49, UR10, -R3 ;  /* 0x0000000a31317c23 */ /* 0x000fe20008010803 */
[----:B----4-:R-:W-:Y:S01]  /*4720*/  FADD.FTZ R10, R38, R13 ;  /* 0x0000000d260a7221 */ /* 0x010fe20000010000 */
[--C-:B------:R-:W-:Y:S01]  /*4730*/  FFMA.FTZ R52, R52, UR10, -R3.reuse ;  /* 0x0000000a34347c23 */ /* 0x100fe20008010803 */
[----:B------:R-:W-:Y:S01]  /*4740*/  FFMA.FTZ R3, R53, UR10, -R3 ;  /* 0x0000000a35037c23 */ /* 0x000fe20008010803 */
[----:B------:R-:W-:-:S02]  /*4750*/  F2FP.BF16.F32.PACK_AB R157, R35, R34 ;  /* 0x00000022239d723e */ /* 0x000fc400000010ff */
        /* <DEDUP_REMOVED lines=11> */
[----:B0-----:R-:W-:-:S07]  /*4810*/  FADD.FTZ R4, R32, R11 ;  /* 0x0000000b20047221 */ /* 0x001fce0000010000 */
[----:B------:R-:W0:Y:S01]  /*4820*/  MUFU.EX2 R39, R39 ;  /* 0x0000002700277308 */ /* 0x000e220000000800 */
[C---:B---3--:R-:W-:Y:S01]  /*4830*/  FADD.FTZ R11, R33.reuse, R4 ;  /* 0x00000004210b7221 */ /* 0x048fe20000010000 */
[----:B------:R-:W-:-:S06]  /*4840*/  F2FP.BF16.F32.PACK_AB R156, R33, R32 ;  /* 0x00000020219c723e */ /* 0x000fcc00000010ff */
[----:B------:R-:W3:Y:S01]  /*4850*/  MUFU.EX2 R37, R37 ;  /* 0x0000002500257308 */ /* 0x000ee20000000800 */
[----:B-----5:R-:W-:-:S07]  /*4860*/  FADD.FTZ R4, R36, R11 ;  /* 0x0000000b24047221 */ /* 0x020fce0000010000 */
[----:B------:R-:W5:Y:S01]  /*4870*/  MUFU.EX2 R42, R42 ;  /* 0x0000002a002a7308 */ /* 0x000f620000000800 */
[C---:B0-----:R-:W-:Y:S01]  /*4880*/  FADD.FTZ R13, R39.reuse, R10 ;  /* 0x0000000a270d7221 */ /* 0x041fe20000010000 */
[----:B------:R-:W-:-:S06]  /*4890*/  F2FP.BF16.F32.PACK_AB R159, R39, R38 ;  /* 0x00000026279f723e */ /* 0x000fcc00000010ff */
[----:B------:R-:W0:Y:S01]  /*48a0*/  MUFU.EX2 R40, R40 ;  /* 0x0000002800287308 */ /* 0x000e220000000800 */
[C---:B---3--:R-:W-:Y:S01]  /*48b0*/  FADD.FTZ R11, R37.reuse, R4 ;  /* 0x00000004250b7221 */ /* 0x048fe20000010000 */
[----:B------:R-:W-:-:S05]  /*48c0*/  F2FP.BF16.F32.PACK_AB R158, R37, R36 ;  /* 0x00000024259e723e */ /* 0x000fca00000010ff */
[----:B------:R4:W-:Y:S01]  /*48d0*/  STSM.16.M88.4 [R22], R156 ;  /* 0x0000009c16007844 */ /* 0x0009e20000000200 */
[----:B------:R-:W3:Y:S01]  /*48e0*/  MUFU.EX2 R43, R43 ;  /* 0x0000002b002b7308 */ /* 0x000ee20000000800 */
[----:B-----5:R-:W-:-:S07]  /*48f0*/  FADD.FTZ R10, R42, R13 ;  /* 0x0000000d2a0a7221 */ /* 0x020fce0000010000 */
[----:B------:R-:W5:Y:S01]  /*4900*/  MUFU.EX2 R41, R41 ;  /* 0x0000002900297308 */ /* 0x000f620000000800 */
[----:B0-----:R-:W-:-:S07]  /*4910*/  FADD.FTZ R4, R40, R11 ;  /* 0x0000000b28047221 */ /* 0x001fce0000010000 */
[----:B------:R-:W0:Y:S01]  /*4920*/  MUFU.EX2 R46, R46 ;  /* 0x0000002e002e7308 */ /* 0x000e220000000800 */
[C---:B---3--:R-:W-:Y:S01]  /*4930*/  FADD.FTZ R13, R43.reuse, R10 ;  /* 0x0000000a2b0d7221 */ /* 0x048fe20000010000 */
[----:B------:R-:W-:-:S06]  /*4940*/  F2FP.BF16.F32.PACK_AB R161, R43, R42 ;  /* 0x0000002a2ba1723e */ /* 0x000fcc00000010ff */
[----:B------:R-:W3:Y:S01]  /*4950*/  MUFU.EX2 R44, R44 ;  /* 0x0000002c002c7308 */ /* 0x000ee20000000800 */
[C---:B-----5:R-:W-:Y:S01]  /*4960*/  FADD.FTZ R11, R41.reuse, R4 ;  /* 0x00000004290b7221 */ /* 0x060fe20000010000 */
[----:B------:R-:W-:-:S06]  /*4970*/  F2FP.BF16.F32.PACK_AB R160, R41, R40 ;  /* 0x0000002829a0723e */ /* 0x000fcc00000010ff */
[----:B------:R-:W5:Y:S01]  /*4980*/  MUFU.EX2 R47, R47 ;  /* 0x0000002f002f7308 */ /* 0x000f620000000800 */
[----:B0-----:R-:W-:-:S07]  /*4990*/  FADD.FTZ R10, R46, R13 ;  /* 0x0000000d2e0a7221 */ /* 0x001fce0000010000 */
[----:B------:R-:W0:Y:S01]  /*49a0*/  MUFU.EX2 R45, R45 ;  /* 0x0000002d002d7308 */ /* 0x000e220000000800 */
[----:B---3--:R-:W-:-:S07]  /*49b0*/  FADD.FTZ R4, R44, R11 ;  /* 0x0000000b2c047221 */ /* 0x008fce0000010000 */
[----:B------:R-:W-:Y:S01]  /*49c0*/  MUFU.EX2 R50, R50 ;  /* 0x0000003200327308 */ /* 0x000fe20000000800 */
[C---:B-----5:R-:W-:Y:S01]  /*49d0*/  F2FP.BF16.F32.PACK_AB R163, R47.reuse, R46 ;  /* 0x0000002e2fa3723e */ /* 0x060fe200000010ff */
[----:B------:R-:W-:-:S06]  /*49e0*/  FADD.FTZ R47, R47, R10 ;  /* 0x0000000a2f2f7221 */ /* 0x000fcc0000010000 */
[----:B------:R-:W3:Y:S01]  /*49f0*/  MUFU.EX2 R51, R51 ;  /* 0x0000003300337308 */ /* 0x000ee20000000800 */
[C---:B0-----:R-:W-:Y:S01]  /*4a00*/  F2FP.BF16.F32.PACK_AB R162, R45.reuse, R44 ;  /* 0x0000002c2da2723e */ /* 0x041fe200000010ff */
[----:B------:R-:W-:-:S04]  /*4a10*/  FADD.FTZ R45, R45, R4 ;  /* 0x000000042d2d7221 */ /* 0x000fc80000010000 */
[----:B------:R4:W-:Y:S02]  /*4a20*/  STSM.16.M88.4 [R184], R160 ;  /* 0x000000a0b8007844 */ /* 0x0009e40000000200 */
[----:B------:R-:W-:Y:S08]  /*4a30*/  MUFU.EX2 R48, R48 ;  /* 0x0000003000307308 */ /* 0x000ff00000000800 */
[----:B------:R-:W0:Y:S01]  /*4a40*/  MUFU.EX2 R49, R49 ;  /* 0x0000003100317308 */ /* 0x000e220000000800 */
[----:B---3--:R-:W-:Y:S01]  /*4a50*/  F2FP.BF16.F32.PACK_AB R165, R51, R50 ;  /* 0x0000003233a5723e */ /* 0x008fe200000010ff */
[----:B------:R-:W-:-:S04]  /*4a60*/  FADD.FTZ R50, R50, R47 ;  /* 0x0000002f32327221 */ /* 0x000fc80000010000 */
[----:B------:R-:W-:Y:S02]  /*4a70*/  FADD.FTZ R51, R51, R50 ;  /* 0x0000003233337221 */ /* 0x000fe40000010000 */
[----:B------:R-:W3:Y:S08]  /*4a80*/  MUFU.EX2 R54, R54 ;  /* 0x0000003600367308 */ /* 0x000ef00000000800 */
[----:B------:R-:W5:Y:S01]  /*4a90*/  MUFU.EX2 R9, R9 ;  /* 0x0000000900097308 */ /* 0x000f620000000800 */
[----:B0-----:R-:W-:Y:S01]  /*4aa0*/  F2FP.BF16.F32.PACK_AB R164, R49, R48 ;  /* 0x0000003031a4723e */ /* 0x001fe200000010ff */
[----:B------:R-:W-:-:S04]  /*4ab0*/  FADD.FTZ R48, R48, R45 ;  /* 0x0000002d30307221 */ /* 0x000fc80000010000 */
[----:B------:R-:W-:Y:S02]  /*4ac0*/  FADD.FTZ R49, R49, R48 ;  /* 0x0000003031317221 */ /* 0x000fe40000010000 */
[----:B------:R-:W-:Y:S01]  /*4ad0*/  MUFU.EX2 R52, R52 ;  /* 0x0000003400347308 */ /* 0x000fe20000000800 */
[----:B---3--:R-:W-:-:S07]  /*4ae0*/  FADD.FTZ R4, R54, R51 ;  /* 0x0000003336047221 */ /* 0x008fce0000010000 */
[----:B------:R-:W0:Y:S01]  /*4af0*/  MUFU.EX2 R3, R3 ;  /* 0x0000000300037308 */ /* 0x000e220000000800 */
[C---:B-----5:R-:W-:Y:S01]  /*4b00*/  F2FP.BF16.F32.PACK_AB R167, R9.reuse, R54 ;  /* 0x0000003609a7723e */ /* 0x060fe200000010ff */
[----:B------:R-:W-:Y:S01]  /*4b10*/  FADD.FTZ R4, R9, R4 ;  /* 0x0000000409047221 */ /* 0x000fe20000010000 */
[----:B0-----:R-:W-:Y:S01]  /*4b20*/  F2FP.BF16.F32.PACK_AB R166, R3, R52 ;  /* 0x0000003403a6723e */ /* 0x001fe200000010ff */
[----:B------:R-:W-:-:S04]  /*4b30*/  FADD.FTZ R52, R52, R49 ;  /* 0x0000003134347221 */ /* 0x000fc80000010000 */
[----:B------:R4:W-:Y:S01]  /*4b40*/  STSM.16.M88.4 [R23], R164 ;  /* 0x000000a417007844 */ /* 0x0009e20000000200 */
[----:B------:R-:W-:Y:S01]  /*4b50*/  FADD.FTZ R3, R3, R52 ;  /* 0x0000003403037221 */ /* 0x000fe20000010000 */
[----:B------:R-:W-:Y:S06]  /*4b60*/  @!P0 BRA `(.L_x_3871) ;  /* 0x0000000000048947 */ /* 0x000fec0003800000 */
[----:B------:R-:W-:Y:S01]  /*4b70*/  BPT.TRAP 0x1 ;  /* 0x000000040000795c */ /* 0x000fe20000300000 */
.L_x_3871:
[----:B------:R0:W3:Y:S01]  /*4b80*/  SYNCS.PHASECHK.TRANS64.TRYWAIT P1, [R7+URZ+0x28c50], R8 ;  /* 0x028c5008070075a7 */ /* 0x0000e2000802017f */
[----:B------:R-:W-:Y:S05]  /*4b90*/  @!P0 BRA `(.L_x_3872) ;  /* 0x0000000000048947 */ /* 0x000fea0003800000 */
[----:B------:R-:W-:Y:S01]  /*4ba0*/  BPT.TRAP 0x1 ;  /* 0x000000040000795c */ /* 0x000fe20000300000 */
.L_x_3872:
[----:B---3--:R-:W-:Y:S05]  /*4bb0*/  @P1 BRA `(.L_x_3873) ;  /* 0x0000000000081947 */ /* 0x008fea0003800000 */
[----:B------:R-:W3:Y:S02]  /*4bc0*/  SYNCS.PHASECHK.TRANS64.TRYWAIT P1, [R7+URZ+0x28c50], R8 ;  /* 0x028c5008070075a7 */ /* 0x000ee4000802017f */
[----:B---3--:R-:W-:Y:S05]  /*4bd0*/  @!P1 BRA `(.L_x_3874) ;  /* 0x000000b000649947 */ /* 0x008fea0003800000 */
.L_x_3873:
        /* <DEDUP_REMOVED lines=34> */
.L_x_3875:
[----:B------:R-:W-:Y:S01]  /*4e00*/  UISETP.NE.AND UP0, UPT, UR49, URZ, UPT ;  /* 0x0000003f3100728c */ /* 0x000fe2000bf05270 */
[----:B------:R-:W-:Y:S01]  /*4e10*/  R2UR UR18, R7 ;  /* 0x00000000071272ca */ /* 0x000fe200000e0000 */
[----:B------:R-:W-:Y:S01]  /*4e20*/  UMOV UR11, UR44 ;  /* 0x0000002c000b7c82 */ /* 0x000fe20008000000 */
[----:B------:R-:W-:Y:S02]  /*4e30*/  UIMAD UR14, UR48, UR14, -UR15 ;  /* 0x0000000e300e72a4 */ /* 0x000fe4000f8e0a0f */
[----:B------:R-:W-:-:S06]  /*4e40*/  UIADD3 UR21, UR52, -0x2, URZ ;  /* 0xfffffffe34157890 */ /* 0x000fcc000fffe03f */
[----:B------:R-:W-:Y:S01]  /*4e50*/  @UP0 ULDC UR6, c[0x0][0x44c] ;  /* 0x0001130000060ab9 */ /* 0x000fe20000000800 */
[----:B------:R-:W-:Y:S01]  /*4e60*/  @UP0 ULDC UR19, c[0x0][0x450] ;  /* 0x0001140000130ab9 */ /* 0x000fe20000000800 */
[----:B------:R-:W-:Y:S02]  /*4e70*/  UIMAD.WIDE.U32 UR6, UR44, UR6, URZ ;  /* 0x000000062c0672a5 */ /* 0x000fe4000f8e003f */
[----:B------:R-:W-:Y:S02]  /*4e80*/  UIADD3 UR6, UR18, 0x28c60, URZ ;  /* 0x00028c6012067890 */ /* 0x000fe4000fffe03f */
[----:B------:R-:W-:Y:S02]  /*4e90*/  @UP0 USHF.R.U32.HI UR11, URZ, UR19, UR7 ;  /* 0x000000133f0b0299 */ /* 0x000fe40008011607 */
[----:B------:R-:W-:Y:S02]  /*4ea0*/  UPRMT UR6, UR40, 0x654, UR6 ;  /* 0x0000065428067896 */ /* 0x000fe40008000006 */
[----:B------:R-:W-:-:S04]  /*4eb0*/  UIADD3 UR14, UR14, UR11, URZ ;  /* 0x0000000b0e0e7290 */ /* 0x000fc8000fffe03f */
[----:B------:R-:W-:-:S03]  /*4ec0*/  USHF.R.S32.HI UR7, URZ, 0x1f, UR14 ;  /* 0x0000001f3f077899 */ /* 0x000fc6000801140e */
[----:B------:R-:W-:Y:S01]  /*4ed0*/  SYNCS.ARRIVE.TRANS64.RED.A1T0 RZ, [UR6], RZ ;  /* 0x000000ffffff79a7 */ /* 0x000fe20008100406 */
[----:B------:R-:W-:-:S04]  /*4ee0*/  ULEA.HI UR7, UR7, UR14, URZ, 0x6 ;  /* 0x0000000e07077291 */ /* 0x000fc8000f8f303f */
[----:B------:R-:W-:-:S04]  /*4ef0*/  USHF.R.S32.HI UR7, URZ, 0x6, UR7 ;  /* 0x000000063f077899 */ /* 0x000fc80008011407 */
[----:B------:R-:W-:-:S04]  /*4f00*/  UISETP.LT.AND UP0, UPT, URZ, UR7, UPT ;  /* 0x000000073f00728c */ /* 0x000fc8000bf01270 */
[----:B------:R-:W-:-:S04]  /*4f10*/  USEL UR20, URZ, UR7, !UP0 ;  /* 0x000000073f147287 */ /* 0x000fc8000c000000 */
[----:B------:R-:W-:-:S06]  /*4f20*/  UISETP.GE.AND UP0, UPT, UR21, UR20, UPT ;  /* 0x000000141500728c */ /* 0x000fcc000bf06270 */
[----:B------:R-:W-:-:S13]  /*4f30*/  PLOP3.LUT P1, PT, PT, PT, UP0, 0x80, 0x0 ;  /* 0x000000000000781c */ /* 0x000fda0003f2f008 */
[----:B------:R-:W-:Y:S05]  /*4f40*/  @!P1 BRA `(.L_x_3876) ;  /* 0x0000001c009c9947 */ /* 0x000fea0003800000 */
[----:B0123--:R-:W-:Y:S01]  /*4f50*/  MOV R8, R5 ;  /* 0x0000000500087202 */ /* 0x00ffe20000000f00 */
[----:B------:R-:W-:Y:S01]  /*4f60*/  IMAD.MOV.U32 R9, RZ, RZ, R6 ;  /* 0x000000ffff097224 */ /* 0x000fe200078e0006 */
[----:B------:R-:W-:Y:S01]  /*4f70*/  UMOV UR24, UR38 ;  /* 0x0000002600187c82 */ /* 0x000fe20008000000 */
[----:B------:R-:W-:Y:S01]  /*4f80*/  ULDC UR25, c[0x0][0x288] ;  /* 0x0000a20000197ab9 */ /* 0x000fe20000000800 */
[----:B------:R-:W-:-:S05]  /*4f90*/  ULDC UR22, c[0x0][0x988] ;  /* 0x0002620000167ab9 */ /* 0x000fca0000000800 */
.L_x_3887:
[----:B------:R-:W-:-:S04]  /*4fa0*/  UIADD3 UR38, UR24, 0x1, URZ ;  /* 0x0000000118267890 */ /* 0x000fc8000fffe03f */
[----:B------:R-:W-:-:S04]  /*4fb0*/  UISETP.NE.AND UP0, UPT, UR38, 0x2, UPT ;  /* 0x000000022600788c */ /* 0x000fc8000bf05270 */
[----:B------:R-:W-:Y:S02]  /*4fc0*/  USEL UR6, URZ, 0x1, UP0 ;  /* 0x000000013f067887 */ /* 0x000fe40008000000 */
[----:B------:R-:W-:Y:S02]  /*4fd0*/  USEL UR38, UR38, URZ, UP0 ;  /* 0x0000003f26267287 */ /* 0x000fe40008000000 */
[----:B------:R-:W-:Y:S01]  /*4fe0*/  ULOP3.LUT UR37, UR37, UR6, URZ, 0x3c, !UPT ;  /* 0x0000000625257292 */ /* 0x000fe2000f8e3c3f */
[----:B0-----:R-:W-:Y:S11]  /*4ff0*/  @!P0 BRA `(.L_x_3877) ;  /* 0x0000000000048947 */ /* 0x001ff60003800000 */
[----:B------:R-:W-:Y:S01]  /*5000*/  BPT.TRAP 0x1 ;  /* 0x000000040000795c */ /* 0x000fe20000300000 */
.L_x_3877:
[----:B------:R-:W-:Y:S01]  /*5010*/  ULEA UR23, UR38, UR42, 0x3 ;  /* 0x0000002a26177291 */ /* 0x000fe2000f8e183f */
[----:B------:R-:W-:-:S05]  /*5020*/  IMAD.U32 R7, RZ, RZ, UR37 ;  /* 0x00000025ff077e24 */ /* 0x000fca000f8e00ff */
[----:B------:R-:W-:-:S04]  /*5030*/  SHF.L.U32 R7, R7, 0x1f, RZ ;  /* 0x0000001f07077819 */ /* 0x000fc800000006ff */
[----:B------:R0:W1:Y:S01]  /*5040*/  SYNCS.PHASECHK.TRANS64.TRYWAIT P1, [UR23+0x28c30], R7 ;  /* 0x028c3007ff0075a7 */ /* 0x0000620008020157 */
[----:B------:R-:W-:Y:S05]  /*5050*/  @!P0 BRA `(.L_x_3878) ;  /* 0x0000000000048947 */ /* 0x000fea0003800000 */
[----:B------:R-:W-:Y:S01]  /*5060*/  BPT.TRAP 0x1 ;  /* 0x000000040000795c */ /* 0x000fe20000300000 */
.L_x_3878:
[----:B-1----:R-:W-:Y:S05]  /*5070*/  @P1 BRA `(.L_x_3879) ;  /* 0x0000000000081947 */ /* 0x002fea0003800000 */
[----:B------:R-:W1:Y:S02]  /*5080*/  SYNCS.PHASECHK.TRANS64.TRYWAIT P1, [UR23+0x28c30], R7 ;  /* 0x028c3007ff0075a7 */ /* 0x000e640008020157 */
[----:B-1----:R-:W-:Y:S05]  /*5090*/  @!P1 BRA `(.L_x_3880) ;  /* 0x000000ac00489947 */ /* 0x002fea0003800000 */
.L_x_3879:
        /* <DEDUP_REMOVED lines=23> */
.L_x_3881:
[----:B------:R-:W-:Y:S01]  /*5210*/  UISETP.NE.AND UP0, UPT, UR49, URZ, UPT ;  /* 0x0000003f3100728c */ /* 0x000fe2000bf05270 */
[----:B-1----:R-:W-:Y:S01]  /*5220*/  VIADD R6, R185, UR44 ;  /* 0x0000002cb9067c36 */ /* 0x002fe20008000000 */
[----:B------:R-:W1:Y:S01]  /*5230*/  LDC R12, c[0x0][0x2f0] ;  /* 0x0000bc00ff0c7b82 */ /* 0x000e620000000800 */
[----:B------:R-:W-:-:S03]  /*5240*/  UMOV UR10, UR22 ;  /* 0x00000016000a7c82 */ /* 0x000fc60008000000 */
        /* <DEDUP_REMOVED lines=8> */
[----:B------:R-:W2:Y:S04]  /*52d0*/  SHFL.IDX PT, R10, R6, 0x1, 0x1c1f ;  /* 0x003c1f00060a7f89 */ /* 0x000ea800000e0000 */
[----:B------:R-:W-:Y:S01]  /*52e0*/  IADD3 R5, -R2, UR6, RZ ;  /* 0x0000000602057c10 */ /* 0x000fe2000fffe1ff */
[----:B------:R-:W3:Y:S01]  /*52f0*/  SHFL.IDX PT, R6, R6, RZ, 0x1c1f ;  /* 0x001c1fff06067589 */ /* 0x000ee200000e0000 */
[----:B------:R-:W-:-:S03]  /*5300*/  UIADD3 UR6, UR23, 0x28c40, URZ ;  /* 0x00028c4017067890 */ /* 0x000fc6000fffe03f */
[----:B-1----:R-:W-:Y:S01]  /*5310*/  IMAD R5, R12, UR48, R5 ;  /* 0x000000300c057c24 */ /* 0x002fe2000f8e0205 */
[----:B------:R-:W-:-:S09]  /*5320*/  UPRMT UR6, UR40, 0x654, UR6 ;  /* 0x0000065428067896 */ /* 0x000fd20008000006 */
[----:B------:R-:W-:Y:S01]  /*5330*/  SYNCS.ARRIVE.TRANS64.RED.A1T0 RZ, [UR6], RZ ;  /* 0x000000ffffff79a7 */ /* 0x000fe20008100406 */
[----:B--2---:R-:W-:-:S04]  /*5340*/  IADD3 R10, R10, -UR25, R5 ;  /* 0x800000190a0a7c10 */ /* 0x004fc8000fffe005 */
[C---:B------:R-:W-:Y:S02]  /*5350*/  ISETP.GT.AND P1, PT, R10.reuse, RZ, PT ;  /* 0x000000ff0a00720c */ /* 0x040fe40003f24270 */
[----:B------:R-:W-:Y:S02]  /*5360*/  ISETP.GT.AND P2, PT, R10, 0x1, PT ;  /* 0x000000010a00780c */ /* 0x000fe40003f44270 */
[----:B------:R-:W-:Y:S02]  /*5370*/  FSEL R11, R154, -INF , P1 ;  /* 0xff8000009a0b7808 */ /* 0x000fe40000800000 */
        /* <DEDUP_REMOVED lines=44> */
[----:B---3--:R-:W-:-:S02]  /*5640*/  IADD3 R14, R6, -UR25, R5 ;  /* 0x80000019060e7c10 */ /* 0x008fc4000fffe005 */
[----:B------:R-:W-:Y:S02]  /*5650*/  FMNMX.FTZ R10, R183, R10, !PT ;  /* 0x0000000ab70a7209 */ /* 0x000fe40007810000 */
[C---:B------:R-:W-:Y:S02]  /*5660*/  ISETP.GT.AND P1, PT, R14.reuse, RZ, PT ;  /* 0x000000ff0e00720c */ /* 0x040fe40003f24270 */
[----:B------:R-:W-:Y:S01]  /*5670*/  ISETP.GT.AND P2, PT, R14, 0x1, PT ;  /* 0x000000010e00780c */ /* 0x000fe20003f44270 */
[----:B------:R-:W1:Y:S01]  /*5680*/  SHFL.BFLY PT, R13, R10, 0x2, 0x1f ;  /* 0x0c401f000a0d7f89 */ /* 0x000e6200000e0000 */
[----:B------:R-:W-:Y:S02]  /*5690*/  FSEL R152, R152, -INF , P1 ;  /* 0xff80000098987808 */ /* 0x000fe40000800000 */
[----:B------:R-:W-:Y:S02]  /*56a0*/  ISETP.GT.AND P1, PT, R14, 0x8, PT ;  /* 0x000000080e00780c */ /* 0x000fe40003f24270 */
[----:B------:R-:W-:-:S02]  /*56b0*/  FSEL R153, R153, -INF , P2 ;  /* 0xff80000099997808 */ /* 0x000fc40001000000 */
[----:B------:R-:W-:Y:S02]  /*56c0*/  FMNMX.FTZ R6, R152, R9, !PT ;  /* 0x0000000998067209 */ /* 0x000fe40007810000 */
[----:B------:R-:W-:Y:S02]  /*56d0*/  ISETP.GT.AND P2, PT, R14, 0x9, PT ;  /* 0x000000090e00780c */ /* 0x000fe40003f44270 */
[----:B------:R-:W-:Y:S02]  /*56e0*/  FSEL R156, R156, -INF , P1 ;  /* 0xff8000009c9c7808 */ /* 0x000fe40000800000 */
[----:B------:R-:W-:Y:S02]  /*56f0*/  FMNMX.FTZ R5, R153, R6, !PT ;  /* 0x0000000699057209 */ /* 0x000fe40007810000 */
[----:B------:R-:W-:Y:S02]  /*5700*/  ISETP.GT.AND P1, PT, R14, 0x10, PT ;  /* 0x000000100e00780c */ /* 0x000fe40003f24270 */
[----:B------:R-:W-:-:S02]  /*5710*/  FMNMX.FTZ R5, R156, R5, !PT ;  /* 0x000000059c057209 */ /* 0x000fc40007810000 */
[----:B------:R-:W-:Y:S02]  /*5720*/  FSEL R160, R160, -INF , P1 ;  /* 0xff800000a0a07808 */ /* 0x000fe40000800000 */
[C---:B------:R-:W-:Y:S02]  /*5730*/  ISETP.GT.AND P1, PT, R14.reuse, 0x18, PT ;  /* 0x000000180e00780c */ /* 0x040fe40003f24270 */
[----:B------:R-:W-:Y:S02]  /*5740*/  ISETP.GT.AND P3, PT, R14, 0x38, PT ;  /* 0x000000380e00780c */ /* 0x000fe40003f64270 */
[----:B-1----:R-:W-:Y:S02]  /*5750*/  FMNMX.FTZ R15, R10, R13, !PT ;  /* 0x0000000d0a0f7209 */ /* 0x002fe40007810000 */
[----:B------:R-:W-:Y:S02]  /*5760*/  FSEL R10, R157, -INF , P2 ;  /* 0xff8000009d0a7808 */ /* 0x000fe40001000000 */
[----:B------:R-:W-:Y:S01]  /*5770*/  ISETP.GT.AND P2, PT, R14, 0x11, PT ;  /* 0x000000110e00780c */ /* 0x000fe20003f44270 */
[----:B------:R-:W1:Y:S01]  /*5780*/  SHFL.BFLY PT, R20, R15, 0x1, 0x1f ;  /* 0x0c201f000f147f89 */ /* 0x000e6200000e0000 */
[----:B------:R-:W-:-:S02]  /*5790*/  FMNMX.FTZ R5, R10, R5, !PT ;  /* 0x000000050a057209 */ /* 0x000fc40007810000 */
        /* <DEDUP_REMOVED lines=14> */
[----:B-1----:R-:W-:Y:S02]  /*5880*/  FMNMX.FTZ R5, R15, R20, !PT ;  /* 0x000000140f057209 */ /* 0x002fe40007810000 */
[----:B------:R-:W-:Y:S02]  /*5890*/  ISETP.GT.AND P2, PT, R14, 0x29, PT ;  /* 0x000000290e00780c */ /* 0x000fe40003f44270 */
[----:B------:R-:W-:Y:S01]  /*58a0*/  FSEL R172, R172, -INF , P1 ;  /* 0xff800000acac7808 */ /* 0x000fe20000800000 */
[----:B------:R-:W-:Y:S01]  /*58b0*/  FMUL.FTZ R20, R5, UR10 ;  /* 0x0000000a05147c20 */ /* 0x000fe20008410000 */
[----:B------:R-:W-:-:S02]  /*58c0*/  FMNMX.FTZ R15, R169, R6, !PT ;  /* 0x00000006a90f7209 */ /* 0x000fc40007810000 */
[----:B------:R-:W-:Y:S02]  /*58d0*/  ISETP.GT.AND P1, PT, R14, 0x30, PT ;  /* 0x000000300e00780c */ /* 0x000fe40003f24270 */
[----:B------:R-:W-:Y:S02]  /*58e0*/  FSEL R173, R173, -INF , P2 ;  /* 0xff800000adad7808 */ /* 0x000fe40001000000 */
[----:B------:R-:W-:Y:S02]  /*58f0*/  FMNMX.FTZ R6, R172, R15, !PT ;  /* 0x0000000fac067209 */ /* 0x000fe40007810000 */
[----:B------:R-:W-:Y:S02]  /*5900*/  ISETP.GT.AND P2, PT, R14, 0x31, PT ;  /* 0x000000310e00780c */ /* 0x000fe40003f44270 */
[----:B------:R-:W-:Y:S02]  /*5910*/  FSEL R176, R176, -INF , P1 ;  /* 0xff800000b0b07808 */ /* 0x000fe40000800000 */
[----:B------:R-:W-:-:S02]  /*5920*/  FMNMX.FTZ R15, R173, R6, !PT ;  /* 0x00000006ad0f7209 */ /* 0x000fc40007810000 */
[----:B------:R-:W-:Y:S02]  /*5930*/  FSEL R177, R177, -INF , P2 ;  /* 0xff800000b1b17808 */ /* 0x000fe40001000000 */
[----:B------:R-:W-:Y:S02]  /*5940*/  FMNMX.FTZ R6, R176, R15, !PT ;  /* 0x0000000fb0067209 */ /* 0x000fe40007810000 */
[----:B------:R-:W-:Y:S02]  /*5950*/  ISETP.GT.AND P1, PT, R14, 0x39, PT ;  /* 0x000000390e00780c */ /* 0x000fe40003f24270 */
[----:B------:R-:W-:Y:S02]  /*5960*/  FSEL R180, R180, -INF , P3 ;  /* 0xff800000b4b47808 */ /* 0x000fe40001800000 */
[----:B------:R-:W-:Y:S02]  /*5970*/  FMNMX.FTZ R15, R177, R6, !PT ;  /* 0x00000006b10f7209 */ /* 0x000fe40007810000 */
[----:B------:R-:W-:-:S02]  /*5980*/  FSEL R181, R181, -INF , P1 ;  /* 0xff800000b5b57808 */ /* 0x000fc40000800000 */
[----:B------:R-:W-:Y:S02]  /*5990*/  FMNMX.FTZ R6, R180, R15, !PT ;  /* 0x0000000fb4067209 */ /* 0x000fe40007810000 */
[----:B------:R-:W-:Y:S02]  /*59a0*/  FSETP.NEU.FTZ.AND P4, PT, R5, -INF , PT ;  /* 0xff8000000500780b */ /* 0x000fe40003f9d000 */
[----:B------:R-:W-:Y:S02]  /*59b0*/  FMNMX.FTZ R6, R181, R6, !PT ;  /* 0x00000006b5067209 */ /* 0x000fe40007810000 */
[----:B------:R-:W-:-:S03]  /*59c0*/  FSEL R14, R20, RZ, P4 ;  /* 0x000000ff140e7208 */ /* 0x000fc60002000000 */
[----:B------:R-:W1:Y:S02]  /*59d0*/  SHFL.BFLY PT, R15, R6, 0x2, 0x1f ;  /* 0x0c401f00060f7f89 */ /* 0x000e6400000e0000 */
        /* <DEDUP_REMOVED lines=17> */
[----:B------:R-:W-:Y:S01]  /*5af0*/  FFMA.FTZ R183, R183, UR10, -R14 ;  /* 0x0000000ab7b77c23 */ /* 0x000fe2000801080e */
[----:B------:R-:W-:Y:S01]  /*5b00*/  IMAD.MOV R179, RZ, RZ, -R18 ;  /* 0x000000ffffb37224 */ /* 0x000fe200078e0a12 */
[----:B-1----:R-:W-:-:S03]  /*5b10*/  FMNMX.FTZ R15, R6, R15, !PT ;  /* 0x0000000f060f7209 */ /* 0x002fc60007810000 */
[----:B------:R-:W-:Y:S02]  /*5b20*/  MUFU.EX2 R155, R155 ;  /* 0x0000009b009b7308 */ /* 0x000fe40000000800 */
[----:B------:R-:W1:Y:S06]  /*5b30*/  SHFL.BFLY PT, R6, R15, 0x1, 0x1f ;  /* 0x0c201f000f067f89 */ /* 0x000e6c00000e0000 */
[----:B------:R-:W-:Y:S08]  /*5b40*/  MUFU.EX2 R20, R20 ;  /* 0x0000001400147308 */ /* 0x000ff00000000800 */
[----:B------:R-:W-:Y:S08]  /*5b50*/  MUFU.EX2 R157, R157 ;  /* 0x0000009d009d7308 */ /* 0x000ff00000000800 */
[----:B------:R-:W-:Y:S01]  /*5b60*/  MUFU.EX2 R158, R158 ;  /* 0x0000009e009e7308 */ /* 0x000fe20000000800 */
[----:B-1----:R-:W-:-:S04]  /*5b70*/  FMNMX.FTZ R6, R15, R6, !PT ;  /* 0x000000060f067209 */ /* 0x002fc80007810000 */
[C---:B------:R-:W-:Y:S01]  /*5b80*/  FSETP.NEU.FTZ.AND P1, PT, R6.reuse, -INF , PT ;  /* 0xff8000000600780b */ /* 0x040fe20003f3d000 */
[----:B------:R-:W-:Y:S02]  /*5b90*/  FMUL.FTZ R15, R6, UR10 ;  /* 0x0000000a060f7c20 */ /* 0x000fe40008410000 */
[----:B------:R-:W-:Y:S03]  /*5ba0*/  MUFU.EX2 R159, R159 ;  /* 0x0000009f009f7308 */ /* 0x000fe60000000800 */
[----:B------:R-:W-:-:S05]  /*5bb0*/  FSEL R15, R15, RZ, P1 ;  /* 0x000000ff0f0f7208 */ /* 0x000fca0000800000 */
[----:B------:R-:W-:Y:S01]  /*5bc0*/  MUFU.EX2 R162, R162 ;  /* 0x000000a200a27308 */ /* 0x000fe20000000800 */
[--C-:B------:R-:W-:Y:S01]  /*5bd0*/  FFMA.FTZ R21, R153, UR10, -R15.reuse ;  /* 0x0000000a99157c23 */ /* 0x100fe2000801080f */
[----:B------:R-:W-:Y:S01]  /*5be0*/  FSEL R153, R5, RZ, P4 ;  /* 0x000000ff05997208 */ /* 0x000fe20002000000 */
[--C-:B------:R-:W-:Y:S01]  /*5bf0*/  FFMA.FTZ R152, R152, UR10, -R15.reuse ;  /* 0x0000000a98987c23 */ /* 0x100fe2000801080f */
[--C-:B------:R-:W-:Y:S01]  /*5c00*/  FFMA.FTZ R156, R156, UR10, -R15.reuse ;  /* 0x0000000a9c9c7c23 */ /* 0x100fe2000801080f */
[--C-:B------:R-:W-:Y:S01]  /*5c10*/  FFMA.FTZ R171, R10, UR10, -R15.reuse ;  /* 0x0000000a0aab7c23 */ /* 0x100fe2000801080f */
[--C-:B------:R-:W-:Y:S01]  /*5c20*/  FFMA.FTZ R10, R160, UR10, -R15.reuse ;  /* 0x0000000aa00a7c23 */ /* 0x100fe2000801080f */
[----:B------:R-:W-:Y:S01]  /*5c30*/  FADD.FTZ R153, -R153, R8 ;  /* 0x0000000899997221 */ /* 0x000fe20000010100 */
[----:B------:R-:W-:Y:S01]  /*5c40*/  FSEL R8, R6, RZ, P1 ;  /* 0x000000ff06087208 */ /* 0x000fe20000800000 */
[----:B------:R-:W-:Y:S01]  /*5c50*/  MUFU.EX2 R152, R152 ;  /* 0x0000009800987308 */ /* 0x000fe20000000800 */
[--C-:B------:R-:W-:Y:S01]  /*5c60*/  FFMA.FTZ R175, R12, UR10, -R15.reuse ;  /* 0x0000000a0caf7c23 */ /* 0x100fe2000801080f */
[----:B------:R-:W-:Y:S01]  /*5c70*/  FMUL.FTZ R153, R153, UR10 ;  /* 0x0000000a99997c20 */ /* 0x000fe20008410000 */
[----:B------:R-:W-:Y:S01]  /*5c80*/  FFMA.FTZ R12, R164, UR10, -R15 ;  /* 0x0000000aa40c7c23 */ /* 0x000fe2000801080f */
[----:B------:R-:W-:Y:S01]  /*5c90*/  FADD.FTZ R9, -R8, R9 ;  /* 0x0000000908097221 */ /* 0x000fe20000010100 */
[--C-:B------:R-:W-:Y:S01]  /*5ca0*/  FFMA.FTZ R172, R172, UR10, -R15.reuse ;  /* 0x0000000aacac7c23 */ /* 0x100fe2000801080f */
[--C-:B------:R-:W-:Y:S01]  /*5cb0*/  FFMA.FTZ R13, R13, UR10, -R15.reuse ;  /* 0x0000000a0d0d7c23 */ /* 0x100fe2000801080f */
[--C-:B------:R-:W-:Y:S01]  /*5cc0*/  FFMA.FTZ R160, R168, UR10, -R15.reuse ;  /* 0x0000000aa8a07c23 */ /* 0x100fe2000801080f */
[----:B------:R-:W-:Y:S01]  /*5cd0*/  FMUL.FTZ R9, R9, UR10 ;  /* 0x0000000a09097c20 */ /* 0x000fe20008410000 */
[----:B------:R-:W-:Y:S01]  /*5ce0*/  MUFU.EX2 R21, R21 ;  /* 0x0000001500157308 */ /* 0x000fe20000000800 */
[----:B------:R-:W-:Y:S01]  /*5cf0*/  FFMA.FTZ R169, R169, UR10, -R15 ;  /* 0x0000000aa9a97c23 */ /* 0x000fe2000801080f */
[----:B------:R-:W-:Y:S01]  /*5d00*/  ISETP.NE.AND P1, PT, R2, R179, PT ;  /* 0x000000b30200720c */ /* 0x000fe20003f25270 */
[----:B------:R-:W-:-:S02]  /*5d10*/  IMAD.U32 R179, RZ, RZ, UR24 ;  /* 0x00000018ffb37e24 */ /* 0x000fc4000f8e00ff */
[--C-:B------:R-:W-:Y:S01]  /*5d20*/  FFMA.FTZ R180, R180, UR10, -R15.reuse ;  /* 0x0000000ab4b47c23 */ /* 0x100fe2000801080f */
[--C-:B------:R-:W-:Y:S01]  /*5d30*/  FFMA.FTZ R181, R181, UR10, -R15.reuse ;  /* 0x0000000ab5b57c23 */ /* 0x100fe2000801080f */
[--C-:B------:R-:W-:Y:S01]  /*5d40*/  FFMA.FTZ R177, R177, UR10, -R15.reuse ;  /* 0x0000000ab1b17c23 */ /* 0x100fe2000801080f */
[----:B------:R-:W1:Y:S08]  /*5d50*/  MUFU.EX2 R9, R9 ;  /* 0x0000000900097308 */ /* 0x000e700000000800 */
[----:B------:R-:W2:Y:S08]  /*5d60*/  MUFU.EX2 R8, R153 ;  /* 0x0000009900087308 */ /* 0x000eb00000000800 */
[----:B------:R-:W-:Y:S01]  /*5d70*/  MUFU.EX2 R156, R156 ;  /* 0x0000009c009c7308 */ /* 0x000fe20000000800 */
[----:B-1----:R-:W-:Y:S01]  /*5d80*/  FFMA.FTZ R164, R9, R3, R152 ;  /* 0x0000000309a47223 */ /* 0x002fe20000010098 */
[--C-:B------:R-:W-:Y:S01]  /*5d90*/  FFMA.FTZ R3, R173, UR10, -R15.reuse ;  /* 0x0000000aad037c23 */ /* 0x100fe2000801080f */
[C---:B------:R-:W-:Y:S01]  /*5da0*/  F2FP.BF16.F32.PACK_AB R152, R21.reuse, R152 ;  /* 0x000000981598723e */ /* 0x040fe200000010ff */
[-C--:B------:R-:W-:Y:S01]  /*5db0*/  FMUL.FTZ R24, R24, R9.reuse ;  /* 0x0000000918187220 */ /* 0x080fe20000410000 */
[----:B------:R-:W-:Y:S01]  /*5dc0*/  FADD.FTZ R173, R21, R164 ;  /* 0x000000a415ad7221 */ /* 0x000fe20000010000 */
[----:B------:R-:W-:Y:S01]  /*5dd0*/  FFMA.FTZ R164, R176, UR10, -R15 ;  /* 0x0000000ab0a47c23 */ /* 0x000fe2000801080f */
[----:B------:R-:W-:Y:S01]  /*5de0*/  FMUL.FTZ R25, R25, R9 ;  /* 0x0000000919197220 */ /* 0x000fe20000410000 */
[----:B------:R-:W1:Y:S01]  /*5df0*/  MUFU.EX2 R171, R171 ;  /* 0x000000ab00ab7308 */ /* 0x000e620000000800 */
[----:B--2---:R-:W-:Y:S01]  /*5e00*/  FFMA.FTZ R153, R8, R4, R11 ;  /* 0x0000000408997223 */ /* 0x004fe2000001000b */
[----:B------:R-:W-:-:S02]  /*5e10*/  @!P1 IMAD R4, R179, 0x40, R16 ;  /* 0x00000040b3049824 */ /* 0x000fc400078e0210 */
[-C--:B------:R-:W-:Y:S01]  /*5e20*/  FMUL.FTZ R28, R28, R9.reuse ;  /* 0x000000091c1c7220 */ /* 0x080fe20000410000 */
[-C--:B------:R-:W-:Y:S01]  /*5e30*/  FMUL.FTZ R29, R29, R9.reuse ;  /* 0x000000091d1d7220 */ /* 0x080fe20000410000 */
[----:B------:R-:W-:Y:S01]  /*5e40*/  FADD.FTZ R168, R154, R153 ;  /* 0x000000999aa87221 */ /* 0x000fe20000010000 */
[----:B------:R-:W-:Y:S01]  /*5e50*/  FMUL.FTZ R32, R32, R9 ;  /* 0x0000000920207220 */ /* 0x000fe20000410000 */
[----:B------:R-:W-:Y:S01]  /*5e60*/  @!P1 LEA R4, R4, UR42, 0x2 ;  /* 0x0000002a04049c11 */ /* 0x000fe2000f8e10ff */
[----:B------:R-:W-:Y:S01]  /*5e70*/  MUFU.EX2 R10, R10 ;  /* 0x0000000a000a7308 */ /* 0x000fe20000000800 */
[----:B------:R-:W-:Y:S01]  /*5e80*/  FADD.FTZ R153, R155, R168 ;  /* 0x000000a89b997221 */ /* 0x000fe20000010000 */
[C---:B------:R-:W-:Y:S01]  /*5e90*/  F2FP.BF16.F32.PACK_AB R155, R20.reuse, R155 ;  /* 0x0000009b149b723e */ /* 0x040fe200000010ff */
[-C--:B------:R-:W-:Y:S01]  /*5ea0*/  FMUL.FTZ R33, R33, R9.reuse ;  /* 0x0000000921217220 */ /* 0x080fe20000410000 */
[----:B------:R-:W-:Y:S01]  /*5eb0*/  @!P1 STS [R4+0x28800], R9 ;  /* 0x0288000904009388 */ /* 0x000fe20000000800 */
[----:B------:R-:W-:Y:S01]  /*5ec0*/  FADD.FTZ R168, R20, R153 ;  /* 0x0000009914a87221 */ /* 0x000fe20000010000 */
[-C--:B------:R-:W-:Y:S01]  /*5ed0*/  FMUL.FTZ R36, R36, R9.reuse ;  /* 0x0000000924247220 */ /* 0x080fe20000410000 */
[----:B------:R-:W-:Y:S01]  /*5ee0*/  FMUL.FTZ R37, R37, R9 ;  /* 0x0000000925257220 */ /* 0x000fe20000410000 */
[----:B------:R-:W2:Y:S01]  /*5ef0*/  MUFU.EX2 R175, R175 ;  /* 0x000000af00af7308 */ /* 0x000ea20000000800 */
[----:B------:R-:W-:Y:S01]  /*5f00*/  FADD.FTZ R153, R157, R168 ;  /* 0x000000a89d997221 */ /* 0x000fe20000010000 */
[----:B------:R3:W-:Y:S01]  /*5f10*/  @!P1 STS [R4+0x28820], R8 ;  /* 0x0288200804009388 */ /* 0x0007e20000000800 */
[----:B------:R-:W-:Y:S01]  /*5f20*/  F2FP.BF16.F32.PACK_AB R157, R158, R157 ;  /* 0x0000009d9e9d723e */ /* 0x000fe200000010ff */
[----:B------:R-:W-:Y:S01]  /*5f30*/  FMUL.FTZ R40, R40, R9 ;  /* 0x0000000928287220 */ /* 0x000fe20000410000 */
[----:B------:R-:W-:Y:S01]  /*5f40*/  FADD.FTZ R168, R158, R153 ;  /* 0x000000999ea87221 */ /* 0x000fe20000010000 */
[----:B------:R-:W-:Y:S01]  /*5f50*/  F2FP.BF16.F32.PACK_AB R153, R154, R11 ;  /* 0x0000000b9a99723e */ /* 0x000fe200000010ff */
[-C--:B------:R-:W-:Y:S01]  /*5f60*/  FMUL.FTZ R41, R41, R9.reuse ;  /* 0x0000000929297220 */ /* 0x080fe20000410000 */
[----:B------:R-:W4:Y:S01]  /*5f70*/  MUFU.EX2 R12, R12 ;  /* 0x0000000c000c7308 */ /* 0x000f220000000800 */
[----:B-1----:R-:W-:Y:S01]  /*5f80*/  F2FP.BF16.F32.PACK_AB R154, R171, R156 ;  /* 0x0000009cab9a723e */ /* 0x002fe200000010ff */
[----:B------:R-:W-:Y:S01]  /*5f90*/  BAR.SYNC.DEFER_BLOCKING 0xf, 0x100 ;  /* 0x03c4000000007b1d */ /* 0x000fe20000010000 */
        /* <DEDUP_REMOVED lines=14> */
[----:B-1----:R-:W-:Y:S01]  /*6080*/  FADD.FTZ R172, R156, R173 ;  /* 0x000000ad9cac7221 */ /* 0x002fe20000010000 */
[----:B--2---:R-:W-:Y:S01]  /*6090*/  F2FP.BF16.F32.PACK_AB R156, R175, R10 ;  /* 0x0000000aaf9c723e */ /* 0x004fe200000010ff */
[-C--:B------:R-:W-:Y:S01]  /*60a0*/  FMUL.FTZ R68, R68, R9.reuse ;  /* 0x0000000944447220 */ /* 0x080fe20000410000 */
[-C--:B------:R-:W-:Y:S01]  /*60b0*/  FMUL.FTZ R69, R69, R9.reuse ;  /* 0x0000000945457220 */ /* 0x080fe20000410000 */
[----:B------:R-:W-:Y:S01]  /*60c0*/  FADD.FTZ R173, R171, R172 ;  /* 0x000000acabad7221 */ /* 0x000fe20000010000 */
[-C--:B------:R-:W-:Y:S01]  /*60d0*/  FMUL.FTZ R72, R72, R9.reuse ;  /* 0x0000000948487220 */ /* 0x080fe20000410000 */
[-C--:B------:R-:W-:Y:S01]  /*60e0*/  FMUL.FTZ R73, R73, R9.reuse ;  /* 0x0000000949497220 */ /* 0x080fe20000410000 */
[----:B------:R-:W1:Y:S01]  /*60f0*/  MUFU.EX2 R160, R160 ;  /* 0x000000a000a07308 */ /* 0x000e620000000800 */
[----:B------:R-:W-:Y:S01]  /*6100*/  FADD.FTZ R172, R10, R173 ;  /* 0x000000ad0aac7221 */ /* 0x000fe20000010000 */
[----:B------:R2:W-:Y:S01]  /*6110*/  STSM.16.M88.4 [R19+0x26800], R152 ;  /* 0x0268009813007844 */ /* 0x0005e20000000200 */
[-C--:B------:R-:W-:Y:S01]  /*6120*/  FMUL.FTZ R76, R76, R9.reuse ;  /* 0x000000094c4c7220 */ /* 0x080fe20000410000 */
[-C--:B------:R-:W-:Y:S01]  /*6130*/  FMUL.FTZ R77, R77, R9.reuse ;  /* 0x000000094d4d7220 */ /* 0x080fe20000410000 */
[----:B------:R-:W-:Y:S01]  /*6140*/  FADD.FTZ R173, R175, R172 ;  /* 0x000000acafad7221 */ /* 0x000fe20000010000 */
[-C--:B------:R-:W-:Y:S01]  /*6150*/  FMUL.FTZ R80, R80, R9.reuse ;  /* 0x0000000950507220 */ /* 0x080fe20000410000 */
[-C--:B------:R-:W-:Y:S01]  /*6160*/  FMUL.FTZ R81, R81, R9.reuse ;  /* 0x0000000951517220 */ /* 0x080fe20000410000 */
[----:B------:R-:W0:Y:S01]  /*6170*/  MUFU.EX2 R169, R169 ;  /* 0x000000a900a97308 */ /* 0x000e220000000800 */
[----:B----4-:R-:W-:Y:S01]  /*6180*/  FADD.FTZ R172, R12, R173 ;  /* 0x000000ad0cac7221 */ /* 0x010fe20000010000 */
[----:B------:R-:W-:Y:S01]  /*6190*/  FADD.FTZ R173, R159, R168 ;  /* 0x000000a89fad7221 */ /* 0x000fe20000010000 */
[C---:B-----5:R-:W-:Y:S01]  /*61a0*/  F2FP.BF16.F32.PACK_AB R158, R13.reuse, R12 ;  /* 0x0000000c0d9e723e */ /* 0x060fe200000010ff */
[----:B------:R-:W-:Y:S01]  /*61b0*/  FMUL.FTZ R84, R84, R9 ;  /* 0x0000000954547220 */ /* 0x000fe20000410000 */
[----:B------:R-:W-:Y:S01]  /*61c0*/  FADD.FTZ R11, R13, R172 ;  /* 0x000000ac0d0b7221 */ /* 0x000fe20000010000 */
[C---:B------:R-:W-:Y:S01]  /*61d0*/  FADD.FTZ R168, R162.reuse, R173 ;  /* 0x000000ada2a87221 */ /* 0x040fe20000010000 */
[----:B------:R-:W-:Y:S01]  /*61e0*/  F2FP.BF16.F32.PACK_AB R159, R162, R159 ;  /* 0x0000009fa29f723e */ /* 0x000fe200000010ff */
[----:B------:R-:W4:Y:S01]  /*61f0*/  MUFU.EX2 R161, R161 ;  /* 0x000000a100a17308 */ /* 0x000f220000000800 */
[----:B-1----:R-:W-:Y:S01]  /*6200*/  FADD.FTZ R172, R160, R11 ;  /* 0x0000000ba0ac7221 */ /* 0x002fe20000010000 */
[-C--:B------:R-:W-:Y:S01]  /*6210*/  FMUL.FTZ R85, R85, R9.reuse ;  /* 0x0000000955557220 */ /* 0x080fe20000410000 */
[-C--:B------:R-:W-:Y:S01]  /*6220*/  FMUL.FTZ R88, R88, R9.reuse ;  /* 0x0000000958587220 */ /* 0x080fe20000410000 */
[----:B------:R2:W-:Y:S01]  /*6230*/  STSM.16.M88.4 [R22], R156 ;  /* 0x0000009c16007844 */ /* 0x0005e20000000200 */
[-C--:B------:R-:W-:Y:S01]  /*6240*/  FMUL.FTZ R89, R89, R9.reuse ;  /* 0x0000000959597220 */ /* 0x080fe20000410000 */
[-C--:B------:R-:W-:Y:S01]  /*6250*/  FMUL.FTZ R92, R92, R9.reuse ;  /* 0x000000095c5c7220 */ /* 0x080fe20000410000 */
[-C--:B------:R-:W-:Y:S01]  /*6260*/  FMUL.FTZ R93, R93, R9.reuse ;  /* 0x000000095d5d7220 */ /* 0x080fe20000410000 */
[----:B------:R-:W3:Y:S01]  /*6270*/  MUFU.EX2 R166, R166 ;  /* 0x000000a600a67308 */ /* 0x000ee20000000800 */
[C---:B0-----:R-:W-:Y:S01]  /*6280*/  FADD.FTZ R21, R169.reuse, R172 ;  /* 0x000000aca9157221 */ /* 0x041fe20000010000 */
[----:B------:R-:W-:Y:S01]  /*6290*/  F2FP.BF16.F32.PACK_AB R160, R169, R160 ;  /* 0x000000a0a9a0723e */ /* 0x000fe200000010ff */
[-C--:B------:R-:W-:Y:S01]  /*62a0*/  FMUL.FTZ R96, R96, R9.reuse ;  /* 0x0000000960607220 */ /* 0x080fe20000410000 */
[-C--:B------:R-:W-:Y:S01]  /*62b0*/  FMUL.FTZ R97, R97, R9.reuse ;  /* 0x0000000961617220 */ /* 0x080fe20000410000 */
[----:B------:R-:W-:Y:S01]  /*62c0*/  FADD.FTZ R10, R14, R21 ;  /* 0x000000150e0a7221 */ /* 0x000fe20000010000 */
        /* <DEDUP_REMOVED lines=9> */
[----:B------:R-:W-:Y:S01]  /*6360*/  FMUL.FTZ R113, R113, R9 ;  /* 0x0000000971717220 */ /* 0x000fe20000410000 */
[----:B------:R-:W1:Y:S01]  /*6370*/  MUFU.EX2 R163, R163 ;  /* 0x000000a300a37308 */ /* 0x000e620000000800 */
        /* <DEDUP_REMOVED lines=27> */
[----:B------:R-:W-:Y:S01]  /*6530*/  FMUL.FTZ R149, R149, R9 ;  /* 0x0000000995957220 */ /* 0x000fe20000410000 */
[-C--:B------:R-:W-:Y:S01]  /*6540*/  FMUL.FTZ R26, R26, R8.reuse ;  /* 0x000000081a1a7220 */ /* 0x080fe20000410000 */
[-C--:B------:R-:W-:Y:S01]  /*6550*/  FMUL.FTZ R27, R27, R8.reuse ;  /* 0x000000081b1b7220 */ /* 0x080fe20000410000 */
[----:B------:R2:W-:Y:S01]  /*6560*/  STSM.16.M88.4 [R184], R160 ;  /* 0x000000a0b8007844 */ /* 0x0005e20000000200 */
[----:B------:R-:W3:Y:S01]  /*6570*/  MUFU.EX2 R164, R164 ;  /* 0x000000a400a47308 */ /* 0x000ee20000000800 */
        /* <DEDUP_REMOVED lines=47> */
[----:B------:R-:W-:Y:S01]  /*6870*/  FMUL.FTZ R98, R98, R8 ;  /* 0x0000000862627220 */ /* 0x000fe20000410000 */
[C---:B0-----:R-:W-:Y:S01]  /*6880*/  F2FP.BF16.F32.PACK_AB R166, R181.reuse, R180 ;  /* 0x000000b4b5a6723e */ /* 0x041fe200000010ff */
[----:B------:R-:W-:Y:S01]  /*6890*/  FADD.FTZ R3, R181, R12 ;  /* 0x0000000cb5037221 */ /* 0x000fe20000010000 */
[-C--:B------:R-:W-:Y:S01]  /*68a0*/  FMUL.FTZ R99, R99, R8.reuse ;  /* 0x0000000863637220 */ /* 0x080fe20000410000 */
[-C--:B------:R-:W-:Y:S01]  /*68b0*/  FMUL.FTZ R102, R102, R8.reuse ;  /* 0x0000000866667220 */ /* 0x080fe20000410000 */
[-C--:B------:R-:W-:Y:S01]  /*68c0*/  FMUL.FTZ R103, R103, R8.reuse ;  /* 0x0000000867677220 */ /* 0x080fe20000410000 */
[-C--:B------:R-:W-:Y:S01]  /*68d0*/  FMUL.FTZ R106, R106, R8.reuse ;  /* 0x000000086a6a7220 */ /* 0x080fe20000410000 */
[-C--:B------:R-:W-:Y:S01]  /*68e0*/  FMUL.FTZ R107, R107, R8.reuse ;  /* 0x000000086b6b7220 */ /* 0x080fe20000410000 */
[-C--:B------:R-:W-:Y:S01]  /*68f0*/  FMUL.FTZ R110, R110, R8.reuse ;  /* 0x000000086e6e7220 */ /* 0x080fe20000410000 */
[C---:B-1----:R-:W-:Y:S01]  /*6900*/  F2FP.BF16.F32.PACK_AB R167, R10.reuse, R167 ;  /* 0x000000a70aa7723e */ /* 0x042fe200000010ff */
        /* <DEDUP_REMOVED lines=23> */
[----:B--2---:R-:W-:Y:S06]  /*6a80*/  @!P0 BRA `(.L_x_3882) ;  /* 0x0000000000048947 */ /* 0x004fec0003800000 */
[----:B------:R-:W-:Y:S01]  /*6a90*/  BPT.TRAP 0x1 ;  /* 0x000000040000795c */ /* 0x000fe20000300000 */
.L_x_3882:
[----:B------:R0:W1:Y:S01]  /*6aa0*/  SYNCS.PHASECHK.TRANS64.TRYWAIT P1, [UR23+0x28c50], R7 ;  /* 0x028c5007ff0075a7 */ /* 0x0000620008020157 */
[----:B------:R-:W-:Y:S05]  /*6ab0*/  @!P0 BRA `(.L_x_3883) ;  /* 0x0000000000048947 */ /* 0x000fea0003800000 */
[----:B------:R-:W-:Y:S01]  /*6ac0*/  BPT.TRAP 0x1 ;  /* 0x000000040000795c */ /* 0x000fe20000300000 */
.L_x_3883:
[----:B-1----:R-:W-:Y:S05]  /*6ad0*/  @P1 BRA `(.L_x_3884) ;  /* 0x0000000000081947 */ /* 0x002fea0003800000 */
[----:B------:R-:W1:Y:S02]  /*6ae0*/  SYNCS.PHASECHK.TRANS64.TRYWAIT P1, [UR23+0x28c50], R7 ;  /* 0x028c5007ff0075a7 */ /* 0x000e640008020157 */
[----:B-1----:R-:W-:Y:S05]  /*6af0*/  @!P1 BRA `(.L_x_3885) ;  /* 0x0000009000c89947 */ /* 0x002fea0003800000 */
.L_x_3884:
        /* <DEDUP_REMOVED lines=34> */
.L_x_3886:
[----:B------:R-:W-:Y:S01]  /*6d20*/  UISETP.GT.AND UP0, UPT, UR21, UR20, UPT ;  /* 0x000000141500728c */ /* 0x000fe2000bf04270 */
[----:B-1----:R-:W-:Y:S01]  /*6d30*/  IMAD.MOV.U32 R8, RZ, RZ, R5 ;  /* 0x000000ffff087224 */ /* 0x002fe200078e0005 */
[----:B------:R-:W-:Y:S01]  /*6d40*/  UIADD3 UR23, UR23, 0x28c60, URZ ;  /* 0x00028c6017177890 */ /* 0x000fe2000fffe03f */
[----:B------:R-:W-:Y:S01]  /*6d50*/  MOV R9, R6 ;  /* 0x0000000600097202 */ /* 0x000fe20000000f00 */
[----:B------:R-:W-:Y:S02]  /*6d60*/  UIADD3 UR21, UR21, -0x1, URZ ;  /* 0xffffffff15157890 */ /* 0x000fe4000fffe03f */
[----:B------:R-:W-:Y:S01]  /*6d70*/  PLOP3.LUT P1, PT, PT, PT, UP0, 0x80, 0x0 ;  /* 0x000000000000781c */ /* 0x000fe20003f2f008 */
[----:B------:R-:W-:Y:S01]  /*6d80*/  UPRMT UR23, UR40, 0x654, UR23 ;  /* 0x0000065428177896 */ /* 0x000fe20008000017 */
[----:B------:R-:W-:-:S08]  /*6d90*/  UMOV UR24, UR38 ;  /* 0x0000002600187c82 */ /* 0x000fd00008000000 */
[----:B------:R-:W-:Y:S03]  /*6da0*/  SYNCS.ARRIVE.TRANS64.RED.A1T0 RZ, [UR23], RZ ;  /* 0x000000ffffff79a7 */ /* 0x000fe60008100417 */
[----:B------:R-:W-:Y:S05]  /*6db0*/  @P1 BRA `(.L_x_3887) ;  /* 0xffffffe000781947 */ /* 0x000fea000383ffff */
.L_x_3876:
[----:B------:R-:W-:-:S13]  /*6dc0*/  ISETP.LE.AND P1, PT, RZ, UR21, PT ;  /* 0x00000015ff007c0c */ /* 0x000fda000bf23270 */
[----:B------:R-:W-:Y:S05]  /*6dd0*/  @!P1 BRA `(.L_x_3888) ;  /* 0x0000001800389947 */ /* 0x000fea0003800000 */
[----:B------:R-:W-:Y:S01]  /*6de0*/  IMAD.MOV.U32 R9, RZ, RZ, R5 ;  /* 0x000000ffff097224 */ /* 0x000fe200078e0005 */
[----:B------:R-:W-:Y:S01]  /*6df0*/  UMOV UR23, UR38 ;  /* 0x0000002600177c82 */ /* 0x000fe20008000000 */
[----:B------:R-:W-:Y:S01]  /*6e00*/  IMAD.MOV.U32 R11, RZ, RZ, R6 ;  /* 0x000000ffff0b7224 */ /* 0x000fe200078e0006 */
[----:B------:R-:W-:-:S06]  /*6e10*/  ULDC UR20, c[0x0][0x988] ;  /* 0x0002620000147ab9 */ /* 0x000fcc0000000800 */
.L_x_3899:
[----:B------:R-:W-:-:S04]  /*6e20*/  UIADD3 UR38, UR23, 0x1, URZ ;  /* 0x0000000117267890 */ /* 0x000fc8000fffe03f */
[----:B------:R-:W-:-:S04]  /*6e30*/  UISETP.NE.AND UP0, UPT, UR38, 0x2, UPT ;  /* 0x000000022600788c */ /* 0x000fc8000bf05270 */
[----:B------:R-:W-:Y:S02]  /*6e40*/  USEL UR6, URZ, 0x1, UP0 ;  /* 0x000000013f067887 */ /* 0x000fe40008000000 */
[----:B------:R-:W-:Y:S02]  /*6e50*/  USEL UR38, UR38, URZ, UP0 ;  /* 0x0000003f26267287 */ /* 0x000fe40008000000 */
[----:B------:R-:W-:Y:S01]  /*6e60*/  ULOP3.LUT UR37, UR37, UR6, URZ, 0x3c, !UPT ;  /* 0x0000000625257292 */ /* 0x000fe2000f8e3c3f */
[----:B-1----:R-:W-:Y:S11]  /*6e70*/  @!P0 BRA `(.L_x_3889) ;  /* 0x0000000000048947 */ /* 0x002ff60003800000 */
[----:B------:R-:W-:Y:S01]  /*6e80*/  BPT.TRAP 0x1 ;  /* 0x000000040000795c */ /* 0x000fe20000300000 */
.L_x_3889:
[----:B------:R-:W-:Y:S01]  /*6e90*/  ULEA UR22, UR38, UR42, 0x3 ;  /* 0x0000002a26167291 */ /* 0x000fe2000f8e183f */
[----:B0123--:R-:W-:-:S05]  /*6ea0*/  IMAD.U32 R7, RZ, RZ, UR37 ;  /* 0x00000025ff077e24 */ /* 0x00ffca000f8e00ff */
[----:B------:R-:W-:-:S04]  /*6eb0*/  SHF.L.U32 R7, R7, 0x1f, RZ ;  /* 0x0000001f07077819 */ /* 0x000fc800000006ff */
[----:B------:R0:W1:Y:S01]  /*6ec0*/  SYNCS.PHASECHK.TRANS64.TRYWAIT P1, [UR22+0x28c30], R7 ;  /* 0x028c3007ff0075a7 */ /* 0x0000620008020156 */
[----:B------:R-:W-:Y:S05]  /*6ed0*/  @!P0 BRA `(.L_x_3890) ;  /* 0x0000000000048947 */ /* 0x000fea0003800000 */
[----:B------:R-:W-:Y:S01]  /*6ee0*/  BPT.TRAP 0x1 ;  /* 0x000000040000795c */ /* 0x000fe20000300000 */
.L_x_3890:
[----:B-1----:R-:W-:Y:S05]  /*6ef0*/  @P1 BRA `(.L_x_3891) ;  /* 0x0000000000081947 */ /* 0x002fea0003800000 */
[----:B------:R-:W1:Y:S02]  /*6f00*/  SYNCS.PHASECHK.TRANS64.TRYWAIT P1, [UR22+0x28c30], R7 ;  /* 0x028c3007ff0075a7 */ /* 0x000e640008020156 */
[----:B-1----:R-:W-:Y:S05]  /*6f10*/  @!P1 BRA `(.L_x_3892) ;  /* 0x0000008c00d89947 */ /* 0x002fea0003800000 */
.L_x_3891:
        /* <DEDUP_REMOVED lines=23> */
.L_x_3893:
        /* <DEDUP_REMOVED lines=27> */
[----:B------:R-:W-:-:S04]  /*7240*/  FMNMX.FTZ R8, R162, R5, !PT ;  /* 0x00000005a2087209 */ /* 0x000fc80007810000 */
[----:B------:R-:W-:-:S04]  /*7250*/  FMNMX.FTZ R5, R163, R8, !PT ;  /* 0x00000008a3057209 */ /* 0x000fc80007810000 */
[----:B------:R-:W-:-:S04]  /*7260*/  FMNMX.FTZ R8, R166, R5, !PT ;  /* 0x00000005a6087209 */ /* 0x000fc80007810000 */
[----:B------:R-:W-:Y:S02]  /*7270*/  FMNMX.FTZ R5, R167, R8, !PT ;  /* 0x00000008a7057209 */ /* 0x000fe40007810000 */
[----:B-1----:R-:W-:Y:S02]  /*7280*/  FMNMX.FTZ R6, R12, R13, !PT ;  /* 0x0000000d0c067209 */ /* 0x002fe40007810000 */
        /* <DEDUP_REMOVED lines=8> */
[----:B------:R1:W2:Y:S01]  /*7310*/  MUFU.EX2 R8, R12 ;  /* 0x0000000c00087308 */ /* 0x0002a20000000800 */
[----:B------:R-:W-:Y:S01]  /*7320*/  FMNMX.FTZ R5, R175, R10, !PT ;  /* 0x0000000aaf057209 */ /* 0x000fe20007810000 */
[--C-:B------:R-:W-:Y:S01]  /*7330*/  FFMA.FTZ R152, R153, UR10, -R191.reuse ;  /* 0x0000000a99987c23 */ /* 0x100fe200080108bf */
[--C-:B------:R-:W-:Y:S01]  /*7340*/  FFMA.FTZ R21, R157, UR10, -R191.reuse ;  /* 0x0000000a9d157c23 */ /* 0x100fe200080108bf */
[--C-:B------:R-:W-:Y:S01]  /*7350*/  FFMA.FTZ R156, R160, UR10, -R191.reuse ;  /* 0x0000000aa09c7c23 */ /* 0x100fe200080108bf */
[----:B------:R-:W-:Y:S01]  /*7360*/  FMNMX.FTZ R10, R178, R5, !PT ;  /* 0x00000005b20a7209 */ /* 0x000fe20007810000 */
[--C-:B------:R-:W-:Y:S01]  /*7370*/  FFMA.FTZ R160, R168, UR10, -R191.reuse ;  /* 0x0000000aa8a07c23 */ /* 0x100fe200080108bf */
[--C-:B------:R-:W-:Y:S01]  /*7380*/  FFMA.FTZ R15, R161, UR10, -R191.reuse ;  /* 0x0000000aa10f7c23 */ /* 0x100fe200080108bf */
[----:B------:R-:W3:Y:S01]  /*7390*/  MUFU.EX2 R11, R11 ;  /* 0x0000000b000b7308 */ /* 0x000ee20000000800 */
[----:B------:R-:W-:Y:S01]  /*73a0*/  FMNMX.FTZ R5, R179, R10, !PT ;  /* 0x0000000ab3057209 */ /* 0x000fe20007810000 */
[--C-:B------:R-:W-:Y:S01]  /*73b0*/  FFMA.FTZ R161, R169, UR10, -R191.reuse ;  /* 0x0000000aa9a17c23 */ /* 0x100fe200080108bf */
[--C-:B------:R-:W-:Y:S01]  /*73c0*/  FFMA.FTZ R169, R177, UR10, -R191.reuse ;  /* 0x0000000ab1a97c23 */ /* 0x100fe200080108bf */
[--C-:B------:R-:W-:Y:S01]  /*73d0*/  FFMA.FTZ R180, R180, UR10, -R191.reuse ;  /* 0x0000000ab4b47c23 */ /* 0x100fe200080108bf */
[----:B-1----:R-:W-:Y:S01]  /*73e0*/  FMNMX.FTZ R12, R182, R5, !PT ;  /* 0x00000005b60c7209 */ /* 0x002fe20007810000 */
[----:B------:R-:W-:-:S02]  /*73f0*/  FFMA.FTZ R181, R181, UR10, -R191 ;  /* 0x0000000ab5b57c23 */ /* 0x000fc400080108bf */
[----:B------:R1:W-:Y:S01]  /*7400*/  MUFU.EX2 R10, R13 ;  /* 0x0000000d000a7308 */ /* 0x0003e20000000800 */
[----:B------:R-:W-:Y:S01]  /*7410*/  FMNMX.FTZ R5, R183, R12, !PT ;  /* 0x0000000cb7057209 */ /* 0x000fe20007810000 */
[--C-:B------:R-:W-:Y:S01]  /*7420*/  FFMA.FTZ R12, R164, UR10, -R191.reuse ;  /* 0x0000000aa40c7c23 */ /* 0x100fe200080108bf */
[--C-:B------:R-:W-:Y:S01]  /*7430*/  FFMA.FTZ R164, R176, UR10, -R191.reuse ;  /* 0x0000000ab0a47c23 */ /* 0x100fe200080108bf */
[-C--:B--2---:R-:W-:Y:S01]  /*7440*/  FMUL.FTZ R24, R24, R8.reuse ;  /* 0x0000000818187220 */ /* 0x084fe20000410000 */
[-C--:B------:R-:W-:Y:S01]  /*7450*/  FMUL.FTZ R25, R25, R8.reuse ;  /* 0x0000000819197220 */ /* 0x080fe20000410000 */
[----:B------:R-:W2:Y:S01]  /*7460*/  SHFL.BFLY PT, R14, R5, 0x2, 0x1f ;  /* 0x0c401f00050e7f89 */ /* 0x000ea200000e0000 */
[-C--:B------:R-:W-:Y:S01]  /*7470*/  FMUL.FTZ R28, R28, R8.reuse ;  /* 0x000000081c1c7220 */ /* 0x080fe20000410000 */
[----:B------:R-:W4:Y:S01]  /*7480*/  MUFU.EX2 R152, R152 ;  /* 0x0000009800987308 */ /* 0x000f220000000800 */
[--C-:B-1----:R-:W-:Y:S01]  /*7490*/  FFMA.FTZ R13, R165, UR10, -R191.reuse ;  /* 0x0000000aa50d7c23 */ /* 0x102fe200080108bf */
        /* <DEDUP_REMOVED lines=20> */
[----:B--2---:R-:W-:Y:S01]  /*75e0*/  FMNMX.FTZ R20, R5, R14, !PT ;  /* 0x0000000e05147209 */ /* 0x004fe20007810000 */
[----:B------:R-:W-:Y:S01]  /*75f0*/  FFMA.FTZ R14, R172, UR10, -R191 ;  /* 0x0000000aac0e7c23 */ /* 0x000fe200080108bf */
[----:B------:R-:W-:Y:S01]  /*7600*/  MUFU.EX2 R15, R15 ;  /* 0x0000000f000f7308 */ /* 0x000fe20000000800 */
[-C--:B------:R-:W-:Y:S01]  /*7610*/  FMUL.FTZ R64, R64, R8.reuse ;  /* 0x0000000840407220 */ /* 0x080fe20000410000 */
[-C--:B------:R-:W-:Y:S01]  /*7620*/  FMUL.FTZ R65, R65, R8.reuse ;  /* 0x0000000841417220 */ /* 0x080fe20000410000 */
[----:B------:R-:W1:Y:S01]  /*7630*/  SHFL.BFLY PT, R5, R20, 0x1, 0x1f ;  /* 0x0c201f0014057f89 */ /* 0x000e6200000e0000 */
        /* <DEDUP_REMOVED lines=23> */
[----:B-1----:R-:W-:Y:S01]  /*77b0*/  FMNMX.FTZ R5, R20, R5, !PT ;  /* 0x0000000514057209 */ /* 0x002fe20007810000 */
        /* <DEDUP_REMOVED lines=10> */
[--C-:B------:R-:W-:Y:S01]  /*7860*/  FFMA.FTZ R168, R154, UR10, -R157.reuse ;  /* 0x0000000a9aa87c23 */ /* 0x100fe2000801089d */
[--C-:B------:R-:W-:Y:S01]  /*7870*/  FFMA.FTZ R155, R158, UR10, -R157.reuse ;  /* 0x0000000a9e9b7c23 */ /* 0x100fe2000801089d */
[--C-:B------:R-:W-:Y:S01]  /*7880*/  FFMA.FTZ R158, R162, UR10, -R157.reuse ;  /* 0x0000000aa29e7c23 */ /* 0x100fe2000801089d */
[--C-:B------:R-:W-:Y:S01]  /*7890*/  FFMA.FTZ R162, R167, UR10, -R157.reuse ;  /* 0x0000000aa7a27c23 */ /* 0x100fe2000801089d */
[----:B------:R-:W-:Y:S01]  /*78a0*/  IMAD.MOV R167, RZ, RZ, -R18 ;  /* 0x000000ffffa77224 */ /* 0x000fe200078e0a12 */
[----:B------:R-:W-:Y:S01]  /*78b0*/  MUFU.EX2 R173, R173 ;  /* 0x000000ad00ad7308 */ /* 0x000fe20000000800 */
[--C-:B------:R-:W-:Y:S01]  /*78c0*/  FFMA.FTZ R172, R159, UR10, -R157.reuse ;  /* 0x0000000a9fac7c23 */ /* 0x100fe2000801089d */
[--C-:B------:R-:W-:Y:S01]  /*78d0*/  FFMA.FTZ R163, R163, UR10, -R157.reuse ;  /* 0x0000000aa3a37c23 */ /* 0x100fe2000801089d */
[--C-:B------:R-:W-:Y:S01]  /*78e0*/  FFMA.FTZ R159, R166, UR10, -R157.reuse ;  /* 0x0000000aa69f7c23 */ /* 0x100fe2000801089d */
[----:B------:R-:W-:Y:S01]  /*78f0*/  ISETP.NE.AND P1, PT, R2, R167, PT ;  /* 0x000000a70200720c */ /* 0x000fe20003f25270 */
[----:B------:R-:W-:Y:S01]  /*7900*/  FFMA.FTZ R167, R171, UR10, -R157 ;  /* 0x0000000aaba77c23 */ /* 0x000fe2000801089d */
[----:B------:R-:W-:-:S02]  /*7910*/  IMAD.U32 R171, RZ, RZ, UR23 ;  /* 0x00000017ffab7e24 */ /* 0x000fc4000f8e00ff */
[--C-:B------:R-:W-:Y:S01]  /*7920*/  FFMA.FTZ R166, R170, UR10, -R157.reuse ;  /* 0x0000000aaaa67c23 */ /* 0x100fe2000801089d */
[----:B------:R-:W1:Y:S01]  /*7930*/  MUFU.EX2 R168, R168 ;  /* 0x000000a800a87308 */ /* 0x000e620000000800 */
[--C-:B------:R-:W-:Y:S01]  /*7940*/  FFMA.FTZ R179, R179, UR10, -R157.reuse ;  /* 0x0000000ab3b37c23 */ /* 0x100fe2000801089d */
[--C-:B------:R-:W-:Y:S01]  /*7950*/  FFMA.FTZ R182, R182, UR10, -R157.reuse ;  /* 0x0000000ab6b67c23 */ /* 0x100fe2000801089d */
[----:B------:R-:W-:Y:S01]  /*7960*/  FFMA.FTZ R183, R183, UR10, -R157 ;  /* 0x0000000ab7b77c23 */ /* 0x000fe2000801089d */
[-C--:B------:R-:W-:Y:S01]  /*7970*/  FMUL.FTZ R117, R117, R8.reuse ;  /* 0x0000000875757220 */ /* 0x080fe20000410000 */
[-C--:B------:R-:W-:Y:S01]  /*7980*/  FMUL.FTZ R120, R120, R8.reuse ;  /* 0x0000000878787220 */ /* 0x080fe20000410000 */
[-C--:B------:R-:W-:Y:S01]  /*7990*/  FMUL.FTZ R121, R121, R8.reuse ;  /* 0x0000000879797220 */ /* 0x080fe20000410000 */
[----:B------:R-:W-:Y:S01]  /*79a0*/  FMUL.FTZ R124, R124, R8 ;  /* 0x000000087c7c7220 */ /* 0x000fe20000410000 */
[----:B------:R-:W2:Y:S01]  /*79b0*/  MUFU.EX2 R153, R153 ;  /* 0x0000009900997308 */ /* 0x000ea20000000800 */
[----:B------:R-:W-:-:S02]  /*79c0*/  @!P1 IMAD R154, R171, 0x40, R16 ;  /* 0x00000040ab9a9824 */ /* 0x000fc400078e0210 */
[----:B---3--:R-:W-:Y:S01]  /*79d0*/  FFMA.FTZ R171, R8, R3, R11 ;  /* 0x0000000308ab7223 */ /* 0x008fe2000001000b */
[----:B------:R-:W-:Y:S01]  /*79e0*/  FFMA.FTZ R3, R174, UR10, -R157 ;  /* 0x0000000aae037c23 */ /* 0x000fe2000801089d */
[-C--:B------:R-:W-:Y:S01]  /*79f0*/  FMUL.FTZ R125, R125, R8.reuse ;  /* 0x000000087d7d7220 */ /* 0x080fe20000410000 */
[----:B------:R-:W-:Y:S01]  /*7a00*/  FMUL.FTZ R128, R128, R8 ;  /* 0x0000000880807220 */ /* 0x000fe20000410000 */
[C---:B----4-:R-:W-:Y:S01]  /*7a10*/  FADD.FTZ R171, R152.reuse, R171 ;  /* 0x000000ab98ab7221 */ /* 0x050fe20000010000 */
[----:B------:R-:W-:Y:S01]  /*7a20*/  F2FP.BF16.F32.PACK_AB R152, R152, R11 ;  /* 0x0000000b9898723e */ /* 0x000fe200000010ff */
[----:B------:R-:W3:Y:S01]  /*7a30*/  MUFU.EX2 R155, R155 ;  /* 0x0000009b009b7308 */ /* 0x000ee20000000800 */
[----:B-1----:R-:W-:Y:S01]  /*7a40*/  FFMA.FTZ R170, R173, R4, R168 ;  /* 0x00000004adaa7223 */ /* 0x002fe200000100a8 */
[----:B------:R-:W-:Y:S01]  /*7a50*/  FADD.FTZ R176, R10, R171 ;  /* 0x000000ab0ab07221 */ /* 0x000fe20000010000 */
[--C-:B------:R-:W-:Y:S01]  /*7a60*/  FFMA.FTZ R4, R175, UR10, -R157.reuse ;  /* 0x0000000aaf047c23 */ /* 0x100fe2000801089d */
[-C--:B------:R-:W-:Y:S01]  /*7a70*/  FMUL.FTZ R129, R129, R8.reuse ;  /* 0x0000000881817220 */ /* 0x080fe20000410000 */
[-C--:B------:R-:W-:Y:S01]  /*7a80*/  FMUL.FTZ R132, R132, R8.reuse ;  /* 0x0000000884847220 */ /* 0x080fe20000410000 */
[----:B------:R-:W-:Y:S01]  /*7a90*/  FADD.FTZ R175, R21, R176 ;  /* 0x000000b015af7221 */ /* 0x000fe20000010000 */
[-C--:B------:R-:W-:Y:S01]  /*7aa0*/  FMUL.FTZ R133, R133, R8.reuse ;  /* 0x0000000885857220 */ /* 0x080fe20000410000 */
[----:B------:R-:W1:Y:S01]  /*7ab0*/  MUFU.EX2 R172, R172 ;  /* 0x000000ac00ac7308 */ /* 0x000e620000000800 */
[C---:B--2---:R-:W-:Y:S01]  /*7ac0*/  FADD.FTZ R174, R153.reuse, R170 ;  /* 0x000000aa99ae7221 */ /* 0x044fe20000010000 */
[----:B------:R-:W-:Y:S01]  /*7ad0*/  FFMA.FTZ R170, R178, UR10, -R157 ;  /* 0x0000000ab2aa7c23 */ /* 0x000fe2000801089d */
[----:B------:R-:W-:Y:S01]  /*7ae0*/  @!P1 LEA R157, R154, UR42, 0x2 ;  /* 0x0000002a9a9d9c11 */ /* 0x000fe2000f8e10ff */
[----:B------:R-:W-:Y:S01]  /*7af0*/  FMUL.FTZ R136, R136, R8 ;  /* 0x0000000888887220 */ /* 0x000fe20000410000 */
[----:B------:R-:W-:Y:S01]  /*7b00*/  F2FP.BF16.F32.PACK_AB R153, R153, R168 ;  /* 0x000000a89999723e */ /* 0x000fe200000010ff */
[-C--:B------:R-:W-:Y:S01]  /*7b10*/  FMUL.FTZ R137, R137, R8.reuse ;  /* 0x0000000889897220 */ /* 0x080fe20000410000 */
[----:B------:R-:W-:Y:S01]  /*7b20*/  FMUL.FTZ R140, R140, R8 ;  /* 0x000000088c8c7220 */ /* 0x000fe20000410000 */
[----:B------:R-:W2:Y:S01]  /*7b30*/  MUFU.EX2 R158, R158 ;  /* 0x0000009e009e7308 */ /* 0x000ea20000000800 */
[----:B---3--:R-:W-:Y:S01]  /*7b40*/  FADD.FTZ R171, R155, R174 ;  /* 0x000000ae9bab7221 */ /* 0x008fe20000010000 */
[----:B------:R-:W-:Y:S01]  /*7b50*/  FADD.FTZ R174, R156, R175 ;  /* 0x000000af9cae7221 */ /* 0x000fe20000010000 */
[----:B------:R-:W-:Y:S01]  /*7b60*/  @!P1 STS [R157+0x28800], R8 ;  /* 0x028800089d009388 */ /* 0x000fe20000000800 */
[----:B------:R-:W-:Y:S01]  /*7b70*/  F2FP.BF16.F32.PACK_AB R156, R15, R156 ;  /* 0x0000009c0f9c723e */ /* 0x000fe200000010ff */
[-C--:B------:R-:W-:Y:S01]  /*7b80*/  FMUL.FTZ R141, R141, R8.reuse ;  /* 0x000000088d8d7220 */ /* 0x080fe20000410000 */
[-C--:B------:R-:W-:Y:S01]  /*7b90*/  FMUL.FTZ R144, R144, R8.reuse ;  /* 0x0000000890907220 */ /* 0x080fe20000410000 */
[----:B------:R3:W-:Y:S01]  /*7ba0*/  @!P1 STS [R157+0x28820], R173 ;  /* 0x028820ad9d009388 */ /* 0x0007e20000000800 */
[----:B------:R-:W4:Y:S01]  /*7bb0*/  MUFU.EX2 R163, R163 ;  /* 0x000000a300a37308 */ /* 0x000f220000000800 */
[C---:B-1----:R-:W-:Y:S01]  /*7bc0*/  FADD.FTZ R171, R172.reuse, R171 ;  /* 0x000000abacab7221 */ /* 0x042fe20000010000 */
[----:B------:R-:W-:Y:S01]  /*7bd0*/  F2FP.BF16.F32.PACK_AB R155, R172, R155 ;  /* 0x0000009bac9b723e */ /* 0x000fe200000010ff */
[-C--:B------:R-:W-:Y:S01]  /*7be0*/  FMUL.FTZ R145, R145, R8.reuse ;  /* 0x0000000891917220 */ /* 0x080fe20000410000 */
[-C--:B------:R-:W-:Y:S01]  /*7bf0*/  FMUL.FTZ R148, R148, R8.reuse ;  /* 0x0000000894947220 */ /* 0x080fe20000410000 */
[----:B------:R-:W-:Y:S01]  /*7c00*/  FMUL.FTZ R149, R149, R8 ;  /* 0x0000000895957220 */ /* 0x000fe20000410000 */
[-C--:B------:R-:W-:Y:S01]  /*7c10*/  FMUL.FTZ R26, R26, R173.reuse ;  /* 0x000000ad1a1a7220 */ /* 0x080fe20000410000 */
[-C--:B------:R-:W-:Y:S01]  /*7c20*/  FMUL.FTZ R27, R27, R173.reuse ;  /* 0x000000ad1b1b7220 */ /* 0x080fe20000410000 */
[----:B------:R-:W1:Y:S01]  /*7c30*/  MUFU.EX2 R159, R159 ;  /* 0x0000009f009f7308 */ /* 0x000e620000000800 */
        /* <DEDUP_REMOVED lines=10> */
[----:B---3--:R-:W-:Y:S01]  /*7ce0*/  F2FP.BF16.F32.PACK_AB R157, R163, R158 ;  /* 0x0000009ea39d723e */ /* 0x008fe200000010ff */
[-C--:B------:R-:W-:Y:S01]  /*7cf0*/  FMUL.FTZ R38, R38, R173.reuse ;  /* 0x000000ad26267220 */ /* 0x080fe20000410000 */
[----:B------:R-:W-:Y:S01]  /*7d00*/  F2FP.BF16.F32.PACK_AB R158, R13, R12 ;  /* 0x0000000c0d9e723e */ /* 0x000fe200000010ff */
[-C--:B------:R-:W-:Y:S01]  /*7d10*/  FMUL.FTZ R39, R39, R173.reuse ;  /* 0x000000ad27277220 */ /* 0x080fe20000410000 */
[-C--:B------:R-:W-:Y:S01]  /*7d20*/  FMUL.FTZ R42, R42, R173.reuse ;  /* 0x000000ad2a2a7220 */ /* 0x080fe20000410000 */
[----:B------:R-:W3:Y:S01]  /*7d30*/  MUFU.EX2 R166, R166 ;  /* 0x000000a600a67308 */ /* 0x000ee20000000800 */
[----:B-1----:R-:W-:Y:S01]  /*7d40*/  FADD.FTZ R171, R159, R154 ;  /* 0x0000009a9fab7221 */ /* 0x002fe20000010000 */
[----:B------:R-:W-:Y:S01]  /*7d50*/  F2FP.BF16.F32.PACK_AB R154, R21, R10 ;  /* 0x0000000a159a723e */ /* 0x000fe200000010ff */
[----:B------:R-:W-:Y:S01]  /*7d60*/  BAR.SYNC.DEFER_BLOCKING 0xf, 0x100 ;  /* 0x03c4000000007b1d */ /* 0x000fe20000010000 */
[----:B------:R-:W-:Y:S01]  /*7d70*/  FADD.FTZ R10, R160, R11 ;  /* 0x0000000ba00a7221 */ /* 0x000fe20000010000 */
[----:B------:R-:W-:Y:S01]  /*7d80*/  F2FP.BF16.F32.PACK_AB R160, R161, R160 ;  /* 0x000000a0a1a0723e */ /* 0x000fe200000010ff */
[-C--:B------:R-:W-:Y:S01]  /*7d90*/  FMUL.FTZ R43, R43, R173.reuse ;  /* 0x000000ad2b2b7220 */ /* 0x080fe20000410000 */
[----:B------:R-:W-:Y:S01]  /*7da0*/  FMUL.FTZ R46, R46, R173 ;  /* 0x000000ad2e2e7220 */ /* 0x000fe20000410000 */
[----:B------:R-:W-:Y:S01]  /*7db0*/  FADD.FTZ R11, R161, R10 ;  /* 0x0000000aa10b7221 */ /* 0x000fe20000010000 */
        /* <DEDUP_REMOVED lines=17> */
[C---:B-1----:R-:W-:Y:S01]  /*7ed0*/  FADD.FTZ R168, R167.reuse, R168 ;  /* 0x000000a8a7a87221 */ /* 0x042fe20000010000 */
        /* <DEDUP_REMOVED lines=37> */
[----:B------:R1:W-:Y:S01]  /*8130*/  STSM.16.M88.4 [R184], R160 ;  /* 0x000000a0b8007844 */ /* 0x0003e20000000200 */
        /* <DEDUP_REMOVED lines=26> */
[----:B------:R-:W-:-:S06]  /*82e0*/  FMUL.FTZ R151, R151, R173 ;  /* 0x000000ad97977220 */ /* 0x000fcc0000410000 */
[----:B------:R-:W3:Y:S01]  /*82f0*/  MUFU.EX2 R182, R182 ;  /* 0x000000b600b67308 */ /* 0x000ee20000000800 */
[C---:B----4-:R-:W-:Y:S01]  /*8300*/  F2FP.BF16.F32.PACK_AB R166, R9.reuse, R20 ;  /* 0x0000001409a6723e */ /* 0x050fe200000010ff */
[----:B------:R-:W-:-:S06]  /*8310*/  FADD.FTZ R3, R9, R4 ;  /* 0x0000000409037221 */ /* 0x000fcc0000010000 */
[----:B------:R-:W4:Y:S01]  /*8320*/  MUFU.EX2 R183, R183 ;  /* 0x000000b700b77308 */ /* 0x000f220000000800 */
[C---:B--2---:R-:W-:Y:S01]  /*8330*/  FADD.FTZ R13, R179.reuse, R12 ;  /* 0x0000000cb30d7221 */ /* 0x044fe20000010000 */
[----:B------:R-:W-:-:S03]  /*8340*/  F2FP.BF16.F32.PACK_AB R165, R179, R170 ;  /* 0x000000aab3a5723e */ /* 0x000fc600000010ff */
[----:B---3--:R-:W-:Y:S01]  /*8350*/  FADD.FTZ R10, R182, R13 ;  /* 0x0000000db60a7221 */ /* 0x008fe20000010000 */
[----:B----4-:R-:W-:-:S03]  /*8360*/  F2FP.BF16.F32.PACK_AB R167, R183, R182 ;  /* 0x000000b6b7a7723e */ /* 0x010fc600000010ff */
[----:B------:R-:W-:Y:S02]  /*8370*/  FADD.FTZ R4, R183, R10 ;  /* 0x0000000ab7047221 */ /* 0x000fe40000010000 */
[----:B------:R1:W-:Y:S01]  /*8380*/  STSM.16.M88.4 [R23], R164 ;  /* 0x000000a417007844 */ /* 0x0003e20000000200 */
[----:B------:R-:W-:Y:S05]  /*8390*/  @!P0 BRA `(.L_x_3894) ;  /* 0x0000000000048947 */ /* 0x000fea0003800000 */
[----:B------:R-:W-:Y:S01]  /*83a0*/  BPT.TRAP 0x1 ;  /* 0x000000040000795c */ /* 0x000fe20000300000 */
.L_x_3894:
[----:B------:R2:W3:Y:S01]  /*83b0*/  SYNCS.PHASECHK.TRANS64.TRYWAIT P1, [UR22+0x28c50], R7 ;  /* 0x028c5007ff0075a7 */ /* 0x0004e20008020156 */
[----:B------:R-:W-:Y:S05]  /*83c0*/  @!P0 BRA `(.L_x_3895) ;  /* 0x0000000000048947 */ /* 0x000fea0003800000 */
[----:B------:R-:W-:Y:S01]  /*83d0*/  BPT.TRAP 0x1 ;  /* 0x000000040000795c */ /* 0x000fe20000300000 */
.L_x_3895:
[----:B---3--:R-:W-:Y:S05]  /*83e0*/  @P1 BRA `(.L_x_3896) ;  /* 0x0000000000081947 */ /* 0x008fea0003800000 */
[----:B------:R-:W3:Y:S02]  /*83f0*/  SYNCS.PHASECHK.TRANS64.TRYWAIT P1, [UR22+0x28c50], R7 ;  /* 0x028c5007ff0075a7 */ /* 0x000ee40008020156 */
[----:B---3--:R-:W-:Y:S05]  /*8400*/  @!P1 BRA `(.L_x_3897) ;  /* 0x0000007800b49947 */ /* 0x008fea0003800000 */
.L_x_3896:
        /* <DEDUP_REMOVED lines=34> */
.L_x_3898:
[----:B------:R-:W-:Y:S01]  /*8630*/  UIADD3 UR22, UR22, 0x28c60, URZ ;  /* 0x00028c6016167890 */ /* 0x000fe2000fffe03f */
[----:B------:R-:W-:Y:S01]  /*8640*/  ISETP.LT.AND P1, PT, RZ, UR21, PT ;  /* 0x00000015ff007c0c */ /* 0x000fe2000bf21270 */
[----:B------:R-:W-:Y:S01]  /*8650*/  UIADD3 UR21, UR21, -0x1, URZ ;  /* 0xffffffff15157890 */ /* 0x000fe2000fffe03f */
[----:B------:R-:W-:Y:S01]  /*8660*/  IMAD.MOV.U32 R9, RZ, RZ, R5 ;  /* 0x000000ffff097224 */ /* 0x000fe200078e0005 */
[----:B------:R-:W-:Y:S01]  /*8670*/  UPRMT UR22, UR40, 0x654, UR22 ;  /* 0x0000065428167896 */ /* 0x000fe20008000016 */
[----:B------:R-:W-:Y:S01]  /*8680*/  MOV R11, R6 ;  /* 0x00000006000b7202 */ /* 0x000fe20000000f00 */
[----:B------:R-:W-:-:S07]  /*8690*/  UMOV UR23, UR38 ;  /* 0x0000002600177c82 */ /* 0x000fce0008000000 */
[----:B------:R-:W-:Y:S01]  /*86a0*/  SYNCS.ARRIVE.TRANS64.RED.A1T0 RZ, [UR22], RZ ;  /* 0x000000ffffff79a7 */ /* 0x000fe20008100416 */
[----:B------:R-:W-:Y:S05]  /*86b0*/  @P1 BRA `(.L_x_3899) ;  /* 0xffffffe400d81947 */ /* 0x000fea000383ffff */
.L_x_3888:
[----:B------:R-:W0:Y:S01]  /*86c0*/  SHFL.BFLY PT, R0, R3, 0x2, 0x1f ;  /* 0x0c401f0003007f89 */ /* 0x000e2200000e0000 */
[----:B------:R-:W-:Y:S01]  /*86d0*/  IMAD.MOV R13, RZ, RZ, -R18 ;  /* 0x000000ffff0d7224 */ /* 0x000fe200078e0a12 */
[----:B------:R-:W-:Y:S01]  /*86e0*/  UIADD3 UR36, UR36, 0x1, URZ ;  /* 0x0000000124247890 */ /* 0x000fe2000fffe03f */
[----:B------:R-:W-:Y:S01]  /*86f0*/  IMAD.U32 R10, RZ, RZ, UR10 ;  /* 0x0000000aff0a7e24 */ /* 0x000fe2000f8e00ff */
[----:B------:R-:W5:Y:S01]  /*8700*/  SHFL.BFLY PT, R9, R4, 0x2, 0x1f ;  /* 0x0c401f0004097f89 */ /* 0x000f6200000e0000 */
[----:B------:R-:W-:Y:S08]  /*8710*/  BAR.ARV 0x8, 0x100 ;  /* 0x0204000000007b1d */ /* 0x000ff00000002000 */
[----:B------:R-:W-:Y:S01]  /*8720*/  BAR.SYNC.DEFER_BLOCKING 0xf, 0x100 ;  /* 0x03c4000000007b1d */ /* 0x000fe20000010000 */
[----:B------:R-:W-:-:S02]  /*8730*/  ISETP.NE.AND P0, PT, R2, R13, PT ;  /* 0x0000000d0200720c */ /* 0x000fc40003f05270 */
[----:B------:R-:W-:Y:S01]  /*8740*/  MOV R13, UR10 ;  /* 0x0000000a000d7c02 */ /* 0x000fe20008000f00 */
[----:B0123--:R-:W-:Y:S01]  /*8750*/  FADD.FTZ R7, R0, R3 ;  /* 0x0000000300077221 */ /* 0x00ffe20000010000 */
[----:B------:R-:W-:Y:S01]  /*8760*/  IMAD.U32 R3, RZ, RZ, UR38 ;  /* 0x00000026ff037e24 */ /* 0x000fe2000f8e00ff */
[----:B------:R-:W-:Y:S01]  /*8770*/  UIADD3 UR38, UR38, 0x1, URZ ;  /* 0x0000000126267890 */ /* 0x000fe2000fffe03f */
[----:B-----5:R-:W-:Y:S02]  /*8780*/  FADD.FTZ R9, R9, R4 ;  /* 0x0000000409097221 */ /* 0x020fe40000010000 */
[----:B------:R-:W0:Y:S01]  /*8790*/  SHFL.BFLY PT, R0, R7, 0x1, 0x1f ;  /* 0x0c201f0007007f89 */ /* 0x000e2200000e0000 */
[----:B------:R-:W-:Y:S01]  /*87a0*/  IMAD.MOV.U32 R4, RZ, RZ, RZ ;  /* 0x000000ffff047224 */ /* 0x000fe200078e00ff */
[----:B------:R-:W-:-:S03]  /*87b0*/  UISETP.NE.AND UP0, UPT, UR38, 0x2, UPT ;  /* 0x000000022600788c */ /* 0x000fc6000bf05270 */
        /* <DEDUP_REMOVED lines=12> */
[----:B------:R-:W0:Y:S08]  /*8880*/  @P1 MUFU.RCP R0, R11 ;  /* 0x0000000b00001308 */ /* 0x000e300000001000 */
        /* <DEDUP_REMOVED lines=9> */
[----:B------:R2:W0:Y:S01]  /*8920*/  @P2 MUFU.LG2 R12, R8 ;  /* 0x00000008000c2308 */ /* 0x0004220000000c00 */
        /* <DEDUP_REMOVED lines=11> */
[----:B------:R-:W-:Y:S01]  /*89e0*/  @P2 FMUL.FTZ R10, R13, 0.69314718246459960938 ;  /* 0x3f3172180d0a2820 */ /* 0x000fe20000410000 */
        /* <DEDUP_REMOVED lines=120> */
.L_x_3853:
        /* <DEDUP_REMOVED lines=10> */
[----:B------:R-:W1:Y:S01]  /*9210*/  SHFL.IDX PT, R6, R211, RZ, 0x1f ;  /* 0x00001fffd3067589 */ /* 0x000e6200000e0000 */
[----:B------:R-:W-:Y:S01]  /*9220*/  IMAD R9, R210, 0x40, R17 ;  /* 0x00000040d2097824 */ /* 0x000fe200078e0211 */
[----:B------:R-:W-:Y:S01]  /*9230*/  F2FP.BF16.F32.PACK_AB R120, R121, R120 ;  /* 0x000000787978723e */ /* 0x000fe200000010ff */
[----:B------:R-:W-:-:S04]  /*9240*/  USHF.R.S32.HI UR12, URZ, 0x1f, UR45 ;  /* 0x0000001f3f0c7899 */ /* 0x000fc8000801142d */
[----:B------:R-:W-:Y:S01]  /*9250*/  BAR.SYNC.DEFER_BLOCKING 0x1, 0x100 ;  /* 0x0044000000007b1d */ /* 0x000fe20000010000 */
[----:B------:R-:W-:Y:S01]  /*9260*/  F2FP.BF16.F32.PACK_AB R121, R156, R154 ;  /* 0x0000009a9c79723e */ /* 0x000fe200000010ff */
[----:B------:R-:W-:Y:S01]  /*9270*/  USHF.R.S32.HI UR13, URZ, 0x1f, UR43 ;  /* 0x0000001f3f0d7899 */ /* 0x000fe2000801142b */
        /* <DEDUP_REMOVED lines=10> */
[----:B-1----:R-:W-:Y:S01]  /*9320*/  ISETP.NE.AND P0, PT, R6, RZ, PT ;  /* 0x000000ff0600720c */ /* 0x002fe20003f05270 */
[----:B------:R-:W-:Y:S01]  /*9330*/  IMAD.U32 R96, RZ, RZ, UR6 ;  /* 0x00000006ff607e24 */ /* 0x000fe2000f8e00ff */
[----:B------:R-:W-:Y:S01]  /*9340*/  F2FP.BF16.F32.PACK_AB R146, R149, R148 ;  /* 0x000000949592723e */ /* 0x000fe200000010ff */
[----:B------:R-:W-:Y:S01]  /*9350*/  IMAD.U32 R97, RZ, RZ, UR7 ;  /* 0x00000007ff617e24 */ /* 0x000fe2000f8e00ff */
[----:B------:R-:W-:Y:S01]  /*9360*/  F2FP.BF16.F32.PACK_AB R147, R151, R150 ;  /* 0x000000969793723e */ /* 0x000fe200000010ff */
[----:B------:R-:W-:-:S04]  /*9370*/  IMAD.WIDE R4, R215, 0x2, R96 ;  /* 0x00000002d7047825 */ /* 0x000fc800078e0260 */
[----:B------:R-:W-:Y:S01]  /*9380*/  IMAD.WIDE R96, R9, 0x2, R96 ;  /* 0x0000000209607825 */ /* 0x000fe200078e0260 */
[C---:B------:R-:W-:Y:S02]  /*9390*/  IADD3 R45, P2, R4.reuse, 0x20, RZ ;  /* 0x00000020042d7810 */ /* 0x040fe40007f5e0ff */
[C---:B------:R-:W-:Y:S02]  /*93a0*/  IADD3 R49, P3, R4.reuse, 0x40, RZ ;  /* 0x0000004004317810 */ /* 0x040fe40007f7e0ff */
[----:B------:R-:W-:Y:S01]  /*93b0*/  LOP3.LUT R12, R45, 0x380, RZ, 0xc0, !PT ;  /* 0x000003802d0c7812 */ /* 0x000fe200078ec0ff */
[--C-:B------:R-:W-:Y:S01]  /*93c0*/  IMAD.X R131, RZ, RZ, R5.reuse, P2 ;  /* 0x000000ffff837224 */ /* 0x100fe200010e0605 */
[C---:B------:R-:W-:Y:S01]  /*93d0*/  IADD3 R61, P5, R4.reuse, 0x2000, RZ ;  /* 0x00002000043d7810 */ /* 0x040fe20007fbe0ff */
[----:B------:R-:W-:Y:S01]  /*93e0*/  IMAD.X R13, RZ, RZ, R5, P3 ;  /* 0x000000ffff0d7224 */ /* 0x000fe200018e0605 */
[----:B------:R-:W-:Y:S02]  /*93f0*/  LOP3.LUT R14, R49, 0x380, RZ, 0xc0, !PT ;  /* 0x00000380310e7812 */ /* 0x000fe400078ec0ff */
[----:B------:R-:W-:-:S02]  /*9400*/  IADD3 R53, P4, R4, 0x60, RZ ;  /* 0x0000006004357810 */ /* 0x000fc40007f9e0ff */
[----:B------:R-:W-:Y:S02]  /*9410*/  SHF.R.U64 R12, R12, 0x3, RZ ;  /* 0x000000030c0c7819 */ /* 0x000fe400000012ff */
[----:B------:R-:W-:Y:S01]  /*9420*/  IADD3.X R25, RZ, R5, RZ, P5, !PT ;  /* 0x00000005ff197210 */ /* 0x000fe20002ffe4ff */
[--C-:B------:R-:W-:Y:S01]  /*9430*/  IMAD.X R15, RZ, RZ, R5.reuse, P4 ;  /* 0x000000ffff0f7224 */ /* 0x100fe200020e0605 */
[----:B------:R-:W-:Y:S02]  /*9440*/  SHF.R.U64 R14, R14, 0x3, RZ ;  /* 0x000000030e0e7819 */ /* 0x000fe400000012ff */
[----:B------:R-:W-:Y:S02]  /*9450*/  IADD3 R36, P5, R4, 0x4040, RZ ;  /* 0x0000404004247810 */ /* 0x000fe40007fbe0ff */
[----:B------:R-:W-:Y:S02]  /*9460*/  LOP3.LUT R130, R12, R45, RZ, 0x3c, !PT ;  /* 0x0000002d0c827212 */ /* 0x000fe400078e3cff */
[----:B------:R-:W-:Y:S01]  /*9470*/  IADD3 R37, P4, R4, 0x4020, RZ ;  /* 0x0000402004257810 */ /* 0x000fe20007f9e0ff */
[----:B------:R-:W-:Y:S01]  /*9480*/  IMAD.X R109, RZ, RZ, R5, P5 ;  /* 0x000000ffff6d7224 */ /* 0x000fe200028e0605 */
[----:B------:R-:W-:-:S02]  /*9490*/  LOP3.LUT R12, R14, R49, RZ, 0x3c, !PT ;  /* 0x000000310e0c7212 */ /* 0x000fc400078e3cff */
[----:B------:R-:W-:Y:S01]  /*94a0*/  LOP3.LUT R49, R36, 0x380, RZ, 0xc0, !PT ;  /* 0x0000038024317812 */ /* 0x000fe200078ec0ff */
[--C-:B------:R-:W-:Y:S01]  /*94b0*/  IMAD.X R105, RZ, RZ, R5.reuse, P4 ;  /* 0x000000ffff697224 */ /* 0x100fe200020e0605 */
[C---:B------:R-:W-:Y:S02]  /*94c0*/  IADD3 R65, P6, R4.reuse, 0x2020, RZ ;  /* 0x0000202004417810 */ /* 0x040fe40007fde0ff */
[----:B------:R-:W-:Y:S02]  /*94d0*/  SHF.R.U64 R49, R49, 0x3, RZ ;  /* 0x0000000331317819 */ /* 0x000fe400000012ff */
[C---:B------:R-:W-:Y:S01]  /*94e0*/  IADD3 R10, P4, R4.reuse, 0x6060, RZ ;  /* 0x00006060040a7810 */ /* 0x040fe20007f9e0ff */
[----:B------:R-:W-:Y:S01]  /*94f0*/  IMAD.X R29, RZ, RZ, R5, P6 ;  /* 0x000000ffff1d7224 */ /* 0x000fe200030e0605 */
[----:B------:R-:W-:Y:S02]  /*9500*/  IADD3 R69, P1, R4, 0x2040, RZ ;  /* 0x0000204004457810 */ /* 0x000fe40007f3e0ff */
[----:B------:R-:W-:-:S02]  /*9510*/  LOP3.LUT R108, R49, R36, RZ, 0x3c, !PT ;  /* 0x00000024316c7212 */ /* 0x000fc400078e3cff */
[----:B------:R-:W-:Y:S01]  /*9520*/  IADD3 R33, P6, R4, 0x4060, RZ ;  /* 0x0000406004217810 */ /* 0x000fe20007fde0ff */
[--C-:B------:R-:W-:Y:S01]  /*9530*/  IMAD.X R41, RZ, RZ, R5.reuse, P1 ;  /* 0x000000ffff297224 */ /* 0x100fe200008e0605 */
[----:B------:R-:W-:Y:S02]  /*9540*/  LOP3.LUT R49, R10, 0x380, RZ, 0xc0, !PT ;  /* 0x000003800a317812 */ /* 0x000fe400078ec0ff */
[C---:B------:R-:W-:Y:S01]  /*9550*/  IADD3 R73, P2, R4.reuse, 0x2060, RZ ;  /* 0x0000206004497810 */ /* 0x040fe20007f5e0ff */
[--C-:B------:R-:W-:Y:S01]  /*9560*/  IMAD.X R119, RZ, RZ, R5.reuse, P6 ;  /* 0x000000ffff777224 */ /* 0x100fe200030e0605 */
[----:B------:R-:W-:Y:S02]  /*9570*/  IADD3 R6, P1, R4, 0x6000, RZ ;  /* 0x0000600004067810 */ /* 0x000fe40007f3e0ff */
[----:B------:R-:W-:Y:S01]  /*9580*/  LOP3.LUT R24, R53, 0x380, RZ, 0xc0, !PT ;  /* 0x0000038035187812 */ /* 0x000fe200078ec0ff */
[----:B------:R-:W-:Y:S01]  /*9590*/  IMAD.X R57, RZ, RZ, R5, P2 ;  /* 0x000000ffff397224 */ /* 0x000fe200010e0605 */
[----:B------:R-:W-:-:S02]  /*95a0*/  LOP3.LUT R48, R33, 0x380, RZ, 0xc0, !PT ;  /* 0x0000038021307812 */ /* 0x000fc400078ec0ff */
[----:B------:R-:W-:Y:S02]  /*95b0*/  SHF.R.U64 R49, R49, 0x3, RZ ;  /* 0x0000000331317819 */ /* 0x000fe400000012ff */
[----:B------:R-:W-:Y:S02]  /*95c0*/  IADD3.X R123, RZ, R5, RZ, P1, !PT ;  /* 0x00000005ff7b7210 */ /* 0x000fe40000ffe4ff */
[----:B------:R-:W-:Y:S02]  /*95d0*/  SHF.R.U64 R24, R24, 0x3, RZ ;  /* 0x0000000318187819 */ /* 0x000fe400000012ff */
[----:B------:R-:W-:Y:S02]  /*95e0*/  LOP3.LUT R44, R73, 0x380, RZ, 0xc0, !PT ;  /* 0x00000380492c7812 */ /* 0x000fe400078ec0ff */
[----:B------:R-:W-:Y:S02]  /*95f0*/  SHF.R.U64 R48, R48, 0x3, RZ ;  /* 0x0000000330307819 */ /* 0x000fe400000012ff */
[----:B------:R-:W-:-:S02]  /*9600*/  LOP3.LUT R10, R49, R10, RZ, 0x3c, !PT ;  /* 0x0000000a310a7212 */ /* 0x000fc400078e3cff */
[----:B------:R-:W-:Y:S02]  /*9610*/  IADD3 R49, P1, R96, 0x4000, RZ ;  /* 0x0000400060317810 */ /* 0x000fe40007f3e0ff */
[C---:B------:R-:W-:Y:S02]  /*9620*/  IADD3 R32, P3, R4.reuse, 0x4000, RZ ;  /* 0x0000400004207810 */ /* 0x040fe40007f7e0ff */
[----:B------:R-:W-:Y:S02]  /*9630*/  LOP3.LUT R11, R4, 0x380, RZ, 0xc0, !PT ;  /* 0x00000380040b7812 */ /* 0x000fe400078ec0ff */
[----:B------:R-:W-:Y:S01]  /*9640*/  LOP3.LUT R14, R24, R53, RZ, 0x3c, !PT ;  /* 0x00000035180e7212 */ /* 0x000fe200078e3cff */
[----:B------:R-:W-:Y:S01]  /*9650*/  IMAD.X R101, RZ, RZ, R5, P3 ;  /* 0x000000ffff657224 */ /* 0x000fe200018e0605 */
[----:B------:R-:W-:Y:S02]  /*9660*/  SHF.R.U64 R44, R44, 0x3, RZ ;  /* 0x000000032c2c7819 */ /* 0x000fe400000012ff */
[----:B------:R-:W-:-:S02]  /*9670*/  LOP3.LUT R118, R48, R33, RZ, 0x3c, !PT ;  /* 0x0000002130767212 */ /* 0x000fc400078e3cff */
[----:B------:R-:W-:Y:S02]  /*9680*/  LOP3.LUT R24, R61, 0x380, RZ, 0xc0, !PT ;  /* 0x000003803d187812 */ /* 0x000fe400078ec0ff */
[----:B------:R-:W-:Y:S02]  /*9690*/  LOP3.LUT R28, R65, 0x380, RZ, 0xc0, !PT ;  /* 0x00000380411c7812 */ /* 0x000fe400078ec0ff */
[----:B------:R-:W-:Y:S02]  /*96a0*/  LOP3.LUT R48, R49, 0x380, RZ, 0xc0, !PT ;  /* 0x0000038031307812 */ /* 0x000fe400078ec0ff */
[C---:B------:R-:W-:Y:S02]  /*96b0*/  IADD3 R8, P2, R4.reuse, 0x6020, RZ ;  /* 0x0000602004087810 */ /* 0x040fe40007f5e0ff */
[----:B------:R-:W-:Y:S02]  /*96c0*/  IADD3 R20, P3, R4, 0x6040, RZ ;  /* 0x0000604004147810 */ /* 0x000fe40007f7e0ff */
[----:B------:R-:W-:Y:S01]  /*96d0*/  SHF.R.U64 R11, R11, 0x3, RZ ;  /* 0x000000030b0b7819 */ /* 0x000fe200000012ff */
[--C-:B------:R-:W-:Y:S01]  /*96e0*/  IMAD.X R127, RZ, RZ, R5.reuse, P2 ;  /* 0x000000ffff7f7224 */ /* 0x100fe200010e0605 */
[----:B------:R-:W-:Y:S01]  /*96f0*/  LOP3.LUT R56, R44, R73, RZ, 0x3c, !PT ;  /* 0x000000492c387212 */ /* 0x000fe200078e3cff */
[----:B------:R-:W-:Y:S01]  /*9700*/  IMAD.X R9, RZ, RZ, R5, P3 ;  /* 0x000000ffff097224 */ /* 0x000fe200018e0605 */
[----:B------:R-:W-:-:S02]  /*9710*/  SHF.R.U64 R24, R24, 0x3, RZ ;  /* 0x0000000318187819 */ /* 0x000fc400000012ff */
[----:B------:R-:W-:Y:S02]  /*9720*/  SHF.R.U64 R28, R28, 0x3, RZ ;  /* 0x000000031c1c7819 */ /* 0x000fe400000012ff */
[----:B------:R-:W-:Y:S02]  /*9730*/  LOP3.LUT R44, R37, 0x380, RZ, 0xc0, !PT ;  /* 0x00000380252c7812 */ /* 0x000fe400078ec0ff */
[----:B------:R-:W-:Y:S02]  /*9740*/  SHF.R.U64 R48, R48, 0x3, RZ ;  /* 0x0000000330307819 */ /* 0x000fe400000012ff */
[----:B------:R-:W-:Y:S02]  /*9750*/  LOP3.LUT R45, R32, 0x380, RZ, 0xc0, !PT ;  /* 0x00000380202d7812 */ /* 0x000fe400078ec0ff */
[----:B------:R-:W-:Y:S01]  /*9760*/  LOP3.LUT R4, R11, R4, RZ, 0x3c, !PT ;  /* 0x000000040b047212 */ /* 0x000fe200078e3cff */
[----:B------:R-:W-:Y:S01]  /*9770*/  IMAD.X R11, RZ, RZ, R5, P4 ;  /* 0x000000ffff0b7224 */ /* 0x000fe200020e0605 */
[----:B------:R-:W-:-:S02]  /*9780*/  LOP3.LUT R24, R24, R61, RZ, 0x3c, !PT ;  /* 0x0000003d18187212 */ /* 0x000fc400078e3cff */
[----:B------:R-:W-:Y:S02]  /*9790*/  LOP3.LUT R28, R28, R65, RZ, 0x3c, !PT ;  /* 0x000000411c1c7212 */ /* 0x000fe400078e3cff */
[----:B------:R-:W-:Y:S02]  /*97a0*/  SHF.R.U64 R44, R44, 0x3, RZ ;  /* 0x000000032c2c7819 */ /* 0x000fe400000012ff */
[----:B------:R-:W-:Y:S02]  /*97b0*/  LOP3.LUT R48, R48, R49, RZ, 0x3c, !PT ;  /* 0x0000003130307212 */ /* 0x000fe400078e3cff */
[----:B------:R-:W-:Y:S02]  /*97c0*/  SHF.R.U64 R45, R45, 0x3, RZ ;  /* 0x000000032d2d7819 */ /* 0x000fe400000012ff */
[C---:B------:R-:W-:Y:S02]  /*97d0*/  IADD3 R65, P4, R96.reuse, 0x1000, RZ ;  /* 0x0000100060417810 */ /* 0x040fe40007f9e0ff */
[----:B------:R-:W-:-:S02]  /*97e0*/  IADD3 R61, P3, R96, 0x2000, RZ ;  /* 0x00002000603d7810 */ /* 0x000fc40007f7e0ff */
[C---:B------:R-:W-:Y:S02]  /*97f0*/  IADD3 R53, P2, R96.reuse, 0x3000, RZ ;  /* 0x0000300060357810 */ /* 0x040fe40007f5e0ff */
[----:B------:R-:W-:Y:S02]  /*9800*/  IADD3 R49, P6, R96, 0x5000, RZ ;  /* 0x0000500060317810 */ /* 0x000fe40007fde0ff */
[----:B------:R-:W-:Y:S02]  /*9810*/  LOP3.LUT R104, R44, R37, RZ, 0x3c, !PT ;  /* 0x000000252c687212 */ /* 0x000fe400078e3cff */
[----:B------:R-:W-:Y:S02]  /*9820*/  LOP3.LUT R100, R45, R32, RZ, 0x3c, !PT ;  /* 0x000000202d647212 */ /* 0x000fe400078e3cff */
[----:B------:R-:W-:Y:S02]  /*9830*/  LOP3.LUT R37, R8, 0x380, RZ, 0xc0, !PT ;  /* 0x0000038008257812 */ /* 0x000fe400078ec0ff */
[----:B------:R-:W-:-:S02]  /*9840*/  LOP3.LUT R64, R65, 0x380, RZ, 0xc0, !PT ;  /* 0x0000038041407812 */ /* 0x000fc400078ec0ff */
[----:B------:R-:W-:Y:S02]  /*9850*/  LOP3.LUT R60, R61, 0x380, RZ, 0xc0, !PT ;  /* 0x000003803d3c7812 */ /* 0x000fe400078ec0ff */
        /* <DEDUP_REMOVED lines=19> */
[----:B------:R-:W-:Y:S01]  /*9990*/  IMAD.X R53, RZ, RZ, R97, P2 ;  /* 0x000000ffff357224 */ /* 0x000fe200010e0661 */
[----:B------:R-:W-:-:S02]  /*99a0*/  LOP3.LUT R44, R44, R49, RZ, 0x3c, !PT ;  /* 0x000000312c2c7212 */ /* 0x000fc400078e3cff */
[----:B------:R-:W-:Y:S02]  /*99b0*/  MOV R73, R4 ;  /* 0x0000000400497202 */ /* 0x000fe40000000f00 */
[----:B------:R-:W-:Y:S02]  /*99c0*/  LOP3.LUT R40, R40, R69, RZ, 0x3c, !PT ;  /* 0x0000004528287212 */ /* 0x000fe400078e3cff */
[----:B------:R-:W-:Y:S02]  /*99d0*/  LOP3.LUT R122, R33, R6, RZ, 0x3c, !PT ;  /* 0x00000006217a7212 */ /* 0x000fe400078e3cff */
[----:B------:R-:W-:Y:S02]  /*99e0*/  LOP3.LUT R8, R45, R20, RZ, 0x3c, !PT ;  /* 0x000000142d087212 */ /* 0x000fe400078e3cff */
[----:B------:R-:W-:Y:S02]  /*99f0*/  F2FP.BF16.F32.PACK_AB R4, R21, R195 ;  /* 0x000000c31504723e */ /* 0x000fe400000010ff */
[----:B------:R-:W-:-:S02]  /*9a00*/  IADD3.X R49, RZ, R97, RZ, P1, !PT ;  /* 0x00000061ff317210 */ /* 0x000fc40000ffe4ff */
[C---:B------:R-:W-:Y:S02]  /*9a10*/  IADD3 R45, P5, R96.reuse, 0x6000, RZ ;  /* 0x00006000602d7810 */ /* 0x040fe40007fbe0ff */
[C---:B------:R-:W-:Y:S02]  /*9a20*/  IADD3 R37, P4, R96.reuse, 0x7000, RZ ;  /* 0x0000700060257810 */ /* 0x040fe40007f9e0ff */
[C---:B------:R-:W-:Y:S02]  /*9a30*/  IADD3 R33, P3, R96.reuse, 0x8000, RZ ;  /* 0x0000800060217810 */ /* 0x040fe40007f7e0ff */
[C---:B------:R-:W-:Y:S02]  /*9a40*/  IADD3 R69, P2, R96.reuse, 0x9000, RZ ;  /* 0x0000900060457810 */ /* 0x040fe40007f5e0ff */
[----:B------:R-:W-:Y:S02]  /*9a50*/  IADD3 R21, P1, R96, 0xa000, RZ ;  /* 0x0000a00060157810 */ /* 0x000fe40007f3e0ff */
[----:B------:R-:W-:-:S02]  /*9a60*/  F2FP.BF16.F32.PACK_AB R6, R7, R192 ;  /* 0x000000c00706723e */ /* 0x000fc400000010ff */
[----:B------:R-:W-:Y:S02]  /*9a70*/  F2FP.BF16.F32.PACK_AB R5, R27, R26 ;  /* 0x0000001a1b05723e */ /* 0x000fe400000010ff */
[----:B------:R-:W-:Y:S02]  /*9a80*/  F2FP.BF16.F32.PACK_AB R7, R31, R30 ;  /* 0x0000001e1f07723e */ /* 0x000fe400000010ff */
[----:B------:R-:W-:Y:S02]  /*9a90*/  LOP3.LUT R36, R45, 0x380, RZ, 0xc0, !PT ;  /* 0x000003802d247812 */ /* 0x000fe400078ec0ff */
[----:B------:R-:W-:Y:S01]  /*9aa0*/  LOP3.LUT R32, R37, 0x380, RZ, 0xc0, !PT ;  /* 0x0000038025207812 */ /* 0x000fe200078ec0ff */
[----:B------:R0:W-:Y:S01]  /*9ab0*/  STSM.16.M88.4 [R73], R4 ;  /* 0x0000000449007844 */ /* 0x0001e20000000200 */
[----:B------:R-:W-:Y:S02]  /*9ac0*/  LOP3.LUT R20, R33, 0x380, RZ, 0xc0, !PT ;  /* 0x0000038021147812 */ /* 0x000fe400078ec0ff */
[----:B------:R-:W-:-:S02]  /*9ad0*/  LOP3.LUT R68, R69, 0x380, RZ, 0xc0, !PT ;  /* 0x0000038045447812 */ /* 0x000fc400078ec0ff */
[----:B------:R-:W-:Y:S02]  /*9ae0*/  LOP3.LUT R72, R21, 0x380, RZ, 0xc0, !PT ;  /* 0x0000038015487812 */ /* 0x000fe400078ec0ff */
[----:B------:R-:W-:Y:S02]  /*9af0*/  SHF.R.U64 R36, R36, 0x3, RZ ;  /* 0x0000000324247819 */ /* 0x000fe400000012ff */
[----:B------:R-:W-:Y:S02]  /*9b00*/  SHF.R.U64 R32, R32, 0x3, RZ ;  /* 0x0000000320207819 */ /* 0x000fe400000012ff */
[----:B------:R-:W-:Y:S02]  /*9b10*/  SHF.R.U64 R20, R20, 0x3, RZ ;  /* 0x0000000314147819 */ /* 0x000fe400000012ff */
[----:B------:R-:W-:Y:S02]  /*9b20*/  SHF.R.U64 R68, R68, 0x3, RZ ;  /* 0x0000000344447819 */ /* 0x000fe400000012ff */
[----:B------:R-:W-:Y:S01]  /*9b30*/  SHF.R.U64 R72, R72, 0x3, RZ ;  /* 0x0000000348487819 */ /* 0x000fe200000012ff */
[----:B0-----:R-:W-:Y:S01]  /*9b40*/  IMAD.X R73, RZ, RZ, R97, P1 ;  /* 0x000000ffff497224 */ /* 0x001fe200008e0661 */
[----:B------:R-:W-:-:S02]  /*9b50*/  LOP3.LUT R5, R96, 0x380, RZ, 0xc0, !PT ;  /* 0x0000038060057812 */ /* 0x000fc400078ec0ff */
[----:B------:R-:W-:Y:S01]  /*9b60*/  LOP3.LUT R36, R36, R45, RZ, 0x3c, !PT ;  /* 0x0000002d24247212 */ /* 0x000fe200078e3cff */
[--C-:B------:R-:W-:Y:S01]  /*9b70*/  IMAD.X R45, RZ, RZ, R97.reuse, P6 ;  /* 0x000000ffff2d7224 */ /* 0x100fe200030e0661 */
        /* <DEDUP_REMOVED lines=14> */
[----:B------:R-:W-:Y:S02]  /*9c60*/  LOP3.LUT R96, R5, R96, RZ, 0x3c, !PT ;  /* 0x0000006005607212 */ /* 0x000fe400078e3cff */
[----:B------:R-:W-:-:S02]  /*9c70*/  MOV R26, R130 ;  /* 0x00000082001a7202 */ /* 0x000fc40000000f00 */
[----:B------:R-:W-:Y:S02]  /*9c80*/  F2FP.BF16.F32.PACK_AB R4, R206, R208 ;  /* 0x000000d0ce04723e */ /* 0x000fe400000010ff */
[----:B------:R-:W-:Y:S02]  /*9c90*/  F2FP.BF16.F32.PACK_AB R5, R35, R34 ;  /* 0x000000222305723e */ /* 0x000fe400000010ff */
[----:B------:R-:W-:Y:S02]  /*9ca0*/  F2FP.BF16.F32.PACK_AB R6, R204, R207 ;  /* 0x000000cfcc06723e */ /* 0x000fe400000010ff */
[----:B------:R-:W-:Y:S02]  /*9cb0*/  F2FP.BF16.F32.PACK_AB R7, R39, R38 ;  /* 0x000000262707723e */ /* 0x000fe400000010ff */
[----:B------:R-:W-:Y:S02]  /*9cc0*/  MOV R34, R8 ;  /* 0x0000000800227202 */ /* 0x000fe40000000f00 */
        /* <DEDUP_REMOVED lines=13> */
[----:B------:R-:W-:Y:S02]  /*9da0*/  MOV R195, R24 ;  /* 0x0000001800c37202 */ /* 0x000fe40000000f00 */
[----:B0-----:R-:W-:Y:S01]  /*9db0*/  F2FP.BF16.F32.PACK_AB R4, R193, R197 ;  /* 0x000000c5c104723e */ /* 0x001fe200000010ff */
[----:B------:R-:W-:Y:S01]  /*9dc0*/  STSM.16.M88.4 [R192], R12 ;  /* 0x0000000cc0007844 */ /* 0x000fe20000000200 */
[----:B------:R-:W-:-:S02]  /*9dd0*/  F2FP.BF16.F32.PACK_AB R5, R59, R58 ;  /* 0x0000003a3b05723e */ /* 0x000fc400000010ff */
[----:B------:R-:W-:Y:S02]  /*9de0*/  F2FP.BF16.F32.PACK_AB R6, R183, R194 ;  /* 0x000000c2b706723e */ /* 0x000fe400000010ff */
[----:B------:R-:W-:Y:S02]  /*9df0*/  F2FP.BF16.F32.PACK_AB R7, R63, R62 ;  /* 0x0000003e3f07723e */ /* 0x000fe400000010ff */
[----:B------:R-:W-:Y:S02]  /*9e00*/  MOV R213, R28 ;  /* 0x0000001c00d57202 */ /* 0x000fe40000000f00 */
[----:B------:R-:W-:Y:S01]  /*9e10*/  F2FP.BF16.F32.PACK_AB R24, R181, R191 ;  /* 0x000000bfb518723e */ /* 0x000fe200000010ff */
[----:B------:R-:W-:Y:S01]  /*9e20*/  STSM.16.M88.4 [R195], R4 ;  /* 0x00000004c3007844 */ /* 0x000fe20000000200 */
        /* <DEDUP_REMOVED lines=9> */
[----:B------:R-:W-:Y:S02]  /*9ec0*/  MOV R130, R56 ;  /* 0x0000003800827202 */ /* 0x000fe40000000f00 */
[----:B------:R-:W-:Y:S01]  /*9ed0*/  F2FP.BF16.F32.PACK_AB R41, R83, R82 ;  /* 0x000000525329723e */ /* 0x000fe200000010ff */
[----:B------:R0:W-:Y:S01]  /*9ee0*/  STSM.16.M88.4 [R40], R28 ;  /* 0x0000001c28007844 */ /* 0x0001e20000000200 */
[----:B------:R-:W-:Y:S02]  /*9ef0*/  F2FP.BF16.F32.PACK_AB R42, R171, R174 ;  /* 0x000000aeab2a723e */ /* 0x000fe400000010ff */
[----:B------:R-:W-:Y:S02]  /*9f00*/  F2FP.BF16.F32.PACK_AB R43, R87, R86 ;  /* 0x00000056572b723e */ /* 0x000fe400000010ff */
[----:B------:R-:W-:Y:S02]  /*9f10*/  MOV R100, R100 ;  /* 0x0000006400647202 */ /* 0x000fe40000000f00 */
[----:B------:R-:W-:-:S02]  /*9f20*/  F2FP.BF16.F32.PACK_AB R56, R169, R172 ;  /* 0x000000aca938723e */ /* 0x000fc400000010ff */
[----:B------:R-:W-:Y:S02]  /*9f30*/  F2FP.BF16.F32.PACK_AB R57, R91, R90 ;  /* 0x0000005a5b39723e */ /* 0x000fe400000010ff */
[----:B------:R-:W-:Y:S02]  /*9f40*/  F2FP.BF16.F32.PACK_AB R58, R167, R170 ;  /* 0x000000aaa73a723e */ /* 0x000fe400000010ff */
[----:B------:R-:W-:Y:S02]  /*9f50*/  F2FP.BF16.F32.PACK_AB R59, R95, R94 ;  /* 0x0000005e5f3b723e */ /* 0x000fe400000010ff */
[----:B------:R-:W-:Y:S02]  /*9f60*/  MOV R104, R104 ;  /* 0x0000006800687202 */ /* 0x000fe40000000f00 */
[----:B0-----:R-:W-:Y:S02]  /*9f70*/  F2FP.BF16.F32.PACK_AB R40, R173, R176 ;  /* 0x000000b0ad28723e */ /* 0x001fe400000010ff */
[----:B------:R-:W-:-:S02]  /*9f80*/  F2FP.BF16.F32.PACK_AB R4, R165, R168 ;  /* 0x000000a8a504723e */ /* 0x000fc400000010ff */
[----:B------:R-:W-:Y:S01]  /*9f90*/  F2FP.BF16.F32.PACK_AB R5, R99, R98 ;  /* 0x000000626305723e */ /* 0x000fe200000010ff */
        /* <DEDUP_REMOVED lines=8> */
[----:B------:R-:W-:Y:S02]  /*a020*/  F2FP.BF16.F32.PACK_AB R10, R152, R162 ;  /* 0x000000a2980a723e */ /* 0x000fe400000010ff */
[----:B------:R-:W-:Y:S02]  /*a030*/  F2FP.BF16.F32.PACK_AB R11, R111, R110 ;  /* 0x0000006e6f0b723e */ /* 0x000fe400000010ff */
[----:B------:R-:W-:Y:S02]  /*a040*/  MOV R118, R118 ;  /* 0x0000007600767202 */ /* 0x000fe40000000f00 */
[----:B------:R-:W-:Y:S01]  /*a050*/  MOV R101, R122 ;  /* 0x0000007a00657202 */ /* 0x000fe20000000f00 */
[----:B------:R1:W-:Y:S01]  /*a060*/  STSM.16.M88.4 [R108], R8 ;  /* 0x000000086c007844 */ /* 0x0003e20000000200 */
[----:B------:R-:W-:Y:S02]  /*a070*/  F2FP.BF16.F32.PACK_AB R12, R113, R155 ;  /* 0x0000009b710c723e */ /* 0x000fe400000010ff */
[----:B------:R-:W-:-:S02]  /*a080*/  F2FP.BF16.F32.PACK_AB R13, R115, R114 ;  /* 0x00000072730d723e */ /* 0x000fc400000010ff */
[----:B------:R-:W-:Y:S02]  /*a090*/  F2FP.BF16.F32.PACK_AB R14, R117, R116 ;  /* 0x00000074750e723e */ /* 0x000fe400000010ff */
[----:B------:R-:W-:Y:S02]  /*a0a0*/  F2FP.BF16.F32.PACK_AB R15, R153, R112 ;  /* 0x00000070990f723e */ /* 0x000fe400000010ff */
[----:B------:R-:W-:Y:S02]  /*a0b0*/  F2FP.BF16.F32.PACK_AB R122, R125, R124 ;  /* 0x0000007c7d7a723e */ /* 0x000fe400000010ff */
[----:B------:R-:W-:Y:S01]  /*a0c0*/  F2FP.BF16.F32.PACK_AB R123, R158, R157 ;  /* 0x0000009d9e7b723e */ /* 0x000fe200000010ff */
[----:B------:R1:W-:Y:S01]  /*a0d0*/  STSM.16.M88.4 [R118], R12 ;  /* 0x0000000c76007844 */ /* 0x0003e20000000200 */
[----:B------:R-:W-:Y:S02]  /*a0e0*/  MOV R126, R126 ;  /* 0x0000007e007e7202 */ /* 0x000fe40000000f00 */
[----:B0-----:R-:W-:Y:S01]  /*a0f0*/  F2FP.BF16.F32.PACK_AB R130, R133, R132 ;  /* 0x000000848582723e */ /* 0x001fe200000010ff */
[----:B------:R1:W-:Y:S01]  /*a100*/  STSM.16.M88.4 [R101], R120 ;  /* 0x0000007865007844 */ /* 0x0003e20000000200 */
[----:B------:R-:W-:-:S02]  /*a110*/  F2FP.BF16.F32.PACK_AB R131, R135, R134 ;  /* 0x000000868783723e */ /* 0x000fc400000010ff */
[----:B------:R-:W-:Y:S02]  /*a120*/  LOP3.LUT R76, R77, 0x380, RZ, 0xc0, !PT ;  /* 0x000003804d4c7812 */ /* 0x000fe400078ec0ff */
[----:B------:R-:W-:Y:S01]  /*a130*/  LOP3.LUT R80, R81, 0x380, RZ, 0xc0, !PT ;  /* 0x0000038051507812 */ /* 0x000fe200078ec0ff */
[----:B------:R1:W-:Y:S01]  /*a140*/  STSM.16.M88.4 [R126], R128 ;  /* 0x000000807e007844 */ /* 0x0003e20000000200 */
[----:B------:R-:W-:Y:S02]  /*a150*/  LOP3.LUT R84, R85, 0x380, RZ, 0xc0, !PT ;  /* 0x0000038055547812 */ /* 0x000fe400078ec0ff */
[----:B------:R-:W-:Y:S01]  /*a160*/  LOP3.LUT R88, R89, 0x380, RZ, 0xc0, !PT ;  /* 0x0000038059587812 */ /* 0x000fe200078ec0ff */
[----:B------:R1:W-:Y:S01]  /*a170*/  STSM.16.M88.4 [R34], R136 ;  /* 0x0000008822007844 */ /* 0x0003e20000000200 */
[----:B------:R-:W-:Y:S02]  /*a180*/  LOP3.LUT R92, R93, 0x380, RZ, 0xc0, !PT ;  /* 0x000003805d5c7812 */ /* 0x000fe400078ec0ff */
[----:B------:R-:W-:Y:S01]  /*a190*/  SHF.R.U64 R76, R76, 0x3, RZ ;  /* 0x000000034c4c7819 */ /* 0x000fe200000012ff */
[----:B------:R1:W-:Y:S01]  /*a1a0*/  STSM.16.M88.4 [R35], R144 ;  /* 0x0000009023007844 */ /* 0x0003e20000000200 */
        /* <DEDUP_REMOVED lines=36> */
[C---:B------:R-:W-:Y:S02]  /*a3f0*/  IADD3 R7, -R4.reuse, RZ, RZ ;  /* 0x000000ff04077210 */ /* 0x040fe40007ffe1ff */
[----:B------:R-:W-:Y:S02]  /*a400*/  SHF.R.S32.HI R5, RZ, 0x1f, R4 ;  /* 0x0000001fff057819 */ /* 0x000fe40000011404 */
[----:B------:R-:W-:Y:S01]  /*a410*/  IADD3 R4, P0, R4, UR6, RZ ;  /* 0x0000000604047c10 */ /* 0x000fe2000ff1e0ff */
[C---:B------:R-:W-:Y:S02]  /*a420*/  IMAD R7, R8.reuse, R7, R10 ;  /* 0x0000000708077224 */ /* 0x040fe400078e020a */
[----:B------:R-:W-:Y:S02]  /*a430*/  IMAD.U32 R10, RZ, RZ, UR8 ;  /* 0x00000008ff0a7e24 */ /* 0x000fe4000f8e00ff */
[----:B------:R-:W-:Y:S01]  /*a440*/  IMAD R8, R8, UR5, RZ ;  /* 0x0000000508087c24 */ /* 0x000fe2000f8e02ff */
[----:B------:R-:W-:-:S02]  /*a450*/  SHF.R.S32.HI R6, RZ, 0x1f, R7 ;  /* 0x0000001fff067819 */ /* 0x000fc40000011407 */
        /* <DEDUP_REMOVED lines=19> */
.L_x_3902:
[----:B------:R-:W1:Y:S01]  /*a590*/  LDC R15, c[0x0][0xbe8] ;  /* 0x0002fa00ff0f7b82 */ /* 0x000e620000000800 */
[----:B------:R-:W-:Y:S01]  /*a5a0*/  ULDC UR10, c[0x0][0xac8] ;  /* 0x0002b200000a7ab9 */ /* 0x000fe20000000800 */
[----:B------:R-:W-:Y:S01]  /*a5b0*/  ULDC.64 UR8, c[0x0][0xae8] ;  /* 0x0002ba0000087ab9 */ /* 0x000fe20000000a00 */
[----:B------:R-:W-:Y:S01]  /*a5c0*/  ISETP.GE.AND P0, PT, R190, UR10, PT ;  /* 0x0000000abe007c0c */ /* 0x000fe2000bf06270 */
[----:B------:R-:W5:Y:S01]  /*a5d0*/  LD.E.128 R96, desc[UR50][R96.64] ;  /* 0x0000003260607980 */ /* 0x000f62000c101d00 */
[----:B------:R-:W-:Y:S02]  /*a5e0*/  ISETP.GE.AND P1, PT, R17, UR10, PT ;  /* 0x0000000a11007c0c */ /* 0x000fe4000bf26270 */
[----:B0-----:R-:W-:Y:S01]  /*a5f0*/  SEL R3, RZ, 0xffffffff, P0 ;  /* 0xffffffffff037807 */ /* 0x001fe20000000000 */
[----:B------:R-:W5:Y:S01]  /*a600*/  LD.E.128 R64, desc[UR50][R64.64] ;  /* 0x0000003240407980 */ /* 0x000f62000c101d00 */
        /* <DEDUP_REMOVED lines=12> */
[----:B------:R-:W0:Y:S01]  /*a6d0*/  @P2 LDC R9, c[0x0][0xbec] ;  /* 0x0002fb00ff092b82 */ /* 0x000e220000000800 */
[----:B------:R-:W-:Y:S01]  /*a6e0*/  SHF.L.U32 R3, R3, 0x2, RZ ;  /* 0x0000000203037819 */ /* 0x000fe200000006ff */
[----:B------:R1:W5:Y:S01]  /*a6f0*/  LD.E.128 R4, desc[UR50][R20.64] ;  /* 0x0000003214047980 */ /* 0x000362000c101d00 */
[----:B------:R-:W-:-:S03]  /*a700*/  ISETP.GE.AND P0, PT, R188, UR10, PT ;  /* 0x0000000abc007c0c */ /* 0x000fc6000bf06270 */
[----:B------:R-:W5:Y:S02]  /*a710*/  LD.E.128 R68, desc[UR50][R68.64] ;  /* 0x0000003244447980 */ /* 0x000f64000c101d00 */
        /* <DEDUP_REMOVED lines=10> */
[----:B------:R-:W-:Y:S01]  /*a7c0*/  UIMAD.WIDE.U32 UR6, UR45, UR8, URZ ;  /* 0x000000082d0672a5 */ /* 0x000fe2000f8e003f */
[----:B------:R-:W-:Y:S01]  /*a7d0*/  IMAD.SHL.U32 R8, R8, 0x8, RZ ;  /* 0x0000000808087824 */ /* 0x000fe200078e00ff */
[----:B------:R-:W-:Y:S01]  /*a7e0*/  UIMAD UR5, UR45, UR9, UR5 ;  /* 0x000000092d0572a4 */ /* 0x000fe2000f8e0205 */
[----:B------:R-:W5:Y:S01]  /*a7f0*/  LD.E.128 R80, desc[UR50][R80.64] ;  /* 0x0000003250507980 */ /* 0x000f62000c101d00 */
[----:B------:R-:W-:Y:S01]  /*a800*/  IMAD.SHL.U32 R13, R0, 0x10, RZ ;  /* 0x00000010000d7824 */ /* 0x000fe200078e00ff */
[----:B------:R-:W-:Y:S01]  /*a810*/  ULDC.64 UR8, c[0x0][0xaf0] ;  /* 0x0002bc0000087ab9 */ /* 0x000fe20000000a00 */
[----:B0-----:R-:W-:Y:S01]  /*a820*/  @P2 IMAD.HI.U32 R0, R14, R9, RZ ;  /* 0x000000090e002227 */ /* 0x001fe200078e00ff */
        /* <DEDUP_REMOVED lines=14> */
[----:B------:R-:W-:Y:S01]  /*a910*/  MOV R9, UR7 ;  /* 0x0000000700097c02 */ /* 0x000fe20008000f00 */
[----:B------:R-:W-:Y:S01]  /*a920*/  IMAD.MOV R13, RZ, RZ, -R3 ;  /* 0x000000ffff0d7224 */ /* 0x000fe200078e0a03 */
[----:B------:R-:W-:Y:S01]  /*a930*/  ULDC.64 UR6, c[0x0][0xae0] ;  /* 0x0002b80000067ab9 */ /* 0x000fe20000000a00 */
        /* <DEDUP_REMOVED lines=11> */
[----:B0-----:R-:W0:Y:S01]  /*a9f0*/  FENCE.VIEW.ASYNC.S ;  /* 0x00000000000073c6 */ /* 0x001e220000000000 */
[----:B-1----:R-:W-:Y:S01]  /*aa00*/  IMAD.SHL.U32 R21, R0, 0x20, RZ ;  /* 0x0000002000157824 */ /* 0x002fe200078e00ff */
        /* <DEDUP_REMOVED lines=23> */
[----:B0-----:R-:W-:Y:S01]  /*ab80*/  SYNCS.ARRIVE.TRANS64.RED.A1T0 RZ, [UR5], RZ ;  /* 0x000000ffffff79a7 */ /* 0x001fe20008100405 */
        /* <DEDUP_REMOVED lines=36> */
.L_x_3904:
[----:B------:R-:W-:Y:S05]  /*add0*/  BSYNC B1 ;  /* 0x0000000000017941 */ /* 0x000fea0003800000 */
.L_x_3903:
[----:B---3-5:R-:W-:Y:S01]  /*ade0*/  IADD3 R4, R28, 0x20, RZ ;  /* 0x000000201c047810 */ /* 0x028fe20007ffe0ff */
[----:B------:R4:W3:Y:S03]  /*adf0*/  SHFL.IDX PT, R7, R27, 0x1, 0x181f ;  /* 0x00381f001b077f89 */ /* 0x0008e600000e0000 */
        /* <DEDUP_REMOVED lines=19> */
[-C--:B------:R-:W-:Y:S02]  /*af30*/  @!P2 LEA.HI.X R13, R188, R7.reuse, R221, 0x1, P5 ;  /* 0x00000007bc0da211 */ /* 0x080fe400028f0cdd */
[-C--:B------:R-:W-:Y:S02]  /*af40*/  @!P0 LEA R14, P3, R186, R6.reuse, 0x1 ;  /* 0x00000006ba0e8211 */ /* 0x080fe400078608ff */
[CC--:B0-----:R-:W-:Y:S01]  /*af50*/  @!P1 LEA R4, P6, R187.reuse, R6.reuse, 0x1 ;  /* 0x00000006bb049211 */ /* 0x0c1fe200078c08ff */
        /* <DEDUP_REMOVED lines=14> */
.L_x_3901:
[----:B------:R-:W0:Y:S01]  /*b040*/  LDC R10, c[0x0][0xbe8] ;  /* 0x0002fa00ff0a7b82 */ /* 0x000e220000000800 */
[----:B------:R-:W-:Y:S01]  /*b050*/  ISETP.GE.AND P2, PT, R216, 0x40, PT ;  /* 0x00000040d800780c */ /* 0x000fe20003f46270 */
[----:B------:R-:W-:Y:S01]  /*b060*/  ULDC UR12, c[0x0][0xac8] ;  /* 0x0002b200000c7ab9 */ /* 0x000fe20000000800 */
[----:B------:R-:W-:Y:S01]  /*b070*/  IMAD R0, R209, 0x20, R210 ;  /* 0x00000020d1007824 */ /* 0x000fe200078e02d2 */
[----:B------:R-:W-:Y:S01]  /*b080*/  ISETP.GE.AND P4, PT, R17, UR12, PT ;  /* 0x0000000c11007c0c */ /* 0x000fe2000bf86270 */
[----:B------:R-:W-:Y:S01]  /*b090*/  USHF.R.S32.HI UR8, URZ, 0x1f, UR45 ;  /* 0x0000001f3f087899 */ /* 0x000fe2000801142d */
[----:B------:R-:W-:Y:S01]  /*b0a0*/  ISETP.GE.AND P3, PT, R190, UR12, PT ;  /* 0x0000000cbe007c0c */ /* 0x000fe2000bf66270 */
[----:B------:R-:W-:Y:S01]  /*b0b0*/  USHF.R.S32.HI UR9, URZ, 0x1f, UR43 ;  /* 0x0000001f3f097899 */ /* 0x000fe2000801142b */
[----:B------:R-:W-:Y:S01]  /*b0c0*/  BSSY B1, `(.L_x_3906) ;  /* 0x0000031000017945 */ /* 0x000fe20003800000 */
[----:B------:R-:W-:Y:S01]  /*b0d0*/  ISETP.GE.AND P1, PT, R189, UR12, PT ;  /* 0x0000000cbd007c0c */ /* 0x000fe2000bf26270 */
[----:B------:R-:W-:Y:S01]  /*b0e0*/  VIADD R8, R0, UR44 ;  /* 0x0000002c00087c36 */ /* 0x000fe20008000000 */
[----:B------:R-:W-:-:S02]  /*b0f0*/  SEL R12, RZ, 0x1, P4 ;  /* 0x00000001ff0c7807 */ /* 0x000fc40002000000 */
[----:B------:R-:W-:Y:S02]  /*b100*/  SEL R13, RZ, 0xffffffff, P3 ;  /* 0xffffffffff0d7807 */ /* 0x000fe40001800000 */
[----:B0-----:R-:W-:-:S13]  /*b110*/  ISETP.NE.AND P0, PT, R10, 0x1, PT ;  /* 0x000000010a00780c */ /* 0x001fda0003f05270 */
[----:B------:R-:W0:Y:S08]  /*b120*/  @P0 LDC R9, c[0x0][0xbec] ;  /* 0x0002fb00ff090b82 */ /* 0x000e300000000800 */
[----:B------:R-:W1:Y:S01]  /*b130*/  @P0 LDC R11, c[0x0][0xbf0] ;  /* 0x0002fc00ff0b0b82 */ /* 0x000e620000000800 */
[----:B------:R-:W-:Y:S05]  /*b140*/  @P2 BRA `(.L_x_3907) ;  /* 0x0000000000a02947 */ /* 0x000fea0003800000 */
[----:B------:R-:W2:Y:S01]  /*b150*/  S2R R6, SR_TID.X ;  /* 0x0000000000067919 */ /* 0x000ea20000002100 */
[----:B------:R-:W3:Y:S01]  /*b160*/  LDC R5, c[0x0][0xbe8] ;  /* 0x0002fa00ff057b82 */ /* 0x000ee20000000800 */
[----:B------:R-:W-:Y:S01]  /*b170*/  IMAD.U32 R7, RZ, RZ, UR44 ;  /* 0x0000002cff077e24 */ /* 0x000fe2000f8e00ff */
[----:B------:R-:W-:Y:S02]  /*b180*/  ULDC UR5, c[0x0][0xa88] ;  /* 0x0002a20000057ab9 */ /* 0x000fe40000000800 */
[----:B---3--:R-:W-:Y:S02]  /*b190*/  IMAD R3, R5, UR5, RZ ;  /* 0x0000000505037c24 */ /* 0x008fe4000f8e02ff */
[----:B--2---:R-:W-:-:S04]  /*b1a0*/  IADD3 R6, R7, -0x80, R6 ;  /* 0xffffff8007067810 */ /* 0x004fc80007ffe006 */
[----:B------:R-:W-:-:S13]  /*b1b0*/  ISETP.GE.AND P2, PT, R6, R3, PT ;  /* 0x000000030600720c */ /* 0x000fda0003f46270 */
[----:B------:R-:W-:Y:S05]  /*b1c0*/  @P2 BRA `(.L_x_3907) ;  /* 0x0000000000802947 */ /* 0x000fea0003800000 */
[----:B------:R-:W-:Y:S01]  /*b1d0*/  ISETP.NE.AND P2, PT, R5, 0x1, PT ;  /* 0x000000010500780c */ /* 0x000fe20003f45270 */
[----:B------:R-:W-:Y:S01]  /*b1e0*/  ULDC.64 UR10, c[0x0][0xb90] ;  /* 0x0002e400000a7ab9 */ /* 0x000fe20000000a00 */
[----:B------:R-:W-:Y:S01]  /*b1f0*/  IMAD.MOV.U32 R4, RZ, RZ, R6 ;  /* 0x000000ffff047224 */ /* 0x000fe200078e0006 */
        /* <DEDUP_REMOVED lines=24> */
[----:B------:R-:W-:-:S04]  /*b380*/  LEA R6, P2, R4, UR6, 0x2 ;  /* 0x0000000604067c11 */ /* 0x000fc8000f8410ff */
[----:B------:R-:W-:-:S04]  /*b390*/  IADD3 R3, R5, R7, RZ ;  /* 0x0000000705037210 */ /* 0x000fc80007ffe0ff */
[----:B------:R-:W-:Y:S01]  /*b3a0*/  LEA.HI.X R7, R4, UR7, R3, 0x2, P2 ;  /* 0x0000000704077c11 */ /* 0x000fe200090f1403 */
[----:B------:R-:W-:-:S05]  /*b3b0*/  IMAD.MOV.U32 R3, RZ, RZ, -0x800000 ;  /* 0xff800000ff037424 */ /* 0x000fca00078e00ff */
[----:B------:R2:W-:Y:S02]  /*b3c0*/  STG.E desc[UR50][R6.64], R3 ;  /* 0x0000000306007986 */ /* 0x0005e4000c101932 */
.L_x_3907:
[----:B------:R-:W-:Y:S05]  /*b3d0*/  BSYNC B1 ;  /* 0x0000000000017941 */ /* 0x000fea0003800000 */
.L_x_3906:
[----:B------:R-:W-:Y:S01]  /*b3e0*/  SEL R0, RZ, 0xffffffff, P1 ;  /* 0xffffffffff007807 */ /* 0x000fe20000800000 */
[----:B------:R-:W-:Y:S01]  /*b3f0*/  ULDC.64 UR10, c[0x0][0xae8] ;  /* 0x0002ba00000a7ab9 */ /* 0x000fe20000000a00 */
[----:B------:R-:W-:Y:S01]  /*b400*/  IMAD.SHL.U32 R13, R13, 0x2, RZ ;  /* 0x000000020d0d7824 */ /* 0x000fe200078e00ff */
[----:B------:R-:W-:Y:S01]  /*b410*/  UIMAD UR5, UR8, UR10, URZ ;  /* 0x0000000a080572a4 */ /* 0x000fe2000f8e023f */
[----:B------:R-:W-:Y:S01]  /*b420*/  ISETP.GE.AND P1, PT, R188, UR12, PT ;  /* 0x0000000cbc007c0c */ /* 0x000fe2000bf26270 */
[----:B------:R-:W-:Y:S01]  /*b430*/  IMAD.SHL.U32 R5, R0, 0x4, RZ ;  /* 0x0000000400057824 */ /* 0x000fe200078e00ff */
[----:B------:R-:W-:Y:S01]  /*b440*/  UIMAD.WIDE.U32 UR6, UR45, UR10, URZ ;  /* 0x0000000a2d0672a5 */ /* 0x000fe2000f8e003f */
[----:B0-----:R-:W-:Y:S01]  /*b450*/  @P0 IMAD.HI.U32 R0, R8, R9, RZ ;  /* 0x0000000908000227 */ /* 0x001fe200078e00ff */
[----:B------:R-:W-:Y:S01]  /*b460*/  UIMAD UR5, UR45, UR11, UR5 ;  /* 0x0000000b2d0572a4 */ /* 0x000fe2000f8e0205 */
[----:B------:R-:W-:Y:S01]  /*b470*/  LOP3.LUT R12, R13, 0x2, R12, 0xe2, !PT ;  /* 0x000000020d0c7812 */ /* 0x000fe200078ee20c */
[----:B------:R-:W-:Y:S01]  /*b480*/  BSSY B1, `(.L_x_3908) ;  /* 0x0000055000017945 */ /* 0x000fe20003800000 */
[----:B--2---:R-:W-:Y:S01]  /*b490*/  IMAD.MOV.U32 R3, RZ, RZ, R8 ;  /* 0x000000ffff037224 */ /* 0x004fe200078e0008 */
[----:B-1----:R-:W-:Y:S01]  /*b4a0*/  @P0 SHF.R.U32.HI R3, RZ, R11, R0 ;  /* 0x0000000bff030219 */ /* 0x002fe20000011600 */
[----:B------:R-:W-:Y:S01]  /*b4b0*/  ULDC.64 UR10, c[0x0][0xaf0] ;  /* 0x0002bc00000a7ab9 */ /* 0x000fe20000000a00 */
[----:B------:R-:W-:Y:S01]  /*b4c0*/  SEL R0, RZ, 0xffffffff, P1 ;  /* 0xffffffffff007807 */ /* 0x000fe20000800000 */
[----:B------:R-:W-:Y:S01]  /*b4d0*/  UIADD3 UR7, UR7, UR5, URZ ;  /* 0x0000000507077290 */ /* 0x000fe2000fffe03f */
[----:B------:R-:W-:Y:S01]  /*b4e0*/  LOP3.LUT R12, R5, 0x4, R12, 0xe2, !PT ;  /* 0x00000004050c7812 */ /* 0x000fe200078ee20c */
[----:B------:R-:W-:Y:S01]  /*b4f0*/  UIMAD UR5, UR9, UR10, URZ ;  /* 0x0000000a090572a4 */ /* 0x000fe2000f8e023f */
[----:B------:R-:W-:Y:S01]  /*b500*/  ISETP.GE.AND P1, PT, R187, UR12, PT ;  /* 0x0000000cbb007c0c */ /* 0x000fe2000bf26270 */
[----:B------:R-:W-:Y:S01]  /*b510*/  UIMAD.WIDE.U32 UR6, UR43, UR10, UR6 ;  /* 0x0000000a2b0672a5 */ /* 0x000fe2000f8e0006 */
[----:B------:R-:W-:Y:S01]  /*b520*/  IMAD.SHL.U32 R5, R0, 0x8, RZ ;  /* 0x0000000800057824 */ /* 0x000fe200078e00ff */
[----:B------:R-:W-:Y:S01]  /*b530*/  UIMAD UR5, UR43, UR11, UR5 ;  /* 0x0000000b2b0572a4 */ /* 0x000fe2000f8e0205 */
[--C-:B------:R-:W-:Y:S01]  /*b540*/  SHF.R.S32.HI R0, RZ, 0x1f, R3.reuse ;  /* 0x0000001fff007819 */ /* 0x100fe20000011403 */
[----:B------:R-:W-:Y:S01]  /*b550*/  IMAD.MOV R7, RZ, RZ, -R3 ;  /* 0x000000ffff077224 */ /* 0x000fe200078e0a03 */
[----:B------:R-:W-:Y:S01]  /*b560*/  ISETP.GE.AND P0, PT, R186, UR12, PT ;  /* 0x0000000cba007c0c */ /* 0x000fe2000bf06270 */
[----:B------:R-:W-:Y:S01]  /*b570*/  UIADD3 UR5, UR7, UR5, URZ ;  /* 0x0000000507057290 */ /* 0x000fe2000fffe03f */
[----:B------:R-:W-:Y:S01]  /*b580*/  LOP3.LUT R12, R5, 0x8, R12, 0xe2, !PT ;  /* 0x00000008050c7812 */ /* 0x000fe200078ee20c */
[----:B------:R-:W-:Y:S01]  /*b590*/  IMAD.U32 R5, RZ, RZ, UR7 ;  /* 0x00000007ff057e24 */ /* 0x000fe2000f8e00ff */
[----:B------:R-:W-:Y:S01]  /*b5a0*/  MOV R4, UR6 ;  /* 0x0000000600047c02 */ /* 0x000fe20008000f00 */
[----:B------:R-:W-:Y:S01]  /*b5b0*/  ULDC.64 UR6, c[0x0][0xae0] ;  /* 0x0002b80000067ab9 */ /* 0x000fe20000000a00 */
[----:B------:R-:W-:Y:S01]  /*b5c0*/  SEL R6, RZ, 0xffffffff, P1 ;  /* 0xffffffffff067807 */ /* 0x000fe20000800000 */
[----:B------:R-:W-:Y:S01]  /*b5d0*/  IMAD R7, R10, R7, R8 ;  /* 0x000000070a077224 */ /* 0x000fe200078e0208 */
[----:B------:R-:W-:Y:S01]  /*b5e0*/  SEL R8, RZ, 0xffffffff, P0 ;  /* 0xffffffffff087807 */ /* 0x000fe20000000000 */
[----:B------:R-:W-:Y:S01]  /*b5f0*/  IMAD R0, R0, UR6, RZ ;  /* 0x0000000600007c24 */ /* 0x000fe2000f8e02ff */
[----:B------:R-:W-:Y:S01]  /*b600*/  ISETP.GE.AND P0, PT, R214, UR12, PT ;  /* 0x0000000cd6007c0c */ /* 0x000fe2000bf06270 */
[----:B------:R-:W-:Y:S01]  /*b610*/  IMAD.U32 R5, RZ, RZ, UR5 ;  /* 0x00000005ff057e24 */ /* 0x000fe2000f8e00ff */
[----:B------:R-:W-:Y:S01]  /*b620*/  ULDC UR5, c[0x0][0xa88] ;  /* 0x0002a20000057ab9 */ /* 0x000fe20000000800 */
[----:B------:R-:W-:Y:S01]  /*b630*/  IMAD.SHL.U32 R11, R6, 0x10, RZ ;  /* 0x00000010060b7824 */ /* 0x000fe200078e00ff */
[----:B------:R-:W-:Y:S01]  /*b640*/  ISETP.GE.AND P2, PT, R212, UR12, PT ;  /* 0x0000000cd4007c0c */ /* 0x000fe2000bf46270 */
[C---:B------:R-:W-:Y:S01]  /*b650*/  IMAD R9, R3.reuse, UR7, R0 ;  /* 0x0000000703097c24 */ /* 0x040fe2000f8e0200 */
[----:B------:R-:W-:Y:S01]  /*b660*/  SHF.R.S32.HI R0, RZ, 0x1f, R7 ;  /* 0x0000001fff007819 */ /* 0x000fe20000011407 */
[----:B------:R-:W-:Y:S01]  /*b670*/  IMAD.WIDE.U32 R4, R3, UR6, R4 ;  /* 0x0000000603047c25 */ /* 0x000fe2000f8e0004 */
[----:B------:R-:W-:Y:S01]  /*b680*/  ULDC.64 UR6, c[0x0][0xad8] ;  /* 0x0002b60000067ab9 */ /* 0x000fe20000000a00 */
[----:B------:R-:W-:-:S02]  /*b690*/  LOP3.LUT R12, R11, 0x10, R12, 0xe2, !PT ;  /* 0x000000100b0c7812 */ /* 0x000fc400078ee20c */
[----:B------:R-:W-:Y:S02]  /*b6a0*/  IMAD.SHL.U32 R3, R8, 0x20, RZ ;  /* 0x0000002008037824 */ /* 0x000fe400078e00ff */
[----:B------:R-:W-:Y:S02]  /*b6b0*/  IMAD R0, R0, UR6, RZ ;  /* 0x0000000600007c24 */ /* 0x000fe4000f8e02ff */
[----:B------:R-:W-:Y:S01]  /*b6c0*/  IMAD.IADD R5, R5, 0x1, R9 ;  /* 0x0000000105057824 */ /* 0x000fe200078e0209 */
[----:B------:R-:W-:Y:S01]  /*b6d0*/  LOP3.LUT R12, R3, 0x20, R12, 0xe2, !PT ;  /* 0x00000020030c7812 */ /* 0x000fe200078ee20c */
[----:B------:R-:W-:Y:S02]  /*b6e0*/  VIADD R26, R210, UR44 ;  /* 0x0000002cd21a7c36 */ /* 0x000fe40008000000 */
[----:B------:R-:W-:Y:S02]  /*b6f0*/  IMAD R25, R10, UR5, RZ ;  /* 0x000000050a197c24 */ /* 0x000fe4000f8e02ff */
[C---:B------:R-:W-:Y:S01]  /*b700*/  IMAD R3, R7.reuse, UR7, R0 ;  /* 0x0000000707037c24 */ /* 0x040fe2000f8e0200 */
[----:B------:R-:W-:Y:S01]  /*b710*/  SEL R0, RZ, 0x80, P2 ;  /* 0x00000080ff007807 */ /* 0x000fe20001000000 */
[----:B------:R-:W-:Y:S01]  /*b720*/  IMAD.WIDE.U32 R4, R7, UR6, R4 ;  /* 0x0000000607047c25 */ /* 0x000fe2000f8e0004 */
[----:B------:R-:W-:Y:S01]  /*b730*/  SEL R7, RZ, 0x40, P0 ;  /* 0x00000040ff077807 */ /* 0x000fe20000000000 */
[----:B------:R-:W-:Y:S01]  /*b740*/  ULDC.64 UR6, c[0x0][0xa80] ;  /* 0x0002a00000067ab9 */ /* 0x000fe20000000a00 */
[----:B------:R-:W-:-:S02]  /*b750*/  ISETP.GE.AND P0, PT, R26, R25, PT ;  /* 0x000000191a00720c */ /* 0x000fc40003f06270 */
[----:B------:R-:W-:Y:S02]  /*b760*/  IADD3 R3, R5, R3, RZ ;  /* 0x0000000305037210 */ /* 0x000fe40007ffe0ff */
[----:B------:R-:W-:Y:S02]  /*b770*/  LEA R20, P1, R4, UR6, 0x1 ;  /* 0x0000000604147c11 */ /* 0x000fe4000f8208ff */
[----:B------:R-:W-:Y:S02]  /*b780*/  LOP3.LUT R21, R12, R7, RZ, 0xfc, !PT ;  /* 0x000000070c157212 */ /* 0x000fe400078efcff */
[----:B------:R-:W-:Y:S01]  /*b790*/  LEA.HI.X R3, R4, UR7, R3, 0x1, P1 ;  /* 0x0000000704037c11 */ /* 0x000fe200088f0c03 */
[----:B------:R0:W1:Y:S01]  /*b7a0*/  SHFL.IDX PT, R6, R20, RZ, 0x181f ;  /* 0x00181fff14067589 */ /* 0x00006200000e0000 */
[----:B------:R-:W-:-:S03]  /*b7b0*/  LOP3.LUT R24, R21, R0, RZ, 0xfc, !PT ;  /* 0x0000000015187212 */ /* 0x000fc600078efcff */
        /* <DEDUP_REMOVED lines=33> */
.L_x_3909:
[----:B------:R-:W-:Y:S05]  /*b9d0*/  BSYNC B1 ;  /* 0x0000000000017941 */ /* 0x000fea0003800000 */
.L_x_3908:
        /* <DEDUP_REMOVED lines=36> */
.L_x_3905:
[----:B------:R-:W-:Y:S05]  /*bc20*/  BSYNC B0 ;  /* 0x0000000000007941 */ /* 0x000fea0003800000 */
.L_x_3900:
[----:B------:R-:W-:Y:S02]  /*bc30*/  ULDC UR5, c[0x0][0xc38] ;  /* 0x00030e0000057ab9 */ /* 0x000fe40000000800 */
[----:B------:R-:W-:-:S06]  /*bc40*/  UISETP.GE.AND UP0, UPT, UR4, UR5, UPT ;  /* 0x000000050400728c */ /* 0x000fcc000bf06270 */
[----:B------:R-:W-:-:S13]  /*bc50*/  PLOP3.LUT P0, PT, PT, PT, UP0, 0x80, 0x0 ;  /* 0x000000000000781c */ /* 0x000fda0003f0f008 */
[----:B------:R-:W-:Y:S05]  /*bc60*/  @!P0 BRA `(.L_x_3910) ;  /* 0xffffff5000b08947 */ /* 0x000fea000383ffff */
[----:B------:R-:W-:Y:S05]  /*bc70*/  EXIT ;  /* 0x000000000000794d */ /* 0x000fea0003800000 */
.L_x_3848:
[----:B------:R-:W-:-:S08]  /*bc80*/  NOP ;  /* 0x0000000000007918 */ /* 0x000fd00000000000 */
[----:B------:R-:W0:-:S00]  /*bc90*/  USETMAXREG.DEALLOC.CTAPOOL 0x28 ;  /* 0x00000028000079c8 */ /* 0x000e0000080e0500 */
[----:B0-----:R-:W-:-:S06]  /*bca0*/  LOP3.LUT R2, R2, 0x3, RZ, 0xc0, !PT ;  /* 0x0000000302027812 */ /* 0x001fcc00078ec0ff */
[----:B------:R-:W0:Y:S01]  /*bcb0*/  S2UR UR10, SR_CTAID.X ;  /* 0x00000000000a79c3 */ /* 0x000e220000002500 */
[----:B------:R-:W-:Y:S01]  /*bcc0*/  LOP3.LUT R16, R16, 0xffffdfff, RZ, 0xc0, !PT ;  /* 0xffffdfff10107812 */ /* 0x000fe200078ec0ff */
[----:B------:R-:W-:Y:S01]  /*bcd0*/  STL [R1+0x4], RZ ;  /* 0x000004ff01007387 */ /* 0x000fe20000100800 */
[----:B------:R-:W-:Y:S02]  /*bce0*/  IMAD.MOV.U32 R22, RZ, RZ, 0x1 ;  /* 0x00000001ff167424 */ /* 0x000fe400078e00ff */
[----:B------:R-:W-:Y:S01]  /*bcf0*/  IMAD.MOV.U32 R18, RZ, RZ, RZ ;  /* 0x000000ffff127224 */ /* 0x000fe200078e00ff */
        /* <DEDUP_REMOVED lines=22> */
[----:B------:R-:W-:Y:S01]  /*be60*/  IMAD.MOV.U32 R22, RZ, RZ, 0x1 ;  /* 0x00000001ff167424 */ /* 0x000fe200078e00ff */
[C---:B------:R-:W-:Y:S01]  /*be70*/  LOP3.LUT R3, R8.reuse, 0x80, RZ, 0xfc, !PT ;  /* 0x0000008008037812 */ /* 0x040fe200078efcff */
[----:B------:R-:W-:Y:S01]  /*be80*/  IMAD.MOV.U32 R18, RZ, RZ, RZ ;  /* 0x000000ffff127224 */ /* 0x000fe200078e00ff */
[----:B------:R-:W-:Y:S01]  /*be90*/  LOP3.LUT R4, R8, 0xc0, RZ, 0xfc, !PT ;  /* 0x000000c008047812 */ /* 0x000fe200078efcff */
[----:B------:R-:W-:Y:S01]  /*bea0*/  UIMAD UR37, UR37, UR38, URZ ;  /* 0x00000026252572a4 */ /* 0x000fe2000f8e023f */
[----:B------:R-:W-:Y:S01]  /*beb0*/  ISETP.GE.AND P3, PT, R3, UR4, PT ;  /* 0x0000000403007c0c */ /* 0x000fe2000bf66270 */
[----:B------:R-:W-:Y:S01]  /*bec0*/  ULDC UR45, c[0x0][0xc] ;  /* 0x00000300002d7ab9 */ /* 0x000fe20000000800 */
[----:B------:R-:W-:Y:S01]  /*bed0*/  ISETP.GE.AND P2, PT, R4, UR4, PT ;  /* 0x0000000404007c0c */ /* 0x000fe2000bf46270 */
[----:B------:R-:W-:Y:S01]  /*bee0*/  ULOP3.LUT UR46, UR39, 0x2, URZ, 0xfc, !UPT ;  /* 0x00000002272e7892 */ /* 0x000fe2000f8efc3f */
[----:B------:R-:W-:-:S02]  /*bef0*/  SEL R3, RZ, 0xffffffff, P1 ;  /* 0xffffffffff037807 */ /* 0x000fc40000800000 */
[----:B------:R-:W-:Y:S02]  /*bf00*/  LOP3.LUT R5, R8, 0x180, RZ, 0xfc, !PT ;  /* 0x0000018008057812 */ /* 0x000fe400078efcff */
[----:B------:R-:W-:Y:S01]  /*bf10*/  @P1 LOP3.LUT R16, R16, 0x40, RZ, 0xfc, !PT ;  /* 0x0000004010101812 */ /* 0x000fe200078efcff */
[----:B------:R-:W-:Y:S01]  /*bf20*/  IMAD.SHL.U32 R3, R3, 0x2, RZ ;  /* 0x0000000203037824 */ /* 0x000fe200078e00ff */
[----:B------:R-:W-:Y:S02]  /*bf30*/  LOP3.LUT R6, R8, 0x1c0, RZ, 0xfc, !PT ;  /* 0x000001c008067812 */ /* 0x000fe400078efcff */
[----:B------:R-:W-:Y:S02]  /*bf40*/  LOP3.LUT R16, R16, 0xffffff7f, RZ, 0xc0, !PT ;  /* 0xffffff7f10107812 */ /* 0x000fe400078ec0ff */
[----:B------:R-:W-:Y:S02]  /*bf50*/  SEL R2, RZ, 0x1, P0 ;  /* 0x00000001ff027807 */ /* 0x000fe40000000000 */
[----:B------:R-:W-:-:S02]  /*bf60*/  @P0 LOP3.LUT R16, R16, 0x80, RZ, 0xfc, !PT ;  /* 0x0000008010100812 */ /* 0x000fc400078efcff */
[----:B------:R-:W-:Y:S02]  /*bf70*/  ISETP.GE.AND P1, PT, R5, UR4, PT ;  /* 0x0000000405007c0c */ /* 0x000fe4000bf26270 */
[----:B------:R-:W-:Y:S02]  /*bf80*/  LOP3.LUT R16, R16, 0xffffffdf, RZ, 0xc0, !PT ;  /* 0xffffffdf10107812 */ /* 0x000fe400078ec0ff */
[----:B------:R-:W-:Y:S02]  /*bf90*/  ISETP.GE.AND P0, PT, R6, UR4, PT ;  /* 0x0000000406007c0c */ /* 0x000fe4000bf06270 */
[----:B------:R-:W-:Y:S02]  /*bfa0*/  @P3 LOP3.LUT R16, R16, 0x20, RZ, 0xfc, !PT ;  /* 0x0000002010103812 */ /* 0x000fe400078efcff */
[----:B------:R-:W-:Y:S02]  /*bfb0*/  LOP3.LUT R5, R8, 0x100, RZ, 0xfc, !PT ;  /* 0x0000010008057812 */ /* 0x000fe400078efcff */
[----:B------:R-:W-:-:S02]  /*bfc0*/  LOP3.LUT R16, R16, 0xffffffef, RZ, 0xc0, !PT ;  /* 0xffffffef10107812 */ /* 0x000fc400078ec0ff */
[----:B------:R-:W-:Y:S02]  /*bfd0*/  LOP3.LUT R6, R8, 0x140, RZ, 0xfc, !PT ;  /* 0x0000014008067812 */ /* 0x000fe400078efcff */
[----:B------:R-:W-:Y:S02]  /*bfe0*/  LOP3.LUT R2, R3, 0x2, R2, 0xe2, !PT ;  /* 0x0000000203027812 */ /* 0x000fe400078ee202 */
[----:B------:R-:W-:Y:S02]  /*bff0*/  @P2 LOP3.LUT R16, R16, 0x10, RZ, 0xfc, !PT ;  /* 0x0000001010102812 */ /* 0x000fe400078efcff */
[----:B------:R-:W-:Y:S02]  /*c000*/  SEL R3, RZ, 0x4, P3 ;  /* 0x00000004ff037807 */ /* 0x000fe40001800000 */
[----:B------:R-:W-:Y:S02]  /*c010*/  SEL R4, RZ, 0x8, P2 ;  /* 0x00000008ff047807 */ /* 0x000fe40001000000 */
[----:B------:R-:W-:-:S02]  /*c020*/  ISETP.GE.AND P3, PT, R5, UR4, PT ;  /* 0x0000000405007c0c */ /* 0x000fc4000bf66270 */
[----:B------:R-:W-:Y:S01]  /*c030*/  ISETP.GE.AND P2, PT, R6, UR4, PT ;  /* 0x0000000406007c0c */ /* 0x000fe2000bf46270 */
[----:B------:R-:W-:Y:S01]  /*c040*/  ULDC.64 UR4, c[0x0][0x418] ;  /* 0x0001060000047ab9 */ /* 0x000fe20000000a00 */
[----:B------:R-:W-:Y:S01]  /*c050*/  LOP3.LUT R4, R4, R2, R3, 0xfe, !PT ;  /* 0x0000000204047212 */ /* 0x000fe200078efe03 */
[----:B------:R-:W-:Y:S01]  /*c060*/  UISETP.NE.U32.AND UP0, UPT, UR4, URZ, UPT ;  /* 0x0000003f0400728c */ /* 0x000fe2000bf05070 */
[----:B------:R-:W-:Y:S02]  /*c070*/  LOP3.LUT R3, R31, 0x1f8, RZ, 0xc0, !PT ;  /* 0x000001f81f037812 */ /* 0x000fe400078ec0ff */
        /* <DEDUP_REMOVED lines=24> */
[----:B------:R-:W-:-:S02]  /*c200*/  LOP3.LUT R4, R6, R4, R5, 0xfe, !PT ;  /* 0x0000000406047212 */ /* 0x000fc400078efe05 */
[----:B------:R-:W-:Y:S01]  /*c210*/  SEL R9, RZ, 0x80, P0 ;  /* 0x00000080ff097807 */ /* 0x000fe20000000000 */
[----:B------:R-:W-:Y:S01]  /*c220*/  ULEA.HI UR5, UR5, UR4, URZ, 0x6 ;  /* 0x0000000405057291 */ /* 0x000fe2000f8f303f */
[----:B------:R-:W-:Y:S02]  /*c230*/  ISETP.GE.AND P0, PT, R8, UR9, PT ;  /* 0x0000000908007c0c */ /* 0x000fe4000bf06270 */
[----:B------:R-:W-:Y:S01]  /*c240*/  LOP3.LUT R4, R4, R7, RZ, 0xfc, !PT ;  /* 0x0000000704047212 */ /* 0x000fe200078efcff */
[----:B------:R-:W-:Y:S01]  /*c250*/  USHF.R.S32.HI UR40, URZ, 0x6, UR5 ;  /* 0x000000063f287899 */ /* 0x000fe20008011405 */
[----:B------:R-:W-:Y:S02]  /*c260*/  LOP3.LUT R16, R16, 0xfffffffd, RZ, 0xc0, !PT ;  /* 0xfffffffd10107812 */ /* 0x000fe400078ec0ff */
[----:B------:R-:W-:Y:S02]  /*c270*/  LOP3.LUT R32, R4, R9, RZ, 0xfc, !PT ;  /* 0x0000000904207212 */ /* 0x000fe400078efcff */
[----:B------:R-:W-:-:S02]  /*c280*/  @P1 LOP3.LUT R16, R16, 0x2, RZ, 0xfc, !PT ;  /* 0x0000000210101812 */ /* 0x000fc400078efcff */
[----:B------:R-:W-:Y:S02]  /*c290*/  LOP3.LUT R28, R4, 0x40, RZ, 0xc0, !PT ;  /* 0x00000040041c7812 */ /* 0x000fe400078ec0ff */
[----:B------:R-:W-:Y:S02]  /*c2a0*/  LOP3.LUT R26, R32, 0x80, RZ, 0xc0, !PT ;  /* 0x00000080201a7812 */ /* 0x000fe400078ec0ff */
[----:B------:R-:W-:Y:S02]  /*c2b0*/  LOP3.LUT R16, R16, 0xffffefff, RZ, 0xc0, !PT ;  /* 0xffffefff10107812 */ /* 0x000fe400078ec0ff */
[----:B------:R-:W-:Y:S02]  /*c2c0*/  MOV R33, UR10 ;  /* 0x0000000a00217c02 */ /* 0x000fe40008000f00 */
[----:B------:R-:W-:Y:S02]  /*c2d0*/  SHF.R.U32.HI R28, RZ, 0x2, R28 ;  /* 0x00000002ff1c7819 */ /* 0x000fe4000001161c */
[----:B------:R-:W-:-:S02]  /*c2e0*/  SHF.R.U32.HI R26, RZ, 0x3, R26 ;  /* 0x00000003ff1a7819 */ /* 0x000fc4000001161a */
[----:B-1----:R-:W-:-:S07]  /*c2f0*/  @P0 LOP3.LUT R16, R16, 0x1000, RZ, 0xfc, !PT ;  /* 0x0000100010100812 */ /* 0x002fce00078efcff */
.L_x_3960:
        /* <DEDUP_REMOVED lines=22> */
.L_x_3912:
[----:B------:R-:W-:Y:S01]  /*c460*/  ULDC UR8, c[0x0][0xc54] ;  /* 0x0003150000087ab9 */ /* 0x000fe20000000800 */
[----:B------:R-:W-:Y:S01]  /*c470*/  UMOV UR6, UR7 ;  /* 0x0000000700067c82 */ /* 0x000fe20008000000 */
[----:B------:R-:W-:-:S11]  /*c480*/  UISETP.NE.AND UP0, UPT, UR8, 0x1, UPT ;  /* 0x000000010800788c */ /* 0x000fd6000bf05270 */
[----:B------:R-:W-:Y:S02]  /*c490*/  @UP0 ULDC.64 UR10, c[0x0][0xc58] ;  /* 0x00031600000a0ab9 */ /* 0x000fe40000000a00 */
[----:B------:R-:W-:-:S04]  /*c4a0*/  UIMAD.WIDE.U32 UR4, UR7, UR10, URZ ;  /* 0x0000000a070472a5 */ /* 0x000fc8000f8e003f */
[----:B------:R-:W-:-:S04]  /*c4b0*/  @UP0 USHF.R.U32.HI UR6, URZ, UR11, UR5 ;  /* 0x0000000b3f060299 */ /* 0x000fc80008011605 */
[----:B------:R-:W-:-:S12]  /*c4c0*/  UIMAD UR4, UR6, UR8, URZ ;  /* 0x00000008060472a4 */ /* 0x000fd8000f8e023f */
.L_x_3913:
        /* <DEDUP_REMOVED lines=25> */
[----:B------:R-:W-:Y:S01]  /*c660*/  UP2UR UR47, UPR, URZ, 0x4 ;  /* 0x000000043f2f7883 */ /* 0x000fe20008000000 */
[----:B------:R-:W-:Y:S01]  /*c670*/  BSSY B7, `(.L_x_3914) ;  /* 0x0000305000077945 */ /* 0x000fe20003800000 */
[----:B------:R-:W-:-:S04]  /*c680*/  USHF.L.U32 UR6, UR43, 0x6, URZ ;  /* 0x000000062b067899 */ /* 0x000fc8000800063f */
[----:B------:R-:W-:Y:S01]  /*c690*/  UIADD3 UR6, UR6, 0x3f, URZ ;  /* 0x0000003f06067890 */ /* 0x000fe2000fffe03f */
[----:B------:R-:W-:Y:S01]  /*c6a0*/  @UP2 ULDC UR4, c[0x0][0x44c] ;  /* 0x0001130000042ab9 */ /* 0x000fe20000000800 */
[----:B------:R-:W-:Y:S02]  /*c6b0*/  @UP2 ULDC UR7, c[0x0][0x450] ;  /* 0x0001140000072ab9 */ /* 0x000fe40000000800 */
[----:B------:R-:W-:-:S04]  /*c6c0*/  UIMAD.WIDE.U32 UR4, UR6, UR4, URZ ;  /* 0x00000004060472a5 */ /* 0x000fc8000f8e003f */
[----:B------:R-:W-:-:S04]  /*c6d0*/  @UP2 USHF.R.U32.HI UR6, URZ, UR7, UR5 ;  /* 0x000000073f062299 */ /* 0x000fc80008011605 */
[----:B------:R-:W-:-:S04]  /*c6e0*/  UIADD3 UR6, UR38, UR6, URZ ;  /* 0x0000000626067290 */ /* 0x000fc8000fffe03f */
[----:B------:R-:W-:-:S04]  /*c6f0*/  USHF.R.S32.HI UR4, URZ, 0x1f, UR6 ;  /* 0x0000001f3f047899 */ /* 0x000fc80008011406 */
[----:B------:R-:W-:-:S04]  /*c700*/  ULEA.HI UR4, UR4, UR6, URZ, 0x6 ;  /* 0x0000000604047291 */ /* 0x000fc8000f8f303f */
[----:B------:R-:W-:-:S04]  /*c710*/  USHF.R.S32.HI UR4, URZ, 0x6, UR4 ;  /* 0x000000063f047899 */ /* 0x000fc80008011404 */
[----:B------:R-:W-:-:S04]  /*c720*/  UISETP.LT.AND UP0, UPT, UR40, UR4, UPT ;  /* 0x000000042800728c */ /* 0x000fc8000bf01270 */
[----:B------:R-:W-:-:S06]  /*c730*/  USEL UR44, UR40, UR4, UP0 ;  /* 0x00000004282c7287 */ /* 0x000fcc0008000000 */
[----:B------:R-:W-:-:S13]  /*c740*/  ISETP.LT.AND P0, PT, RZ, UR44, PT ;  /* 0x0000002cff007c0c */ /* 0x000fda000bf01270 */
[----:B0-----:R-:W-:Y:S05]  /*c750*/  @P0 BRA `(.L_x_3915) ;  /* 0x0000000000440947 */ /* 0x001fea0003800000 */
        /* <DEDUP_REMOVED lines=17> */
.L_x_3915:
        /* <DEDUP_REMOVED lines=19> */
[----:B0----5:R-:W-:Y:S05]  /*c9a0*/  CALL.ABS.NOINC R2 ;  /* 0x0000000002007343 */ /* 0x021fea0003c00000 */
.L_x_3918:
[----:B------:R-:W-:Y:S05]  /*c9b0*/  BSYNC B6 ;  /* 0x0000000000067941 */ /* 0x000fea0003800000 */
.L_x_3917:
        /* <DEDUP_REMOVED lines=20> */
.L_x_3921:
[----:B------:R0:W1:Y:S01]  /*cb00*/  LDC.64 R2, c[0x4][R19] ;  /* 0x0100000013027b82 */ /* 0x0000620000000a00 */
[----:B------:R-:W-:Y:S01]  /*cb10*/  ULDC.64 UR6, c[0x4][0x90] ;  /* 0x0100240000067ab9 */ /* 0x000fe20000000a00 */
[----:B------:R-:W-:Y:S01]  /*cb20*/  ULDC.64 UR8, c[0x4][0x98] ;  /* 0x0100260000087ab9 */ /* 0x000fe20000000a00 */
[----:B------:R-:W-:Y:S01]  /*cb30*/  ULDC.64 UR4, c[0x4][0x18] ;  /* 0x0100060000047ab9 */ /* 0x000fe20000000a00 */
[----:B------:R-:W-:Y:S01]  /*cb40*/  MOV R4, UR6 ;  /* 0x0000000600047c02 */ /* 0x000fe20008000f00 */
[----:B------:R-:W-:Y:S01]  /*cb50*/  IMAD.U32 R5, RZ, RZ, UR7 ;  /* 0x00000007ff057e24 */ /* 0x000fe2000f8e00ff */
[----:B------:R-:W-:Y:S01]  /*cb60*/  MOV R12, 0x1 ;  /* 0x00000001000c7802 */ /* 0x000fe20000000f00 */
[----:B------:R-:W-:Y:S02]  /*cb70*/  IMAD.U32 R6, RZ, RZ, UR8 ;  /* 0x00000008ff067e24 */ /* 0x000fe4000f8e00ff */
[----:B------:R-:W-:Y:S02]  /*cb80*/  IMAD.U32 R7, RZ, RZ, UR9 ;  /* 0x00000009ff077e24 */ /* 0x000fe4000f8e00ff */
[----:B------:R-:W-:-:S02]  /*cb90*/  IMAD.U32 R10, RZ, RZ, UR4 ;  /* 0x00000004ff0a7e24 */ /* 0x000fc4000f8e00ff */
[----:B------:R-:W-:Y:S02]  /*cba0*/  IMAD.U32 R11, RZ, RZ, UR5 ;  /* 0x00000005ff0b7e24 */ /* 0x000fe4000f8e00ff */
[----:B------:R-:W-:Y:S02]  /*cbb0*/  IMAD.MOV.U32 R8, RZ, RZ, 0x70 ;  /* 0x00000070ff087424 */ /* 0x000fe400078e00ff */
[----:B0-----:R-:W-:-:S07]  /*cbc0*/  IMAD.MOV.U32 R13, RZ, RZ, RZ ;  /* 0x000000ffff0d7224 */ /* 0x001fce00078e00ff */
[----:B------:R-:W-:-:S07]  /*cbd0*/  LEPC R20, `(.L_x_3920) ;  /* 0x000000001014794e */ /* 0x000fce0000000000 */
[----:B-1----:R-:W-:Y:S05]  /*cbe0*/  CALL.ABS.NOINC R2 ;  /* 0x0000000002007343 */ /* 0x002fea0003c00000 */
.L_x_3920:
[----:B------:R-:W-:Y:S05]  /*cbf0*/  BSYNC B6 ;  /* 0x0000000000067941 */ /* 0x000fea0003800000 */
.L_x_3919:
        /* <DEDUP_REMOVED lines=17> */
.L_x_3977:
        /* <DEDUP_REMOVED lines=8> */
[----:B--2---:R-:W-:-:S04]  /*cd90*/  SHF.L.U32 R8, R8, 0x4, RZ ;  /* 0x0000000408087819 */ /* 0x004fc800000006ff */
        /* <DEDUP_REMOVED lines=18> */
[----:B------:R-:W-:Y:S01]  /*cec0*/  IMAD.U32 R2, RZ, RZ, UR46 ;  /* 0x0000002eff027e24 */ /* 0x000fe2000f8e00ff */
[----:B------:R-:W-:-:S03]  /*ced0*/  IADD3 R0, -R9, RZ, RZ ;  /* 0x000000ff09007210 */ /* 0x000fc60007ffe1ff */
        /* <DEDUP_REMOVED lines=13> */
.L_x_3923:
[----:B------:R-:W-:Y:S01]  /*cfb0*/  IMAD R25, R18, 0x8, R17 ;  /* 0x0000000812197824 */ /* 0x000fe200078e0211 */
[----:B------:R-:W-:Y:S01]  /*cfc0*/  SHF.L.U32 R0, R22, 0x1f, RZ ;  /* 0x0000001f16007819 */ /* 0x000fe200000006ff */
[----:B------:R-:W-:Y:S03]  /*cfd0*/  BSSY B0, `(.L_x_3924) ;  /* 0x0000003000007945 */ /* 0x000fe60003800000 */
[----:B------:R-:W0:Y:S02]  /*cfe0*/  SYNCS.PHASECHK.TRANS64.TRYWAIT P0, [R25+URZ+0x28c40], R0 ;  /* 0x028c4000190075a7 */ /* 0x000e24000800017f */
[----:B0-----:R-:W-:Y:S05]  /*cff0*/  @!P0 BRA `(.L_x_3925) ;  /* 0x0000002c00fc8947 */ /* 0x001fea0003800000 */
.L_x_3978:
[----:B------:R-:W-:Y:S05]  /*d000*/  BSYNC B0 ;  /* 0x0000000000007941 */ /* 0x000fea0003800000 */
.L_x_3924:
        /* <DEDUP_REMOVED lines=12> */
[----:B------:R-:W-:Y:S01]  /*d0d0*/  IMAD R5, R4, UR4, RZ ;  /* 0x0000000404057c24 */ /* 0x000fe2000f8e02ff */
[----:B0-----:R-:W-:Y:S01]  /*d0e0*/  LEA R4, R18, R31, 0xc ;  /* 0x0000001f12047211 */ /* 0x001fe200078e60ff */
        /* <DEDUP_REMOVED lines=11> */
[----:B-1----:R-:W-:Y:S02]  /*d1a0*/  IMAD.SHL.U32 R6, R6, 0x8, RZ ;  /* 0x0000000806067824 */ /* 0x002fe400078e00ff */
[----:B------:R-:W-:Y:S02]  /*d1b0*/  LEA.HI.X R5, R2, UR5, R5, 0x1, P0 ;  /* 0x0000000502057c11 */ /* 0x000fe400080f0c05 */
[----:B------:R-:W-:Y:S02]  /*d1c0*/  ISETP.GE.AND P0, PT, R27, 0x1, PT ;  /* 0x000000011b00780c */ /* 0x000fe40003f06270 */
[----:B------:R-:W-:Y:S01]  /*d1d0*/  LOP3.LUT R6, R6, 0x38, RZ, 0xc0, !PT ;  /* 0x0000003806067812 */ /* 0x000fe200078ec0ff */
[----:B------:R-:W-:Y:S10]  /*d1e0*/  BRA.DIV UR4, `(.L_x_3926) ;  /* 0x0000002e04947947 */ /* 0x000ff4000b800000 */
        /* <DEDUP_REMOVED lines=12> */
[----:B-1----:R-:W-:Y:S01]  /*d2b0*/  @P0 IMAD.X R3, RZ, RZ, R2, P1 ;  /* 0x000000ffff030224 */ /* 0x002fe200008e0602 */
[----:B------:R-:W-:Y:S02]  /*d2c0*/  @P0 MOV R2, R14 ;  /* 0x0000000e00020202 */ /* 0x000fe40000000f00 */
        /* <DEDUP_REMOVED lines=11> */
.L_x_3988:
        /* <DEDUP_REMOVED lines=10> */
.L_x_3927:
        /* <DEDUP_REMOVED lines=11> */
.L_x_3928:
[----:B------:R-:W-:Y:S01]  /*d4d0*/  IADD3 R0, R17, 0x20400, RZ ;  /* 0x0002040011007810 */ /* 0x000fe20007ffe0ff */
        /* <DEDUP_REMOVED lines=22> */
.L_x_3930:
[----:B------:R-:W-:Y:S05]  /*d640*/  BSYNC B6 ;  /* 0x0000000000067941 */ /* 0x000fea0003800000 */
.L_x_3929:
[----:B------:R2:W5:Y:S01]  /*d650*/  LDL R8, [R1+0x8] ;  /* 0x0000080001087983 */ /* 0x0005620000100800 */
[----:B------:R-:W-:Y:S01]  /*d660*/  UISETP.NE.AND UP0, UPT, UR47, URZ, UPT ;  /* 0x0000003f2f00728c */ /* 0x000fe2000bf05270 */
[----:B------:R-:W-:Y:S01]  /*d670*/  IMAD.U32 R0, RZ, RZ, UR43 ;  /* 0x0000002bff007e24 */ /* 0x000fe2000f8e00ff */
[----:B------:R-:W-:Y:S01]  /*d680*/  LOP3.LUT P5, RZ, R16, 0x1000, RZ, 0xc0, !PT ;  /* 0x0000100010ff7812 */ /* 0x000fe200078ac0ff */
[----:B0-----:R-:W0:Y:S01]  /*d690*/  S2R R2, SR_TID.X ;  /* 0x0000000000027919 */ /* 0x001e220000002100 */
[----:B------:R-:W-:Y:S01]  /*d6a0*/  R2UR UR6, R23 ;  /* 0x00000000170672ca */ /* 0x000fe200000e0000 */
[----:B------:R-:W-:Y:S01]  /*d6b0*/  ULDC.64 UR8, c[0x0][0x2d8] ;  /* 0x0000b60000087ab9 */ /* 0x000fe20000000a00 */
[----:B------:R-:W-:-:S05]  /*d6c0*/  PLOP3.LUT P0, PT, PT, PT, UP0, 0x80, 0x0 ;  /* 0x000000000000781c */ /* 0x000fca0003f0f008 */
[----:B------:R-:W-:Y:S01]  /*d6d0*/  @UP0 ULDC UR4, c[0x0][0x44c] ;  /* 0x0001130000040ab9 */ /* 0x000fe20000000800 */
[----:B0-----:R-:W-:-:S05]  /*d6e0*/  IMAD.SHL.U32 R2, R2, 0x10, RZ ;  /* 0x0000001002027824 */ /* 0x001fca00078e00ff */
[----:B------:R-:W-:-:S05]  /*d6f0*/  LOP3.LUT R2, R36, 0x70, R2, 0xf8, !PT ;  /* 0x0000007024027812 */ /* 0x000fca00078ef802 */
[----:B------:R-:W-:-:S04]  /*d700*/  IMAD R0, R0, 0x40, R2 ;  /* 0x0000004000007824 */ /* 0x000fc800078e0202 */
        /* <DEDUP_REMOVED lines=8> */
[----:B------:R-:W-:Y:S01]  /*d790*/  UIMAD UR7, UR7, UR9, UR6 ;  /* 0x00000009070772a4 */ /* 0x000fe2000f8e0206 */
[----:B------:R-:W0:Y:S01]  /*d7a0*/  S2R R10, SR_TID.X ;  /* 0x00000000000a7919 */ /* 0x000e220000002100 */
[----:B------:R-:W-:Y:S01]  /*d7b0*/  USHF.R.S32.HI UR6, URZ, 0x1f, UR42 ;  /* 0x0000001f3f067899 */ /* 0x000fe2000801142a */
[----:B------:R-:W-:-:S09]  /*d7c0*/  IADD3 R5, -R2, RZ, RZ ;  /* 0x000000ff02057210 */ /* 0x000fd20007ffe1ff */
        /* <DEDUP_REMOVED lines=25> */
[----:B0-----:R-:W-:-:S03]  /*d960*/  IMAD.SHL.U32 R10, R10, 0x8, RZ ;  /* 0x000000080a0a7824 */ /* 0x001fc600078e00ff */
[----:B------:R-:W-:Y:S02]  /*d970*/  LEA.HI.X R5, R2, UR5, R5, 0x1, P0 ;  /* 0x0000000502057c11 */ /* 0x000fe400080f0c05 */
[----:B------:R-:W-:Y:S01]  /*d980*/  LOP3.LUT R10, R10, 0x38, RZ, 0xc0, !PT ;  /* 0x000000380a0a7812 */ /* 0x000fe200078ec0ff */
[----:B--2---:R-:W-:Y:S06]  /*d990*/  BRA.DIV UR4, `(.L_x_3931) ;  /* 0x0000002a04d07947 */ /* 0x004fec000b800000 */
[----:B------:R-:W0:Y:S01]  /*d9a0*/  SHFL.IDX PT, R14, R0, RZ, 0x181f ;  /* 0x00181fff000e7589 */ /* 0x000e2200000e0000 */
[----:B------:R-:W-:-:S03]  /*d9b0*/  IMAD.U32 R3, RZ, RZ, UR43 ;  /* 0x0000002bff037e24 */ /* 0x000fc6000f8e00ff */
[----:B------:R-:W2:Y:S01]  /*d9c0*/  SHFL.IDX PT, R2, R5, RZ, 0x181f ;  /* 0x00181fff05027589 */ /* 0x000ea200000e0000 */
[----:B------:R-:W-:-:S04]  /*d9d0*/  IMAD R4, R3, 0x40, R36 ;  /* 0x0000004003047824 */ /* 0x000fc800078e0224 */
[C---:B------:R-:W-:Y:S01]  /*d9e0*/  VIADD R6, R4.reuse, 0x10 ;  /* 0x0000001004067836 */ /* 0x040fe20000000000 */
[----:B------:R-:W-:-:S13]  /*d9f0*/  ISETP.GE.AND P0, PT, R4, UR37, PT ;  /* 0x0000002504007c0c */ /* 0x000fda000bf06270 */
[----:B0-----:R-:W-:-:S04]  /*da00*/  @!P0 LEA R14, P1, R10, R14, 0x1 ;  /* 0x0000000e0a0e8211 */ /* 0x001fc800078208ff */
[----:B--2---:R-:W-:Y:S01]  /*da10*/  @!P0 IADD3.X R3, RZ, R2, RZ, P1, !PT ;  /* 0x00000002ff038210 */ /* 0x004fe20000ffe4ff */
[----:B------:R-:W-:Y:S02]  /*da20*/  @!P0 IMAD.MOV.U32 R2, RZ, RZ, R14 ;  /* 0x000000ffff028224 */ /* 0x000fe400078e000e */
[----:B------:R-:W0:Y:S04]  /*da30*/  SHFL.IDX PT, R14, R0, 0x1, 0x181f ;  /* 0x00381f00000e7f89 */ /* 0x000e2800000e0000 */
[----:B-----5:R2:W-:Y:S01]  /*da40*/  @!P0 LDGSTS.E.BYPASS.LTC128B.128 [R8+0x20400], desc[UR50][R2.64], !P5 ;  /* 0x2040000002088fae */ /* 0x0205e2000e901d72 */
[----:B------:R-:W-:Y:S01]  /*da50*/  ISETP.GE.AND P0, PT, R6, UR37, PT ;  /* 0x0000002506007c0c */ /* 0x000fe2000bf06270 */
[----:B------:R-:W-:Y:S02]  /*da60*/  VIADD R6, R4, 0x20 ;  /* 0x0000002004067836 */ /* 0x000fe40000000000 */
        /* <DEDUP_REMOVED lines=10> */
[----:B--2---:R-:W-:Y:S01]  /*db10*/  @!P0 IMAD.X R3, RZ, RZ, R2, P1 ;  /* 0x000000ffff038224 */ /* 0x004fe200008e0602 */
[----:B------:R-:W-:Y:S02]  /*db20*/  @!P0 MOV R2, R14 ;  /* 0x0000000e00028202 */ /* 0x000fe40000000f00 */
[----:B------:R0:W2:Y:S04]  /*db30*/  SHFL.IDX PT, R14, R0, 0x3, 0x181f ;  /* 0x00781f00000e7f89 */ /* 0x0000a800000e0000 */
[----:B---3--:R0:W-:Y:S02]  /*db40*/  @!P0 LDGSTS.E.BYPASS.LTC128B.128 [R8+0x21400], desc[UR50][R2.64], !P5 ;  /* 0x2140000002088fae */ /* 0x0081e4000e901d72 */
.L_x_3997:
        /* <DEDUP_REMOVED lines=10> */
.L_x_3932:
        /* <DEDUP_REMOVED lines=18> */
.L_x_3998:
[----:B------:R-:W-:Y:S05]  /*dd10*/  BSYNC B0 ;  /* 0x0000000000007941 */ /* 0x000fea0003800000 */
.L_x_3933:
[----:B------:R-:W-:-:S05]  /*dd20*/  IMAD.U32 R2, RZ, RZ, UR46 ;  /* 0x0000002eff027e24 */ /* 0x000fca000f8e00ff */
[----:B------:R-:W-:-:S13]  /*dd30*/  ISETP.NE.AND P0, PT, R2, 0x3, PT ;  /* 0x000000030200780c */ /* 0x000fda0003f05270 */
[----:B------:R-:W-:Y:S05]  /*dd40*/  @!P0 BRA `(.L_x_3935) ;  /* 0x0000000000048947 */ /* 0x000fea0003800000 */
[----:B------:R-:W-:Y:S01]  /*dd50*/  BPT.TRAP 0x1 ;  /* 0x000000040000795c */ /* 0x000fe20000300000 */
.L_x_3935:
[----:B0-----:R-:W-:Y:S01]  /*dd60*/  SHF.L.U32 R0, R22, 0x1f, RZ ;  /* 0x0000001f16007819 */ /* 0x001fe200000006ff */
[----:B------:R-:W-:Y:S03]  /*dd70*/  BSSY B0, `(.L_x_3936) ;  /* 0x0000003000007945 */ /* 0x000fe60003800000 */
[----:B------:R-:W0:Y:S02]  /*dd80*/  SYNCS.PHASECHK.TRANS64.TRYWAIT P0, [R25+URZ+0x28c60], R0 ;  /* 0x028c6000190075a7 */ /* 0x000e24000800017f */
[----:B0-----:R-:W-:Y:S05]  /*dd90*/  @!P0 BRA `(.L_x_3937) ;  /* 0x0000002c00008947 */ /* 0x001fea0003800000 */
.L_x_3999:
[----:B------:R-:W-:Y:S05]  /*dda0*/  BSYNC B0 ;  /* 0x0000000000007941 */ /* 0x000fea0003800000 */
.L_x_3936:
        /* <DEDUP_REMOVED lines=67> */
[----:B--2---:R-:W-:Y:S02]  /*e1e0*/  IADD3.X R3, RZ, R3, RZ, P6, !PT ;  /* 0x00000003ff037210 */ /* 0x004fe400037fe4ff */
        /* <DEDUP_REMOVED lines=39> */
.L_x_4009:
        /* <DEDUP_REMOVED lines=25> */
.L_x_3939:
        /* <DEDUP_REMOVED lines=11> */
.L_x_3940:
[----:B------:R-:W-:Y:S01]  /*e6a0*/  UISETP.GE.AND UP0, UPT, UR44, 0x2, UPT ;  /* 0x000000022c00788c */ /* 0x000fe2000bf06270 */
[----:B------:R0:W-:Y:S05]  /*e6b0*/  SYNCS.ARRIVE.TRANS64.A1T0 RZ, [R25+URZ+0x28c50], RZ ;  /* 0x028c50ff19ff79a7 */ /* 0x0001ea000810003f */
[----:B------:R-:W-:-:S13]  /*e6c0*/  PLOP3.LUT P0, PT, PT, PT, UP0, 0x40, 0x0 ;  /* 0x000000000000781c */ /* 0x000fda0003f0e808 */
[----:B0-----:R-:W-:Y:S05]  /*e6d0*/  @P0 BRA `(.L_x_3941) ;  /* 0x0000000c009c0947 */ /* 0x001fea0003800000 */
[----:B------:R-:W-:Y:S01]  /*e6e0*/  UIADD3 UR4, UR44, -0x2, URZ ;  /* 0xfffffffe2c047890 */ /* 0x000fe2000fffe03f */
[----:B------:R-:W-:Y:S05]  /*e6f0*/  BSSY B0, `(.L_x_3941) ;  /* 0x00000e5000007945 */ /* 0x000fea0003800000 */
[----:B------:R-:W-:-:S07]  /*e700*/  IMAD.U32 R9, RZ, RZ, UR4 ;  /* 0x00000004ff097e24 */ /* 0x000fce000f8e00ff */
.L_x_3954:
        /* <DEDUP_REMOVED lines=8> */
[C---:B------:R-:W-:Y:S02]  /*e790*/  ISETP.GT.U32.AND P1, PT, R2.reuse, 0x3f, PT ;  /* 0x0000003f0200780c */ /* 0x040fe40003f24070 */
[----:B------:R-:W-:-:S05]  /*e7a0*/  IADD3 R8, R2, R8, RZ ;  /* 0x0000000802087210 */ /* 0x000fca0007ffe0ff */
        /* <DEDUP_REMOVED lines=8> */
[----:B------:R-:W-:Y:S02]  /*e830*/  @!P1 IMAD R5, R24, R5, R2 ;  /* 0x0000000518059224 */ /* 0x000fe400078e0202 */
[----:B------:R-:W-:-:S04]  /*e840*/  @!P1 IMAD.MOV.U32 R2, RZ, RZ, R10 ;  /* 0x000000ffff029224 */ /* 0x000fc800078e000a */
[----:B------:R-:W-:-:S04]  /*e850*/  @!P1 IMAD.WIDE.U32 R2, R24, R4, R2 ;  /* 0x0000000418029225 */ /* 0x000fc800078e0002 */
[----:B------:R-:W-:Y:S02]  /*e860*/  @!P1 IMAD.IADD R3, R5, 0x1, R3 ;  /* 0x0000000105039824 */ /* 0x000fe400078e0203 */
[----:B------:R-:W-:Y:S01]  /*e870*/  IMAD.MOV.U32 R4, RZ, RZ, RZ ;  /* 0x000000ffff047224 */ /* 0x000fe200078e00ff */
[C---:B0-----:R-:W-:Y:S02]  /*e880*/  @!P1 LEA R6, P0, R2.reuse, R6, 0x2 ;  /* 0x0000000602069211 */ /* 0x041fe400078010ff */
[----:B------:R-:W-:Y:S02]  /*e890*/  MOV R11, UR46 ;  /* 0x0000002e000b7c02 */ /* 0x000fe40008000f00 */
        /* <DEDUP_REMOVED lines=13> */
[----:B------:R-:W-:Y:S01]  /*e970*/  ISETP.GT.AND P3, PT, R2, RZ, PT ;  /* 0x000000ff0200720c */ /* 0x000fe20003f64270 */
[----:B0-----:R-:W-:-:S12]  /*e980*/  @!P1 BRA `(.L_x_3942) ;  /* 0x0000000000049947 */ /* 0x001fd80003800000 */
[----:B------:R-:W-:Y:S01]  /*e990*/  BPT.TRAP 0x1 ;  /* 0x000000040000795c */ /* 0x000fe20000300000 */
.L_x_3942:
[----:B------:R-:W-:Y:S01]  /*e9a0*/  IMAD R8, R18, 0x8, R17 ;  /* 0x0000000812087824 */ /* 0x000fe200078e0211 */
[----:B------:R-:W-:Y:S01]  /*e9b0*/  SHF.L.U32 R20, R22, 0x1f, RZ ;  /* 0x0000001f16147819 */ /* 0x000fe200000006ff */
[----:B------:R-:W-:Y:S01]  /*e9c0*/  BSSY B1, `(.L_x_3943) ;  /* 0x0000004000017945 */ /* 0x000fe20003800000 */
[----:B------:R-:W-:Y:S02]  /*e9d0*/  SHF.R.S32.HI R7, RZ, 0x1f, R5 ;  /* 0x0000001fff077819 */ /* 0x000fe40000011405 */
[----:B------:R-:W0:Y:S02]  /*e9e0*/  SYNCS.PHASECHK.TRANS64.TRYWAIT P0, [R8+URZ+0x28c40], R20 ;  /* 0x028c4014080075a7 */ /* 0x000e24000800017f */
[----:B0-----:R-:W-:Y:S05]  /*e9f0*/  @!P0 BRA `(.L_x_3944) ;  /* 0x0000002800048947 */ /* 0x001fea0003800000 */
.L_x_4010:
[----:B------:R-:W-:Y:S05]  /*ea00*/  BSYNC B1 ;  /* 0x0000000000017941 */ /* 0x000fea0003800000 */
.L_x_3943:
        /* <DEDUP_REMOVED lines=14> */
[C---:B------:R-:W-:Y:S01]  /*eaf0*/  IMAD R27, R19.reuse, UR5, R6 ;  /* 0x00000005131b7c24 */ /* 0x040fe2000f8e0206 */
[----:B------:R-:W-:Y:S01]  /*eb00*/  LEA R6, R18, R31, 0xc ;  /* 0x0000001f12067211 */ /* 0x000fe200078e60ff */
[----:B------:R-:W-:Y:S01]  /*eb10*/  IMAD.WIDE.U32 R2, R19, UR4, R2 ;  /* 0x0000000413027c25 */ /* 0x000fe2000f8e0002 */
[----:B------:R-:W-:-:S03]  /*eb20*/  ULDC.64 UR4, c[0x0][0x2e8] ;  /* 0x0000ba0000047ab9 */ /* 0x000fc60000000a00 */
[----:B------:R-:W-:Y:S01]  /*eb30*/  IMAD.IADD R27, R27, 0x1, R3 ;  /* 0x000000011b1b7824 */ /* 0x000fe200078e0203 */
[----:B------:R-:W-:Y:S01]  /*eb40*/  LEA R21, P0, R2, UR4, 0x1 ;  /* 0x0000000402157c11 */ /* 0x000fe2000f8008ff */
[----:B------:R-:W-:-:S03]  /*eb50*/  UMOV UR4, 0xffffffff ;  /* 0xffffffff00047882 */ /* 0x000fc60000000000 */
        /* <DEDUP_REMOVED lines=11> */
[----:B------:R-:W2:Y:S02]  /*ec10*/  SHFL.IDX PT, R14, R21, 0x2, 0x181f ;  /* 0x00581f00150e7f89 */ /* 0x000ea400000e0000 */
[----:B-1----:R-:W-:-:S05]  /*ec20*/  IMAD.X R3, RZ, RZ, R3, P0 ;  /* 0x000000ffff037224 */ /* 0x002fca00000e0603 */
[----:B------:R1:W-:Y:S04]  /*ec30*/  LDGSTS.E.BYPASS.LTC128B.128 [R25+0x22c00], desc[UR50][R2.64], !P1 ;  /* 0x22c0000002197fae */ /* 0x0003e8000c901d72 */
[----:B-1----:R-:W1:Y:S01]  /*ec40*/  SHFL.IDX PT, R3, R27, 0x2, 0x181f ;  /* 0x00581f001b037f89 */ /* 0x002e6200000e0000 */
[----:B--2---:R-:W-:-:S03]  /*ec50*/  IADD3 R2, P0, R14, R0, RZ ;  /* 0x000000000e027210 */ /* 0x004fc60007f1e0ff */
[----:B------:R2:W3:Y:S04]  /*ec60*/  SHFL.IDX PT, R14, R21, 0x3, 0x181f ;  /* 0x00781f00150e7f89 */ /* 0x0004e800000e0000 */
[----:B------:R-:W4:Y:S01]  /*ec70*/  SHFL.IDX PT, R27, R27, 0x3, 0x181f ;  /* 0x00781f001b1b7f89 */ /* 0x000f2200000e0000 */
[----:B-1----:R-:W-:-:S05]  /*ec80*/  IMAD.X R3, RZ, RZ, R3, P0 ;  /* 0x000000ffff037224 */ /* 0x002fca00000e0603 */
[----:B---3--:R2:W-:Y:S02]  /*ec90*/  LDGSTS.E.BYPASS.LTC128B.128 [R25+0x23400], desc[UR50][R2.64], !P1 ;  /* 0x2340000002197fae */ /* 0x0085e4000c901d72 */
.L_x_4020:
        /* <DEDUP_REMOVED lines=8> */
.L_x_3946:
        /* <DEDUP_REMOVED lines=11> */
.L_x_3947:
[----:B------:R1:W-:Y:S01]  /*edd0*/  SYNCS.ARRIVE.TRANS64.A1T0 RZ, [R8+URZ+0x28c30], RZ ;  /* 0x028c30ff08ff79a7 */ /* 0x0003e2000810003f */
[----:B------:R-:W-:Y:S05]  /*ede0*/  @!P2 BRA `(.L_x_3948) ;  /* 0x000000000004a947 */ /* 0x000fea0003800000 */
[----:B------:R-:W-:Y:S01]  /*edf0*/  BPT.TRAP 0x1 ;  /* 0x000000040000795c */ /* 0x000fe20000300000 */
.L_x_3948:
[----:B------:R-:W2:Y:S01]  /*ee00*/  SYNCS.PHASECHK.TRANS64.TRYWAIT P0, [R8+URZ+0x28c60], R20 ;  /* 0x028c6014080075a7 */ /* 0x000ea2000800017f */
[----:B------:R-:W-:Y:S04]  /*ee10*/  BSSY B1, `(.L_x_3949) ;  /* 0x0000002000017945 */ /* 0x000fe80003800000 */
[----:B--2---:R-:W-:Y:S05]  /*ee20*/  @!P0 BRA `(.L_x_3950) ;  /* 0x0000002800188947 */ /* 0x004fea0003800000 */
.L_x_4021:
[----:B------:R-:W-:Y:S05]  /*ee30*/  BSYNC B1 ;  /* 0x0000000000017941 */ /* 0x000fea0003800000 */
.L_x_3949:
        /* <DEDUP_REMOVED lines=8> */
[----:B------:R-:W-:Y:S01]  /*eec0*/  IMAD R5, R10, UR4, RZ ;  /* 0x000000040a057c24 */ /* 0x000fe2000f8e02ff */
[----:B------:R-:W-:-:S03]  /*eed0*/  IADD3 R3, R3, R7, RZ ;  /* 0x0000000703037210 */ /* 0x000fc60007ffe0ff */
        /* <DEDUP_REMOVED lines=11> */
[----:B0-2---:R-:W-:Y:S01]  /*ef90*/  LEA.HI.X R20, R2, UR5, R3, 0x1, P0 ;  /* 0x0000000502147c11 */ /* 0x005fe200080f0c03 */
[----:B------:R-:W-:Y:S06]  /*efa0*/  BRA.DIV UR4, `(.L_x_3951) ;  /* 0x0000002604cc7947 */ /* 0x000fec000b800000 */
        /* <DEDUP_REMOVED lines=53> */
.L_x_4031:
[----:B--2---:R-:W-:Y:S02]  /*f300*/  P2R R4, PR, RZ, 0x2 ;  /* 0x00000002ff047803 */ /* 0x004fe40000000000 */
[----:B------:R-:W-:Y:S02]  /*f310*/  LOP3.LUT P1, RZ, R16, 0x80, RZ, 0xc0, !PT ;  /* 0x0000008010ff7812 */ /* 0x000fe4000782c0ff */
[----:B------:R-:W-:Y:S02]  /*f320*/  IADD3 R2, P2, R14, R0, RZ ;  /* 0x000000000e027210 */ /* 0x000fe40007f5e0ff */
[----:B------:R-:W-:Y:S02]  /*f330*/  P2R R5, PR, RZ, 0x8 ;  /* 0x00000008ff057803 */ /* 0x000fe40000000000 */
[----:B------:R-:W-:Y:S02]  /*f340*/  LOP3.LUT P3, RZ, R16, 0x40, RZ, 0xc0, !PT ;  /* 0x0000004010ff7812 */ /* 0x000fe4000786c0ff */
[----:B------:R-:W-:-:S02]  /*f350*/  IADD3.X R3, RZ, R20, RZ, P2, !PT ;  /* 0x00000014ff037210 */ /* 0x000fc400017fe4ff */
[C---:B------:R-:W-:Y:S02]  /*f360*/  LOP3.LUT P2, RZ, R16.reuse, 0x20, RZ, 0xc0, !PT ;  /* 0x0000002010ff7812 */ /* 0x040fe4000784c0ff */
[----:B------:R-:W-:Y:S01]  /*f370*/  LOP3.LUT P6, RZ, R16, 0x10, RZ, 0xc0, !PT ;  /* 0x0000001010ff7812 */ /* 0x000fe200078cc0ff */
        /* <DEDUP_REMOVED lines=15> */
.L_x_3952:
        /* <DEDUP_REMOVED lines=11> */
.L_x_3953:
[----:B------:R0:W-:Y:S01]  /*f520*/  SYNCS.ARRIVE.TRANS64.A1T0 RZ, [R8+URZ+0x28c50], RZ ;  /* 0x028c50ff08ff79a7 */ /* 0x0001e2000810003f */
[----:B------:R-:W-:Y:S05]  /*f530*/  @P3 BRA `(.L_x_3954) ;  /* 0xfffffff000743947 */ /* 0x000fea000383ffff */
[----:B------:R-:W-:Y:S05]  /*f540*/  BSYNC B0 ;  /* 0x0000000000007941 */ /* 0x000fea0003800000 */
.L_x_3941:
        /* <DEDUP_REMOVED lines=21> */
.L_x_3956:
[----:B------:R-:W-:Y:S05]  /*f6a0*/  BSYNC B0 ;  /* 0x0000000000007941 */ /* 0x000fea0003800000 */
.L_x_3955:
[----:B------:R-:W-:-:S07]  /*f6b0*/  LOP3.LUT R22, R22, R5, RZ, 0x3c, !PT ;  /* 0x0000000516167212 */ /* 0x000fce00078e3cff */
.L_x_3916:
[----:B------:R-:W-:Y:S05]  /*f6c0*/  BSYNC B7 ;  /* 0x0000000000077941 */ /* 0x000fea0003800000 */
.L_x_3914:
        /* <DEDUP_REMOVED lines=11> */
.L_x_3957:
[----:B------:R-:W-:-:S03]  /*f780*/  UMOV UR4, 0xffffffff ;  /* 0xffffffff00047882 */ /* 0x000fc60000000000 */
[----:B------:R-:W-:Y:S05]  /*f790*/  BRA.DIV UR4, `(.L_x_3959) ;  /* 0x0000002604a07947 */ /* 0x000fea000b800000 */
[----:B------:R2:W3:Y:S02]  /*f7a0*/  SHFL.IDX PT, R14, R33, RZ, 0x1f ;  /* 0x00001fff210e7589 */ /* 0x0004e400000e0000 */
.L_x_4034:
[----:B------:R-:W4:Y:S01]  /*f7b0*/  @!P1 S2R R3, SR_CgaCtaId ;  /* 0x0000000000039919 */ /* 0x000f220000008800 */
[----:B------:R-:W-:Y:S05]  /*f7c0*/  WARPSYNC.ALL ;  /* 0x0000000000007948 */ /* 0x000fea0003800000 */
[----:B------:R-:W-:Y:S01]  /*f7d0*/  BAR.SYNC.DEFER_BLOCKING 0x4, 0x180 ;  /* 0x0106000000007b1d */ /* 0x000fe20000010000 */
[----:B------:R-:W-:-:S04]  /*f7e0*/  @!P1 MOV R0, 0x400 ;  /* 0x0000040000009802 */ /* 0x000fc80000000f00 */
[----:B----4-:R-:W-:-:S05]  /*f7f0*/  @!P1 LEA R17, R3, R0, 0x18 ;  /* 0x0000000003119211 */ /* 0x010fca00078ec0ff */
[----:B------:R2:W-:Y:S02]  /*f800*/  @!P1 STS [R17+0x28cd0], R33 ;  /* 0x028cd02111009388 */ /* 0x0005e40000000800 */
[----:B--23--:R-:W-:Y:S01]  /*f810*/  IMAD.MOV.U32 R33, RZ, RZ, R14 ;  /* 0x000000ffff217224 */ /* 0x00cfe200078e000e */
[----:B------:R-:W-:Y:S06]  /*f820*/  BAR.ARV 0x5, 0x180 ;  /* 0x0146000000007b1d */ /* 0x000fec0000002000 */
.L_x_3958:
[----:B------:R-:W-:Y:S02]  /*f830*/  ULDC UR4, c[0x0][0xc38] ;  /* 0x00030e0000047ab9 */ /* 0x000fe40000000800 */
[----:B---3--:R-:W-:-:S13]  /*f840*/  ISETP.GE.AND P0, PT, R33, UR4, PT ;  /* 0x0000000421007c0c */ /* 0x008fda000bf06270 */
[----:B------:R-:W-:Y:S05]  /*f850*/  @!P0 BRA `(.L_x_3960) ;  /* 0xffffffc800a88947 */ /* 0x000fea000383ffff */
.L_x_3911:
        /* <DEDUP_REMOVED lines=12> */
.L_x_4035:
[----:B------:R-:W-:Y:S05]  /*f920*/  BSYNC B0 ;  /* 0x0000000000007941 */ /* 0x000fea0003800000 */
.L_x_3961:
[----:B------:R-:W-:-:S03]  /*f930*/  UMOV UR4, 0xffffffff ;  /* 0xffffffff00047882 */ /* 0x000fc60000000000 */
[----:B------:R-:W-:Y:S05]  /*f940*/  BRA.DIV UR4, `(.L_x_3963) ;  /* 0x0000002604707947 */ /* 0x000fea000b800000 */
[----:B---3--:R-:W3:Y:S02]  /*f950*/  S2R R0, SR_TID.X ;  /* 0x0000000000007919 */ /* 0x008ee40000002100 */
[----:B---3--:R-:W-:-:S04]  /*f960*/  SHF.R.U32.HI R0, RZ, 0x5, R0 ;  /* 0x00000005ff007819 */ /* 0x008fc80000011600 */
[----:B------:R-:W-:-:S05]  /*f970*/  LOP3.LUT R0, R0, 0x3, RZ, 0xc0, !PT ;  /* 0x0000000300007812 */ /* 0x000fca00078ec0ff */
[----:B------:R3:W4:Y:S02]  /*f980*/  SHFL.IDX PT, R14, R0, RZ, 0x1f ;  /* 0x00001fff000e7589 */ /* 0x00072400000e0000 */
.L_x_4038:
[----:B----4-:R-:W-:Y:S01]  /*f990*/  ISETP.NE.AND P0, PT, R14, RZ, PT ;  /* 0x000000ff0e00720c */ /* 0x010fe20003f05270 */
[----:B------:R-:W-:-:S12]  /*f9a0*/  BSSY B0, `(.L_x_3964) ;  /* 0x0000024000007945 */ /* 0x000fd80003800000 */
[----:B------:R-:W-:Y:S05]  /*f9b0*/  @P0 BRA `(.L_x_3965) ;  /* 0x0000000000880947 */ /* 0x000fea0003800000 */
[----:B------:R-:W-:-:S03]  /*f9c0*/  UMOV UR4, 0xffffffff ;  /* 0xffffffff00047882 */ /* 0x000fc60000000000 */
[----:B------:R-:W-:Y:S05]  /*f9d0*/  BRA.DIV UR4, `(.L_x_3966) ;  /* 0x0000002604807947 */ /* 0x000fea000b800000 */
[----:B------:R-:W-:-:S13]  /*f9e0*/  ELECT P6, URZ, PT ;  /* 0x00000000003f782f */ /* 0x000fda00038c0000 */
.L_x_4041:
[----:B------:R-:W-:Y:S05]  /*f9f0*/  @!P6 BRA `(.L_x_3965) ;  /* 0x000000000078e947 */ /* 0x000fea0003800000 */
[----:B------:R-:W-:-:S06]  /*fa00*/  ULOP3.LUT UR4, UR39, 0x2, URZ, 0xfc, !UPT ;  /* 0x0000000227047892 */ /* 0x000fcc000f8efc3f */
[----:B---3--:R-:W-:-:S04]  /*fa10*/  MOV R0, UR4 ;  /* 0x0000000400007c02 */ /* 0x008fc80008000f00 */
[----:B------:R-:W-:-:S13]  /*fa20*/  ISETP.NE.AND P0, PT, R0, 0x3, PT ;  /* 0x000000030000780c */ /* 0x000fda0003f05270 */
[----:B------:R-:W-:Y:S05]  /*fa30*/  @!P0 BRA `(.L_x_3967) ;  /* 0x0000000000048947 */ /* 0x000fea0003800000 */
[----:B------:R-:W-:Y:S01]  /*fa40*/  BPT.TRAP 0x1 ;  /* 0x000000040000795c */ /* 0x000fe20000300000 */
.L_x_3967:
[----:B------:R-:W-:Y:S01]  /*fa50*/  IMAD R5, R18, 0x8, R7 ;  /* 0x0000000812057824 */ /* 0x000fe200078e0207 */
[----:B------:R-:W-:Y:S01]  /*fa60*/  SHF.L.U32 R0, R22, 0x1f, RZ ;  /* 0x0000001f16007819 */ /* 0x000fe200000006ff */
[----:B------:R-:W-:-:S03]  /*fa70*/  VIADD R18, R18, 0x1 ;  /* 0x0000000112127836 */ /* 0x000fc60000000000 */
[----:B------:R-:W3:Y:S02]  /*fa80*/  SYNCS.PHASECHK.TRANS64.TRYWAIT P1, [R5+URZ+0x28c40], R0 ;  /* 0x028c4000050075a7 */ /* 0x000ee4000802017f */
[----:B------:R-:W-:-:S04]  /*fa90*/  ISETP.NE.AND P2, PT, R18, 0x2, PT ;  /* 0x000000021200780c */ /* 0x000fc80003f45270 */
[----:B------:R-:W-:Y:S01]  /*faa0*/  SEL R3, RZ, 0x1, P2 ;  /* 0x00000001ff037807 */ /* 0x000fe20001000000 */
[----:B---3--:R-:W-:Y:S08]  /*fab0*/  @!P1 BRA `(.L_x_3968) ;  /* 0x0000002400689947 */ /* 0x008ff00003800000 */
.L_x_4042:
[----:B------:R-:W-:Y:S02]  /*fac0*/  SEL R18, R18, RZ, P2 ;  /* 0x000000ff12127207 */ /* 0x000fe40001000000 */
[----:B------:R-:W-:Y:S01]  /*fad0*/  LOP3.LUT R2, R22, R3, RZ, 0x3c, !PT ;  /* 0x0000000316027212 */ /* 0x000fe200078e3cff */
[----:B------:R-:W-:Y:S06]  /*fae0*/  @!P0 BRA `(.L_x_3969) ;  /* 0x0000000000048947 */ /* 0x000fec0003800000 */
[----:B------:R-:W-:Y:S01]  /*faf0*/  BPT.TRAP 0x1 ;  /* 0x000000040000795c */ /* 0x000fe20000300000 */
.L_x_3969:
[----:B------:R-:W-:Y:S01]  /*fb00*/  IMAD R3, R18, 0x8, R7 ;  /* 0x0000000812037824 */ /* 0x000fe200078e0207 */
[----:B------:R-:W-:-:S04]  /*fb10*/  SHF.L.U32 R2, R2, 0x1f, RZ ;  /* 0x0000001f02027819 */ /* 0x000fc800000006ff */
[----:B------:R-:W4:Y:S02]  /*fb20*/  SYNCS.PHASECHK.TRANS64.TRYWAIT P1, [R3+URZ+0x28c40], R2 ;  /* 0x028c4002030075a7 */ /* 0x000f24000802017f */
[----:B----4-:R-:W-:Y:S05]  /*fb30*/  @!P1 BRA `(.L_x_3970) ;  /* 0x00000024005c9947 */ /* 0x010fea0003800000 */
.L_x_4043:
[----:B------:R-:W-:Y:S05]  /*fb40*/  @!P0 BRA `(.L_x_3971) ;  /* 0x0000000000048947 */ /* 0x000fea0003800000 */
[----:B------:R-:W-:Y:S01]  /*fb50*/  BPT.TRAP 0x1 ;  /* 0x000000040000795c */ /* 0x000fe20000300000 */
.L_x_3971:
[----:B------:R-:W0:Y:S02]  /*fb60*/  SYNCS.PHASECHK.TRANS64.TRYWAIT P1, [R5+URZ+0x28c60], R0 ;  /* 0x028c6000050075a7 */ /* 0x000e24000802017f */
[----:B0-----:R-:W-:Y:S05]  /*fb70*/  @!P1 BRA `(.L_x_3972) ;  /* 0x0000002400609947 */ /* 0x001fea0003800000 */
.L_x_4044:
[----:B------:R-:W-:Y:S05]  /*fb80*/  @!P0 BRA `(.L_x_3973) ;  /* 0x0000000000048947 */ /* 0x000fea0003800000 */
[----:B------:R-:W-:Y:S01]  /*fb90*/  BPT.TRAP 0x1 ;  /* 0x000000040000795c */ /* 0x000fe20000300000 */
.L_x_3973:
[----:B------:R0:W0:Y:S02]  /*fba0*/  SYNCS.PHASECHK.TRANS64.TRYWAIT P0, [R3+URZ+0x28c60], R2 ;  /* 0x028c6002030075a7 */ /* 0x000024000800017f */
[----:B0-----:R-:W-:Y:S05]  /*fbb0*/  @!P0 NANOSLEEP.SYNCS 0x989680 ;  /* 0x009896800000895d */ /* 0x001fea0003900000 */
[----:B------:R-:W0:Y:S02]  /*fbc0*/  @!P0 SYNCS.PHASECHK.TRANS64 P0, [R3+URZ+0x28c60], R2 ;  /* 0x028c6002030085a7 */ /* 0x000e24000800007f */
[----:B0-----:R-:W-:Y:S05]  /*fbd0*/  @!P0 BRA `(.L_x_3973) ;  /* 0xfffffffc00f08947 */ /* 0x001fea000383ffff */
.L_x_3965:
[----:B------:R-:W-:Y:S05]  /*fbe0*/  BSYNC B0 ;  /* 0x0000000000007941 */ /* 0x000fea0003800000 */
.L_x_3964:
[----:B------:R-:W-:Y:S05]  /*fbf0*/  EXIT ;  /* 0x000000000000794d */ /* 0x000fea0003800000 */
.L_x_3855:
[----:B0-----:R-:W-:-:S04]  /*fc00*/  IMAD.U32 R3, RZ, RZ, UR21 ;  /* 0x00000015ff037e24 */ /* 0x001fc8000f8e00ff */
[----:B------:R0:W1:Y:S03]  /*fc10*/  SYNCS.PHASECHK.TRANS64.TRYWAIT P1, [R3+URZ+0x28c50], R0 ;  /* 0x028c5000030075a7 */ /* 0x000066000802017f */
[----:B-1----:R-:W-:Y:S05]  /*fc20*/  @!P1 NANOSLEEP.SYNCS 0x989680 ;  /* 0x009896800000995d */ /* 0x002fea0003900000 */
[----:B------:R-:W1:Y:S02]  /*fc30*/  @!P1 SYNCS.PHASECHK.TRANS64 P1, [R3+URZ+0x28c50], R0 ;  /* 0x028c5000030095a7 */ /* 0x000e64000802007f */
[----:B-1----:R-:W-:Y:S05]  /*fc40*/  @!P1 BRA `(.L_x_3855) ;  /* 0xfffffffc00ec9947 */ /* 0x002fea000383ffff */
[----:B------:R-:W-:Y:S05]  /*fc50*/  BRA `(.L_x_3974) ;  /* 0xffffff1c00407947 */ /* 0x000fea000383ffff */
.L_x_3861:
[----:B-1----:R-:W-:-:S04]  /*fc60*/  IMAD.U32 R3, RZ, RZ, UR21 ;  /* 0x00000015ff037e24 */ /* 0x002fc8000f8e00ff */
[----:B------:R1:W2:Y:S03]  /*fc70*/  SYNCS.PHASECHK.TRANS64.TRYWAIT P1, [R3+URZ+0x28c50], R0 ;  /* 0x028c5000030075a7 */ /* 0x0002a6000802017f */
[----:B--2---:R-:W-:Y:S05]  /*fc80*/  @!P1 NANOSLEEP.SYNCS 0x989680 ;  /* 0x009896800000995d */ /* 0x004fea0003900000 */
[----:B------:R-:W2:Y:S02]  /*fc90*/  @!P1 SYNCS.PHASECHK.TRANS64 P1, [R3+URZ+0x28c50], R0 ;  /* 0x028c5000030095a7 */ /* 0x000ea4000802007f */
[----:B--2---:R-:W-:Y:S05]  /*fca0*/  @!P1 BRA `(.L_x_3861) ;  /* 0xfffffffc00ec9947 */ /* 0x004fea000383ffff */
[----:B------:R-:W-:Y:S05]  /*fcb0*/  BRA `(.L_x_3860) ;  /* 0xffffff2800387947 */ /* 0x000fea000383ffff */
.L_x_3865:
[----:B0-----:R-:W-:-:S04]  /*fcc0*/  IMAD.U32 R3, RZ, RZ, UR42 ;  /* 0x0000002aff037e24 */ /* 0x001fc8000f8e00ff */
[----:B------:R0:W1:Y:S03]  /*fcd0*/  SYNCS.PHASECHK.TRANS64.TRYWAIT P1, [R3+URZ+0x28c00], R0 ;  /* 0x028c0000030075a7 */ /* 0x000066000802017f */
[----:B-1----:R-:W-:Y:S05]  /*fce0*/  @!P1 NANOSLEEP.SYNCS 0x989680 ;  /* 0x009896800000995d */ /* 0x002fea0003900000 */
[----:B------:R-:W1:Y:S02]  /*fcf0*/  @!P1 SYNCS.PHASECHK.TRANS64 P1, [R3+URZ+0x28c00], R0 ;  /* 0x028c0000030095a7 */ /* 0x000e64000802007f */
[----:B-1----:R-:W-:Y:S05]  /*fd00*/  @!P1 BRA `(.L_x_3865) ;  /* 0xfffffffc00ec9947 */ /* 0x002fea000383ffff */
[----:B------:R-:W-:Y:S05]  /*fd10*/  BRA `(.L_x_3975) ;  /* 0xffffff3800d87947 */ /* 0x000fea000383ffff */
.L_x_3869:
[----:B--2---:R2:W3:Y:S02]  /*fd20*/  SYNCS.PHASECHK.TRANS64.TRYWAIT P1, [R7+URZ+0x28c30], R8 ;  /* 0x028c3008070075a7 */ /* 0x0044e4000802017f */
[----:B---3--:R-:W-:Y:S05]  /*fd30*/  @!P1 NANOSLEEP.SYNCS 0x989680 ;  /* 0x009896800000995d */ /* 0x008fea0003900000 */
[----:B------:R-:W3:Y:S02]  /*fd40*/  @!P1 SYNCS.PHASECHK.TRANS64 P1, [R7+URZ+0x28c30], R8 ;  /* 0x028c3008070095a7 */ /* 0x000ee4000802007f */
[----:B---3--:R-:W-:Y:S05]  /*fd50*/  @!P1 BRA `(.L_x_3869) ;  /* 0xfffffffc00f09947 */ /* 0x008fea000383ffff */
[----:B------:R-:W-:Y:S05]  /*fd60*/  BRA `(.L_x_3868) ;  /* 0xffffff3800f47947 */ /* 0x000fea000383ffff */
.L_x_3874:
[----:B---3--:R3:W0:Y:S02]  /*fd70*/  SYNCS.PHASECHK.TRANS64.TRYWAIT P1, [R7+URZ+0x28c50], R8 ;  /* 0x028c5008070075a7 */ /* 0x008624000802017f */
[----:B0-----:R-:W-:Y:S05]  /*fd80*/  @!P1 NANOSLEEP.SYNCS 0x989680 ;  /* 0x009896800000995d */ /* 0x001fea0003900000 */
[----:B------:R-:W0:Y:S02]  /*fd90*/  @!P1 SYNCS.PHASECHK.TRANS64 P1, [R7+URZ+0x28c50], R8 ;  /* 0x028c5008070095a7 */ /* 0x000e24000802007f */
[----:B0-----:R-:W-:Y:S05]  /*fda0*/  @!P1 BRA `(.L_x_3874) ;  /* 0xfffffffc00f09947 */ /* 0x001fea000383ffff */
[----:B------:R-:W-:Y:S05]  /*fdb0*/  BRA `(.L_x_3873) ;  /* 0xffffff4c00887947 */ /* 0x000fea000383ffff */
.L_x_3880:
[----:B-1----:R-:W-:-:S04]  /*fdc0*/  MOV R6, UR23 ;  /* 0x0000001700067c02 */ /* 0x002fc80008000f00 */
[----:B------:R1:W2:Y:S03]  /*fdd0*/  SYNCS.PHASECHK.TRANS64.TRYWAIT P1, [R6+URZ+0x28c30], R7 ;  /* 0x028c3007060075a7 */ /* 0x0002a6000802017f */
[----:B--2---:R-:W-:Y:S05]  /*fde0*/  @!P1 NANOSLEEP.SYNCS 0x989680 ;  /* 0x009896800000995d */ /* 0x004fea0003900000 */
[----:B------:R-:W2:Y:S02]  /*fdf0*/  @!P1 SYNCS.PHASECHK.TRANS64 P1, [R6+URZ+0x28c30], R7 ;  /* 0x028c3007060095a7 */ /* 0x000ea4000802007f */
[----:B--2---:R-:W-:Y:S05]  /*fe00*/  @!P1 BRA `(.L_x_3880) ;  /* 0xfffffffc00ec9947 */ /* 0x004fea000383ffff */
[----:B------:R-:W-:Y:S05]  /*fe10*/  BRA `(.L_x_3879) ;  /* 0xffffff5000a07947 */ /* 0x000fea000383ffff */
.L_x_3885:
[----:B-1----:R-:W-:-:S04]  /*fe20*/  IMAD.U32 R8, RZ, RZ, UR23 ;  /* 0x00000017ff087e24 */ /* 0x002fc8000f8e00ff */
[----:B------:R1:W2:Y:S03]  /*fe30*/  SYNCS.PHASECHK.TRANS64.TRYWAIT P1, [R8+URZ+0x28c50], R7 ;  /* 0x028c5007080075a7 */ /* 0x0002a6000802017f */
[----:B--2---:R-:W-:Y:S05]  /*fe40*/  @!P1 NANOSLEEP.SYNCS 0x989680 ;  /* 0x009896800000995d */ /* 0x004fea0003900000 */
[----:B------:R-:W2:Y:S02]  /*fe50*/  @!P1 SYNCS.PHASECHK.TRANS64 P1, [R8+URZ+0x28c50], R7 ;  /* 0x028c5007080095a7 */ /* 0x000ea4000802007f */
[----:B--2---:R-:W-:Y:S05]  /*fe60*/  @!P1 BRA `(.L_x_3885) ;  /* 0xfffffffc00ec9947 */ /* 0x004fea000383ffff */
[----:B------:R-:W-:Y:S05]  /*fe70*/  BRA `(.L_x_3884) ;  /* 0xffffff6c00207947 */ /* 0x000fea000383ffff */
.L_x_3892:
[----:B-1----:R-:W-:-:S04]  /*fe80*/  IMAD.U32 R6, RZ, RZ, UR22 ;  /* 0x00000016ff067e24 */ /* 0x002fc8000f8e00ff */
[----:B------:R1:W2:Y:S03]  /*fe90*/  SYNCS.PHASECHK.TRANS64.TRYWAIT P1, [R6+URZ+0x28c30], R7 ;  /* 0x028c3007060075a7 */ /* 0x0002a6000802017f */
[----:B--2---:R-:W-:Y:S05]  /*fea0*/  @!P1 NANOSLEEP.SYNCS 0x989680 ;  /* 0x009896800000995d */ /* 0x004fea0003900000 */
[----:B------:R-:W2:Y:S02]  /*feb0*/  @!P1 SYNCS.PHASECHK.TRANS64 P1, [R6+URZ+0x28c30], R7 ;  /* 0x028c3007060095a7 */ /* 0x000ea4000802007f */
[----:B--2---:R-:W-:Y:S05]  /*fec0*/  @!P1 BRA `(.L_x_3892) ;  /* 0xfffffffc00ec9947 */ /* 0x004fea000383ffff */
[----:B------:R-:W-:Y:S05]  /*fed0*/  BRA `(.L_x_3891) ;  /* 0xffffff7000107947 */ /* 0x000fea000383ffff */
.L_x_3897:
[----:B---3--:R-:W-:-:S04]  /*fee0*/  IMAD.U32 R8, RZ, RZ, UR22 ;  /* 0x00000016ff087e24 */ /* 0x008fc8000f8e00ff */
[----:B------:R3:W4:Y:S03]  /*fef0*/  SYNCS.PHASECHK.TRANS64.TRYWAIT P1, [R8+URZ+0x28c50], R7 ;  /* 0x028c5007080075a7 */ /* 0x000726000802017f */
[----:B----4-:R-:W-:Y:S05]  /*ff00*/  @!P1 NANOSLEEP.SYNCS 0x989680 ;  /* 0x009896800000995d */ /* 0x010fea0003900000 */
[----:B------:R-:W4:Y:S02]  /*ff10*/  @!P1 SYNCS.PHASECHK.TRANS64 P1, [R8+URZ+0x28c50], R7 ;  /* 0x028c5007080095a7 */ /* 0x000f24000802007f */
[----:B----4-:R-:W-:Y:S05]  /*ff20*/  @!P1 BRA `(.L_x_3897) ;  /* 0xfffffffc00ec9947 */ /* 0x010fea000383ffff */
[----:B------:R-:W-:Y:S05]  /*ff30*/  BRA `(.L_x_3896) ;  /* 0xffffff8400347947 */ /* 0x000fea000383ffff */
.L_x_3922:
[----:B------:R-:W2:Y:S01]  /*ff40*/  S2R R20, SR_TID.X ;  /* 0x0000000000147919 */ /* 0x000ea20000002100 */
[----:B------:R-:W-:Y:S01]  /*ff50*/  IMAD.MOV.U32 R12, RZ, RZ, RZ ;  /* 0x000000ffff0c7224 */ /* 0x000fe200078e00ff */
[----:B------:R-:W-:Y:S01]  /*ff60*/  MOV R15, 0xffffffff ;  /* 0xffffffff000f7802 */ /* 0x000fe20000000f00 */
[----:B------:R-:W-:Y:S01]  /*ff70*/  IMAD.MOV.U32 R11, RZ, RZ, 0x1f ;  /* 0x0000001fff0b7424 */ /* 0x000fe200078e00ff */
[----:B--2---:R-:W-:-:S04]  /*ff80*/  SHF.R.U32.HI R20, RZ, 0x5, R20 ;  /* 0x00000005ff147819 */ /* 0x004fc80000011614 */
[----:B------:R-:W-:-:S05]  /*ff90*/  LOP3.LUT R20, R20, 0x3, RZ, 0xc0, !PT ;  /* 0x0000000314147812 */ /* 0x000fca00078ec0ff */
[----:B------:R-:W-:-:S07]  /*ffa0*/  IMAD.MOV.U32 R13, RZ, RZ, R20 ;  /* 0x000000ffff0d7224 */ /* 0x000fce00078e0014 */
[----:B01---5:R-:W-:Y:S05]  /*ffb0*/  WARPSYNC.COLLECTIVE R15, `(.L_x_3976) ;  /* 0x000000000f087348 */ /* 0x023fea0003c00000 */
[----:B------:R2:W3:Y:S02]  /*ffc0*/  SHFL.IDX P6, R14, R13, R12, R11 ;  /* 0x0000000c0d0e7389 */ /* 0x0004e400000c000b */
[----:B0123-5:R-:W-:Y:S01]  /*ffd0*/  ENDCOLLECTIVE ;  /* 0x000000000000791b */ /* 0x02ffe20003800000 */
.L_x_3976:
[----:B------:R-:W-:Y:S05]  /*ffe0*/  BRA `(.L_x_3977) ;  /* 0xffffffcc00487947 */ /* 0x000fea000383ffff */
.L_x_3925:
[----:B0-----:R0:W1:Y:S02]  /*fff0*/  SYNCS.PHASECHK.TRANS64.TRYWAIT P0, [R25+URZ+0x28c40], R0 ;  /* 0x028c4000190075a7 */ /* 0x001064000800017f */
[----:B-1----:R-:W-:Y:S05]  /*10000*/  @!P0 NANOSLEEP.SYNCS 0x989680 ;  /* 0x009896800000895d */ /* 0x002fea0003900000 */
[----:B------:R-:W1:Y:S02]  /*10010*/  @!P0 SYNCS.PHASECHK.TRANS64 P0, [R25+URZ+0x28c40], R0 ;  /* 0x028c4000190085a7 */ /* 0x000e64000800007f */
[----:B-1----:R-:W-:Y:S05]  /*10020*/  @!P0 BRA `(.L_x_3925) ;  /* 0xfffffffc00f08947 */ /* 0x002fea000383ffff */
[----:B------:R-:W-:Y:S05]  /*10030*/  BRA `(.L_x_3978) ;  /* 0xffffffcc00f07947 */ /* 0x000fea000383ffff */
.L_x_3926:
        /* <DEDUP_REMOVED lines=8> */
.L_x_3980:
[----:B------:R-:W-:Y:S05]  /*100c0*/  BSYNC B0 ;  /* 0x0000000000007941 */ /* 0x000fea0003800000 */
.L_x_3979:
        /* <DEDUP_REMOVED lines=9> */
.L_x_3981:
[----:B------:R-:W-:Y:S01]  /*10160*/  IMAD.MOV.U32 R13, RZ, RZ, R5 ;  /* 0x000000ffff0d7224 */ /* 0x000fe200078e0005 */
[----:B------:R-:W-:Y:S02]  /*10170*/  MOV R12, 0x1 ;  /* 0x00000001000c7802 */ /* 0x000fe40000000f00 */
[----:B------:R-:W-:-:S05]  /*10180*/  @P0 LEA R14, P1, R6, R14, 0x1 ;  /* 0x0000000e060e0211 */ /* 0x000fca00078208ff */
[----:B------:R-:W-:Y:S02]  /*10190*/  @P0 IMAD.X R3, RZ, RZ, R2, P1 ;  /* 0x000000ffff030224 */ /* 0x000fe400008e0602 */
[----:B------:R-:W-:-:S07]  /*101a0*/  @P0 IMAD.MOV.U32 R2, RZ, RZ, R14 ;  /* 0x000000ffff020224 */ /* 0x000fce00078e000e */
[----:B------:R-:W-:Y:S05]  /*101b0*/  WARPSYNC.COLLECTIVE R15, `(.L_x_3982) ;  /* 0x000000000f087348 */ /* 0x000fea0003c00000 */
[----:B------:R0:W1:Y:S02]  /*101c0*/  SHFL.IDX P6, R14, R13, R12, R11 ;  /* 0x0000000c0d0e7389 */ /* 0x00006400000c000b */
[----:B01----:R-:W-:Y:S01]  /*101d0*/  ENDCOLLECTIVE ;  /* 0x000000000000791b */ /* 0x003fe20003800000 */
.L_x_3982:
        /* <DEDUP_REMOVED lines=11> */
.L_x_3983:
        /* <DEDUP_REMOVED lines=8> */
.L_x_3984:
        /* <DEDUP_REMOVED lines=11> */
.L_x_3985:
        /* <DEDUP_REMOVED lines=8> */
.L_x_3986:
        /* <DEDUP_REMOVED lines=9> */
.L_x_3987:
[----:B------:R-:W-:Y:S05]  /*104d0*/  BRA `(.L_x_3988) ;  /* 0xffffffcc00a87947 */ /* 0x000fea000383ffff */
.L_x_3931:
[----:B------:R-:W-:Y:S02]  /*104e0*/  IMAD.MOV.U32 R13, RZ, RZ, R5 ;  /* 0x000000ffff0d7224 */ /* 0x000fe400078e0005 */
[----:B------:R-:W-:Y:S02]  /*104f0*/  IMAD.MOV.U32 R12, RZ, RZ, RZ ;  /* 0x000000ffff0c7224 */ /* 0x000fe400078e00ff */
[----:B------:R-:W-:Y:S02]  /*10500*/  IMAD.MOV.U32 R11, RZ, RZ, 0x181f ;  /* 0x0000181fff0b7424 */ /* 0x000fe400078e00ff */
[----:B------:R-:W-:Y:S02]  /*10510*/  IMAD.MOV.U32 R15, RZ, RZ, -0x1 ;  /* 0xffffffffff0f7424 */ /* 0x000fe400078e00ff */
[----:B------:R-:W-:-:S07]  /*10520*/  IMAD.U32 R3, RZ, RZ, UR43 ;  /* 0x0000002bff037e24 */ /* 0x000fce000f8e00ff */
[----:B-1---5:R-:W-:Y:S05]  /*10530*/  WARPSYNC.COLLECTIVE R15, `(.L_x_3989) ;  /* 0x000000000f087348 */ /* 0x022fea0003c00000 */
[----:B------:R0:W2:Y:S02]  /*10540*/  SHFL.IDX P6, R14, R13, R12, R11 ;  /* 0x0000000c0d0e7389 */ /* 0x0000a400000c000b */
[----:B012--5:R-:W-:Y:S01]  /*10550*/  ENDCOLLECTIVE ;  /* 0x000000000000791b */ /* 0x027fe20003800000 */
.L_x_3989:
[----:B------:R-:W-:-:S04]  /*10560*/  IMAD R4, R3, 0x40, R36 ;  /* 0x0000004003047824 */ /* 0x000fc800078e0224 */
[C---:B------:R-:W-:Y:S01]  /*10570*/  VIADD R6, R4.reuse, 0x10 ;  /* 0x0000001004067836 */ /* 0x040fe20000000000 */
[----:B------:R-:W-:Y:S01]  /*10580*/  ISETP.GE.AND P0, PT, R4, UR37, PT ;  /* 0x0000002504007c0c */ /* 0x000fe2000bf06270 */
[----:B------:R-:W-:Y:S01]  /*10590*/  IMAD.MOV.U32 R13, RZ, RZ, R0 ;  /* 0x000000ffff0d7224 */ /* 0x000fe200078e0000 */
[----:B------:R-:W-:-:S11]  /*105a0*/  MOV R2, R14 ;  /* 0x0000000e00027202 */ /* 0x000fd60000000f00 */
[----:B------:R-:W-:Y:S05]  /*105b0*/  WARPSYNC.COLLECTIVE R15, `(.L_x_3990) ;  /* 0x000000000f087348 */ /* 0x000fea0003c00000 */
[----:B------:R0:W1:Y:S02]  /*105c0*/  SHFL.IDX P6, R14, R13, R12, R11 ;  /* 0x0000000c0d0e7389 */ /* 0x00006400000c000b */
[----:B01----:R-:W-:Y:S01]  /*105d0*/  ENDCOLLECTIVE ;  /* 0x000000000000791b */ /* 0x003fe20003800000 */
.L_x_3990:
        /* <DEDUP_REMOVED lines=8> */
.L_x_3991:
        /* <DEDUP_REMOVED lines=11> */
.L_x_3992:
        /* <DEDUP_REMOVED lines=8> */
.L_x_3993:
        /* <DEDUP_REMOVED lines=10> */
.L_x_3994:
[----:B------:R-:W-:Y:S01]  /*10830*/  IMAD.MOV.U32 R13, RZ, RZ, R5 ;  /* 0x000000ffff0d7224 */ /* 0x000fe200078e0005 */
[----:B------:R-:W-:Y:S02]  /*10840*/  MOV R12, 0x3 ;  /* 0x00000003000c7802 */ /* 0x000fe40000000f00 */
[----:B------:R-:W-:-:S05]  /*10850*/  @!P0 LEA R14, P1, R10, R14, 0x1 ;  /* 0x0000000e0a0e8211 */ /* 0x000fca00078208ff */
[----:B------:R-:W-:Y:S02]  /*10860*/  @!P0 IMAD.X R3, RZ, RZ, R2, P1 ;  /* 0x000000ffff038224 */ /* 0x000fe400008e0602 */
[----:B------:R-:W-:-:S07]  /*10870*/  @!P0 IMAD.MOV.U32 R2, RZ, RZ, R14 ;  /* 0x000000ffff028224 */ /* 0x000fce00078e000e */
[----:B------:R-:W-:Y:S05]  /*10880*/  WARPSYNC.COLLECTIVE R15, `(.L_x_3995) ;  /* 0x000000000f087348 */ /* 0x000fea0003c00000 */
[----:B------:R0:W1:Y:S02]  /*10890*/  SHFL.IDX P6, R14, R13, R12, R11 ;  /* 0x0000000c0d0e7389 */ /* 0x00006400000c000b */
[----:B01----:R-:W-:Y:S01]  /*108a0*/  ENDCOLLECTIVE ;  /* 0x000000000000791b */ /* 0x003fe20003800000 */
.L_x_3995:
        /* <DEDUP_REMOVED lines=9> */
.L_x_3996:
[----:B------:R-:W-:Y:S05]  /*10940*/  BRA `(.L_x_3997) ;  /* 0xffffffd000807947 */ /* 0x000fea000383ffff */
.L_x_3934:
[----:B0-----:R0:W2:Y:S02]  /*10950*/  SYNCS.PHASECHK.TRANS64.TRYWAIT P0, [R17+URZ+0x28c20], R0 ;  /* 0x028c2000110075a7 */ /* 0x0010a4000800017f */
[----:B--2---:R-:W-:Y:S05]  /*10960*/  @!P0 NANOSLEEP.SYNCS 0x989680 ;  /* 0x009896800000895d */ /* 0x004fea0003900000 */
[----:B------:R-:W2:Y:S02]  /*10970*/  @!P0 SYNCS.PHASECHK.TRANS64 P0, [R17+URZ+0x28c20], R0 ;  /* 0x028c2000110085a7 */ /* 0x000ea4000800007f */
[----:B--2---:R-:W-:Y:S05]  /*10980*/  @!P0 BRA `(.L_x_3934) ;  /* 0xfffffffc00f08947 */ /* 0x004fea000383ffff */
[----:B------:R-:W-:Y:S05]  /*10990*/  BRA `(.L_x_3998) ;  /* 0xffffffd000dc7947 */ /* 0x000fea000383ffff */
.L_x_3937:
[----:B0-----:R0:W2:Y:S02]  /*109a0*/  SYNCS.PHASECHK.TRANS64.TRYWAIT P0, [R25+URZ+0x28c60], R0 ;  /* 0x028c6000190075a7 */ /* 0x0010a4000800017f */
[----:B--2---:R-:W-:Y:S05]  /*109b0*/  @!P0 NANOSLEEP.SYNCS 0x989680 ;  /* 0x009896800000895d */ /* 0x004fea0003900000 */
[----:B------:R-:W2:Y:S02]  /*109c0*/  @!P0 SYNCS.PHASECHK.TRANS64 P0, [R25+URZ+0x28c60], R0 ;  /* 0x028c6000190085a7 */ /* 0x000ea4000800007f */
[----:B--2---:R-:W-:Y:S05]  /*109d0*/  @!P0 BRA `(.L_x_3937) ;  /* 0xfffffffc00f08947 */ /* 0x004fea000383ffff */
[----:B------:R-:W-:Y:S05]  /*109e0*/  BRA `(.L_x_3999) ;  /* 0xffffffd000ec7947 */ /* 0x000fea000383ffff */
.L_x_3938:
        /* <DEDUP_REMOVED lines=8> */
.L_x_4001:
[----:B------:R-:W-:Y:S05]  /*10a70*/  BSYNC B0 ;  /* 0x0000000000007941 */ /* 0x000fea0003800000 */
.L_x_4000:
[----:B------:R-:W0:Y:S01]  /*10a80*/  S2R R8, SR_TID.X ;  /* 0x0000000000087919 */ /* 0x000e220000002100 */
[----:B------:R-:W-:Y:S01]  /*10a90*/  IMAD.MOV.U32 R13, RZ, RZ, R6 ;  /* 0x000000ffff0d7224 */ /* 0x000fe200078e0006 */
[----:B------:R-:W-:Y:S01]  /*10aa0*/  MOV R3, R14 ;  /* 0x0000000e00037202 */ /* 0x000fe20000000f00 */
[----:B------:R-:W-:Y:S01]  /*10ab0*/  IMAD.MOV.U32 R12, RZ, RZ, RZ ;  /* 0x000000ffff0c7224 */ /* 0x000fe200078e00ff */
[C---:B------:R-:W-:Y:S01]  /*10ac0*/  LOP3.LUT P1, RZ, R32.reuse, 0x1, RZ, 0xc0, !PT ;  /* 0x0000000120ff7812 */ /* 0x040fe2000782c0ff */
[----:B------:R-:W-:Y:S01]  /*10ad0*/  IMAD.MOV.U32 R11, RZ, RZ, 0x181f ;  /* 0x0000181fff0b7424 */ /* 0x000fe200078e00ff */
[C---:B------:R-:W-:Y:S01]  /*10ae0*/  LOP3.LUT P5, RZ, R32.reuse, 0x2, RZ, 0xc0, !PT ;  /* 0x0000000220ff7812 */ /* 0x040fe200078ac0ff */
[----:B------:R-:W-:Y:S01]  /*10af0*/  IMAD.MOV.U32 R15, RZ, RZ, -0x1 ;  /* 0xffffffffff0f7424 */ /* 0x000fe200078e00ff */
[C---:B------:R-:W-:Y:S01]  /*10b00*/  LOP3.LUT P4, RZ, R32.reuse, 0x4, RZ, 0xc0, !PT ;  /* 0x0000000420ff7812 */ /* 0x040fe2000788c0ff */
[----:B------:R-:W-:Y:S01]  /*10b10*/  IMAD R5, R5, 0x2, R17 ;  /* 0x0000000205057824 */ /* 0x000fe200078e0211 */
[----:B------:R-:W-:-:S13]  /*10b20*/  LOP3.LUT P3, RZ, R32, 0x8, RZ, 0xc0, !PT ;  /* 0x0000000820ff7812 */ /* 0x000fda000786c0ff */
[----:B0-----:R-:W-:Y:S05]  /*10b30*/  WARPSYNC.COLLECTIVE R15, `(.L_x_4002) ;  /* 0x000000000f087348 */ /* 0x001fea0003c00000 */
[----:B------:R1:W2:Y:S02]  /*10b40*/  SHFL.IDX P6, R14, R13, R12, R11 ;  /* 0x0000000c0d0e7389 */ /* 0x0002a400000c000b */
[----:B012---:R-:W-:Y:S01]  /*10b50*/  ENDCOLLECTIVE ;  /* 0x000000000000791b */ /* 0x007fe20003800000 */
.L_x_4002:
[----:B------:R-:W-:Y:S02]  /*10b60*/  LOP3.LUT P2, RZ, R32, 0x10, RZ, 0xc0, !PT ;  /* 0x0000001020ff7812 */ /* 0x000fe4000784c0ff */
[----:B------:R-:W-:-:S04]  /*10b70*/  LOP3.LUT R16, R16, 0xfffffdff, RZ, 0xc0, !PT ;  /* 0xfffffdff10107812 */ /* 0x000fc800078ec0ff */
[----:B------:R-:W-:Y:S01]  /*10b80*/  @P1 LOP3.LUT R16, R16, 0x200, RZ, 0xfc, !PT ;  /* 0x0000020010101812 */ /* 0x000fe200078efcff */
[----:B------:R-:W-:Y:S02]  /*10b90*/  IMAD.MOV.U32 R13, RZ, RZ, R7 ;  /* 0x000000ffff0d7224 */ /* 0x000fe400078e0007 */
[----:B------:R-:W-:Y:S02]  /*10ba0*/  IMAD.MOV.U32 R12, RZ, RZ, 0x1 ;  /* 0x00000001ff0c7424 */ /* 0x000fe400078e00ff */
[----:B------:R-:W-:-:S05]  /*10bb0*/  IMAD.SHL.U32 R8, R8, 0x8, RZ ;  /* 0x0000000808087824 */ /* 0x000fca00078e00ff */
[----:B------:R-:W-:-:S05]  /*10bc0*/  LOP3.LUT R8, R8, 0x38, RZ, 0xc0, !PT ;  /* 0x0000003808087812 */ /* 0x000fca00078ec0ff */
[----:B------:R-:W-:-:S05]  /*10bd0*/  IMAD.SHL.U32 R0, R8, 0x2, RZ ;  /* 0x0000000208007824 */ /* 0x000fca00078e00ff */
[----:B------:R-:W-:-:S04]  /*10be0*/  IADD3 R2, P0, R14, R0, RZ ;  /* 0x000000000e027210 */ /* 0x000fc80007f1e0ff */
[----:B------:R-:W-:Y:S02]  /*10bf0*/  IADD3.X R3, RZ, R3, RZ, P0, !PT ;  /* 0x00000003ff037210 */ /* 0x000fe400007fe4ff */
        /* <DEDUP_REMOVED lines=25> */
.L_x_4003:
[----:B------:R-:W-:Y:S02]  /*10d90*/  IMAD.MOV.U32 R13, RZ, RZ, R6 ;  /* 0x000000ffff0d7224 */ /* 0x000fe400078e0006 */
[----:B------:R-:W-:-:S07]  /*10da0*/  IMAD.MOV.U32 R3, RZ, RZ, R14 ;  /* 0x000000ffff037224 */ /* 0x000fce00078e000e */
[----:B------:R-:W-:Y:S05]  /*10db0*/  WARPSYNC.COLLECTIVE R15, `(.L_x_4004) ;  /* 0x000000000f087348 */ /* 0x000fea0003c00000 */
[----:B------:R0:W1:Y:S02]  /*10dc0*/  SHFL.IDX P6, R14, R13, R12, R11 ;  /* 0x0000000c0d0e7389 */ /* 0x00006400000c000b */
[----:B01----:R-:W-:Y:S01]  /*10dd0*/  ENDCOLLECTIVE ;  /* 0x000000000000791b */ /* 0x003fe20003800000 */
.L_x_4004:
[----:B------:R-:W-:Y:S01]  /*10de0*/  MOV R13, R7 ;  /* 0x00000007000d7202 */ /* 0x000fe20000000f00 */
        /* <DEDUP_REMOVED lines=27> */
.L_x_4005:
[----:B------:R-:W-:Y:S02]  /*10fa0*/  IMAD.MOV.U32 R13, RZ, RZ, R6 ;  /* 0x000000ffff0d7224 */ /* 0x000fe400078e0006 */
[----:B------:R-:W-:-:S07]  /*10fb0*/  IMAD.MOV.U32 R8, RZ, RZ, R14 ;  /* 0x000000ffff087224 */ /* 0x000fce00078e000e */
[----:B------:R-:W-:Y:S05]  /*10fc0*/  WARPSYNC.COLLECTIVE R15, `(.L_x_4006) ;  /* 0x000000000f087348 */ /* 0x000fea0003c00000 */
[----:B------:R0:W1:Y:S02]  /*10fd0*/  SHFL.IDX P6, R14, R13, R12, R11 ;  /* 0x0000000c0d0e7389 */ /* 0x00006400000c000b */
[----:B01----:R-:W-:Y:S01]  /*10fe0*/  ENDCOLLECTIVE ;  /* 0x000000000000791b */ /* 0x003fe20003800000 */
.L_x_4006:
        /* <DEDUP_REMOVED lines=28> */
.L_x_4007:
[----:B------:R-:W-:Y:S01]  /*111b0*/  IMAD.MOV.U32 R13, RZ, RZ, R6 ;  /* 0x000000ffff0d7224 */ /* 0x000fe200078e0006 */
[----:B------:R-:W-:-:S07]  /*111c0*/  MOV R7, R14 ;  /* 0x0000000e00077202 */ /* 0x000fce0000000f00 */
[----:B------:R-:W-:Y:S05]  /*111d0*/  WARPSYNC.COLLECTIVE R15, `(.L_x_4008) ;  /* 0x000000000f087348 */ /* 0x000fea0003c00000 */
[----:B------:R0:W1:Y:S02]  /*111e0*/  SHFL.IDX P6, R14, R13, R12, R11 ;  /* 0x0000000c0d0e7389 */ /* 0x00006400000c000b */
[----:B01----:R-:W-:Y:S01]  /*111f0*/  ENDCOLLECTIVE ;  /* 0x000000000000791b */ /* 0x003fe20003800000 */
.L_x_4008:
[----:B------:R-:W-:Y:S05]  /*11200*/  BRA `(.L_x_4009) ;  /* 0xffffffd000947947 */ /* 0x000fea000383ffff */
.L_x_3944:
[----:B0-----:R0:W2:Y:S02]  /*11210*/  SYNCS.PHASECHK.TRANS64.TRYWAIT P0, [R8+URZ+0x28c40], R20 ;  /* 0x028c4014080075a7 */ /* 0x0010a4000800017f */
[----:B--2---:R-:W-:Y:S05]  /*11220*/  @!P0 NANOSLEEP.SYNCS 0x989680 ;  /* 0x009896800000895d */ /* 0x004fea0003900000 */
[----:B------:R-:W2:Y:S02]  /*11230*/  @!P0 SYNCS.PHASECHK.TRANS64 P0, [R8+URZ+0x28c40], R20 ;  /* 0x028c4014080085a7 */ /* 0x000ea4000800007f */
[----:B--2---:R-:W-:Y:S05]  /*11240*/  @!P0 BRA `(.L_x_3944) ;  /* 0xfffffffc00f08947 */ /* 0x004fea000383ffff */
[----:B------:R-:W-:Y:S05]  /*11250*/  BRA `(.L_x_4010) ;  /* 0xffffffd400e87947 */ /* 0x000fea000383ffff */
.L_x_3945:
        /* <DEDUP_REMOVED lines=8> */
.L_x_4012:
[----:B------:R-:W-:Y:S05]  /*112e0*/  BSYNC B1 ;  /* 0x0000000000017941 */ /* 0x000fea0003800000 */
.L_x_4011:
[----:B------:R-:W-:Y:S01]  /*112f0*/  MOV R13, R21 ;  /* 0x00000015000d7202 */ /* 0x000fe20000000f00 */
        /* <DEDUP_REMOVED lines=8> */
.L_x_4013:
[----:B------:R-:W-:Y:S01]  /*11380*/  IMAD.MOV.U32 R13, RZ, RZ, R27 ;  /* 0x000000ffff0d7224 */ /* 0x000fe200078e001b */
[----:B------:R-:W-:Y:S02]  /*11390*/  MOV R12, 0x1 ;  /* 0x00000001000c7802 */ /* 0x000fe40000000f00 */
[----:B------:R-:W-:-:S13]  /*113a0*/  IADD3 R2, P0, R14, R0, RZ ;  /* 0x000000000e027210 */ /* 0x000fda0007f1e0ff */
[----:B------:R-:W-:Y:S05]  /*113b0*/  WARPSYNC.COLLECTIVE R15, `(.L_x_4014) ;  /* 0x000000000f087348 */ /* 0x000fea0003c00000 */
[----:B------:R0:W1:Y:S02]  /*113c0*/  SHFL.IDX P6, R14, R13, R12, R11 ;  /* 0x0000000c0d0e7389 */ /* 0x00006400000c000b */
[----:B01----:R-:W-:Y:S01]  /*113d0*/  ENDCOLLECTIVE ;  /* 0x000000000000791b */ /* 0x003fe20003800000 */
.L_x_4014:
        /* <DEDUP_REMOVED lines=10> */
.L_x_4015:
[----:B------:R-:W-:Y:S02]  /*11480*/  IMAD.MOV.U32 R13, RZ, RZ, R27 ;  /* 0x000000ffff0d7224 */ /* 0x000fe400078e001b */
[----:B------:R-:W-:Y:S01]  /*11490*/  IMAD.MOV.U32 R12, RZ, RZ, 0x2 ;  /* 0x00000002ff0c7424 */ /* 0x000fe200078e00ff */
[----:B------:R-:W-:-:S13]  /*114a0*/  IADD3 R2, P0, R14, R0, RZ ;  /* 0x000000000e027210 */ /* 0x000fda0007f1e0ff */
[----:B------:R-:W-:Y:S05]  /*114b0*/  WARPSYNC.COLLECTIVE R15, `(.L_x_4016) ;  /* 0x000000000f087348 */ /* 0x000fea0003c00000 */
[----:B------:R0:W1:Y:S02]  /*114c0*/  SHFL.IDX P6, R14, R13, R12, R11 ;  /* 0x0000000c0d0e7389 */ /* 0x00006400000c000b */
[----:B01----:R-:W-:Y:S01]  /*114d0*/  ENDCOLLECTIVE ;  /* 0x000000000000791b */ /* 0x003fe20003800000 */
.L_x_4016:
        /* <DEDUP_REMOVED lines=10> */
.L_x_4017:
[----:B------:R-:W-:Y:S02]  /*11580*/  IMAD.MOV.U32 R13, RZ, RZ, R27 ;  /* 0x000000ffff0d7224 */ /* 0x000fe400078e001b */
[----:B------:R-:W-:Y:S01]  /*11590*/  IMAD.MOV.U32 R12, RZ, RZ, 0x3 ;  /* 0x00000003ff0c7424 */ /* 0x000fe200078e00ff */
[----:B------:R-:W-:-:S13]  /*115a0*/  IADD3 R2, P0, R14, R0, RZ ;  /* 0x000000000e027210 */ /* 0x000fda0007f1e0ff */
[----:B------:R-:W-:Y:S05]  /*115b0*/  WARPSYNC.COLLECTIVE R15, `(.L_x_4018) ;  /* 0x000000000f087348 */ /* 0x000fea0003c00000 */
[----:B------:R0:W1:Y:S02]  /*115c0*/  SHFL.IDX P6, R14, R13, R12, R11 ;  /* 0x0000000c0d0e7389 */ /* 0x00006400000c000b */
[----:B01----:R-:W-:Y:S01]  /*115d0*/  ENDCOLLECTIVE ;  /* 0x000000000000791b */ /* 0x003fe20003800000 */
.L_x_4018:
        /* <DEDUP_REMOVED lines=10> */
.L_x_4019:
[----:B------:R-:W-:Y:S05]  /*11680*/  BRA `(.L_x_4020) ;  /* 0xffffffd400847947 */ /* 0x000fea000383ffff */
.L_x_3950:
[----:B--2---:R2:W3:Y:S02]  /*11690*/  SYNCS.PHASECHK.TRANS64.TRYWAIT P0, [R8+URZ+0x28c60], R20 ;  /* 0x028c6014080075a7 */ /* 0x0044e4000800017f */
[----:B---3--:R-:W-:Y:S05]  /*116a0*/  @!P0 NANOSLEEP.SYNCS 0x989680 ;  /* 0x009896800000895d */ /* 0x008fea0003900000 */
[----:B------:R-:W3:Y:S02]  /*116b0*/  @!P0 SYNCS.PHASECHK.TRANS64 P0, [R8+URZ+0x28c60], R20 ;  /* 0x028c6014080085a7 */ /* 0x000ee4000800007f */
[----:B---3--:R-:W-:Y:S05]  /*116c0*/  @!P0 BRA `(.L_x_3950) ;  /* 0xfffffffc00f08947 */ /* 0x008fea000383ffff */
[----:B------:R-:W-:Y:S05]  /*116d0*/  BRA `(.L_x_4021) ;  /* 0xffffffd400d47947 */ /* 0x000fea000383ffff */
.L_x_3951:
[----:B------:R-:W-:Y:S01]  /*116e0*/  BSSY B1, `(.L_x_4022) ;  /* 0x0000008000017945 */ /* 0x000fe20003800000 */
[----:B------:R-:W-:Y:S01]  /*116f0*/  IMAD.MOV.U32 R13, RZ, RZ, R20 ;  /* 0x000000ffff0d7224 */ /* 0x000fe200078e0014 */
[----:B------:R-:W-:Y:S01]  /*11700*/  MOV R12, RZ ;  /* 0x000000ff000c7202 */ /* 0x000fe20000000f00 */
[----:B------:R-:W-:Y:S02]  /*11710*/  IMAD.MOV.U32 R11, RZ, RZ, 0x181f ;  /* 0x0000181fff0b7424 */ /* 0x000fe400078e00ff */
[----:B------:R-:W-:-:S07]  /*11720*/  IMAD.MOV.U32 R15, RZ, RZ, -0x1 ;  /* 0xffffffffff0f7424 */ /* 0x000fce00078e00ff */
[----:B-1----:R-:W-:Y:S05]  /*11730*/  WARPSYNC.COLLECTIVE R15, `(.L_x_4023) ;  /* 0x000000000f087348 */ /* 0x002fea0003c00000 */
[----:B------:R0:W2:Y:S02]  /*11740*/  SHFL.IDX P6, R14, R13, R12, R11 ;  /* 0x0000000c0d0e7389 */ /* 0x0000a400000c000b */
[----:B012---:R-:W-:Y:S01]  /*11750*/  ENDCOLLECTIVE ;  /* 0x000000000000791b */ /* 0x007fe20003800000 */
.L_x_4023:
[----:B------:R-:W-:Y:S05]  /*11760*/  BSYNC B1 ;  /* 0x0000000000017941 */ /* 0x000fea0003800000 */
.L_x_4022:
[----:B------:R-:W-:Y:S01]  /*11770*/  IMAD.MOV.U32 R13, RZ, RZ, R10 ;  /* 0x000000ffff0d7224 */ /* 0x000fe200078e000a */
[----:B------:R-:W-:Y:S01]  /*11780*/  MOV R15, 0xffffffff ;  /* 0xffffffff000f7802 */ /* 0x000fe20000000f00 */
[----:B------:R-:W-:Y:S01]  /*11790*/  IMAD.MOV.U32 R12, RZ, RZ, RZ ;  /* 0x000000ffff0c7224 */ /* 0x000fe200078e00ff */
[C---:B------:R-:W-:Y:S01]  /*117a0*/  LOP3.LUT P2, RZ, R16.reuse, 0x40, RZ, 0xc0, !PT ;  /* 0x0000004010ff7812 */ /* 0x040fe2000784c0ff */
[----:B------:R-:W-:Y:S01]  /*117b0*/  IMAD.MOV.U32 R11, RZ, RZ, 0x181f ;  /* 0x0000181fff0b7424 */ /* 0x000fe200078e00ff */
[----:B------:R-:W-:Y:S01]  /*117c0*/  LOP3.LUT P1, RZ, R16, 0x20, RZ, 0xc0, !PT ;  /* 0x0000002010ff7812 */ /* 0x000fe2000782c0ff */
[----:B------:R-:W-:Y:S01]  /*117d0*/  IMAD.MOV.U32 R3, RZ, RZ, R14 ;  /* 0x000000ffff037224 */ /* 0x000fe200078e000e */
[----:B------:R-:W-:Y:S01]  /*117e0*/  P2R R4, PR, RZ, 0x8 ;  /* 0x00000008ff047803 */ /* 0x000fe20000000000 */
[----:B------:R-:W-:-:S10]  /*117f0*/  IMAD R21, R21, 0x2, R17 ;  /* 0x0000000215157824 */ /* 0x000fd400078e0211 */
[----:B------:R-:W-:Y:S05]  /*11800*/  WARPSYNC.COLLECTIVE R15, `(.L_x_4024) ;  /* 0x000000000f087348 */ /* 0x000fea0003c00000 */
[----:B------:R0:W1:Y:S02]  /*11810*/  SHFL.IDX P6, R14, R13, R12, R11 ;  /* 0x0000000c0d0e7389 */ /* 0x00006400000c000b */
[----:B01----:R-:W-:Y:S01]  /*11820*/  ENDCOLLECTIVE ;  /* 0x000000000000791b */ /* 0x003fe20003800000 */
.L_x_4024:
        /* <DEDUP_REMOVED lines=15> */
.L_x_4025:
        /* <DEDUP_REMOVED lines=17> */
.L_x_4026:
[----:B------:R-:W-:Y:S02]  /*11a30*/  IMAD.MOV.U32 R13, RZ, RZ, R20 ;  /* 0x000000ffff0d7224 */ /* 0x000fe400078e0014 */
[----:B------:R-:W-:Y:S01]  /*11a40*/  IMAD.MOV.U32 R12, RZ, RZ, 0x2 ;  /* 0x00000002ff0c7424 */ /* 0x000fe200078e00ff */
[----:B------:R-:W-:Y:S02]  /*11a50*/  IADD3 R2, P2, R14, R0, RZ ;  /* 0x000000000e027210 */ /* 0x000fe40007f5e0ff */
[C---:B------:R-:W-:Y:S02]  /*11a60*/  LOP3.LUT P6, RZ, R16.reuse, 0x20, RZ, 0xc0, !PT ;  /* 0x0000002010ff7812 */ /* 0x040fe400078cc0ff */
[----:B------:R-:W-:Y:S02]  /*11a70*/  IADD3.X R3, RZ, R3, RZ, P2, !PT ;  /* 0x00000003ff037210 */ /* 0x000fe400017fe4ff */
[----:B------:R-:W-:-:S03]  /*11a80*/  LOP3.LUT P2, RZ, R16, 0x40, RZ, 0xc0, !PT ;  /* 0x0000004010ff7812 */ /* 0x000fc6000784c0ff */
[----:B------:R-:W-:Y:S01]  /*11a90*/  @!PT LDS RZ, [RZ] ;  /* 0x00000000fffff984 */ /* 0x000fe20000000800 */
[----:B------:R-:W-:Y:S01]  /*11aa0*/  @!PT LDS RZ, [RZ] ;  /* 0x00000000fffff984 */ /* 0x000fe20000000800 */
[----:B------:R-:W-:Y:S01]  /*11ab0*/  @!PT LDS RZ, [RZ] ;  /* 0x00000000fffff984 */ /* 0x000fe20000000800 */
[----:B------:R0:W-:Y:S01]  /*11ac0*/  LDGSTS.E.BYPASS.LTC128B.128 [R21+0xc00], desc[UR50][R2.64], !P3 ;  /* 0x00c0000002157fae */ /* 0x0001e2000d901d72 */
[----:B------:R-:W-:-:S04]  /*11ad0*/  ISETP.NE.AND P3, PT, R5, RZ, PT ;  /* 0x000000ff0500720c */ /* 0x000fc80003f65270 */
[----:B------:R-:W-:-:S05]  /*11ae0*/  P2R R5, PR, RZ, 0x8 ;  /* 0x00000008ff057803 */ /* 0x000fca0000000000 */
[----:B------:R0:W-:Y:S04]  /*11af0*/  LDGSTS.E.BYPASS.LTC128B.128 [R21+0x2c00], desc[UR50][R2.64+0x80], !P2 ;  /* 0x02c0008002157fae */ /* 0x0001e8000d101d72 */
[----:B------:R0:W-:Y:S02]  /*11b00*/  LDGSTS.E.BYPASS.LTC128B.128 [R21+0x4c00], desc[UR50][R2.64+0x100], !P6 ;  /* 0x04c0010002157fae */ /* 0x0001e4000f101d72 */
[----:B0-----:R-:W-:Y:S05]  /*11b10*/  WARPSYNC.COLLECTIVE R15, `(.L_x_4027) ;  /* 0x000000000f087348 */ /* 0x001fea0003c00000 */
[----:B------:R1:W2:Y:S02]  /*11b20*/  SHFL.IDX P6, R14, R13, R12, R11 ;  /* 0x0000000c0d0e7389 */ /* 0x0002a400000c000b */
[----:B012---:R-:W-:Y:S01]  /*11b30*/  ENDCOLLECTIVE ;  /* 0x000000000000791b */ /* 0x007fe20003800000 */
.L_x_4027:
        /* <DEDUP_REMOVED lines=14> */
.L_x_4028:
[----:B------:R-:W-:Y:S01]  /*11c20*/  MOV R13, R20 ;  /* 0x00000014000d7202 */ /* 0x000fe20000000f00 */
        /* <DEDUP_REMOVED lines=16> */
.L_x_4029:
        /* <DEDUP_REMOVED lines=14> */
.L_x_4030:
[----:B------:R-:W-:Y:S05]  /*11e10*/  BRA `(.L_x_4031) ;  /* 0xffffffd400387947 */ /* 0x000fea000383ffff */
.L_x_3959:
[----:B------:R-:W-:Y:S01]  /*11e20*/  BSSY B0, `(.L_x_4032) ;  /* 0x0000008000007945 */ /* 0x000fe20003800000 */
[----:B------:R-:W-:Y:S01]  /*11e30*/  IMAD.MOV.U32 R13, RZ, RZ, R33 ;  /* 0x000000ffff0d7224 */ /* 0x000fe200078e0021 */
[----:B------:R-:W-:Y:S01]  /*11e40*/  MOV R15, 0xffffffff ;  /* 0xffffffff000f7802 */ /* 0x000fe20000000f00 */
[----:B------:R-:W-:Y:S02]  /*11e50*/  IMAD.MOV.U32 R12, RZ, RZ, RZ ;  /* 0x000000ffff0c7224 */ /* 0x000fe400078e00ff */
[----:B------:R-:W-:-:S07]  /*11e60*/  IMAD.MOV.U32 R11, RZ, RZ, 0x1f ;  /* 0x0000001fff0b7424 */ /* 0x000fce00078e00ff */
[----:B01---5:R-:W-:Y:S05]  /*11e70*/  WARPSYNC.COLLECTIVE R15, `(.L_x_4033) ;  /* 0x000000000f087348 */ /* 0x023fea0003c00000 */
[----:B------:R2:W3:Y:S02]  /*11e80*/  SHFL.IDX P6, R14, R13, R12, R11 ;  /* 0x0000000c0d0e7389 */ /* 0x0004e400000c000b */
[----:B0123-5:R-:W-:Y:S01]  /*11e90*/  ENDCOLLECTIVE ;  /* 0x000000000000791b */ /* 0x02ffe20003800000 */
.L_x_4033:
[----:B------:R-:W-:Y:S05]  /*11ea0*/  BSYNC B0 ;  /* 0x0000000000007941 */ /* 0x000fea0003800000 */
.L_x_4032:
[----:B------:R-:W-:Y:S05]  /*11eb0*/  BRA `(.L_x_4034) ;  /* 0xffffffd8003c7947 */ /* 0x000fea000383ffff */
.L_x_3962:
[----:B---3--:R3:W4:Y:S02]  /*11ec0*/  SYNCS.PHASECHK.TRANS64.TRYWAIT P0, [R7+URZ+0x28c20], R0 ;  /* 0x028c2000070075a7 */ /* 0x008724000800017f */
[----:B----4-:R-:W-:Y:S05]  /*11ed0*/  @!P0 NANOSLEEP.SYNCS 0x989680 ;  /* 0x009896800000895d */ /* 0x010fea0003900000 */
[----:B------:R-:W4:Y:S02]  /*11ee0*/  @!P0 SYNCS.PHASECHK.TRANS64 P0, [R7+URZ+0x28c20], R0 ;  /* 0x028c2000070085a7 */ /* 0x000f24000800007f */
[----:B----4-:R-:W-:Y:S05]  /*11ef0*/  @!P0 BRA `(.L_x_3962) ;  /* 0xfffffffc00f08947 */ /* 0x010fea000383ffff */
[----:B------:R-:W-:Y:S05]  /*11f00*/  BRA `(.L_x_4035) ;  /* 0xffffffd800847947 */ /* 0x000fea000383ffff */
.L_x_3963:
        /* <DEDUP_REMOVED lines=11> */
.L_x_4037:
[----:B------:R-:W-:Y:S05]  /*11fc0*/  BSYNC B0 ;  /* 0x0000000000007941 */ /* 0x000fea0003800000 */
.L_x_4036:
[----:B------:R-:W-:Y:S05]  /*11fd0*/  BRA `(.L_x_4038) ;  /* 0xffffffd8006c7947 */ /* 0x000fea000383ffff */
.L_x_3966:
[----:B------:R-:W-:Y:S01]  /*11fe0*/  BSSY B1, `(.L_x_4039) ;  /* 0x0000006000017945 */ /* 0x000fe20003800000 */
[----:B------:R-:W-:-:S07]  /*11ff0*/  IMAD.MOV.U32 R15, RZ, RZ, -0x1 ;  /* 0xffffffffff0f7424 */ /* 0x000fce00078e00ff */
[----:B0123-5:R-:W-:Y:S05]  /*12000*/  WARPSYNC.COLLECTIVE R15, `(.L_x_4040) ;  /* 0x000000000f0c7348 */ /* 0x02ffea0003c00000 */
[----:B------:R-:W-:Y:S02]  /*12010*/  ELECT P6, UR62, PT ;  /* 0x00000000003e782f */ /* 0x000fe400038c0000 */
[----:B------:R-:W-:Y:S01]  /*12020*/  MOV R14, UR62 ;  /* 0x0000003e000e7c02 */ /* 0x000fe20008000f00 */
[----:B0123-5:R-:W-:Y:S10]  /*12030*/  ENDCOLLECTIVE ;  /* 0x000000000000791b */ /* 0x02fff40003800000 */
.L_x_4040:
[----:B------:R-:W-:Y:S05]  /*12040*/  BSYNC B1 ;  /* 0x0000000000017941 */ /* 0x000fea0003800000 */
.L_x_4039:
[----:B------:R-:W-:Y:S05]  /*12050*/  BRA `(.L_x_4041) ;  /* 0xffffffd800647947 */ /* 0x000fea000383ffff */
.L_x_3968:
[----:B---3--:R3:W4:Y:S02]  /*12060*/  SYNCS.PHASECHK.TRANS64.TRYWAIT P1, [R5+URZ+0x28c40], R0 ;  /* 0x028c4000050075a7 */ /* 0x008724000802017f */
[----:B----4-:R-:W-:Y:S05]  /*12070*/  @!P1 NANOSLEEP.SYNCS 0x989680 ;  /* 0x009896800000995d */ /* 0x010fea0003900000 */
[----:B------:R-:W4:Y:S02]  /*12080*/  @!P1 SYNCS.PHASECHK.TRANS64 P1, [R5+URZ+0x28c40], R0 ;  /* 0x028c4000050095a7 */ /* 0x000f24000802007f */
[----:B----4-:R-:W-:Y:S05]  /*12090*/  @!P1 BRA `(.L_x_3968) ;  /* 0xfffffffc00f09947 */ /* 0x010fea000383ffff */
[----:B------:R-:W-:Y:S05]  /*120a0*/  BRA `(.L_x_4042) ;  /* 0xffffffd800847947 */ /* 0x000fea000383ffff */
.L_x_3970:
[----:B----4-:R4:W0:Y:S02]  /*120b0*/  SYNCS.PHASECHK.TRANS64.TRYWAIT P1, [R3+URZ+0x28c40], R2 ;  /* 0x028c4002030075a7 */ /* 0x010824000802017f */
[----:B0-----:R-:W-:Y:S05]  /*120c0*/  @!P1 NANOSLEEP.SYNCS 0x989680 ;  /* 0x009896800000995d */ /* 0x001fea0003900000 */
[----:B------:R-:W0:Y:S02]  /*120d0*/  @!P1 SYNCS.PHASECHK.TRANS64 P1, [R3+URZ+0x28c40], R2 ;  /* 0x028c4002030095a7 */ /* 0x000e24000802007f */
[----:B0-----:R-:W-:Y:S05]  /*120e0*/  @!P1 BRA `(.L_x_3970) ;  /* 0xfffffffc00f09947 */ /* 0x001fea000383ffff */
[----:B------:R-:W-:Y:S05]  /*120f0*/  BRA `(.L_x_4043) ;  /* 0xffffffd800907947 */ /* 0x000fea000383ffff */
.L_x_3972:
[----:B------:R0:W0:Y:S02]  /*12100*/  SYNCS.PHASECHK.TRANS64.TRYWAIT P1, [R5+URZ+0x28c60], R0 ;  /* 0x028c6000050075a7 */ /* 0x000024000802017f */
[----:B0-----:R-:W-:Y:S05]  /*12110*/  @!P1 NANOSLEEP.SYNCS 0x989680 ;  /* 0x009896800000995d */ /* 0x001fea0003900000 */
[----:B------:R-:W0:Y:S02]  /*12120*/  @!P1 SYNCS.PHASECHK.TRANS64 P1, [R5+URZ+0x28c60], R0 ;  /* 0x028c6000050095a7 */ /* 0x000e24000802007f */
[----:B0-----:R-:W-:Y:S05]  /*12130*/  @!P1 BRA `(.L_x_3972) ;  /* 0xfffffffc00f09947 */ /* 0x001fea000383ffff */
[----:B------:R-:W-:Y:S05]  /*12140*/  BRA `(.L_x_4044) ;  /* 0xffffffd8008c7947 */ /* 0x000fea000383ffff */
.L_x_4045:
        /* <DEDUP_REMOVED lines=11> */
.L_x_5645:


//--------------------- .text._ZN7cutlass13device_kernelIN5flash11enable_sm90INS1_16FlashAttnFwdSm90INS1_25CollectiveMainloopFwdSm90ILi2EN4cute5tupleIJNS5_1CILi1EEES8_S8_EEENS6_IJNS7_ILi64EEESA_SA_EEELi512ENS_10bfloat16_tEfNS_4arch4Sm90ELb1ELb0ELb0ELb0ELb1ELb0ELb1ELb0ELb0ELb1ELb0ELb0EEENS1_21CollectiveEpilogueFwdINS6_IJSA_NS7_ILi512EEESA_EEES9_SC_SE_Li256ELb0ELb1ELb0ELb0EEENS1_30DynamicPersistentTileSchedulerILi256ELi128ELb0ELb1ELb1EEEEEEEEEvNT_6ParamsE --------------------------
	.section	.text._ZN7cutlass13device_kernelIN5flash11enable_sm90INS1_16FlashAttnFwdSm90INS1_25CollectiveMainloopFwdSm90ILi2EN4cute5tupleIJNS5_1CILi1EEES8_S8_EEENS6_IJNS7_ILi64EEESA_SA_EEELi512ENS_10bfloat16_tEfNS_4arch4Sm90ELb1ELb0ELb0ELb0ELb1ELb0ELb1ELb0ELb0ELb1ELb0ELb0EEENS1_21CollectiveEpilogueFwdINS6_IJSA_NS7_ILi512EEESA_EEES9_SC_SE_Li256ELb0ELb1ELb0ELb0EEENS1_30DynamicPersistentTileSchedulerILi256ELi128ELb0ELb1ELb1EEEEEEEEEvNT_6ParamsE,"ax",@progbits
	.align	128
.text._ZN7cutlass13device_kernelIN5flash11enable_sm90INS1_16FlashAttnFwdSm90INS1_25CollectiveMainloopFwdSm90ILi2EN4cute5tupleIJNS5_1CILi1EEES8_S8_EEENS6_IJNS7_ILi64EEESA_SA_EEELi512ENS_10bfloat16_tEfNS_4arch4Sm90ELb1ELb0ELb0ELb0ELb1ELb0ELb1ELb0ELb0ELb1ELb0ELb0EEENS1_21CollectiveEpilogueFwdINS6_IJSA_NS7_ILi512EEESA_EEES9_SC_SE_Li256ELb0ELb1ELb0ELb0EEENS1_30DynamicPersistentTileSchedulerILi256ELi128ELb0ELb1ELb1EEEEEEEEEvNT_6ParamsE:
        .type           _ZN7cutlass13device_kernelIN5flash11enable_sm90INS1_16FlashAttnFwdSm90INS1_25CollectiveMainloopFwdSm90ILi2EN4cute5tupleIJNS5_1CILi1EEES8_S8_EEENS6_IJNS7_ILi64EEESA_SA_EEELi512ENS_10bfloat16_tEfNS_4arch4Sm90ELb1ELb0ELb0ELb0ELb1ELb0ELb1ELb0ELb0ELb1ELb0ELb0EEENS1_21CollectiveEpilogueFwdINS6_IJSA_NS7_ILi512EEESA_EEES9_SC_SE_Li256ELb0ELb1ELb0ELb0EEENS1_30DynamicPersistentTileSchedulerILi256ELi128ELb0ELb1ELb1EEEEEEEEEvNT_6ParamsE,@function
        .size           _ZN7cutlass13device_kernelIN5flash11enable_sm90INS1_16FlashAttnFwdSm90INS1_25CollectiveMainloopFwdSm90ILi2EN4cute5tupleIJNS5_1CILi1EEES8_S8_EEENS6_IJNS7_ILi64EEESA_SA_EEELi512ENS_10bfloat16_tEfNS_4arch4Sm90ELb1ELb0ELb0ELb0ELb1ELb0ELb1ELb0ELb0ELb1ELb0ELb0EEENS1_21CollectiveEpilogueFwdINS6_IJSA_NS7_ILi512EEESA_EEES9_SC_SE_Li256ELb0ELb1ELb0ELb0EEENS1_30DynamicPersistentTileSchedulerILi256ELi128ELb0ELb1ELb1EEEEEEEEEvNT_6ParamsE,(.L_x_5646 - _ZN7cutlass13device_kernelIN5flash11enable_sm90INS1_16FlashAttnFwdSm90INS1_25CollectiveMainloopFwdSm90ILi2EN4cute5tupleIJNS5_1CILi1EEES8_S8_EEENS6_IJNS7_ILi64EEESA_SA_EEELi512ENS_10bfloat16_tEfNS_4arch4Sm90ELb1ELb0ELb0ELb0ELb1ELb0ELb1ELb0ELb0ELb1ELb0ELb0EEENS1_21CollectiveEpilogueFwdINS6_IJSA_NS7_ILi512EEESA_EEES9_SC_SE_Li256ELb0ELb1ELb0ELb0EEENS1_30DynamicPersistentTileSchedulerILi256ELi128ELb0ELb1ELb1EEEEEEEEEvNT_6ParamsE)
        .other          _ZN7cutlass13device_kernelIN5flash11enable_sm90INS1_16FlashAttnFwdSm90INS1_25CollectiveMainloopFwdSm90ILi2EN4cute5tupleIJNS5_1CILi1EEES8_S8_EEENS6_IJNS7_ILi64EEESA_SA_EEELi512ENS_10bfloat16_tEfNS_4arch4Sm90ELb1ELb0ELb0ELb0ELb1ELb0ELb1ELb0ELb0ELb1ELb0ELb0EEENS1_21CollectiveEpilogueFwdINS6_IJSA_NS7_ILi512EEESA_EEES9_SC_SE_Li256ELb0ELb1ELb0ELb0EEENS1_30DynamicPersistentTileSchedulerILi256ELi128ELb0ELb1ELb1EEEEEEEEEvNT_6ParamsE,@"STO_CUDA_ENTRY STV_DEFAULT"
_ZN7cutlass13device_kernelIN5flash11enable_sm90INS1_16FlashAttnFwdSm90INS1_25CollectiveMainloopFwdSm90ILi2EN4cute5tupleIJNS5_1CILi1EEES8_S8_EEENS6_IJNS7_ILi64EEESA_SA_EEELi512ENS_10bfloat16_tEfNS_4arch4Sm90ELb1ELb0ELb0ELb0ELb1ELb0ELb1ELb0ELb0ELb1ELb0ELb0EEENS1_21CollectiveEpilogueFwdINS6_IJSA_NS7_ILi512EEESA_EEES9_SC_SE_Li256ELb0ELb1ELb0ELb0EEENS1_30DynamicPersistentTileSchedulerILi256ELi128ELb0ELb1ELb1EEEEEEEEEvNT_6ParamsE:
        /* <DEDUP_REMOVED lines=43> */
.L_x_4046:
        /* <DEDUP_REMOVED lines=22> */
.L_x_4047:
        /* <DEDUP_REMOVED lines=18> */
.L_x_4048:
        /* <DEDUP_REMOVED lines=22> */
.L_x_4049:
        /* <DEDUP_REMOVED lines=23> */
.L_x_4050:
        /* <DEDUP_REMOVED lines=8> */
.L_x_4052:
[----:B------:R-:W-:-:S08]  /*0880*/  NOP ;  /* 0x0000000000007918 */ /* 0x000fd00000000000 */
[----:B------:R-:W0:Y:S02]  /*0890*/  USETMAXREG.TRY_ALLOC.CTAPOOL UP0, 0xe8 ;  /* 0x000000e8000079c8 */ /* 0x000e240008000600 */
[----:B0-----:R-:W-:-:S13]  /*08a0*/  PLOP3.LUT P0, PT, PT, PT, UP0, 0x80, 0x0 ;  /* 0x000000000000781c */ /* 0x001fda0003f0f008 */
[----:B------:R-:W-:Y:S05]  /*08b0*/  @!P0 BRA `(.L_x_4052) ;  /* 0xfffffffc00f08947 */ /* 0x000fea000383ffff */
[----:B------:R-:W0:Y:S01]  /*08c0*/  S2R R2, SR_TID.X ;  /* 0x0000000000027919 */ /* 0x000e220000002100 */
[----:B------:R-:W1:Y:S08]  /*08d0*/  S2UR UR4, SR_CTAID.X ;  /* 0x00000000000479c3 */ /* 0x000e700000002500 */
[----:B------:R-:W-:Y:S06]  /*08e0*/  BAR.ARV 0x4, 0x180 ;  /* 0x0106000000007b1d */ /* 0x000fec0000002000 */
[----:B0-----:R-:W-:-:S04]  /*08f0*/  LOP3.LUT R0, R2, 0xffffff80, RZ, 0xc0, !PT ;  /* 0xffffff8002007812 */ /* 0x001fc800078ec0ff */
[----:B------:R-:W-:Y:S02]  /*0900*/  ISETP.NE.AND P0, PT, R0, 0x80, PT ;  /* 0x000000800000780c */ /* 0x000fe40003f05270 */
[----:B------:R-:W1:Y:S11]  /*0910*/  LDC R0, c[0x0][0xd38] ;  /* 0x00034e00ff007b82 */ /* 0x000e760000000800 */
[----:B------:R-:W-:Y:S06]  /*0920*/  @!P0 BAR.ARV 0x8, 0x100 ;  /* 0x0204000000008b1d */ /* 0x000fec0000002000 */
[----:B------:R-:W-:-:S13]  /*0930*/  ISETP.GE.U32.AND P0, PT, R2, 0x100, PT ;  /* 0x000001000200780c */ /* 0x000fda0003f06070 */
[----:B------:R-:W-:Y:S06]  /*0940*/  @P0 BAR.ARV 0xf, 0x100 ;  /* 0x03c4000000000b1d */ /* 0x000fec0000002000 */
[----:B-1----:R-:W-:-:S13]  /*0950*/  ISETP.LE.AND P0, PT, R0, UR4, PT ;  /* 0x0000000400007c0c */ /* 0x002fda000bf03270 */
[----:B------:R-:W-:Y:S05]  /*0960*/  @P0 EXIT ;  /* 0x000000000000094d */ /* 0x000fea0003800000 */
[----:B------:R-:W-:Y:S01]  /*0970*/  VIADD R222, R2, 0xffffff80 ;  /* 0xffffff8002de7836 */ /* 0x000fe20000000000 */
[----:B------:R-:W0:Y:S01]  /*0980*/  S2R R219, SR_CgaCtaId ;  /* 0x0000000000db7919 */ /* 0x000e220000008800 */
[----:B------:R-:W-:Y:S01]  /*0990*/  IMAD.MOV.U32 R188, RZ, RZ, 0x40 ;  /* 0x00000040ffbc7424 */ /* 0x000fe200078e00ff */
[----:B------:R-:W-:Y:S01]  /*09a0*/  ULOP3.LUT UR40, UR41, 0x1, URZ, 0xfc, !UPT ;  /* 0x0000000129287892 */ /* 0x000fe2000f8efc3f */
[----:B------:R-:W-:Y:S01]  /*09b0*/  IMAD.MOV.U32 R16, RZ, RZ, RZ ;  /* 0x000000ffff107224 */ /* 0x000fe200078e00ff */
[----:B------:R-:W-:Y:S01]  /*09c0*/  SHF.R.S32.HI R3, RZ, 0x1f, R222 ;  /* 0x0000001fff037819 */ /* 0x000fe200000114de */
[----:B------:R-:W-:-:S03]  /*09d0*/  UMOV UR36, URZ ;  /* 0x0000003f00247c82 */ /* 0x000fc60008000000 */
[CC--:B------:R-:W-:Y:S02]  /*09e0*/  LEA.HI R0, R3.reuse, R222.reuse, RZ, 0x4 ;  /* 0x000000de03007211 */ /* 0x0c0fe400078f20ff */
[CC--:B------:R-:W-:Y:S02]  /*09f0*/  LEA.HI R4, R3.reuse, R222.reuse, RZ, 0x5 ;  /* 0x000000de03047211 */ /* 0x0c0fe400078f28ff */
[----:B------:R-:W-:Y:S02]  /*0a00*/  SHF.R.S32.HI R7, RZ, 0x4, R0 ;  /* 0x00000004ff077819 */ /* 0x000fe40000011400 */
[----:B------:R-:W-:Y:S02]  /*0a10*/  LEA.HI R5, R3, R222, RZ, 0x7 ;  /* 0x000000de03057211 */ /* 0x000fe400078f38ff */
[C---:B------:R-:W-:Y:S02]  /*0a20*/  LEA.HI R2, R0.reuse, R7, RZ, 0x1 ;  /* 0x0000000700027211 */ /* 0x040fe400078f08ff */
[----:B------:R-:W-:-:S02]  /*0a30*/  LOP3.LUT R9, R0, 0xfffffff0, RZ, 0xc0, !PT ;  /* 0xfffffff000097812 */ /* 0x000fc400078ec0ff */
[----:B------:R-:W-:Y:S02]  /*0a40*/  LOP3.LUT R2, R2, 0x1ffffffe, RZ, 0xc0, !PT ;  /* 0x1ffffffe02027812 */ /* 0x000fe400078ec0ff */
[--C-:B------:R-:W-:Y:S01]  /*0a50*/  SHF.R.S32.HI R13, RZ, 0x5, R4.reuse ;  /* 0x00000005ff0d7819 */ /* 0x100fe20000011404 */
[----:B------:R-:W-:Y:S01]  /*0a60*/  IMAD.IADD R9, R222, 0x1, -R9 ;  /* 0x00000001de097824 */ /* 0x000fe200078e0a09 */
[----:B------:R-:W-:Y:S01]  /*0a70*/  SHF.R.S32.HI R4, RZ, 0x1f, R4 ;  /* 0x0000001fff047819 */ /* 0x000fe20000011404 */
[----:B------:R-:W-:Y:S01]  /*0a80*/  IMAD.IADD R8, R7, 0x1, -R2 ;  /* 0x0000000107087824 */ /* 0x000fe200078e0a02 */
[----:B------:R-:W-:Y:S02]  /*0a90*/  LOP3.LUT R7, R5, 0xffffff80, RZ, 0xc0, !PT ;  /* 0xffffff8005077812 */ /* 0x000fe400078ec0ff */
[----:B------:R-:W-:Y:S02]  /*0aa0*/  LEA.HI R2, R3, R222, RZ, 0x2 ;  /* 0x000000de03027211 */ /* 0x000fe400078f10ff */
[----:B------:R-:W-:Y:S01]  /*0ab0*/  LEA.HI R4, R4, R13, RZ, 0x2 ;  /* 0x0000000d04047211 */ /* 0x000fe200078f10ff */
[----:B------:R-:W-:Y:S01]  /*0ac0*/  IMAD.IADD R7, R222, 0x1, -R7 ;  /* 0x00000001de077824 */ /* 0x000fe200078e0a07 */
[----:B------:R-:W-:-:S02]  /*0ad0*/  LOP3.LUT R11, R2, 0xfffffffc, RZ, 0xc0, !PT ;  /* 0xfffffffc020b7812 */ /* 0x000fc400078ec0ff */
[----:B------:R-:W-:Y:S02]  /*0ae0*/  SHF.R.S32.HI R216, RZ, 0x7, R5 ;  /* 0x00000007ffd87819 */ /* 0x000fe40000011405 */
[----:B------:R-:W-:Y:S01]  /*0af0*/  LOP3.LUT R4, R4, 0x3ffffc, RZ, 0xc0, !PT ;  /* 0x003ffffc04047812 */ /* 0x000fe200078ec0ff */
[----:B------:R-:W-:Y:S01]  /*0b00*/  IMAD.IADD R11, R222, 0x1, -R11 ;  /* 0x00000001de0b7824 */ /* 0x000fe200078e0a0b */
[--C-:B------:R-:W-:Y:S01]  /*0b10*/  SHF.R.S32.HI R2, RZ, 0x1f, R9.reuse ;  /* 0x0000001fff027819 */ /* 0x100fe20000011409 */
[----:B------:R-:W-:Y:S01]  /*0b20*/  IMAD R15, R216, 0x100, R9 ;  /* 0x00000100d80f7824 */ /* 0x000fe200078e0209 */
[----:B------:R-:W-:Y:S01]  /*0b30*/  SHF.R.S32.HI R0, RZ, 0x1f, R7 ;  /* 0x0000001fff007819 */ /* 0x000fe20000011407 */
[----:B------:R-:W-:Y:S01]  /*0b40*/  IMAD.IADD R10, R13, 0x1, -R4 ;  /* 0x000000010d0a7824 */ /* 0x000fe200078e0a04 */
[----:B------:R-:W-:Y:S02]  /*0b50*/  LEA.HI R6, R2, R9, RZ, 0x3 ;  /* 0x0000000902067211 */ /* 0x000fe400078f18ff */
[----:B------:R-:W-:Y:S01]  /*0b60*/  LEA.HI R2, R0, R7, RZ, 0x2 ;  /* 0x0000000700027211 */ /* 0x000fe200078f10ff */
[----:B------:R-:W-:Y:S01]  /*0b70*/  IMAD R14, R10, 0x10, R15 ;  /* 0x000000100a0e7824 */ /* 0x000fe200078e020f */
[C---:B------:R-:W-:Y:S01]  /*0b80*/  LOP3.LUT R4, R6.reuse, 0xfffffff8, RZ, 0xc0, !PT ;  /* 0xfffffff806047812 */ /* 0x040fe200078ec0ff */
[----:B------:R-:W-:Y:S01]  /*0b90*/  IMAD.SHL.U32 R6, R6, 0x40, RZ ;  /* 0x0000004006067824 */ /* 0x000fe200078e00ff */
[----:B------:R-:W-:-:S02]  /*0ba0*/  LOP3.LUT R10, R2, 0x7ffffffc, RZ, 0xc0, !PT ;  /* 0x7ffffffc020a7812 */ /* 0x000fc400078ec0ff */
[----:B------:R-:W-:Y:S01]  /*0bb0*/  LEA.HI R12, R11, R11, RZ, 0x1 ;  /* 0x0000000b0b0c7211 */ /* 0x000fe200078f08ff */
[----:B------:R-:W-:Y:S01]  /*0bc0*/  IMAD.IADD R9, R9, 0x1, -R4 ;  /* 0x0000000109097824 */ /* 0x000fe200078e0a04 */
[----:B------:R-:W-:Y:S01]  /*0bd0*/  LEA.HI R4, R0, R7, RZ, 0x5 ;  /* 0x0000000700047211 */ /* 0x000fe200078f28ff */
[----:B------:R-:W-:Y:S01]  /*0be0*/  IMAD.IADD R10, R7, 0x1, -R10 ;  /* 0x00000001070a7824 */ /* 0x000fe200078e0a0a */
[----:B------:R-:W-:Y:S02]  /*0bf0*/  LOP3.LUT R12, R12, 0x1ffffffe, RZ, 0xc0, !PT ;  /* 0x1ffffffe0c0c7812 */ /* 0x000fe400078ec0ff */
[--C-:B------:R-:W-:Y:S01]  /*0c00*/  SHF.R.S32.HI R0, RZ, 0x2, R2.reuse ;  /* 0x00000002ff007819 */ /* 0x100fe20000011402 */
[----:B------:R-:W-:Y:S01]  /*0c10*/  IMAD.SHL.U32 R18, R10, 0x2, RZ ;  /* 0x000000020a127824 */ /* 0x000fe200078e00ff */
[----:B------:R-:W-:Y:S01]  /*0c20*/  SHF.R.S32.HI R7, RZ, 0x1f, R2 ;  /* 0x0000001fff077819 */ /* 0x000fe20000011402 */
[----:B------:R-:W-:Y:S01]  /*0c30*/  IMAD.SHL.U32 R2, R9, 0x40, RZ ;  /* 0x0000004009027824 */ /* 0x000fe200078e00ff */
[----:B------:R-:W-:Y:S01]  /*0c40*/  LOP3.LUT R6, R6, 0x7ffffe00, RZ, 0xc0, !PT ;  /* 0x7ffffe0006067812 */ /* 0x000fe200078ec0ff */
[----:B------:R-:W-:Y:S01]  /*0c50*/  IMAD.IADD R15, R11, 0x1, -R12 ;  /* 0x000000010b0f7824 */ /* 0x000fe200078e0a0c */
[----:B------:R-:W-:Y:S01]  /*0c60*/  LEA.HI R7, R7, R0, RZ, 0x3 ;  /* 0x0000000007077211 */ /* 0x000fe200078f18ff */
[----:B------:R-:W-:Y:S01]  /*0c70*/  IMAD.SHL.U32 R11, R8, 0x8, RZ ;  /* 0x00000008080b7824 */ /* 0x000fe200078e00ff */
[----:B------:R-:W-:Y:S01]  /*0c80*/  LOP3.LUT R2, R2, 0x1c0, RZ, 0xc0, !PT ;  /* 0x000001c002027812 */ /* 0x000fe200078ec0ff */
[----:B------:R-:W-:Y:S01]  /*0c90*/  IMAD R6, R13, 0x400, R6 ;  /* 0x000004000d067824 */ /* 0x000fe200078e0206 */
[----:B------:R-:W-:Y:S01]  /*0ca0*/  LOP3.LUT R7, R7, 0xfffffff8, RZ, 0xc0, !PT ;  /* 0xfffffff807077812 */ /* 0x000fe200078ec0ff */
[--C-:B------:R-:W-:Y:S01]  /*0cb0*/  IMAD.U32 R221, R14, 0x40, R11.reuse ;  /* 0x000000400edd7824 */ /* 0x100fe200078e000b */
[----:B------:R-:W-:-:S02]  /*0cc0*/  LOP3.LUT R11, R2, 0x8, R11, 0xf8, !PT ;  /* 0x00000008020b7812 */ /* 0x000fc400078ef80b */
[----:B------:R-:W-:Y:S01]  /*0cd0*/  SHF.R.U32.HI R2, RZ, 0x3, R2 ;  /* 0x00000003ff027819 */ /* 0x000fe20000011602 */
[----:B------:R-:W-:Y:S01]  /*0ce0*/  IMAD.IADD R7, R0, 0x1, -R7 ;  /* 0x0000000100077824 */ /* 0x000fe200078e0a07 */
[----:B------:R-:W-:Y:S02]  /*0cf0*/  SHF.R.S32.HI R4, RZ, 0x5, R4 ;  /* 0x00000005ff047819 */ /* 0x000fe40000011404 */
[----:B------:R-:W-:Y:S02]  /*0d00*/  LEA.HI R3, R3, R222, RZ, 0x3 ;  /* 0x000000de03037211 */ /* 0x000fe400078f18ff */
[----:B------:R-:W-:Y:S01]  /*0d10*/  LOP3.LUT R11, R11, R2, RZ, 0x3c, !PT ;  /* 0x000000020b0b7212 */ /* 0x000fe200078e3cff */
[----:B------:R-:W-:Y:S01]  /*0d20*/  IMAD R22, R4, 0x10, R7 ;  /* 0x0000001004167824 */ /* 0x000fe200078e0207 */
[----:B------:R-:W-:Y:S01]  /*0d30*/  MOV R0, 0x400 ;  /* 0x0000040000007802 */ /* 0x000fe20000000f00 */
[----:B------:R-:W-:Y:S01]  /*0d40*/  IMAD.MOV.U32 R2, RZ, RZ, RZ ;  /* 0x000000ffff027224 */ /* 0x000fe200078e00ff */
[----:B------:R-:W-:Y:S01]  /*0d50*/  LOP3.LUT R7, R3, 0xfffffff8, RZ, 0xc0, !PT ;  /* 0xfffffff803077812 */ /* 0x000fe200078ec0ff */
[----:B------:R-:W-:Y:S01]  /*0d60*/  IMAD.IADD R6, R6, 0x1, R11 ;  /* 0x0000000106067824 */ /* 0x000fe200078e020b */
[----:B------:R-:W-:Y:S01]  /*0d70*/  R2P PR, R9, 0x6 ;  /* 0x0000000609007804 */ /* 0x000fe20000000000 */
[----:B------:R-:W-:Y:S01]  /*0d80*/  IMAD R190, R15, 0x8, R22 ;  /* 0x000000080fbe7824 */ /* 0x000fe200078e0216 */
[----:B0-----:R-:W-:Y:S01]  /*0d90*/  LEA R17, R219, R0, 0x18 ;  /* 0x00000000db117211 */ /* 0x001fe200078ec0ff */
[----:B------:R-:W-:Y:S01]  /*0da0*/  IMAD.IADD R214, R222, 0x1, -R7 ;  /* 0x00000001ded67824 */ /* 0x000fe200078e0a07 */
[----:B------:R-:W-:-:S02]  /*0db0*/  LEA.HI R5, R5, R216, RZ, 0x1 ;  /* 0x000000d805057211 */ /* 0x000fc400078f08ff */
[----:B------:R-:W-:Y:S01]  /*0dc0*/  SEL R188, R188, 0xffffffc0, !P2 ;  /* 0xffffffc0bcbc7807 */ /* 0x000fe20005000000 */
[----:B------:R-:W-:Y:S01]  /*0dd0*/  IMAD R185, R6, 0x2, R17 ;  /* 0x0000000206b97824 */ /* 0x000fe200078e0211 */
[----:B------:R-:W-:Y:S01]  /*0de0*/  LOP3.LUT R5, R5, 0xfffffe, RZ, 0xc0, !PT ;  /* 0x00fffffe05057812 */ /* 0x000fe200078ec0ff */
[----:B------:R-:W-:Y:S01]  /*0df0*/  IMAD.SHL.U32 R23, R214, 0x8, RZ ;  /* 0x00000008d6177824 */ /* 0x000fe200078e00ff */
[----:B------:R-:W-:Y:S01]  /*0e00*/  SHF.R.S32.HI R215, RZ, 0x3, R3 ;  /* 0x00000003ffd77819 */ /* 0x000fe20000011403 */
[----:B------:R-:W-:Y:S02]  /*0e10*/  VIADD R189, R185, 0x36400 ;  /* 0x00036400b9bd7836 */ /* 0x000fe40000000000 */
[C---:B------:R-:W-:Y:S02]  /*0e20*/  VIADD R195, R23.reuse, 0x40 ;  /* 0x0000004017c37836 */ /* 0x040fe40000000000 */
        /* <DEDUP_REMOVED lines=13> */
[----:B------:R-:W-:Y:S01]  /*0f00*/  IMAD.IADD R5, R216, 0x1, -R5 ;  /* 0x00000001d8057824 */ /* 0x000fe200078e0a05 */
[----:B------:R-:W-:Y:S01]  /*0f10*/  SHF.R.S32.HI R223, RZ, 0x1f, R217 ;  /* 0x0000001fffdf7819 */ /* 0x000fe200000114d9 */
[----:B------:R-:W-:-:S02]  /*0f20*/  @P1 VIADD R187, R189, 0xffffffe0 ;  /* 0xffffffe0bdbb1836 */ /* 0x000fc40000000000 */
[----:B------:R-:W-:Y:S02]  /*0f30*/  IMAD.IADD R189, R189, 0x1, R188 ;  /* 0x00000001bdbd7824 */ /* 0x000fe400078e02bc */
[----:B------:R-:W-:Y:S02]  /*0f40*/  IMAD.SHL.U32 R184, R5, 0x100, RZ ;  /* 0x0000010005b87824 */ /* 0x000fe400078e00ff */
[----:B------:R-:W-:-:S07]  /*0f50*/  IMAD.IADD R188, R188, 0x1, R187 ;  /* 0x00000001bcbc7824 */ /* 0x000fce00078e02bb */
.L_x_4108:
        /* <DEDUP_REMOVED lines=21> */
.L_x_4053:
[----:B------:R-:W-:Y:S01]  /*10b0*/  ULDC UR7, c[0x0][0xd54] ;  /* 0x0003550000077ab9 */ /* 0x000fe20000000800 */
[----:B------:R-:W-:Y:S01]  /*10c0*/  UMOV UR6, UR9 ;  /* 0x0000000900067c82 */ /* 0x000fe20008000000 */
[----:B------:R-:W-:-:S11]  /*10d0*/  UISETP.NE.AND UP0, UPT, UR7, 0x1, UPT ;  /* 0x000000010700788c */ /* 0x000fd6000bf05270 */
[----:B------:R-:W-:Y:S02]  /*10e0*/  @UP0 ULDC.64 UR10, c[0x0][0xd58] ;  /* 0x00035600000a0ab9 */ /* 0x000fe40000000a00 */
[----:B------:R-:W-:-:S04]  /*10f0*/  UIMAD.WIDE.U32 UR4, UR9, UR10, URZ ;  /* 0x0000000a090472a5 */ /* 0x000fc8000f8e003f */
[----:B------:R-:W-:-:S04]  /*1100*/  @UP0 USHF.R.U32.HI UR6, URZ, UR11, UR5 ;  /* 0x0000000b3f060299 */ /* 0x000fc80008011605 */
[----:B------:R-:W-:-:S12]  /*1110*/  UIMAD UR4, UR6, UR7, URZ ;  /* 0x00000007060472a4 */ /* 0x000fd8000f8e023f */
.L_x_4054:
[----:B------:R-:W0:Y:S01]  /*1120*/  LDC.64 R4, c[0x0][0x418] ;  /* 0x00010600ff047b82 */ /* 0x000e220000000a00 */
[----:B------:R-:W-:Y:S01]  /*1130*/  ULDC UR37, c[0x0][0xd48] ;  /* 0x0003520000257ab9 */ /* 0x000fe20000000800 */
[----:B------:R-:W-:Y:S02]  /*1140*/  UIADD3 UR4, UR9, -UR4, URZ ;  /* 0x8000000409047290 */ /* 0x000fe4000fffe03f */
[----:B------:R-:W-:Y:S01]  /*1150*/  UISETP.NE.AND UP0, UPT, UR37, 0x1, UPT ;  /* 0x000000012500788c */ /* 0x000fe2000bf05270 */
[----:B------:R-:W-:Y:S01]  /*1160*/  ULDC UR5, c[0x0][0xd54] ;  /* 0x0003550000057ab9 */ /* 0x000fe20000000800 */
[----:B------:R-:W-:Y:S02]  /*1170*/  UISETP.NE.AND UP1, UPT, UR42, 0x1, UPT ;  /* 0x000000012a00788c */ /* 0x000fe4000bf25270 */
[----:B------:R-:W1:Y:S01]  /*1180*/  LDC R186, c[0x0][0x424] ;  /* 0x00010900ffba7b82 */ /* 0x000e620000000800 */
[----:B------:R-:W-:Y:S02]  /*1190*/  UIMAD UR8, UR8, UR5, UR4 ;  /* 0x00000005080872a4 */ /* 0x000fe4000f8e0204 */
[----:B------:R-:W-:Y:S01]  /*11a0*/  ULOP3.LUT UR6, URZ, UR6, URZ, 0x33, !UPT ;  /* 0x000000063f067292 */ /* 0x000fe2000f8e333f */
[----:B------:R-:W-:-:S03]  /*11b0*/  ULDC UR7, c[0x0][0xd3c] ;  /* 0x00034f0000077ab9 */ /* 0x000fc60000000800 */
[----:B------:R-:W-:Y:S01]  /*11c0*/  @UP0 ULDC UR4, c[0x0][0xd4c] ;  /* 0x0003530000040ab9 */ /* 0x000fe20000000800 */
[----:B------:R-:W2:Y:S01]  /*11d0*/  LDC R7, c[0x0][0x2f0] ;  /* 0x0000bc00ff077b82 */ /* 0x000ea20000000800 */
[----:B------:R-:W-:Y:S01]  /*11e0*/  UIMAD.WIDE.U32 UR4, UR8, UR4, URZ ;  /* 0x00000004080472a5 */ /* 0x000fe2000f8e003f */
[----:B------:R-:W-:Y:S01]  /*11f0*/  @UP0 ULDC UR9, c[0x0][0xd50] ;  /* 0x0003540000090ab9 */ /* 0x000fe20000000800 */
[----:B------:R-:W-:Y:S02]  /*1200*/  UMOV UR39, UR8 ;  /* 0x0000000800277c82 */ /* 0x000fe40008000000 */
[----:B------:R-:W-:Y:S02]  /*1210*/  @UP0 USHF.R.U32.HI UR39, URZ, UR9, UR5 ;  /* 0x000000093f270299 */ /* 0x000fe40008011605 */
[----:B------:R-:W-:Y:S01]  /*1220*/  UIADD3 UR6, UR6, UR7, URZ ;  /* 0x0000000706067290 */ /* 0x000fe2000fffe03f */
[----:B0-----:R-:W-:Y:S01]  /*1230*/  ISETP.NE.U32.AND P0, PT, R4, RZ, PT ;  /* 0x000000ff0400720c */ /* 0x001fe20003f05070 */
[----:B------:R-:W-:-:S02]  /*1240*/  UIADD3 UR4, -UR39, URZ, URZ ;  /* 0x0000003f27047290 */ /* 0x000fc4000fffe13f */
[----:B------:R-:W-:Y:S01]  /*1250*/  USHF.L.U32 UR38, UR6, 0x6, URZ ;  /* 0x0000000606267899 */ /* 0x000fe2000800063f */
[----:B------:R-:W-:Y:S01]  /*1260*/  ISETP.NE.AND.EX P0, PT, R5, RZ, PT, P0 ;  /* 0x000000ff0500720c */ /* 0x000fe20003f05300 */
[----:B------:R-:W-:-:S03]  /*1270*/  UIMAD UR37, UR37, UR4, UR8 ;  /* 0x00000004252572a4 */ /* 0x000fc6000f8e0208 */
[----:B-1----:R-:W-:Y:S02]  /*1280*/  SEL R186, R186, 0x1, P0 ;  /* 0x00000001baba7807 */ /* 0x002fe40000000000 */
[----:B------:R-:W-:-:S03]  /*1290*/  PLOP3.LUT P0, PT, PT, PT, UP1, 0x80, 0x0 ;  /* 0x000000000000781c */ /* 0x000fc60003f0f018 */
[----:B--2---:R-:W-:-:S05]  /*12a0*/  IMAD R0, R186, R7, 0x3f ;  /* 0x0000003fba007424 */ /* 0x004fca00078e0207 */
[----:B------:R-:W-:-:S04]  /*12b0*/  SHF.R.S32.HI R3, RZ, 0x1f, R0 ;  /* 0x0000001fff037819 */ /* 0x000fc80000011400 */
[----:B------:R-:W-:-:S04]  /*12c0*/  LEA.HI R3, R3, R0, RZ, 0x6 ;  /* 0x0000000003037211 */ /* 0x000fc800078f30ff */
[----:B------:R-:W-:Y:S01]  /*12d0*/  SHF.R.S32.HI R3, RZ, 0x6, R3 ;  /* 0x00000006ff037819 */ /* 0x000fe20000011403 */
[----:B------:R-:W-:Y:S06]  /*12e0*/  @!P0 BRA `(.L_x_4055) ;  /* 0x0000001c00548947 */ /* 0x000fec0003800000 */
[----:B------:R-:W0:Y:S01]  /*12f0*/  LDC R0, c[0x0][0x448] ;  /* 0x00011200ff007b82 */ /* 0x000e220000000800 */
[----:B------:R-:W-:Y:S01]  /*1300*/  UIADD3 UR4, UR38, 0x3f, URZ ;  /* 0x0000003f26047890 */ /* 0x000fe2000fffe03f */
[----:B------:R-:W-:Y:S02]  /*1310*/  CS2R R150, SRZ ;  /* 0x0000000000967805 */ /* 0x000fe4000001ff00 */
[----:B------:R-:W-:Y:S02]  /*1320*/  CS2R R148, SRZ ;  /* 0x0000000000947805 */ /* 0x000fe4000001ff00 */
[----:B------:R-:W-:Y:S02]  /*1330*/  CS2R R146, SRZ ;  /* 0x0000000000927805 */ /* 0x000fe4000001ff00 */
[----:B------:R-:W-:Y:S02]  /*1340*/  CS2R R144, SRZ ;  /* 0x0000000000907805 */ /* 0x000fe4000001ff00 */
[----:B------:R-:W-:-:S02]  /*1350*/  CS2R R142, SRZ ;  /* 0x00000000008e7805 */ /* 0x000fc4000001ff00 */
[----:B------:R-:W-:Y:S01]  /*1360*/  CS2R R140, SRZ ;  /* 0x00000000008c7805 */ /* 0x000fe2000001ff00 */
[----:B------:R-:W1:Y:S01]  /*1370*/  LDC R5, c[0x0][0x288] ;  /* 0x0000a200ff057b82 */ /* 0x000e620000000800 */
        /* <DEDUP_REMOVED lines=15> */
[----:B0-----:R-:W-:Y:S01]  /*1470*/  ISETP.NE.AND P0, PT, R0, 0x1, PT ;  /* 0x000000010000780c */ /* 0x001fe20003f05270 */
[----:B------:R-:W-:Y:S01]  /*1480*/  IMAD.U32 R0, RZ, RZ, UR4 ;  /* 0x00000004ff007e24 */ /* 0x000fe2000f8e00ff */
[----:B------:R-:W-:Y:S02]  /*1490*/  CS2R R110, SRZ ;  /* 0x00000000006e7805 */ /* 0x000fe4000001ff00 */
[----:B------:R-:W-:-:S02]  /*14a0*/  CS2R R160, SRZ ;  /* 0x0000000000a07805 */ /* 0x000fc4000001ff00 */
[----:B------:R-:W-:Y:S02]  /*14b0*/  CS2R R106, SRZ ;  /* 0x00000000006a7805 */ /* 0x000fe4000001ff00 */
[----:B------:R-:W-:Y:S02]  /*14c0*/  CS2R R162, SRZ ;  /* 0x0000000000a27805 */ /* 0x000fe4000001ff00 */
[----:B------:R-:W-:Y:S02]  /*14d0*/  CS2R R102, SRZ ;  /* 0x0000000000667805 */ /* 0x000fe4000001ff00 */
[----:B------:R-:W-:Y:S02]  /*14e0*/  CS2R R164, SRZ ;  /* 0x0000000000a47805 */ /* 0x000fe4000001ff00 */
[----:B-1----:R-:W-:Y:S02]  /*14f0*/  IADD3 R5, -R5, 0x40, RZ ;  /* 0x0000004005057810 */ /* 0x002fe40007ffe1ff */
[----:B------:R-:W-:-:S02]  /*1500*/  CS2R R98, SRZ ;  /* 0x0000000000627805 */ /* 0x000fc4000001ff00 */
[----:B------:R-:W-:Y:S02]  /*1510*/  CS2R R166, SRZ ;  /* 0x0000000000a67805 */ /* 0x000fe4000001ff00 */
[----:B------:R-:W-:Y:S02]  /*1520*/  CS2R R94, SRZ ;  /* 0x00000000005e7805 */ /* 0x000fe4000001ff00 */
[----:B------:R-:W-:Y:S01]  /*1530*/  CS2R R170, SRZ ;  /* 0x0000000000aa7805 */ /* 0x000fe2000001ff00 */
[----:B------:R-:W0:Y:S01]  /*1540*/  @P0 LDC R4, c[0x0][0x44c] ;  /* 0x00011300ff040b82 */ /* 0x000e220000000800 */
[----:B------:R-:W-:Y:S01]  /*1550*/  IMAD R5, R186, R7, R5 ;  /* 0x00000007ba057224 */ /* 0x000fe200078e0205 */
[----:B------:R-:W-:Y:S01]  /*1560*/  CS2R R90, SRZ ;  /* 0x00000000005a7805 */ /* 0x000fe2000001ff00 */
[----:B------:R-:W-:Y:S01]  /*1570*/  IMAD.MOV.U32 R169, RZ, RZ, RZ ;  /* 0x000000ffffa97224 */ /* 0x000fe200078e00ff */
[----:B------:R-:W-:Y:S02]  /*1580*/  CS2R R172, SRZ ;  /* 0x0000000000ac7805 */ /* 0x000fe4000001ff00 */
[----:B------:R-:W-:-:S02]  /*1590*/  CS2R R86, SRZ ;  /* 0x0000000000567805 */ /* 0x000fc4000001ff00 */
[----:B------:R-:W-:Y:S02]  /*15a0*/  CS2R R174, SRZ ;  /* 0x0000000000ae7805 */ /* 0x000fe4000001ff00 */
[----:B------:R-:W-:Y:S01]  /*15b0*/  CS2R R82, SRZ ;  /* 0x0000000000527805 */ /* 0x000fe2000001ff00 */
[----:B------:R-:W1:Y:S01]  /*15c0*/  @P0 LDC R9, c[0x0][0x450] ;  /* 0x00011400ff090b82 */ /* 0x000e620000000800 */
        /* <DEDUP_REMOVED lines=26> */
[----:B------:R-:W-:Y:S02]  /*1770*/  CS2R R212, SRZ ;  /* 0x0000000000d47805 */ /* 0x000fe4000001ff00 */
[----:B------:R-:W-:Y:S01]  /*1780*/  CS2R R34, SRZ ;  /* 0x0000000000227805 */ /* 0x000fe2000001ff00 */
[----:B------:R-:W-:Y:S01]  /*1790*/  IMAD.IADD R0, R5, 0x1, R0 ;  /* 0x0000000105007824 */ /* 0x000fe200078e0200 */
[----:B------:R-:W-:Y:S01]  /*17a0*/  CS2R R30, SRZ ;  /* 0x00000000001e7805 */ /* 0x000fe2000001ff00 */
[----:B------:R-:W-:Y:S01]  /*17b0*/  IMAD.MOV.U32 R6, RZ, RZ, RZ ;  /* 0x000000ffff067224 */ /* 0x000fe200078e00ff */
[----:B------:R-:W-:Y:S01]  /*17c0*/  CS2R R26, SRZ ;  /* 0x00000000001a7805 */ /* 0x000fe2000001ff00 */
[----:B------:R-:W-:Y:S01]  /*17d0*/  IMAD.MOV.U32 R21, RZ, RZ, RZ ;  /* 0x000000ffff157224 */ /* 0x000fe200078e00ff */
[----:B------:R-:W-:-:S04]  /*17e0*/  SHF.R.S32.HI R5, RZ, 0x1f, R0 ;  /* 0x0000001fff057819 */ /* 0x000fc80000011400 */
[----:B------:R-:W-:Y:S01]  /*17f0*/  LEA.HI R5, R5, R0, RZ, 0x6 ;  /* 0x0000000005057211 */ /* 0x000fe200078f30ff */
[----:B------:R-:W-:-:S03]  /*1800*/  IMAD.MOV.U32 R0, RZ, RZ, RZ ;  /* 0x000000ffff007224 */ /* 0x000fc600078e00ff */
[----:B------:R-:W-:-:S04]  /*1810*/  SHF.R.S32.HI R4, RZ, 0x6, R5 ;  /* 0x00000006ff047819 */ /* 0x000fc80000011405 */
[----:B------:R-:W-:Y:S01]  /*1820*/  VIMNMX R4, R3, R4, PT ;  /* 0x0000000403047248 */ /* 0x000fe20003fe0100 */
[----:B------:R-:W-:-:S03]  /*1830*/  IMAD.MOV.U32 R3, RZ, RZ, RZ ;  /* 0x000000ffff037224 */ /* 0x000fc600078e00ff */
[----:B------:R-:W-:-:S13]  /*1840*/  ISETP.GE.AND P1, PT, R4, 0x1, PT ;  /* 0x000000010400780c */ /* 0x000fda0003f26270 */
[----:B------:R-:W-:Y:S05]  /*1850*/  @!P1 BRA `(.L_x_4056) ;  /* 0x000000b400849947 */ /* 0x000fea0003800000 */
[----:B------:R-:W0:Y:S01]  /*1860*/  SHFL.IDX PT, R0, R216, RZ, 0x1f ;  /* 0x00001fffd8007589 */ /* 0x000e2200000e0000 */
        /* <DEDUP_REMOVED lines=9> */
[----:B------:R-:W-:Y:S01]  /*1900*/  UMOV UR7, 0x40000040 ;  /* 0x4000004000077882 */ /* 0x000fe20000000000 */
[----:B------:R-:W-:Y:S02]  /*1910*/  PLOP3.LUT P2, PT, PT, PT, UP0, 0x80, 0x0 ;  /* 0x000000000000781c */ /* 0x000fe40003f4f008 */
[----:B0-----:R-:W-:-:S04]  /*1920*/  LEA.HI R3, R0, R0, RZ, 0x1 ;  /* 0x0000000000037211 */ /* 0x001fc800078f08ff */
[----:B------:R-:W-:Y:S01]  /*1930*/  LOP3.LUT R3, R3, 0x1fffe, RZ, 0xc0, !PT ;  /* 0x0001fffe03037812 */ /* 0x000fe200078ec0ff */
[----:B------:R-:W-:-:S04]  /*1940*/  WARPGROUP.ARRIVE ;  /* 0x00000000000079c5 */ /* 0x000fc80000000000 */
        /* <DEDUP_REMOVED lines=9> */
[C---:B------:R-:W-:Y:S01]  /*19e0*/  R2UR UR8, R3.reuse ;  /* 0x00000000030872ca */ /* 0x040fe200000e0000 */
[----:B------:R-:W-:Y:S01]  /*19f0*/  VIADD R6, R3, 0x2 ;  /* 0x0000000203067836 */ /* 0x000fe20000000000 */
[----:B------:R-:W-:-:S04]  /*1a00*/  LOP3.LUT R7, R0, 0x2000000, RZ, 0xfc, !PT ;  /* 0x0200000000077812 */ /* 0x000fc800078efcff */
[----:B------:R-:W-:Y:S01]  /*1a10*/  R2UR UR12, R6 ;  /* 0x00000000060c72ca */ /* 0x000fe200000e0000 */
[----:B------:R-:W-:Y:S02]  /*1a20*/  IMAD R0, R2, 0x1000, R7 ;  /* 0x0000100002007824 */ /* 0x000fe400078e0207 */
[C---:B------:R-:W-:Y:S02]  /*1a30*/  VIADD R6, R3.reuse, 0x4 ;  /* 0x0000000403067836 */ /* 0x040fe40000000000 */
[C---:B------:R-:W-:Y:S01]  /*1a40*/  VIADD R5, R0.reuse, 0x80 ;  /* 0x0000008000057836 */ /* 0x040fe20000000000 */
[----:B------:R-:W-:Y:S01]  /*1a50*/  R2UR UR10, R0 ;  /* 0x00000000000a72ca */ /* 0x000fe200000e0000 */
[----:B------:R-:W-:Y:S01]  /*1a60*/  VIADD R3, R3, 0x6 ;  /* 0x0000000603037836 */ /* 0x000fe20000000000 */
[----:B------:R-:W-:Y:S02]  /*1a70*/  R2UR UR16, R6 ;  /* 0x00000000061072ca */ /* 0x000fe400000e0000 */
[----:B------:R-:W-:Y:S01]  /*1a80*/  R2UR UR14, R5 ;  /* 0x00000000050e72ca */ /* 0x000fe200000e0000 */
[C---:B------:R-:W-:Y:S01]  /*1a90*/  VIADD R5, R0.reuse, 0x100 ;  /* 0x0000010000057836 */ /* 0x040fe20000000000 */
[----:B------:R-:W-:Y:S01]  /*1aa0*/  R2UR UR4, R3 ;  /* 0x00000000030472ca */ /* 0x000fe200000e0000 */
[----:B------:R-:W-:-:S03]  /*1ab0*/  VIADD R0, R0, 0x180 ;  /* 0x0000018000007836 */ /* 0x000fc60000000000 */
[----:B------:R-:W-:Y:S02]  /*1ac0*/  R2UR UR18, R5 ;  /* 0x00000000051272ca */ /* 0x000fe400000e0000 */
[----:B------:R-:W-:Y:S01]  /*1ad0*/  R2UR UR6, R0 ;  /* 0x00000000000672ca */ /* 0x000fe200000e0000 */
[----:B------:R-:W-:Y:S03]  /*1ae0*/  HGMMA.64x256x16.F32.BF16 R24, gdesc[UR8].tnspB, RZ, !UPT, gsb0 ;  /* 0x43e00000081879f0 */ /* 0x000fe6000c0018ff */
        /* <DEDUP_REMOVED lines=16> */
.L_x_4057:
[----:B------:R-:W-:Y:S01]  /*1bf0*/  IMAD R0, R2, 0x8, R17 ;  /* 0x0000000802007824 */ /* 0x000fe200078e0211 */
[----:B------:R-:W-:-:S03]  /*1c00*/  ISETP.GE.AND P0, PT, R4, 0x2, PT ;  /* 0x000000020400780c */ /* 0x000fc60003f06270 */
[----:B------:R-:W-:-:S05]  /*1c10*/  VIADD R0, R0, 0x38860 ;  /* 0x0003886000007836 */ /* 0x000fca0000000000 */
[----:B------:R-:W-:-:S04]  /*1c20*/  PRMT R0, R219, 0x654, R0 ;  /* 0x00000654db007816 */ /* 0x000fc80000000000 */
[----:B------:R0:W-:Y:S01]  /*1c30*/  SYNCS.ARRIVE.TRANS64.RED.A1T0 RZ, [R0+URZ], RZ ;  /* 0x000000ff00ff79a7 */ /* 0x0001e2000810043f */
[----:B------:R-:W-:Y:S05]  /*1c40*/  @!P0 BRA `(.L_x_4058) ;  /* 0x0000000800c08947 */ /* 0x000fea0003800000 */
[----:B------:R-:W-:-:S07]  /*1c50*/  VIADD R4, R4, 0xfffffffe ;  /* 0xfffffffe04047836 */ /* 0x000fce0000000000 */
.L_x_4060:
[----:B------:R-:W-:Y:S01]  /*1c60*/  BAR.SYNC.DEFER_BLOCKING 0xe, 0x100 ;  /* 0x0384000000007b1d */ /* 0x000fe20000010000 */
[----:B01----:R-:W-:Y:S01]  /*1c70*/  IMAD R0, R2, 0x40, R22 ;  /* 0x0000004002007824 */ /* 0x003fe200078e0216 */
[----:B------:R-:W-:Y:S01]  /*1c80*/  ISETP.GT.AND P1, PT, R4, RZ, PT ;  /* 0x000000ff0400720c */ /* 0x000fe20003f24270 */
[----:B------:R-:W-:Y:S02]  /*1c90*/  VIADD R2, R2, 0x1 ;  /* 0x0000000102027836 */ /* 0x000fe40000000000 */
[----:B------:R-:W-:Y:S01]  /*1ca0*/  IMAD R0, R0, 0x4, R17 ;  /* 0x0000000400007824 */ /* 0x000fe200078e0211 */
[----:B------:R-:W-:Y:S01]  /*1cb0*/  UMOV UR11, 0x40000040 ;  /* 0x40000040000b7882 */ /* 0x000fe20000000000 */
[----:B------:R-:W-:Y:S01]  /*1cc0*/  UMOV UR15, 0x40000040 ;  /* 0x40000040000f7882 */ /* 0x000fe20000000000 */
[----:B------:R-:W-:Y:S01]  /*1cd0*/  ISETP.NE.AND P0, PT, R2, 0x2, PT ;  /* 0x000000020200780c */ /* 0x000fe20003f05270 */
[----:B------:R-:W-:Y:S01]  /*1ce0*/  UMOV UR19, 0x40000040 ;  /* 0x4000004000137882 */ /* 0x000fe20000000000 */
[----:B------:R-:W-:Y:S01]  /*1cf0*/  UMOV UR7, 0x40000040 ;  /* 0x4000004000077882 */ /* 0x000fe20000000000 */
[----:B------:R-:W-:Y:S01]  /*1d00*/  VIADD R4, R4, 0xffffffff ;  /* 0xffffffff04047836 */ /* 0x000fe20000000000 */
[----:B------:R-:W-:Y:S01]  /*1d10*/  SEL R2, R2, RZ, P0 ;  /* 0x000000ff02027207 */ /* 0x000fe20000000000 */
[----:B------:R-:W0:Y:S04]  /*1d20*/  LDS R3, [R0+0x38400] ;  /* 0x0384000000037984 */ /* 0x000e280000000800 */
[----:B------:R1:W2:Y:S02]  /*1d30*/  LDS R5, [R0+0x38420] ;  /* 0x0384200000057984 */ /* 0x0002a40000000800 */
[----:B-1----:R-:W-:-:S05]  /*1d40*/  IMAD R0, R2, 0x1000, R7 ;  /* 0x0000100002007824 */ /* 0x002fca00078e0207 */
[----:B------:R-:W-:Y:S01]  /*1d50*/  R2UR UR10, R0 ;  /* 0x00000000000a72ca */ /* 0x000fe200000e0000 */
        /* <DEDUP_REMOVED lines=129> */
[----:B------:R-:W-:Y:S01]  /*2570*/  WARPGROUP.ARRIVE ;  /* 0x00000000000079c5 */ /* 0x000fe20000000000 */
[----:B------:R-:W-:Y:S01]  /*2580*/  R2UR UR14, R3 ;  /* 0x00000000030e72ca */ /* 0x000fe200000e0000 */
[C---:B------:R-:W-:Y:S02]  /*2590*/  VIADD R3, R0.reuse, 0x100 ;  /* 0x0000010000037836 */ /* 0x040fe40000000000 */
[----:B------:R-:W-:Y:S02]  /*25a0*/  VIADD R0, R0, 0x180 ;  /* 0x0000018000007836 */ /* 0x000fe40000000000 */
[----:B------:R-:W-:Y:S01]  /*25b0*/  HGMMA.64x256x16.F32.BF16 R24, gdesc[UR8].tnspB, R24, gsb0 ;  /* 0x43e00000081879f0 */ /* 0x000fe20008001818 */
[----:B------:R-:W-:Y:S02]  /*25c0*/  R2UR UR18, R3 ;  /* 0x00000000031272ca */ /* 0x000fe400000e0000 */
[----:B------:R-:W-:Y:S02]  /*25d0*/  R2UR UR6, R0 ;  /* 0x00000000000672ca */ /* 0x000fe400000e0000 */
[----:B------:R-:W-:-:S04]  /*25e0*/  SEL R3, RZ, 0x1, P0 ;  /* 0x00000001ff037807 */ /* 0x000fc80000000000 */
[----:B------:R-:W-:Y:S01]  /*25f0*/  LOP3.LUT R16, R16, R3, RZ, 0x3c, !PT ;  /* 0x0000000310107212 */ /* 0x000fe200078e3cff */
        /* <DEDUP_REMOVED lines=16> */
.L_x_4059:
[----:B------:R-:W-:-:S04]  /*2700*/  IMAD R0, R2, 0x8, R17 ;  /* 0x0000000802007824 */ /* 0x000fc800078e0211 */
[----:B------:R-:W-:-:S05]  /*2710*/  VIADD R0, R0, 0x38860 ;  /* 0x0003886000007836 */ /* 0x000fca0000000000 */
[----:B------:R-:W-:-:S04]  /*2720*/  PRMT R0, R219, 0x654, R0 ;  /* 0x00000654db007816 */ /* 0x000fc80000000000 */
[----:B------:R1:W-:Y:S01]  /*2730*/  SYNCS.ARRIVE.TRANS64.RED.A1T0 RZ, [R0+URZ], RZ ;  /* 0x000000ff00ff79a7 */ /* 0x0003e2000810043f */
[----:B------:R-:W-:Y:S05]  /*2740*/  @P1 BRA `(.L_x_4060) ;  /* 0xfffffff400441947 */ /* 0x000fea000383ffff */
.L_x_4058:
[----:B------:R-:W-:Y:S01]  /*2750*/  BAR.SYNC.DEFER_BLOCKING 0xe, 0x100 ;  /* 0x0384000000007b1d */ /* 0x000fe20000010000 */
[C---:B01----:R-:W-:Y:S01]  /*2760*/  IMAD R0, R2.reuse, 0x40, R22 ;  /* 0x0000004002007824 */ /* 0x043fe200078e0216 */
[----:B------:R-:W-:Y:S01]  /*2770*/  PLOP3.LUT P0, PT, PT, PT, PT, 0x8, 0x0 ;  /* 0x000000000000781c */ /* 0x000fe20003f0e170 */
[----:B------:R-:W-:Y:S02]  /*2780*/  VIADD R2, R2, 0x1 ;  /* 0x0000000102027836 */ /* 0x000fe40000000000 */
[----:B------:R-:W-:-:S03]  /*2790*/  IMAD R17, R0, 0x4, R17 ;  /* 0x0000000400117824 */ /* 0x000fc600078e0211 */
[----:B------:R-:W-:-:S04]  /*27a0*/  ISETP.NE.AND P1, PT, R2, 0x2, PT ;  /* 0x000000020200780c */ /* 0x000fc80003f25270 */
[----:B------:R-:W-:Y:S02]  /*27b0*/  SEL R5, RZ, 0x1, P1 ;  /* 0x00000001ff057807 */ /* 0x000fe40000800000 */
[----:B------:R-:W-:Y:S02]  /*27c0*/  SEL R2, R2, RZ, P1 ;  /* 0x000000ff02027207 */ /* 0x000fe40000800000 */
[----:B------:R-:W-:Y:S01]  /*27d0*/  LOP3.LUT R16, R16, R5, RZ, 0x3c, !PT ;  /* 0x0000000510107212 */ /* 0x000fe200078e3cff */
        /* <DEDUP_REMOVED lines=134> */
.L_x_4055:
        /* <DEDUP_REMOVED lines=24> */
[----:B0-----:R-:W-:Y:S02]  /*31c0*/  ISETP.NE.AND P0, PT, R220, 0x1, PT ;  /* 0x00000001dc00780c */ /* 0x001fe40003f05270 */
[----:B------:R-:W-:Y:S02]  /*31d0*/  CS2R R110, SRZ ;  /* 0x00000000006e7805 */ /* 0x000fe4000001ff00 */
[----:B------:R-:W-:-:S02]  /*31e0*/  CS2R R160, SRZ ;  /* 0x0000000000a07805 */ /* 0x000fc4000001ff00 */
[----:B------:R-:W-:Y:S02]  /*31f0*/  CS2R R106, SRZ ;  /* 0x00000000006a7805 */ /* 0x000fe4000001ff00 */
[----:B------:R-:W-:Y:S02]  /*3200*/  CS2R R162, SRZ ;  /* 0x0000000000a27805 */ /* 0x000fe4000001ff00 */
[----:B------:R-:W-:Y:S02]  /*3210*/  CS2R R102, SRZ ;  /* 0x0000000000667805 */ /* 0x000fe4000001ff00 */
[----:B------:R-:W-:Y:S02]  /*3220*/  CS2R R164, SRZ ;  /* 0x0000000000a47805 */ /* 0x000fe4000001ff00 */
[----:B------:R-:W-:Y:S02]  /*3230*/  CS2R R98, SRZ ;  /* 0x0000000000627805 */ /* 0x000fe4000001ff00 */
[----:B-1----:R-:W-:-:S02]  /*3240*/  IADD3 R6, -R4, 0x40, RZ ;  /* 0x0000004004067810 */ /* 0x002fc40007ffe1ff */
[----:B------:R-:W-:Y:S02]  /*3250*/  CS2R R166, SRZ ;  /* 0x0000000000a67805 */ /* 0x000fe4000001ff00 */
[----:B------:R-:W-:Y:S02]  /*3260*/  CS2R R94, SRZ ;  /* 0x00000000005e7805 */ /* 0x000fe4000001ff00 */
[----:B------:R-:W-:Y:S02]  /*3270*/  CS2R R170, SRZ ;  /* 0x0000000000aa7805 */ /* 0x000fe4000001ff00 */
[----:B------:R-:W-:Y:S01]  /*3280*/  CS2R R90, SRZ ;  /* 0x00000000005a7805 */ /* 0x000fe2000001ff00 */
[----:B------:R-:W0:Y:S01]  /*3290*/  @P0 LDC R0, c[0x0][0x44c] ;  /* 0x00011300ff000b82 */ /* 0x000e220000000800 */
[----:B------:R-:W-:Y:S01]  /*32a0*/  IMAD R7, R186, R7, R6 ;  /* 0x00000007ba077224 */ /* 0x000fe200078e0206 */
[----:B------:R-:W-:Y:S01]  /*32b0*/  CS2R R172, SRZ ;  /* 0x0000000000ac7805 */ /* 0x000fe2000001ff00 */
[----:B------:R-:W-:Y:S01]  /*32c0*/  IMAD.MOV.U32 R169, RZ, RZ, RZ ;  /* 0x000000ffffa97224 */ /* 0x000fe200078e00ff */
        /* <DEDUP_REMOVED lines=23> */
[----:B------:R-:W-:Y:S01]  /*3440*/  CS2R R46, SRZ ;  /* 0x00000000002e7805 */ /* 0x000fe2000001ff00 */
[----:B------:R-:W-:Y:S01]  /*3450*/  IMAD.U32 R0, RZ, RZ, UR4 ;  /* 0x00000004ff007e24 */ /* 0x000fe2000f8e00ff */
[----:B------:R-:W-:Y:S02]  /*3460*/  CS2R R208, SRZ ;  /* 0x0000000000d07805 */ /* 0x000fe4000001ff00 */
[----:B------:R-:W-:Y:S02]  /*3470*/  CS2R R42, SRZ ;  /* 0x00000000002a7805 */ /* 0x000fe4000001ff00 */
[----:B------:R-:W-:Y:S02]  /*3480*/  CS2R R210, SRZ ;  /* 0x0000000000d27805 */ /* 0x000fe4000001ff00 */
[----:B-1----:R-:W-:-:S02]  /*3490*/  @P0 SHF.R.U32.HI R0, RZ, R5, R4 ;  /* 0x00000005ff000219 */ /* 0x002fc40000011604 */
        /* <DEDUP_REMOVED lines=45> */
.L_x_4061:
[----:B------:R-:W-:Y:S01]  /*3770*/  ULEA.HI UR4, UR36, UR36, URZ, 0x1 ;  /* 0x0000002424047291 */ /* 0x000fe2000f8f083f */
[----:B------:R-:W-:-:S03]  /*3780*/  IMAD.U32 R0, RZ, RZ, UR40 ;  /* 0x00000028ff007e24 */ /* 0x000fc6000f8e00ff */
[----:B------:R-:W-:Y:S02]  /*3790*/  ULOP3.LUT UR4, UR4, 0xfffffffe, URZ, 0xc0, !UPT ;  /* 0xfffffffe04047892 */ /* 0x000fe4000f8ec03f */
[----:B------:R-:W-:Y:S02]  /*37a0*/  ISETP.NE.AND P0, PT, R0, 0x3, PT ;  /* 0x000000030000780c */ /* 0x000fe40003f05270 */
[----:B------:R-:W-:-:S06]  /*37b0*/  UIADD3 UR4, UR36, -UR4, URZ ;  /* 0x8000000424047290 */ /* 0x000fcc000fffe03f */
[----:B------:R-:W-:-:S05]  /*37c0*/  IMAD.U32 R4, RZ, RZ, UR4 ;  /* 0x00000004ff047e24 */ /* 0x000fca000f8e00ff */
[----:B------:R-:W-:-:S04]  /*37d0*/  SHF.L.U32 R4, R4, 0x1f, RZ ;  /* 0x0000001f04047819 */ /* 0x000fc800000006ff */
[----:B------:R-:W0:Y:S02]  /*37e0*/  SYNCS.PHASECHK.TRANS64.TRYWAIT P1, [R17+URZ+0x38800], R4 ;  /* 0x03880004110075a7 */ /* 0x000e24000802017f */
[----:B0-----:R-:W-:Y:S05]  /*37f0*/  @!P1 BRA `(.L_x_4062) ;  /* 0x0000010c00c89947 */ /* 0x001fea0003800000 */
.L_x_4176:
[----:B------:R-:W-:Y:S05]  /*3800*/  @!P0 BRA `(.L_x_4063) ;  /* 0x0000000000048947 */ /* 0x000fea0003800000 */
[----:B------:R-:W-:Y:S01]  /*3810*/  BPT.TRAP 0x1 ;  /* 0x000000040000795c */ /* 0x000fe20000300000 */
.L_x_4063:
[----:B------:R-:W-:Y:S01]  /*3820*/  IMAD R9, R2, 0x8, R17 ;  /* 0x0000000802097824 */ /* 0x000fe200078e0211 */
[----:B------:R-:W-:-:S04]  /*3830*/  SHF.L.U32 R6, R16, 0x1f, RZ ;  /* 0x0000001f10067819 */ /* 0x000fc800000006ff */
[----:B------:R1:W2:Y:S01]  /*3840*/  SYNCS.PHASECHK.TRANS64.TRYWAIT P1, [R9+URZ+0x38830], R6 ;  /* 0x03883006090075a7 */ /* 0x0002a2000802017f */
[----:B------:R-:W-:Y:S05]  /*3850*/  @!P0 BRA `(.L_x_4064) ;  /* 0x0000000000048947 */ /* 0x000fea0003800000 */
[----:B------:R-:W-:Y:S01]  /*3860*/  BPT.TRAP 0x1 ;  /* 0x000000040000795c */ /* 0x000fe20000300000 */
.L_x_4064:
[----:B------:R-:W-:-:S05]  /*3870*/  VIADD R0, R17, 0x22400 ;  /* 0x0002240011007836 */ /* 0x000fca0000000000 */
[----:B------:R-:W-:-:S04]  /*3880*/  SHF.R.U32.HI R0, RZ, 0x4, R0 ;  /* 0x00000004ff007819 */ /* 0x000fc80000011600 */
[----:B------:R-:W-:Y:S01]  /*3890*/  LOP3.LUT R0, R0, 0x3fff, RZ, 0xc0, !PT ;  /* 0x00003fff00007812 */ /* 0x000fe200078ec0ff */
[----:B--2---:R-:W-:Y:S06]  /*38a0*/  @P1 BRA `(.L_x_4065) ;  /* 0x0000000000081947 */ /* 0x004fec0003800000 */
[----:B------:R-:W2:Y:S02]  /*38b0*/  SYNCS.PHASECHK.TRANS64.TRYWAIT P1, [R9+URZ+0x38830], R6 ;  /* 0x03883006090075a7 */ /* 0x000ea4000802017f */
[----:B--2---:R-:W-:Y:S05]  /*38c0*/  @!P1 BRA `(.L_x_4066) ;  /* 0x0000010c00a89947 */ /* 0x004fea0003800000 */
.L_x_4065:
[----:B------:R-:W-:Y:S05]  /*38d0*/  WARPSYNC.ALL ;  /* 0x0000000000007948 */ /* 0x000fea0003800000 */
[----:B------:R-:W-:Y:S01]  /*38e0*/  LOP3.LUT R0, R0, 0x10000, RZ, 0xfc, !PT ;  /* 0x0001000000007812 */ /* 0x000fe200078efcff */
[----:B------:R-:W-:Y:S01]  /*38f0*/  VIADD R3, R17, 0x20400 ;  /* 0x0002040011037836 */ /* 0x000fe20000000000 */
[----:B------:R-:W-:-:S03]  /*3900*/  WARPGROUP.ARRIVE ;  /* 0x00000000000079c5 */ /* 0x000fc60000000000 */
[----:B------:R-:W-:Y:S01]  /*3910*/  IMAD R5, R2, 0x200, R0 ;  /* 0x0000020002057824 */ /* 0x000fe200078e0200 */
[----:B------:R-:W-:Y:S01]  /*3920*/  UMOV UR11, 0x40000040 ;  /* 0x40000040000b7882 */ /* 0x000fe20000000000 */
[----:B------:R-:W-:Y:S01]  /*3930*/  UMOV UR9, 0x40000040 ;  /* 0x4000004000097882 */ /* 0x000fe20000000000 */
[----:B------:R-:W-:Y:S01]  /*3940*/  SHF.R.U32.HI R3, RZ, 0x4, R3 ;  /* 0x00000004ff037819 */ /* 0x000fe20000011603 */
[----:B------:R-:W-:Y:S01]  /*3950*/  UMOV UR15, 0x40000040 ;  /* 0x40000040000f7882 */ /* 0x000fe20000000000 */
[----:B------:R-:W-:Y:S01]  /*3960*/  R2UR UR10, R5 ;  /* 0x00000000050a72ca */ /* 0x000fe200000e0000 */
[----:B------:R-:W-:Y:S01]  /*3970*/  UMOV UR13, 0x40000040 ;  /* 0x40000040000d7882 */ /* 0x000fe20000000000 */
[----:B------:R-:W-:Y:S01]  /*3980*/  LOP3.LUT R3, R3, 0x3fff, RZ, 0xc0, !PT ;  /* 0x00003fff03037812 */ /* 0x000fe200078ec0ff */
[----:B------:R-:W-:Y:S01]  /*3990*/  UMOV UR19, 0x40000040 ;  /* 0x4000004000137882 */ /* 0x000fe20000000000 */
[----:B------:R-:W-:Y:S01]  /*39a0*/  UMOV UR17, 0x40000040 ;  /* 0x4000004000117882 */ /* 0x000fe20000000000 */
[----:B------:R-:W-:Y:S01]  /*39b0*/  UMOV UR23, 0x40000040 ;  /* 0x4000004000177882 */ /* 0x000fe20000000000 */
[----:B------:R-:W-:Y:S01]  /*39c0*/  LOP3.LUT R3, R3, 0x10000, RZ, 0xfc, !PT ;  /* 0x0001000003037812 */ /* 0x000fe200078efcff */
[----:B------:R-:W-:-:S03]  /*39d0*/  UMOV UR21, 0x40000040 ;  /* 0x4000004000157882 */ /* 0x000fc60000000000 */
[C---:B------:R-:W-:Y:S01]  /*39e0*/  R2UR UR8, R3.reuse ;  /* 0x00000000030872ca */ /* 0x040fe200000e0000 */
[----:B------:R-:W-:Y:S02]  /*39f0*/  VIADD R5, R3, 0x2 ;  /* 0x0000000203057836 */ /* 0x000fe40000000000 */
[----:B------:R-:W-:Y:S02]  /*3a00*/  UIADD3 UR14, UR10, 0x2, URZ ;  /* 0x000000020a0e7890 */ /* 0x000fe4000fffe03f */
[----:B------:R-:W-:Y:S01]  /*3a10*/  UIADD3 UR18, UR10, 0x4, URZ ;  /* 0x000000040a127890 */ /* 0x000fe2000fffe03f */
[----:B------:R-:W-:Y:S01]  /*3a20*/  R2UR UR12, R5 ;  /* 0x00000000050c72ca */ /* 0x000fe200000e0000 */
[C---:B------:R-:W-:Y:S01]  /*3a30*/  VIADD R5, R3.reuse, 0x4 ;  /* 0x0000000403057836 */ /* 0x040fe20000000000 */
[----:B------:R-:W-:Y:S01]  /*3a40*/  UIADD3 UR22, UR10, 0x6, URZ ;  /* 0x000000060a167890 */ /* 0x000fe2000fffe03f */
[----:B------:R-:W-:-:S03]  /*3a50*/  VIADD R3, R3, 0x6 ;  /* 0x0000000603037836 */ /* 0x000fc60000000000 */
[----:B------:R-:W-:Y:S01]  /*3a60*/  R2UR UR16, R5 ;  /* 0x00000000051072ca */ /* 0x000fe200000e0000 */
[----:B------:R-:W-:Y:S01]  /*3a70*/  HGMMA.64x64x16.F32.BF16 R24, gdesc[UR8], RZ, !UPT, gsb0 ;  /* 0x00e00000081879f0 */ /* 0x000fe2000c0018ff */
[----:B------:R-:W-:Y:S02]  /*3a80*/  R2UR UR20, R3 ;  /* 0x00000000031472ca */ /* 0x000fe400000e0000 */
        /* <DEDUP_REMOVED lines=10> */
[----:B------:R-:W3:Y:S02]  /*3b30*/  SYNCS.PHASECHK.TRANS64.TRYWAIT P1, [R17+URZ+0x38810], R4 ;  /* 0x03881004110075a7 */ /* 0x000ee4000802017f */
[----:B---3--:R-:W-:Y:S05]  /*3b40*/  @!P1 BRA `(.L_x_4067) ;  /* 0x0000010c001c9947 */ /* 0x008fea0003800000 */
.L_x_4177:
[----:B------:R-:W-:Y:S05]  /*3b50*/  @!P0 BRA `(.L_x_4068) ;  /* 0x0000000000048947 */ /* 0x000fea0003800000 */
[----:B------:R-:W-:Y:S01]  /*3b60*/  BPT.TRAP 0x1 ;  /* 0x000000040000795c */ /* 0x000fe20000300000 */
.L_x_4068:
[----:B------:R4:W0:Y:S01]  /*3b70*/  SYNCS.PHASECHK.TRANS64.TRYWAIT P1, [R9+URZ+0x38850], R6 ;  /* 0x03885006090075a7 */ /* 0x000822000802017f */
[----:B------:R-:W-:Y:S05]  /*3b80*/  @!P0 BRA `(.L_x_4069) ;  /* 0x0000000000048947 */ /* 0x000fea0003800000 */
[----:B------:R-:W-:Y:S01]  /*3b90*/  BPT.TRAP 0x1 ;  /* 0x000000040000795c */ /* 0x000fe20000300000 */
.L_x_4069:
[C---:B------:R-:W-:Y:S02]  /*3ba0*/  VIADD R3, R17.reuse, 0x400 ;  /* 0x0000040011037836 */ /* 0x040fe40000000000 */
[----:B0--3--:R-:W-:-:S03]  /*3bb0*/  VIADD R4, R17, 0x26400 ;  /* 0x0002640011047836 */ /* 0x009fc60000000000 */
[----:B------:R-:W-:Y:S02]  /*3bc0*/  SHF.R.U32.HI R3, RZ, 0x4, R3 ;  /* 0x00000004ff037819 */ /* 0x000fe40000011603 */
[----:B------:R-:W-:Y:S02]  /*3bd0*/  SHF.R.U32.HI R4, RZ, 0x4, R4 ;  /* 0x00000004ff047819 */ /* 0x000fe40000011604 */
[----:B------:R-:W-:Y:S02]  /*3be0*/  LOP3.LUT R3, R3, 0x3fff, RZ, 0xc0, !PT ;  /* 0x00003fff03037812 */ /* 0x000fe400078ec0ff */
[----:B------:R-:W-:Y:S02]  /*3bf0*/  LOP3.LUT R5, R4, 0x3fff, RZ, 0xc0, !PT ;  /* 0x00003fff04057812 */ /* 0x000fe400078ec0ff */
[----:B------:R-:W-:Y:S02]  /*3c00*/  LOP3.LUT R4, R3, 0x10000, RZ, 0xfc, !PT ;  /* 0x0001000003047812 */ /* 0x000fe400078efcff */
[----:B------:R-:W-:-:S03]  /*3c10*/  LOP3.LUT R3, R5, 0x10000, RZ, 0xfc, !PT ;  /* 0x0001000005037812 */ /* 0x000fc600078efcff */
[----:B------:R-:W-:Y:S01]  /*3c20*/  IMAD R5, R2, 0x1000, R4 ;  /* 0x0000100002057824 */ /* 0x000fe200078e0204 */
[----:B------:R-:W-:Y:S06]  /*3c30*/  @P1 BRA `(.L_x_4070) ;  /* 0x0000000000081947 */ /* 0x000fec0003800000 */
[----:B------:R-:W0:Y:S02]  /*3c40*/  SYNCS.PHASECHK.TRANS64.TRYWAIT P1, [R9+URZ+0x38850], R6 ;  /* 0x03885006090075a7 */ /* 0x000e24000802017f */
[----:B0-----:R-:W-:Y:S05]  /*3c50*/  @!P1 BRA `(.L_x_4071) ;  /* 0x0000010800ec9947 */ /* 0x001fea0003800000 */
.L_x_4070:
[----:B------:R-:W-:Y:S01]  /*3c60*/  R2UR UR24, R3 ;  /* 0x00000000031872ca */ /* 0x000fe200000e0000 */
[----:B------:R-:W-:Y:S01]  /*3c70*/  WARPGROUP.ARRIVE ;  /* 0x00000000000079c5 */ /* 0x000fe20000000000 */
[----:B------:R-:W-:Y:S01]  /*3c80*/  R2UR UR26, R5 ;  /* 0x00000000051a72ca */ /* 0x000fe200000e0000 */
[----:B------:R-:W-:Y:S01]  /*3c90*/  UMOV UR25, 0x40000040 ;  /* 0x4000004000197882 */ /* 0x000fe20000000000 */
[----:B------:R-:W-:Y:S01]  /*3ca0*/  UMOV UR27, 0x40000040 ;  /* 0x40000040001b7882 */ /* 0x000fe20000000000 */
[----:B------:R-:W-:Y:S01]  /*3cb0*/  VIADD R7, R3, 0x2 ;  /* 0x0000000203077836 */ /* 0x000fe20000000000 */
[----:B------:R-:W-:Y:S01]  /*3cc0*/  UMOV UR5, 0x40000040 ;  /* 0x4000004000057882 */ /* 0x000fe20000000000 */
[----:B012-4-:R-:W-:Y:S01]  /*3cd0*/  VIADD R6, R5, 0x2 ;  /* 0x0000000205067836 */ /* 0x017fe20000000000 */
[----:B------:R-:W-:Y:S01]  /*3ce0*/  UMOV UR7, 0x40000040 ;  /* 0x4000004000077882 */ /* 0x000fe20000000000 */
[----:B------:R-:W0:Y:S01]  /*3cf0*/  S2R R8, SR_TID.X ;  /* 0x0000000000087919 */ /* 0x000e220000002100 */
[----:B------:R-:W-:Y:S01]  /*3d00*/  R2UR UR4, R7 ;  /* 0x00000000070472ca */ /* 0x000fe200000e0000 */
[----:B------:R-:W-:Y:S01]  /*3d10*/  VIADD R7, R3, 0x4 ;  /* 0x0000000403077836 */ /* 0x000fe20000000000 */
[----:B------:R-:W-:Y:S01]  /*3d20*/  R2UR UR6, R6 ;  /* 0x00000000060672ca */ /* 0x000fe200000e0000 */
[----:B------:R-:W-:-:S02]  /*3d30*/  VIADD R6, R5, 0x4 ;  /* 0x0000000405067836 */ /* 0x000fc40000000000 */
[----:B------:R-:W-:Y:S01]  /*3d40*/  HGMMA.64x64x16.F32.BF16 R24, gdesc[UR24], R24, gsb0 ;  /* 0x00e00000181879f0 */ /* 0x000fe20008001818 */
[----:B------:R-:W-:Y:S02]  /*3d50*/  VIADD R11, R5, 0x800 ;  /* 0x00000800050b7836 */ /* 0x000fe40000000000 */
[----:B------:R-:W-:Y:S01]  /*3d60*/  IMAD.MOV.U32 R15, RZ, RZ, 0x40 ;  /* 0x00000040ff0f7424 */ /* 0x000fe200078e00ff */
[----:B0-----:R-:W-:Y:S01]  /*3d70*/  SHF.R.U32.HI R8, RZ, 0x7, R8 ;  /* 0x00000007ff087819 */ /* 0x001fe20000011608 */
[----:B------:R-:W-:Y:S02]  /*3d80*/  WARPGROUP.DEPBAR.LE gsb0, 0x0 ;  /* 0x00008000000079c5 */ /* 0x000fe40000010000 */
[----:B------:R-:W-:-:S06]  /*3d90*/  WARPGROUP.ARRIVE ;  /* 0x00000000000079c5 */ /* 0x000fcc0000000000 */
[----:B------:R-:W-:Y:S01]  /*3da0*/  HGMMA.64x64x16.F32.BF16 R24, gdesc[UR4], R24, gsb0 ;  /* 0x00e00000041879f0 */ /* 0x000fe20008001818 */
[----:B------:R-:W-:Y:S01]  /*3db0*/  R2UR UR4, R7 ;  /* 0x00000000070472ca */ /* 0x000fe200000e0000 */
[----:B------:R-:W-:Y:S01]  /*3dc0*/  UMOV UR5, 0x40000040 ;  /* 0x4000004000057882 */ /* 0x000fe20000000000 */
[----:B------:R-:W-:Y:S01]  /*3dd0*/  R2UR UR6, R6 ;  /* 0x00000000060672ca */ /* 0x000fe200000e0000 */
[----:B------:R-:W-:Y:S01]  /*3de0*/  UMOV UR7, 0x40000040 ;  /* 0x4000004000077882 */ /* 0x000fe20000000000 */
[----:B------:R-:W-:Y:S02]  /*3df0*/  VIADD R7, R3, 0x6 ;  /* 0x0000000603077836 */ /* 0x000fe40000000000 */
[----:B------:R-:W-:Y:S01]  /*3e00*/  VIADD R6, R5, 0x6 ;  /* 0x0000000605067836 */ /* 0x000fe20000000000 */
        /* <DEDUP_REMOVED lines=115> */
[----:B------:R-:W0:Y:S01]  /*4540*/  SHFL.IDX PT, R6, R8, RZ, 0x1f ;  /* 0x00001fff08067589 */ /* 0x000e2200000e0000 */
[----:B------:R-:W-:Y:S01]  /*4550*/  VIADD R7, R3, 0x800 ;  /* 0x0000080003077836 */ /* 0x000fe20000000000 */
[----:B0-----:R-:W-:-:S04]  /*4560*/  ISETP.GT.AND P1, PT, R6, 0x7f, PT ;  /* 0x0000007f0600780c */ /* 0x001fc80003f24270 */
[----:B------:R-:W-:-:S05]  /*4570*/  SEL R6, RZ, 0x2, !P1 ;  /* 0x00000002ff067807 */ /* 0x000fca0004800000 */
[C---:B------:R-:W-:Y:S02]  /*4580*/  IMAD.IADD R8, R6.reuse, 0x1, R7 ;  /* 0x0000000106087824 */ /* 0x040fe400078e0207 */
[----:B------:R-:W-:Y:S01]  /*4590*/  IMAD.IADD R10, R6, 0x1, R11 ;  /* 0x00000001060a7824 */ /* 0x000fe200078e020b */
[----:B------:R-:W-:Y:S02]  /*45a0*/  WARPGROUP.DEPBAR.LE gsb0, 0x0 ;  /* 0x00008000000079c5 */ /* 0x000fe40000010000 */
[----:B------:R-:W-:-:S06]  /*45b0*/  WARPGROUP.ARRIVE ;  /* 0x00000000000079c5 */ /* 0x000fcc0000000000 */
[----:B------:R-:W-:Y:S01]  /*45c0*/  HGMMA.64x64x16.F32.BF16 R24, gdesc[UR4], R24, gsb0 ;  /* 0x00e00000041879f0 */ /* 0x000fe20008001818 */
[----:B------:R-:W-:Y:S01]  /*45d0*/  R2UR UR4, R8 ;  /* 0x00000000080472ca */ /* 0x000fe200000e0000 */
[----:B------:R-:W-:Y:S01]  /*45e0*/  UMOV UR5, 0x40000040 ;  /* 0x4000004000057882 */ /* 0x000fe20000000000 */
[----:B------:R-:W-:Y:S01]  /*45f0*/  R2UR UR6, R10 ;  /* 0x000000000a0672ca */ /* 0x000fe200000e0000 */
[----:B------:R-:W-:Y:S01]  /*4600*/  UMOV UR7, 0x40000040 ;  /* 0x4000004000077882 */ /* 0x000fe20000000000 */
[----:B------:R-:W-:-:S05]  /*4610*/  IMAD.MOV.U32 R10, RZ, RZ, 0x4 ;  /* 0x00000004ff0a7424 */ /* 0x000fca00078e00ff */
[C---:B------:R-:W-:Y:S02]  /*4620*/  SEL R8, R10.reuse, 0x2, P1 ;  /* 0x000000020a087807 */ /* 0x040fe40000800000 */
[----:B------:R-:W-:-:S03]  /*4630*/  SEL R10, R10, 0x6, !P1 ;  /* 0x000000060a0a7807 */ /* 0x000fc60004800000 */
[--C-:B------:R-:W-:Y:S02]  /*4640*/  IMAD.IADD R12, R7, 0x1, R8.reuse ;  /* 0x00000001070c7824 */ /* 0x100fe400078e0208 */
[----:B------:R-:W-:Y:S02]  /*4650*/  IMAD.IADD R13, R11, 0x1, R8 ;  /* 0x000000010b0d7824 */ /* 0x000fe400078e0208 */
[--C-:B------:R-:W-:Y:S02]  /*4660*/  IMAD.IADD R7, R7, 0x1, R10.reuse ;  /* 0x0000000107077824 */ /* 0x100fe400078e020a */
        /* <DEDUP_REMOVED lines=8> */
[----:B------:R-:W-:Y:S02]  /*46f0*/  WARPGROUP.DEPBAR.LE gsb0, 0x0 ;  /* 0x00008000000079c5 */ /* 0x000fe40000010000 */
[----:B------:R-:W-:-:S09]  /*4700*/  WARPGROUP.ARRIVE ;  /* 0x00000000000079c5 */ /* 0x000fd20000000000 */
[----:B------:R-:W-:Y:S01]  /*4710*/  HGMMA.64x64x16.F32.BF16 R24, gdesc[UR4], R24, gsb0 ;  /* 0x00e00000041879f0 */ /* 0x000fe20008001818 */
[----:B------:R-:W-:Y:S01]  /*4720*/  R2UR UR4, R7 ;  /* 0x00000000070472ca */ /* 0x000fe200000e0000 */
[----:B------:R-:W-:Y:S01]  /*4730*/  UMOV UR5, 0x40000040 ;  /* 0x4000004000057882 */ /* 0x000fe20000000000 */
[----:B------:R-:W-:Y:S01]  /*4740*/  R2UR UR6, R11 ;  /* 0x000000000b0672ca */ /* 0x000fe200000e0000 */
[----:B------:R-:W-:Y:S01]  /*4750*/  UMOV UR7, 0x40000040 ;  /* 0x4000004000077882 */ /* 0x000fe20000000000 */
[----:B------:R-:W-:Y:S02]  /*4760*/  IMAD.MOV.U32 R7, RZ, RZ, 0x28 ;  /* 0x00000028ff077424 */ /* 0x000fe400078e00ff */
[----:B------:R-:W-:-:S03]  /*4770*/  IMAD.MOV.U32 R11, RZ, RZ, 0xa00 ;  /* 0x00000a00ff0b7424 */ /* 0x000fc600078e00ff */
[----:B------:R-:W-:Y:S02]  /*4780*/  SEL R7, R7, 0x26, P1 ;  /* 0x0000002607077807 */ /* 0x000fe40000800000 */
[----:B------:R-:W-:Y:S02]  /*4790*/  SEL R11, R11, 0x980, P1 ;  /* 0x000009800b0b7807 */ /* 0x000fe40000800000 */
[----:B------:R-:W-:Y:S02]  /*47a0*/  LOP3.LUT R12, R7, 0x6, RZ, 0xc0, !PT ;  /* 0x00000006070c7812 */ /* 0x000fe400078ec0ff */
[----:B------:R-:W-:-:S04]  /*47b0*/  LOP3.LUT R11, R11, 0xa00, RZ, 0xc0, !PT ;  /* 0x00000a000b0b7812 */ /* 0x000fc800078ec0ff */
[CC--:B------:R-:W-:Y:S02]  /*47c0*/  IADD3 R7, R12.reuse, R11.reuse, R3 ;  /* 0x0000000b0c077210 */ /* 0x0c0fe40007ffe003 */
[----:B------:R-:W-:Y:S01]  /*47d0*/  IADD3 R11, R12, R11, R5 ;  /* 0x0000000b0c0b7210 */ /* 0x000fe20007ffe005 */
        /* <DEDUP_REMOVED lines=8> */
[----:B------:R-:W-:Y:S02]  /*4860*/  VIADD R11, R5, 0xa00 ;  /* 0x00000a00050b7836 */ /* 0x000fe40000000000 */
[C---:B------:R-:W-:Y:S02]  /*4870*/  IMAD.IADD R12, R6.reuse, 0x1, R7 ;  /* 0x00000001060c7824 */ /* 0x040fe400078e0207 */
[----:B------:R-:W-:Y:S01]  /*4880*/  IMAD.IADD R13, R6, 0x1, R11 ;  /* 0x00000001060d7824 */ /* 0x000fe200078e020b */
[----:B------:R-:W-:-:S02]  /*4890*/  WARPGROUP.DEPBAR.LE gsb0, 0x0 ;  /* 0x00008000000079c5 */ /* 0x000fc40000010000 */
[----:B------:R-:W-:-:S06]  /*48a0*/  WARPGROUP.ARRIVE ;  /* 0x00000000000079c5 */ /* 0x000fcc0000000000 */
[----:B------:R-:W-:Y:S01]  /*48b0*/  HGMMA.64x64x16.F32.BF16 R24, gdesc[UR4], R24, gsb0 ;  /* 0x00e00000041879f0 */ /* 0x000fe20008001818 */
[----:B------:R-:W-:Y:S01]  /*48c0*/  R2UR UR4, R12 ;  /* 0x000000000c0472ca */ /* 0x000fe200000e0000 */
[----:B------:R-:W-:Y:S01]  /*48d0*/  UMOV UR5, 0x40000040 ;  /* 0x4000004000057882 */ /* 0x000fe20000000000 */
[----:B------:R-:W-:Y:S01]  /*48e0*/  R2UR UR6, R13 ;  /* 0x000000000d0672ca */ /* 0x000fe200000e0000 */
[----:B------:R-:W-:Y:S01]  /*48f0*/  UMOV UR7, 0x40000040 ;  /* 0x4000004000077882 */ /* 0x000fe20000000000 */
[C---:B------:R-:W-:Y:S02]  /*4900*/  IMAD.IADD R12, R8.reuse, 0x1, R7 ;  /* 0x00000001080c7824 */ /* 0x040fe400078e0207 */
[----:B------:R-:W-:Y:S02]  /*4910*/  IMAD.IADD R13, R8, 0x1, R11 ;  /* 0x00000001080d7824 */ /* 0x000fe400078e020b */
        /* <DEDUP_REMOVED lines=97> */
[----:B------:R-:W-:-:S04]  /*4f30*/  SEL R6, R15, 0x3e, P1 ;  /* 0x0000003e0f067807 */ /* 0x000fc80000800000 */
[----:B------:R-:W-:Y:S01]  /*4f40*/  LOP3.LUT R6, R6, 0x6, RZ, 0xc0, !PT ;  /* 0x0000000606067812 */ /* 0x000fe200078ec0ff */
        /* <DEDUP_REMOVED lines=8> */
[----:B------:R-:W-:-:S04]  /*4fd0*/  SEL R7, R7, 0xf80, P1 ;  /* 0x00000f8007077807 */ /* 0x000fc80000800000 */
        /* <DEDUP_REMOVED lines=12> */
[----:B------:R-:W-:Y:S03]  /*50a0*/  HGMMA.64x64x16.F32.BF16 R24, gdesc[UR4], R24, gsb0 ;  /* 0x00e00000041879f0 */ /* 0x000fe60008001818 */
[----:B------:R-:W-:Y:S02]  /*50b0*/  WARPGROUP.DEPBAR.LE gsb0, 0x0 ;  /* 0x00008000000079c5 */ /* 0x000fe40000010000 */
[----:B------:R-:W-:Y:S05]  /*50c0*/  @!P0 BRA `(.L_x_4072) ;  /* 0x0000000000048947 */ /* 0x000fea0003800000 */
[----:B------:R-:W-:Y:S01]  /*50d0*/  BPT.TRAP 0x1 ;  /* 0x000000040000795c */ /* 0x000fe20000300000 */
.L_x_4072:
[----:B------:R-:W-:Y:S01]  /*50e0*/  ISETP.NE.AND P5, PT, R220, 0x1, PT ;  /* 0x00000001dc00780c */ /* 0x000fe20003fa5270 */
[----:B------:R-:W-:Y:S01]  /*50f0*/  VIADD R6, R190, UR38 ;  /* 0x00000026be067c36 */ /* 0x000fe20008000000 */
[----:B------:R-:W0:Y:S01]  /*5100*/  LDC R11, c[0x0][0x2f0] ;  /* 0x0000bc00ff0b7b82 */ /* 0x000e220000000800 */
[----:B------:R-:W-:Y:S01]  /*5110*/  IMAD.MOV.U32 R7, RZ, RZ, -0x40 ;  /* 0xffffffc0ff077424 */ /* 0x000fe200078e00ff */
[----:B------:R-:W-:Y:S01]  /*5120*/  ULDC UR4, c[0x0][0xa80] ;  /* 0x0002a00000047ab9 */ /* 0x000fe20000000800 */
[----:B------:R-:W-:Y:S01]  /*5130*/  IMAD R202, R2, 0x1000, R19 ;  /* 0x0000100002ca7824 */ /* 0x000fe200078e0213 */
[----:B------:R-:W-:Y:S01]  /*5140*/  UMOV UR7, 0x40000040 ;  /* 0x4000004000077882 */ /* 0x000fe20000000000 */
[----:B------:R-:W-:Y:S02]  /*5150*/  IMAD R7, R168, R7, 0x41 ;  /* 0x00000041a8077424 */ /* 0x000fe400078e0207 */
[C---:B------:R-:W-:Y:S01]  /*5160*/  VIADD R206, R202.reuse, 0x80 ;  /* 0x00000080cace7836 */ /* 0x040fe20000000000 */
[----:B------:R-:W1:Y:S01]  /*5170*/  LDC R13, c[0x0][0x288] ;  /* 0x0000a200ff0d7b82 */ /* 0x000e620000000800 */
[----:B------:R-:W-:-:S07]  /*5180*/  R2UR UR6, R202 ;  /* 0x00000000ca0672ca */ /* 0x000fce00000e0000 */
[----:B------:R-:W2:Y:S08]  /*5190*/  @P5 LDC R5, c[0x0][0x44c] ;  /* 0x00011300ff055b82 */ /* 0x000eb00000000800 */
[----:B------:R-:W3:Y:S01]  /*51a0*/  @P5 LDC R8, c[0x0][0x450] ;  /* 0x00011400ff085b82 */ /* 0x000ee20000000800 */
[----:B0-----:R-:W-:Y:S02]  /*51b0*/  IMAD R7, R186, R11, R7 ;  /* 0x0000000bba077224 */ /* 0x001fe400078e0207 */
[----:B--2---:R-:W-:-:S05]  /*51c0*/  @P5 IMAD.HI.U32 R5, R6, R5, RZ ;  /* 0x0000000506055227 */ /* 0x004fca00078e00ff */
[----:B---3--:R-:W-:Y:S01]  /*51d0*/  @P5 SHF.R.U32.HI R6, RZ, R8, R5 ;  /* 0x00000008ff065219 */ /* 0x008fe20000011605 */
[----:B------:R-:W-:Y:S01]  /*51e0*/  IMAD R5, R168, -0x40, R15 ;  /* 0xffffffc0a8057824 */ /* 0x000fe200078e020f */
[----:B-1----:R-:W-:-:S03]  /*51f0*/  IADD3 R8, R7, -R13, -R18 ;  /* 0x8000000d07087210 */ /* 0x002fc60007ffe812 */
[----:B------:R-:W0:Y:S01]  /*5200*/  SHFL.IDX PT, R10, R6, RZ, 0x1c1f ;  /* 0x001c1fff060a7589 */ /* 0x000e2200000e0000 */
[----:B------:R-:W-:-:S03]  /*5210*/  IMAD R5, R186, R11, R5 ;  /* 0x0000000bba057224 */ /* 0x000fc600078e0205 */
[----:B------:R-:W1:Y:S01]  /*5220*/  SHFL.IDX PT, R6, R6, 0x1, 0x1c1f ;  /* 0x003c1f0006067f89 */ /* 0x000e6200000e0000 */
[----:B------:R-:W-:-:S05]  /*5230*/  IMAD.IADD R5, R5, 0x1, -R18 ;  /* 0x0000000105057824 */ /* 0x000fca00078e0a12 */
[----:B0-----:R-:W-:-:S04]  /*5240*/  VIADDMNMX R10, R10, R8, R5, PT ;  /* 0x000000080a0a7246 */ /* 0x001fc80003800105 */
        /* <DEDUP_REMOVED lines=46> */
[----:B-1----:R-:W-:Y:S02]  /*5530*/  VIADDMNMX R8, R6, R8, R5, PT ;  /* 0x0000000806087246 */ /* 0x002fe40003800105 */
        /* <DEDUP_REMOVED lines=19> */
[----:B0-----:R-:W-:-:S02]  /*5670*/  FMNMX.FTZ R7, R10, R7, !PT ;  /* 0x000000070a077209 */ /* 0x001fc40007810000 */
[----:B------:R-:W-:Y:S02]  /*5680*/  ISETP.GT.AND P1, PT, R8, 0x19, PT ;  /* 0x000000190800780c */ /* 0x000fe40003f24270 */
[----:B------:R-:W-:Y:S01]  /*5690*/  FSEL R38, R38, -INF , P2 ;  /* 0xff80000026267808 */ /* 0x000fe20001000000 */
[----:B------:R-:W0:Y:S01]  /*56a0*/  SHFL.BFLY PT, R12, R7, 0x1, 0x1f ;  /* 0x0c201f00070c7f89 */ /* 0x000e2200000e0000 */
        /* <DEDUP_REMOVED lines=22> */
[----:B0-----:R-:W-:Y:S02]  /*5810*/  FMNMX.FTZ R7, R7, R12, !PT ;  /* 0x0000000c07077209 */ /* 0x001fe40007810000 */
[----:B------:R-:W-:Y:S02]  /*5820*/  ISETP.GT.AND P2, PT, R8, 0x39, PT ;  /* 0x000000390800780c */ /* 0x000fe40003f44270 */
[----:B------:R-:W-:Y:S01]  /*5830*/  FSEL R54, R54, -INF , P1 ;  /* 0xff80000036367808 */ /* 0x000fe20000800000 */
[----:B------:R-:W-:Y:S01]  /*5840*/  FMUL.FTZ R10, R7, UR4 ;  /* 0x00000004070a7c20 */ /* 0x000fe20008410000 */
[----:B------:R-:W-:Y:S02]  /*5850*/  FMNMX.FTZ R15, R51, R6, !PT ;  /* 0x00000006330f7209 */ /* 0x000fe40007810000 */
[----:B------:R-:W-:Y:S02]  /*5860*/  FSETP.NEU.FTZ.AND P4, PT, R7, -INF , PT ;  /* 0xff8000000700780b */ /* 0x000fe40003f9d000 */
[----:B------:R-:W-:-:S02]  /*5870*/  FSEL R55, R55, -INF , P2 ;  /* 0xff80000037377808 */ /* 0x000fc40001000000 */
[----:B------:R-:W-:Y:S02]  /*5880*/  FMNMX.FTZ R8, R54, R15, !PT ;  /* 0x0000000f36087209 */ /* 0x000fe40007810000 */
[----:B------:R-:W-:Y:S02]  /*5890*/  FSEL R56, R10, RZ, P4 ;  /* 0x000000ff0a387208 */ /* 0x000fe40002000000 */
[----:B------:R-:W-:-:S03]  /*58a0*/  FMNMX.FTZ R8, R55, R8, !PT ;  /* 0x0000000837087209 */ /* 0x000fc60007810000 */
[--C-:B------:R-:W-:Y:S01]  /*58b0*/  FFMA.FTZ R14, R25, UR4, -R56.reuse ;  /* 0x00000004190e7c23 */ /* 0x100fe20008010838 */
[--C-:B------:R-:W-:Y:S01]  /*58c0*/  FFMA.FTZ R5, R24, UR4, -R56.reuse ;  /* 0x0000000418057c23 */ /* 0x100fe20008010838 */
[----:B------:R-:W0:Y:S01]  /*58d0*/  SHFL.BFLY PT, R25, R8, 0x2, 0x1f ;  /* 0x0c401f0008197f89 */ /* 0x000e2200000e0000 */
[--C-:B------:R-:W-:Y:S01]  /*58e0*/  FFMA.FTZ R10, R28, UR4, -R56.reuse ;  /* 0x000000041c0a7c23 */ /* 0x100fe20008010838 */
        /* <DEDUP_REMOVED lines=9> */
[--C-:B-1----:R-:W-:Y:S01]  /*5980*/  FFMA.FTZ R14, R36, UR4, -R56.reuse ;  /* 0x00000004240e7c23 */ /* 0x102fe20008010838 */
[--C-:B------:R-:W-:Y:S01]  /*5990*/  FFMA.FTZ R172, R48, UR4, -R56.reuse ;  /* 0x0000000430ac7c23 */ /* 0x100fe20008010838 */
[--C-:B------:R-:W-:Y:S01]  /*59a0*/  FFMA.FTZ R175, R49, UR4, -R56.reuse ;  /* 0x0000000431af7c23 */ /* 0x100fe20008010838 */
[--C-:B------:R-:W-:Y:S01]  /*59b0*/  FFMA.FTZ R174, R52, UR4, -R56.reuse ;  /* 0x0000000434ae7c23 */ /* 0x100fe20008010838 */
[----:B------:R-:W-:Y:S01]  /*59c0*/  FFMA.FTZ R177, R53, UR4, -R56 ;  /* 0x0000000435b17c23 */ /* 0x000fe20008010838 */
[----:B------:R-:W1:Y:S01]  /*59d0*/  MUFU.EX2 R5, R5 ;  /* 0x0000000500057308 */ /* 0x000e620000000800 */
[----:B0-----:R-:W-:-:S07]  /*59e0*/  FMNMX.FTZ R25, R8, R25, !PT ;  /* 0x0000001908197209 */ /* 0x001fce0007810000 */
[----:B------:R-:W-:Y:S01]  /*59f0*/  MUFU.EX2 R10, R10 ;  /* 0x0000000a000a7308 */ /* 0x000fe20000000800 */
[----:B------:R-:W0:Y:S07]  /*5a00*/  SHFL.BFLY PT, R8, R25, 0x1, 0x1f ;  /* 0x0c201f0019087f89 */ /* 0x000e2e00000e0000 */
[----:B------:R-:W2:Y:S01]  /*5a10*/  MUFU.EX2 R15, R15 ;  /* 0x0000000f000f7308 */ /* 0x000ea20000000800 */
[----:B-1----:R-:W-:Y:S01]  /*5a20*/  F2FP.BF16.F32.PACK_AB R152, R6, R5 ;  /* 0x000000050698723e */ /* 0x002fe200000010ff */
[----:B------:R-:W-:-:S06]  /*5a30*/  FADD.FTZ R5, R5, R6 ;  /* 0x0000000605057221 */ /* 0x000fcc0000010000 */
[----:B------:R-:W-:Y:S08]  /*5a40*/  MUFU.EX2 R12, R12 ;  /* 0x0000000c000c7308 */ /* 0x000ff00000000800 */
[----:B------:R-:W1:Y:S01]  /*5a50*/  MUFU.EX2 R21, R21 ;  /* 0x0000001500157308 */ /* 0x000e620000000800 */
[----:B--2---:R-:W-:Y:S01]  /*5a60*/  F2FP.BF16.F32.PACK_AB R154, R15, R10 ;  /* 0x0000000a0f9a723e */ /* 0x004fe200000010ff */
[----:B------:R-:W-:Y:S01]  /*5a70*/  FADD.FTZ R10, R10, R5 ;  /* 0x000000050a0a7221 */ /* 0x000fe20000010000 */
[----:B0-----:R-:W-:-:S03]  /*5a80*/  FMNMX.FTZ R8, R25, R8, !PT ;  /* 0x0000000819087209 */ /* 0x001fc60007810000 */
[----:B------:R-:W-:Y:S01]  /*5a90*/  FADD.FTZ R15, R15, R10 ;  /* 0x0000000a0f0f7221 */ /* 0x000fe20000010000 */
[C---:B------:R-:W-:Y:S01]  /*5aa0*/  FSETP.NEU.FTZ.AND P1, PT, R8.reuse, -INF , PT ;  /* 0xff8000000800780b */ /* 0x040fe20003f3d000 */
[----:B------:R-:W-:Y:S01]  /*5ab0*/  FMUL.FTZ R24, R8, UR4 ;  /* 0x0000000408187c20 */ /* 0x000fe20008410000 */
[----:B------:R-:W-:Y:S04]  /*5ac0*/  MUFU.EX2 R14, R14 ;  /* 0x0000000e000e7308 */ /* 0x000fe80000000800 */
[----:B------:R-:W-:Y:S01]  /*5ad0*/  FSEL R25, R24, RZ, P1 ;  /* 0x000000ff18197208 */ /* 0x000fe20000800000 */
[----:B------:R-:W-:Y:S01]  /*5ae0*/  VIADD R24, R9, 0x38840 ;  /* 0x0003884009187836 */ /* 0x000fe20000000000 */
[----:B-1----:R-:W-:Y:S02]  /*5af0*/  F2FP.BF16.F32.PACK_AB R156, R21, R12 ;  /* 0x0000000c159c723e */ /* 0x002fe400000010ff */
[----:B------:R-:W0:Y:S01]  /*5b00*/  MUFU.EX2 R169, R169 ;  /* 0x000000a900a97308 */ /* 0x000e220000000800 */
[--C-:B------:R-:W-:Y:S01]  /*5b10*/  FFMA.FTZ R176, R26, UR4, -R25.reuse ;  /* 0x000000041ab07c23 */ /* 0x100fe20008010819 */
[----:B------:R-:W-:Y:S01]  /*5b20*/  PRMT R24, R219, 0x654, R24 ;  /* 0x00000654db187816 */ /* 0x000fe20000000018 */
        /* <DEDUP_REMOVED lines=15> */
[----:B------:R1:W-:Y:S01]  /*5c20*/  SYNCS.ARRIVE.TRANS64.RED.A1T0 RZ, [R24+URZ], RZ ;  /* 0x000000ff18ff79a7 */ /* 0x0003e2000810043f */
[----:B------:R-:W-:Y:S01]  /*5c30*/  MUFU.EX2 R176, R176 ;  /* 0x000000b000b07308 */ /* 0x000fe20000000800 */
[----:B0-----:R-:W-:Y:S01]  /*5c40*/  F2FP.BF16.F32.PACK_AB R158, R169, R14 ;  /* 0x0000000ea99e723e */ /* 0x001fe200000010ff */
[----:B------:R-:W-:-:S04]  /*5c50*/  FADD.FTZ R12, R12, R15 ;  /* 0x0000000f0c0c7221 */ /* 0x000fc80000010000 */
[----:B------:R-:W-:Y:S02]  /*5c60*/  FADD.FTZ R21, R21, R12 ;  /* 0x0000000c15157221 */ /* 0x000fe40000010000 */
[----:B------:R-:W0:Y:S02]  /*5c70*/  MUFU.EX2 R179, R179 ;  /* 0x000000b300b37308 */ /* 0x000e240000000800 */
[----:B------:R-:W-:-:S04]  /*5c80*/  FADD.FTZ R14, R14, R21 ;  /* 0x000000150e0e7221 */ /* 0x000fc80000010000 */
[----:B------:R-:W-:Y:S02]  /*5c90*/  FADD.FTZ R169, R169, R14 ;  /* 0x0000000ea9a97221 */ /* 0x000fe40000010000 */
[----:B------:R-:W-:Y:S08]  /*5ca0*/  MUFU.EX2 R178, R178 ;  /* 0x000000b200b27308 */ /* 0x000ff00000000800 */
[----:B------:R-:W2:Y:S01]  /*5cb0*/  MUFU.EX2 R181, R181 ;  /* 0x000000b500b57308 */ /* 0x000ea20000000800 */
[----:B0-----:R-:W-:Y:S01]  /*5cc0*/  F2FP.BF16.F32.PACK_AB R153, R179, R176 ;  /* 0x000000b0b399723e */ /* 0x001fe200000010ff */
[----:B------:R-:W-:-:S06]  /*5cd0*/  FADD.FTZ R179, R176, R179 ;  /* 0x000000b3b0b37221 */ /* 0x000fcc0000010000 */
[----:B------:R-:W-:Y:S08]  /*5ce0*/  MUFU.EX2 R180, R180 ;  /* 0x000000b400b47308 */ /* 0x000ff00000000800 */
[----:B------:R-:W0:Y:S01]  /*5cf0*/  MUFU.EX2 R183, R183 ;  /* 0x000000b700b77308 */ /* 0x000e220000000800 */
[----:B--2---:R-:W-:Y:S01]  /*5d00*/  F2FP.BF16.F32.PACK_AB R155, R181, R178 ;  /* 0x000000b2b59b723e */ /* 0x004fe200000010ff */
[----:B------:R-:W-:Y:S01]  /*5d10*/  BAR.SYNC.DEFER_BLOCKING 0xf, 0x100 ;  /* 0x03c4000000007b1d */ /* 0x000fe20000010000 */
[----:B------:R-:W-:-:S04]  /*5d20*/  FADD.FTZ R178, R178, R179 ;  /* 0x000000b3b2b27221 */ /* 0x000fc80000010000 */
[----:B------:R-:W-:Y:S01]  /*5d30*/  FADD.FTZ R181, R181, R178 ;  /* 0x000000b2b5b57221 */ /* 0x000fe20000010000 */
[----:B------:R-:W-:Y:S08]  /*5d40*/  MUFU.EX2 R182, R182 ;  /* 0x000000b600b67308 */ /* 0x000ff00000000800 */
[----:B------:R-:W2:Y:S01]  /*5d50*/  MUFU.EX2 R197, R197 ;  /* 0x000000c500c57308 */ /* 0x000ea20000000800 */
[----:B0-----:R-:W-:Y:S01]  /*5d60*/  F2FP.BF16.F32.PACK_AB R157, R183, R180 ;  /* 0x000000b4b79d723e */ /* 0x001fe200000010ff */
[----:B------:R-:W-:-:S04]  /*5d70*/  FADD.FTZ R180, R180, R181 ;  /* 0x000000b5b4b47221 */ /* 0x000fc80000010000 */
[----:B------:R-:W-:Y:S02]  /*5d80*/  FADD.FTZ R183, R183, R180 ;  /* 0x000000b4b7b77221 */ /* 0x000fe40000010000 */
[----:B------:R-:W-:Y:S01]  /*5d90*/  MUFU.EX2 R20, R20 ;  /* 0x0000001400147308 */ /* 0x000fe20000000800 */
[----:B------:R0:W-:Y:S07]  /*5da0*/  STSM.16.M88.4 [R185+0x36400], R152 ;  /* 0x03640098b9007844 */ /* 0x0001ee0000000200 */
[----:B------:R-:W3:Y:S01]  /*5db0*/  MUFU.EX2 R171, R171 ;  /* 0x000000ab00ab7308 */ /* 0x000ee20000000800 */
[----:B--2---:R-:W-:Y:S01]  /*5dc0*/  F2FP.BF16.F32.PACK_AB R159, R197, R182 ;  /* 0x000000b6c59f723e */ /* 0x004fe200000010ff */
[----:B------:R-:W-:-:S04]  /*5dd0*/  FADD.FTZ R182, R182, R183 ;  /* 0x000000b7b6b67221 */ /* 0x000fc80000010000 */
[----:B------:R0:W-:Y:S01]  /*5de0*/  STSM.16.M88.4 [R187], R156 ;  /* 0x0000009cbb007844 */ /* 0x0001e20000000200 */
[----:B------:R-:W-:Y:S01]  /*5df0*/  FADD.FTZ R197, R197, R182 ;  /* 0x000000b6c5c57221 */ /* 0x000fe20000010000 */
[----:B------:R-:W-:Y:S08]  /*5e00*/  MUFU.EX2 R170, R170 ;  /* 0x000000aa00aa7308 */ /* 0x000ff00000000800 */
[----:B------:R-:W2:Y:S01]  /*5e10*/  MUFU.EX2 R173, R173 ;  /* 0x000000ad00ad7308 */ /* 0x000ea20000000800 */
[----:B---3--:R-:W-:Y:S01]  /*5e20*/  F2FP.BF16.F32.PACK_AB R160, R171, R20 ;  /* 0x00000014aba0723e */ /* 0x008fe200000010ff */
[----:B------:R-:W-:-:S04]  /*5e30*/  FADD.FTZ R20, R20, R169 ;  /* 0x000000a914147221 */ /* 0x000fc80000010000 */
[----:B------:R-:W-:Y:S02]  /*5e40*/  FADD.FTZ R171, R171, R20 ;  /* 0x00000014abab7221 */ /* 0x000fe40000010000 */
[----:B------:R-:W-:Y:S08]  /*5e50*/  MUFU.EX2 R196, R196 ;  /* 0x000000c400c47308 */ /* 0x000ff00000000800 */
[----:B------:R-:W3:Y:S01]  /*5e60*/  MUFU.EX2 R199, R199 ;  /* 0x000000c700c77308 */ /* 0x000ee20000000800 */
[----:B--2---:R-:W-:Y:S01]  /*5e70*/  F2FP.BF16.F32.PACK_AB R162, R173, R170 ;  /* 0x000000aaada2723e */ /* 0x004fe200000010ff */
[----:B------:R-:W-:-:S04]  /*5e80*/  FADD.FTZ R170, R170, R171 ;  /* 0x000000abaaaa7221 */ /* 0x000fc80000010000 */
[----:B------:R-:W-:Y:S02]  /*5e90*/  FADD.FTZ R173, R173, R170 ;  /* 0x000000aaadad7221 */ /* 0x000fe40000010000 */
        /* <DEDUP_REMOVED lines=21> */
[----:B------:R-:W2:Y:S08]  /*5ff0*/  MUFU.EX2 R204, R204 ;  /* 0x000000cc00cc7308 */ /* 0x000eb00000000800 */
[----:B------:R-:W4:Y:S01]  /*6000*/  MUFU.EX2 R205, R205 ;  /* 0x000000cd00cd7308 */ /* 0x000f220000000800 */
[----:B---3--:R-:W-:Y:S01]  /*6010*/  F2FP.BF16.F32.PACK_AB R165, R203, R200 ;  /* 0x000000c8cba5723e */ /* 0x008fe200000010ff */
[----:B------:R-:W-:-:S04]  /*6020*/  FADD.FTZ R200, R200, R201 ;  /* 0x000000c9c8c87221 */ /* 0x000fc80000010000 */
[----:B------:R-:W-:-:S04]  /*6030*/  FADD.FTZ R203, R203, R200 ;  /* 0x000000c8cbcb7221 */ /* 0x000fc80000010000 */
[----:B--2---:R-:W-:Y:S01]  /*6040*/  FADD.FTZ R6, R204, R203 ;  /* 0x000000cbcc067221 */ /* 0x004fe20000010000 */
[----:B----4-:R-:W-:-:S03]  /*6050*/  F2FP.BF16.F32.PACK_AB R167, R205, R204 ;  /* 0x000000cccda7723e */ /* 0x010fc600000010ff */
[----:B------:R-:W-:Y:S02]  /*6060*/  FADD.FTZ R6, R205, R6 ;  /* 0x00000006cd067221 */ /* 0x000fe40000010000 */
[----:B------:R0:W-:Y:S01]  /*6070*/  STSM.16.M88.4 [R188], R164 ;  /* 0x000000a4bc007844 */ /* 0x0001e20000000200 */
[----:B-1----:R-:W-:-:S06]  /*6080*/  WARPGROUP.ARRIVE ;  /* 0x00000000000079c5 */ /* 0x002fcc0000000000 */
[----:B------:R-:W-:Y:S01]  /*6090*/  HGMMA.64x256x16.F32.BF16 R24, R152, gdesc[UR4].tnspB, RZ, !UPT, gsb0 ;  /* 0x43e0000498187df0 */ /* 0x000fe2000c0018ff */
[----:B------:R-:W-:Y:S01]  /*60a0*/  R2UR UR6, R206 ;  /* 0x00000000ce0672ca */ /* 0x000fe200000e0000 */
[----:B------:R-:W-:Y:S01]  /*60b0*/  UMOV UR7, 0x40000040 ;  /* 0x4000004000077882 */ /* 0x000fe20000000000 */
[C---:B------:R-:W-:Y:S02]  /*60c0*/  VIADD R206, R202.reuse, 0x100 ;  /* 0x00000100cace7836 */ /* 0x040fe40000000000 */
[----:B------:R-:W-:Y:S01]  /*60d0*/  VIADD R202, R202, 0x180 ;  /* 0x00000180caca7836 */ /* 0x000fe20000000000 */
[----:B------:R-:W-:Y:S02]  /*60e0*/  WARPGROUP.DEPBAR.LE gsb0, 0x0 ;  /* 0x00008000000079c5 */ /* 0x000fe40000010000 */
[----:B------:R-:W-:-:S15]  /*60f0*/  WARPGROUP.ARRIVE ;  /* 0x00000000000079c5 */ /* 0x000fde0000000000 */
[----:B------:R-:W-:-:S05]  /*6100*/  NOP ;  /* 0x0000000000007918 */ /* 0x000fca0000000000 */
[----:B------:R-:W-:Y:S01]  /*6110*/  HGMMA.64x256x16.F32.BF16 R24, R156, gdesc[UR4].tnspB, R24, gsb0 ;  /* 0x43e000049c187df0 */ /* 0x000fe20008001818 */
[----:B------:R-:W-:Y:S01]  /*6120*/  R2UR UR6, R206 ;  /* 0x00000000ce0672ca */ /* 0x000fe200000e0000 */
[----:B------:R-:W-:Y:S01]  /*6130*/  UMOV UR7, 0x40000040 ;  /* 0x4000004000077882 */ /* 0x000fe20000000000 */
[----:B------:R-:W-:Y:S02]  /*6140*/  WARPGROUP.DEPBAR.LE gsb0, 0x0 ;  /* 0x00008000000079c5 */ /* 0x000fe40000010000 */
[----:B------:R-:W-:-:S15]  /*6150*/  WARPGROUP.ARRIVE ;  /* 0x00000000000079c5 */ /* 0x000fde0000000000 */
[----:B------:R-:W-:-:S08]  /*6160*/  NOP ;  /* 0x0000000000007918 */ /* 0x000fd00000000000 */
[----:B------:R-:W-:Y:S01]  /*6170*/  HGMMA.64x256x16.F32.BF16 R24, R160, gdesc[UR4].tnspB, R24, gsb0 ;  /* 0x43e00004a0187df0 */ /* 0x000fe20008001818 */
[----:B------:R-:W-:Y:S01]  /*6180*/  R2UR UR6, R202 ;  /* 0x00000000ca0672ca */ /* 0x000fe200000e0000 */
        /* <DEDUP_REMOVED lines=16> */
.L_x_4073:
[----:B------:R-:W0:Y:S01]  /*6290*/  @P5 LDC R12, c[0x0][0x44c] ;  /* 0x00011300ff0c5b82 */ /* 0x000e220000000800 */
[----:B------:R-:W-:Y:S02]  /*62a0*/  IMAD.U32 R10, RZ, RZ, UR38 ;  /* 0x00000026ff0a7e24 */ /* 0x000fe4000f8e00ff */
[----:B------:R-:W-:Y:S02]  /*62b0*/  IMAD R11, R186, R11, -R13 ;  /* 0x0000000bba0b7224 */ /* 0x000fe400078e0a0d */
[----:B------:R-:W-:-:S03]  /*62c0*/  VIADD R168, R168, 0xfffffffe ;  /* 0xfffffffea8a87836 */ /* 0x000fc60000000000 */
[----:B------:R-:W1:Y:S02]  /*62d0*/  @P5 LDC R15, c[0x0][0x450] ;  /* 0x00011400ff0f5b82 */ /* 0x000e640000000800 */
[----:B------:R-:W-:Y:S01]  /*62e0*/  R2UR UR32, R168 ;  /* 0x00000000a82072ca */ /* 0x000fe200000e0000 */
[----:B0-----:R-:W-:-:S05]  /*62f0*/  @P5 IMAD.HI.U32 R12, R12, UR38, RZ ;  /* 0x000000260c0c5c27 */ /* 0x001fca000f8e00ff */
[----:B-1----:R-:W-:-:S05]  /*6300*/  @P5 SHF.R.U32.HI R10, RZ, R15, R12 ;  /* 0x0000000fff0a5219 */ /* 0x002fca000001160c */
[----:B------:R-:W-:-:S05]  /*6310*/  IMAD.IADD R10, R11, 0x1, R10 ;  /* 0x000000010b0a7824 */ /* 0x000fca00078e020a */
[----:B------:R-:W-:-:S04]  /*6320*/  SHF.R.S32.HI R11, RZ, 0x1f, R10 ;  /* 0x0000001fff0b7819 */ /* 0x000fc8000001140a */
[----:B------:R-:W-:Y:S01]  /*6330*/  LEA.HI R11, R11, R10, RZ, 0x6 ;  /* 0x0000000a0b0b7211 */ /* 0x000fe200078f30ff */
[----:B------:R-:W-:-:S03]  /*6340*/  VIADD R10, R9, 0x38860 ;  /* 0x00038860090a7836 */ /* 0x000fc60000000000 */
[----:B------:R-:W-:Y:S02]  /*6350*/  SHF.R.S32.HI R11, RZ, 0x6, R11 ;  /* 0x00000006ff0b7819 */ /* 0x000fe4000001140b */
[----:B------:R-:W-:Y:S02]  /*6360*/  PRMT R10, R219, 0x654, R10 ;  /* 0x00000654db0a7816 */ /* 0x000fe4000000000a */
[----:B------:R-:W-:Y:S02]  /*6370*/  R2UR UR7, R11 ;  /* 0x000000000b0772ca */ /* 0x000fe400000e0000 */
[----:B------:R0:W-:Y:S11]  /*6380*/  SYNCS.ARRIVE.TRANS64.RED.A1T0 RZ, [R10+URZ], RZ ;  /* 0x000000ff0aff79a7 */ /* 0x0001f6000810043f */
[----:B------:R-:W-:-:S04]  /*6390*/  UISETP.LT.AND UP0, UPT, URZ, UR7, UPT ;  /* 0x000000073f00728c */ /* 0x000fc8000bf01270 */
[----:B------:R-:W-:-:S04]  /*63a0*/  USEL UR7, URZ, UR7, !UP0 ;  /* 0x000000073f077287 */ /* 0x000fc8000c000000 */
[----:B------:R-:W-:-:S06]  /*63b0*/  UISETP.GE.AND UP0, UPT, UR32, UR7, UPT ;  /* 0x000000072000728c */ /* 0x000fcc000bf06270 */
[----:B------:R-:W-:-:S13]  /*63c0*/  PLOP3.LUT P1, PT, PT, PT, UP0, 0x80, 0x0 ;  /* 0x000000000000781c */ /* 0x000fda0003f2f008 */
[----:B0-----:R-:W-:Y:S05]  /*63d0*/  @!P1 BRA `(.L_x_4074) ;  /* 0x0000003000a49947 */ /* 0x001fea0003800000 */
[----:B------:R-:W-:Y:S01]  /*63e0*/  IMAD.MOV.U32 R11, RZ, RZ, R8 ;  /* 0x000000ffff0b7224 */ /* 0x000fe200078e0008 */
[----:B------:R-:W-:Y:S01]  /*63f0*/  ULDC UR5, c[0x0][0x288] ;  /* 0x0000a20000057ab9 */ /* 0x000fe20000000800 */
[----:B------:R-:W-:Y:S01]  /*6400*/  IMAD.MOV.U32 R10, RZ, RZ, R7 ;  /* 0x000000ffff0a7224 */ /* 0x000fe200078e0007 */
[----:B------:R-:W-:Y:S01]  /*6410*/  ULDC UR6, c[0x0][0x2f0] ;  /* 0x0000bc0000067ab9 */ /* 0x000fe20000000800 */
[----:B------:R-:W-:Y:S01]  /*6420*/  IMAD.MOV.U32 R13, RZ, RZ, R2 ;  /* 0x000000ffff0d7224 */ /* 0x000fe200078e0002 */
[----:B------:R-:W-:-:S06]  /*6430*/  ULDC UR4, c[0x0][0xa80] ;  /* 0x0002a00000047ab9 */ /* 0x000fcc0000000800 */
.L_x_4085:
[----:B------:R-:W-:-:S05]  /*6440*/  VIADD R2, R13, 0x1 ;  /* 0x000000010d027836 */ /* 0x000fca0000000000 */
[----:B------:R-:W-:-:S04]  /*6450*/  ISETP.NE.AND P1, PT, R2, 0x2, PT ;  /* 0x000000020200780c */ /* 0x000fc80003f25270 */
[----:B------:R-:W-:Y:S02]  /*6460*/  SEL R7, RZ, 0x1, P1 ;  /* 0x00000001ff077807 */ /* 0x000fe40000800000 */
[----:B------:R-:W-:Y:S02]  /*6470*/  SEL R2, R2, RZ, P1 ;  /* 0x000000ff02027207 */ /* 0x000fe40000800000 */
[----:B------:R-:W-:Y:S01]  /*6480*/  LOP3.LUT R16, R16, R7, RZ, 0x3c, !PT ;  /* 0x0000000710107212 */ /* 0x000fe200078e3cff */
[----:B------:R-:W-:Y:S06]  /*6490*/  @!P0 BRA `(.L_x_4075) ;  /* 0x0000000000048947 */ /* 0x000fec0003800000 */
[----:B------:R-:W-:Y:S01]  /*64a0*/  BPT.TRAP 0x1 ;  /* 0x000000040000795c */ /* 0x000fe20000300000 */
.L_x_4075:
[----:B------:R-:W-:Y:S01]  /*64b0*/  IMAD R9, R2, 0x8, R17 ;  /* 0x0000000802097824 */ /* 0x000fe200078e0211 */
[----:B------:R-:W-:-:S04]  /*64c0*/  SHF.L.U32 R8, R16, 0x1f, RZ ;  /* 0x0000001f10087819 */ /* 0x000fc800000006ff */
[----:B------:R0:W1:Y:S01]  /*64d0*/  SYNCS.PHASECHK.TRANS64.TRYWAIT P1, [R9+URZ+0x38830], R8 ;  /* 0x03883008090075a7 */ /* 0x000062000802017f */
[----:B------:R-:W-:Y:S05]  /*64e0*/  @!P0 BRA `(.L_x_4076) ;  /* 0x0000000000048947 */ /* 0x000fea0003800000 */
[----:B------:R-:W-:Y:S01]  /*64f0*/  BPT.TRAP 0x1 ;  /* 0x000000040000795c */ /* 0x000fe20000300000 */
.L_x_4076:
[----:B------:R-:W-:Y:S01]  /*6500*/  IMAD R7, R2, 0x200, R0 ;  /* 0x0000020002077824 */ /* 0x000fe200078e0200 */
[----:B-1----:R-:W-:Y:S06]  /*6510*/  @P1 BRA `(.L_x_4077) ;  /* 0x0000000000081947 */ /* 0x002fec0003800000 */
[----:B------:R-:W1:Y:S02]  /*6520*/  SYNCS.PHASECHK.TRANS64.TRYWAIT P1, [R9+URZ+0x38830], R8 ;  /* 0x03883008090075a7 */ /* 0x000e64000802017f */
[----:B-1----:R-:W-:Y:S05]  /*6530*/  @!P1 BRA `(.L_x_4078) ;  /* 0x000000e000c89947 */ /* 0x002fea0003800000 */
.L_x_4077:
[----:B------:R-:W-:Y:S01]  /*6540*/  R2UR UR10, R7 ;  /* 0x00000000070a72ca */ /* 0x000fe200000e0000 */
[----:B------:R-:W-:Y:S01]  /*6550*/  WARPGROUP.ARRIVE ;  /* 0x00000000000079c5 */ /* 0x000fe20000000000 */
[----:B------:R-:W-:Y:S01]  /*6560*/  UMOV UR11, 0x40000040 ;  /* 0x40000040000b7882 */ /* 0x000fe20000000000 */
[----:B------:R-:W-:Y:S01]  /*6570*/  UMOV UR15, 0x40000040 ;  /* 0x40000040000f7882 */ /* 0x000fe20000000000 */
[----:B------:R-:W-:Y:S01]  /*6580*/  UMOV UR19, 0x40000040 ;  /* 0x4000004000137882 */ /* 0x000fe20000000000 */
[----:B------:R-:W-:-:S08]  /*6590*/  UMOV UR23, 0x40000040 ;  /* 0x4000004000177882 */ /* 0x000fd00000000000 */
[----:B------:R-:W-:Y:S01]  /*65a0*/  HGMMA.64x64x16.F32.BF16 R152, gdesc[UR8], RZ, !UPT, gsb0 ;  /* 0x00e00000089879f0 */ /* 0x000fe2000c0018ff */
[----:B------:R-:W-:Y:S02]  /*65b0*/  UIADD3 UR14, UR10, 0x2, URZ ;  /* 0x000000020a0e7890 */ /* 0x000fe4000fffe03f */
[----:B------:R-:W-:Y:S02]  /*65c0*/  UIADD3 UR18, UR10, 0x4, URZ ;  /* 0x000000040a127890 */ /* 0x000fe4000fffe03f */
        /* <DEDUP_REMOVED lines=13> */
.L_x_4079:
[----:B------:R2:W3:Y:S01]  /*66a0*/  SYNCS.PHASECHK.TRANS64.TRYWAIT P1, [R9+URZ+0x38850], R8 ;  /* 0x03885008090075a7 */ /* 0x0004e2000802017f */
[----:B------:R-:W-:Y:S05]  /*66b0*/  @!P0 BRA `(.L_x_4080) ;  /* 0x0000000000048947 */ /* 0x000fea0003800000 */
[----:B------:R-:W-:Y:S01]  /*66c0*/  BPT.TRAP 0x1 ;  /* 0x000000040000795c */ /* 0x000fe20000300000 */
.L_x_4080:
[----:B------:R-:W-:Y:S01]  /*66d0*/  IMAD R7, R2, 0x1000, R4 ;  /* 0x0000100002077824 */ /* 0x000fe200078e0204 */
[----:B---3--:R-:W-:Y:S06]  /*66e0*/  @P1 BRA `(.L_x_4081) ;  /* 0x0000000000081947 */ /* 0x008fec0003800000 */
[----:B------:R-:W3:Y:S02]  /*66f0*/  SYNCS.PHASECHK.TRANS64.TRYWAIT P1, [R9+URZ+0x38850], R8 ;  /* 0x03885008090075a7 */ /* 0x000ee4000802017f */
[----:B---3--:R-:W-:Y:S05]  /*6700*/  @!P1 BRA `(.L_x_4082) ;  /* 0x000000e000689947 */ /* 0x008fea0003800000 */
.L_x_4081:
[----:B------:R-:W-:Y:S01]  /*6710*/  R2UR UR26, R7 ;  /* 0x00000000071a72ca */ /* 0x000fe200000e0000 */
[----:B------:R-:W-:Y:S01]  /*6720*/  WARPGROUP.ARRIVE ;  /* 0x00000000000079c5 */ /* 0x000fe20000000000 */
[----:B------:R-:W-:Y:S01]  /*6730*/  UMOV UR27, 0x40000040 ;  /* 0x40000040001b7882 */ /* 0x000fe20000000000 */
[----:B------:R-:W-:Y:S01]  /*6740*/  VIADD R12, R3, 0x2 ;  /* 0x00000002030c7836 */ /* 0x000fe20000000000 */
[----:B------:R-:W-:Y:S01]  /*6750*/  UMOV UR29, 0x40000040 ;  /* 0x40000040001d7882 */ /* 0x000fe20000000000 */
[----:B0123--:R-:W-:Y:S01]  /*6760*/  VIADD R8, R7, 0x2 ;  /* 0x0000000207087836 */ /* 0x00ffe20000000000 */
        /* <DEDUP_REMOVED lines=8> */
[----:B------:R-:W-:Y:S01]  /*67f0*/  VIADD R15, R7, 0x800 ;  /* 0x00000800070f7836 */ /* 0x000fe20000000000 */
        /* <DEDUP_REMOVED lines=125> */
[----:B------:R-:W0:Y:S02]  /*6fd0*/  SHFL.IDX PT, R8, R14, RZ, 0x1f ;  /* 0x00001fff0e087589 */ /* 0x000e2400000e0000 */
[----:B0-----:R-:W-:-:S04]  /*6fe0*/  ISETP.GT.AND P1, PT, R8, 0x7f, PT ;  /* 0x0000007f0800780c */ /* 0x001fc80003f24270 */
[----:B------:R-:W-:-:S05]  /*6ff0*/  SEL R8, RZ, 0x2, !P1 ;  /* 0x00000002ff087807 */ /* 0x000fca0004800000 */
[----:B------:R-:W-:Y:S02]  /*7000*/  IMAD.IADD R12, R21, 0x1, R8 ;  /* 0x00000001150c7824 */ /* 0x000fe400078e0208 */
        /* <DEDUP_REMOVED lines=11> */
[----:B------:R-:W-:Y:S01]  /*70c0*/  IMAD.IADD R20, R21, 0x1, R12 ;  /* 0x0000000115147824 */ /* 0x000fe200078e020c */
[----:B------:R-:W-:Y:S02]  /*70d0*/  WARPGROUP.DEPBAR.LE gsb0, 0x0 ;  /* 0x00008000000079c5 */ /* 0x000fe40000010000 */
[----:B------:R-:W-:-:S06]  /*70e0*/  WARPGROUP.ARRIVE ;  /* 0x00000000000079c5 */ /* 0x000fcc0000000000 */
[----:B------:R-:W-:Y:S01]  /*70f0*/  HGMMA.64x64x16.F32.BF16 R152, gdesc[UR28], R152, gsb0 ;  /* 0x00e000001c9879f0 */ /* 0x000fe20008001898 */
[----:B------:R-:W-:Y:S01]  /*7100*/  R2UR UR28, R20 ;  /* 0x00000000141c72ca */ /* 0x000fe200000e0000 */
[C---:B------:R-:W-:Y:S01]  /*7110*/  IMAD.IADD R20, R15.reuse, 0x1, R12 ;  /* 0x000000010f147824 */ /* 0x040fe200078e020c */
[----:B------:R-:W-:Y:S01]  /*7120*/  UMOV UR29, 0x40000040 ;  /* 0x40000040001d7882 */ /* 0x000fe20000000000 */
[----:B------:R-:W-:Y:S01]  /*7130*/  UMOV UR31, 0x40000040 ;  /* 0x40000040001f7882 */ /* 0x000fe20000000000 */
[--C-:B------:R-:W-:Y:S02]  /*7140*/  IMAD.IADD R15, R15, 0x1, R14.reuse ;  /* 0x000000010f0f7824 */ /* 0x100fe400078e020e */
[----:B------:R-:W-:Y:S01]  /*7150*/  R2UR UR30, R20 ;  /* 0x00000000141e72ca */ /* 0x000fe200000e0000 */
[----:B------:R-:W-:Y:S02]  /*7160*/  IMAD.IADD R20, R21, 0x1, R14 ;  /* 0x0000000115147824 */ /* 0x000fe400078e020e */
[----:B------:R-:W-:-:S05]  /*7170*/  IMAD.MOV.U32 R21, RZ, RZ, 0xa00 ;  /* 0x00000a00ff157424 */ /* 0x000fca00078e00ff */
        /* <DEDUP_REMOVED lines=22> */
[----:B------:R-:W-:Y:S02]  /*72e0*/  IMAD.IADD R20, R21, 0x1, R8 ;  /* 0x0000000115147824 */ /* 0x000fe400078e0208 */
[----:B------:R-:W-:Y:S01]  /*72f0*/  VIADD R15, R7, 0xa00 ;  /* 0x00000a00070f7836 */ /* 0x000fe20000000000 */
[----:B------:R-:W-:Y:S02]  /*7300*/  WARPGROUP.DEPBAR.LE gsb0, 0x0 ;  /* 0x00008000000079c5 */ /* 0x000fe40000010000 */
[----:B------:R-:W-:-:S06]  /*7310*/  WARPGROUP.ARRIVE ;  /* 0x00000000000079c5 */ /* 0x000fcc0000000000 */
[----:B------:R-:W-:Y:S01]  /*7320*/  HGMMA.64x64x16.F32.BF16 R152, gdesc[UR28], R152, gsb0 ;  /* 0x00e000001c9879f0 */ /* 0x000fe20008001898 */
[----:B------:R-:W-:Y:S01]  /*7330*/  R2UR UR28, R20 ;  /* 0x00000000141c72ca */ /* 0x000fe200000e0000 */
[----:B------:R-:W-:Y:S01]  /*7340*/  IMAD.IADD R20, R8, 0x1, R15 ;  /* 0x0000000108147824 */ /* 0x000fe200078e020f */
[----:B------:R-:W-:Y:S01]  /*7350*/  UMOV UR29, 0x40000040 ;  /* 0x40000040001d7882 */ /* 0x000fe20000000000 */
[----:B------:R-:W-:-:S03]  /*7360*/  UMOV UR31, 0x40000040 ;  /* 0x40000040001f7882 */ /* 0x000fc60000000000 */
[----:B------:R-:W-:Y:S01]  /*7370*/  R2UR UR30, R20 ;  /* 0x00000000141e72ca */ /* 0x000fe200000e0000 */
[----:B------:R-:W-:Y:S01]  /*7380*/  IMAD.IADD R20, R21, 0x1, R12 ;  /* 0x0000000115147824 */ /* 0x000fe200078e020c */
[----:B------:R-:W-:Y:S02]  /*7390*/  WARPGROUP.DEPBAR.LE gsb0, 0x0 ;  /* 0x00008000000079c5 */ /* 0x000fe40000010000 */
[----:B------:R-:W-:-:S09]  /*73a0*/  WARPGROUP.ARRIVE ;  /* 0x00000000000079c5 */ /* 0x000fd20000000000 */
[----:B------:R-:W-:Y:S01]  /*73b0*/  HGMMA.64x64x16.F32.BF16 R152, gdesc[UR28], R152, gsb0 ;  /* 0x00e000001c9879f0 */ /* 0x000fe20008001898 */
[----:B------:R-:W-:Y:S01]  /*73c0*/  R2UR UR28, R20 ;  /* 0x00000000141c72ca */ /* 0x000fe200000e0000 */
[--C-:B------:R-:W-:Y:S01]  /*73d0*/  IMAD.IADD R20, R12, 0x1, R15.reuse ;  /* 0x000000010c147824 */ /* 0x100fe200078e020f */
[----:B------:R-:W-:Y:S01]  /*73e0*/  UMOV UR29, 0x40000040 ;  /* 0x40000040001d7882 */ /* 0x000fe20000000000 */
[----:B------:R-:W-:Y:S01]  /*73f0*/  UMOV UR31, 0x40000040 ;  /* 0x40000040001f7882 */ /* 0x000fe20000000000 */
[----:B------:R-:W-:Y:S02]  /*7400*/  IMAD.IADD R15, R14, 0x1, R15 ;  /* 0x000000010e0f7824 */ /* 0x000fe400078e020f */
        /* <DEDUP_REMOVED lines=70> */
[----:B------:R-:W-:Y:S02]  /*7870*/  IMAD.IADD R20, R21, 0x1, R8 ;  /* 0x0000000115147824 */ /* 0x000fe400078e0208 */
        /* <DEDUP_REMOVED lines=47> */
.L_x_4083:
[----:B------:R-:W-:Y:S01]  /*7b70*/  ISETP.NE.AND P1, PT, R220, 0x1, PT ;  /* 0x00000001dc00780c */ /* 0x000fe20003f25270 */
[----:B------:R-:W-:Y:S01]  /*7b80*/  VIADD R7, R190, UR38 ;  /* 0x00000026be077c36 */ /* 0x000fe20008000000 */
[----:B------:R-:W-:Y:S01]  /*7b90*/  UMOV UR10, 0xffffffc0 ;  /* 0xffffffc0000a7882 */ /* 0x000fe20000000000 */
[----:B------:R-:W-:Y:S01]  /*7ba0*/  UMOV UR11, 0x40000040 ;  /* 0x40000040000b7882 */ /* 0x000fe20000000000 */
[----:B------:R-:W-:-:S09]  /*7bb0*/  UIMAD UR10, UR32, UR10, 0x1 ;  /* 0x00000001200a74a4 */ /* 0x000fd2000f8e020a */
[----:B------:R-:W0:Y:S08]  /*7bc0*/  @P1 LDC R8, c[0x0][0x44c] ;  /* 0x00011300ff081b82 */ /* 0x000e300000000800 */
[----:B------:R-:W1:Y:S01]  /*7bd0*/  @P1 LDC R15, c[0x0][0x450] ;  /* 0x00011400ff0f1b82 */ /* 0x000e620000000800 */
[----:B0-----:R-:W-:-:S05]  /*7be0*/  @P1 IMAD.HI.U32 R8, R7, R8, RZ ;  /* 0x0000000807081227 */ /* 0x001fca00078e00ff */
[----:B-1----:R-:W-:Y:S02]  /*7bf0*/  @P1 SHF.R.U32.HI R7, RZ, R15, R8 ;  /* 0x0000000fff071219 */ /* 0x002fe40000011608 */
[----:B------:R-:W-:-:S03]  /*7c00*/  IADD3 R15, -R18, UR10, RZ ;  /* 0x0000000a120f7c10 */ /* 0x000fc6000fffe1ff */
[----:B------:R-:W0:Y:S02]  /*7c10*/  SHFL.IDX PT, R21, R7, 0x1, 0x1c1f ;  /* 0x003c1f0007157f89 */ /* 0x000e2400000e0000 */
[----:B------:R-:W-:Y:S02]  /*7c20*/  IMAD R8, R186, UR6, R15 ;  /* 0x00000006ba087c24 */ /* 0x000fe4000f8e020f */
[----:B------:R-:W1:Y:S03]  /*7c30*/  SHFL.IDX PT, R7, R7, RZ, 0x1c1f ;  /* 0x001c1fff07077589 */ /* 0x000e6600000e0000 */
[----:B0-----:R-:W-:-:S04]  /*7c40*/  IADD3 R12, R21, -UR5, R8 ;  /* 0x80000005150c7c10 */ /* 0x001fc8000fffe008 */
        /* <DEDUP_REMOVED lines=46> */
[----:B------:R-:W-:-:S04]  /*7f30*/  FMNMX.FTZ R12, R182, R15, !PT ;  /* 0x0000000fb60c7209 */ /* 0x000fc80007810000 */
[----:B------:R-:W-:Y:S02]  /*7f40*/  FMNMX.FTZ R14, R183, R12, !PT ;  /* 0x0000000cb70e7209 */ /* 0x000fe40007810000 */
[----:B-1----:R-:W-:-:S03]  /*7f50*/  IADD3 R12, R7, -UR5, R8 ;  /* 0x80000005070c7c10 */ /* 0x002fc6000fffe008 */
[----:B------:R-:W0:Y:S01]  /*7f60*/  SHFL.BFLY PT, R15, R14, 0x2, 0x1f ;  /* 0x0c401f000e0f7f89 */ /* 0x000e2200000e0000 */
        /* <DEDUP_REMOVED lines=15> */
[----:B------:R-:W0:Y:S01]  /*8060*/  SHFL.BFLY PT, R20, R15, 0x1, 0x1f ;  /* 0x0c201f000f147f89 */ /* 0x000e2200000e0000 */
[----:B------:R-:W-:Y:S02]  /*8070*/  FMNMX.FTZ R7, R157, R8, !PT ;  /* 0x000000089d077209 */ /* 0x000fe40007810000 */
[----:B------:R-:W-:Y:S02]  /*8080*/  ISETP.GT.AND P1, PT, R12, 0x18, PT ;  /* 0x000000180c00780c */ /* 0x000fe40003f24270 */
[----:B------:R-:W-:-:S02]  /*8090*/  FSEL R161, R161, -INF , P2 ;  /* 0xff800000a1a17808 */ /* 0x000fc40001000000 */
[----:B------:R-:W-:Y:S02]  /*80a0*/  FMNMX.FTZ R8, R160, R7, !PT ;  /* 0x00000007a0087209 */ /* 0x000fe40007810000 */
[----:B------:R-:W-:Y:S02]  /*80b0*/  ISETP.GT.AND P2, PT, R12, 0x19, PT ;  /* 0x000000190c00780c */ /* 0x000fe40003f44270 */
[----:B------:R-:W-:Y:S02]  /*80c0*/  FSEL R164, R164, -INF , P1 ;  /* 0xff800000a4a47808 */ /* 0x000fe40000800000 */
[----:B------:R-:W-:Y:S02]  /*80d0*/  FMNMX.FTZ R7, R161, R8, !PT ;  /* 0x00000008a1077209 */ /* 0x000fe40007810000 */
[----:B------:R-:W-:Y:S02]  /*80e0*/  ISETP.GT.AND P1, PT, R12, 0x20, PT ;  /* 0x000000200c00780c */ /* 0x000fe40003f24270 */
[----:B------:R-:W-:-:S02]  /*80f0*/  FSEL R165, R165, -INF , P2 ;  /* 0xff800000a5a57808 */ /* 0x000fc40001000000 */
[----:B------:R-:W-:Y:S02]  /*8100*/  FMNMX.FTZ R14, R164, R7, !PT ;  /* 0x00000007a40e7209 */ /* 0x000fe40007810000 */
[----:B------:R-:W-:Y:S02]  /*8110*/  ISETP.GT.AND P2, PT, R12, 0x21, PT ;  /* 0x000000210c00780c */ /* 0x000fe40003f44270 */
[----:B------:R-:W-:Y:S02]  /*8120*/  FSEL R152, R168, -INF , P1 ;  /* 0xff800000a8987808 */ /* 0x000fe40000800000 */
[----:B------:R-:W-:Y:S02]  /*8130*/  FMNMX.FTZ R7, R165, R14, !PT ;  /* 0x0000000ea5077209 */ /* 0x000fe40007810000 */
[----:B0-----:R-:W-:Y:S02]  /*8140*/  FMNMX.FTZ R8, R15, R20, !PT ;  /* 0x000000140f087209 */ /* 0x001fe40007810000 */
[----:B------:R-:W-:-:S02]  /*8150*/  ISETP.GT.AND P3, PT, R12, 0x28, PT ;  /* 0x000000280c00780c */ /* 0x000fc40003f64270 */
[----:B------:R-:W-:Y:S01]  /*8160*/  FSEL R196, R169, -INF , P2 ;  /* 0xff800000a9c47808 */ /* 0x000fe20001000000 */
[----:B------:R-:W-:Y:S01]  /*8170*/  FMUL.FTZ R198, R8, UR4 ;  /* 0x0000000408c67c20 */ /* 0x000fe20008410000 */
[----:B------:R-:W-:Y:S02]  /*8180*/  FMNMX.FTZ R7, R152, R7, !PT ;  /* 0x0000000798077209 */ /* 0x000fe40007810000 */
[----:B------:R-:W-:Y:S02]  /*8190*/  ISETP.GT.AND P4, PT, R12, 0x29, PT ;  /* 0x000000290c00780c */ /* 0x000fe40003f84270 */
[----:B------:R-:W-:Y:S02]  /*81a0*/  FSEL R172, R172, -INF , P3 ;  /* 0xff800000acac7808 */ /* 0x000fe40001800000 */
[----:B------:R-:W-:Y:S02]  /*81b0*/  FMNMX.FTZ R7, R196, R7, !PT ;  /* 0x00000007c4077209 */ /* 0x000fe40007810000 */
[----:B------:R-:W-:-:S02]  /*81c0*/  FSETP.NEU.FTZ.AND P1, PT, R8, -INF , PT ;  /* 0xff8000000800780b */ /* 0x000fc40003f3d000 */
[----:B------:R-:W-:Y:S02]  /*81d0*/  ISETP.GT.AND P2, PT, R12, 0x30, PT ;  /* 0x000000300c00780c */ /* 0x000fe40003f44270 */
[----:B------:R-:W-:Y:S02]  /*81e0*/  FSEL R197, R173, -INF , P4 ;  /* 0xff800000adc57808 */ /* 0x000fe40002000000 */
[----:B------:R-:W-:Y:S02]  /*81f0*/  FMNMX.FTZ R14, R172, R7, !PT ;  /* 0x00000007ac0e7209 */ /* 0x000fe40007810000 */
[----:B------:R-:W-:Y:S02]  /*8200*/  FSEL R198, R198, RZ, P1 ;  /* 0x000000ffc6c67208 */ /* 0x000fe40000800000 */
[----:B------:R-:W-:Y:S02]  /*8210*/  ISETP.GT.AND P3, PT, R12, 0x31, PT ;  /* 0x000000310c00780c */ /* 0x000fe40003f64270 */
[----:B------:R-:W-:Y:S01]  /*8220*/  FSEL R176, R176, -INF , P2 ;  /* 0xff800000b0b07808 */ /* 0x000fe20001000000 */
[--C-:B------:R-:W-:Y:S01]  /*8230*/  FFMA.FTZ R15, R154, UR4, -R198.reuse ;  /* 0x000000049a0f7c23 */ /* 0x100fe200080108c6 */
[----:B------:R-:W-:Y:S01]  /*8240*/  FMNMX.FTZ R7, R197, R14, !PT ;  /* 0x0000000ec5077209 */ /* 0x000fe20007810000 */
[----:B------:R-:W-:Y:S01]  /*8250*/  FFMA.FTZ R169, R159, UR4, -R198 ;  /* 0x000000049fa97c23 */ /* 0x000fe200080108c6 */
[----:B------:R-:W-:Y:S01]  /*8260*/  ISETP.GT.AND P2, PT, R12, 0x38, PT ;  /* 0x000000380c00780c */ /* 0x000fe20003f44270 */
[----:B------:R-:W-:Y:S01]  /*8270*/  IMAD.MOV R159, RZ, RZ, -R184 ;  /* 0x000000ffff9f7224 */ /* 0x000fe200078e0ab8 */
[----:B------:R-:W-:Y:S01]  /*8280*/  FSEL R154, R177, -INF , P3 ;  /* 0xff800000b19a7808 */ /* 0x000fe20001800000 */
[--C-:B------:R-:W-:Y:S01]  /*8290*/  FFMA.FTZ R177, R158, UR4, -R198.reuse ;  /* 0x000000049eb17c23 */ /* 0x100fe200080108c6 */
[----:B------:R-:W-:Y:S01]  /*82a0*/  FMNMX.FTZ R7, R176, R7, !PT ;  /* 0x00000007b0077209 */ /* 0x000fe20007810000 */
[--C-:B------:R-:W-:Y:S01]  /*82b0*/  FFMA.FTZ R20, R162, UR4, -R198.reuse ;  /* 0x00000004a2147c23 */ /* 0x100fe200080108c6 */
[----:B------:R-:W-:Y:S01]  /*82c0*/  ISETP.GT.AND P3, PT, R12, 0x39, PT ;  /* 0x000000390c00780c */ /* 0x000fe20003f64270 */
[--C-:B------:R-:W-:Y:S01]  /*82d0*/  FFMA.FTZ R12, R155, UR4, -R198.reuse ;  /* 0x000000049b0c7c23 */ /* 0x100fe200080108c6 */
[----:B------:R-:W-:Y:S01]  /*82e0*/  FSEL R199, R180, -INF , P2 ;  /* 0xff800000b4c77808 */ /* 0x000fe20001000000 */
[--C-:B------:R-:W-:Y:S01]  /*82f0*/  FFMA.FTZ R180, R182, UR4, -R198.reuse ;  /* 0x00000004b6b47c23 */ /* 0x100fe200080108c6 */
[----:B------:R-:W-:Y:S01]  /*8300*/  FMNMX.FTZ R14, R154, R7, !PT ;  /* 0x000000079a0e7209 */ /* 0x000fe20007810000 */
[--C-:B------:R-:W-:Y:S01]  /*8310*/  FFMA.FTZ R173, R163, UR4, -R198.reuse ;  /* 0x00000004a3ad7c23 */ /* 0x100fe200080108c6 */
[----:B------:R-:W-:Y:S01]  /*8320*/  FSEL R155, R181, -INF , P3 ;  /* 0xff800000b59b7808 */ /* 0x000fe20001800000 */
        /* <DEDUP_REMOVED lines=11> */
[----:B------:R-:W-:Y:S01]  /*83e0*/  FFMA.FTZ R179, R179, UR4, -R198 ;  /* 0x00000004b3b37c23 */ /* 0x000fe200080108c6 */
[----:B------:R-:W-:Y:S08]  /*83f0*/  MUFU.EX2 R15, R15 ;  /* 0x0000000f000f7308 */ /* 0x000ff00000000800 */
[----:B------:R-:W-:Y:S08]  /*8400*/  MUFU.EX2 R12, R12 ;  /* 0x0000000c000c7308 */ /* 0x000ff00000000800 */
[----:B------:R-:W-:Y:S01]  /*8410*/  MUFU.EX2 R14, R177 ;  /* 0x000000b1000e7308 */ /* 0x000fe20000000800 */
[----:B0-----:R-:W-:-:S07]  /*8420*/  FMNMX.FTZ R158, R7, R158, !PT ;  /* 0x0000009e079e7209 */ /* 0x001fce0007810000 */
[----:B------:R-:W0:Y:S01]  /*8430*/  MUFU.EX2 R169, R169 ;  /* 0x000000a900a97308 */ /* 0x000e220000000800 */
[----:B------:R-:W1:Y:S07]  /*8440*/  SHFL.BFLY PT, R7, R158, 0x1, 0x1f ;  /* 0x0c201f009e077f89 */ /* 0x000e6e00000e0000 */
        /* <DEDUP_REMOVED lines=10> */
[--C-:B------:R-:W-:Y:S01]  /*84f0*/  FFMA.FTZ R21, R153, UR4, -R158.reuse ;  /* 0x0000000499157c23 */ /* 0x100fe2000801089e */
[--C-:B------:R-:W-:Y:S01]  /*8500*/  FFMA.FTZ R204, R152, UR4, -R158.reuse ;  /* 0x0000000498cc7c23 */ /* 0x100fe2000801089e */
[----:B------:R-:W-:Y:S01]  /*8510*/  FSEL R152, R8, RZ, P1 ;  /* 0x000000ff08987208 */ /* 0x000fe20000800000 */
[--C-:B------:R-:W-:Y:S01]  /*8520*/  FFMA.FTZ R183, R156, UR4, -R158.reuse ;  /* 0x000000049cb77c23 */ /* 0x100fe2000801089e */
[----:B------:R-:W-:Y:S01]  /*8530*/  FSEL R153, R7, RZ, P2 ;  /* 0x000000ff07997208 */ /* 0x000fe20001000000 */
[--C-:B------:R-:W-:Y:S01]  /*8540*/  FFMA.FTZ R205, R196, UR4, -R158.reuse ;  /* 0x00000004c4cd7c23 */ /* 0x100fe2000801089e */
[----:B------:R-:W-:Y:S01]  /*8550*/  ISETP.NE.AND P1, PT, R18, R159, PT ;  /* 0x0000009f1200720c */ /* 0x000fe20003f25270 */
[----:B------:R-:W-:Y:S01]  /*8560*/  FADD.FTZ R152, -R152, R11 ;  /* 0x0000000b98987221 */ /* 0x000fe20000010100 */
[----:B------:R-:W-:Y:S01]  /*8570*/  FFMA.FTZ R196, R154, UR4, -R158 ;  /* 0x000000049ac47c23 */ /* 0x000fe2000801089e */
[----:B------:R-:W-:Y:S01]  /*8580*/  FADD.FTZ R153, -R153, R10 ;  /* 0x0000000a99997221 */ /* 0x000fe20000010100 */
[----:B------:R-:W-:Y:S01]  /*8590*/  FFMA.FTZ R198, R157, UR4, -R158 ;  /* 0x000000049dc67c23 */ /* 0x000fe2000801089e */
[----:B------:R-:W-:Y:S01]  /*85a0*/  FMUL.FTZ R156, R152, UR4 ;  /* 0x00000004989c7c20 */ /* 0x000fe20008410000 */
[----:B------:R-:W-:-:S02]  /*85b0*/  VIADD R152, R9, 0x38840 ;  /* 0x0003884009987836 */ /* 0x000fc40000000000 */
[----:B------:R-:W-:Y:S01]  /*85c0*/  FMUL.FTZ R153, R153, UR4 ;  /* 0x0000000499997c20 */ /* 0x000fe20008410000 */
[--C-:B------:R-:W-:Y:S01]  /*85d0*/  FFMA.FTZ R200, R160, UR4, -R158.reuse ;  /* 0x00000004a0c87c23 */ /* 0x100fe2000801089e */
[----:B------:R1:W2:Y:S01]  /*85e0*/  MUFU.EX2 R10, R156 ;  /* 0x0000009c000a7308 */ /* 0x0002a20000000800 */
[----:B------:R-:W-:Y:S01]  /*85f0*/  FFMA.FTZ R201, R161, UR4, -R158 ;  /* 0x00000004a1c97c23 */ /* 0x000fe2000801089e */
[----:B------:R-:W-:Y:S01]  /*8600*/  PRMT R152, R219, 0x654, R152 ;  /* 0x00000654db987816 */ /* 0x000fe20000000098 */
[----:B------:R-:W-:Y:S01]  /*8610*/  FFMA.FTZ R202, R164, UR4, -R158 ;  /* 0x00000004a4ca7c23 */ /* 0x000fe2000801089e */
[----:B------:R-:W-:Y:S02]  /*8620*/  @!P1 IMAD R154, R13, 0x40, R22 ;  /* 0x000000400d9a9824 */ /* 0x000fe400078e0216 */
[--C-:B------:R-:W-:Y:S01]  /*8630*/  FFMA.FTZ R203, R165, UR4, -R158.reuse ;  /* 0x00000004a5cb7c23 */ /* 0x100fe2000801089e */
[--C-:B------:R-:W-:Y:S01]  /*8640*/  FFMA.FTZ R172, R172, UR4, -R158.reuse ;  /* 0x00000004acac7c23 */ /* 0x100fe2000801089e */
[--C-:B------:R-:W-:Y:S01]  /*8650*/  FFMA.FTZ R197, R197, UR4, -R158.reuse ;  /* 0x00000004c5c57c23 */ /* 0x100fe2000801089e */
[----:B------:R3:W4:Y:S01]  /*8660*/  MUFU.EX2 R207, R153 ;  /* 0x0000009900cf7308 */ /* 0x0007220000000800 */
[----:B-1----:R-:W-:Y:S01]  /*8670*/  @!P1 IMAD R156, R154, 0x4, R17 ;  /* 0x000000049a9c9824 */ /* 0x002fe200078e0211 */
[----:B------:R1:W-:Y:S01]  /*8680*/  SYNCS.ARRIVE.TRANS64.RED.A1T0 RZ, [R152+URZ], RZ ;  /* 0x000000ff98ff79a7 */ /* 0x0003e2000810043f */
[--C-:B------:R-:W-:Y:S01]  /*8690*/  FFMA.FTZ R13, R199, UR4, -R158.reuse ;  /* 0x00000004c70d7c23 */ /* 0x100fe2000801089e */
[--C-:B------:R-:W-:Y:S01]  /*86a0*/  FFMA.FTZ R206, R155, UR4, -R158.reuse ;  /* 0x000000049bce7c23 */ /* 0x100fe2000801089e */
[----:B------:R-:W-:Y:S01]  /*86b0*/  FFMA.FTZ R157, R176, UR4, -R158 ;  /* 0x00000004b09d7c23 */ /* 0x000fe2000801089e */
[----:B------:R-:W-:Y:S01]  /*86c0*/  IMAD R176, R2, 0x1000, R19 ;  /* 0x0000100002b07824 */ /* 0x000fe200078e0213 */
[----:B0-----:R-:W-:Y:S01]  /*86d0*/  F2FP.BF16.F32.PACK_AB R155, R169, R14 ;  /* 0x0000000ea99b723e */ /* 0x001fe200000010ff */
[----:B------:R-:W-:Y:S01]  /*86e0*/  MUFU.EX2 R182, R182 ;  /* 0x000000b600b67308 */ /* 0x000fe20000000800 */
[----:B--2---:R-:W-:Y:S01]  /*86f0*/  @!P1 STS [R156+0x38420], R10 ;  /* 0x0384200a9c009388 */ /* 0x004fe20000000800 */
[----:B---3--:R-:W-:Y:S01]  /*8700*/  F2FP.BF16.F32.PACK_AB R153, R12, R15 ;  /* 0x0000000f0c99723e */ /* 0x008fe200000010ff */
[----:B------:R-:W-:Y:S01]  /*8710*/  FMUL.FTZ R26, R26, R10 ;  /* 0x0000000a1a1a7220 */ /* 0x000fe20000410000 */
[----:B------:R-:W-:Y:S01]  /*8720*/  F2FP.BF16.F32.PACK_AB R159, R177, R168 ;  /* 0x000000a8b19f723e */ /* 0x000fe200000010ff */
[-C--:B------:R-:W-:Y:S01]  /*8730*/  FMUL.FTZ R27, R27, R10.reuse ;  /* 0x0000000a1b1b7220 */ /* 0x080fe20000410000 */
[----:B------:R-:W-:Y:S01]  /*8740*/  R2UR UR10, R176 ;  /* 0x00000000b00a72ca */ /* 0x000fe200000e0000 */
[-C--:B------:R-:W-:Y:S01]  /*8750*/  FMUL.FTZ R30, R30, R10.reuse ;  /* 0x0000000a1e1e7220 */ /* 0x080fe20000410000 */
[----:B------:R-:W1:Y:S01]  /*8760*/  MUFU.EX2 R21, R21 ;  /* 0x0000001500157308 */ /* 0x000e620000000800 */
[----:B----4-:R0:W-:Y:S01]  /*8770*/  @!P1 STS [R156+0x38400], R207 ;  /* 0x038400cf9c009388 */ /* 0x0101e20000000800 */
        /* <DEDUP_REMOVED lines=59> */
[----:B------:R-:W-:Y:S01]  /*8b30*/  FMUL.FTZ R75, R75, R10 ;  /* 0x0000000a4b4b7220 */ /* 0x000fe20000410000 */
        /* <DEDUP_REMOVED lines=87> */
[----:B------:R-:W-:Y:S01]  /*90b0*/  FMUL.FTZ R147, R147, R10 ;  /* 0x0000000a93937220 */ /* 0x000fe20000410000 */
[-C--:B------:R-:W-:Y:S01]  /*90c0*/  FMUL.FTZ R148, R148, R207.reuse ;  /* 0x000000cf94947220 */ /* 0x080fe20000410000 */
[----:B------:R-:W-:Y:S01]  /*90d0*/  FMUL.FTZ R149, R149, R207 ;  /* 0x000000cf95957220 */ /* 0x000fe20000410000 */
[----:B------:R-:W3:Y:S01]  /*90e0*/  MUFU.EX2 R196, R196 ;  /* 0x000000c400c47308 */ /* 0x000ee20000000800 */
[----:B--2---:R-:W-:Y:S01]  /*90f0*/  F2FP.BF16.F32.PACK_AB R157, R173, R20 ;  /* 0x00000014ad9d723e */ /* 0x004fe200000010ff */
[-C--:B------:R-:W-:Y:S01]  /*9100*/  FMUL.FTZ R150, R150, R10.reuse ;  /* 0x0000000a96967220 */ /* 0x080fe20000410000 */
[----:B------:R-:W-:Y:S01]  /*9110*/  FMUL.FTZ R151, R151, R10 ;  /* 0x0000000a97977220 */ /* 0x000fe20000410000 */
[----:B0-----:R-:W-:Y:S01]  /*9120*/  F2FP.BF16.F32.PACK_AB R165, R179, R178 ;  /* 0x000000b2b3a5723e */ /* 0x001fe200000010ff */
[----:B------:R0:W-:Y:S01]  /*9130*/  STSM.16.M88.4 [R185+0x36400], R152 ;  /* 0x03640098b9007844 */ /* 0x0001e20000000200 */
[----:B-1----:R-:W-:Y:S01]  /*9140*/  F2FP.BF16.F32.PACK_AB R167, R181, R180 ;  /* 0x000000b4b5a7723e */ /* 0x002fe200000010ff */
[----:B------:R-:W-:Y:S01]  /*9150*/  VIADD R199, R176, 0x80 ;  /* 0x00000080b0c77836 */ /* 0x000fe20000000000 */
[----:B------:R-:W-:Y:S01]  /*9160*/  MUFU.EX2 R13, R13 ;  /* 0x0000000d000d7308 */ /* 0x000fe20000000800 */
[----:B------:R0:W-:Y:S01]  /*9170*/  STSM.16.M88.4 [R187], R156 ;  /* 0x0000009cbb007844 */ /* 0x0001e20000000200 */
[----:B------:R-:W-:Y:S01]  /*9180*/  FFMA.FTZ R15, R10, R6, R15 ;  /* 0x000000060a0f7223 */ /* 0x000fe2000001000f */
[----:B------:R-:W-:-:S02]  /*9190*/  FFMA.FTZ R182, R207, R5, R182 ;  /* 0x00000005cfb67223 */ /* 0x000fc400000100b6 */
[----:B------:R0:W-:Y:S01]  /*91a0*/  STSM.16.M88.4 [R189], R160 ;  /* 0x000000a0bd007844 */ /* 0x0001e20000000200 */
[----:B------:R-:W-:Y:S01]  /*91b0*/  FADD.FTZ R15, R12, R15 ;  /* 0x0000000f0c0f7221 */ /* 0x000fe20000010000 */
[----:B------:R-:W-:Y:S01]  /*91c0*/  FADD.FTZ R182, R21, R182 ;  /* 0x000000b615b67221 */ /* 0x000fe20000010000 */
[----:B------:R-:W1:Y:S01]  /*91d0*/  MUFU.EX2 R206, R206 ;  /* 0x000000ce00ce7308 */ /* 0x000e620000000800 */
[----:B---3--:R-:W-:Y:S01]  /*91e0*/  F2FP.BF16.F32.PACK_AB R164, R196, R11 ;  /* 0x0000000bc4a4723e */ /* 0x008fe200000010ff */
        /* <DEDUP_REMOVED lines=17> */
[----:B------:R-:W-:Y:S01]  /*9300*/  R2UR UR10, R199 ;  /* 0x00000000c70a72ca */ /* 0x000fe200000e0000 */
[----:B------:R-:W-:Y:S01]  /*9310*/  UMOV UR11, 0x40000040 ;  /* 0x40000040000b7882 */ /* 0x000fe20000000000 */
[----:B------:R-:W-:Y:S02]  /*9320*/  VIADD R199, R176, 0x100 ;  /* 0x00000100b0c77836 */ /* 0x000fe40000000000 */
[----:B------:R-:W-:Y:S01]  /*9330*/  FADD.FTZ R204, R204, R203 ;  /* 0x000000cbcccc7221 */ /* 0x000fe20000010000 */
[----:B------:R-:W-:Y:S02]  /*9340*/  VIADD R176, R176, 0x180 ;  /* 0x00000180b0b07836 */ /* 0x000fe40000000000 */
        /* <DEDUP_REMOVED lines=14> */
[----:B------:R-:W-:Y:S02]  /*9430*/  WARPGROUP.DEPBAR.LE gsb0, 0x0 ;  /* 0x00008000000079c5 */ /* 0x000fe40000010000 */
[----:B------:R-:W-:-:S06]  /*9440*/  WARPGROUP.ARRIVE ;  /* 0x00000000000079c5 */ /* 0x000fcc0000000000 */
        /* <DEDUP_REMOVED lines=24> */
.L_x_4084:
[----:B------:R-:W-:Y:S01]  /*95d0*/  UISETP.GT.AND UP0, UPT, UR32, UR7, UPT ;  /* 0x000000072000728c */ /* 0x000fe2000bf04270 */
[----:B------:R-:W-:Y:S01]  /*95e0*/  VIADD R10, R9, 0x38860 ;  /* 0x00038860090a7836 */ /* 0x000fe20000000000 */
[----:B------:R-:W-:Y:S01]  /*95f0*/  UIADD3 UR32, UR32, -0x1, URZ ;  /* 0xffffffff20207890 */ /* 0x000fe2000fffe03f */
[----:B------:R-:W-:Y:S02]  /*9600*/  IMAD.MOV.U32 R11, RZ, RZ, R8 ;  /* 0x000000ffff0b7224 */ /* 0x000fe400078e0008 */
[----:B------:R-:W-:Y:S01]  /*9610*/  IMAD.MOV.U32 R13, RZ, RZ, R2 ;  /* 0x000000ffff0d7224 */ /* 0x000fe200078e0002 */
[----:B------:R-:W-:Y:S02]  /*9620*/  PLOP3.LUT P1, PT, PT, PT, UP0, 0x80, 0x0 ;  /* 0x000000000000781c */ /* 0x000fe40003f2f008 */
[----:B------:R-:W-:-:S04]  /*9630*/  PRMT R10, R219, 0x654, R10 ;  /* 0x00000654db0a7816 */ /* 0x000fc8000000000a */
[----:B------:R0:W-:Y:S02]  /*9640*/  SYNCS.ARRIVE.TRANS64.RED.A1T0 RZ, [R10+URZ], RZ ;  /* 0x000000ff0aff79a7 */ /* 0x0001e4000810043f */
[----:B0-----:R-:W-:-:S05]  /*9650*/  IMAD.MOV.U32 R10, RZ, RZ, R7 ;  /* 0x000000ffff0a7224 */ /* 0x001fca00078e0007 */
[----:B------:R-:W-:Y:S05]  /*9660*/  @P1 BRA `(.L_x_4085) ;  /* 0xffffffcc00741947 */ /* 0x000fea000383ffff */
.L_x_4074:
[----:B------:R-:W-:-:S13]  /*9670*/  ISETP.LE.AND P1, PT, RZ, UR32, PT ;  /* 0x00000020ff007c0c */ /* 0x000fda000bf23270 */
[----:B------:R-:W-:Y:S05]  /*9680*/  @!P1 BRA `(.L_x_4086) ;  /* 0x0000002c00509947 */ /* 0x000fea0003800000 */
[----:B------:R-:W-:Y:S01]  /*9690*/  IMAD.MOV.U32 R197, RZ, RZ, R8 ;  /* 0x000000ffffc57224 */ /* 0x000fe200078e0008 */
[----:B------:R-:W-:Y:S01]  /*96a0*/  ULDC UR28, c[0x0][0xa80] ;  /* 0x0002a000001c7ab9 */ /* 0x000fe20000000800 */
[----:B------:R-:W-:Y:S02]  /*96b0*/  IMAD.MOV.U32 R10, RZ, RZ, R7 ;  /* 0x000000ffff0a7224 */ /* 0x000fe400078e0007 */
[----:B------:R-:W-:-:S07]  /*96c0*/  IMAD.MOV.U32 R199, RZ, RZ, R2 ;  /* 0x000000ffffc77224 */ /* 0x000fce00078e0002 */
.L_x_4097:
[----:B------:R-:W-:-:S05]  /*96d0*/  VIADD R2, R199, 0x1 ;  /* 0x00000001c7027836 */ /* 0x000fca0000000000 */
[----:B------:R-:W-:-:S04]  /*96e0*/  ISETP.NE.AND P1, PT, R2, 0x2, PT ;  /* 0x000000020200780c */ /* 0x000fc80003f25270 */
[----:B------:R-:W-:Y:S02]  /*96f0*/  SEL R7, RZ, 0x1, P1 ;  /* 0x00000001ff077807 */ /* 0x000fe40000800000 */
[----:B------:R-:W-:Y:S02]  /*9700*/  SEL R2, R2, RZ, P1 ;  /* 0x000000ff02027207 */ /* 0x000fe40000800000 */
[----:B------:R-:W-:Y:S01]  /*9710*/  LOP3.LUT R16, R16, R7, RZ, 0x3c, !PT ;  /* 0x0000000710107212 */ /* 0x000fe200078e3cff */
[----:B------:R-:W-:Y:S06]  /*9720*/  @!P0 BRA `(.L_x_4087) ;  /* 0x0000000000048947 */ /* 0x000fec0003800000 */
[----:B------:R-:W-:Y:S01]  /*9730*/  BPT.TRAP 0x1 ;  /* 0x000000040000795c */ /* 0x000fe20000300000 */
.L_x_4087:
[----:B------:R-:W-:Y:S01]  /*9740*/  IMAD R9, R2, 0x8, R17 ;  /* 0x0000000802097824 */ /* 0x000fe200078e0211 */
[----:B------:R-:W-:-:S04]  /*9750*/  SHF.L.U32 R8, R16, 0x1f, RZ ;  /* 0x0000001f10087819 */ /* 0x000fc800000006ff */
[----:B------:R0:W1:Y:S01]  /*9760*/  SYNCS.PHASECHK.TRANS64.TRYWAIT P1, [R9+URZ+0x38830], R8 ;  /* 0x03883008090075a7 */ /* 0x000062000802017f */
[----:B------:R-:W-:Y:S05]  /*9770*/  @!P0 BRA `(.L_x_4088) ;  /* 0x0000000000048947 */ /* 0x000fea0003800000 */
[----:B------:R-:W-:Y:S01]  /*9780*/  BPT.TRAP 0x1 ;  /* 0x000000040000795c */ /* 0x000fe20000300000 */
.L_x_4088:
[----:B------:R-:W-:Y:S01]  /*9790*/  IMAD R7, R2, 0x200, R0 ;  /* 0x0000020002077824 */ /* 0x000fe200078e0200 */
[----:B-1----:R-:W-:Y:S06]  /*97a0*/  @P1 BRA `(.L_x_4089) ;  /* 0x0000000000081947 */ /* 0x002fec0003800000 */
[----:B------:R-:W1:Y:S02]  /*97b0*/  SYNCS.PHASECHK.TRANS64.TRYWAIT P1, [R9+URZ+0x38830], R8 ;  /* 0x03883008090075a7 */ /* 0x000e64000802017f */
[----:B-1----:R-:W-:Y:S05]  /*97c0*/  @!P1 BRA `(.L_x_4090) ;  /* 0x000000b0004c9947 */ /* 0x002fea0003800000 */
.L_x_4089:
        /* <DEDUP_REMOVED lines=22> */
.L_x_4091:
[----:B------:R2:W3:Y:S01]  /*9930*/  SYNCS.PHASECHK.TRANS64.TRYWAIT P1, [R9+URZ+0x38850], R8 ;  /* 0x03885008090075a7 */ /* 0x0004e2000802017f */
[----:B------:R-:W-:Y:S05]  /*9940*/  @!P0 BRA `(.L_x_4092) ;  /* 0x0000000000048947 */ /* 0x000fea0003800000 */
[----:B------:R-:W-:Y:S01]  /*9950*/  BPT.TRAP 0x1 ;  /* 0x000000040000795c */ /* 0x000fe20000300000 */
.L_x_4092:
[----:B------:R-:W-:Y:S01]  /*9960*/  IMAD R7, R2, 0x1000, R4 ;  /* 0x0000100002077824 */ /* 0x000fe200078e0204 */
[----:B---3--:R-:W-:Y:S06]  /*9970*/  @P1 BRA `(.L_x_4093) ;  /* 0x0000000000081947 */ /* 0x008fec0003800000 */
[----:B------:R-:W3:Y:S02]  /*9980*/  SYNCS.PHASECHK.TRANS64.TRYWAIT P1, [R9+URZ+0x38850], R8 ;  /* 0x03885008090075a7 */ /* 0x000ee4000802017f */
[----:B---3--:R-:W-:Y:S05]  /*9990*/  @!P1 BRA `(.L_x_4094) ;  /* 0x000000ac00ec9947 */ /* 0x008fea0003800000 */
.L_x_4093:
        /* <DEDUP_REMOVED lines=200> */
[--C-:B------:R-:W-:Y:S02]  /*a620*/  IMAD.IADD R20, R11, 0x1, R13.reuse ;  /* 0x000000010b147824 */ /* 0x100fe400078e020d */
        /* <DEDUP_REMOVED lines=125> */
.L_x_4095:
[----:B------:R-:W-:Y:S01]  /*ae00*/  FMNMX.FTZ R8, R152, R10, !PT ;  /* 0x0000000a98087209 */ /* 0x000fe20007810000 */
[----:B------:R-:W-:Y:S01]  /*ae10*/  UMOV UR4, UR28 ;  /* 0x0000001c00047c82 */ /* 0x000fe20008000000 */
[----:B------:R-:W-:Y:S01]  /*ae20*/  IMAD R204, R2, 0x1000, R19 ;  /* 0x0000100002cc7824 */ /* 0x000fe200078e0213 */
[----:B------:R-:W-:Y:S01]  /*ae30*/  UMOV UR7, 0x40000040 ;  /* 0x4000004000077882 */ /* 0x000fe20000000000 */
[----:B------:R-:W-:-:S03]  /*ae40*/  FMNMX.FTZ R7, R153, R8, !PT ;  /* 0x0000000899077209 */ /* 0x000fc60007810000 */
[----:B------:R-:W-:Y:S02]  /*ae50*/  R2UR UR6, R204 ;  /* 0x00000000cc0672ca */ /* 0x000fe400000e0000 */
        /* <DEDUP_REMOVED lines=53> */
[----:B------:R-:W-:Y:S03]  /*b1b0*/  MUFU.EX2 R11, R11 ;  /* 0x0000000b000b7308 */ /* 0x000fe60000000800 */
[----:B------:R-:W1:Y:S01]  /*b1c0*/  SHFL.BFLY PT, R153, R8, 0x2, 0x1f ;  /* 0x0c401f0008997f89 */ /* 0x000e6200000e0000 */
[-C--:B0-----:R-:W-:Y:S01]  /*b1d0*/  FMUL.FTZ R24, R24, R10.reuse ;  /* 0x0000000a18187220 */ /* 0x081fe20000410000 */
        /* <DEDUP_REMOVED lines=52> */
[----:B------:R-:W-:Y:S01]  /*b520*/  FFMA.FTZ R153, R181, UR4, -R196 ;  /* 0x00000004b5997c23 */ /* 0x000fe200080108c4 */
[----:B------:R-:W-:Y:S01]  /*b530*/  MUFU.EX2 R186, R186 ;  /* 0x000000ba00ba7308 */ /* 0x000fe20000000800 */
[-C--:B------:R-:W-:Y:S01]  /*b540*/  FMUL.FTZ R112, R112, R10.reuse ;  /* 0x0000000a70707220 */ /* 0x080fe20000410000 */
[-C--:B------:R-:W-:Y:S01]  /*b550*/  FMUL.FTZ R113, R113, R10.reuse ;  /* 0x0000000a71717220 */ /* 0x080fe20000410000 */
[----:B------:R-:W-:Y:S01]  /*b560*/  FADD.FTZ R152, -R8, R197 ;  /* 0x000000c508987221 */ /* 0x000fe20000010100 */
[-C--:B------:R-:W-:Y:S01]  /*b570*/  FMUL.FTZ R116, R116, R10.reuse ;  /* 0x0000000a74747220 */ /* 0x080fe20000410000 */
[-C--:B------:R-:W-:Y:S01]  /*b580*/  FMUL.FTZ R117, R117, R10.reuse ;  /* 0x0000000a75757220 */ /* 0x080fe20000410000 */
[-C--:B------:R-:W-:Y:S01]  /*b590*/  FMUL.FTZ R120, R120, R10.reuse ;  /* 0x0000000a78787220 */ /* 0x080fe20000410000 */
[----:B------:R-:W-:Y:S01]  /*b5a0*/  FMUL.FTZ R181, R152, UR4 ;  /* 0x0000000498b57c20 */ /* 0x000fe20008410000 */
[----:B------:R1:W-:Y:S01]  /*b5b0*/  MUFU.EX2 R197, R153 ;  /* 0x0000009900c57308 */ /* 0x0003e20000000800 */
[----:B------:R-:W-:Y:S01]  /*b5c0*/  FMUL.FTZ R152, R8, UR4 ;  /* 0x0000000408987c20 */ /* 0x000fe20008410000 */
[-C--:B------:R-:W-:Y:S01]  /*b5d0*/  FMUL.FTZ R121, R121, R10.reuse ;  /* 0x0000000a79797220 */ /* 0x080fe20000410000 */
[-C--:B------:R-:W-:Y:S01]  /*b5e0*/  FMUL.FTZ R124, R124, R10.reuse ;  /* 0x0000000a7c7c7220 */ /* 0x080fe20000410000 */
[----:B------:R-:W-:Y:S01]  /*b5f0*/  FMUL.FTZ R125, R125, R10 ;  /* 0x0000000a7d7d7220 */ /* 0x000fe20000410000 */
[----:B------:R-:W-:Y:S01]  /*b600*/  FFMA.FTZ R196, R154, UR4, -R152 ;  /* 0x000000049ac47c23 */ /* 0x000fe20008010898 */
[----:B------:R-:W-:-:S02]  /*b610*/  VIADD R154, R9, 0x38840 ;  /* 0x00038840099a7836 */ /* 0x000fc40000000000 */
[----:B------:R-:W-:Y:S01]  /*b620*/  FFMA.FTZ R201, R155, UR4, -R152 ;  /* 0x000000049bc97c23 */ /* 0x000fe20008010898 */
[----:B------:R-:W2:Y:S01]  /*b630*/  MUFU.EX2 R181, R181 ;  /* 0x000000b500b57308 */ /* 0x000ea20000000800 */
[----:B-1----:R-:W-:Y:S02]  /*b640*/  IMAD.MOV R153, RZ, RZ, -R184 ;  /* 0x000000ffff997224 */ /* 0x002fe400078e0ab8 */
[----:B------:R-:W-:Y:S01]  /*b650*/  FFMA.FTZ R198, R158, UR4, -R152 ;  /* 0x000000049ec67c23 */ /* 0x000fe20008010898 */
[----:B------:R-:W-:Y:S01]  /*b660*/  PRMT R154, R219, 0x654, R154 ;  /* 0x00000654db9a7816 */ /* 0x000fe2000000009a */
[--C-:B------:R-:W-:Y:S01]  /*b670*/  FFMA.FTZ R203, R159, UR4, -R152.reuse ;  /* 0x000000049fcb7c23 */ /* 0x100fe20008010898 */
[--C-:B------:R-:W-:Y:S01]  /*b680*/  FFMA.FTZ R200, R162, UR4, -R152.reuse ;  /* 0x00000004a2c87c23 */ /* 0x100fe20008010898 */
[----:B------:R-:W-:Y:S01]  /*b690*/  ISETP.NE.AND P1, PT, R18, R153, PT ;  /* 0x000000991200720c */ /* 0x000fe20003f25270 */
[--C-:B------:R-:W-:Y:S01]  /*b6a0*/  FFMA.FTZ R205, R163, UR4, -R152.reuse ;  /* 0x00000004a3cd7c23 */ /* 0x100fe20008010898 */
[--C-:B------:R-:W-:Y:S01]  /*b6b0*/  FFMA.FTZ R202, R166, UR4, -R152.reuse ;  /* 0x00000004a6ca7c23 */ /* 0x100fe20008010898 */
[--C-:B------:R-:W-:Y:S01]  /*b6c0*/  FFMA.FTZ R207, R167, UR4, -R152.reuse ;  /* 0x00000004a7cf7c23 */ /* 0x100fe20008010898 */
[--C-:B------:R-:W-:Y:S01]  /*b6d0*/  FFMA.FTZ R170, R170, UR4, -R152.reuse ;  /* 0x00000004aaaa7c23 */ /* 0x100fe20008010898 */
[--C-:B------:R-:W-:Y:S01]  /*b6e0*/  FFMA.FTZ R171, R171, UR4, -R152.reuse ;  /* 0x00000004abab7c23 */ /* 0x100fe20008010898 */
[--C-:B------:R-:W-:Y:S01]  /*b6f0*/  FFMA.FTZ R174, R174, UR4, -R152.reuse ;  /* 0x00000004aeae7c23 */ /* 0x100fe20008010898 */
[--C-:B------:R-:W-:Y:S01]  /*b700*/  FFMA.FTZ R175, R175, UR4, -R152.reuse ;  /* 0x00000004afaf7c23 */ /* 0x100fe20008010898 */
[----:B------:R1:W-:Y:S01]  /*b710*/  SYNCS.ARRIVE.TRANS64.RED.A1T0 RZ, [R154+URZ], RZ ;  /* 0x000000ff9aff79a7 */ /* 0x0003e2000810043f */
[--C-:B------:R-:W-:Y:S01]  /*b720*/  FFMA.FTZ R178, R178, UR4, -R152.reuse ;  /* 0x00000004b2b27c23 */ /* 0x100fe20008010898 */
[--C-:B------:R-:W-:Y:S01]  /*b730*/  FFMA.FTZ R179, R179, UR4, -R152.reuse ;  /* 0x00000004b3b37c23 */ /* 0x100fe20008010898 */
[--C-:B------:R-:W-:Y:S01]  /*b740*/  FFMA.FTZ R182, R182, UR4, -R152.reuse ;  /* 0x00000004b6b67c23 */ /* 0x100fe20008010898 */
[----:B------:R-:W-:Y:S01]  /*b750*/  FFMA.FTZ R183, R183, UR4, -R152 ;  /* 0x00000004b7b77c23 */ /* 0x000fe20008010898 */
[----:B------:R-:W-:Y:S01]  /*b760*/  @!P1 IMAD R156, R199, 0x40, R22 ;  /* 0x00000040c79c9824 */ /* 0x000fe200078e0216 */
[----:B------:R-:W-:Y:S01]  /*b770*/  MUFU.EX2 R196, R196 ;  /* 0x000000c400c47308 */ /* 0x000fe20000000800 */
[----:B0-----:R-:W-:Y:S01]  /*b780*/  F2FP.BF16.F32.PACK_AB R152, R12, R11 ;  /* 0x0000000b0c98723e */ /* 0x001fe200000010ff */
[----:B--2---:R-:W-:Y:S01]  /*b790*/  FMUL.FTZ R26, R26, R181 ;  /* 0x000000b51a1a7220 */ /* 0x004fe20000410000 */
[----:B------:R-:W-:Y:S01]  /*b7a0*/  @!P1 IMAD R156, R156, 0x4, R17 ;  /* 0x000000049c9c9824 */ /* 0x000fe200078e0211 */
[----:B-1----:R-:W-:Y:S01]  /*b7b0*/  F2FP.BF16.F32.PACK_AB R154, R14, R13 ;  /* 0x0000000d0e9a723e */ /* 0x002fe200000010ff */
[----:B------:R-:W-:Y:S01]  /*b7c0*/  FMUL.FTZ R27, R27, R181 ;  /* 0x000000b51b1b7220 */ /* 0x000fe20000410000 */
[----:B------:R-:W-:Y:S01]  /*b7d0*/  F2FP.BF16.F32.PACK_AB R158, R186, R21 ;  /* 0x00000015ba9e723e */ /* 0x000fe200000010ff */
[-C--:B------:R-:W-:Y:S01]  /*b7e0*/  FMUL.FTZ R30, R30, R181.reuse ;  /* 0x000000b51e1e7220 */ /* 0x080fe20000410000 */
[----:B------:R-:W-:Y:S01]  /*b7f0*/  @!P1 STS [R156+0x38400], R10 ;  /* 0x0384000a9c009388 */ /* 0x000fe20000000800 */
[----:B------:R-:W0:Y:S01]  /*b800*/  MUFU.EX2 R201, R201 ;  /* 0x000000c900c97308 */ /* 0x000e220000000800 */
[-C--:B------:R-:W-:Y:S01]  /*b810*/  FMUL.FTZ R31, R31, R181.reuse ;  /* 0x000000b51f1f7220 */ /* 0x080fe20000410000 */
[-C--:B------:R-:W-:Y:S01]  /*b820*/  FMUL.FTZ R34, R34, R181.reuse ;  /* 0x000000b522227220 */ /* 0x080fe20000410000 */
[----:B------:R1:W-:Y:S01]  /*b830*/  @!P1 STS [R156+0x38420], R181 ;  /* 0x038420b59c009388 */ /* 0x0003e20000000800 */
        /* <DEDUP_REMOVED lines=9> */
[----:B-1----:R-:W-:Y:S01]  /*b8d0*/  F2FP.BF16.F32.PACK_AB R156, R20, R15 ;  /* 0x0000000f149c723e */ /* 0x002fe200000010ff */
        /* <DEDUP_REMOVED lines=77> */
[-C--:B------:R-:W-:Y:S01]  /*bdb0*/  FMUL.FTZ R150, R150, R181.reuse ;  /* 0x000000b596967220 */ /* 0x080fe20000410000 */
[----:B------:R-:W-:Y:S01]  /*bdc0*/  FMUL.FTZ R151, R151, R181 ;  /* 0x000000b597977220 */ /* 0x000fe20000410000 */
[----:B------:R0:W-:Y:S01]  /*bdd0*/  STSM.16.M88.4 [R185+0x36400], R152 ;  /* 0x03640098b9007844 */ /* 0x0001e20000000200 */
[----:B------:R-:W-:-:S02]  /*bde0*/  VIADD R199, R204, 0x80 ;  /* 0x00000080ccc77836 */ /* 0x000fc40000000000 */
[----:B------:R-:W-:Y:S01]  /*bdf0*/  FFMA.FTZ R5, R10, R5, R11 ;  /* 0x000000050a057223 */ /* 0x000fe2000001000b */
[----:B------:R-:W2:Y:S01]  /*be00*/  MUFU.EX2 R171, R171 ;  /* 0x000000ab00ab7308 */ /* 0x000ea20000000800 */
[----:B-1----:R-:W-:Y:S01]  /*be10*/  F2FP.BF16.F32.PACK_AB R162, R173, R172 ;  /* 0x000000acada2723e */ /* 0x002fe200000010ff */
[----:B------:R0:W-:Y:S01]  /*be20*/  STSM.16.M88.4 [R187], R156 ;  /* 0x0000009cbb007844 */ /* 0x0001e20000000200 */
[----:B------:R-:W-:Y:S01]  /*be30*/  FFMA.FTZ R6, R181, R6, R196 ;  /* 0x00000006b5067223 */ /* 0x000fe200000100c4 */
[----:B------:R-:W-:-:S03]  /*be40*/  FADD.FTZ R12, R12, R5 ;  /* 0x000000050c0c7221 */ /* 0x000fc60000010000 */
        /* <DEDUP_REMOVED lines=21> */
[----:B------:R0:W-:Y:S01]  /*bfa0*/  STSM.16.M88.4 [R189], R160 ;  /* 0x000000a0bd007844 */ /* 0x0001e20000000200 */
[----:B------:R-:W-:Y:S01]  /*bfb0*/  FADD.FTZ R169, R169, R168 ;  /* 0x000000a8a9a97221 */ /* 0x000fe20000010000 */
[----:B------:R-:W1:Y:S01]  /*bfc0*/  MUFU.EX2 R180, R180 ;  /* 0x000000b400b47308 */ /* 0x000e620000000800 */
[----:B------:R-:W-:Y:S02]  /*bfd0*/  FADD.FTZ R171, R171, R170 ;  /* 0x000000aaabab7221 */ /* 0x000fe40000010000 */
[----:B------:R-:W-:Y:S02]  /*bfe0*/  FADD.FTZ R172, R172, R169 ;  /* 0x000000a9acac7221 */ /* 0x000fe40000010000 */
[----:B------:R-:W-:Y:S02]  /*bff0*/  FADD.FTZ R174, R174, R171 ;  /* 0x000000abaeae7221 */ /* 0x000fe40000010000 */
[----:B------:R-:W-:Y:S01]  /*c000*/  FADD.FTZ R173, R173, R172 ;  /* 0x000000acadad7221 */ /* 0x000fe20000010000 */
[----:B------:R-:W-:Y:S01]  /*c010*/  MUFU.EX2 R178, R178 ;  /* 0x000000b200b27308 */ /* 0x000fe20000000800 */
[----:B--2---:R-:W-:Y:S01]  /*c020*/  F2FP.BF16.F32.PACK_AB R164, R177, R176 ;  /* 0x000000b0b1a4723e */ /* 0x004fe200000010ff */
[----:B------:R-:W-:Y:S01]  /*c030*/  FADD.FTZ R175, R175, R174 ;  /* 0x000000aeafaf7221 */ /* 0x000fe20000010000 */
[----:B------:R-:W-:-:S04]  /*c040*/  FADD.FTZ R176, R176, R173 ;  /* 0x000000adb0b07221 */ /* 0x000fc80000010000 */
[----:B------:R-:W-:Y:S01]  /*c050*/  FADD.FTZ R177, R177, R176 ;  /* 0x000000b0b1b17221 */ /* 0x000fe20000010000 */
[----:B------:R-:W2:Y:S01]  /*c060*/  MUFU.EX2 R179, R179 ;  /* 0x000000b300b37308 */ /* 0x000ea20000000800 */
[----:B-1----:R-:W-:Y:S02]  /*c070*/  F2FP.BF16.F32.PACK_AB R166, R197, R180 ;  /* 0x000000b4c5a6723e */ /* 0x002fe400000010ff */
[----:B------:R-:W-:-:S04]  /*c080*/  FADD.FTZ R180, R180, R177 ;  /* 0x000000b1b4b47221 */ /* 0x000fc80000010000 */
[----:B------:R-:W-:Y:S01]  /*c090*/  FADD.FTZ R5, R197, R180 ;  /* 0x000000b4c5057221 */ /* 0x000fe20000010000 */
[----:B------:R-:W1:Y:S08]  /*c0a0*/  MUFU.EX2 R182, R182 ;  /* 0x000000b600b67308 */ /* 0x000e700000000800 */
[----:B------:R-:W3:Y:S01]  /*c0b0*/  MUFU.EX2 R183, R183 ;  /* 0x000000b700b77308 */ /* 0x000ee20000000800 */
[----:B--2---:R-:W-:Y:S01]  /*c0c0*/  F2FP.BF16.F32.PACK_AB R165, R179, R178 ;  /* 0x000000b2b3a5723e */ /* 0x004fe200000010ff */
[----:B------:R-:W-:-:S04]  /*c0d0*/  FADD.FTZ R178, R178, R175 ;  /* 0x000000afb2b27221 */ /* 0x000fc80000010000 */
[----:B------:R-:W-:-:S04]  /*c0e0*/  FADD.FTZ R179, R179, R178 ;  /* 0x000000b2b3b37221 */ /* 0x000fc80000010000 */
[----:B-1----:R-:W-:Y:S01]  /*c0f0*/  FADD.FTZ R6, R182, R179 ;  /* 0x000000b3b6067221 */ /* 0x002fe20000010000 */
[----:B---3--:R-:W-:-:S03]  /*c100*/  F2FP.BF16.F32.PACK_AB R167, R183, R182 ;  /* 0x000000b6b7a7723e */ /* 0x008fc600000010ff */
[----:B------:R-:W-:Y:S02]  /*c110*/  FADD.FTZ R6, R183, R6 ;  /* 0x00000006b7067221 */ /* 0x000fe40000010000 */
[----:B------:R0:W-:Y:S01]  /*c120*/  STSM.16.M88.4 [R188], R164 ;  /* 0x000000a4bc007844 */ /* 0x0001e20000000200 */
[----:B------:R-:W-:-:S06]  /*c130*/  WARPGROUP.ARRIVE ;  /* 0x00000000000079c5 */ /* 0x000fcc0000000000 */
[----:B------:R-:W-:Y:S01]  /*c140*/  HGMMA.64x256x16.F32.BF16 R24, R152, gdesc[UR4].tnspB, R24, gsb0 ;  /* 0x43e0000498187df0 */ /* 0x000fe20008001818 */
        /* <DEDUP_REMOVED lines=31> */
.L_x_4096:
[----:B------:R-:W-:Y:S01]  /*c340*/  ISETP.LT.AND P1, PT, RZ, UR32, PT ;  /* 0x00000020ff007c0c */ /* 0x000fe2000bf21270 */
[----:B------:R-:W-:Y:S01]  /*c350*/  VIADD R10, R9, 0x38860 ;  /* 0x00038860090a7836 */ /* 0x000fe20000000000 */
[----:B------:R-:W-:Y:S01]  /*c360*/  UIADD3 UR32, UR32, -0x1, URZ ;  /* 0xffffffff20207890 */ /* 0x000fe2000fffe03f */
[----:B------:R-:W-:Y:S02]  /*c370*/  IMAD.MOV.U32 R197, RZ, RZ, R8 ;  /* 0x000000ffffc57224 */ /* 0x000fe400078e0008 */
[----:B------:R-:W-:Y:S01]  /*c380*/  IMAD.MOV.U32 R199, RZ, RZ, R2 ;  /* 0x000000ffffc77224 */ /* 0x000fe200078e0002 */
[----:B------:R-:W-:-:S04]  /*c390*/  PRMT R10, R219, 0x654, R10 ;  /* 0x00000654db0a7816 */ /* 0x000fc8000000000a */
[----:B------:R0:W-:Y:S02]  /*c3a0*/  SYNCS.ARRIVE.TRANS64.RED.A1T0 RZ, [R10+URZ], RZ ;  /* 0x000000ff0aff79a7 */ /* 0x0001e4000810043f */
[----:B0-----:R-:W-:Y:S01]  /*c3b0*/  IMAD.MOV.U32 R10, RZ, RZ, R7 ;  /* 0x000000ffff0a7224 */ /* 0x001fe200078e0007 */
[----:B------:R-:W-:Y:S06]  /*c3c0*/  @P1 BRA `(.L_x_4097) ;  /* 0xffffffd000c01947 */ /* 0x000fec000383ffff */
.L_x_4086:
[----:B------:R-:W0:Y:S01]  /*c3d0*/  SHFL.BFLY PT, R0, R5, 0x2, 0x1f ;  /* 0x0c401f0005007f89 */ /* 0x000e2200000e0000 */
[----:B------:R-:W-:Y:S01]  /*c3e0*/  IMAD.U32 R12, RZ, RZ, UR4 ;  /* 0x00000004ff0c7e24 */ /* 0x000fe2000f8e00ff */
[----:B------:R-:W-:Y:S02]  /*c3f0*/  UIADD3 UR36, UR36, 0x1, URZ ;  /* 0x0000000124247890 */ /* 0x000fe4000fffe03f */
[----:B------:R-:W1:Y:S01]  /*c400*/  SHFL.BFLY PT, R9, R6, 0x2, 0x1f ;  /* 0x0c401f0006097f89 */ /* 0x000e6200000e0000 */
[----:B------:R-:W-:Y:S08]  /*c410*/  BAR.ARV 0x8, 0x100 ;  /* 0x0204000000007b1d */ /* 0x000ff00000002000 */
[----:B------:R-:W-:Y:S01]  /*c420*/  BAR.SYNC.DEFER_BLOCKING 0xf, 0x100 ;  /* 0x03c4000000007b1d */ /* 0x000fe20000010000 */
[----:B0-----:R-:W-:Y:S01]  /*c430*/  FADD.FTZ R4, R0, R5 ;  /* 0x0000000500047221 */ /* 0x001fe20000010000 */
[----:B------:R-:W-:-:S02]  /*c440*/  VIADD R5, R2, 0x1 ;  /* 0x0000000102057836 */ /* 0x000fc40000000000 */
[----:B-1----:R-:W-:Y:S02]  /*c450*/  FADD.FTZ R10, R9, R6 ;  /* 0x00000006090a7221 */ /* 0x002fe40000010000 */
[----:B------:R-:W0:Y:S01]  /*c460*/  SHFL.BFLY PT, R3, R4, 0x1, 0x1f ;  /* 0x0c201f0004037f89 */ /* 0x000e2200000e0000 */
[----:B------:R-:W-:-:S03]  /*c470*/  ISETP.NE.AND P1, PT, R5, 0x2, PT ;  /* 0x000000020500780c */ /* 0x000fc60003f25270 */
[----:B------:R-:W1:Y:S01]  /*c480*/  SHFL.BFLY PT, R9, R10, 0x1, 0x1f ;  /* 0x0c201f000a097f89 */ /* 0x000e6200000e0000 */
[----:B------:R-:W-:-:S04]  /*c490*/  SEL R11, RZ, 0x1, P1 ;  /* 0x00000001ff0b7807 */ /* 0x000fc80000800000 */
[----:B------:R-:W-:Y:S01]  /*c4a0*/  LOP3.LUT R16, R16, R11, RZ, 0x3c, !PT ;  /* 0x0000000b10107212 */ /* 0x000fe200078e3cff */
[----:B0-----:R-:W-:Y:S01]  /*c4b0*/  FADD.FTZ R0, R4, R3 ;  /* 0x0000000304007221 */ /* 0x001fe20000010000 */
[----:B------:R-:W-:Y:S02]  /*c4c0*/  IMAD.MOV R3, RZ, RZ, -R184 ;  /* 0x000000ffff037224 */ /* 0x000fe400078e0ab8 */
[----:B------:R-:W-:Y:S02]  /*c4d0*/  IMAD.MOV.U32 R4, RZ, RZ, RZ ;  /* 0x000000ffff047224 */ /* 0x000fe400078e00ff */
[----:B-1----:R-:W-:Y:S01]  /*c4e0*/  FADD.FTZ R9, R10, R9 ;  /* 0x000000090a097221 */ /* 0x002fe20000010000 */
[----:B------:R-:W-:Y:S02]  /*c4f0*/  FSETP.NE.FTZ.AND P2, PT, R0, RZ, PT ;  /* 0x000000ff0000720b */ /* 0x000fe40003f55000 */
[----:B------:R-:W-:Y:S01]  /*c500*/  ISETP.NE.AND P0, PT, R18, R3, PT ;  /* 0x000000031200720c */ /* 0x000fe20003f05270 */
[----:B------:R-:W-:Y:S01]  /*c510*/  IMAD.MOV.U32 R3, RZ, RZ, RZ ;  /* 0x000000ffff037224 */ /* 0x000fe200078e00ff */
[----:B------:R-:W-:-:S09]  /*c520*/  FSETP.NE.FTZ.AND P3, PT, R9, RZ, PT ;  /* 0x000000ff0900720b */ /* 0x000fd20003f75000 */
[----:B------:R-:W0:Y:S02]  /*c530*/  @P2 MUFU.RCP R3, R0 ;  /* 0x0000000000032308 */ /* 0x000e240000001000 */
[----:B------:R-:W-:-:S04]  /*c540*/  @!P0 IMAD R2, R2, 0x40, R22 ;  /* 0x0000004002028824 */ /* 0x000fc800078e0216 */
[----:B------:R-:W-:Y:S02]  /*c550*/  @!P0 IMAD R2, R2, 0x4, R17 ;  /* 0x0000000402028824 */ /* 0x000fe400078e0211 */
        /* <DEDUP_REMOVED lines=18> */
[----:B--2---:R-:W-:Y:S01]  /*c680*/  @P2 FMUL.FTZ R13, R10, 0.69314718246459960938 ;  /* 0x3f3172180a0d2820 */ /* 0x004fe20000410000 */
[----:B0-----:R-:W-:Y:S01]  /*c690*/  @P3 FMUL.FTZ R9, R12, 0.69314718246459960938 ;  /* 0x3f3172180c093820 */ /* 0x001fe20000410000 */
[----:B-1----:R-:W-:-:S02]  /*c6a0*/  IMAD.U32 R2, RZ, RZ, UR4 ;  /* 0x00000004ff027e24 */ /* 0x002fc4000f8e00ff */
[-C--:B------:R-:W-:Y:S01]  /*c6b0*/  FMUL.FTZ R203, R49, R3.reuse ;  /* 0x0000000331cb7220 */ /* 0x080fe20000410000 */
[-C--:B------:R-:W-:Y:S01]  /*c6c0*/  FMUL.FTZ R204, R52, R3.reuse ;  /* 0x0000000334cc7220 */ /* 0x080fe20000410000 */
[-C--:B------:R-:W-:Y:S01]  /*c6d0*/  FMUL.FTZ R201, R53, R3.reuse ;  /* 0x0000000335c97220 */ /* 0x080fe20000410000 */
[----:B------:R-:W-:Y:S01]  /*c6e0*/  @P2 FMUL.FTZ R2, R2, 0.69314718246459960938 ;  /* 0x3f31721802022820 */ /* 0x000fe20000410000 */
        /* <DEDUP_REMOVED lines=49> */
[----:B------:R-:W-:-:S02]  /*ca00*/  IMAD.MOV.U32 R3, RZ, RZ, -0x800000 ;  /* 0xff800000ff037424 */ /* 0x000fc400078e00ff */
[----:B------:R-:W-:Y:S01]  /*ca10*/  @P2 FFMA.FTZ R3, R2, R7, R13 ;  /* 0x0000000702032223 */ /* 0x000fe2000001000d */
        /* <DEDUP_REMOVED lines=67> */
[----:B------:R-:W-:Y:S01]  /*ce50*/  SEL R2, R5, RZ, P1 ;  /* 0x000000ff05027207 */ /* 0x000fe20000800000 */
[----:B------:R-:W-:Y:S06]  /*ce60*/  BAR.ARV 0xe, 0x100 ;  /* 0x0384000000007b1d */ /* 0x000fec0000002000 */
.L_x_4056:
[----:B------:R-:W0:Y:S01]  /*ce70*/  S2R R219, SR_CgaCtaId ;  /* 0x0000000000db7919 */ /* 0x000e220000008800 */
[----:B------:R-:W-:Y:S01]  /*ce80*/  MOV R4, 0x400 ;  /* 0x0000040000047802 */ /* 0x000fe20000000f00 */
[----:B------:R-:W-:Y:S01]  /*ce90*/  BSSY B0, `(.L_x_4098) ;  /* 0x00002a7000007945 */ /* 0x000fe20003800000 */
[----:B------:R-:W-:Y:S02]  /*cea0*/  BAR.SYNC.DEFER_BLOCKING 0x5, 0x180 ;  /* 0x0146000000007b1d */ /* 0x000fe40000010000 */
[----:B0-----:R-:W-:-:S05]  /*ceb0*/  LEA R17, R219, R4, 0x18 ;  /* 0x00000004db117211 */ /* 0x001fca00078ec0ff */
[----:B------:R-:W0:Y:S02]  /*cec0*/  LDS R4, [R17+0x388d0] ;  /* 0x0388d00011047984 */ /* 0x000e240000000800 */
[----:B0-----:R-:W-:Y:S01]  /*ced0*/  R2UR UR4, R4 ;  /* 0x00000000040472ca */ /* 0x001fe200000e0000 */
[----:B------:R-:W-:Y:S06]  /*cee0*/  BAR.ARV 0x4, 0x180 ;  /* 0x0106000000007b1d */ /* 0x000fec0000002000 */
[----:B------:R-:W-:Y:S08]  /*cef0*/  @P0 BRA `(.L_x_4099) ;  /* 0x0000001c00880947 */ /* 0x000ff00003800000 */
[----:B------:R-:W0:Y:S01]  /*cf00*/  S2R R4, SR_SWINHI ;  /* 0x0000000000047919 */ /* 0x000e220000002f00 */
[----:B------:R-:W-:Y:S01]  /*cf10*/  IMAD R7, R215, 0x40, R23 ;  /* 0x00000040d7077824 */ /* 0x000fe200078e0217 */
[----:B------:R-:W-:Y:S01]  /*cf20*/  F2FP.BF16.F32.PACK_AB R6, R6, R197 ;  /* 0x000000c50606723e */ /* 0x000fe200000010ff */
[----:B------:R-:W-:Y:S01]  /*cf30*/  USHF.R.S32.HI UR12, URZ, 0x1f, UR37 ;  /* 0x0000001f3f0c7899 */ /* 0x000fe20008011425 */
[----:B------:R-:W-:Y:S01]  /*cf40*/  BAR.SYNC.DEFER_BLOCKING 0x1, 0x100 ;  /* 0x0044000000007b1d */ /* 0x000fe20000010000 */
[----:B------:R-:W-:Y:S01]  /*cf50*/  F2FP.BF16.F32.PACK_AB R128, R129, R128 ;  /* 0x000000808180723e */ /* 0x000fe200000010ff */
[----:B------:R-:W-:Y:S01]  /*cf60*/  USHF.R.S32.HI UR13, URZ, 0x1f, UR39 ;  /* 0x0000001f3f0d7899 */ /* 0x000fe20008011427 */
        /* <DEDUP_REMOVED lines=11> */
[----:B------:R-:W-:Y:S02]  /*d020*/  MOV R96, R17 ;  /* 0x0000001100607202 */ /* 0x000fe40000000f00 */
[----:B0-----:R-:W-:-:S03]  /*d030*/  MOV R97, R4 ;  /* 0x0000000400617202 */ /* 0x001fc60000000f00 */
        /* <DEDUP_REMOVED lines=11> */
[----:B------:R-:W-:-:S02]  /*d0f0*/  LOP3.LUT R48, R53, 0x380, RZ, 0xc0, !PT ;  /* 0x0000038035307812 */ /* 0x000fc400078ec0ff */
[----:B------:R-:W-:Y:S02]  /*d100*/  SHF.R.U64 R44, R44, 0x3, RZ ;  /* 0x000000032c2c7819 */ /* 0x000fe400000012ff */
[C---:B------:R-:W-:Y:S02]  /*d110*/  IADD3 R37, P6, R4.reuse, 0x2020, RZ ;  /* 0x0000202004257810 */ /* 0x040fe40007fde0ff */
[C---:B------:R-:W-:Y:S02]  /*d120*/  IADD3 R36, P3, R4.reuse, 0x2000, RZ ;  /* 0x0000200004247810 */ /* 0x040fe40007f7e0ff */
[----:B------:R-:W-:Y:S01]  /*d130*/  IADD3 R33, P5, R4, 0x2040, RZ ;  /* 0x0000204004217810 */ /* 0x000fe20007fbe0ff */
[--C-:B------:R-:W-:Y:S01]  /*d140*/  IMAD.X R117, RZ, RZ, R5.reuse, P6 ;  /* 0x000000ffff757224 */ /* 0x100fe200030e0605 */
[----:B------:R-:W-:Y:S01]  /*d150*/  LOP3.LUT R100, R40, R45, RZ, 0x3c, !PT ;  /* 0x0000002d28647212 */ /* 0x000fe200078e3cff */
[--C-:B------:R-:W-:Y:S01]  /*d160*/  IMAD.X R113, RZ, RZ, R5.reuse, P3 ;  /* 0x000000ffff717224 */ /* 0x100fe200018e0605 */
[----:B------:R-:W-:Y:S01]  /*d170*/  SHF.R.U64 R40, R48, 0x3, RZ ;  /* 0x0000000330287819 */ /* 0x000fe200000012ff */
[----:B------:R-:W-:Y:S01]  /*d180*/  IMAD.X R123, RZ, RZ, R5, P5 ;  /* 0x000000ffff7b7224 */ /* 0x000fe200028e0605 */
[----:B------:R-:W-:-:S02]  /*d190*/  LOP3.LUT R104, R44, R49, RZ, 0x3c, !PT ;  /* 0x000000312c687212 */ /* 0x000fc400078e3cff */
[----:B------:R-:W-:Y:S02]  /*d1a0*/  LOP3.LUT R44, R37, 0x380, RZ, 0xc0, !PT ;  /* 0x00000380252c7812 */ /* 0x000fe400078ec0ff */
[----:B------:R-:W-:Y:S02]  /*d1b0*/  IADD3 R14, P2, R4, 0x2060, RZ ;  /* 0x00002060040e7810 */ /* 0x000fe40007f5e0ff */
[----:B------:R-:W-:Y:S02]  /*d1c0*/  LOP3.LUT R45, R36, 0x380, RZ, 0xc0, !PT ;  /* 0x00000380242d7812 */ /* 0x000fe400078ec0ff */
[----:B------:R-:W-:Y:S01]  /*d1d0*/  LOP3.LUT R48, R33, 0x380, RZ, 0xc0, !PT ;  /* 0x0000038021307812 */ /* 0x000fe200078ec0ff */
[----:B------:R-:W-:Y:S01]  /*d1e0*/  IMAD.X R127, RZ, RZ, R5, P2 ;  /* 0x000000ffff7f7224 */ /* 0x000fe200010e0605 */
[----:B------:R-:W-:Y:S02]  /*d1f0*/  LOP3.LUT R108, R40, R53, RZ, 0x3c, !PT ;  /* 0x00000035286c7212 */ /* 0x000fe400078e3cff */
[----:B------:R-:W-:-:S02]  /*d200*/  SHF.R.U64 R40, R44, 0x3, RZ ;  /* 0x000000032c287819 */ /* 0x000fc400000012ff */
[----:B------:R-:W-:Y:S02]  /*d210*/  SHF.R.U64 R45, R45, 0x3, RZ ;  /* 0x000000032d2d7819 */ /* 0x000fe400000012ff */
[----:B------:R-:W-:Y:S02]  /*d220*/  LOP3.LUT R49, R14, 0x380, RZ, 0xc0, !PT ;  /* 0x000003800e317812 */ /* 0x000fe400078ec0ff */
[----:B------:R-:W-:Y:S02]  /*d230*/  SHF.R.U64 R44, R48, 0x3, RZ ;  /* 0x00000003302c7819 */ /* 0x000fe400000012ff */
        /* <DEDUP_REMOVED lines=8> */
[----:B------:R-:W-:-:S02]  /*d2c0*/  SHF.R.U64 R37, R49, 0x3, RZ ;  /* 0x0000000331257819 */ /* 0x000fc400000012ff */
[----:B------:R-:W-:Y:S02]  /*d2d0*/  LOP3.LUT R122, R44, R33, RZ, 0x3c, !PT ;  /* 0x000000212c7a7212 */ /* 0x000fe400078e3cff */
[----:B------:R-:W-:Y:S02]  /*d2e0*/  LOP3.LUT R9, R4, 0x380, RZ, 0xc0, !PT ;  /* 0x0000038004097812 */ /* 0x000fe400078ec0ff */
[----:B------:R-:W-:Y:S02]  /*d2f0*/  LOP3.LUT R33, R12, 0x380, RZ, 0xc0, !PT ;  /* 0x000003800c217812 */ /* 0x000fe400078ec0ff */
[----:B------:R-:W-:Y:S02]  /*d300*/  LOP3.LUT R36, R24, 0x380, RZ, 0xc0, !PT ;  /* 0x0000038018247812 */ /* 0x000fe400078ec0ff */
[----:B------:R-:W-:Y:S02]  /*d310*/  IADD3 R28, P3, R4, 0x4060, RZ ;  /* 0x00004060041c7810 */ /* 0x000fe40007f7e0ff */
[----:B------:R-:W-:-:S02]  /*d320*/  LOP3.LUT R45, R20, 0x380, RZ, 0xc0, !PT ;  /* 0x00000380142d7812 */ /* 0x000fc400078ec0ff */
[----:B------:R-:W-:Y:S01]  /*d330*/  LOP3.LUT R126, R37, R14, RZ, 0x3c, !PT ;  /* 0x0000000e257e7212 */ /* 0x000fe200078e3cff */
[----:B------:R-:W-:Y:S01]  /*d340*/  IMAD.X R29, RZ, RZ, R5, P3 ;  /* 0x000000ffff1d7224 */ /* 0x000fe200018e0605 */
[----:B------:R-:W-:Y:S02]  /*d350*/  IADD3 R8, P2, R4, 0x6040, RZ ;  /* 0x0000604004087810 */ /* 0x000fe40007f5e0ff */
[----:B------:R-:W-:Y:S02]  /*d360*/  SHF.R.U64 R9, R9, 0x3, RZ ;  /* 0x0000000309097819 */ /* 0x000fe400000012ff */
[----:B------:R-:W-:Y:S02]  /*d370*/  SHF.R.U64 R33, R33, 0x3, RZ ;  /* 0x0000000321217819 */ /* 0x000fe400000012ff */
[----:B------:R-:W-:Y:S02]  /*d380*/  SHF.R.U64 R37, R36, 0x3, RZ ;  /* 0x0000000324257819 */ /* 0x000fe400000012ff */
        /* <DEDUP_REMOVED lines=15> */
[----:B------:R-:W-:Y:S02]  /*d480*/  IADD3 R65, P2, R96, 0x1000, RZ ;  /* 0x0000100060417810 */ /* 0x000fe40007f5e0ff */
[----:B------:R-:W-:Y:S02]  /*d490*/  LOP3.LUT R28, R33, R28, RZ, 0x3c, !PT ;  /* 0x0000001c211c7212 */ /* 0x000fe400078e3cff */
[----:B------:R-:W-:Y:S02]  /*d4a0*/  SHF.R.U64 R33, R20, 0x3, RZ ;  /* 0x0000000314217819 */ /* 0x000fe400000012ff */
[----:B------:R-:W-:-:S02]  /*d4b0*/  LOP3.LUT R64, R65, 0x380, RZ, 0xc0, !PT ;  /* 0x0000038041407812 */ /* 0x000fc400078ec0ff */
[----:B------:R-:W-:Y:S02]  /*d4c0*/  LOP3.LUT R20, R7, 0x380, RZ, 0xc0, !PT ;  /* 0x0000038007147812 */ /* 0x000fe400078ec0ff */
[----:B------:R-:W-:Y:S02]  /*d4d0*/  LOP3.LUT R37, R32, 0x380, RZ, 0xc0, !PT ;  /* 0x0000038020257812 */ /* 0x000fe400078ec0ff */
[----:B------:R-:W-:Y:S02]  /*d4e0*/  LOP3.LUT R40, R33, R10, RZ, 0x3c, !PT ;  /* 0x0000000a21287212 */ /* 0x000fe400078e3cff */
[----:B------:R-:W-:Y:S02]  /*d4f0*/  SHF.R.U64 R64, R64, 0x3, RZ ;  /* 0x0000000340407819 */ /* 0x000fe400000012ff */
[----:B------:R-:W-:Y:S02]  /*d500*/  SHF.R.U64 R10, R20, 0x3, RZ ;  /* 0x00000003140a7819 */ /* 0x000fe400000012ff */
[----:B------:R-:W-:-:S02]  /*d510*/  SHF.R.U64 R37, R37, 0x3, RZ ;  /* 0x0000000325257819 */ /* 0x000fc400000012ff */
[----:B------:R-:W-:Y:S01]  /*d520*/  LOP3.LUT R64, R64, R65, RZ, 0x3c, !PT ;  /* 0x0000004140407212 */ /* 0x000fe200078e3cff */
[----:B------:R-:W-:Y:S01]  /*d530*/  IMAD.X R65, RZ, RZ, R97, P2 ;  /* 0x000000ffff417224 */ /* 0x000fe200010e0661 */
[----:B------:R-:W-:Y:S02]  /*d540*/  LOP3.LUT R10, R10, R7, RZ, 0x3c, !PT ;  /* 0x000000070a0a7212 */ /* 0x000fe400078e3cff */
[C---:B------:R-:W-:Y:S02]  /*d550*/  IADD3 R33, P1, R96.reuse, 0x7000, RZ ;  /* 0x0000700060217810 */ /* 0x040fe40007f3e0ff */
[----:B------:R-:W-:Y:S02]  /*d560*/  IADD3 R7, P2, R96, 0x8000, RZ ;  /* 0x0000800060077810 */ /* 0x000fe40007f5e0ff */
[----:B------:R-:W-:Y:S02]  /*d570*/  LOP3.LUT R56, R37, R32, RZ, 0x3c, !PT ;  /* 0x0000002025387212 */ /* 0x000fe400078e3cff */
[----:B------:R-:W-:-:S02]  /*d580*/  LOP3.LUT R32, R33, 0x380, RZ, 0xc0, !PT ;  /* 0x0000038021207812 */ /* 0x000fc400078ec0ff */
[----:B------:R-:W-:Y:S02]  /*d590*/  LOP3.LUT R20, R7, 0x380, RZ, 0xc0, !PT ;  /* 0x0000038007147812 */ /* 0x000fe400078ec0ff */
[----:B------:R-:W-:Y:S02]  /*d5a0*/  SHF.R.U64 R32, R32, 0x3, RZ ;  /* 0x0000000320207819 */ /* 0x000fe400000012ff */
[----:B------:R-:W-:Y:S02]  /*d5b0*/  SHF.R.U64 R20, R20, 0x3, RZ ;  /* 0x0000000314147819 */ /* 0x000fe400000012ff */
[----:B------:R-:W-:Y:S02]  /*d5c0*/  LOP3.LUT R32, R32, R33, RZ, 0x3c, !PT ;  /* 0x0000002120207212 */ /* 0x000fe400078e3cff */
[----:B------:R-:W-:Y:S02]  /*d5d0*/  LOP3.LUT R20, R20, R7, RZ, 0x3c, !PT ;  /* 0x0000000714147212 */ /* 0x000fe400078e3cff */
[----:B------:R-:W-:-:S02]  /*d5e0*/  MOV R33, R4 ;  /* 0x0000000400217202 */ /* 0x000fc40000000f00 */
[----:B------:R-:W-:Y:S01]  /*d5f0*/  F2FP.BF16.F32.PACK_AB R4, R21, R200 ;  /* 0x000000c81504723e */ /* 0x000fe200000010ff */
[----:B------:R-:W-:Y:S01]  /*d600*/  IMAD.X R21, RZ, RZ, R97, P2 ;  /* 0x000000ffff157224 */ /* 0x000fe200010e0661 */
[----:B------:R-:W-:Y:S02]  /*d610*/  F2FP.BF16.F32.PACK_AB R5, R27, R26 ;  /* 0x0000001a1b05723e */ /* 0x000fe400000010ff */
[----:B------:R-:W-:Y:S02]  /*d620*/  F2FP.BF16.F32.PACK_AB R7, R31, R30 ;  /* 0x0000001e1f07723e */ /* 0x000fe400000010ff */
[----:B------:R-:W-:Y:S02]  /*d630*/  IADD3 R61, P3, R96, 0x2000, RZ ;  /* 0x00002000603d7810 */ /* 0x000fe40007f7e0ff */
[----:B------:R-:W-:Y:S01]  /*d640*/  LOP3.LUT R45, R8, 0x380, RZ, 0xc0, !PT ;  /* 0x00000380082d7812 */ /* 0x000fe200078ec0ff */
[----:B------:R0:W-:Y:S01]  /*d650*/  STSM.16.M88.4 [R33], R4 ;  /* 0x0000000421007844 */ /* 0x0001e20000000200 */
[----:B------:R-:W-:-:S02]  /*d660*/  LOP3.LUT R60, R61, 0x380, RZ, 0xc0, !PT ;  /* 0x000003803d3c7812 */ /* 0x000fc400078ec0ff */
[----:B------:R-:W-:Y:S01]  /*d670*/  SHF.R.U64 R45, R45, 0x3, RZ ;  /* 0x000000032d2d7819 */ /* 0x000fe200000012ff */
[----:B------:R-:W1:Y:S01]  /*d680*/  SHFL.IDX PT, R4, R216, RZ, 0x1f ;  /* 0x00001fffd8047589 */ /* 0x000e6200000e0000 */
[----:B------:R-:W-:Y:S02]  /*d690*/  SHF.R.U64 R60, R60, 0x3, RZ ;  /* 0x000000033c3c7819 */ /* 0x000fe400000012ff */
[----:B------:R-:W-:Y:S02]  /*d6a0*/  LOP3.LUT R8, R45, R8, RZ, 0x3c, !PT ;  /* 0x000000082d087212 */ /* 0x000fe400078e3cff */
[----:B------:R-:W-:Y:S01]  /*d6b0*/  LOP3.LUT R60, R60, R61, RZ, 0x3c, !PT ;  /* 0x0000003d3c3c7212 */ /* 0x000fe200078e3cff */
[----:B------:R-:W-:Y:S01]  /*d6c0*/  IMAD.X R61, RZ, RZ, R97, P3 ;  /* 0x000000ffff3d7224 */ /* 0x000fe200018e0661 */
[C---:B------:R-:W-:Y:S02]  /*d6d0*/  IADD3 R53, P4, R96.reuse, 0x3000, RZ ;  /* 0x0000300060357810 */ /* 0x040fe40007f9e0ff */
[----:B------:R-:W-:-:S02]  /*d6e0*/  IADD3 R49, P5, R96, 0x4000, RZ ;  /* 0x0000400060317810 */ /* 0x000fc40007fbe0ff */
[C---:B------:R-:W-:Y:S01]  /*d6f0*/  IADD3 R45, P6, R96.reuse, 0x5000, RZ ;  /* 0x00005000602d7810 */ /* 0x040fe20007fde0ff */
[----:B0-----:R-:W-:Y:S01]  /*d700*/  IMAD.X R33, RZ, RZ, R97, P1 ;  /* 0x000000ffff217224 */ /* 0x001fe200008e0661 */
[C---:B------:R-:W-:Y:S02]  /*d710*/  IADD3 R37, P0, R96.reuse, 0x6000, RZ ;  /* 0x0000600060257810 */ /* 0x040fe40007f1e0ff */
[----:B------:R-:W-:Y:S02]  /*d720*/  IADD3 R69, P3, R96, 0x9000, RZ ;  /* 0x0000900060457810 */ /* 0x000fe40007f7e0ff */
[----:B------:R-:W-:Y:S02]  /*d730*/  LOP3.LUT R52, R53, 0x380, RZ, 0xc0, !PT ;  /* 0x0000038035347812 */ /* 0x000fe400078ec0ff */
[----:B------:R-:W-:Y:S02]  /*d740*/  LOP3.LUT R48, R49, 0x380, RZ, 0xc0, !PT ;  /* 0x0000038031307812 */ /* 0x000fe400078ec0ff */
        /* <DEDUP_REMOVED lines=26> */
[----:B-1----:R-:W-:-:S02]  /*d8f0*/  ISETP.NE.AND P3, PT, R4, RZ, PT ;  /* 0x000000ff0400720c */ /* 0x002fc40003f65270 */
[----:B------:R-:W-:Y:S02]  /*d900*/  LOP3.LUT R96, R5, R96, RZ, 0x3c, !PT ;  /* 0x0000006005607212 */ /* 0x000fe400078e3cff */
[----:B------:R-:W-:Y:S02]  /*d910*/  MOV R26, R100 ;  /* 0x00000064001a7202 */ /* 0x000fe40000000f00 */
[----:B------:R-:W-:Y:S02]  /*d920*/  F2FP.BF16.F32.PACK_AB R4, R211, R213 ;  /* 0x000000d5d304723e */ /* 0x000fe400000010ff */
[----:B------:R-:W-:Y:S02]  /*d930*/  F2FP.BF16.F32.PACK_AB R5, R35, R34 ;  /* 0x000000222305723e */ /* 0x000fe400000010ff */
[----:B------:R-:W-:Y:S02]  /*d940*/  F2FP.BF16.F32.PACK_AB R6, R209, R212 ;  /* 0x000000d4d106723e */ /* 0x000fe400000010ff */
[----:B------:R-:W-:-:S02]  /*d950*/  F2FP.BF16.F32.PACK_AB R7, R39, R38 ;  /* 0x000000262707723e */ /* 0x000fc400000010ff */
[----:B------:R-:W-:Y:S02]  /*d960*/  MOV R168, R108 ;  /* 0x0000006c00a87202 */ /* 0x000fe40000000f00 */
[----:B------:R-:W-:Y:S01]  /*d970*/  MOV R34, R8 ;  /* 0x0000000800227202 */ /* 0x000fe20000000f00 */
[----:B------:R0:W-:Y:S01]  /*d980*/  STSM.16.M88.4 [R26], R4 ;  /* 0x000000041a007844 */ /* 0x0001e20000000200 */
        /* <DEDUP_REMOVED lines=13> */
[----:B------:R-:W-:Y:S02]  /*da60*/  MOV R112, R112 ;  /* 0x0000007000707202 */ /* 0x000fe40000000f00 */
[----:B0-----:R-:W-:Y:S01]  /*da70*/  F2FP.BF16.F32.PACK_AB R4, R198, R202 ;  /* 0x000000cac604723e */ /* 0x001fe200000010ff */
[----:B------:R-:W-:Y:S01]  /*da80*/  STSM.16.M88.4 [R168], R12 ;  /* 0x0000000ca8007844 */ /* 0x000fe20000000200 */
[----:B------:R-:W-:Y:S02]  /*da90*/  F2FP.BF16.F32.PACK_AB R5, R59, R58 ;  /* 0x0000003a3b05723e */ /* 0x000fe400000010ff */
        /* <DEDUP_REMOVED lines=8> */
[----:B------:R-:W-:-:S02]  /*db20*/  F2FP.BF16.F32.PACK_AB R26, R179, R182 ;  /* 0x000000b6b31a723e */ /* 0x000fc400000010ff */
[----:B------:R-:W-:Y:S02]  /*db30*/  F2FP.BF16.F32.PACK_AB R27, R71, R70 ;  /* 0x00000046471b723e */ /* 0x000fe400000010ff */
[----:B------:R-:W-:Y:S02]  /*db40*/  MOV R122, R122 ;  /* 0x0000007a007a7202 */ /* 0x000fe40000000f00 */
[----:B------:R-:W-:Y:S01]  /*db50*/  MOV R113, R40 ;  /* 0x0000002800717202 */ /* 0x000fe20000000f00 */
[----:B------:R1:W-:Y:S01]  /*db60*/  STSM.16.M88.4 [R116], R24 ;  /* 0x0000001874007844 */ /* 0x0003e20000000200 */
        /* <DEDUP_REMOVED lines=11> */
[----:B------:R-:W-:Y:S02]  /*dc20*/  F2FP.BF16.F32.PACK_AB R56, R169, R172 ;  /* 0x000000aca938723e */ /* 0x000fe400000010ff */
[----:B------:R-:W-:Y:S01]  /*dc30*/  F2FP.BF16.F32.PACK_AB R57, R91, R90 ;  /* 0x0000005a5b39723e */ /* 0x000fe200000010ff */
[----:B------:R2:W-:Y:S01]  /*dc40*/  STSM.16.M88.4 [R126], R40 ;  /* 0x000000287e007844 */ /* 0x0005e20000000200 */
[----:B------:R-:W-:Y:S02]  /*dc50*/  F2FP.BF16.F32.PACK_AB R58, R166, R170 ;  /* 0x000000aaa63a723e */ /* 0x000fe400000010ff */
[----:B------:R-:W-:Y:S02]  /*dc60*/  F2FP.BF16.F32.PACK_AB R59, R95, R94 ;  /* 0x0000005e5f3b723e */ /* 0x000fe400000010ff */
[----:B0-----:R-:W-:-:S02]  /*dc70*/  F2FP.BF16.F32.PACK_AB R4, R164, R167 ;  /* 0x000000a7a404723e */ /* 0x001fc400000010ff */
[----:B------:R-:W-:Y:S01]  /*dc80*/  F2FP.BF16.F32.PACK_AB R5, R99, R98 ;  /* 0x000000626305723e */ /* 0x000fe200000010ff */
[----:B------:R2:W-:Y:S01]  /*dc90*/  STSM.16.M88.4 [R109], R56 ;  /* 0x000000386d007844 */ /* 0x0005e20000000200 */
[----:B------:R-:W-:Y:S02]  /*dca0*/  F2FP.BF16.F32.PACK_AB R6, R162, R165 ;  /* 0x000000a5a206723e */ /* 0x000fe400000010ff */
[----:B------:R-:W-:Y:S02]  /*dcb0*/  F2FP.BF16.F32.PACK_AB R7, R103, R102 ;  /* 0x000000666707723e */ /* 0x000fe400000010ff */
[----:B------:R-:W-:Y:S02]  /*dcc0*/  F2FP.BF16.F32.PACK_AB R8, R160, R163 ;  /* 0x000000a3a008723e */ /* 0x000fe400000010ff */
[----:B------:R-:W-:Y:S01]  /*dcd0*/  F2FP.BF16.F32.PACK_AB R9, R107, R106 ;  /* 0x0000006a6b09723e */ /* 0x000fe200000010ff */
[----:B------:R2:W-:Y:S01]  /*dce0*/  STSM.16.M88.4 [R100], R4 ;  /* 0x0000000464007844 */ /* 0x0005e20000000200 */
[----:B------:R-:W-:-:S02]  /*dcf0*/  F2FP.BF16.F32.PACK_AB R10, R158, R161 ;  /* 0x000000a19e0a723e */ /* 0x000fc400000010ff */
[----:B------:R-:W-:Y:S02]  /*dd00*/  F2FP.BF16.F32.PACK_AB R11, R111, R110 ;  /* 0x0000006e6f0b723e */ /* 0x000fe400000010ff */
[----:B------:R-:W-:Y:S02]  /*dd10*/  F2FP.BF16.F32.PACK_AB R12, R156, R159 ;  /* 0x0000009f9c0c723e */ /* 0x000fe400000010ff */
[----:B------:R-:W-:Y:S01]  /*dd20*/  F2FP.BF16.F32.PACK_AB R13, R115, R114 ;  /* 0x00000072730d723e */ /* 0x000fe200000010ff */
[----:B------:R2:W-:Y:S01]  /*dd30*/  STSM.16.M88.4 [R104], R8 ;  /* 0x0000000868007844 */ /* 0x0005e20000000200 */
[----:B------:R-:W-:Y:S02]  /*dd40*/  F2FP.BF16.F32.PACK_AB R14, R154, R157 ;  /* 0x0000009d9a0e723e */ /* 0x000fe400000010ff */
[----:B------:R-:W-:Y:S02]  /*dd50*/  F2FP.BF16.F32.PACK_AB R15, R119, R118 ;  /* 0x00000076770f723e */ /* 0x000fe400000010ff */
[----:B-1----:R-:W-:-:S02]  /*dd60*/  F2FP.BF16.F32.PACK_AB R24, R121, R155 ;  /* 0x0000009b7918723e */ /* 0x002fc400000010ff */
[----:B------:R-:W-:Y:S01]  /*dd70*/  F2FP.BF16.F32.PACK_AB R25, R120, R19 ;  /* 0x000000137819723e */ /* 0x000fe200000010ff */
[----:B------:R2:W-:Y:S01]  /*dd80*/  STSM.16.M88.4 [R108], R12 ;  /* 0x0000000c6c007844 */ /* 0x0005e20000000200 */
[----:B------:R-:W-:Y:S02]  /*dd90*/  F2FP.BF16.F32.PACK_AB R26, R125, R124 ;  /* 0x0000007c7d1a723e */ /* 0x000fe400000010ff */
[----:B------:R-:W-:Y:S02]  /*dda0*/  F2FP.BF16.F32.PACK_AB R27, R153, R152 ;  /* 0x00000098991b723e */ /* 0x000fe400000010ff */
[----:B------:R-:W-:Y:S02]  /*ddb0*/  LOP3.LUT R72, R73, 0x380, RZ, 0xc0, !PT ;  /* 0x0000038049487812 */ /* 0x000fe400078ec0ff */
[----:B------:R-:W-:Y:S01]  /*ddc0*/  LOP3.LUT R76, R77, 0x380, RZ, 0xc0, !PT ;  /* 0x000003804d4c7812 */ /* 0x000fe200078ec0ff */
[----:B------:R2:W-:Y:S01]  /*ddd0*/  STSM.16.M88.4 [R113], R24 ;  /* 0x0000001871007844 */ /* 0x0005e20000000200 */
[----:B------:R-:W-:-:S02]  /*dde0*/  LOP3.LUT R80, R81, 0x380, RZ, 0xc0, !PT ;  /* 0x0000038051507812 */ /* 0x000fc400078ec0ff */
[----:B------:R-:W-:Y:S01]  /*ddf0*/  LOP3.LUT R84, R85, 0x380, RZ, 0xc0, !PT ;  /* 0x0000038055547812 */ /* 0x000fe200078ec0ff */
[----:B------:R2:W-:Y:S01]  /*de00*/  STSM.16.M88.4 [R101], R128 ;  /* 0x0000008065007844 */ /* 0x0005e20000000200 */
[----:B------:R-:W-:Y:S02]  /*de10*/  LOP3.LUT R88, R89, 0x380, RZ, 0xc0, !PT ;  /* 0x0000038059587812 */ /* 0x000fe400078ec0ff */
[----:B------:R-:W-:Y:S01]  /*de20*/  LOP3.LUT R92, R93, 0x380, RZ, 0xc0, !PT ;  /* 0x000003805d5c7812 */ /* 0x000fe200078ec0ff */
[----:B------:R2:W-:Y:S01]  /*de30*/  STSM.16.M88.4 [R34], R136 ;  /* 0x0000008822007844 */ /* 0x0005e20000000200 */
        /* <DEDUP_REMOVED lines=19> */
[----:B------:R-:W-:Y:S06]  /*df70*/  BAR.SYNC.DEFER_BLOCKING 0x1, 0x100 ;  /* 0x0044000000007b1d */ /* 0x000fec0000010000 */
[----:B--2---:R-:W-:Y:S05]  /*df80*/  @P3 BRA `(.L_x_4100) ;  /* 0x0000000000b83947 */ /* 0x004fea0003800000 */
        /* <DEDUP_REMOVED lines=46> */
.L_x_4100:
        /* <DEDUP_REMOVED lines=21> */
[----:B------:R-:W-:Y:S01]  /*e3c0*/  IMAD.SHL.U32 R3, R3, 0x4, RZ ;  /* 0x0000000403037824 */ /* 0x000fe200078e00ff */
[----:B------:R-:W-:Y:S01]  /*e3d0*/  ISETP.GE.AND P0, PT, R193, UR10, PT ;  /* 0x0000000ac1007c0c */ /* 0x000fe2000bf06270 */
[----:B------:R1:W5:Y:S04]  /*e3e0*/  LD.E.128 R4, desc[UR44][R20.64] ;  /* 0x0000002c14047980 */ /* 0x000368000c101d00 */
        /* <DEDUP_REMOVED lines=38> */
[----:B------:R-:W-:Y:S01]  /*e650*/  @!PT LDS RZ, [RZ] ;  /* 0x00000000fffff984 */ /* 0x000fe20000000800 */
[----:B------:R-:W-:Y:S01]  /*e660*/  @!PT LDS RZ, [RZ] ;  /* 0x00000000fffff984 */ /* 0x000fe20000000800 */
[----:B------:R-:W-:Y:S01]  /*e670*/  @!PT LDS RZ, [RZ] ;  /* 0x00000000fffff984 */ /* 0x000fe20000000800 */
[----:B------:R-:W-:Y:S01]  /*e680*/  @!PT LDS RZ, [RZ] ;  /* 0x00000000fffff984 */ /* 0x000fe20000000800 */
[----:B------:R0:W-:Y:S06]  /*e690*/  MEMBAR.ALL.CTA ;  /* 0x0000000000007992 */ /* 0x0001ec0000008000 */
[----:B0-----:R-:W0:Y:S01]  /*e6a0*/  FENCE.VIEW.ASYNC.S ;  /* 0x00000000000073c6 */ /* 0x001e220000000000 */
[----:B------:R-:W-:Y:S01]  /*e6b0*/  IMAD R11, R15, R13, R14 ;  /* 0x0000000d0f0b7224 */ /* 0x000fe200078e020e */
[----:B------:R-:W-:Y:S01]  /*e6c0*/  ISETP.GE.AND P0, PT, R218, UR10, PT ;  /* 0x0000000ada007c0c */ /* 0x000fe2000bf06270 */
[----:B------:R-:W-:Y:S01]  /*e6d0*/  IMAD.U32 R9, RZ, RZ, UR5 ;  /* 0x00000005ff097e24 */ /* 0x000fe2000f8e00ff */
[----:B------:R-:W-:Y:S01]  /*e6e0*/  ULDC UR5, c[0x0][0xb88] ;  /* 0x0002e20000057ab9 */ /* 0x000fe20000000800 */
[----:B------:R-:W-:Y:S01]  /*e6f0*/  IMAD.SHL.U32 R19, R0, 0x20, RZ ;  /* 0x0000002000137824 */ /* 0x000fe200078e00ff */
[----:B------:R-:W-:Y:S01]  /*e700*/  SHF.R.S32.HI R0, RZ, 0x1f, R11 ;  /* 0x0000001fff007819 */ /* 0x000fe2000001140b */
[C---:B------:R-:W-:Y:S01]  /*e710*/  IMAD R13, R3.reuse, UR7, R12 ;  /* 0x00000007030d7c24 */ /* 0x040fe2000f8e020c */
[----:B------:R-:W-:Y:S01]  /*e720*/  BSSY B1, `(.L_x_4101) ;  /* 0x0000039000017945 */ /* 0x000fe20003800000 */
[----:B------:R-:W-:Y:S01]  /*e730*/  IMAD.WIDE.U32 R8, R3, UR6, R8 ;  /* 0x0000000603087c25 */ /* 0x000fe2000f8e0008 */
[----:B------:R-:W-:Y:S01]  /*e740*/  ULDC.64 UR6, c[0x0][0xbd8] ;  /* 0x0002f60000067ab9 */ /* 0x000fe20000000a00 */
[----:B------:R-:W-:-:S02]  /*e750*/  LOP3.LUT R10, R19, 0x20, R10, 0xe2, !PT ;  /* 0x00000020130a7812 */ /* 0x000fc400078ee20a */
[----:B------:R-:W-:Y:S01]  /*e760*/  IMAD.IADD R9, R9, 0x1, R13 ;  /* 0x0000000109097824 */ /* 0x000fe200078e020d */
[----:B------:R-:W-:Y:S01]  /*e770*/  SEL R3, RZ, 0x40, P0 ;  /* 0x00000040ff037807 */ /* 0x000fe20000000000 */
[----:B------:R-:W-:Y:S01]  /*e780*/  IMAD R0, R0, UR6, RZ ;  /* 0x0000000600007c24 */ /* 0x000fe2000f8e02ff */
[----:B------:R-:W-:Y:S01]  /*e790*/  ISETP.GE.AND P0, PT, R217, UR10, PT ;  /* 0x0000000ad9007c0c */ /* 0x000fe2000bf06270 */
[----:B------:R-:W-:Y:S01]  /*e7a0*/  VIADD R27, R215, UR38 ;  /* 0x00000026d71b7c36 */ /* 0x000fe20008000000 */
[----:B------:R-:W-:Y:S01]  /*e7b0*/  LOP3.LUT R3, R10, R3, RZ, 0xfc, !PT ;  /* 0x000000030a037212 */ /* 0x000fe200078efcff */
[----:B------:R-:W-:Y:S01]  /*e7c0*/  IMAD R28, R15, UR5, RZ ;  /* 0x000000050f1c7c24 */ /* 0x000fe2000f8e02ff */
[----:B------:R-:W-:Y:S01]  /*e7d0*/  SEL R10, RZ, 0x80, P0 ;  /* 0x00000080ff0a7807 */ /* 0x000fe20000000000 */
[C---:B------:R-:W-:Y:S02]  /*e7e0*/  IMAD R13, R11.reuse, UR7, R0 ;  /* 0x000000070b0d7c24 */ /* 0x040fe4000f8e0200 */
[----:B------:R-:W-:Y:S01]  /*e7f0*/  IMAD.WIDE.U32 R8, R11, UR6, R8 ;  /* 0x000000060b087c25 */ /* 0x000fe2000f8e0008 */
[----:B------:R-:W-:Y:S01]  /*e800*/  ISETP.GE.AND P1, PT, R27, R28, PT ;  /* 0x0000001c1b00720c */ /* 0x000fe20003f26270 */
[----:B------:R-:W-:-:S02]  /*e810*/  ULDC.64 UR6, c[0x0][0xb80] ;  /* 0x0002e00000067ab9 */ /* 0x000fc40000000a00 */
[----:B------:R-:W-:Y:S01]  /*e820*/  VIADD R0, R17, 0x38820 ;  /* 0x0003882011007836 */ /* 0x000fe20000000000 */
[----:B------:R-:W-:Y:S01]  /*e830*/  LEA R19, P2, R8, UR6, 0x1 ;  /* 0x0000000608137c11 */ /* 0x000fe2000f8408ff */
[----:B------:R-:W-:-:S03]  /*e840*/  IMAD.IADD R9, R9, 0x1, R13 ;  /* 0x0000000109097824 */ /* 0x000fc600078e020d */
[----:B------:R-:W-:Y:S02]  /*e850*/  PRMT R0, RZ, 0x654, R0 ;  /* 0x00000654ff007816 */ /* 0x000fe40000000000 */
[----:B------:R-:W-:Y:S02]  /*e860*/  LEA.HI.X R26, R8, UR7, R9, 0x1, P2 ;  /* 0x00000007081a7c11 */ /* 0x000fe400090f0c09 */
[----:B0-----:R0:W-:Y:S03]  /*e870*/  SYNCS.ARRIVE.TRANS64.RED.A1T0 RZ, [R0+URZ], RZ ;  /* 0x000000ff00ff79a7 */ /* 0x0011e6000810043f */
[----:B------:R1:W2:Y:S01]  /*e880*/  SHFL.IDX PT, R11, R26, RZ, 0x181f ;  /* 0x00181fff1a0b7589 */ /* 0x0002a200000e0000 */
[----:B0-----:R-:W-:-:S03]  /*e890*/  LOP3.LUT R0, R3, R10, RZ, 0xfc, !PT ;  /* 0x0000000a03007212 */ /* 0x001fc600078efcff */
[----:B------:R1:W0:Y:S01]  /*e8a0*/  SHFL.IDX PT, R10, R19, RZ, 0x181f ;  /* 0x00181fff130a7589 */ /* 0x00022200000e0000 */
[----:B------:R-:W-:Y:S05]  /*e8b0*/  @P1 BRA `(.L_x_4102) ;  /* 0x00000000007c1947 */ /* 0x000fea0003800000 */
[----:B------:R-:W-:Y:S02]  /*e8c0*/  ISETP.GE.AND P1, PT, R195, UR10, PT ;  /* 0x0000000ac3007c0c */ /* 0x000fe4000bf26270 */
[----:B------:R-:W-:Y:S02]  /*e8d0*/  ISETP.GE.AND P0, PT, R23, UR10, PT ;  /* 0x0000000a17007c0c */ /* 0x000fe4000bf06270 */
[----:B------:R-:W-:Y:S02]  /*e8e0*/  ISETP.GE.AND P5, PT, R194, UR10, PT ;  /* 0x0000000ac2007c0c */ /* 0x000fe4000bfa6270 */
[----:B------:R-:W-:-:S07]  /*e8f0*/  ISETP.GE.AND P3, PT, R193, UR10, PT ;  /* 0x0000000ac1007c0c */ /* 0x000fce000bf66270 */
[-C--:B0-----:R-:W-:Y:S02]  /*e900*/  @!P1 LEA R12, P2, R195, R10.reuse, 0x1 ;  /* 0x0000000ac30c9211 */ /* 0x081fe400078408ff */
        /* <DEDUP_REMOVED lines=10> */
[CC--:B-1----:R-:W-:Y:S01]  /*e9b0*/  @!P3 LEA R20, P6, R193.reuse, R10.reuse, 0x1 ;  /* 0x0000000ac114b211 */ /* 0x0c2fe200078c08ff */
[----:B------:R3:W-:Y:S03]  /*e9c0*/  @!P5 ST.E.128 desc[UR44][R14.64], R48 ;  /* 0x000000300e00d985 */ /* 0x0007e6000c101d2c */
[----:B------:R-:W-:Y:S02]  /*e9d0*/  @!P3 LEA.HI.X R21, R193, R11, R227, 0x1, P6 ;  /* 0x0000000bc115b211 */ /* 0x000fe400030f0ce3 */
[----:B0-----:R-:W-:-:S03]  /*e9e0*/  @!P2 LEA R8, P5, R192, R10, 0x1 ;  /* 0x0000000ac008a211 */ /* 0x001fc600078a08ff */
        /* <DEDUP_REMOVED lines=12> */
.L_x_4102:
[----:B------:R-:W-:Y:S05]  /*eab0*/  BSYNC B1 ;  /* 0x0000000000017941 */ /* 0x000fea0003800000 */
.L_x_4101:
[----:B---3-5:R-:W-:Y:S01]  /*eac0*/  VIADD R4, R27, 0x20 ;  /* 0x000000201b047836 */ /* 0x028fe20000000000 */
        /* <DEDUP_REMOVED lines=21> */
[CC--:B------:R-:W-:Y:S02]  /*ec20*/  @!P0 LEA R14, P3, R191.reuse, R6.reuse, 0x1 ;  /* 0x00000006bf0e8211 */ /* 0x0c0fe400078608ff */
[-C--:B0-----:R-:W-:Y:S01]  /*ec30*/  @!P1 LEA R4, P6, R192, R6.reuse, 0x1 ;  /* 0x00000006c0049211 */ /* 0x081fe200078c08ff */
[----:B------:R4:W-:Y:S01]  /*ec40*/  @!P2 ST.E.128 desc[UR44][R12.64], R32 ;  /* 0x000000200c00a985 */ /* 0x0009e2000c101d2c */
[----:B-1----:R-:W-:Y:S02]  /*ec50*/  @P4 LEA R20, P5, R218, R6, 0x1 ;  /* 0x00000006da144211 */ /* 0x002fe400078a08ff */
        /* <DEDUP_REMOVED lines=12> */
.L_x_4099:
        /* <DEDUP_REMOVED lines=57> */
.L_x_4105:
[----:B------:R-:W-:Y:S05]  /*f0b0*/  BSYNC B1 ;  /* 0x0000000000017941 */ /* 0x000fea0003800000 */
.L_x_4104:
        /* <DEDUP_REMOVED lines=28> */
[----:B------:R-:W-:Y:S01]  /*f280*/  SEL R6, RZ, 0xffffffff, P1 ;  /* 0xffffffffff067807 */ /* 0x000fe20000800000 */
[----:B------:R-:W-:Y:S01]  /*f290*/  IMAD.U32 R5, RZ, RZ, UR7 ;  /* 0x00000007ff057e24 */ /* 0x000fe2000f8e00ff */
[----:B------:R-:W-:Y:S01]  /*f2a0*/  ULDC.64 UR6, c[0x0][0xbe0] ;  /* 0x0002f80000067ab9 */ /* 0x000fe20000000a00 */
        /* <DEDUP_REMOVED lines=17> */
[----:B------:R-:W-:Y:S02]  /*f3c0*/  IMAD R3, R7, UR7, R0 ;  /* 0x0000000707037c24 */ /* 0x000fe4000f8e0200 */
[----:B------:R-:W-:Y:S02]  /*f3d0*/  VIADD R0, R215, UR38 ;  /* 0x00000026d7007c36 */ /* 0x000fe40008000000 */
[----:B------:R-:W-:-:S02]  /*f3e0*/  IMAD R25, R10, UR5, RZ ;  /* 0x000000050a197c24 */ /* 0x000fc4000f8e02ff */
[----:B------:R-:W-:Y:S01]  /*f3f0*/  IMAD.WIDE.U32 R4, R7, UR6, R4 ;  /* 0x0000000607047c25 */ /* 0x000fe2000f8e0004 */
        /* <DEDUP_REMOVED lines=43> */
.L_x_4107:
[----:B------:R-:W-:Y:S05]  /*f6b0*/  BSYNC B1 ;  /* 0x0000000000017941 */ /* 0x000fea0003800000 */
.L_x_4106:
        /* <DEDUP_REMOVED lines=36> */
.L_x_4103:
[----:B------:R-:W-:Y:S05]  /*f900*/  BSYNC B0 ;  /* 0x0000000000007941 */ /* 0x000fea0003800000 */
.L_x_4098:
[----:B------:R-:W-:Y:S02]  /*f910*/  ULDC UR5, c[0x0][0xd38] ;  /* 0x00034e0000057ab9 */ /* 0x000fe40000000800 */
[----:B------:R-:W-:-:S06]  /*f920*/  UISETP.GE.AND UP0, UPT, UR4, UR5, UPT ;  /* 0x000000050400728c */ /* 0x000fcc000bf06270 */
[----:B------:R-:W-:-:S13]  /*f930*/  PLOP3.LUT P0, PT, PT, PT, UP0, 0x80, 0x0 ;  /* 0x000000000000781c */ /* 0x000fda0003f0f008 */
[----:B------:R-:W-:Y:S05]  /*f940*/  @!P0 BRA `(.L_x_4108) ;  /* 0xffffff1400848947 */ /* 0x000fea000383ffff */
[----:B------:R-:W-:Y:S05]  /*f950*/  EXIT ;  /* 0x000000000000794d */ /* 0x000fea0003800000 */
.L_x_4051:
        /* <DEDUP_REMOVED lines=15> */
[----:B------:R-:W0:Y:S01]  /*fa50*/  S2R R13, SR_TID.X ;  /* 0x00000000000d7919 */ /* 0x000e220000002100 */
[----:B------:R-:W-:Y:S01]  /*fa60*/  ULDC UR4, c[0x0][0x320] ;  /* 0x0000c80000047ab9 */ /* 0x000fe20000000800 */
[----:B------:R-:W-:Y:S01]  /*fa70*/  ULDC UR5, c[0x0][0x3b8] ;  /* 0x0000ee0000057ab9 */ /* 0x000fe20000000800 */
[----:B------:R-:W-:Y:S01]  /*fa80*/  LOP3.LUT R16, R16, 0xfffffdff, RZ, 0xc0, !PT ;  /* 0xfffffdff10107812 */ /* 0x000fe200078ec0ff */
[----:B------:R-:W1:Y:S01]  /*fa90*/  S2UR UR8, SR_CgaCtaId ;  /* 0x00000000000879c3 */ /* 0x000e620000008800 */
[----:B------:R-:W-:Y:S01]  /*faa0*/  ULDC.64 UR6, c[0x0][0x418] ;  /* 0x0001060000067ab9 */ /* 0x000fe20000000a00 */
[----:B------:R2:W-:Y:S01]  /*fab0*/  STL [R1+0x10], RZ ;  /* 0x000010ff01007387 */ /* 0x0005e20000100800 */
[----:B------:R-:W-:Y:S01]  /*fac0*/  UISETP.NE.U32.AND UP0, UPT, UR6, URZ, UPT ;  /* 0x0000003f0600728c */ /* 0x000fe2000bf05070 */
[----:B------:R-:W-:Y:S01]  /*fad0*/  IMAD.U32 R36, RZ, RZ, UR10 ;  /* 0x0000000aff247e24 */ /* 0x000fe2000f8e00ff */
[----:B------:R-:W-:Y:S01]  /*fae0*/  ULDC UR9, c[0x0][0x2b8] ;  /* 0x0000ae0000097ab9 */ /* 0x000fe20000000800 */
[----:B------:R-:W-:Y:S01]  /*faf0*/  ULDC UR38, c[0x0][0x288] ;  /* 0x0000a20000267ab9 */ /* 0x000fe20000000800 */
[----:B------:R-:W-:Y:S01]  /*fb00*/  UISETP.NE.AND.EX UP0, UPT, UR7, URZ, UPT, UP0 ;  /* 0x0000003f0700728c */ /* 0x000fe2000bf05300 */
[----:B------:R-:W-:Y:S01]  /*fb10*/  IMAD.MOV.U32 R23, RZ, RZ, 0x1 ;  /* 0x00000001ff177424 */ /* 0x000fe200078e00ff */
[----:B------:R-:W-:Y:S01]  /*fb20*/  ULDC UR39, c[0x0][0x448] ;  /* 0x0001120000277ab9 */ /* 0x000fe20000000800 */
[----:B------:R-:W-:Y:S01]  /*fb30*/  ULDC.64 UR6, c[0x0][0x2f0] ;  /* 0x0000bc0000067ab9 */ /* 0x000fe20000000a00 */
[----:B------:R-:W-:Y:S01]  /*fb40*/  IMAD.MOV.U32 R18, RZ, RZ, RZ ;  /* 0x000000ffff127224 */ /* 0x000fe200078e00ff */
[----:B------:R-:W-:Y:S01]  /*fb50*/  UIMAD UR39, UR39, UR38, URZ ;  /* 0x00000026272772a4 */ /* 0x000fe2000f8e023f */
[----:B------:R-:W-:Y:S01]  /*fb60*/  ULDC UR48, c[0x0][0xc] ;  /* 0x0000030000307ab9 */ /* 0x000fe20000000800 */
[----:B------:R-:W-:Y:S01]  /*fb70*/  ULOP3.LUT UR47, UR41, 0x2, URZ, 0xfc, !UPT ;  /* 0x00000002292f7892 */ /* 0x000fe2000f8efc3f */
[C---:B0-----:R-:W-:Y:S01]  /*fb80*/  IMAD.SHL.U32 R32, R13.reuse, 0x8, RZ ;  /* 0x000000080d207824 */ /* 0x041fe200078e00ff */
[----:B------:R-:W-:-:S04]  /*fb90*/  LOP3.LUT R12, R13, 0x7f, RZ, 0xc0, !PT ;  /* 0x0000007f0d0c7812 */ /* 0x000fc800078ec0ff */
[----:B------:R-:W-:-:S04]  /*fba0*/  LOP3.LUT R11, R32, 0x38, RZ, 0xc0, !PT ;  /* 0x00000038200b7812 */ /* 0x000fc800078ec0ff */
[C---:B------:R-:W-:Y:S02]  /*fbb0*/  LOP3.LUT R0, R11.reuse, 0x40, RZ, 0xfc, !PT ;  /* 0x000000400b007812 */ /* 0x040fe400078efcff */
[C---:B------:R-:W-:Y:S02]  /*fbc0*/  ISETP.GE.AND P6, PT, R11.reuse, UR4, PT ;  /* 0x000000040b007c0c */ /* 0x040fe4000bfc6270 */
[C---:B------:R-:W-:Y:S02]  /*fbd0*/  ISETP.GE.AND P1, PT, R0.reuse, UR4, PT ;  /* 0x0000000400007c0c */ /* 0x040fe4000bf26270 */
[----:B------:R-:W-:Y:S02]  /*fbe0*/  ISETP.GE.AND P0, PT, R0, UR5, PT ;  /* 0x0000000500007c0c */ /* 0x000fe4000bf06270 */
[C---:B------:R-:W-:Y:S02]  /*fbf0*/  ISETP.GE.AND P5, PT, R11.reuse, UR5, PT ;  /* 0x000000050b007c0c */ /* 0x040fe4000bfa6270 */
[----:B------:R-:W-:-:S02]  /*fc00*/  LOP3.LUT R2, R11, 0x180, RZ, 0xfc, !PT ;  /* 0x000001800b027812 */ /* 0x000fc400078efcff */
[C---:B------:R-:W-:Y:S02]  /*fc10*/  LOP3.LUT R8, R11.reuse, 0x80, RZ, 0xfc, !PT ;  /* 0x000000800b087812 */ /* 0x040fe400078efcff */
[----:B------:R-:W-:Y:S02]  /*fc20*/  LOP3.LUT R3, R11, 0x1c0, RZ, 0xfc, !PT ;  /* 0x000001c00b037812 */ /* 0x000fe400078efcff */
[----:B------:R-:W-:Y:S02]  /*fc30*/  ISETP.GE.AND P2, PT, R2, UR5, PT ;  /* 0x0000000502007c0c */ /* 0x000fe4000bf46270 */
[----:B------:R-:W-:Y:S02]  /*fc40*/  @P1 LOP3.LUT R16, R16, 0x200, RZ, 0xfc, !PT ;  /* 0x0000020010101812 */ /* 0x000fe400078efcff */
[----:B------:R-:W-:Y:S02]  /*fc50*/  ISETP.GE.AND P4, PT, R8, UR4, PT ;  /* 0x0000000408007c0c */ /* 0x000fe4000bf86270 */
[----:B------:R-:W-:-:S02]  /*fc60*/  LOP3.LUT R16, R16, 0xfffbffff, RZ, 0xc0, !PT ;  /* 0xfffbffff10107812 */ /* 0x000fc400078ec0ff */
[----:B------:R-:W-:Y:S02]  /*fc70*/  ISETP.GE.AND P3, PT, R2, UR4, PT ;  /* 0x0000000402007c0c */ /* 0x000fe4000bf66270 */
[----:B------:R-:W-:Y:S02]  /*fc80*/  @P0 LOP3.LUT R16, R16, 0x40000, RZ, 0xfc, !PT ;  /* 0x0004000010100812 */ /* 0x000fe400078efcff */
[----:B------:R-:W-:Y:S02]  /*fc90*/  ISETP.GE.AND P1, PT, R3, UR4, PT ;  /* 0x0000000403007c0c */ /* 0x000fe4000bf26270 */
[----:B------:R-:W-:Y:S02]  /*fca0*/  LOP3.LUT R16, R16, 0xfffffbff, RZ, 0xc0, !PT ;  /* 0xfffffbff10107812 */ /* 0x000fe400078ec0ff */
[----:B------:R-:W-:Y:S02]  /*fcb0*/  SEL R2, RZ, 0x40, P2 ;  /* 0x00000040ff027807 */ /* 0x000fe40001000000 */
[----:B------:R-:W-:-:S02]  /*fcc0*/  @P6 LOP3.LUT R16, R16, 0x400, RZ, 0xfc, !PT ;  /* 0x0000040010106812 */ /* 0x000fc400078efcff */
[----:B------:R-:W-:Y:S02]  /*fcd0*/  LOP3.LUT R10, R11, 0xc0, RZ, 0xfc, !PT ;  /* 0x000000c00b0a7812 */ /* 0x000fe400078efcff */
[----:B------:R-:W-:Y:S02]  /*fce0*/  LOP3.LUT R16, R16, 0xfff7ffff, RZ, 0xc0, !PT ;  /* 0xfff7ffff10107812 */ /* 0x000fe400078ec0ff */
[----:B------:R-:W-:Y:S02]  /*fcf0*/  ISETP.GE.AND P2, PT, R0, UR4, PT ;  /* 0x0000000400007c0c */ /* 0x000fe4000bf46270 */
[----:B------:R-:W-:Y:S02]  /*fd00*/  @P5 LOP3.LUT R16, R16, 0x80000, RZ, 0xfc, !PT ;  /* 0x0008000010105812 */ /* 0x000fe400078efcff */
[----:B------:R-:W-:Y:S02]  /*fd10*/  SEL R7, RZ, 0x40, P3 ;  /* 0x00000040ff077807 */ /* 0x000fe40001800000 */
[----:B------:R-:W-:-:S02]  /*fd20*/  SEL R33, RZ, 0x80, P1 ;  /* 0x00000080ff217807 */ /* 0x000fc40000800000 */
[----:B------:R-:W-:Y:S02]  /*fd30*/  ISETP.GE.AND P3, PT, R0, UR5, PT ;  /* 0x0000000500007c0c */ /* 0x000fe4000bf66270 */
[----:B------:R-:W-:Y:S02]  /*fd40*/  ISETP.GE.AND P1, PT, R10, UR4, PT ;  /* 0x000000040a007c0c */ /* 0x000fe4000bf26270 */
[----:B------:R-:W-:Y:S02]  /*fd50*/  SEL R0, RZ, 0xffffffff, P2 ;  /* 0xffffffffff007807 */ /* 0x000fe40001000000 */
[----:B------:R-:W-:Y:S02]  /*fd60*/  LOP3.LUT R16, R16, 0xffffffdf, RZ, 0xc0, !PT ;  /* 0xffffffdf10107812 */ /* 0x000fe400078ec0ff */
[----:B------:R-:W-:Y:S01]  /*fd70*/  ISETP.GE.AND P0, PT, R3, UR5, PT ;  /* 0x0000000503007c0c */ /* 0x000fe2000bf06270 */
[----:B------:R-:W-:Y:S01]  /*fd80*/  IMAD.SHL.U32 R6, R0, 0x2, RZ ;  /* 0x0000000200067824 */ /* 0x000fe200078e00ff */
[----:B------:R-:W-:-:S02]  /*fd90*/  @P4 LOP3.LUT R16, R16, 0x20, RZ, 0xfc, !PT ;  /* 0x0000002010104812 */ /* 0x000fc400078efcff */
[----:B------:R-:W-:Y:S02]  /*fda0*/  SEL R0, RZ, 0xffffff80, P0 ;  /* 0xffffff80ff007807 */ /* 0x000fe40000000000 */
[----:B------:R-:W-:Y:S02]  /*fdb0*/  ISETP.GE.AND P0, PT, R8, UR5, PT ;  /* 0x0000000508007c0c */ /* 0x000fe4000bf06270 */
[----:B------:R-:W-:Y:S02]  /*fdc0*/  LOP3.LUT R16, R16, 0xffffffef, RZ, 0xc0, !PT ;  /* 0xffffffef10107812 */ /* 0x000fe400078ec0ff */
[----:B------:R-:W-:Y:S02]  /*fdd0*/  SEL R5, RZ, 0xffffffff, P3 ;  /* 0xffffffffff057807 */ /* 0x000fe40001800000 */
[----:B------:R-:W-:Y:S02]  /*fde0*/  @P1 LOP3.LUT R16, R16, 0x10, RZ, 0xfc, !PT ;  /* 0x0000001010101812 */ /* 0x000fe400078efcff */
[----:B------:R-:W-:Y:S01]  /*fdf0*/  SEL R9, RZ, 0x4, P0 ;  /* 0x00000004ff097807 */ /* 0x000fe20000000000 */
[----:B------:R-:W-:Y:S01]  /*fe00*/  IMAD.SHL.U32 R5, R5, 0x2, RZ ;  /* 0x0000000205057824 */ /* 0x000fe200078e00ff */
[----:B------:R-:W-:-:S02]  /*fe10*/  LOP3.LUT R16, R16, 0xfffdffff, RZ, 0xc0, !PT ;  /* 0xfffdffff10107812 */ /* 0x000fc400078ec0ff */
[----:B------:R-:W-:Y:S02]  /*fe20*/  SEL R3, RZ, 0x1, P6 ;  /* 0x00000001ff037807 */ /* 0x000fe40003000000 */
[----:B------:R-:W-:Y:S02]  /*fe30*/  @P0 LOP3.LUT R16, R16, 0x20000, RZ, 0xfc, !PT ;  /* 0x0002000010100812 */ /* 0x000fe400078efcff */
[----:B------:R-:W-:Y:S02]  /*fe40*/  ISETP.GE.AND P0, PT, R10, UR5, PT ;  /* 0x000000050a007c0c */ /* 0x000fe4000bf06270 */
[----:B------:R-:W-:Y:S02]  /*fe50*/  SEL R4, RZ, 0x1, P5 ;  /* 0x00000001ff047807 */ /* 0x000fe40002800000 */
[----:B------:R-:W-:Y:S02]  /*fe60*/  LOP3.LUT R3, R6, 0x2, R3, 0xe2, !PT ;  /* 0x0000000206037812 */ /* 0x000fe400078ee203 */
[----:B------:R-:W-:-:S02]  /*fe70*/  LOP3.LUT R6, R5, 0x2, R4, 0xe2, !PT ;  /* 0x0000000205067812 */ /* 0x000fc400078ee204 */
[----:B------:R-:W-:Y:S02]  /*fe80*/  SEL R8, RZ, 0x8, P0 ;  /* 0x00000008ff087807 */ /* 0x000fe40000000000 */
[----:B------:R-:W-:Y:S02]  /*fe90*/  LOP3.LUT R16, R16, 0xfffeffff, RZ, 0xc0, !PT ;  /* 0xfffeffff10107812 */ /* 0x000fe400078ec0ff */
[----:B------:R-:W-:Y:S02]  /*fea0*/  LOP3.LUT R8, R8, R6, R9, 0xfe, !PT ;  /* 0x0000000608087212 */ /* 0x000fe400078efe09 */
[----:B------:R-:W-:Y:S02]  /*feb0*/  LOP3.LUT R9, R11, 0x100, RZ, 0xfc, !PT ;  /* 0x000001000b097812 */ /* 0x000fe400078efcff */
[----:B------:R-:W-:Y:S02]  /*fec0*/  @P0 LOP3.LUT R16, R16, 0x10000, RZ, 0xfc, !PT ;  /* 0x0001000010100812 */ /* 0x000fe400078efcff */
[----:B------:R-:W-:-:S02]  /*fed0*/  ISETP.GE.AND P0, PT, R9, UR4, PT ;  /* 0x0000000409007c0c */ /* 0x000fc4000bf06270 */
[----:B------:R-:W-:Y:S02]  /*fee0*/  SEL R4, RZ, 0x4, P4 ;  /* 0x00000004ff047807 */ /* 0x000fe40002000000 */
[----:B------:R-:W-:Y:S02]  /*fef0*/  SEL R5, RZ, 0x8, P1 ;  /* 0x00000008ff057807 */ /* 0x000fe40000800000 */
[----:B------:R-:W-:Y:S02]  /*ff00*/  LOP3.LUT R16, R16, 0xfffffff7, RZ, 0xc0, !PT ;  /* 0xfffffff710107812 */ /* 0x000fe400078ec0ff */
[----:B------:R-:W-:Y:S02]  /*ff10*/  LOP3.LUT R10, R11, 0x140, RZ, 0xfc, !PT ;  /* 0x000001400b0a7812 */ /* 0x000fe400078efcff */
[----:B------:R-:W-:Y:S02]  /*ff20*/  LOP3.LUT R4, R5, R3, R4, 0xfe, !PT ;  /* 0x0000000305047212 */ /* 0x000fe400078efe04 */
[----:B------:R-:W-:-:S02]  /*ff30*/  SEL R5, RZ, 0x10, P0 ;  /* 0x00000010ff057807 */ /* 0x000fc40000000000 */
[----:B------:R-:W-:Y:S02]  /*ff40*/  @P0 LOP3.LUT R16, R16, 0x8, RZ, 0xfc, !PT ;  /* 0x0000000810100812 */ /* 0x000fe400078efcff */
[----:B------:R-:W-:Y:S01]  /*ff50*/  ISETP.GE.AND P0, PT, R10, UR4, PT ;  /* 0x000000040a007c0c */ /* 0x000fe2000bf06270 */
[----:B------:R-:W-:Y:S01]  /*ff60*/  ULDC UR4, c[0x0][0x424] ;  /* 0x0001090000047ab9 */ /* 0x000fe20000000800 */
[----:B------:R-:W-:Y:S01]  /*ff70*/  LOP3.LUT R16, R16, 0xfffffffb, RZ, 0xc0, !PT ;  /* 0xfffffffb10107812 */ /* 0x000fe200078ec0ff */
[----:B------:R-:W-:Y:S01]  /*ff80*/  USEL UR4, UR4, 0x1, UP0 ;  /* 0x0000000104047887 */ /* 0x000fe20008000000 */
[----:B------:R-:W-:Y:S02]  /*ff90*/  SEL R6, RZ, 0x20, P0 ;  /* 0x00000020ff067807 */ /* 0x000fe40000000000 */
[----:B------:R-:W-:Y:S01]  /*ffa0*/  LOP3.LUT R3, R32, 0x1f8, RZ, 0xc0, !PT ;  /* 0x000001f820037812 */ /* 0x000fe200078ec0ff */
[----:B------:R-:W-:Y:S01]  /*ffb0*/  UIMAD UR40, UR4, UR6, URZ ;  /* 0x00000006042872a4 */ /* 0x000fe2000f8e023f */
[----:B------:R-:W-:-:S02]  /*ffc0*/  ISETP.GE.AND P1, PT, R11, UR7, PT ;  /* 0x000000070b007c0c */ /* 0x000fc4000bf26270 */
[----:B------:R-:W-:Y:S01]  /*ffd0*/  LOP3.LUT R3, R3, 0x38, R13, 0x78, !PT ;  /* 0x0000003803037812 */ /* 0x000fe200078e780d */
[----:B------:R-:W-:Y:S01]  /*ffe0*/  UIADD3 UR4, UR40, 0x3f, URZ ;  /* 0x0000003f28047890 */ /* 0x000fe2000fffe03f */
[----:B------:R-:W-:Y:S01]  /*fff0*/  LOP3.LUT R4, R6, R4, R5, 0xfe, !PT ;  /* 0x0000000406047212 */ /* 0x000fe200078efe05 */
[----:B------:R-:W-:Y:S01]  /*10000*/  UIADD3 UR38, UR40, 0x40, -UR38 ;  /* 0x0000004028267890 */ /* 0x000fe2000fffe826 */
[----:B------:R-:W-:Y:S02]  /*10010*/  @P0 LOP3.LUT R16, R16, 0x4, RZ, 0xfc, !PT ;  /* 0x0000000410100812 */ /* 0x000fe400078efcff */
[----:B------:R-:W-:Y:S02]  /*10020*/  ISETP.GE.AND P0, PT, R9, UR5, PT ;  /* 0x0000000509007c0c */ /* 0x000fe4000bf06270 */
[----:B------:R-:W-:Y:S02]  /*10030*/  LOP3.LUT R16, R16, 0xffff7fff, RZ, 0xc0, !PT ;  /* 0xffff7fff10107812 */ /* 0x000fe400078ec0ff */
[----:B------:R-:W-:-:S02]  /*10040*/  SEL R9, RZ, 0x10, P0 ;  /* 0x00000010ff097807 */ /* 0x000fc40000000000 */
[----:B------:R-:W-:Y:S02]  /*10050*/  LOP3.LUT R32, R3, 0x200, R32, 0xf8, !PT ;  /* 0x0000020003207812 */ /* 0x000fe400078ef820 */
[----:B------:R-:W-:Y:S02]  /*10060*/  SHF.R.U32.HI R3, RZ, 0x3, R12 ;  /* 0x00000003ff037819 */ /* 0x000fe4000001160c */
[----:B------:R-:W-:-:S03]  /*10070*/  LOP3.LUT R4, R4, R7, RZ, 0xfc, !PT ;  /* 0x0000000704047212 */ /* 0x000fc600078efcff */
[----:B------:R-:W-:Y:S02]  /*10080*/  @P0 LOP3.LUT R16, R16, 0x8000, RZ, 0xfc, !PT ;  /* 0x0000800010100812 */ /* 0x000fe400078efcff */
[----:B------:R-:W-:Y:S01]  /*10090*/  ISETP.GE.AND P0, PT, R10, UR5, PT ;  /* 0x000000050a007c0c */ /* 0x000fe2000bf06270 */
[----:B------:R-:W-:Y:S01]  /*100a0*/  UMOV UR5, 0x400 ;  /* 0x0000040000057882 */ /* 0x000fe20000000000 */
[----:B------:R-:W-:Y:S01]  /*100b0*/  LOP3.LUT R16, R16, 0xffffbfff, RZ, 0xc0, !PT ;  /* 0xffffbfff10107812 */ /* 0x000fe200078ec0ff */
[----:B-1----:R-:W-:Y:S01]  /*100c0*/  ULEA UR5, UR8, UR5, 0x18 ;  /* 0x0000000508057291 */ /* 0x002fe2000f8ec03f */
[----:B------:R-:W-:Y:S02]  /*100d0*/  SEL R10, RZ, 0x20, P0 ;  /* 0x00000020ff0a7807 */ /* 0x000fe40000000000 */
[----:B------:R-:W-:Y:S02]  /*100e0*/  LOP3.LUT R33, R4, R33, RZ, 0xfc, !PT ;  /* 0x0000002104217212 */ /* 0x000fe400078efcff */
[----:B------:R-:W-:Y:S01]  /*100f0*/  LOP3.LUT R9, R10, R8, R9, 0xfe, !PT ;  /* 0x000000080a097212 */ /* 0x000fe200078efe09 */
[----:B------:R-:W-:Y:S01]  /*10100*/  IMAD.U32 R17, RZ, RZ, UR5 ;  /* 0x00000005ff117e24 */ /* 0x000fe2000f8e00ff */
[----:B------:R-:W-:Y:S01]  /*10110*/  USHF.R.S32.HI UR5, URZ, 0x1f, UR4 ;  /* 0x0000001f3f057899 */ /* 0x000fe20008011404 */
[----:B------:R-:W-:-:S02]  /*10120*/  LOP3.LUT R29, R4, 0x40, RZ, 0xc0, !PT ;  /* 0x00000040041d7812 */ /* 0x000fc400078ec0ff */
[----:B------:R-:W-:Y:S01]  /*10130*/  LOP3.LUT R9, R9, R2, RZ, 0xfc, !PT ;  /* 0x0000000209097212 */ /* 0x000fe200078efcff */
[----:B------:R-:W-:Y:S01]  /*10140*/  IMAD.SHL.U32 R2, R13, 0x10, RZ ;  /* 0x000000100d027824 */ /* 0x000fe200078e00ff */
[----:B------:R-:W-:Y:S01]  /*10150*/  @P0 LOP3.LUT R16, R16, 0x4000, RZ, 0xfc, !PT ;  /* 0x0000400010100812 */ /* 0x000fe200078efcff */
[----:B------:R-:W-:Y:S01]  /*10160*/  ULEA.HI UR5, UR5, UR4, URZ, 0x6 ;  /* 0x0000000405057291 */ /* 0x000fe2000f8f303f */
[C---:B------:R-:W-:Y:S01]  /*10170*/  LOP3.LUT R0, R9.reuse, 0x80, R0, 0xc8, !PT ;  /* 0x0000008009007812 */ /* 0x040fe200078ec800 */
[----:B------:R-:W-:Y:S01]  /*10180*/  IMAD R22, R32, 0x2, R17 ;  /* 0x0000000220167824 */ /* 0x000fe200078e0211 */
[----:B------:R-:W-:Y:S01]  /*10190*/  LOP3.LUT R9, R9, 0x40, RZ, 0xc0, !PT ;  /* 0x0000004009097812 */ /* 0x000fe200078ec0ff */
[----:B------:R-:W-:Y:S01]  /*101a0*/  USHF.R.S32.HI UR37, URZ, 0x6, UR5 ;  /* 0x000000063f257899 */ /* 0x000fe20008011405 */
[----:B------:R-:W-:Y:S02]  /*101b0*/  LOP3.LUT R2, R3, 0x70, R2, 0xf8, !PT ;  /* 0x0000007003027812 */ /* 0x000fe400078ef802 */
[----:B------:R-:W-:-:S02]  /*101c0*/  SHF.R.U32.HI R2, RZ, 0x2, R9 ;  /* 0x00000002ff027819 */ /* 0x000fc40000011609 */
[----:B------:R-:W-:Y:S02]  /*101d0*/  SHF.R.U32.HI R0, RZ, 0x3, R0 ;  /* 0x00000003ff007819 */ /* 0x000fe40000011600 */
[----:B------:R-:W-:Y:S01]  /*101e0*/  ISETP.GE.AND P0, PT, R11, UR9, PT ;  /* 0x000000090b007c0c */ /* 0x000fe2000bf06270 */
[----:B------:R2:W-:Y:S01]  /*101f0*/  STL [R1+0x4], R2 ;  /* 0x0000040201007387 */ /* 0x0005e20000100800 */
[----:B------:R-:W-:Y:S02]  /*10200*/  LOP3.LUT R16, R16, 0xfffffffd, RZ, 0xc0, !PT ;  /* 0xfffffffd10107812 */ /* 0x000fe400078ec0ff */
[----:B------:R-:W-:Y:S01]  /*10210*/  LOP3.LUT R28, R33, 0x80, RZ, 0xc0, !PT ;  /* 0x00000080211c7812 */ /* 0x000fe200078ec0ff */
[----:B------:R2:W-:Y:S01]  /*10220*/  STL [R1], R0 ;  /* 0x0000000001007387 */ /* 0x0005e20000100800 */
[----:B------:R-:W-:Y:S02]  /*10230*/  @P1 LOP3.LUT R16, R16, 0x2, RZ, 0xfc, !PT ;  /* 0x0000000210101812 */ /* 0x000fe400078efcff */
[----:B------:R-:W-:-:S02]  /*10240*/  SHF.R.U32.HI R29, RZ, 0x2, R29 ;  /* 0x00000002ff1d7819 */ /* 0x000fc4000001161d */
[----:B------:R-:W-:Y:S02]  /*10250*/  LOP3.LUT R16, R16, 0xffefffff, RZ, 0xc0, !PT ;  /* 0xffefffff10107812 */ /* 0x000fe400078ec0ff */
[----:B------:R-:W-:Y:S02]  /*10260*/  SHF.R.U32.HI R28, RZ, 0x3, R28 ;  /* 0x00000003ff1c7819 */ /* 0x000fe4000001161c */
[----:B------:R-:W-:-:S07]  /*10270*/  @P0 LOP3.LUT R16, R16, 0x100000, RZ, 0xfc, !PT ;  /* 0x0010000010100812 */ /* 0x000fce00078efcff */
.L_x_4162:
        /* <DEDUP_REMOVED lines=22> */
.L_x_4110:
[----:B------:R-:W-:Y:S01]  /*103e0*/  ULDC UR8, c[0x0][0xd54] ;  /* 0x0003550000087ab9 */ /* 0x000fe20000000800 */
[----:B------:R-:W-:Y:S01]  /*103f0*/  UMOV UR6, UR7 ;  /* 0x0000000700067c82 */ /* 0x000fe20008000000 */
[----:B------:R-:W-:-:S11]  /*10400*/  UISETP.NE.AND UP0, UPT, UR8, 0x1, UPT ;  /* 0x000000010800788c */ /* 0x000fd6000bf05270 */
[----:B------:R-:W-:Y:S02]  /*10410*/  @UP0 ULDC.64 UR10, c[0x0][0xd58] ;  /* 0x00035600000a0ab9 */ /* 0x000fe40000000a00 */
[----:B------:R-:W-:-:S04]  /*10420*/  UIMAD.WIDE.U32 UR4, UR7, UR10, URZ ;  /* 0x0000000a070472a5 */ /* 0x000fc8000f8e003f */
[----:B------:R-:W-:-:S04]  /*10430*/  @UP0 USHF.R.U32.HI UR6, URZ, UR11, UR5 ;  /* 0x0000000b3f060299 */ /* 0x000fc80008011605 */
[----:B------:R-:W-:-:S12]  /*10440*/  UIMAD UR4, UR6, UR8, URZ ;  /* 0x00000008060472a4 */ /* 0x000fd8000f8e023f */
.L_x_4111:
        /* <DEDUP_REMOVED lines=20> */
[----:B--2---:R-:W-:Y:S01]  /*10590*/  IMAD.U32 R2, RZ, RZ, UR4 ;  /* 0x00000004ff027e24 */ /* 0x004fe2000f8e00ff */
        /* <DEDUP_REMOVED lines=37> */
.L_x_4113:
        /* <DEDUP_REMOVED lines=20> */
.L_x_4116:
[----:B------:R-:W-:Y:S05]  /*10930*/  BSYNC B6 ;  /* 0x0000000000067941 */ /* 0x000fea0003800000 */
.L_x_4115:
        /* <DEDUP_REMOVED lines=20> */
.L_x_4119:
        /* <DEDUP_REMOVED lines=15> */
.L_x_4118:
[----:B------:R-:W-:Y:S05]  /*10b70*/  BSYNC B6 ;  /* 0x0000000000067941 */ /* 0x000fea0003800000 */
.L_x_4117:
        /* <DEDUP_REMOVED lines=17> */
.L_x_4179:
[----:B------:R-:W2:Y:S01]  /*10c90*/  S2R R0, SR_TID.X ;  /* 0x0000000000007919 */ /* 0x000ea20000002100 */
[----:B0-----:R-:W-:Y:S01]  /*10ca0*/  ISETP.NE.AND P1, PT, R10, 0x1, PT ;  /* 0x000000010a00780c */ /* 0x001fe20003f25270 */
[----:B------:R-:W-:Y:S01]  /*10cb0*/  IMAD.MOV.U32 R35, RZ, RZ, RZ ;  /* 0x000000ffff237224 */ /* 0x000fe200078e00ff */
[----:B-----5:R-:W-:Y:S01]  /*10cc0*/  SHF.R.S32.HI R30, RZ, 0x1f, R26 ;  /* 0x0000001fff1e7819 */ /* 0x020fe2000001141a */
[----:B-1----:R-:W0:Y:S01]  /*10cd0*/  S2R R2, SR_TID.X ;  /* 0x0000000000027919 */ /* 0x002e220000002100 */
[----:B------:R-:W-:-:S09]  /*10ce0*/  LOP3.LUT R16, R16, 0xffffdfff, RZ, 0xc0, !PT ;  /* 0xffffdfff10107812 */ /* 0x000fd200078ec0ff */
[----:B------:R-:W1:Y:S01]  /*10cf0*/  @P1 LDC R5, c[0x0][0x438] ;  /* 0x00010e00ff051b82 */ /* 0x000e620000000800 */
[----:B------:R-:W-:Y:S02]  /*10d00*/  @P1 LOP3.LUT R16, R16, 0x2000, RZ, 0xfc, !PT ;  /* 0x0000200010101812 */ /* 0x000fe400078efcff */
[----:B--2---:R-:W-:Y:S01]  /*10d10*/  LOP3.LUT R0, R0, 0x7f, RZ, 0xc0, !PT ;  /* 0x0000007f00007812 */ /* 0x004fe200078ec0ff */
[----:B0-----:R-:W-:-:S03]  /*10d20*/  IMAD.SHL.U32 R8, R2, 0x10, RZ ;  /* 0x0000001002087824 */ /* 0x001fc600078e00ff */
[----:B------:R-:W-:-:S04]  /*10d30*/  SHF.R.U32.HI R0, RZ, 0x3, R0 ;  /* 0x00000003ff007819 */ /* 0x000fc80000011600 */
[----:B------:R-:W-:Y:S02]  /*10d40*/  LOP3.LUT R8, R0, 0x70, R8, 0xf8, !PT ;  /* 0x0000007000087812 */ /* 0x000fe400078ef808 */
[----:B------:R-:W0:Y:S03]  /*10d50*/  @P1 LDC R0, c[0x0][0x434] ;  /* 0x00010d00ff001b82 */ /* 0x000e260000000800 */
[----:B------:R-:W-:-:S04]  /*10d60*/  IMAD.IADD R2, R8, 0x1, R25 ;  /* 0x0000000108027824 */ /* 0x000fc800078e0219 */
[C---:B------:R-:W-:Y:S01]  /*10d70*/  IMAD.IADD R37, R2.reuse, 0x1, R31 ;  /* 0x0000000102257824 */ /* 0x040fe200078e021f */
[----:B------:R-:W-:-:S03]  /*10d80*/  ISETP.GE.AND P0, PT, R2, UR40, PT ;  /* 0x0000002802007c0c */ /* 0x000fc6000bf06270 */
[----:B------:R-:W-:Y:S01]  /*10d90*/  IMAD.MOV.U32 R6, RZ, RZ, R37 ;  /* 0x000000ffff067224 */ /* 0x000fe200078e0025 */
[----:B------:R-:W-:Y:S01]  /*10da0*/  ISETP.GT.U32.OR P0, PT, R8, 0x3f, P0 ;  /* 0x0000003f0800780c */ /* 0x000fe20000704470 */
[----:B0-----:R-:W-:-:S12]  /*10db0*/  @P1 IMAD.HI.U32 R0, R37, R0, RZ ;  /* 0x0000000025001227 */ /* 0x001fd800078e00ff */
[----:B------:R-:W0:Y:S01]  /*10dc0*/  @!P0 LDC.64 R2, c[0x0][0x428] ;  /* 0x00010a00ff028b82 */ /* 0x000e220000000a00 */
[----:B-1----:R-:W-:-:S07]  /*10dd0*/  @P1 SHF.R.U32.HI R6, RZ, R5, R0 ;  /* 0x00000005ff061219 */ /* 0x002fce0000011600 */
[----:B------:R-:W1:Y:S01]  /*10de0*/  @!P0 LDC.64 R4, c[0x0][0x418] ;  /* 0x00010600ff048b82 */ /* 0x000e620000000a00 */
[----:B------:R-:W-:Y:S01]  /*10df0*/  @!P0 SHF.R.S32.HI R7, RZ, 0x1f, R6 ;  /* 0x0000001fff078819 */ /* 0x000fe20000011406 */
[----:B0-----:R-:W-:-:S04]  /*10e00*/  @!P0 IMAD R0, R30, R2, RZ ;  /* 0x000000021e008224 */ /* 0x001fc800078e02ff */
[C---:B------:R-:W-:Y:S02]  /*10e10*/  @!P0 IMAD R9, R26.reuse, R3, R0 ;  /* 0x000000031a098224 */ /* 0x040fe400078e0200 */
[----:B------:R-:W-:-:S04]  /*10e20*/  @!P0 IMAD.WIDE.U32 R2, R26, R2, R6 ;  /* 0x000000021a028225 */ /* 0x000fc800078e0006 */
[----:B------:R-:W-:Y:S01]  /*10e30*/  @!P0 IMAD.IADD R0, R3, 0x1, R9 ;  /* 0x0000000103008824 */ /* 0x000fe200078e0209 */
[----:B-1----:R-:W-:-:S04]  /*10e40*/  @!P0 LEA R4, P1, R2, R4, 0x2 ;  /* 0x0000000402048211 */ /* 0x002fc800078210ff */
        /* <DEDUP_REMOVED lines=16> */
.L_x_4121:
[----:B------:R-:W-:Y:S01]  /*10f50*/  IMAD R27, R18, 0x8, R17 ;  /* 0x00000008121b7824 */ /* 0x000fe200078e0211 */
[----:B------:R-:W-:Y:S01]  /*10f60*/  SHF.L.U32 R0, R23, 0x1f, RZ ;  /* 0x0000001f17007819 */ /* 0x000fe200000006ff */
[----:B------:R-:W-:Y:S03]  /*10f70*/  BSSY B0, `(.L_x_4122) ;  /* 0x0000003000007945 */ /* 0x000fe60003800000 */
[----:B------:R-:W0:Y:S02]  /*10f80*/  SYNCS.PHASECHK.TRANS64.TRYWAIT P0, [R27+URZ+0x38840], R0 ;  /* 0x038840001b0075a7 */ /* 0x000e24000800017f */
[----:B0-----:R-:W-:Y:S05]  /*10f90*/  @!P0 BRA `(.L_x_4123) ;  /* 0x0000003800ac8947 */ /* 0x001fea0003800000 */
.L_x_4180:
[----:B------:R-:W-:Y:S05]  /*10fa0*/  BSYNC B0 ;  /* 0x0000000000007941 */ /* 0x000fea0003800000 */
.L_x_4122:
[----:B0-----:R-:W-:Y:S01]  /*10fb0*/  SHF.R.S32.HI R0, RZ, 0x1f, R37 ;  /* 0x0000001fff007819 */ /* 0x001fe20000011425 */
[----:B------:R-:W-:Y:S01]  /*10fc0*/  ULDC.64 UR4, c[0x0][0x300] ;  /* 0x0000c00000047ab9 */ /* 0x000fe20000000a00 */
[----:B-----5:R-:W-:Y:S01]  /*10fd0*/  SHF.R.S32.HI R4, RZ, 0x1f, R35 ;  /* 0x0000001fff047819 */ /* 0x020fe20000011423 */
[----:B------:R-:W-:Y:S01]  /*10fe0*/  IMAD.WIDE.U32 R2, R37, UR4, RZ ;  /* 0x0000000425027c25 */ /* 0x000fe2000f8e00ff */
[----:B------:R-:W0:Y:S01]  /*10ff0*/  S2R R6, SR_TID.X ;  /* 0x0000000000067919 */ /* 0x000e220000002100 */
[----:B------:R-:W-:Y:S01]  /*11000*/  LOP3.LUT P2, RZ, R16, 0x2, RZ, 0xc0, !PT ;  /* 0x0000000210ff7812 */ /* 0x000fe2000784c0ff */
[----:B------:R1:W-:Y:S04]  /*11010*/  STL [R1+0x8], R0 ;  /* 0x0000080001007387 */ /* 0x0003e80000100800 */
[----:B------:R2:W-:Y:S01]  /*11020*/  STL [R1+0xc], R4 ;  /* 0x00000c0401007387 */ /* 0x0005e20000100800 */
[----:B-1----:R-:W-:-:S04]  /*11030*/  IMAD R0, R0, UR4, RZ ;  /* 0x0000000400007c24 */ /* 0x002fc8000f8e02ff */
[----:B------:R-:W-:Y:S01]  /*11040*/  IMAD R5, R37, UR5, R0 ;  /* 0x0000000525057c24 */ /* 0x000fe2000f8e0200 */
[----:B------:R-:W-:Y:S02]  /*11050*/  ULDC.64 UR4, c[0x0][0x310] ;  /* 0x0000c40000047ab9 */ /* 0x000fe40000000a00 */
[----:B------:R-:W-:Y:S02]  /*11060*/  IMAD R0, R4, UR4, RZ ;  /* 0x0000000404007c24 */ /* 0x000fe4000f8e02ff */
[----:B--2---:R-:W1:Y:S01]  /*11070*/  S2R R4, SR_TID.X ;  /* 0x0000000000047919 */ /* 0x004e620000002100 */
[----:B------:R-:W-:Y:S02]  /*11080*/  IMAD.IADD R3, R3, 0x1, R5 ;  /* 0x0000000103037824 */ /* 0x000fe400078e0205 */
[C---:B------:R-:W-:Y:S02]  /*11090*/  IMAD R5, R35.reuse, UR5, R0 ;  /* 0x0000000523057c24 */ /* 0x040fe4000f8e0200 */
[----:B------:R-:W-:Y:S01]  /*110a0*/  IMAD.WIDE.U32 R2, R35, UR4, R2 ;  /* 0x0000000423027c25 */ /* 0x000fe2000f8e0002 */
[----:B------:R-:W-:-:S03]  /*110b0*/  ULDC.64 UR4, c[0x0][0x308] ;  /* 0x0000c20000047ab9 */ /* 0x000fc60000000a00 */
[----:B------:R-:W-:Y:S02]  /*110c0*/  IMAD.IADD R3, R3, 0x1, R5 ;  /* 0x0000000103037824 */ /* 0x000fe400078e0205 */
[----:B------:R-:W-:Y:S02]  /*110d0*/  IMAD R0, R24, UR4, RZ ;  /* 0x0000000418007c24 */ /* 0x000fe4000f8e02ff */
[----:B------:R-:W-:-:S04]  /*110e0*/  IMAD.WIDE.U32 R2, R19, UR4, R2 ;  /* 0x0000000413027c25 */ /* 0x000fc8000f8e0002 */
[----:B------:R-:W-:Y:S01]  /*110f0*/  IMAD R5, R19, UR5, R0 ;  /* 0x0000000513057c24 */ /* 0x000fe2000f8e0200 */
[----:B------:R-:W-:Y:S01]  /*11100*/  ULDC.64 UR4, c[0x0][0x2e8] ;  /* 0x0000ba0000047ab9 */ /* 0x000fe20000000a00 */
[----:B0-----:R-:W-:Y:S01]  /*11110*/  IMAD.SHL.U32 R8, R6, 0x8, RZ ;  /* 0x0000000806087824 */ /* 0x001fe200078e00ff */
[----:B------:R-:W-:Y:S01]  /*11120*/  LEA R0, P0, R2, UR4, 0x1 ;  /* 0x0000000402007c11 */ /* 0x000fe2000f8008ff */
[----:B------:R-:W-:Y:S01]  /*11130*/  IMAD.IADD R5, R3, 0x1, R5 ;  /* 0x0000000103057824 */ /* 0x000fe200078e0205 */
[----:B------:R-:W-:Y:S02]  /*11140*/  UMOV UR4, 0xffffffff ;  /* 0xffffffff00047882 */ /* 0x000fe40000000000 */
[----:B------:R-:W-:Y:S02]  /*11150*/  LOP3.LUT R8, R8, 0x38, RZ, 0xc0, !PT ;  /* 0x0000003808087812 */ /* 0x000fe400078ec0ff */
[----:B------:R-:W-:Y:S02]  /*11160*/  LEA.HI.X R5, R2, UR5, R5, 0x1, P0 ;  /* 0x0000000502057c11 */ /* 0x000fe400080f0c05 */
[----:B-1----:R-:W-:-:S04]  /*11170*/  LOP3.LUT R4, R4, 0x7f, RZ, 0xc0, !PT ;  /* 0x0000007f04047812 */ /* 0x002fc800078ec0ff */
[----:B------:R-:W-:-:S04]  /*11180*/  SHF.R.U32.HI R4, RZ, 0x3, R4 ;  /* 0x00000003ff047819 */ /* 0x000fc80000011604 */
[----:B------:R-:W-:Y:S01]  /*11190*/  IADD3 R25, -R4, UR40, -R25 ;  /* 0x0000002804197c10 */ /* 0x000fe2000fffe919 */
[----:B------:R-:W-:-:S03]  /*111a0*/  IMAD R4, R18, 0x1000, R32 ;  /* 0x0000100012047824 */ /* 0x000fc600078e0220 */
[----:B------:R-:W-:Y:S01]  /*111b0*/  ISETP.GE.AND P0, PT, R25, 0x1, PT ;  /* 0x000000011900780c */ /* 0x000fe20003f06270 */
[----:B------:R-:W-:-:S12]  /*111c0*/  BRA.DIV UR4, `(.L_x_4124) ;  /* 0x0000003a04347947 */ /* 0x000fd8000b800000 */
[----:B------:R-:W0:Y:S01]  /*111d0*/  SHFL.IDX PT, R14, R0, RZ, 0x181f ;  /* 0x00181fff000e7589 */ /* 0x000e2200000e0000 */
[----:B------:R-:W-:-:S03]  /*111e0*/  @P0 IMAD R7, R4, 0x2, R17 ;  /* 0x0000000204070824 */ /* 0x000fc600078e0211 */
[----:B------:R-:W1:Y:S01]  /*111f0*/  SHFL.IDX PT, R2, R5, RZ, 0x181f ;  /* 0x00181fff05027589 */ /* 0x000e6200000e0000 */
[----:B0-----:R-:W-:-:S03]  /*11200*/  @P0 LEA R6, P1, R8, R14, 0x1 ;  /* 0x0000000e08060211 */ /* 0x001fc600078208ff */
[----:B------:R-:W0:Y:S02]  /*11210*/  SHFL.IDX PT, R14, R0, 0x1, 0x181f ;  /* 0x00381f00000e7f89 */ /* 0x000e2400000e0000 */
[----:B-1----:R-:W-:Y:S02]  /*11220*/  @P0 IMAD.X R3, RZ, RZ, R2, P1 ;  /* 0x000000ffff030224 */ /* 0x002fe400008e0602 */
[----:B------:R-:W-:-:S05]  /*11230*/  @P0 IMAD.MOV.U32 R2, RZ, RZ, R6 ;  /* 0x000000ffff020224 */ /* 0x000fca00078e0006 */
[----:B------:R1:W-:Y:S01]  /*11240*/  @P0 LDGSTS.E.BYPASS.LTC128B.128 [R7+0x22400], desc[UR44][R2.64], !P2 ;  /* 0x2240000002070fae */ /* 0x0003e2000d101d6c */
[----:B------:R-:W-:-:S03]  /*11250*/  ISETP.GE.AND P0, PT, R25, 0x11, PT ;  /* 0x000000111900780c */ /* 0x000fc60003f06270 */
[----:B-1----:R-:W1:Y:S10]  /*11260*/  SHFL.IDX PT, R2, R5, 0x1, 0x181f ;  /* 0x00381f0005027f89 */ /* 0x002e7400000e0000 */
[----:B0-----:R-:W-:Y:S01]  /*11270*/  @P0 LEA R6, P1, R8, R14, 0x1 ;  /* 0x0000000e08060211 */ /* 0x001fe200078208ff */
[----:B------:R-:W-:Y:S01]  /*11280*/  @P0 IMAD R9, R4, 0x2, R17 ;  /* 0x0000000204090824 */ /* 0x000fe200078e0211 */
[----:B------:R-:W0:Y:S03]  /*11290*/  SHFL.IDX PT, R14, R0, 0x2, 0x181f ;  /* 0x00581f00000e7f89 */ /* 0x000e2600000e0000 */
[----:B-1----:R-:W-:-:S02]  /*112a0*/  @P0 IMAD.X R3, RZ, RZ, R2, P1 ;  /* 0x000000ffff030224 */ /* 0x002fc400008e0602 */
[----:B------:R-:W-:-:S05]  /*112b0*/  @P0 IMAD.MOV.U32 R2, RZ, RZ, R6 ;  /* 0x000000ffff020224 */ /* 0x000fca00078e0006 */
[----:B------:R1:W-:Y:S01]  /*112c0*/  @P0 LDGSTS.E.BYPASS.LTC128B.128 [R9+0x22c00], desc[UR44][R2.64], !P2 ;  /* 0x22c0000002090fae */ /* 0x0003e2000d101d6c */
[----:B------:R-:W-:-:S03]  /*112d0*/  ISETP.GE.AND P0, PT, R25, 0x21, PT ;  /* 0x000000211900780c */ /* 0x000fc60003f06270 */
[----:B-1----:R-:W1:Y:S10]  /*112e0*/  SHFL.IDX PT, R2, R5, 0x2, 0x181f ;  /* 0x00581f0005027f89 */ /* 0x002e7400000e0000 */
[----:B0-----:R-:W-:Y:S01]  /*112f0*/  @P0 LEA R6, P1, R8, R14, 0x1 ;  /* 0x0000000e08060211 */ /* 0x001fe200078208ff */
[----:B------:R-:W-:Y:S01]  /*11300*/  @P0 IMAD R7, R4, 0x2, R17 ;  /* 0x0000000204070824 */ /* 0x000fe200078e0211 */
[----:B------:R-:W0:Y:S04]  /*11310*/  SHFL.IDX PT, R5, R5, 0x3, 0x181f ;  /* 0x00781f0005057f89 */ /* 0x000e2800000e0000 */
[----:B------:R2:W3:Y:S01]  /*11320*/  SHFL.IDX PT, R14, R0, 0x3, 0x181f ;  /* 0x00781f00000e7f89 */ /* 0x0004e200000e0000 */
[----:B-1----:R-:W-:-:S02]  /*11330*/  @P0 IMAD.X R3, RZ, RZ, R2, P1 ;  /* 0x000000ffff030224 */ /* 0x002fc400008e0602 */
[----:B------:R-:W-:-:S05]  /*11340*/  @P0 IMAD.MOV.U32 R2, RZ, RZ, R6 ;  /* 0x000000ffff020224 */ /* 0x000fca00078e0006 */
[----:B0-----:R2:W-:Y:S02]  /*11350*/  @P0 LDGSTS.E.BYPASS.LTC128B.128 [R7+0x23400], desc[UR44][R2.64], !P2 ;  /* 0x2340000002070fae */ /* 0x0015e4000d101d6c */
.L_x_4190:
[----:B------:R-:W-:-:S13]  /*11360*/  ISETP.GE.AND P0, PT, R25, 0x31, PT ;  /* 0x000000311900780c */ /* 0x000fda0003f06270 */
[----:B--23--:R-:W-:-:S05]  /*11370*/  @P0 LEA R2, P1, R8, R14, 0x1 ;  /* 0x0000000e08020211 */ /* 0x00cfca00078208ff */
        /* <DEDUP_REMOVED lines=8> */
.L_x_4125:
        /* <DEDUP_REMOVED lines=11> */
.L_x_4126:
        /* <DEDUP_REMOVED lines=24> */
.L_x_4128:
[----:B------:R-:W-:Y:S05]  /*11630*/  BSYNC B6 ;  /* 0x0000000000067941 */ /* 0x000fea0003800000 */
.L_x_4127:
[----:B------:R-:W2:Y:S01]  /*11640*/  S2R R20, SR_TID.X ;  /* 0x0000000000147919 */ /* 0x000ea20000002100 */
[----:B------:R-:W-:Y:S01]  /*11650*/  UISETP.NE.AND UP0, UPT, UR50, URZ, UPT ;  /* 0x0000003f3200728c */ /* 0x000fe2000bf05270 */
[----:B------:R-:W-:Y:S01]  /*11660*/  IMAD.U32 R34, RZ, RZ, UR42 ;  /* 0x0000002aff227e24 */ /* 0x000fe2000f8e00ff */
[----:B------:R-:W-:Y:S01]  /*11670*/  R2UR UR6, R24 ;  /* 0x00000000180672ca */ /* 0x000fe200000e0000 */
[----:B------:R-:W-:Y:S01]  /*11680*/  ULDC.64 UR8, c[0x0][0x2d8] ;  /* 0x0000b60000087ab9 */ /* 0x000fe20000000a00 */
[----:B------:R-:W-:Y:S02]  /*11690*/  R2UR UR7, R19 ;  /* 0x00000000130772ca */ /* 0x000fe400000e0000 */
[----:B------:R-:W-:Y:S02]  /*116a0*/  PLOP3.LUT P0, PT, PT, PT, UP0, 0x80, 0x0 ;  /* 0x000000000000781c */ /* 0x000fe40003f0f008 */
[----:B------:R-:W-:-:S03]  /*116b0*/  LOP3.LUT P5, RZ, R16, 0x100000, RZ, 0xc0, !PT ;  /* 0x0010000010ff7812 */ /* 0x000fc600078ac0ff */
[----:B------:R-:W-:-:S04]  /*116c0*/  @UP0 ULDC UR4, c[0x0][0x44c] ;  /* 0x0001130000040ab9 */ /* 0x000fc80000000800 */
[----:B------:R-:W-:-:S04]  /*116d0*/  UIMAD UR6, UR6, UR8, URZ ;  /* 0x00000008060672a4 */ /* 0x000fc8000f8e023f */
[----:B------:R-:W-:Y:S01]  /*116e0*/  UIMAD UR6, UR7, UR9, UR6 ;  /* 0x00000009070672a4 */ /* 0x000fe2000f8e0206 */
[C---:B--2---:R-:W-:Y:S01]  /*116f0*/  LOP3.LUT R21, R20.reuse, 0x7f, RZ, 0xc0, !PT ;  /* 0x0000007f14157812 */ /* 0x044fe200078ec0ff */
[----:B------:R-:W-:-:S03]  /*11700*/  IMAD.SHL.U32 R20, R20, 0x10, RZ ;  /* 0x0000001014147824 */ /* 0x000fc600078e00ff */
[----:B------:R-:W-:-:S04]  /*11710*/  SHF.R.U32.HI R21, RZ, 0x3, R21 ;  /* 0x00000003ff157819 */ /* 0x000fc80000011615 */
[----:B------:R-:W-:Y:S02]  /*11720*/  LOP3.LUT R20, R21, 0x70, R20, 0xf8, !PT ;  /* 0x0000007015147812 */ /* 0x000fe400078ef814 */
[----:B------:R-:W2:Y:S03]  /*11730*/  S2R R21, SR_TID.X ;  /* 0x0000000000157919 */ /* 0x000ea60000002100 */
[----:B------:R-:W-:-:S04]  /*11740*/  IMAD R34, R34, 0x40, R20 ;  /* 0x0000004022227824 */ /* 0x000fc800078e0214 */
[----:B------:R-:W-:Y:S01]  /*11750*/  @P0 IMAD.HI.U32 R0, R34, UR4, RZ ;  /* 0x0000000422000c27 */ /* 0x000fe2000f8e00ff */
[----:B------:R-:W-:Y:S01]  /*11760*/  PLOP3.LUT P0, PT, PT, PT, UP0, 0x80, 0x0 ;  /* 0x000000000000781c */ /* 0x000fe20003f0f008 */
[----:B------:R-:W-:Y:S02]  /*11770*/  @UP0 ULDC UR4, c[0x0][0x450] ;  /* 0x0001140000040ab9 */ /* 0x000fe40000000800 */
[----:B------:R-:W-:-:S10]  /*11780*/  IMAD.MOV.U32 R6, RZ, RZ, R34 ;  /* 0x000000ffff067224 */ /* 0x000fd400078e0022 */
[----:B------:R-:W-:Y:S02]  /*11790*/  @P0 SHF.R.U32.HI R6, RZ, UR4, R0 ;  /* 0x00000004ff060c19 */ /* 0x000fe40008011600 */
[----:B------:R-:W-:-:S03]  /*117a0*/  R2UR UR4, R19 ;  /* 0x00000000130472ca */ /* 0x000fc600000e0000 */
[----:B------:R-:W-:Y:S02]  /*117b0*/  IMAD.MOV R7, RZ, RZ, -R6 ;  /* 0x000000ffff077224 */ /* 0x000fe400078e0a06 */
[C---:B--2---:R-:W-:Y:S01]  /*117c0*/  IMAD.SHL.U32 R8, R21.reuse, 0x8, RZ ;  /* 0x0000000815087824 */ /* 0x044fe200078e00ff */
[----:B------:R-:W-:-:S07]  /*117d0*/  LOP3.LUT R20, R21, 0x7f, RZ, 0xc0, !PT ;  /* 0x0000007f15147812 */ /* 0x000fce00078ec0ff */
[----:B------:R-:W-:Y:S01]  /*117e0*/  UIMAD.WIDE.U32 UR4, UR4, UR8, URZ ;  /* 0x00000008040472a5 */ /* 0x000fe2000f8e003f */
[----:B------:R-:W-:Y:S02]  /*117f0*/  LOP3.LUT R8, R8, 0x38, RZ, 0xc0, !PT ;  /* 0x0000003808087812 */ /* 0x000fe400078ec0ff */
[----:B------:R-:W-:Y:S01]  /*11800*/  ULDC.64 UR8, c[0x0][0x2e0] ;  /* 0x0000b80000087ab9 */ /* 0x000fe20000000a00 */
[----:B------:R-:W-:Y:S01]  /*11810*/  UIADD3 UR5, UR5, UR6, URZ ;  /* 0x0000000605057290 */ /* 0x000fe2000fffe03f */
[----:B------:R-:W-:Y:S01]  /*11820*/  SHF.R.U32.HI R9, RZ, 0x3, R20 ;  /* 0x00000003ff097819 */ /* 0x000fe20000011614 */
[----:B------:R-:W-:Y:S02]  /*11830*/  UIMAD UR6, UR49, UR8, URZ ;  /* 0x00000008310672a4 */ /* 0x000fe4000f8e023f */
[----:B------:R-:W-:Y:S02]  /*11840*/  UIMAD.WIDE.U32 UR4, UR36, UR8, UR4 ;  /* 0x00000008240472a5 */ /* 0x000fe4000f8e0004 */
[----:B------:R-:W-:-:S04]  /*11850*/  UIMAD UR6, UR36, UR9, UR6 ;  /* 0x00000009240672a4 */ /* 0x000fc8000f8e0206 */
[----:B------:R-:W-:Y:S02]  /*11860*/  UIADD3 UR6, UR5, UR6, URZ ;  /* 0x0000000605067290 */ /* 0x000fe4000fffe03f */
[----:B0-----:R-:W-:Y:S01]  /*11870*/  IMAD.U32 R5, RZ, RZ, UR5 ;  /* 0x00000005ff057e24 */ /* 0x001fe2000f8e00ff */
[----:B------:R-:W-:Y:S01]  /*11880*/  SHF.R.S32.HI R5, RZ, 0x1f, R6 ;  /* 0x0000001fff057819 */ /* 0x000fe20000011406 */
[----:B------:R-:W-:Y:S01]  /*11890*/  IMAD.U32 R4, RZ, RZ, UR4 ;  /* 0x00000004ff047e24 */ /* 0x000fe2000f8e00ff */
[----:B------:R-:W-:Y:S01]  /*118a0*/  ULDC.64 UR4, c[0x0][0x2d0] ;  /* 0x0000b40000047ab9 */ /* 0x000fe20000000a00 */
[----:B------:R-:W-:Y:S01]  /*118b0*/  IMAD.U32 R3, RZ, RZ, UR6 ;  /* 0x00000006ff037e24 */ /* 0x000fe2000f8e00ff */
[----:B------:R-:W-:Y:S01]  /*118c0*/  ULDC UR6, c[0x0][0x448] ;  /* 0x0001120000067ab9 */ /* 0x000fe20000000800 */
[----:B------:R-:W-:Y:S02]  /*118d0*/  IMAD R5, R5, UR4, RZ ;  /* 0x0000000405057c24 */ /* 0x000fe4000f8e02ff */
[----:B------:R-:W-:-:S02]  /*118e0*/  IMAD R0, R7, UR6, R34 ;  /* 0x0000000607007c24 */ /* 0x000fc4000f8e0222 */
[----:B------:R-:W-:Y:S02]  /*118f0*/  IMAD.MOV.U32 R2, RZ, RZ, R4 ;  /* 0x000000ffff027224 */ /* 0x000fe400078e0004 */
[C---:B------:R-:W-:Y:S01]  /*11900*/  IMAD R4, R6.reuse, UR5, R5 ;  /* 0x0000000506047c24 */ /* 0x040fe2000f8e0205 */
[----:B------:R-:W-:Y:S01]  /*11910*/  SHF.R.S32.HI R5, RZ, 0x1f, R0 ;  /* 0x0000001fff057819 */ /* 0x000fe20000011400 */
        /* <DEDUP_REMOVED lines=13> */
[----:B------:R-:W-:Y:S01]  /*119f0*/  IMAD.U32 R4, RZ, RZ, UR42 ;  /* 0x0000002aff047e24 */ /* 0x000fe2000f8e00ff */
[----:B------:R-:W-:Y:S02]  /*11a00*/  LOP3.LUT R16, R16, 0xfffffeff, RZ, 0xc0, !PT ;  /* 0xfffffeff10107812 */ /* 0x000fe400078ec0ff */
[----:B------:R-:W2:Y:S01]  /*11a10*/  SHFL.IDX PT, R2, R5, RZ, 0x181f ;  /* 0x00181fff05027589 */ /* 0x000ea200000e0000 */
[----:B------:R-:W-:-:S05]  /*11a20*/  IMAD R4, R4, 0x40, R9 ;  /* 0x0000004004047824 */ /* 0x000fca00078e0209 */
[----:B------:R-:W-:-:S13]  /*11a30*/  ISETP.GE.AND P1, PT, R4, UR39, PT ;  /* 0x0000002704007c0c */ /* 0x000fda000bf26270 */
[----:B------:R-:W-:Y:S02]  /*11a40*/  @P1 LOP3.LUT R16, R16, 0x100, RZ, 0xfc, !PT ;  /* 0x0000010010101812 */ /* 0x000fe400078efcff */
[----:B0-----:R-:W-:Y:S02]  /*11a50*/  @!P1 LEA R6, P0, R8, R14, 0x1 ;  /* 0x0000000e08069211 */ /* 0x001fe400078008ff */
[----:B------:R-:W0:Y:S01]  /*11a60*/  SHFL.IDX PT, R14, R0, 0x1, 0x181f ;  /* 0x00381f00000e7f89 */ /* 0x000e2200000e0000 */
[----:B------:R-:W-:Y:S02]  /*11a70*/  LOP3.LUT R16, R16, 0xffffff7f, RZ, 0xc0, !PT ;  /* 0xffffff7f10107812 */ /* 0x000fe400078ec0ff */
[----:B--2---:R-:W-:Y:S02]  /*11a80*/  @!P1 IMAD.X R3, RZ, RZ, R2, P0 ;  /* 0x000000ffff039224 */ /* 0x004fe400000e0602 */
[----:B------:R-:W-:Y:S02]  /*11a90*/  @!P1 IMAD.MOV.U32 R2, RZ, RZ, R6 ;  /* 0x000000ffff029224 */ /* 0x000fe400078e0006 */
[----:B------:R-:W-:-:S03]  /*11aa0*/  VIADD R6, R4, 0x10 ;  /* 0x0000001004067836 */ /* 0x000fc60000000000 */
[----:B------:R2:W-:Y:S02]  /*11ab0*/  @!P1 LDGSTS.E.BYPASS.LTC128B.128 [R22+0x20400], desc[UR44][R2.64], !P5 ;  /* 0x2040000002169fae */ /* 0x0005e4000e901d6c */
[----:B------:R-:W-:Y:S02]  /*11ac0*/  ISETP.GE.AND P1, PT, R6, UR39, PT ;  /* 0x0000002706007c0c */ /* 0x000fe4000bf26270 */
[----:B--2---:R-:W2:Y:S11]  /*11ad0*/  SHFL.IDX PT, R2, R5, 0x1, 0x181f ;  /* 0x00381f0005027f89 */ /* 0x004eb600000e0000 */
[----:B0-----:R-:W-:-:S02]  /*11ae0*/  @!P1 LEA R6, P0, R8, R14, 0x1 ;  /* 0x0000000e08069211 */ /* 0x001fc400078008ff */
[----:B------:R-:W0:Y:S01]  /*11af0*/  SHFL.IDX PT, R14, R0, 0x2, 0x181f ;  /* 0x00581f00000e7f89 */ /* 0x000e2200000e0000 */
[----:B------:R-:W-:-:S04]  /*11b00*/  @P1 LOP3.LUT R16, R16, 0x80, RZ, 0xfc, !PT ;  /* 0x0000008010101812 */ /* 0x000fc800078efcff */
[----:B------:R-:W-:Y:S01]  /*11b10*/  LOP3.LUT R16, R16, 0xffffffbf, RZ, 0xc0, !PT ;  /* 0xffffffbf10107812 */ /* 0x000fe200078ec0ff */
[----:B--2---:R-:W-:Y:S02]  /*11b20*/  @!P1 IMAD.X R3, RZ, RZ, R2, P0 ;  /* 0x000000ffff039224 */ /* 0x004fe400000e0602 */
[----:B------:R-:W-:Y:S02]  /*11b30*/  @!P1 IMAD.MOV.U32 R2, RZ, RZ, R6 ;  /* 0x000000ffff029224 */ /* 0x000fe400078e0006 */
[----:B------:R-:W-:-:S03]  /*11b40*/  VIADD R6, R4, 0x20 ;  /* 0x0000002004067836 */ /* 0x000fc60000000000 */
[----:B------:R2:W-:Y:S02]  /*11b50*/  @!P1 LDGSTS.E.BYPASS.LTC128B.128 [R22+0x20c00], desc[UR44][R2.64], !P5 ;  /* 0x20c0000002169fae */ /* 0x0005e4000e901d6c */
[----:B------:R-:W-:Y:S02]  /*11b60*/  ISETP.GE.AND P1, PT, R6, UR39, PT ;  /* 0x0000002706007c0c */ /* 0x000fe4000bf26270 */
[----:B--2---:R-:W2:Y:S11]  /*11b70*/  SHFL.IDX PT, R2, R5, 0x2, 0x181f ;  /* 0x00581f0005027f89 */ /* 0x004eb600000e0000 */
[----:B0-----:R-:W-:Y:S01]  /*11b80*/  @!P1 LEA R6, P0, R8, R14, 0x1 ;  /* 0x0000000e08069211 */ /* 0x001fe200078008ff */
[----:B------:R-:W0:Y:S01]  /*11b90*/  SHFL.IDX PT, R5, R5, 0x3, 0x181f ;  /* 0x00781f0005057f89 */ /* 0x000e2200000e0000 */
[----:B------:R-:W-:-:S03]  /*11ba0*/  @P1 LOP3.LUT R16, R16, 0x40, RZ, 0xfc, !PT ;  /* 0x0000004010101812 */ /* 0x000fc600078efcff */
[----:B------:R3:W4:Y:S01]  /*11bb0*/  SHFL.IDX PT, R14, R0, 0x3, 0x181f ;  /* 0x00781f00000e7f89 */ /* 0x00072200000e0000 */
[----:B--2---:R-:W-:Y:S02]  /*11bc0*/  @!P1 IMAD.X R3, RZ, RZ, R2, P0 ;  /* 0x000000ffff039224 */ /* 0x004fe400000e0602 */
[----:B------:R-:W-:-:S05]  /*11bd0*/  @!P1 IMAD.MOV.U32 R2, RZ, RZ, R6 ;  /* 0x000000ffff029224 */ /* 0x000fca00078e0006 */
[----:B0-----:R3:W-:Y:S02]  /*11be0*/  @!P1 LDGSTS.E.BYPASS.LTC128B.128 [R22+0x21400], desc[UR44][R2.64], !P5 ;  /* 0x2140000002169fae */ /* 0x0017e4000e901d6c */
.L_x_4199:
[----:B------:R-:W-:Y:S01]  /*11bf0*/  VIADD R4, R4, 0x30 ;  /* 0x0000003004047836 */ /* 0x000fe20000000000 */
[----:B------:R-:W-:-:S04]  /*11c00*/  LOP3.LUT R16, R16, 0xffffefff, RZ, 0xc0, !PT ;  /* 0xffffefff10107812 */ /* 0x000fc800078ec0ff */
[----:B------:R-:W-:-:S13]  /*11c10*/  ISETP.GE.AND P1, PT, R4, UR39, PT ;  /* 0x0000002704007c0c */ /* 0x000fda000bf26270 */
[----:B---34-:R-:W-:Y:S02]  /*11c20*/  @!P1 LEA R2, P0, R8, R14, 0x1 ;  /* 0x0000000e08029211 */ /* 0x018fe400078008ff */
        /* <DEDUP_REMOVED lines=8> */
.L_x_4130:
        /* <DEDUP_REMOVED lines=28> */
.L_x_4132:
[----:B------:R-:W-:Y:S05]  /*11e70*/  BSYNC B6 ;  /* 0x0000000000067941 */ /* 0x000fea0003800000 */
.L_x_4131:
[----:B------:R2:W5:Y:S04]  /*11e80*/  LDL R21, [R1+0x4] ;  /* 0x0000040001157983 */ /* 0x0005680000100800 */
[----:B------:R2:W5:Y:S01]  /*11e90*/  LDL R20, [R1] ;  /* 0x0000000001147983 */ /* 0x0005620000100800 */
        /* <DEDUP_REMOVED lines=19> */
[----:B------:R-:W-:Y:S02]  /*11fd0*/  R2UR UR4, R19 ;  /* 0x00000000130472ca */ /* 0x000fe400000e0000 */
[--C-:B------:R-:W-:Y:S01]  /*11fe0*/  SHF.R.S32.HI R0, RZ, 0x1f, R2.reuse ;  /* 0x0000001fff007819 */ /* 0x100fe20000011402 */
[----:B------:R-:W-:Y:S02]  /*11ff0*/  IMAD.MOV R5, RZ, RZ, -R2 ;  /* 0x000000ffff057224 */ /* 0x000fe400078e0a02 */
[----:B0-----:R-:W-:Y:S02]  /*12000*/  IMAD.SHL.U32 R8, R6, 0x8, RZ ;  /* 0x0000000806087824 */ /* 0x001fe400078e00ff */
[----:B------:R-:W-:-:S03]  /*12010*/  IMAD R5, R5, UR7, R34 ;  /* 0x0000000705057c24 */ /* 0x000fc6000f8e0222 */
[----:B------:R-:W-:-:S03]  /*12020*/  LOP3.LUT R8, R8, 0x38, RZ, 0xc0, !PT ;  /* 0x0000003808087812 */ /* 0x000fc600078ec0ff */
[----:B------:R-:W-:-:S03]  /*12030*/  UIMAD.WIDE.U32 UR4, UR4, UR8, URZ ;  /* 0x00000008040472a5 */ /* 0x000fc6000f8e003f */
[----:B------:R-:W-:Y:S01]  /*12040*/  ULDC.64 UR8, c[0x0][0x3e0] ;  /* 0x0000f80000087ab9 */ /* 0x000fe20000000a00 */
[----:B------:R-:W-:Y:S02]  /*12050*/  UIADD3 UR5, UR5, UR6, URZ ;  /* 0x0000000605057290 */ /* 0x000fe4000fffe03f */
[----:B------:R-:W-:Y:S02]  /*12060*/  UIMAD UR6, UR49, UR8, URZ ;  /* 0x00000008310672a4 */ /* 0x000fe4000f8e023f */
[----:B------:R-:W-:Y:S02]  /*12070*/  UIMAD.WIDE.U32 UR4, UR36, UR8, UR4 ;  /* 0x00000008240472a5 */ /* 0x000fe4000f8e0004 */
[----:B------:R-:W-:-:S03]  /*12080*/  UIMAD UR6, UR36, UR9, UR6 ;  /* 0x00000009240672a4 */ /* 0x000fc6000f8e0206 */
[----:B------:R-:W-:Y:S01]  /*12090*/  ULDC.64 UR8, c[0x0][0x3d0] ;  /* 0x0000f40000087ab9 */ /* 0x000fe20000000a00 */
[----:B------:R-:W-:Y:S01]  /*120a0*/  UIADD3 UR5, UR5, UR6, URZ ;  /* 0x0000000605057290 */ /* 0x000fe2000fffe03f */
[----:B------:R-:W-:Y:S01]  /*120b0*/  IMAD R7, R0, UR8, RZ ;  /* 0x0000000800077c24 */ /* 0x000fe2000f8e02ff */
[----:B------:R-:W-:Y:S01]  /*120c0*/  SHF.R.S32.HI R0, RZ, 0x1f, R5 ;  /* 0x0000001fff007819 */ /* 0x000fe20000011405 */
        /* <DEDUP_REMOVED lines=14> */
[----:B------:R-:W0:Y:S01]  /*121b0*/  SHFL.IDX PT, R14, R0, RZ, 0x181f ;  /* 0x00181fff000e7589 */ /* 0x000e2200000e0000 */
[C---:B------:R-:W-:Y:S02]  /*121c0*/  LOP3.LUT P1, RZ, R16.reuse, 0x40, RZ, 0xc0, !PT ;  /* 0x0000004010ff7812 */ /* 0x040fe4000782c0ff */
[C---:B------:R-:W-:Y:S01]  /*121d0*/  LOP3.LUT P6, RZ, R16.reuse, 0x40000, RZ, 0xc0, !PT ;  /* 0x0004000010ff7812 */ /* 0x040fe200078cc0ff */
[----:B------:R-:W2:Y:S01]  /*121e0*/  SHFL.IDX PT, R2, R4, RZ, 0x181f ;  /* 0x00181fff04027589 */ /* 0x000ea200000e0000 */
[----:B------:R-:W-:Y:S02]  /*121f0*/  P2R R5, PR, RZ, 0x2 ;  /* 0x00000002ff057803 */ /* 0x000fe40000000000 */
[----:B------:R-:W-:-:S04]  /*12200*/  LOP3.LUT P1, RZ, R16, 0x80, RZ, 0xc0, !PT ;  /* 0x0000008010ff7812 */ /* 0x000fc8000782c0ff */
[----:B------:R-:W-:Y:S02]  /*12210*/  P2R R6, PR, RZ, 0x2 ;  /* 0x00000002ff067803 */ /* 0x000fe40000000000 */
[----:B------:R-:W-:-:S13]  /*12220*/  LOP3.LUT P1, RZ, R16, 0x100, RZ, 0xc0, !PT ;  /* 0x0000010010ff7812 */ /* 0x000fda000782c0ff */
[----:B0-----:R-:W-:Y:S02]  /*12230*/  @!P1 LEA R7, P0, R8, R14, 0x1 ;  /* 0x0000000e08079211 */ /* 0x001fe400078008ff */
[----:B------:R-:W0:Y:S03]  /*12240*/  SHFL.IDX PT, R14, R0, 0x1, 0x181f ;  /* 0x00381f00000e7f89 */ /* 0x000e2600000e0000 */
[----:B--2---:R-:W-:Y:S01]  /*12250*/  @!P1 IMAD.X R3, RZ, RZ, R2, P0 ;  /* 0x000000ffff039224 */ /* 0x004fe200000e0602 */
[----:B------:R-:W-:Y:S01]  /*12260*/  LOP3.LUT P0, RZ, R16, 0x80000, RZ, 0xc0, !PT ;  /* 0x0008000010ff7812 */ /* 0x000fe2000780c0ff */
[----:B------:R-:W-:-:S12]  /*12270*/  @!P1 IMAD.MOV.U32 R2, RZ, RZ, R7 ;  /* 0x000000ffff029224 */ /* 0x000fd800078e0007 */
        /* <DEDUP_REMOVED lines=10> */
[----:B------:R-:W-:-:S03]  /*12320*/  ISETP.NE.AND P1, PT, R6, RZ, PT ;  /* 0x000000ff0600720c */ /* 0x000fc60003f25270 */
[----:B------:R-:W3:Y:S10]  /*12330*/  SHFL.IDX PT, R6, R4, 0x1, 0x181f ;  /* 0x00381f0004067f89 */ /* 0x000ef400000e0000 */
[----:B0-----:R-:W-:-:S02]  /*12340*/  @!P1 LEA R7, P0, R8, R14, 0x1 ;  /* 0x0000000e08079211 */ /* 0x001fc400078008ff */
[----:B------:R-:W0:Y:S03]  /*12350*/  SHFL.IDX PT, R14, R0, 0x2, 0x181f ;  /* 0x00581f00000e7f89 */ /* 0x000e2600000e0000 */
[----:B--2---:R-:W-:Y:S02]  /*12360*/  @!P1 IMAD.MOV.U32 R2, RZ, RZ, R7 ;  /* 0x000000ffff029224 */ /* 0x004fe400078e0007 */
[----:B---3--:R-:W-:Y:S01]  /*12370*/  @!P1 IMAD.X R6, RZ, RZ, R6, P0 ;  /* 0x000000ffff069224 */ /* 0x008fe200000e0606 */
[----:B------:R-:W-:-:S03]  /*12380*/  LOP3.LUT P0, RZ, R16, 0x80000, RZ, 0xc0, !PT ;  /* 0x0008000010ff7812 */ /* 0x000fc6000780c0ff */
[----:B------:R-:W-:-:S10]  /*12390*/  @!P1 IMAD.MOV.U32 R3, RZ, RZ, R6 ;  /* 0x000000ffff039224 */ /* 0x000fd400078e0006 */
        /* <DEDUP_REMOVED lines=11> */
[----:B------:R-:W3:Y:S04]  /*12450*/  SHFL.IDX PT, R5, R4, 0x2, 0x181f ;  /* 0x00581f0004057f89 */ /* 0x000ee800000e0000 */
[----:B------:R-:W4:Y:S06]  /*12460*/  SHFL.IDX PT, R4, R4, 0x3, 0x181f ;  /* 0x00781f0004047f89 */ /* 0x000f2c00000e0000 */
[----:B0-----:R-:W-:-:S05]  /*12470*/  @!P1 LEA R14, P0, R8, R14, 0x1 ;  /* 0x0000000e080e9211 */ /* 0x001fca00078008ff */
[----:B--2---:R-:W-:Y:S02]  /*12480*/  @!P1 IMAD.MOV.U32 R2, RZ, RZ, R14 ;  /* 0x000000ffff029224 */ /* 0x004fe400078e000e */
[----:B------:R0:W2:Y:S01]  /*12490*/  SHFL.IDX PT, R14, R0, 0x3, 0x181f ;  /* 0x00781f00000e7f89 */ /* 0x0000a200000e0000 */
[----:B---3--:R-:W-:Y:S01]  /*124a0*/  @!P1 IMAD.X R5, RZ, RZ, R5, P0 ;  /* 0x000000ffff059224 */ /* 0x008fe200000e0605 */
[----:B------:R-:W-:-:S03]  /*124b0*/  LOP3.LUT P0, RZ, R16, 0x80000, RZ, 0xc0, !PT ;  /* 0x0008000010ff7812 */ /* 0x000fc6000780c0ff */
        /* <DEDUP_REMOVED lines=10> */
[----:B--2-4-:R0:W-:Y:S02]  /*12560*/  @!P1 LDGSTS.E.BYPASS.LTC128B.128 [R22+0x35400], desc[UR44][R2.64+0x380], P0 ;  /* 0x3540038002169fae */ /* 0x0141e40008101d6c */
.L_x_4209:
        /* <DEDUP_REMOVED lines=20> */
.L_x_4134:
        /* <DEDUP_REMOVED lines=18> */
.L_x_4210:
[----:B------:R-:W-:Y:S05]  /*127d0*/  BSYNC B0 ;  /* 0x0000000000007941 */ /* 0x000fea0003800000 */
.L_x_4135:
[----:B------:R-:W-:-:S05]  /*127e0*/  IMAD.U32 R2, RZ, RZ, UR47 ;  /* 0x0000002fff027e24 */ /* 0x000fca000f8e00ff */
[----:B------:R-:W-:-:S13]  /*127f0*/  ISETP.NE.AND P0, PT, R2, 0x3, PT ;  /* 0x000000030200780c */ /* 0x000fda0003f05270 */
[----:B------:R-:W-:Y:S05]  /*12800*/  @!P0 BRA `(.L_x_4137) ;  /* 0x0000000000048947 */ /* 0x000fea0003800000 */
[----:B------:R-:W-:Y:S01]  /*12810*/  BPT.TRAP 0x1 ;  /* 0x000000040000795c */ /* 0x000fe20000300000 */
.L_x_4137:
[----:B0-----:R-:W-:Y:S01]  /*12820*/  SHF.L.U32 R0, R23, 0x1f, RZ ;  /* 0x0000001f17007819 */ /* 0x001fe200000006ff */
[----:B------:R-:W-:Y:S03]  /*12830*/  BSSY B0, `(.L_x_4138) ;  /* 0x0000003000007945 */ /* 0x000fe60003800000 */
[----:B------:R-:W0:Y:S02]  /*12840*/  SYNCS.PHASECHK.TRANS64.TRYWAIT P0, [R27+URZ+0x38860], R0 ;  /* 0x038860001b0075a7 */ /* 0x000e24000800017f */
[----:B0-----:R-:W-:Y:S05]  /*12850*/  @!P0 BRA `(.L_x_4139) ;  /* 0x0000003000d88947 */ /* 0x001fea0003800000 */
.L_x_4211:
[----:B------:R-:W-:Y:S05]  /*12860*/  BSYNC B0 ;  /* 0x0000000000007941 */ /* 0x000fea0003800000 */
.L_x_4138:
[----:B------:R-:W0:Y:S01]  /*12870*/  LDL.LU R2, [R1+0x8] ;  /* 0x0000080001027983 */ /* 0x000e220000300800 */
[----:B------:R-:W-:-:S03]  /*12880*/  ULDC.64 UR4, c[0x0][0x328] ;  /* 0x0000ca0000047ab9 */ /* 0x000fc60000000a00 */
[----:B------:R-:W2:Y:S01]  /*12890*/  LDL.LU R4, [R1+0xc] ;  /* 0x00000c0001047983 */ /* 0x000ea20000300800 */
[----:B------:R-:W-:Y:S01]  /*128a0*/  LOP3.LUT R16, R16, 0xffffff7f, RZ, 0xc0, !PT ;  /* 0xffffff7f10107812 */ /* 0x000fe200078ec0ff */
[----:B0-----:R-:W-:Y:S02]  /*128b0*/  IMAD R0, R2, UR4, RZ ;  /* 0x0000000402007c24 */ /* 0x001fe4000f8e02ff */
[----:B------:R-:W-:-:S04]  /*128c0*/  IMAD.WIDE.U32 R2, R37, UR4, RZ ;  /* 0x0000000425027c25 */ /* 0x000fc8000f8e00ff */
[----:B------:R-:W-:Y:S01]  /*128d0*/  IMAD R5, R37, UR5, R0 ;  /* 0x0000000525057c24 */ /* 0x000fe2000f8e0200 */
[----:B------:R-:W-:Y:S02]  /*128e0*/  ULDC.64 UR4, c[0x0][0x338] ;  /* 0x0000ce0000047ab9 */ /* 0x000fe40000000a00 */
[----:B--2---:R-:W-:Y:S01]  /*128f0*/  IMAD R0, R4, UR4, RZ ;  /* 0x0000000404007c24 */ /* 0x004fe2000f8e02ff */
[----:B------:R-:W-:Y:S01]  /*12900*/  PRMT R4, R33, 0x8880, RZ ;  /* 0x0000888021047816 */ /* 0x000fe200000000ff */
        /* <DEDUP_REMOVED lines=9> */
[----:B------:R-:W-:Y:S01]  /*129a0*/  IMAD R5, R18, 0x8000, R32 ;  /* 0x0000800012057824 */ /* 0x000fe200078e0220 */
[----:B------:R-:W-:Y:S01]  /*129b0*/  LEA R6, P0, R2, UR4, 0x1 ;  /* 0x0000000402067c11 */ /* 0x000fe2000f8008ff */
[----:B------:R-:W-:Y:S01]  /*129c0*/  IMAD.IADD R7, R3, 0x1, R7 ;  /* 0x0000000103077824 */ /* 0x000fe200078e0207 */
[----:B------:R-:W-:-:S04]  /*129d0*/  UMOV UR4, 0xffffffff ;  /* 0xffffffff00047882 */ /* 0x000fc80000000000 */
        /* <DEDUP_REMOVED lines=85> */
.L_x_4221:
        /* <DEDUP_REMOVED lines=25> */
.L_x_4141:
        /* <DEDUP_REMOVED lines=11> */
.L_x_4142:
[----:B------:R-:W-:Y:S01]  /*13170*/  UISETP.GE.AND UP0, UPT, UR43, 0x2, UPT ;  /* 0x000000022b00788c */ /* 0x000fe2000bf06270 */
[----:B------:R0:W-:Y:S05]  /*13180*/  SYNCS.ARRIVE.TRANS64.A1T0 RZ, [R27+URZ+0x38850], RZ ;  /* 0x038850ff1bff79a7 */ /* 0x0001ea000810003f */
[----:B------:R-:W-:-:S13]  /*13190*/  PLOP3.LUT P0, PT, PT, PT, UP0, 0x40, 0x0 ;  /* 0x000000000000781c */ /* 0x000fda0003f0e808 */
[----:B0-----:R-:W-:Y:S05]  /*131a0*/  @P0 BRA `(.L_x_4143) ;  /* 0x0000000c00b00947 */ /* 0x001fea0003800000 */
[----:B------:R-:W-:Y:S01]  /*131b0*/  UIADD3 UR4, UR43, -0x2, URZ ;  /* 0xfffffffe2b047890 */ /* 0x000fe2000fffe03f */
[----:B------:R-:W-:Y:S05]  /*131c0*/  BSSY B0, `(.L_x_4143) ;  /* 0x00000ea000007945 */ /* 0x000fea0003800000 */
[----:B------:R-:W-:-:S07]  /*131d0*/  IMAD.U32 R9, RZ, RZ, UR4 ;  /* 0x00000004ff097e24 */ /* 0x000fce000f8e00ff */
.L_x_4156:
[----:B0-----:R-:W0:Y:S01]  /*131e0*/  S2R R2, SR_TID.X ;  /* 0x0000000000027919 */ /* 0x001e220000002100 */
[----:B--2---:R-:W-:Y:S02]  /*131f0*/  IMAD R8, R9, 0x40, R31 ;  /* 0x0000004009087824 */ /* 0x004fe400078e021f */
[----:B------:R-:W-:Y:S01]  /*13200*/  VIADD R18, R18, 0x1 ;  /* 0x0000000112127836 */ /* 0x000fe20000000000 */
[C---:B0-----:R-:W-:Y:S01]  /*13210*/  LOP3.LUT R3, R2.reuse, 0x7f, RZ, 0xc0, !PT ;  /* 0x0000007f02037812 */ /* 0x041fe200078ec0ff */
[----:B------:R-:W-:-:S03]  /*13220*/  IMAD.SHL.U32 R2, R2, 0x10, RZ ;  /* 0x0000001002027824 */ /* 0x000fc600078e00ff */
[----:B------:R-:W-:Y:S02]  /*13230*/  SHF.R.U32.HI R4, RZ, 0x3, R3 ;  /* 0x00000003ff047819 */ /* 0x000fe40000011603 */
[----:B------:R-:W0:Y:S02]  /*13240*/  LDC R3, c[0x0][0x430] ;  /* 0x00010c00ff037b82 */ /* 0x000e240000000800 */
[----:B------:R-:W-:-:S04]  /*13250*/  LOP3.LUT R2, R4, 0x70, R2, 0xf8, !PT ;  /* 0x0000007004027812 */ /* 0x000fc800078ef802 */
[C---:B------:R-:W-:Y:S01]  /*13260*/  ISETP.GT.U32.AND P1, PT, R2.reuse, 0x3f, PT ;  /* 0x0000003f0200780c */ /* 0x040fe20003f24070 */
[----:B------:R-:W-:-:S04]  /*13270*/  IMAD.IADD R8, R2, 0x1, R8 ;  /* 0x0000000102087824 */ /* 0x000fc800078e0208 */
[----:B------:R-:W-:-:S08]  /*13280*/  IMAD.MOV.U32 R10, RZ, RZ, R8 ;  /* 0x000000ffff0a7224 */ /* 0x000fd000078e0008 */
[----:B------:R-:W2:Y:S01]  /*13290*/  @!P1 LDC.64 R4, c[0x0][0x428] ;  /* 0x00010a00ff049b82 */ /* 0x000ea20000000a00 */
[----:B0-----:R-:W-:-:S13]  /*132a0*/  ISETP.NE.AND P0, PT, R3, 0x1, PT ;  /* 0x000000010300780c */ /* 0x001fda0003f05270 */
[----:B------:R-:W0:Y:S08]  /*132b0*/  @P0 LDC R3, c[0x0][0x434] ;  /* 0x00010d00ff030b82 */ /* 0x000e300000000800 */
[----:B------:R-:W3:Y:S01]  /*132c0*/  @P0 LDC R7, c[0x0][0x438] ;  /* 0x00010e00ff070b82 */ /* 0x000ee20000000800 */
[----:B0-----:R-:W-:-:S05]  /*132d0*/  @P0 IMAD.HI.U32 R2, R8, R3, RZ ;  /* 0x0000000308020227 */ /* 0x001fca00078e00ff */
[----:B---3--:R-:W-:Y:S01]  /*132e0*/  @P0 SHF.R.U32.HI R10, RZ, R7, R2 ;  /* 0x00000007ff0a0219 */ /* 0x008fe20000011602 */
[----:B--2---:R-:W-:Y:S01]  /*132f0*/  @!P1 IMAD R2, R30, R4, RZ ;  /* 0x000000041e029224 */ /* 0x004fe200078e02ff */
[----:B------:R-:W0:Y:S02]  /*13300*/  @!P1 LDC.64 R6, c[0x0][0x418] ;  /* 0x00010600ff069b82 */ /* 0x000e240000000a00 */
[----:B------:R-:W-:Y:S01]  /*13310*/  @!P1 SHF.R.S32.HI R3, RZ, 0x1f, R10 ;  /* 0x0000001fff039819 */ /* 0x000fe2000001140a */
[----:B------:R-:W-:Y:S02]  /*13320*/  @!P1 IMAD R5, R26, R5, R2 ;  /* 0x000000051a059224 */ /* 0x000fe400078e0202 */
[----:B------:R-:W-:-:S04]  /*13330*/  @!P1 IMAD.MOV.U32 R2, RZ, RZ, R10 ;  /* 0x000000ffff029224 */ /* 0x000fc800078e000a */
[----:B------:R-:W-:-:S04]  /*13340*/  @!P1 IMAD.WIDE.U32 R2, R26, R4, R2 ;  /* 0x000000041a029225 */ /* 0x000fc800078e0002 */
[----:B------:R-:W-:Y:S02]  /*13350*/  @!P1 IMAD.IADD R3, R5, 0x1, R3 ;  /* 0x0000000105039824 */ /* 0x000fe400078e0203 */
[----:B------:R-:W-:Y:S02]  /*13360*/  IMAD.MOV.U32 R4, RZ, RZ, RZ ;  /* 0x000000ffff047224 */ /* 0x000fe400078e00ff */
[----:B------:R-:W-:Y:S01]  /*13370*/  IMAD.U32 R11, RZ, RZ, UR47 ;  /* 0x0000002fff0b7e24 */ /* 0x000fe2000f8e00ff */
[----:B0-----:R-:W-:-:S04]  /*13380*/  @!P1 LEA R6, P0, R2, R6, 0x2 ;  /* 0x0000000602069211 */ /* 0x001fc800078010ff */
        /* <DEDUP_REMOVED lines=13> */
[----:B------:R-:W-:Y:S01]  /*13460*/  ISETP.GT.AND P3, PT, R2, RZ, PT ;  /* 0x000000ff0200720c */ /* 0x000fe20003f64270 */
[----:B0-----:R-:W-:-:S12]  /*13470*/  @!P1 BRA `(.L_x_4144) ;  /* 0x0000000000049947 */ /* 0x001fd80003800000 */
[----:B------:R-:W-:Y:S01]  /*13480*/  BPT.TRAP 0x1 ;  /* 0x000000040000795c */ /* 0x000fe20000300000 */
.L_x_4144:
[----:B------:R-:W-:Y:S01]  /*13490*/  IMAD R8, R18, 0x8, R17 ;  /* 0x0000000812087824 */ /* 0x000fe200078e0211 */
[----:B------:R-:W-:Y:S01]  /*134a0*/  SHF.L.U32 R20, R23, 0x1f, RZ ;  /* 0x0000001f17147819 */ /* 0x000fe200000006ff */
[----:B------:R-:W-:Y:S01]  /*134b0*/  BSSY B1, `(.L_x_4145) ;  /* 0x0000004000017945 */ /* 0x000fe20003800000 */
[----:B------:R-:W-:Y:S02]  /*134c0*/  SHF.R.S32.HI R7, RZ, 0x1f, R5 ;  /* 0x0000001fff077819 */ /* 0x000fe40000011405 */
[----:B------:R-:W0:Y:S02]  /*134d0*/  SYNCS.PHASECHK.TRANS64.TRYWAIT P0, [R8+URZ+0x38840], R20 ;  /* 0x03884014080075a7 */ /* 0x000e24000800017f */
[----:B0-----:R-:W-:Y:S05]  /*134e0*/  @!P0 BRA `(.L_x_4146) ;  /* 0x0000002c00d08947 */ /* 0x001fea0003800000 */
.L_x_4222:
[----:B------:R-:W-:Y:S05]  /*134f0*/  BSYNC B1 ;  /* 0x0000000000017941 */ /* 0x000fea0003800000 */
.L_x_4145:
        /* <DEDUP_REMOVED lines=18> */
[----:B-1----:R-:W-:Y:S01]  /*13620*/  IMAD.IADD R27, R6, 0x1, R3 ;  /* 0x00000001061b7824 */ /* 0x002fe200078e0203 */
[----:B------:R-:W-:Y:S01]  /*13630*/  UMOV UR4, 0xffffffff ;  /* 0xffffffff00047882 */ /* 0x000fe20000000000 */
[----:B------:R-:W-:-:S03]  /*13640*/  IMAD R6, R18, 0x1000, R32 ;  /* 0x0000100012067824 */ /* 0x000fc600078e0220 */
[----:B------:R-:W-:Y:S01]  /*13650*/  LEA.HI.X R27, R2, UR5, R27, 0x1, P0 ;  /* 0x00000005021b7c11 */ /* 0x000fe200080f0c1b */
        /* <DEDUP_REMOVED lines=20> */
.L_x_4232:
        /* <DEDUP_REMOVED lines=8> */
.L_x_4148:
        /* <DEDUP_REMOVED lines=11> */
.L_x_4149:
[----:B------:R2:W-:Y:S01]  /*138d0*/  SYNCS.ARRIVE.TRANS64.A1T0 RZ, [R8+URZ+0x38830], RZ ;  /* 0x038830ff08ff79a7 */ /* 0x0005e2000810003f */
[----:B------:R-:W-:Y:S05]  /*138e0*/  @!P2 BRA `(.L_x_4150) ;  /* 0x000000000004a947 */ /* 0x000fea0003800000 */
[----:B------:R-:W-:Y:S01]  /*138f0*/  BPT.TRAP 0x1 ;  /* 0x000000040000795c */ /* 0x000fe20000300000 */
.L_x_4150:
[----:B------:R-:W3:Y:S01]  /*13900*/  SYNCS.PHASECHK.TRANS64.TRYWAIT P0, [R8+URZ+0x38860], R20 ;  /* 0x03886014080075a7 */ /* 0x000ee2000800017f */
[----:B------:R-:W-:Y:S04]  /*13910*/  BSSY B1, `(.L_x_4151) ;  /* 0x0000002000017945 */ /* 0x000fe80003800000 */
[----:B---3--:R-:W-:Y:S05]  /*13920*/  @!P0 BRA `(.L_x_4152) ;  /* 0x0000002c00f08947 */ /* 0x008fea0003800000 */
.L_x_4233:
[----:B------:R-:W-:Y:S05]  /*13930*/  BSYNC B1 ;  /* 0x0000000000017941 */ /* 0x000fea0003800000 */
.L_x_4151:
        /* <DEDUP_REMOVED lines=26> */
[----:B------:R-:W-:Y:S01]  /*13ae0*/  LOP3.LUT R16, R16, 0xffbfffff, RZ, 0xc0, !PT ;  /* 0xffbfffff10107812 */ /* 0x000fe200078ec0ff */
[----:B------:R-:W1:Y:S03]  /*13af0*/  SHFL.IDX PT, R3, R20, RZ, 0x181f ;  /* 0x00181fff14037589 */ /* 0x000e6600000e0000 */
[----:B------:R-:W-:Y:S01]  /*13b00*/  @P3 LOP3.LUT R16, R16, 0x400000, RZ, 0xfc, !PT ;  /* 0x0040000010103812 */ /* 0x000fe200078efcff */
[----:B------:R-:W3:Y:S03]  /*13b10*/  SHFL.IDX PT, R2, R10, 0x1, 0x181f ;  /* 0x00381f000a027f89 */ /* 0x000ee600000e0000 */
[----:B------:R-:W-:-:S02]  /*13b20*/  LOP3.LUT P3, RZ, R16, 0x200, RZ, 0xc0, !PT ;  /* 0x0000020010ff7812 */ /* 0x000fc4000786c0ff */
[C---:B------:R-:W-:Y:S02]  /*13b30*/  LOP3.LUT P6, RZ, R16.reuse, 0x20, RZ, 0xc0, !PT ;  /* 0x0000002010ff7812 */ /* 0x040fe400078cc0ff */
[C---:B------:R-:W-:Y:S02]  /*13b40*/  LOP3.LUT P2, RZ, R16.reuse, 0x10, RZ, 0xc0, !PT ;  /* 0x0000001010ff7812 */ /* 0x040fe4000784c0ff */
[----:B------:R-:W-:Y:S02]  /*13b50*/  LOP3.LUT R16, R16, 0xff7fffff, RZ, 0xc0, !PT ;  /* 0xff7fffff10107812 */ /* 0x000fe400078ec0ff */
[----:B0-----:R-:W-:-:S05]  /*13b60*/  IADD3 R6, P0, R14, R0, RZ ;  /* 0x000000000e067210 */ /* 0x001fca0007f1e0ff */
[----:B------:R-:W-:Y:S01]  /*13b70*/  @P3 LOP3.LUT R16, R16, 0x800000, RZ, 0xfc, !PT ;  /* 0x0080000010103812 */ /* 0x000fe200078efcff */
[----:B------:R-:W-:Y:S01]  /*13b80*/  SHFL.IDX PT, R14, R10, 0x3, 0x181f ;  /* 0x00781f000a0e7f89 */ /* 0x000fe200000e0000 */
[----:B-1----:R-:W-:-:S03]  /*13b90*/  IMAD.X R7, RZ, RZ, R3, P0 ;  /* 0x000000ffff077224 */ /* 0x002fc600000e0603 */
[----:B------:R-:W0:Y:S01]  /*13ba0*/  SHFL.IDX PT, R3, R20, 0x1, 0x181f ;  /* 0x00381f0014037f89 */ /* 0x000e2200000e0000 */
[----:B---3--:R-:W-:-:S03]  /*13bb0*/  IADD3 R4, P0, R2, R0, RZ ;  /* 0x0000000002047210 */ /* 0x008fc60007f1e0ff */
[----:B------:R-:W1:Y:S04]  /*13bc0*/  SHFL.IDX PT, R2, R10, 0x2, 0x181f ;  /* 0x00581f000a027f89 */ /* 0x000e6800000e0000 */
[----:B------:R-:W-:Y:S01]  /*13bd0*/  LDGSTS.E.BYPASS.LTC128B.128 [R21+0x400], desc[UR44][R6.64], !P1 ;  /* 0x0040000006157fae */ /* 0x000fe2000c901d6c */
[----:B------:R-:W-:-:S03]  /*13be0*/  ISETP.NE.U32.AND P1, PT, R28, RZ, PT ;  /* 0x000000ff1c00720c */ /* 0x000fc60003f25070 */
[----:B------:R-:W-:Y:S01]  /*13bf0*/  LDGSTS.E.BYPASS.LTC128B.128 [R21+0x2400], desc[UR44][R6.64+0x80], !P3 ;  /* 0x0240008006157fae */ /* 0x000fe2000d901d6c */
[----:B------:R-:W-:-:S03]  /*13c00*/  LOP3.LUT P3, RZ, R16, 0x400, RZ, 0xc0, !PT ;  /* 0x0000040010ff7812 */ /* 0x000fc6000786c0ff */
[----:B------:R-:W-:Y:S04]  /*13c10*/  LDGSTS.E.BYPASS.LTC128B.128 [R21+0x4400], desc[UR44][R6.64+0x100], !P6 ;  /* 0x0440010006157fae */ /* 0x000fe8000f101d6c */
[----:B------:R-:W-:Y:S01]  /*13c20*/  LDGSTS.E.BYPASS.LTC128B.128 [R21+0x6400], desc[UR44][R6.64+0x180], !P2 ;  /* 0x0640018006157fae */ /* 0x000fe2000d101d6c */
[----:B0-----:R-:W-:-:S03]  /*13c30*/  IMAD.X R5, RZ, RZ, R3, P0 ;  /* 0x000000ffff057224 */ /* 0x001fc600000e0603 */
[----:B------:R-:W-:Y:S01]  /*13c40*/  LDGSTS.E.BYPASS.LTC128B.128 [R21+0x8400], desc[UR44][R6.64+0x200], !P5 ;  /* 0x0840020006157fae */ /* 0x000fe2000e901d6c */
[----:B-1----:R-:W-:-:S03]  /*13c50*/  IADD3 R2, P0, R2, R0, RZ ;  /* 0x0000000002027210 */ /* 0x002fc60007f1e0ff */
[----:B------:R-:W0:Y:S04]  /*13c60*/  SHFL.IDX PT, R3, R20, 0x2, 0x181f ;  /* 0x00581f0014037f89 */ /* 0x000e2800000e0000 */
[----:B------:R-:W-:Y:S04]  /*13c70*/  LDGSTS.E.BYPASS.LTC128B.128 [R21+0xa400], desc[UR44][R6.64+0x280], !P4 ;  /* 0x0a40028006157fae */ /* 0x000fe8000e101d6c */
[----:B------:R-:W1:Y:S01]  /*13c80*/  SHFL.IDX PT, R20, R20, 0x3, 0x181f ;  /* 0x00781f0014147f89 */ /* 0x000e6200000e0000 */
[----:B0-----:R-:W-:Y:S01]  /*13c90*/  IMAD.X R3, RZ, RZ, R3, P0 ;  /* 0x000000ffff037224 */ /* 0x001fe200000e0603 */
[----:B------:R-:W-:-:S13]  /*13ca0*/  ISETP.NE.U32.AND P0, PT, R29, RZ, PT ;  /* 0x000000ff1d00720c */ /* 0x000fda0003f05070 */
[----:B------:R-:W-:Y:S04]  /*13cb0*/  LDGSTS.E.BYPASS.LTC128B.128 [R21+0xc400], desc[UR44][R6.64+0x300], P0 ;  /* 0x0c40030006157fae */ /* 0x000fe80008101d6c */
[----:B------:R0:W-:Y:S04]  /*13cc0*/  LDGSTS.E.BYPASS.LTC128B.128 [R21+0xe400], desc[UR44][R6.64+0x380], P1 ;  /* 0x0e40038006157fae */ /* 0x0001e80008901d6c */
[----:B------:R3:W-:Y:S01]  /*13cd0*/  LDGSTS.E.BYPASS.LTC128B.128 [R21+0xc00], desc[UR44][R4.64], !P3 ;  /* 0x00c0000004157fae */ /* 0x0007e2000d901d6c */
[----:B------:R-:W-:-:S04]  /*13ce0*/  LOP3.LUT P3, RZ, R16, 0x800000, RZ, 0xc0, !PT ;  /* 0x0080000010ff7812 */ /* 0x000fc8000786c0ff */
        /* <DEDUP_REMOVED lines=12> */
[----:B------:R-:W-:-:S03]  /*13db0*/  LOP3.LUT P3, RZ, R16, 0x400000, RZ, 0xc0, !PT ;  /* 0x0040000010ff7812 */ /* 0x000fc6000786c0ff */
[----:B------:R3:W-:Y:S04]  /*13dc0*/  LDGSTS.E.BYPASS.LTC128B.128 [R21+0x5400], desc[UR44][R2.64+0x100], !P6 ;  /* 0x0540010002157fae */ /* 0x0007e8000f101d6c */
[----:B------:R3:W-:Y:S04]  /*13dd0*/  LDGSTS.E.BYPASS.LTC128B.128 [R21+0x7400], desc[UR44][R2.64+0x180], !P2 ;  /* 0x0740018002157fae */ /* 0x0007e8000d101d6c */
[----:B------:R3:W-:Y:S04]  /*13de0*/  LDGSTS.E.BYPASS.LTC128B.128 [R21+0x9400], desc[UR44][R2.64+0x200], !P5 ;  /* 0x0940020002157fae */ /* 0x0007e8000e901d6c */
[----:B------:R3:W-:Y:S04]  /*13df0*/  LDGSTS.E.BYPASS.LTC128B.128 [R21+0xb400], desc[UR44][R2.64+0x280], !P4 ;  /* 0x0b40028002157fae */ /* 0x0007e8000e101d6c */
[----:B------:R3:W-:Y:S04]  /*13e00*/  LDGSTS.E.BYPASS.LTC128B.128 [R21+0xd400], desc[UR44][R2.64+0x300], P0 ;  /* 0x0d40030002157fae */ /* 0x0007e80008101d6c */
[----:B-1----:R3:W-:Y:S02]  /*13e10*/  LDGSTS.E.BYPASS.LTC128B.128 [R21+0xf400], desc[UR44][R2.64+0x380], P1 ;  /* 0x0f40038002157fae */ /* 0x0027e40008901d6c */
.L_x_4243:
        /* <DEDUP_REMOVED lines=23> */
.L_x_4154:
        /* <DEDUP_REMOVED lines=11> */
.L_x_4155:
[----:B------:R0:W-:Y:S01]  /*14040*/  SYNCS.ARRIVE.TRANS64.A1T0 RZ, [R8+URZ+0x38850], RZ ;  /* 0x038850ff08ff79a7 */ /* 0x0001e2000810003f */
[----:B------:R-:W-:Y:S05]  /*14050*/  @P3 BRA `(.L_x_4156) ;  /* 0xfffffff000603947 */ /* 0x000fea000383ffff */
[----:B------:R-:W-:Y:S05]  /*14060*/  BSYNC B0 ;  /* 0x0000000000007941 */ /* 0x000fea0003800000 */
.L_x_4143:
[----:B------:R-:W3:Y:S01]  /*14070*/  S2R R0, SR_TID.X ;  /* 0x0000000000007919 */ /* 0x000ee20000002100 */
[----:B------:R-:W-:Y:S01]  /*14080*/  VIADD R18, R18, 0x1 ;  /* 0x0000000112127836 */ /* 0x000fe20000000000 */
[----:B------:R-:W-:Y:S04]  /*14090*/  BSSY B0, `(.L_x_4157) ;  /* 0x0000013000007945 */ /* 0x000fe80003800000 */
[----:B------:R-:W-:-:S04]  /*140a0*/  ISETP.NE.AND P0, PT, R18, 0x2, PT ;  /* 0x000000021200780c */ /* 0x000fc80003f05270 */
[----:B------:R-:W-:Y:S02]  /*140b0*/  SEL R18, R18, RZ, P0 ;  /* 0x000000ff12127207 */ /* 0x000fe40000000000 */
[----:B---3--:R-:W-:Y:S02]  /*140c0*/  LOP3.LUT R2, R0, 0x7f, RZ, 0xc0, !PT ;  /* 0x0000007f00027812 */ /* 0x008fe400078ec0ff */
[----:B------:R-:W-:Y:S02]  /*140d0*/  SEL R0, RZ, 0x1, P0 ;  /* 0x00000001ff007807 */ /* 0x000fe40000000000 */
        /* <DEDUP_REMOVED lines=14> */
.L_x_4158:
[----:B------:R-:W-:Y:S05]  /*141c0*/  BSYNC B0 ;  /* 0x0000000000007941 */ /* 0x000fea0003800000 */
.L_x_4157:
[----:B------:R-:W-:-:S07]  /*141d0*/  LOP3.LUT R23, R23, R0, RZ, 0x3c, !PT ;  /* 0x0000000017177212 */ /* 0x000fce00078e3cff */
.L_x_4114:
[----:B------:R-:W-:Y:S05]  /*141e0*/  BSYNC B7 ;  /* 0x0000000000077941 */ /* 0x000fea0003800000 */
.L_x_4112:
        /* <DEDUP_REMOVED lines=11> */
.L_x_4159:
[----:B------:R-:W-:-:S03]  /*142a0*/  UMOV UR4, 0xffffffff ;  /* 0xffffffff00047882 */ /* 0x000fc60000000000 */
[----:B------:R-:W-:Y:S05]  /*142b0*/  BRA.DIV UR4, `(.L_x_4161) ;  /* 0x0000002e04747947 */ /* 0x000fea000b800000 */
[----:B------:R3:W4:Y:S02]  /*142c0*/  SHFL.IDX PT, R14, R36, RZ, 0x1f ;  /* 0x00001fff240e7589 */ /* 0x00072400000e0000 */
.L_x_4246:
        /* <DEDUP_REMOVED lines=8> */
.L_x_4160:
[----:B------:R-:W-:Y:S02]  /*14350*/  ULDC UR4, c[0x0][0xd38] ;  /* 0x00034e0000047ab9 */ /* 0x000fe40000000800 */
[----:B----4-:R-:W-:-:S13]  /*14360*/  ISETP.GE.AND P0, PT, R36, UR4, PT ;  /* 0x0000000424007c0c */ /* 0x010fda000bf06270 */
[----:B------:R-:W-:Y:S05]  /*14370*/  @!P0 BRA `(.L_x_4162) ;  /* 0xffffffbc00c08947 */ /* 0x000fea000383ffff */
.L_x_4109:
        /* <DEDUP_REMOVED lines=12> */
.L_x_4247:
[----:B------:R-:W-:Y:S05]  /*14440*/  BSYNC B0 ;  /* 0x0000000000007941 */ /* 0x000fea0003800000 */
.L_x_4163:
[----:B------:R-:W-:-:S03]  /*14450*/  UMOV UR4, 0xffffffff ;  /* 0xffffffff00047882 */ /* 0x000fc60000000000 */
[----:B------:R-:W-:Y:S05]  /*14460*/  BRA.DIV UR4, `(.L_x_4165) ;  /* 0x0000002e04447947 */ /* 0x000fea000b800000 */
[----:B0-----:R-:W0:Y:S02]  /*14470*/  S2R R0, SR_TID.X ;  /* 0x0000000000007919 */ /* 0x001e240000002100 */
[----:B0-----:R-:W-:-:S04]  /*14480*/  SHF.R.U32.HI R0, RZ, 0x5, R0 ;  /* 0x00000005ff007819 */ /* 0x001fc80000011600 */
[----:B------:R-:W-:-:S05]  /*14490*/  LOP3.LUT R0, R0, 0x3, RZ, 0xc0, !PT ;  /* 0x0000000300007812 */ /* 0x000fca00078ec0ff */
[----:B------:R0:W4:Y:S02]  /*144a0*/  SHFL.IDX PT, R14, R0, RZ, 0x1f ;  /* 0x00001fff000e7589 */ /* 0x00012400000e0000 */
.L_x_4250:
[----:B----4-:R-:W-:Y:S01]  /*144b0*/  ISETP.NE.AND P0, PT, R14, RZ, PT ;  /* 0x000000ff0e00720c */ /* 0x010fe20003f05270 */
[----:B------:R-:W-:-:S12]  /*144c0*/  BSSY B0, `(.L_x_4166) ;  /* 0x0000024000007945 */ /* 0x000fd80003800000 */
[----:B------:R-:W-:Y:S05]  /*144d0*/  @P0 BRA `(.L_x_4167) ;  /* 0x0000000000880947 */ /* 0x000fea0003800000 */
[----:B------:R-:W-:-:S03]  /*144e0*/  UMOV UR4, 0xffffffff ;  /* 0xffffffff00047882 */ /* 0x000fc60000000000 */
[----:B------:R-:W-:Y:S05]  /*144f0*/  BRA.DIV UR4, `(.L_x_4168) ;  /* 0x0000002e04547947 */ /* 0x000fea000b800000 */
[----:B------:R-:W-:-:S13]  /*14500*/  ELECT P6, URZ, PT ;  /* 0x00000000003f782f */ /* 0x000fda00038c0000 */
.L_x_4253:
[----:B------:R-:W-:Y:S05]  /*14510*/  @!P6 BRA `(.L_x_4167) ;  /* 0x000000000078e947 */ /* 0x000fea0003800000 */
[----:B------:R-:W-:-:S06]  /*14520*/  ULOP3.LUT UR4, UR41, 0x2, URZ, 0xfc, !UPT ;  /* 0x0000000229047892 */ /* 0x000fcc000f8efc3f */
[----:B0-----:R-:W-:-:S05]  /*14530*/  IMAD.U32 R0, RZ, RZ, UR4 ;  /* 0x00000004ff007e24 */ /* 0x001fca000f8e00ff */
[----:B------:R-:W-:-:S13]  /*14540*/  ISETP.NE.AND P0, PT, R0, 0x3, PT ;  /* 0x000000030000780c */ /* 0x000fda0003f05270 */
[----:B------:R-:W-:Y:S05]  /*14550*/  @!P0 BRA `(.L_x_4169) ;  /* 0x0000000000048947 */ /* 0x000fea0003800000 */
[----:B------:R-:W-:Y:S01]  /*14560*/  BPT.TRAP 0x1 ;  /* 0x000000040000795c */ /* 0x000fe20000300000 */
.L_x_4169:
[C---:B------:R-:W-:Y:S01]  /*14570*/  IMAD R3, R18.reuse, 0x8, R5 ;  /* 0x0000000812037824 */ /* 0x040fe200078e0205 */
[----:B------:R-:W-:Y:S01]  /*14580*/  SHF.L.U32 R2, R23, 0x1f, RZ ;  /* 0x0000001f17027819 */ /* 0x000fe200000006ff */
[----:B------:R-:W-:-:S03]  /*14590*/  VIADD R18, R18, 0x1 ;  /* 0x0000000112127836 */ /* 0x000fc60000000000 */
[----:B------:R-:W0:Y:S02]  /*145a0*/  SYNCS.PHASECHK.TRANS64.TRYWAIT P1, [R3+URZ+0x38840], R2 ;  /* 0x03884002030075a7 */ /* 0x000e24000802017f */
[----:B------:R-:W-:-:S04]  /*145b0*/  ISETP.NE.AND P2, PT, R18, 0x2, PT ;  /* 0x000000021200780c */ /* 0x000fc80003f45270 */
[----:B------:R-:W-:Y:S01]  /*145c0*/  SEL R0, RZ, 0x1, P2 ;  /* 0x00000001ff007807 */ /* 0x000fe20001000000 */
[----:B0-----:R-:W-:Y:S08]  /*145d0*/  @!P1 BRA `(.L_x_4170) ;  /* 0x0000002c003c9947 */ /* 0x001ff00003800000 */
.L_x_4254:
[----:B------:R-:W-:Y:S02]  /*145e0*/  SEL R18, R18, RZ, P2 ;  /* 0x000000ff12127207 */ /* 0x000fe40001000000 */
[----:B------:R-:W-:Y:S01]  /*145f0*/  LOP3.LUT R0, R23, R0, RZ, 0x3c, !PT ;  /* 0x0000000017007212 */ /* 0x000fe200078e3cff */
[----:B------:R-:W-:Y:S06]  /*14600*/  @!P0 BRA `(.L_x_4171) ;  /* 0x0000000000048947 */ /* 0x000fec0003800000 */
[----:B------:R-:W-:Y:S01]  /*14610*/  BPT.TRAP 0x1 ;  /* 0x000000040000795c */ /* 0x000fe20000300000 */
.L_x_4171:
[----:B------:R-:W-:Y:S01]  /*14620*/  IMAD R5, R18, 0x8, R5 ;  /* 0x0000000812057824 */ /* 0x000fe200078e0205 */
[----:B------:R-:W-:-:S04]  /*14630*/  SHF.L.U32 R0, R0, 0x1f, RZ ;  /* 0x0000001f00007819 */ /* 0x000fc800000006ff */
[----:B------:R-:W4:Y:S02]  /*14640*/  SYNCS.PHASECHK.TRANS64.TRYWAIT P1, [R5+URZ+0x38840], R0 ;  /* 0x03884000050075a7 */ /* 0x000f24000802017f */
[----:B----4-:R-:W-:Y:S05]  /*14650*/  @!P1 BRA `(.L_x_4172) ;  /* 0x0000002c00309947 */ /* 0x010fea0003800000 */
.L_x_4255:
[----:B------:R-:W-:Y:S05]  /*14660*/  @!P0 BRA `(.L_x_4173) ;  /* 0x0000000000048947 */ /* 0x000fea0003800000 */
[----:B------:R-:W-:Y:S01]  /*14670*/  BPT.TRAP 0x1 ;  /* 0x000000040000795c */ /* 0x000fe20000300000 */
.L_x_4173:
[----:B------:R-:W0:Y:S02]  /*14680*/  SYNCS.PHASECHK.TRANS64.TRYWAIT P1, [R3+URZ+0x38860], R2 ;  /* 0x03886002030075a7 */ /* 0x000e24000802017f */
[----:B0-----:R-:W-:Y:S05]  /*14690*/  @!P1 BRA `(.L_x_4174) ;  /* 0x0000002c00349947 */ /* 0x001fea0003800000 */
.L_x_4256:
[----:B------:R-:W-:Y:S05]  /*146a0*/  @!P0 BRA `(.L_x_4175) ;  /* 0x0000000000048947 */ /* 0x000fea0003800000 */
[----:B------:R-:W-:Y:S01]  /*146b0*/  BPT.TRAP 0x1 ;  /* 0x000000040000795c */ /* 0x000fe20000300000 */
.L_x_4175:
[----:B------:R0:W0:Y:S02]  /*146c0*/  SYNCS.PHASECHK.TRANS64.TRYWAIT P0, [R5+URZ+0x38860], R0 ;  /* 0x03886000050075a7 */ /* 0x000024000800017f */
[----:B0-----:R-:W-:Y:S05]  /*146d0*/  @!P0 NANOSLEEP.SYNCS 0x989680 ;  /* 0x009896800000895d */ /* 0x001fea0003900000 */
[----:B------:R-:W0:Y:S02]  /*146e0*/  @!P0 SYNCS.PHASECHK.TRANS64 P0, [R5+URZ+0x38860], R0 ;  /* 0x03886000050085a7 */ /* 0x000e24000800007f */
[----:B0-----:R-:W-:Y:S05]  /*146f0*/  @!P0 BRA `(.L_x_4175) ;  /* 0xfffffffc00f08947 */ /* 0x001fea000383ffff */
.L_x_4167:
[----:B------:R-:W-:Y:S05]  /*14700*/  BSYNC B0 ;  /* 0x0000000000007941 */ /* 0x000fea0003800000 */
.L_x_4166:
[----:B------:R-:W-:Y:S05]  /*14710*/  EXIT ;  /* 0x000000000000794d */ /* 0x000fea0003800000 */
.L_x_4062:
[----:B0-----:R0:W1:Y:S02]  /*14720*/  SYNCS.PHASECHK.TRANS64.TRYWAIT P1, [R17+URZ+0x38800], R4 ;  /* 0x03880004110075a7 */ /* 0x001064000802017f */
[----:B-1----:R-:W-:Y:S05]  /*14730*/  @!P1 NANOSLEEP.SYNCS 0x989680 ;  /* 0x009896800000995d */ /* 0x002fea0003900000 */
[----:B------:R-:W1:Y:S02]  /*14740*/  @!P1 SYNCS.PHASECHK.TRANS64 P1, [R17+URZ+0x38800], R4 ;  /* 0x03880004110095a7 */ /* 0x000e64000802007f */
[----:B-1----:R-:W-:Y:S05]  /*14750*/  @!P1 BRA `(.L_x_4062) ;  /* 0xfffffffc00f09947 */ /* 0x002fea000383ffff */
[----:B------:R-:W-:Y:S05]  /*14760*/  BRA `(.L_x_4176) ;  /* 0xfffffef000247947 */ /* 0x000fea000383ffff */
.L_x_4066:
[----:B--2---:R2:W3:Y:S02]  /*14770*/  SYNCS.PHASECHK.TRANS64.TRYWAIT P1, [R9+URZ+0x38830], R6 ;  /* 0x03883006090075a7 */ /* 0x0044e4000802017f */
[----:B---3--:R-:W-:Y:S05]  /*14780*/  @!P1 NANOSLEEP.SYNCS 0x989680 ;  /* 0x009896800000995d */ /* 0x008fea0003900000 */
[----:B------:R-:W3:Y:S02]  /*14790*/  @!P1 SYNCS.PHASECHK.TRANS64 P1, [R9+URZ+0x38830], R6 ;  /* 0x03883006090095a7 */ /* 0x000ee4000802007f */
[----:B---3--:R-:W-:Y:S05]  /*147a0*/  @!P1 BRA `(.L_x_4066) ;  /* 0xfffffffc00f09947 */ /* 0x008fea000383ffff */
[----:B------:R-:W-:Y:S05]  /*147b0*/  BRA `(.L_x_4065) ;  /* 0xfffffef000447947 */ /* 0x000fea000383ffff */
.L_x_4067:
[----:B---3--:R3:W4:Y:S02]  /*147c0*/  SYNCS.PHASECHK.TRANS64.TRYWAIT P1, [R17+URZ+0x38810], R4 ;  /* 0x03881004110075a7 */ /* 0x008724000802017f */
[----:B----4-:R-:W-:Y:S05]  /*147d0*/  @!P1 NANOSLEEP.SYNCS 0x989680 ;  /* 0x009896800000995d */ /* 0x010fea0003900000 */
[----:B------:R-:W4:Y:S02]  /*147e0*/  @!P1 SYNCS.PHASECHK.TRANS64 P1, [R17+URZ+0x38810], R4 ;  /* 0x03881004110095a7 */ /* 0x000f24000802007f */
[----:B----4-:R-:W-:Y:S05]  /*147f0*/  @!P1 BRA `(.L_x_4067) ;  /* 0xfffffffc00f09947 */ /* 0x010fea000383ffff */
[----:B------:R-:W-:Y:S05]  /*14800*/  BRA `(.L_x_4177) ;  /* 0xfffffef000d07947 */ /* 0x000fea000383ffff */
.L_x_4071:
[----:B0-----:R0:W3:Y:S02]  /*14810*/  SYNCS.PHASECHK.TRANS64.TRYWAIT P1, [R9+URZ+0x38850], R6 ;  /* 0x03885006090075a7 */ /* 0x0010e4000802017f */
[----:B---3--:R-:W-:Y:S05]  /*14820*/  @!P1 NANOSLEEP.SYNCS 0x989680 ;  /* 0x009896800000995d */ /* 0x008fea0003900000 */
[----:B------:R-:W3:Y:S02]  /*14830*/  @!P1 SYNCS.PHASECHK.TRANS64 P1, [R9+URZ+0x38850], R6 ;  /* 0x03885006090095a7 */ /* 0x000ee4000802007f */
[----:B---3--:R-:W-:Y:S05]  /*14840*/  @!P1 BRA `(.L_x_4071) ;  /* 0xfffffffc00f09947 */ /* 0x008fea000383ffff */
[----:B------:R-:W-:Y:S05]  /*14850*/  BRA `(.L_x_4070) ;  /* 0xfffffef400007947 */ /* 0x000fea000383ffff */
.L_x_4078:
[----:B-1----:R1:W2:Y:S02]  /*14860*/  SYNCS.PHASECHK.TRANS64.TRYWAIT P1, [R9+URZ+0x38830], R8 ;  /* 0x03883008090075a7 */ /* 0x0022a4000802017f */
[----:B--2---:R-:W-:Y:S05]  /*14870*/  @!P1 NANOSLEEP.SYNCS 0x989680 ;  /* 0x009896800000995d */ /* 0x004fea0003900000 */
[----:B------:R-:W2:Y:S02]  /*14880*/  @!P1 SYNCS.PHASECHK.TRANS64 P1, [R9+URZ+0x38830], R8 ;  /* 0x03883008090095a7 */ /* 0x000ea4000802007f */
[----:B--2---:R-:W-:Y:S05]  /*14890*/  @!P1 BRA `(.L_x_4078) ;  /* 0xfffffffc00f09947 */ /* 0x004fea000383ffff */
[----:B------:R-:W-:Y:S05]  /*148a0*/  BRA `(.L_x_4077) ;  /* 0xffffff1c00247947 */ /* 0x000fea000383ffff */
.L_x_4082:
[----:B---3--:R3:W4:Y:S02]  /*148b0*/  SYNCS.PHASECHK.TRANS64.TRYWAIT P1, [R9+URZ+0x38850], R8 ;  /* 0x03885008090075a7 */ /* 0x008724000802017f */
[----:B----4-:R-:W-:Y:S05]  /*148c0*/  @!P1 NANOSLEEP.SYNCS 0x989680 ;  /* 0x009896800000995d */ /* 0x010fea0003900000 */
[----:B------:R-:W4:Y:S02]  /*148d0*/  @!P1 SYNCS.PHASECHK.TRANS64 P1, [R9+URZ+0x38850], R8 ;  /* 0x03885008090095a7 */ /* 0x000f24000802007f */
[----:B----4-:R-:W-:Y:S05]  /*148e0*/  @!P1 BRA `(.L_x_4082) ;  /* 0xfffffffc00f09947 */ /* 0x010fea000383ffff */
[----:B------:R-:W-:Y:S05]  /*148f0*/  BRA `(.L_x_4081) ;  /* 0xffffff1c00847947 */ /* 0x000fea000383ffff */
.L_x_4090:
[----:B-1----:R1:W2:Y:S02]  /*14900*/  SYNCS.PHASECHK.TRANS64.TRYWAIT P1, [R9+URZ+0x38830], R8 ;  /* 0x03883008090075a7 */ /* 0x0022a4000802017f */
[----:B--2---:R-:W-:Y:S05]  /*14910*/  @!P1 NANOSLEEP.SYNCS 0x989680 ;  /* 0x009896800000995d */ /* 0x004fea0003900000 */
[----:B------:R-:W2:Y:S02]  /*14920*/  @!P1 SYNCS.PHASECHK.TRANS64 P1, [R9+URZ+0x38830], R8 ;  /* 0x03883008090095a7 */ /* 0x000ea4000802007f */
[----:B--2---:R-:W-:Y:S05]  /*14930*/  @!P1 BRA `(.L_x_4090) ;  /* 0xfffffffc00f09947 */ /* 0x004fea000383ffff */
[----:B------:R-:W-:Y:S05]  /*14940*/  BRA `(.L_x_4089) ;  /* 0xffffff4c00a07947 */ /* 0x000fea000383ffff */
.L_x_4094:
[----:B---3--:R3:W4:Y:S02]  /*14950*/  SYNCS.PHASECHK.TRANS64.TRYWAIT P1, [R9+URZ+0x38850], R8 ;  /* 0x03885008090075a7 */ /* 0x008724000802017f */
[----:B----4-:R-:W-:Y:S05]  /*14960*/  @!P1 NANOSLEEP.SYNCS 0x989680 ;  /* 0x009896800000995d */ /* 0x010fea0003900000 */
[----:B------:R-:W4:Y:S02]  /*14970*/  @!P1 SYNCS.PHASECHK.TRANS64 P1, [R9+URZ+0x38850], R8 ;  /* 0x03885008090095a7 */ /* 0x000f24000802007f */
[----:B----4-:R-:W-:Y:S05]  /*14980*/  @!P1 BRA `(.L_x_4094) ;  /* 0xfffffffc00f09947 */ /* 0x010fea000383ffff */
[----:B------:R-:W-:Y:S05]  /*14990*/  BRA `(.L_x_4093) ;  /* 0xffffff5000007947 */ /* 0x000fea000383ffff */
.L_x_4120:
        /* <DEDUP_REMOVED lines=10> */
.L_x_4178:
[----:B------:R-:W-:Y:S05]  /*14a40*/  BRA `(.L_x_4179) ;  /* 0xffffffc000907947 */ /* 0x000fea000383ffff */
.L_x_4123:
[----:B0-----:R0:W1:Y:S02]  /*14a50*/  SYNCS.PHASECHK.TRANS64.TRYWAIT P0, [R27+URZ+0x38840], R0 ;  /* 0x038840001b0075a7 */ /* 0x001064000800017f */
[----:B-1----:R-:W-:Y:S05]  /*14a60*/  @!P0 NANOSLEEP.SYNCS 0x989680 ;  /* 0x009896800000895d */ /* 0x002fea0003900000 */
[----:B------:R-:W1:Y:S02]  /*14a70*/  @!P0 SYNCS.PHASECHK.TRANS64 P0, [R27+URZ+0x38840], R0 ;  /* 0x038840001b0085a7 */ /* 0x000e64000800007f */
[----:B-1----:R-:W-:Y:S05]  /*14a80*/  @!P0 BRA `(.L_x_4123) ;  /* 0xfffffffc00f08947 */ /* 0x002fea000383ffff */
[----:B------:R-:W-:Y:S05]  /*14a90*/  BRA `(.L_x_4180) ;  /* 0xffffffc400407947 */ /* 0x000fea000383ffff */
.L_x_4124:
        /* <DEDUP_REMOVED lines=8> */
.L_x_4182:
[----:B------:R-:W-:Y:S05]  /*14b20*/  BSYNC B0 ;  /* 0x0000000000007941 */ /* 0x000fea0003800000 */
.L_x_4181:
        /* <DEDUP_REMOVED lines=9> */
.L_x_4183:
[----:B------:R-:W-:Y:S02]  /*14bc0*/  IMAD.MOV.U32 R13, RZ, RZ, R5 ;  /* 0x000000ffff0d7224 */ /* 0x000fe400078e0005 */
[----:B------:R-:W-:Y:S01]  /*14bd0*/  IMAD.MOV.U32 R12, RZ, RZ, 0x1 ;  /* 0x00000001ff0c7424 */ /* 0x000fe200078e00ff */
[----:B------:R-:W-:-:S13]  /*14be0*/  @P0 LEA R6, P1, R8, R14, 0x1 ;  /* 0x0000000e08060211 */ /* 0x000fda00078208ff */
[----:B------:R-:W-:Y:S05]  /*14bf0*/  WARPSYNC.COLLECTIVE R15, `(.L_x_4184) ;  /* 0x000000000f087348 */ /* 0x000fea0003c00000 */
[----:B------:R0:W1:Y:S02]  /*14c00*/  SHFL.IDX P6, R14, R13, R12, R11 ;  /* 0x0000000c0d0e7389 */ /* 0x00006400000c000b */
[----:B01----:R-:W-:Y:S01]  /*14c10*/  ENDCOLLECTIVE ;  /* 0x000000000000791b */ /* 0x003fe20003800000 */
.L_x_4184:
[----:B------:R-:W-:Y:S02]  /*14c20*/  @P0 IMAD.X R3, RZ, RZ, R2, P1 ;  /* 0x000000ffff030224 */ /* 0x000fe400008e0602 */
[----:B------:R-:W-:-:S05]  /*14c30*/  @P0 IMAD.MOV.U32 R2, RZ, RZ, R6 ;  /* 0x000000ffff020224 */ /* 0x000fca00078e0006 */
[----:B------:R-:W-:Y:S01]  /*14c40*/  @!PT LDS RZ, [RZ] ;  /* 0x00000000fffff984 */ /* 0x000fe20000000800 */
[----:B------:R-:W-:Y:S01]  /*14c50*/  @!PT LDS RZ, [RZ] ;  /* 0x00000000fffff984 */ /* 0x000fe20000000800 */
[----:B------:R-:W-:Y:S01]  /*14c60*/  @!PT LDS RZ, [RZ] ;  /* 0x00000000fffff984 */ /* 0x000fe20000000800 */
[----:B------:R0:W-:Y:S01]  /*14c70*/  @P0 LDGSTS.E.BYPASS.LTC128B.128 [R7+0x22400], desc[UR44][R2.64], !P2 ;  /* 0x2240000002070fae */ /* 0x0001e2000d101d6c */
[----:B------:R-:W-:Y:S01]  /*14c80*/  ISETP.GE.AND P0, PT, R25, 0x11, PT ;  /* 0x000000111900780c */ /* 0x000fe20003f06270 */
[----:B------:R-:W-:Y:S02]  /*14c90*/  IMAD.MOV.U32 R13, RZ, RZ, R0 ;  /* 0x000000ffff0d7224 */ /* 0x000fe400078e0000 */
[----:B0-----:R-:W-:-:S10]  /*14ca0*/  IMAD.MOV.U32 R2, RZ, RZ, R14 ;  /* 0x000000ffff027224 */ /* 0x001fd400078e000e */
[----:B------:R-:W-:Y:S05]  /*14cb0*/  WARPSYNC.COLLECTIVE R15, `(.L_x_4185) ;  /* 0x000000000f087348 */ /* 0x000fea0003c00000 */
[----:B------:R0:W1:Y:S02]  /*14cc0*/  SHFL.IDX P6, R14, R13, R12, R11 ;  /* 0x0000000c0d0e7389 */ /* 0x00006400000c000b */
[----:B01----:R-:W-:Y:S01]  /*14cd0*/  ENDCOLLECTIVE ;  /* 0x000000000000791b */ /* 0x003fe20003800000 */
.L_x_4185:
[----:B------:R-:W-:Y:S02]  /*14ce0*/  @P0 IMAD R9, R4, 0x2, R17 ;  /* 0x0000000204090824 */ /* 0x000fe400078e0211 */
[----:B------:R-:W-:Y:S02]  /*14cf0*/  IMAD.MOV.U32 R13, RZ, RZ, R5 ;  /* 0x000000ffff0d7224 */ /* 0x000fe400078e0005 */
[----:B------:R-:W-:Y:S01]  /*14d00*/  IMAD.MOV.U32 R12, RZ, RZ, 0x2 ;  /* 0x00000002ff0c7424 */ /* 0x000fe200078e00ff */
[----:B------:R-:W-:-:S13]  /*14d10*/  @P0 LEA R6, P1, R8, R14, 0x1 ;  /* 0x0000000e08060211 */ /* 0x000fda00078208ff */
[----:B------:R-:W-:Y:S05]  /*14d20*/  WARPSYNC.COLLECTIVE R15, `(.L_x_4186) ;  /* 0x000000000f087348 */ /* 0x000fea0003c00000 */
[----:B------:R0:W1:Y:S02]  /*14d30*/  SHFL.IDX P6, R14, R13, R12, R11 ;  /* 0x0000000c0d0e7389 */ /* 0x00006400000c000b */
[----:B01----:R-:W-:Y:S01]  /*14d40*/  ENDCOLLECTIVE ;  /* 0x000000000000791b */ /* 0x003fe20003800000 */
.L_x_4186:
        /* <DEDUP_REMOVED lines=12> */
.L_x_4187:
[----:B------:R-:W-:Y:S02]  /*14e10*/  @P0 IMAD R7, R4, 0x2, R17 ;  /* 0x0000000204070824 */ /* 0x000fe400078e0211 */
[----:B------:R-:W-:Y:S02]  /*14e20*/  IMAD.MOV.U32 R13, RZ, RZ, R5 ;  /* 0x000000ffff0d7224 */ /* 0x000fe400078e0005 */
[----:B------:R-:W-:Y:S01]  /*14e30*/  IMAD.MOV.U32 R12, RZ, RZ, 0x3 ;  /* 0x00000003ff0c7424 */ /* 0x000fe200078e00ff */
[----:B------:R-:W-:-:S13]  /*14e40*/  @P0 LEA R6, P1, R8, R14, 0x1 ;  /* 0x0000000e08060211 */ /* 0x000fda00078208ff */
[----:B------:R-:W-:Y:S05]  /*14e50*/  WARPSYNC.COLLECTIVE R15, `(.L_x_4188) ;  /* 0x000000000f087348 */ /* 0x000fea0003c00000 */
[----:B------:R0:W1:Y:S02]  /*14e60*/  SHFL.IDX P6, R14, R13, R12, R11 ;  /* 0x0000000c0d0e7389 */ /* 0x00006400000c000b */
[----:B01----:R-:W-:Y:S01]  /*14e70*/  ENDCOLLECTIVE ;  /* 0x000000000000791b */ /* 0x003fe20003800000 */
.L_x_4188:
[----:B------:R-:W-:Y:S02]  /*14e80*/  @P0 IMAD.X R3, RZ, RZ, R2, P1 ;  /* 0x000000ffff030224 */ /* 0x000fe400008e0602 */
[----:B------:R-:W-:-:S05]  /*14e90*/  @P0 IMAD.MOV.U32 R2, RZ, RZ, R6 ;  /* 0x000000ffff020224 */ /* 0x000fca00078e0006 */
        /* <DEDUP_REMOVED lines=9> */
.L_x_4189:
[----:B------:R-:W-:Y:S05]  /*14f30*/  BRA `(.L_x_4190) ;  /* 0xffffffc400087947 */ /* 0x000fea000383ffff */
.L_x_4129:
[----:B------:R-:W-:Y:S01]  /*14f40*/  IMAD.MOV.U32 R13, RZ, RZ, R5 ;  /* 0x000000ffff0d7224 */ /* 0x000fe200078e0005 */
[----:B------:R-:W-:Y:S01]  /*14f50*/  LOP3.LUT R16, R16, 0xfffffeff, RZ, 0xc0, !PT ;  /* 0xfffffeff10107812 */ /* 0x000fe200078ec0ff */
[----:B------:R-:W-:Y:S02]  /*14f60*/  IMAD.MOV.U32 R12, RZ, RZ, RZ ;  /* 0x000000ffff0c7224 */ /* 0x000fe400078e00ff */
[----:B------:R-:W-:Y:S02]  /*14f70*/  IMAD.MOV.U32 R11, RZ, RZ, 0x181f ;  /* 0x0000181fff0b7424 */ /* 0x000fe400078e00ff */
[----:B------:R-:W-:Y:S02]  /*14f80*/  IMAD.MOV.U32 R15, RZ, RZ, -0x1 ;  /* 0xffffffffff0f7424 */ /* 0x000fe400078e00ff */
[----:B------:R-:W-:-:S07]  /*14f90*/  IMAD.U32 R4, RZ, RZ, UR42 ;  /* 0x0000002aff047e24 */ /* 0x000fce000f8e00ff */
[----:B-1----:R-:W-:Y:S05]  /*14fa0*/  WARPSYNC.COLLECTIVE R15, `(.L_x_4191) ;  /* 0x000000000f087348 */ /* 0x002fea0003c00000 */
[----:B------:R0:W2:Y:S02]  /*14fb0*/  SHFL.IDX P6, R14, R13, R12, R11 ;  /* 0x0000000c0d0e7389 */ /* 0x0000a400000c000b */
[----:B012---:R-:W-:Y:S01]  /*14fc0*/  ENDCOLLECTIVE ;  /* 0x000000000000791b */ /* 0x007fe20003800000 */
.L_x_4191:
[----:B------:R-:W-:-:S05]  /*14fd0*/  IMAD R4, R4, 0x40, R9 ;  /* 0x0000004004047824 */ /* 0x000fca00078e0209 */
        /* <DEDUP_REMOVED lines=8> */
.L_x_4192:
[----:B------:R-:W-:Y:S02]  /*15060*/  IMAD.MOV.U32 R13, RZ, RZ, R5 ;  /* 0x000000ffff0d7224 */ /* 0x000fe400078e0005 */
[----:B------:R-:W-:Y:S01]  /*15070*/  IMAD.MOV.U32 R12, RZ, RZ, 0x1 ;  /* 0x00000001ff0c7424 */ /* 0x000fe200078e00ff */
[----:B------:R-:W-:-:S13]  /*15080*/  @!P1 LEA R6, P0, R8, R14, 0x1 ;  /* 0x0000000e08069211 */ /* 0x000fda00078008ff */
[----:B------:R-:W-:Y:S05]  /*15090*/  WARPSYNC.COLLECTIVE R15, `(.L_x_4193) ;  /* 0x000000000f087348 */ /* 0x000fea0003c00000 */
[----:B------:R0:W1:Y:S02]  /*150a0*/  SHFL.IDX P6, R14, R13, R12, R11 ;  /* 0x0000000c0d0e7389 */ /* 0x00006400000c000b */
[----:B01----:R-:W-:Y:S01]  /*150b0*/  ENDCOLLECTIVE ;  /* 0x000000000000791b */ /* 0x003fe20003800000 */
.L_x_4193:
[----:B------:R-:W-:Y:S02]  /*150c0*/  @!P1 IMAD.X R3, RZ, RZ, R2, P0 ;  /* 0x000000ffff039224 */ /* 0x000fe400000e0602 */
[----:B------:R-:W-:Y:S02]  /*150d0*/  @!P1 IMAD.MOV.U32 R2, RZ, RZ, R6 ;  /* 0x000000ffff029224 */ /* 0x000fe400078e0006 */
[----:B------:R-:W-:-:S03]  /*150e0*/  VIADD R6, R4, 0x10 ;  /* 0x0000001004067836 */ /* 0x000fc60000000000 */
[----:B------:R-:W-:Y:S01]  /*150f0*/  @!PT LDS RZ, [RZ] ;  /* 0x00000000fffff984 */ /* 0x000fe20000000800 */
[----:B------:R-:W-:Y:S01]  /*15100*/  @!PT LDS RZ, [RZ] ;  /* 0x00000000fffff984 */ /* 0x000fe20000000800 */
[----:B------:R-:W-:Y:S01]  /*15110*/  @!PT LDS RZ, [RZ] ;  /* 0x00000000fffff984 */ /* 0x000fe20000000800 */
[----:B------:R0:W-:Y:S02]  /*15120*/  @!P1 LDGSTS.E.BYPASS.LTC128B.128 [R22+0x20400], desc[UR44][R2.64], !P5 ;  /* 0x2040000002169fae */ /* 0x0001e4000e901d6c */
[----:B------:R-:W-:Y:S01]  /*15130*/  ISETP.GE.AND P1, PT, R6, UR39, PT ;  /* 0x0000002706007c0c */ /* 0x000fe2000bf26270 */
[----:B------:R-:W-:Y:S02]  /*15140*/  IMAD.MOV.U32 R13, RZ, RZ, R0 ;  /* 0x000000ffff0d7224 */ /* 0x000fe400078e0000 */
[----:B0-----:R-:W-:-:S10]  /*15150*/  IMAD.MOV.U32 R2, RZ, RZ, R14 ;  /* 0x000000ffff027224 */ /* 0x001fd400078e000e */
[----:B------:R-:W-:-:S07]  /*15160*/  @P1 LOP3.LUT R16, R16, 0x80, RZ, 0xfc, !PT ;  /* 0x0000008010101812 */ /* 0x000fce00078efcff */
[----:B------:R-:W-:Y:S05]  /*15170*/  WARPSYNC.COLLECTIVE R15, `(.L_x_4194) ;  /* 0x000000000f087348 */ /* 0x000fea0003c00000 */
[----:B------:R0:W1:Y:S02]  /*15180*/  SHFL.IDX P6, R14, R13, R12, R11 ;  /* 0x0000000c0d0e7389 */ /* 0x00006400000c000b */
[----:B01----:R-:W-:Y:S01]  /*15190*/  ENDCOLLECTIVE ;  /* 0x000000000000791b */ /* 0x003fe20003800000 */
.L_x_4194:
[----:B------:R-:W-:Y:S01]  /*151a0*/  LOP3.LUT R16, R16, 0xffffffbf, RZ, 0xc0, !PT ;  /* 0xffffffbf10107812 */ /* 0x000fe200078ec0ff */
[----:B------:R-:W-:Y:S02]  /*151b0*/  IMAD.MOV.U32 R13, RZ, RZ, R5 ;  /* 0x000000ffff0d7224 */ /* 0x000fe400078e0005 */
[----:B------:R-:W-:Y:S01]  /*151c0*/  IMAD.MOV.U32 R12, RZ, RZ, 0x2 ;  /* 0x00000002ff0c7424 */ /* 0x000fe200078e00ff */
[----:B------:R-:W-:-:S13]  /*151d0*/  @!P1 LEA R6, P0, R8, R14, 0x1 ;  /* 0x0000000e08069211 */ /* 0x000fda00078008ff */
[----:B------:R-:W-:Y:S05]  /*151e0*/  WARPSYNC.COLLECTIVE R15, `(.L_x_4195) ;  /* 0x000000000f087348 */ /* 0x000fea0003c00000 */
[----:B------:R0:W1:Y:S02]  /*151f0*/  SHFL.IDX P6, R14, R13, R12, R11 ;  /* 0x0000000c0d0e7389 */ /* 0x00006400000c000b */
[----:B01----:R-:W-:Y:S01]  /*15200*/  ENDCOLLECTIVE ;  /* 0x000000000000791b */ /* 0x003fe20003800000 */
.L_x_4195:
        /* <DEDUP_REMOVED lines=14> */
.L_x_4196:
[----:B------:R-:W-:Y:S02]  /*152f0*/  IMAD.MOV.U32 R13, RZ, RZ, R5 ;  /* 0x000000ffff0d7224 */ /* 0x000fe400078e0005 */
[----:B------:R-:W-:Y:S01]  /*15300*/  IMAD.MOV.U32 R12, RZ, RZ, 0x3 ;  /* 0x00000003ff0c7424 */ /* 0x000fe200078e00ff */
[----:B------:R-:W-:-:S13]  /*15310*/  @!P1 LEA R6, P0, R8, R14, 0x1 ;  /* 0x0000000e08069211 */ /* 0x000fda00078008ff */
[----:B------:R-:W-:Y:S05]  /*15320*/  WARPSYNC.COLLECTIVE R15, `(.L_x_4197) ;  /* 0x000000000f087348 */ /* 0x000fea0003c00000 */
[----:B------:R0:W1:Y:S02]  /*15330*/  SHFL.IDX P6, R14, R13, R12, R11 ;  /* 0x0000000c0d0e7389 */ /* 0x00006400000c000b */
[----:B01----:R-:W-:Y:S01]  /*15340*/  ENDCOLLECTIVE ;  /* 0x000000000000791b */ /* 0x003fe20003800000 */
.L_x_4197:
[----:B------:R-:W-:Y:S02]  /*15350*/  @!P1 IMAD.X R3, RZ, RZ, R2, P0 ;  /* 0x000000ffff039224 */ /* 0x000fe400000e0602 */
[----:B------:R-:W-:-:S05]  /*15360*/  @!P1 IMAD.MOV.U32 R2, RZ, RZ, R6 ;  /* 0x000000ffff029224 */ /* 0x000fca00078e0006 */
        /* <DEDUP_REMOVED lines=9> */
.L_x_4198:
[----:B------:R-:W-:Y:S05]  /*15400*/  BRA `(.L_x_4199) ;  /* 0xffffffc400f87947 */ /* 0x000fea000383ffff */
.L_x_4133:
        /* <DEDUP_REMOVED lines=8> */
.L_x_4201:
[----:B------:R-:W-:Y:S05]  /*15490*/  BSYNC B0 ;  /* 0x0000000000007941 */ /* 0x000fea0003800000 */
.L_x_4200:
[----:B------:R-:W-:Y:S01]  /*154a0*/  IMAD.MOV.U32 R13, RZ, RZ, R0 ;  /* 0x000000ffff0d7224 */ /* 0x000fe200078e0000 */
[----:B------:R-:W-:Y:S01]  /*154b0*/  LOP3.LUT P1, RZ, R16, 0x100, RZ, 0xc0, !PT ;  /* 0x0000010010ff7812 */ /* 0x000fe2000782c0ff */
[----:B------:R-:W-:Y:S01]  /*154c0*/  IMAD.MOV.U32 R12, RZ, RZ, RZ ;  /* 0x000000ffff0c7224 */ /* 0x000fe200078e00ff */
[----:B------:R-:W-:Y:S01]  /*154d0*/  P2R R5, PR, RZ, 0x4 ;  /* 0x00000004ff057803 */ /* 0x000fe20000000000 */
[----:B------:R-:W-:Y:S02]  /*154e0*/  IMAD.MOV.U32 R11, RZ, RZ, 0x181f ;  /* 0x0000181fff0b7424 */ /* 0x000fe400078e00ff */
[----:B------:R-:W-:Y:S02]  /*154f0*/  IMAD.MOV.U32 R15, RZ, RZ, -0x1 ;  /* 0xffffffffff0f7424 */ /* 0x000fe400078e00ff */
[----:B------:R-:W-:-:S07]  /*15500*/  IMAD.MOV.U32 R2, RZ, RZ, R14 ;  /* 0x000000ffff027224 */ /* 0x000fce00078e000e */
[----:B------:R-:W-:Y:S05]  /*15510*/  WARPSYNC.COLLECTIVE R15, `(.L_x_4202) ;  /* 0x000000000f087348 */ /* 0x000fea0003c00000 */
[----:B------:R0:W1:Y:S02]  /*15520*/  SHFL.IDX P6, R14, R13, R12, R11 ;  /* 0x0000000c0d0e7389 */ /* 0x00006400000c000b */
[----:B01----:R-:W-:Y:S01]  /*15530*/  ENDCOLLECTIVE ;  /* 0x000000000000791b */ /* 0x003fe20003800000 */
.L_x_4202:
[----:B------:R-:W-:Y:S02]  /*15540*/  IMAD.MOV.U32 R13, RZ, RZ, R4 ;  /* 0x000000ffff0d7224 */ /* 0x000fe400078e0004 */
[----:B------:R-:W-:Y:S01]  /*15550*/  IMAD.MOV.U32 R12, RZ, RZ, 0x1 ;  /* 0x00000001ff0c7424 */ /* 0x000fe200078e00ff */
[----:B------:R-:W-:Y:S02]  /*15560*/  @!P1 LEA R7, P0, R8, R14, 0x1 ;  /* 0x0000000e08079211 */ /* 0x000fe400078008ff */
[----:B------:R-:W-:-:S03]  /*15570*/  LOP3.LUT P6, RZ, R16, 0x40000, RZ, 0xc0, !PT ;  /* 0x0004000010ff7812 */ /* 0x000fc600078cc0ff */
[----:B------:R-:W-:Y:S01]  /*15580*/  @!P1 IMAD.X R3, RZ, RZ, R2, P0 ;  /* 0x000000ffff039224 */ /* 0x000fe200000e0602 */
[----:B------:R-:W-:Y:S01]  /*15590*/  LOP3.LUT P0, RZ, R16, 0x80000, RZ, 0xc0, !PT ;  /* 0x0008000010ff7812 */ /* 0x000fe2000780c0ff */
[----:B------:R-:W-:-:S12]  /*155a0*/  @!P1 IMAD.MOV.U32 R2, RZ, RZ, R7 ;  /* 0x000000ffff029224 */ /* 0x000fd800078e0007 */
        /* <DEDUP_REMOVED lines=9> */
.L_x_4203:
        /* <DEDUP_REMOVED lines=15> */
.L_x_4204:
        /* <DEDUP_REMOVED lines=14> */
[----:B------:R-:W-:-:S04]  /*15810*/  ISETP.NE.AND P2, PT, R5, RZ, PT ;  /* 0x000000ff0500720c */ /* 0x000fc80003f45270 */
        /* <DEDUP_REMOVED lines=12> */
.L_x_4205:
[----:B------:R-:W-:Y:S02]  /*158e0*/  IMAD.MOV.U32 R13, RZ, RZ, R0 ;  /* 0x000000ffff0d7224 */ /* 0x000fe400078e0000 */
[----:B------:R-:W-:-:S07]  /*158f0*/  IMAD.MOV.U32 R5, RZ, RZ, R14 ;  /* 0x000000ffff057224 */ /* 0x000fce00078e000e */
[----:B------:R-:W-:Y:S05]  /*15900*/  WARPSYNC.COLLECTIVE R15, `(.L_x_4206) ;  /* 0x000000000f087348 */ /* 0x000fea0003c00000 */
[----:B------:R0:W1:Y:S02]  /*15910*/  SHFL.IDX P6, R14, R13, R12, R11 ;  /* 0x0000000c0d0e7389 */ /* 0x00006400000c000b */
[----:B01----:R-:W-:Y:S01]  /*15920*/  ENDCOLLECTIVE ;  /* 0x000000000000791b */ /* 0x003fe20003800000 */
.L_x_4206:
        /* <DEDUP_REMOVED lines=17> */
.L_x_4207:
        /* <DEDUP_REMOVED lines=14> */
.L_x_4208:
[----:B------:R-:W-:Y:S01]  /*15b20*/  @!PT LDS RZ, [RZ] ;  /* 0x00000000fffff984 */ /* 0x000fe20000000800 */
[----:B------:R-:W-:Y:S01]  /*15b30*/  @!PT LDS RZ, [RZ] ;  /* 0x00000000fffff984 */ /* 0x000fe20000000800 */
[----:B------:R-:W-:Y:S01]  /*15b40*/  @!PT LDS RZ, [RZ] ;  /* 0x00000000fffff984 */ /* 0x000fe20000000800 */
[----:B------:R2:W-:Y:S01]  /*15b50*/  @!P1 LDGSTS.E.BYPASS.LTC128B.128 [R22+0x35400], desc[UR44][R2.64+0x380], P0 ;  /* 0x3540038002169fae */ /* 0x0005e20008101d6c */
[----:B------:R-:W-:Y:S05]  /*15b60*/  BRA `(.L_x_4209) ;  /* 0xffffffc800807947 */ /* 0x000fea000383ffff */
.L_x_4136:
[----:B0-----:R0:W2:Y:S02]  /*15b70*/  SYNCS.PHASECHK.TRANS64.TRYWAIT P0, [R17+URZ+0x38820], R0 ;  /* 0x03882000110075a7 */ /* 0x0010a4000800017f */
[----:B--2---:R-:W-:Y:S05]  /*15b80*/  @!P0 NANOSLEEP.SYNCS 0x989680 ;  /* 0x009896800000895d */ /* 0x004fea0003900000 */
[----:B------:R-:W2:Y:S02]  /*15b90*/  @!P0 SYNCS.PHASECHK.TRANS64 P0, [R17+URZ+0x38820], R0 ;  /* 0x03882000110085a7 */ /* 0x000ea4000800007f */
[----:B--2---:R-:W-:Y:S05]  /*15ba0*/  @!P0 BRA `(.L_x_4136) ;  /* 0xfffffffc00f08947 */ /* 0x004fea000383ffff */
[----:B------:R-:W-:Y:S05]  /*15bb0*/  BRA `(.L_x_4210) ;  /* 0xffffffcc00047947 */ /* 0x000fea000383ffff */
.L_x_4139:
[----:B0-----:R0:W2:Y:S02]  /*15bc0*/  SYNCS.PHASECHK.TRANS64.TRYWAIT P0, [R27+URZ+0x38860], R0 ;  /* 0x038860001b0075a7 */ /* 0x0010a4000800017f */
[----:B--2---:R-:W-:Y:S05]  /*15bd0*/  @!P0 NANOSLEEP.SYNCS 0x989680 ;  /* 0x009896800000895d */ /* 0x004fea0003900000 */
[----:B------:R-:W2:Y:S02]  /*15be0*/  @!P0 SYNCS.PHASECHK.TRANS64 P0, [R27+URZ+0x38860], R0 ;  /* 0x038860001b0085a7 */ /* 0x000ea4000800007f */
[----:B--2---:R-:W-:Y:S05]  /*15bf0*/  @!P0 BRA `(.L_x_4139) ;  /* 0xfffffffc00f08947 */ /* 0x004fea000383ffff */
[----:B------:R-:W-:Y:S05]  /*15c00*/  BRA `(.L_x_4211) ;  /* 0xffffffcc00147947 */ /* 0x000fea000383ffff */
.L_x_4140:
        /* <DEDUP_REMOVED lines=8> */
.L_x_4213:
[----:B------:R-:W-:Y:S05]  /*15c90*/  BSYNC B0 ;  /* 0x0000000000007941 */ /* 0x000fea0003800000 */
.L_x_4212:
        /* <DEDUP_REMOVED lines=15> */
.L_x_4214:
        /* <DEDUP_REMOVED lines=34> */
.L_x_4215:
[----:B------:R-:W-:Y:S02]  /*15fb0*/  IMAD.MOV.U32 R13, RZ, RZ, R6 ;  /* 0x000000ffff0d7224 */ /* 0x000fe400078e0006 */
[----:B------:R-:W-:-:S07]  /*15fc0*/  IMAD.MOV.U32 R3, RZ, RZ, R14 ;  /* 0x000000ffff037224 */ /* 0x000fce00078e000e */
[----:B------:R-:W-:Y:S05]  /*15fd0*/  WARPSYNC.COLLECTIVE R15, `(.L_x_4216) ;  /* 0x000000000f087348 */ /* 0x000fea0003c00000 */
[----:B------:R0:W1:Y:S02]  /*15fe0*/  SHFL.IDX P6, R14, R13, R12, R11 ;  /* 0x0000000c0d0e7389 */ /* 0x00006400000c000b */
[----:B01----:R-:W-:Y:S01]  /*15ff0*/  ENDCOLLECTIVE ;  /* 0x000000000000791b */ /* 0x003fe20003800000 */
.L_x_4216:
        /* <DEDUP_REMOVED lines=28> */
.L_x_4217:
[----:B------:R-:W-:Y:S02]  /*161c0*/  IMAD.MOV.U32 R13, RZ, RZ, R6 ;  /* 0x000000ffff0d7224 */ /* 0x000fe400078e0006 */
[----:B------:R-:W-:-:S07]  /*161d0*/  IMAD.MOV.U32 R8, RZ, RZ, R14 ;  /* 0x000000ffff087224 */ /* 0x000fce00078e000e */
[----:B------:R-:W-:Y:S05]  /*161e0*/  WARPSYNC.COLLECTIVE R15, `(.L_x_4218) ;  /* 0x000000000f087348 */ /* 0x000fea0003c00000 */
[----:B------:R0:W1:Y:S02]  /*161f0*/  SHFL.IDX P6, R14, R13, R12, R11 ;  /* 0x0000000c0d0e7389 */ /* 0x00006400000c000b */
[----:B01----:R-:W-:Y:S01]  /*16200*/  ENDCOLLECTIVE ;  /* 0x000000000000791b */ /* 0x003fe20003800000 */
.L_x_4218:
        /* <DEDUP_REMOVED lines=28> */
.L_x_4219:
[----:B------:R-:W-:Y:S02]  /*163d0*/  IMAD.MOV.U32 R13, RZ, RZ, R6 ;  /* 0x000000ffff0d7224 */ /* 0x000fe400078e0006 */
[----:B------:R-:W-:-:S07]  /*163e0*/  IMAD.MOV.U32 R7, RZ, RZ, R14 ;  /* 0x000000ffff077224 */ /* 0x000fce00078e000e */
[----:B------:R-:W-:Y:S05]  /*163f0*/  WARPSYNC.COLLECTIVE R15, `(.L_x_4220) ;  /* 0x000000000f087348 */ /* 0x000fea0003c00000 */
[----:B------:R0:W1:Y:S02]  /*16400*/  SHFL.IDX P6, R14, R13, R12, R11 ;  /* 0x0000000c0d0e7389 */ /* 0x00006400000c000b */
[----:B01----:R-:W-:Y:S01]  /*16410*/  ENDCOLLECTIVE ;  /* 0x000000000000791b */ /* 0x003fe20003800000 */
.L_x_4220:
[----:B------:R-:W-:Y:S05]  /*16420*/  BRA `(.L_x_4221) ;  /* 0xffffffc800c07947 */ /* 0x000fea000383ffff */
.L_x_4146:
[----:B0-----:R0:W2:Y:S02]  /*16430*/  SYNCS.PHASECHK.TRANS64.TRYWAIT P0, [R8+URZ+0x38840], R20 ;  /* 0x03884014080075a7 */ /* 0x0010a4000800017f */
[----:B--2---:R-:W-:Y:S05]  /*16440*/  @!P0 NANOSLEEP.SYNCS 0x989680 ;  /* 0x009896800000895d */ /* 0x004fea0003900000 */
[----:B------:R-:W2:Y:S02]  /*16450*/  @!P0 SYNCS.PHASECHK.TRANS64 P0, [R8+URZ+0x38840], R20 ;  /* 0x03884014080085a7 */ /* 0x000ea4000800007f */
[----:B--2---:R-:W-:Y:S05]  /*16460*/  @!P0 BRA `(.L_x_4146) ;  /* 0xfffffffc00f08947 */ /* 0x004fea000383ffff */
[----:B------:R-:W-:Y:S05]  /*16470*/  BRA `(.L_x_4222) ;  /* 0xffffffd0001c7947 */ /* 0x000fea000383ffff */
.L_x_4147:
        /* <DEDUP_REMOVED lines=8> */
.L_x_4224:
[----:B------:R-:W-:Y:S05]  /*16500*/  BSYNC B1 ;  /* 0x0000000000017941 */ /* 0x000fea0003800000 */
.L_x_4223:
        /* <DEDUP_REMOVED lines=9> */
.L_x_4225:
[----:B------:R-:W-:Y:S02]  /*165a0*/  IMAD.MOV.U32 R13, RZ, RZ, R27 ;  /* 0x000000ffff0d7224 */ /* 0x000fe400078e001b */
[----:B------:R-:W-:Y:S02]  /*165b0*/  IMAD.MOV.U32 R12, RZ, RZ, 0x1 ;  /* 0x00000001ff0c7424 */ /* 0x000fe400078e00ff */
[----:B------:R-:W-:-:S07]  /*165c0*/  IMAD.MOV.U32 R2, RZ, RZ, R14 ;  /* 0x000000ffff027224 */ /* 0x000fce00078e000e */
[----:B------:R-:W-:Y:S05]  /*165d0*/  WARPSYNC.COLLECTIVE R15, `(.L_x_4226) ;  /* 0x000000000f087348 */ /* 0x000fea0003c00000 */
[----:B------:R0:W1:Y:S02]  /*165e0*/  SHFL.IDX P6, R14, R13, R12, R11 ;  /* 0x0000000c0d0e7389 */ /* 0x00006400000c000b */
[----:B01----:R-:W-:Y:S01]  /*165f0*/  ENDCOLLECTIVE ;  /* 0x000000000000791b */ /* 0x003fe20003800000 */
.L_x_4226:
        /* <DEDUP_REMOVED lines=11> */
.L_x_4227:
[----:B------:R-:W-:Y:S02]  /*166b0*/  IMAD.MOV.U32 R13, RZ, RZ, R27 ;  /* 0x000000ffff0d7224 */ /* 0x000fe400078e001b */
[----:B------:R-:W-:Y:S02]  /*166c0*/  IMAD.MOV.U32 R12, RZ, RZ, 0x2 ;  /* 0x00000002ff0c7424 */ /* 0x000fe400078e00ff */
[----:B------:R-:W-:-:S07]  /*166d0*/  IMAD.MOV.U32 R2, RZ, RZ, R14 ;  /* 0x000000ffff027224 */ /* 0x000fce00078e000e */
[----:B------:R-:W-:Y:S05]  /*166e0*/  WARPSYNC.COLLECTIVE R15, `(.L_x_4228) ;  /* 0x000000000f087348 */ /* 0x000fea0003c00000 */
[----:B------:R0:W1:Y:S02]  /*166f0*/  SHFL.IDX P6, R14, R13, R12, R11 ;  /* 0x0000000c0d0e7389 */ /* 0x00006400000c000b */
[----:B01----:R-:W-:Y:S01]  /*16700*/  ENDCOLLECTIVE ;  /* 0x000000000000791b */ /* 0x003fe20003800000 */
.L_x_4228:
        /* <DEDUP_REMOVED lines=11> */
.L_x_4229:
[----:B------:R-:W-:Y:S02]  /*167c0*/  IMAD.MOV.U32 R13, RZ, RZ, R27 ;  /* 0x000000ffff0d7224 */ /* 0x000fe400078e001b */
[----:B------:R-:W-:Y:S02]  /*167d0*/  IMAD.MOV.U32 R12, RZ, RZ, 0x3 ;  /* 0x00000003ff0c7424 */ /* 0x000fe400078e00ff */
[----:B------:R-:W-:-:S07]  /*167e0*/  IMAD.MOV.U32 R2, RZ, RZ, R14 ;  /* 0x000000ffff027224 */ /* 0x000fce00078e000e */
[----:B------:R-:W-:Y:S05]  /*167f0*/  WARPSYNC.COLLECTIVE R15, `(.L_x_4230) ;  /* 0x000000000f087348 */ /* 0x000fea0003c00000 */
[----:B------:R0:W1:Y:S02]  /*16800*/  SHFL.IDX P6, R14, R13, R12, R11 ;  /* 0x0000000c0d0e7389 */ /* 0x00006400000c000b */
[----:B01----:R-:W-:Y:S01]  /*16810*/  ENDCOLLECTIVE ;  /* 0x000000000000791b */ /* 0x003fe20003800000 */
.L_x_4230:
        /* <DEDUP_REMOVED lines=11> */
.L_x_4231:
[----:B------:R-:W-:Y:S01]  /*168d0*/  IMAD.MOV.U32 R2, RZ, RZ, R14 ;  /* 0x000000ffff027224 */ /* 0x000fe200078e000e */
[----:B------:R-:W-:Y:S06]  /*168e0*/  BRA `(.L_x_4232) ;  /* 0xffffffcc00ac7947 */ /* 0x000fec000383ffff */
.L_x_4152:
[----:B---3--:R3:W4:Y:S02]  /*168f0*/  SYNCS.PHASECHK.TRANS64.TRYWAIT P0, [R8+URZ+0x38860], R20 ;  /* 0x03886014080075a7 */ /* 0x008724000800017f */
[----:B----4-:R-:W-:Y:S05]  /*16900*/  @!P0 NANOSLEEP.SYNCS 0x989680 ;  /* 0x009896800000895d */ /* 0x010fea0003900000 */
[----:B------:R-:W4:Y:S02]  /*16910*/  @!P0 SYNCS.PHASECHK.TRANS64 P0, [R8+URZ+0x38860], R20 ;  /* 0x03886014080085a7 */ /* 0x000f24000800007f */
[----:B----4-:R-:W-:Y:S05]  /*16920*/  @!P0 BRA `(.L_x_4152) ;  /* 0xfffffffc00f08947 */ /* 0x010fea000383ffff */
[----:B------:R-:W-:Y:S05]  /*16930*/  BRA `(.L_x_4233) ;  /* 0xffffffcc00fc7947 */ /* 0x000fea000383ffff */
.L_x_4153:
        /* <DEDUP_REMOVED lines=8> */
.L_x_4235:
[----:B------:R-:W-:Y:S05]  /*169c0*/  BSYNC B1 ;  /* 0x0000000000017941 */ /* 0x000fea0003800000 */
.L_x_4234:
        /* <DEDUP_REMOVED lines=13> */
.L_x_4236:
        /* <DEDUP_REMOVED lines=14> */
.L_x_4237:
        /* <DEDUP_REMOVED lines=17> */
.L_x_4238:
        /* <DEDUP_REMOVED lines=18> */
.L_x_4239:
        /* <DEDUP_REMOVED lines=14> */
.L_x_4240:
        /* <DEDUP_REMOVED lines=17> */
.L_x_4241:
        /* <DEDUP_REMOVED lines=14> */
.L_x_4242:
[----:B------:R-:W-:Y:S05]  /*17080*/  BRA `(.L_x_4243) ;  /* 0xffffffcc00647947 */ /* 0x000fea000383ffff */
.L_x_4161:
        /* <DEDUP_REMOVED lines=8> */
.L_x_4245:
[----:B------:R-:W-:Y:S05]  /*17110*/  BSYNC B0 ;  /* 0x0000000000007941 */ /* 0x000fea0003800000 */
.L_x_4244:
[----:B------:R-:W-:Y:S05]  /*17120*/  BRA `(.L_x_4246) ;  /* 0xffffffd000687947 */ /* 0x000fea000383ffff */
.L_x_4164:
[----:B0-----:R0:W4:Y:S02]  /*17130*/  SYNCS.PHASECHK.TRANS64.TRYWAIT P0, [R5+URZ+0x38820], R0 ;  /* 0x03882000050075a7 */ /* 0x001124000800017f */
[----:B----4-:R-:W-:Y:S05]  /*17140*/  @!P0 NANOSLEEP.SYNCS 0x989680 ;  /* 0x009896800000895d */ /* 0x010fea0003900000 */
[----:B------:R-:W4:Y:S02]  /*17150*/  @!P0 SYNCS.PHASECHK.TRANS64 P0, [R5+URZ+0x38820], R0 ;  /* 0x03882000050085a7 */ /* 0x000f24000800007f */
[----:B----4-:R-:W-:Y:S05]  /*17160*/  @!P0 BRA `(.L_x_4164) ;  /* 0xfffffffc00f08947 */ /* 0x010fea000383ffff */
[----:B------:R-:W-:Y:S05]  /*17170*/  BRA `(.L_x_4247) ;  /* 0xffffffd000b07947 */ /* 0x000fea000383ffff */
.L_x_4165:
        /* <DEDUP_REMOVED lines=11> */
.L_x_4249:
[----:B------:R-:W-:Y:S05]  /*17230*/  BSYNC B0 ;  /* 0x0000000000007941 */ /* 0x000fea0003800000 */
.L_x_4248:
[----:B------:R-:W-:Y:S05]  /*17240*/  BRA `(.L_x_4250) ;  /* 0xffffffd000987947 */ /* 0x000fea000383ffff */
.L_x_4168:
[----:B------:R-:W-:Y:S01]  /*17250*/  BSSY B1, `(.L_x_4251) ;  /* 0x0000006000017945 */ /* 0x000fe20003800000 */
[----:B------:R-:W-:-:S07]  /*17260*/  IMAD.MOV.U32 R15, RZ, RZ, -0x1 ;  /* 0xffffffffff0f7424 */ /* 0x000fce00078e00ff */
[----:B0123-5:R-:W-:Y:S05]  /*17270*/  WARPSYNC.COLLECTIVE R15, `(.L_x_4252) ;  /* 0x000000000f0c7348 */ /* 0x02ffea0003c00000 */
[----:B------:R-:W-:Y:S02]  /*17280*/  ELECT P6, UR62, PT ;  /* 0x00000000003e782f */ /* 0x000fe400038c0000 */
[----:B------:R-:W-:Y:S01]  /*17290*/  MOV R14, UR62 ;  /* 0x0000003e000e7c02 */ /* 0x000fe20008000f00 */
[----:B0123-5:R-:W-:Y:S10]  /*172a0*/  ENDCOLLECTIVE ;  /* 0x000000000000791b */ /* 0x02fff40003800000 */
.L_x_4252:
[----:B------:R-:W-:Y:S05]  /*172b0*/  BSYNC B1 ;  /* 0x0000000000017941 */ /* 0x000fea0003800000 */
.L_x_4251:
[----:B------:R-:W-:Y:S05]  /*172c0*/  BRA `(.L_x_4253) ;  /* 0xffffffd000907947 */ /* 0x000fea000383ffff */
.L_x_4170:
[----:B0-----:R0:W4:Y:S02]  /*172d0*/  SYNCS.PHASECHK.TRANS64.TRYWAIT P1, [R3+URZ+0x38840], R2 ;  /* 0x03884002030075a7 */ /* 0x001124000802017f */
[----:B----4-:R-:W-:Y:S05]  /*172e0*/  @!P1 NANOSLEEP.SYNCS 0x989680 ;  /* 0x009896800000995d */ /* 0x010fea0003900000 */
[----:B------:R-:W4:Y:S02]  /*172f0*/  @!P1 SYNCS.PHASECHK.TRANS64 P1, [R3+URZ+0x38840], R2 ;  /* 0x03884002030095a7 */ /* 0x000f24000802007f */
[----:B----4-:R-:W-:Y:S05]  /*17300*/  @!P1 BRA `(.L_x_4170) ;  /* 0xfffffffc00f09947 */ /* 0x010fea000383ffff */
[----:B------:R-:W-:Y:S05]  /*17310*/  BRA `(.L_x_4254) ;  /* 0xffffffd000b07947 */ /* 0x000fea000383ffff */
.L_x_4172:
[----:B----4-:R4:W0:Y:S02]  /*17320*/  SYNCS.PHASECHK.TRANS64.TRYWAIT P1, [R5+URZ+0x38840], R0 ;  /* 0x03884000050075a7 */ /* 0x010824000802017f */
[----:B0-----:R-:W-:Y:S05]  /*17330*/  @!P1 NANOSLEEP.SYNCS 0x989680 ;  /* 0x009896800000995d */ /* 0x001fea0003900000 */
[----:B------:R-:W0:Y:S02]  /*17340*/  @!P1 SYNCS.PHASECHK.TRANS64 P1, [R5+URZ+0x38840], R0 ;  /* 0x03884000050095a7 */ /* 0x000e24000802007f */
[----:B0-----:R-:W-:Y:S05]  /*17350*/  @!P1 BRA `(.L_x_4172) ;  /* 0xfffffffc00f09947 */ /* 0x001fea000383ffff */
[----:B------:R-:W-:Y:S05]  /*17360*/  BRA `(.L_x_4255) ;  /* 0xffffffd000bc7947 */ /* 0x000fea000383ffff */
.L_x_4174:
[----:B------:R0:W0:Y:S02]  /*17370*/  SYNCS.PHASECHK.TRANS64.TRYWAIT P1, [R3+URZ+0x38860], R2 ;  /* 0x03886002030075a7 */ /* 0x000024000802017f */
[----:B0-----:R-:W-:Y:S05]  /*17380*/  @!P1 NANOSLEEP.SYNCS 0x989680 ;  /* 0x009896800000995d */ /* 0x001fea0003900000 */
[----:B------:R-:W0:Y:S02]  /*17390*/  @!P1 SYNCS.PHASECHK.TRANS64 P1, [R3+URZ+0x38860], R2 ;  /* 0x03886002030095a7 */ /* 0x000e24000802007f */
[----:B0-----:R-:W-:Y:S05]  /*173a0*/  @!P1 BRA `(.L_x_4174) ;  /* 0xfffffffc00f09947 */ /* 0x001fea000383ffff */
[----:B------:R-:W-:Y:S05]  /*173b0*/  BRA `(.L_x_4256) ;  /* 0xffffffd000b87947 */ /* 0x000fea000383ffff */
.L_x_4257:
        /* <DEDUP_REMOVED lines=12> */
.L_x_5646:


//--------------------- .text._ZN7cutlass13device_kernelIN5flash11enable_sm90INS1_16FlashAttnFwdSm90INS1_25CollectiveMainloopFwdSm90ILi2EN4cute5tupleIJNS5_1CILi1EEES8_S8_EEENS6_IJNS7_ILi64EEESA_SA_EEELi512ENS_10bfloat16_tEfNS_4arch4Sm90ELb1ELb0ELb0ELb1ELb1ELb0ELb0ELb0ELb0ELb1ELb0ELb0EEENS1_21CollectiveEpilogueFwdINS6_IJSA_NS7_ILi512EEESA_EEES9_SC_SE_Li256ELb1ELb1ELb0ELb0EEENS1_36VarlenDynamicPersistentTileSchedulerILi64ELi64ELi256ELi128ELb0ELb1ELb1ELb1ELb1ELb1EEEEEEEEEvNT_6ParamsE --------------------------
	.section	.text._ZN7cutlass13device_kernelIN5flash11enable_sm90INS1_16FlashAttnFwdSm90INS1_25CollectiveMainloopFwdSm90ILi2EN4cute5tupleIJNS5_1CILi1EEES8_S8_EEENS6_IJNS7_ILi64EEESA_SA_EEELi512ENS_10bfloat16_tEfNS_4arch4Sm90ELb1ELb0ELb0ELb1ELb1ELb0ELb0ELb0ELb0ELb1ELb0ELb0EEENS1_21CollectiveEpilogueFwdINS6_IJSA_NS7_ILi512EEESA_EEES9_SC_SE_Li256ELb1ELb1ELb0ELb0EEENS1_36VarlenDynamicPersistentTileSchedulerILi64ELi64ELi256ELi128ELb0ELb1ELb1ELb1ELb1ELb1EEEEEEEEEvNT_6ParamsE,"ax",@progbits
	.align	128
.text._ZN7cutlass13device_kernelIN5flash11enable_sm90INS1_16FlashAttnFwdSm90INS1_25CollectiveMainloopFwdSm90ILi2EN4cute5tupleIJNS5_1CILi1EEES8_S8_EEENS6_IJNS7_ILi64EEESA_SA_EEELi512ENS_10bfloat16_tEfNS_4arch4Sm90ELb1ELb0ELb0ELb1ELb1ELb0ELb0ELb0ELb0ELb1ELb0ELb0EEENS1_21CollectiveEpilogueFwdINS6_IJSA_NS7_ILi512EEESA_EEES9_SC_SE_Li256ELb1ELb1ELb0ELb0EEENS1_36VarlenDynamicPersistentTileSchedulerILi64ELi64ELi256ELi128ELb0ELb1ELb1ELb1ELb1ELb1EEEEEEEEEvNT_6ParamsE:
        .type           _ZN7cutlass13device_kernelIN5flash11enable_sm90INS1_16FlashAttnFwdSm90INS1_25CollectiveMainloopFwdSm90ILi2EN4cute5tupleIJNS5_1CILi1EEES8_S8_EEENS6_IJNS7_ILi64EEESA_SA_EEELi512ENS_10bfloat16_tEfNS_4arch4Sm90ELb1ELb0ELb0ELb1ELb1ELb0ELb0ELb0ELb0ELb1ELb0ELb0EEENS1_21CollectiveEpilogueFwdINS6_IJSA_NS7_ILi512EEESA_EEES9_SC_SE_Li256ELb1ELb1ELb0ELb0EEENS1_36VarlenDynamicPersistentTileSchedulerILi64ELi64ELi256ELi128ELb0ELb1ELb1ELb1ELb1ELb1EEEEEEEEEvNT_6ParamsE,@function
        .size           _ZN7cutlass13device_kernelIN5flash11enable_sm90INS1_16FlashAttnFwdSm90INS1_25CollectiveMainloopFwdSm90ILi2EN4cute5tupleIJNS5_1CILi1EEES8_S8_EEENS6_IJNS7_ILi64EEESA_SA_EEELi512ENS_10bfloat16_tEfNS_4arch4Sm90ELb1ELb0ELb0ELb1ELb1ELb0ELb0ELb0ELb0ELb1ELb0ELb0EEENS1_21CollectiveEpilogueFwdINS6_IJSA_NS7_ILi512EEESA_EEES9_SC_SE_Li256ELb1ELb1ELb0ELb0EEENS1_36VarlenDynamicPersistentTileSchedulerILi64ELi64ELi256ELi128ELb0ELb1ELb1ELb1ELb1ELb1EEEEEEEEEvNT_6ParamsE,(.L_x_5647 - _ZN7cutlass13device_kernelIN5flash11enable_sm90INS1_16FlashAttnFwdSm90INS1_25CollectiveMainloopFwdSm90ILi2EN4cute5tupleIJNS5_1CILi1EEES8_S8_EEENS6_IJNS7_ILi64EEESA_SA_EEELi512ENS_10bfloat16_tEfNS_4arch4Sm90ELb1ELb0ELb0ELb1ELb1ELb0ELb0ELb0ELb0ELb1ELb0ELb0EEENS1_21CollectiveEpilogueFwdINS6_IJSA_NS7_ILi512EEESA_EEES9_SC_SE_Li256ELb1ELb1ELb0ELb0EEENS1_36VarlenDynamicPersistentTileSchedulerILi64ELi64ELi256ELi128ELb0ELb1ELb1ELb1ELb1ELb1EEEEEEEEEvNT_6ParamsE)
        .other          _ZN7cutlass13device_kernelIN5flash11enable_sm90INS1_16FlashAttnFwdSm90INS1_25CollectiveMainloopFwdSm90ILi2EN4cute5tupleIJNS5_1CILi1EEES8_S8_EEENS6_IJNS7_ILi64EEESA_SA_EEELi512ENS_10bfloat16_tEfNS_4arch4Sm90ELb1ELb0ELb0ELb1ELb1ELb0ELb0ELb0ELb0ELb1ELb0ELb0EEENS1_21CollectiveEpilogueFwdINS6_IJSA_NS7_ILi512EEESA_EEES9_SC_SE_Li256ELb1ELb1ELb0ELb0EEENS1_36VarlenDynamicPersistentTileSchedulerILi64ELi64ELi256ELi128ELb0ELb1ELb1ELb1ELb1ELb1EEEEEEEEEvNT_6ParamsE,@"STO_CUDA_ENTRY STV_DEFAULT"
_ZN7cutlass13device_kernelIN5flash11enable_sm90INS1_16FlashAttnFwdSm90INS1_25CollectiveMainloopFwdSm90ILi2EN4cute5tupleIJNS5_1CILi1EEES8_S8_EEENS6_IJNS7_ILi64EEESA_SA_EEELi512ENS_10bfloat16_tEfNS_4arch4Sm90ELb1ELb0ELb0ELb1ELb1ELb0ELb0ELb0ELb0ELb1ELb0ELb0EEENS1_21CollectiveEpilogueFwdINS6_IJSA_NS7_ILi512EEESA_EEES9_SC_SE_Li256ELb1ELb1ELb0ELb0EEENS1_36VarlenDynamicPersistentTileSchedulerILi64ELi64ELi256ELi128ELb0ELb1ELb1ELb1ELb1ELb1EEEEEEEEEvNT_6ParamsE:
        /* <DEDUP_REMOVED lines=41> */
.L_x_4258:
        /* <DEDUP_REMOVED lines=22> */
.L_x_4259:
        /* <DEDUP_REMOVED lines=18> */
.L_x_4260:
        /* <DEDUP_REMOVED lines=22> */
.L_x_4261:
        /* <DEDUP_REMOVED lines=23> */
.L_x_4262:
        /* <DEDUP_REMOVED lines=8> */
.L_x_4264:
        /* <DEDUP_REMOVED lines=27> */
[----:B------:R-:W-:Y:S01]  /*0a10*/  LEA.HI R3, R0, R197, RZ, 0x4 ;  /* 0x000000c500037211 */ /* 0x000fe200078f20ff */
[----:B------:R-:W-:-:S03]  /*0a20*/  UMOV UR38, URZ ;  /* 0x0000003f00267c82 */ /* 0x000fc60008000000 */
[----:B------:R-:W-:Y:S02]  /*0a30*/  SHF.R.S32.HI R2, RZ, 0x4, R3 ;  /* 0x00000004ff027819 */ /* 0x000fe40000011403 */
[C---:B------:R-:W-:Y:S02]  /*0a40*/  LOP3.LUT R6, R3.reuse, 0xfffffff0, RZ, 0xc0, !PT ;  /* 0xfffffff003067812 */ /* 0x040fe400078ec0ff */
[----:B------:R-:W-:-:S03]  /*0a50*/  LEA.HI R4, R3, R2, RZ, 0x1 ;  /* 0x0000000203047211 */ /* 0x000fc600078f08ff */
[----:B------:R-:W-:Y:S01]  /*0a60*/  IMAD.IADD R6, R197, 0x1, -R6 ;  /* 0x00000001c5067824 */ /* 0x000fe200078e0a06 */
[----:B------:R-:W-:Y:S02]  /*0a70*/  LOP3.LUT R5, R4, 0x1ffffffe, RZ, 0xc0, !PT ;  /* 0x1ffffffe04057812 */ /* 0x000fe400078ec0ff */
[----:B------:R-:W-:-:S03]  /*0a80*/  LEA.HI R4, R0, R197, RZ, 0x5 ;  /* 0x000000c500047211 */ /* 0x000fc600078f28ff */
[----:B------:R-:W-:Y:S01]  /*0a90*/  IMAD.IADD R10, R2, 0x1, -R5 ;  /* 0x00000001020a7824 */ /* 0x000fe200078e0a05 */
[CC--:B------:R-:W-:Y:S02]  /*0aa0*/  LEA.HI R5, R0.reuse, R197.reuse, RZ, 0x2 ;  /* 0x000000c500057211 */ /* 0x0c0fe400078f10ff */
[----:B------:R-:W-:Y:S02]  /*0ab0*/  LEA.HI R2, R0, R197, RZ, 0x7 ;  /* 0x000000c500027211 */ /* 0x000fe400078f38ff */
[--C-:B------:R-:W-:Y:S02]  /*0ac0*/  SHF.R.S32.HI R12, RZ, 0x5, R4.reuse ;  /* 0x00000005ff0c7819 */ /* 0x100fe40000011404 */
[----:B------:R-:W-:Y:S02]  /*0ad0*/  SHF.R.S32.HI R3, RZ, 0x1f, R4 ;  /* 0x0000001fff037819 */ /* 0x000fe40000011404 */
[----:B------:R-:W-:Y:S02]  /*0ae0*/  LOP3.LUT R8, R5, 0xfffffffc, RZ, 0xc0, !PT ;  /* 0xfffffffc05087812 */ /* 0x000fe400078ec0ff */
[----:B------:R-:W-:-:S02]  /*0af0*/  LOP3.LUT R4, R2, 0xffffff80, RZ, 0xc0, !PT ;  /* 0xffffff8002047812 */ /* 0x000fc400078ec0ff */
[----:B------:R-:W-:Y:S01]  /*0b00*/  LEA.HI R5, R3, R12, RZ, 0x2 ;  /* 0x0000000c03057211 */ /* 0x000fe200078f10ff */
[C---:B------:R-:W-:Y:S01]  /*0b10*/  IMAD.IADD R8, R197.reuse, 0x1, -R8 ;  /* 0x00000001c5087824 */ /* 0x040fe200078e0a08 */
        /* <DEDUP_REMOVED lines=11> */
[----:B------:R-:W-:Y:S02]  /*0bd0*/  LEA.HI R5, R3, R4, RZ, 0x2 ;  /* 0x0000000403057211 */ /* 0x000fe400078f10ff */
[----:B------:R-:W-:Y:S01]  /*0be0*/  LOP3.LUT R9, R7, 0xfffffff8, RZ, 0xc0, !PT ;  /* 0xfffffff807097812 */ /* 0x000fe200078ec0ff */
[----:B------:R-:W-:Y:S01]  /*0bf0*/  IMAD.IADD R185, R8, 0x1, -R11 ;  /* 0x0000000108b97824 */ /* 0x000fe200078e0a0b */
[----:B------:R-:W-:Y:S01]  /*0c00*/  LOP3.LUT R11, R5, 0x7ffffffc, RZ, 0xc0, !PT ;  /* 0x7ffffffc050b7812 */ /* 0x000fe200078ec0ff */
[----:B------:R-:W-:Y:S01]  /*0c10*/  IMAD.SHL.U32 R7, R7, 0x40, RZ ;  /* 0x0000004007077824 */ /* 0x000fe200078e00ff */
[----:B------:R-:W-:-:S02]  /*0c20*/  IADD3 R9, R6, -R9, RZ ;  /* 0x8000000906097210 */ /* 0x000fc40007ffe0ff */
[----:B------:R-:W-:Y:S01]  /*0c30*/  LEA.HI R6, R3, R4, RZ, 0x5 ;  /* 0x0000000403067211 */ /* 0x000fe200078f28ff */
[----:B------:R-:W-:Y:S01]  /*0c40*/  IMAD.IADD R11, R4, 0x1, -R11 ;  /* 0x00000001040b7824 */ /* 0x000fe200078e0a0b */
[--C-:B------:R-:W-:Y:S01]  /*0c50*/  SHF.R.S32.HI R3, RZ, 0x2, R5.reuse ;  /* 0x00000002ff037819 */ /* 0x100fe20000011405 */
[----:B------:R-:W-:Y:S01]  /*0c60*/  IMAD.SHL.U32 R4, R9, 0x40, RZ ;  /* 0x0000004009047824 */ /* 0x000fe200078e00ff */
[----:B------:R-:W-:Y:S01]  /*0c70*/  SHF.R.S32.HI R8, RZ, 0x1f, R5 ;  /* 0x0000001fff087819 */ /* 0x000fe20000011405 */
[----:B------:R-:W-:Y:S01]  /*0c80*/  IMAD.SHL.U32 R5, R10, 0x8, RZ ;  /* 0x000000080a057824 */ /* 0x000fe200078e00ff */
[----:B------:R-:W-:Y:S02]  /*0c90*/  LOP3.LUT R7, R7, 0x7ffffe00, RZ, 0xc0, !PT ;  /* 0x7ffffe0007077812 */ /* 0x000fe400078ec0ff */
[----:B------:R-:W-:Y:S01]  /*0ca0*/  LOP3.LUT R4, R4, 0x1c0, RZ, 0xc0, !PT ;  /* 0x000001c004047812 */ /* 0x000fe200078ec0ff */
[----:B------:R-:W-:Y:S01]  /*0cb0*/  IMAD.U32 R196, R14, 0x40, R5 ;  /* 0x000000400ec47824 */ /* 0x000fe200078e0005 */
[----:B------:R-:W-:Y:S01]  /*0cc0*/  LEA.HI R8, R8, R3, RZ, 0x3 ;  /* 0x0000000308087211 */ /* 0x000fe200078f18ff */
[----:B------:R-:W-:Y:S01]  /*0cd0*/  IMAD R7, R12, 0x400, R7 ;  /* 0x000004000c077824 */ /* 0x000fe200078e0207 */
[----:B------:R-:W-:-:S02]  /*0ce0*/  LOP3.LUT R5, R4, 0x8, R5, 0xf8, !PT ;  /* 0x0000000804057812 */ /* 0x000fc400078ef805 */
[----:B------:R-:W-:Y:S02]  /*0cf0*/  SHF.R.U32.HI R4, RZ, 0x3, R4 ;  /* 0x00000003ff047819 */ /* 0x000fe40000011604 */
[----:B------:R-:W-:Y:S02]  /*0d00*/  LOP3.LUT R8, R8, 0xfffffff8, RZ, 0xc0, !PT ;  /* 0xfffffff808087812 */ /* 0x000fe400078ec0ff */
[----:B------:R-:W-:Y:S02]  /*0d10*/  LEA.HI R0, R0, R197, RZ, 0x3 ;  /* 0x000000c500007211 */ /* 0x000fe400078f18ff */
[----:B------:R-:W-:Y:S01]  /*0d20*/  LOP3.LUT R4, R5, R4, RZ, 0x3c, !PT ;  /* 0x0000000405047212 */ /* 0x000fe200078e3cff */
[----:B------:R-:W-:Y:S01]  /*0d30*/  IMAD.IADD R3, R3, 0x1, -R8 ;  /* 0x0000000103037824 */ /* 0x000fe200078e0a08 */
[----:B------:R-:W-:Y:S02]  /*0d40*/  LOP3.LUT R8, R0, 0xfffffff8, RZ, 0xc0, !PT ;  /* 0xfffffff800087812 */ /* 0x000fe400078ec0ff */
[----:B------:R-:W-:Y:S01]  /*0d50*/  R2P PR, R9, 0x6 ;  /* 0x0000000609007804 */ /* 0x000fe20000000000 */
[----:B------:R-:W-:Y:S01]  /*0d60*/  IMAD.IADD R4, R7, 0x1, R4 ;  /* 0x0000000107047824 */ /* 0x000fe200078e0204 */
[----:B------:R-:W-:Y:S01]  /*0d70*/  LEA.HI R2, R2, R193, RZ, 0x1 ;  /* 0x000000c102027211 */ /* 0x000fe200078f08ff */
[----:B------:R-:W-:Y:S01]  /*0d80*/  IMAD.IADD R191, R197, 0x1, -R8 ;  /* 0x00000001c5bf7824 */ /* 0x000fe200078e0a08 */
[----:B------:R-:W-:-:S02]  /*0d90*/  SHF.R.S32.HI R6, RZ, 0x5, R6 ;  /* 0x00000005ff067819 */ /* 0x000fc40000011406 */
[----:B------:R-:W-:Y:S02]  /*0da0*/  LEA R19, R4, UR41, 0x1 ;  /* 0x0000002904137c11 */ /* 0x000fe4000f8e08ff */
[----:B------:R-:W-:Y:S01]  /*0db0*/  LOP3.LUT R2, R2, 0xfffffe, RZ, 0xc0, !PT ;  /* 0x00fffffe02027812 */ /* 0x000fe200078ec0ff */
[----:B------:R-:W-:Y:S01]  /*0dc0*/  IMAD R16, R6, 0x10, R3 ;  /* 0x0000001006107824 */ /* 0x000fe200078e0203 */
[----:B------:R-:W-:Y:S01]  /*0dd0*/  SHF.L.U32 R17, R191, 0x3, RZ ;  /* 0x00000003bf117819 */ /* 0x000fe200000006ff */
[C---:B------:R-:W-:Y:S01]  /*0de0*/  VIADD R22, R19.reuse, 0x26820 ;  /* 0x0002682013167836 */ /* 0x040fe20000000000 */
[----:B------:R-:W-:Y:S01]  /*0df0*/  IADD3 R184, R19, 0x26800, RZ ;  /* 0x0002680013b87810 */ /* 0x000fe20007ffe0ff */
[----:B------:R-:W-:Y:S01]  /*0e00*/  IMAD.IADD R2, R193, 0x1, -R2 ;  /* 0x00000001c1027824 */ /* 0x000fe200078e0a02 */
[----:B------:R-:W-:Y:S01]  /*0e10*/  SEL R23, R23, 0xffffffc0, !P2 ;  /* 0xffffffc017177807 */ /* 0x000fe20005000000 */
        /* <DEDUP_REMOVED lines=13> */
[----:B------:R-:W-:Y:S01]  /*0ef0*/  @P1 VIADD R22, R184, 0xffffffe0 ;  /* 0xffffffe0b8161836 */ /* 0x000fe20000000000 */
[----:B------:R-:W-:Y:S01]  /*0f00*/  SHF.R.S32.HI R199, RZ, 0x1f, R195 ;  /* 0x0000001fffc77819 */ /* 0x000fe200000114c3 */
[----:B------:R-:W-:Y:S01]  /*0f10*/  IMAD.SHL.U32 R18, R2, 0x100, RZ ;  /* 0x0000010002127824 */ /* 0x000fe200078e00ff */
[----:B------:R-:W-:Y:S01]  /*0f20*/  SHF.R.S32.HI R198, RZ, 0x1f, R194 ;  /* 0x0000001fffc67819 */ /* 0x000fe200000114c2 */
[----:B------:R-:W-:-:S02]  /*0f30*/  IMAD.IADD R184, R184, 0x1, R23 ;  /* 0x00000001b8b87824 */ /* 0x000fc400078e0217 */
[----:B------:R-:W-:Y:S02]  /*0f40*/  IMAD.SHL.U32 R2, R11, 0x2, RZ ;  /* 0x000000020b027824 */ /* 0x000fe400078e00ff */
[----:B------:R-:W-:Y:S02]  /*0f50*/  IMAD R185, R185, 0x8, R16 ;  /* 0x00000008b9b97824 */ /* 0x000fe400078e0210 */
[----:B------:R-:W-:-:S07]  /*0f60*/  IMAD.IADD R23, R23, 0x1, R22 ;  /* 0x0000000117177824 */ /* 0x000fce00078e0216 */
.L_x_4328:
[----:B------:R-:W-:Y:S01]  /*0f70*/  ULDC.64 UR8, c[0x0][0xc88] ;  /* 0x0003220000087ab9 */ /* 0x000fe20000000a00 */
[----:B------:R-:W-:Y:S01]  /*0f80*/  ULDC.64 UR10, c[0x0][0xa18] ;  /* 0x00028600000a7ab9 */ /* 0x000fe20000000a00 */
[----:B------:R-:W-:Y:S02]  /*0f90*/  UIMAD.WIDE UR8, UR7, 0x4, UR8 ;  /* 0x00000004070878a5 */ /* 0x000fe4000f8e0208 */
[----:B------:R-:W-:Y:S01]  /*0fa0*/  UISETP.NE.U32.AND UP1, UPT, UR10, URZ, UPT ;  /* 0x0000003f0a00728c */ /* 0x000fe2000bf25070 */
[----:B------:R-:W-:Y:S01]  /*0fb0*/  ULDC UR4, c[0x0][0x424] ;  /* 0x0001090000047ab9 */ /* 0x000fe20000000800 */
[----:B------:R-:W-:Y:S02]  /*0fc0*/  ULDC UR7, c[0x0][0x2f0] ;  /* 0x0000bc0000077ab9 */ /* 0x000fe40000000800 */
[----:B0-2-4-:R-:W-:Y:S02]  /*0fd0*/  IMAD.U32 R4, RZ, RZ, UR8 ;  /* 0x00000008ff047e24 */ /* 0x015fe4000f8e00ff */
[----:B------:R-:W-:Y:S01]  /*0fe0*/  IMAD.U32 R5, RZ, RZ, UR9 ;  /* 0x00000009ff057e24 */ /* 0x000fe2000f8e00ff */
[----:B------:R-:W-:-:S04]  /*0ff0*/  ULDC.64 UR8, c[0x0][0xa28] ;  /* 0x00028a0000087ab9 */ /* 0x000fc80000000a00 */
[----:B------:R-:W2:Y:S01]  /*1000*/  LDG.E R4, desc[UR50][R4.64] ;  /* 0x0000003204047981 */ /* 0x000ea2000c1e1900 */
[----:B------:R-:W-:Y:S02]  /*1010*/  UISETP.NE.U32.AND UP0, UPT, UR8, URZ, UPT ;  /* 0x0000003f0800728c */ /* 0x000fe4000bf05070 */
[----:B------:R-:W-:Y:S02]  /*1020*/  UISETP.NE.AND.EX UP1, UPT, UR11, URZ, UPT, UP1 ;  /* 0x0000003f0b00728c */ /* 0x000fe4000bf25310 */
[----:B------:R-:W-:-:S04]  /*1030*/  UISETP.NE.AND.EX UP0, UPT, UR9, URZ, UPT, UP0 ;  /* 0x0000003f0900728c */ /* 0x000fc8000bf05300 */
[----:B------:R-:W-:Y:S02]  /*1040*/  PLOP3.LUT P2, PT, PT, PT, UP1, 0x80, 0x0 ;  /* 0x000000000000781c */ /* 0x000fe40003f4f018 */
[----:B------:R-:W-:Y:S02]  /*1050*/  PLOP3.LUT P0, PT, PT, PT, UP0, 0x80, 0x0 ;  /* 0x000000000000781c */ /* 0x000fe40003f0f008 */
[----:B--2---:R-:W-:-:S13]  /*1060*/  R2UR UR42, R4 ;  /* 0x00000000042a72ca */ /* 0x004fda00000e0000 */
[----:B------:R-:W-:Y:S02]  /*1070*/  USHF.R.S32.HI UR43, URZ, 0x1f, UR42 ;  /* 0x0000001f3f2b7899 */ /* 0x000fe4000801142a */
[----:B------:R-:W-:-:S04]  /*1080*/  @UP0 ULEA UR8, UP2, UR42, UR8, 0x2 ;  /* 0x000000082a080291 */ /* 0x000fc8000f84103f */
[----:B------:R-:W-:Y:S02]  /*1090*/  @UP0 ULEA.HI.X UR9, UR42, UR9, UR43, 0x2, UP2 ;  /* 0x000000092a090291 */ /* 0x000fe400090f142b */
[----:B------:R-:W-:Y:S01]  /*10a0*/  @UP1 ULEA UR10, UP0, UR42, UR10, 0x2 ;  /* 0x0000000a2a0a1291 */ /* 0x000fe2000f80103f */
[----:B------:R-:W-:-:S03]  /*10b0*/  IMAD.U32 R4, RZ, RZ, UR8 ;  /* 0x00000008ff047e24 */ /* 0x000fc6000f8e00ff */
[----:B------:R-:W-:Y:S01]  /*10c0*/  @UP1 ULEA.HI.X UR11, UR42, UR11, UR43, 0x2, UP0 ;  /* 0x0000000b2a0b1291 */ /* 0x000fe200080f142b */
[----:B------:R-:W-:Y:S01]  /*10d0*/  IMAD.U32 R5, RZ, RZ, UR9 ;  /* 0x00000009ff057e24 */ /* 0x000fe2000f8e00ff */
[----:B-1----:R-:W-:Y:S01]  /*10e0*/  MOV R6, UR10 ;  /* 0x0000000a00067c02 */ /* 0x002fe20008000f00 */
[----:B------:R-:W-:-:S03]  /*10f0*/  ULDC.64 UR8, c[0x0][0x418] ;  /* 0x0001060000087ab9 */ /* 0x000fc60000000a00 */
[----:B---3--:R-:W-:Y:S01]  /*1100*/  IMAD.U32 R7, RZ, RZ, UR11 ;  /* 0x0000000bff077e24 */ /* 0x008fe2000f8e00ff */
[----:B------:R-:W2:Y:S04]  /*1110*/  @P0 LDG.E R4, desc[UR50][R4.64] ;  /* 0x0000003204040981 */ /* 0x000ea8000c1e1900 */
[----:B------:R-:W3:Y:S01]  /*1120*/  @P2 LDG.E R6, desc[UR50][R6.64] ;  /* 0x0000003206062981 */ /* 0x000ee2000c1e1900 */
[----:B------:R-:W-:Y:S01]  /*1130*/  UISETP.NE.U32.AND UP0, UPT, UR8, URZ, UPT ;  /* 0x0000003f0800728c */ /* 0x000fe2000bf05070 */
[----:B------:R-:W-:Y:S01]  /*1140*/  UMOV UR49, URZ ;  /* 0x0000003f00317c82 */ /* 0x000fe20008000000 */
[----:B------:R-:W-:Y:S02]  /*1150*/  UMOV UR44, UR6 ;  /* 0x00000006002c7c82 */ /* 0x000fe40008000000 */
[----:B------:R-:W-:-:S03]  /*1160*/  UISETP.NE.AND.EX UP0, UPT, UR9, URZ, UPT, UP0 ;  /* 0x0000003f0900728c */ /* 0x000fc6000bf05300 */
[----:B------:R-:W-:Y:S01]  /*1170*/  ULDC.64 UR8, c[0x0][0xa20] ;  /* 0x0002880000087ab9 */ /* 0x000fe20000000a00 */
[----:B------:R-:W-:Y:S01]  /*1180*/  USEL UR4, UR4, 0x1, UP0 ;  /* 0x0000000104047887 */ /* 0x000fe20008000000 */
[----:B------:R-:W-:-:S03]  /*1190*/  ISETP.NE.U32.AND P1, PT, RZ, UR8, PT ;  /* 0x00000008ff007c0c */ /* 0x000fc6000bf25070 */
        /* <DEDUP_REMOVED lines=19> */
.L_x_4265:
[----:B------:R-:W-:Y:S05]  /*12d0*/  @!P1 BRA `(.L_x_4266) ;  /* 0x00000000001c9947 */ /* 0x000fea0003800000 */
[----:B------:R-:W-:-:S04]  /*12e0*/  ULEA UR4, UP0, UR42, UR8, 0x2 ;  /* 0x000000082a047291 */ /* 0x000fc8000f80103f */
[----:B------:R-:W-:Y:S02]  /*12f0*/  ULEA.HI.X UR6, UR42, UR9, UR43, 0x2, UP0 ;  /* 0x000000092a067291 */ /* 0x000fe400080f142b */
[----:B------:R-:W-:-:S04]  /*1300*/  IMAD.U32 R4, RZ, RZ, UR4 ;  /* 0x00000004ff047e24 */ /* 0x000fc8000f8e00ff */
[----:B------:R-:W-:-:S05]  /*1310*/  IMAD.U32 R5, RZ, RZ, UR6 ;  /* 0x00000006ff057e24 */ /* 0x000fca000f8e00ff */
[----:B------:R-:W2:Y:S02]  /*1320*/  LDG.E R4, desc[UR50][R4.64] ;  /* 0x0000003204047981 */ /* 0x000ea4000c1e1900 */
[----:B--2---:R-:W-:Y:S01]  /*1330*/  R2UR UR4, R4 ;  /* 0x00000000040472ca */ /* 0x004fe200000e0000 */
[----:B------:R-:W-:-:S14]  /*1340*/  BRA `(.L_x_4267) ;  /* 0x0000000000347947 */ /* 0x000fdc0003800000 */
.L_x_4266:
        /* <DEDUP_REMOVED lines=13> */
.L_x_4267:
        /* <DEDUP_REMOVED lines=9> */
[----:B------:R-:W0:Y:S01]  /*14b0*/  LDC R0, c[0x0][0x448] ;  /* 0x00011200ff007b82 */ /* 0x000e220000000800 */
[----:B------:R-:W-:Y:S01]  /*14c0*/  UIADD3 UR4, UR45, 0x3f, URZ ;  /* 0x0000003f2d047890 */ /* 0x000fe2000fffe03f */
[----:B------:R-:W-:Y:S01]  /*14d0*/  CS2R R20, SRZ ;  /* 0x0000000000147805 */ /* 0x000fe2000001ff00 */
[----:B------:R-:W-:Y:S01]  /*14e0*/  UIADD3 UR49, UR49, 0x40, -UR52 ;  /* 0x0000004031317890 */ /* 0x000fe2000fffe834 */
        /* <DEDUP_REMOVED lines=20> */
[----:B0-----:R-:W-:Y:S01]  /*1630*/  ISETP.NE.AND P0, PT, R0, 0x1, PT ;  /* 0x000000010000780c */ /* 0x001fe20003f05270 */
[----:B------:R-:W-:Y:S01]  /*1640*/  IMAD.U32 R0, RZ, RZ, UR4 ;  /* 0x00000004ff007e24 */ /* 0x000fe2000f8e00ff */
        /* <DEDUP_REMOVED lines=11> */
[----:B------:R-:W0:Y:S01]  /*1700*/  @P0 LDC R3, c[0x0][0x44c] ;  /* 0x00011300ff030b82 */ /* 0x000e220000000800 */
[----:B------:R-:W-:Y:S02]  /*1710*/  CS2R R96, SRZ ;  /* 0x0000000000607805 */ /* 0x000fe4000001ff00 */
[----:B------:R-:W-:-:S02]  /*1720*/  CS2R R94, SRZ ;  /* 0x00000000005e7805 */ /* 0x000fc4000001ff00 */
[----:B------:R-:W-:Y:S02]  /*1730*/  CS2R R92, SRZ ;  /* 0x00000000005c7805 */ /* 0x000fe4000001ff00 */
[----:B------:R-:W-:Y:S02]  /*1740*/  CS2R R90, SRZ ;  /* 0x00000000005a7805 */ /* 0x000fe4000001ff00 */
[----:B------:R-:W-:Y:S02]  /*1750*/  CS2R R88, SRZ ;  /* 0x0000000000587805 */ /* 0x000fe4000001ff00 */
[----:B------:R-:W-:Y:S02]  /*1760*/  CS2R R86, SRZ ;  /* 0x0000000000567805 */ /* 0x000fe4000001ff00 */
[----:B------:R-:W-:Y:S01]  /*1770*/  CS2R R84, SRZ ;  /* 0x0000000000547805 */ /* 0x000fe2000001ff00 */
[----:B------:R-:W1:Y:S01]  /*1780*/  @P0 LDC R4, c[0x0][0x450] ;  /* 0x00011400ff040b82 */ /* 0x000e620000000800 */
        /* <DEDUP_REMOVED lines=15> */
[----:B0-----:R-:W-:Y:S01]  /*1880*/  @P0 IMAD.HI.U32 R3, R3, UR4, RZ ;  /* 0x0000000403030c27 */ /* 0x001fe2000f8e00ff */
[----:B------:R-:W-:Y:S02]  /*1890*/  CS2R R10, SRZ ;  /* 0x00000000000a7805 */ /* 0x000fe4000001ff00 */
[----:B------:R-:W-:Y:S02]  /*18a0*/  CS2R R8, SRZ ;  /* 0x0000000000087805 */ /* 0x000fe4000001ff00 */
[----:B------:R-:W-:Y:S02]  /*18b0*/  CS2R R164, SRZ ;  /* 0x0000000000a47805 */ /* 0x000fe4000001ff00 */
[----:B------:R-:W-:-:S02]  /*18c0*/  CS2R R38, SRZ ;  /* 0x0000000000267805 */ /* 0x000fc4000001ff00 */
[----:B------:R-:W-:Y:S02]  /*18d0*/  CS2R R166, SRZ ;  /* 0x0000000000a67805 */ /* 0x000fe4000001ff00 */
[----:B------:R-:W-:Y:S02]  /*18e0*/  CS2R R34, SRZ ;  /* 0x0000000000227805 */ /* 0x000fe4000001ff00 */
[----:B------:R-:W-:Y:S02]  /*18f0*/  CS2R R168, SRZ ;  /* 0x0000000000a87805 */ /* 0x000fe4000001ff00 */
[----:B-1----:R-:W-:Y:S01]  /*1900*/  @P0 SHF.R.U32.HI R0, RZ, R4, R3 ;  /* 0x00000004ff000219 */ /* 0x002fe20000011603 */
[----:B------:R-:W-:Y:S01]  /*1910*/  IMAD.MOV.U32 R3, RZ, RZ, RZ ;  /* 0x000000ffff037224 */ /* 0x000fe200078e00ff */
[----:B------:R-:W-:Y:S02]  /*1920*/  PLOP3.LUT P0, PT, PT, PT, PT, 0x80, 0x0 ;  /* 0x000000000000781c */ /* 0x000fe40003f0f070 */
[----:B------:R-:W-:-:S02]  /*1930*/  CS2R R30, SRZ ;  /* 0x00000000001e7805 */ /* 0x000fc4000001ff00 */
[----:B------:R-:W-:Y:S01]  /*1940*/  MOV R28, RZ ;  /* 0x000000ff001c7202 */ /* 0x000fe20000000f00 */
[----:B------:R-:W-:Y:S01]  /*1950*/  VIADD R0, R0, UR49 ;  /* 0x0000003100007c36 */ /* 0x000fe20008000000 */
[----:B------:R-:W-:Y:S02]  /*1960*/  CS2R R170, SRZ ;  /* 0x0000000000aa7805 */ /* 0x000fe4000001ff00 */
[----:B------:R-:W-:Y:S02]  /*1970*/  CS2R R26, SRZ ;  /* 0x00000000001a7805 */ /* 0x000fe4000001ff00 */
[----:B------:R-:W-:-:S04]  /*1980*/  SHF.R.S32.HI R5, RZ, 0x1f, R0 ;  /* 0x0000001fff057819 */ /* 0x000fc80000011400 */
[----:B------:R-:W-:-:S04]  /*1990*/  LEA.HI R5, R5, R0, RZ, 0x6 ;  /* 0x0000000005057211 */ /* 0x000fc800078f30ff */
        /* <DEDUP_REMOVED lines=18> */
.L_x_4270:
[----:B------:R-:W-:Y:S01]  /*1ac0*/  ULEA UR21, UR38, UR41, 0x3 ;  /* 0x0000002926157291 */ /* 0x000fe2000f8e183f */
[----:B------:R-:W-:-:S05]  /*1ad0*/  IMAD.U32 R3, RZ, RZ, UR37 ;  /* 0x00000025ff037e24 */ /* 0x000fca000f8e00ff */
[----:B------:R-:W-:-:S04]  /*1ae0*/  SHF.L.U32 R3, R3, 0x1f, RZ ;  /* 0x0000001f03037819 */ /* 0x000fc800000006ff */
[----:B------:R-:W0:Y:S02]  /*1af0*/  SYNCS.PHASECHK.TRANS64.TRYWAIT P1, [UR21+0x28c50], R3 ;  /* 0x028c5003ff0075a7 */ /* 0x000e240008020155 */
[----:B0-----:R-:W-:Y:S05]  /*1b00*/  @!P1 BRA `(.L_x_4271) ;  /* 0x0000010000089947 */ /* 0x001fea0003800000 */
.L_x_4413:
        /* <DEDUP_REMOVED lines=38> */
.L_x_4272:
[----:B------:R-:W-:Y:S01]  /*1d70*/  UIADD3 UR6, UR21, 0x28c60, URZ ;  /* 0x00028c6015067890 */ /* 0x000fe2000fffe03f */
[----:B------:R-:W-:-:S03]  /*1d80*/  ISETP.GE.AND P1, PT, R0, 0x2, PT ;  /* 0x000000020000780c */ /* 0x000fc60003f26270 */
[----:B------:R-:W-:-:S09]  /*1d90*/  UPRMT UR6, UR40, 0x654, UR6 ;  /* 0x0000065428067896 */ /* 0x000fd20008000006 */
[----:B------:R-:W-:Y:S01]  /*1da0*/  SYNCS.ARRIVE.TRANS64.RED.A1T0 RZ, [UR6], RZ ;  /* 0x000000ffffff79a7 */ /* 0x000fe20008100406 */
[----:B------:R-:W-:Y:S05]  /*1db0*/  @!P1 BRA `(.L_x_4273) ;  /* 0x0000000800dc9947 */ /* 0x000fea0003800000 */
[----:B------:R-:W-:-:S07]  /*1dc0*/  VIADD R0, R0, 0xfffffffe ;  /* 0xfffffffe00007836 */ /* 0x000fce0000000000 */
.L_x_4279:
        /* <DEDUP_REMOVED lines=143> */
.L_x_4274:
[----:B------:R-:W-:Y:S01]  /*26c0*/  ULEA UR21, UR38, UR41, 0x3 ;  /* 0x0000002926157291 */ /* 0x000fe2000f8e183f */
[----:B------:R-:W-:-:S05]  /*26d0*/  IMAD.U32 R3, RZ, RZ, UR37 ;  /* 0x00000025ff037e24 */ /* 0x000fca000f8e00ff */
[----:B------:R-:W-:-:S04]  /*26e0*/  SHF.L.U32 R3, R3, 0x1f, RZ ;  /* 0x0000001f03037819 */ /* 0x000fc800000006ff */
[----:B------:R0:W1:Y:S01]  /*26f0*/  SYNCS.PHASECHK.TRANS64.TRYWAIT P1, [UR21+0x28c50], R3 ;  /* 0x028c5003ff0075a7 */ /* 0x0000620008020155 */
[----:B------:R-:W-:Y:S05]  /*2700*/  @!P0 BRA `(.L_x_4275) ;  /* 0x0000000000048947 */ /* 0x000fea0003800000 */
[----:B------:R-:W-:Y:S01]  /*2710*/  BPT.TRAP 0x1 ;  /* 0x000000040000795c */ /* 0x000fe20000300000 */
.L_x_4275:
[----:B-1----:R-:W-:Y:S05]  /*2720*/  @P1 BRA `(.L_x_4276) ;  /* 0x0000000000081947 */ /* 0x002fea0003800000 */
[----:B------:R-:W1:Y:S02]  /*2730*/  SYNCS.PHASECHK.TRANS64.TRYWAIT P1, [UR21+0x28c50], R3 ;  /* 0x028c5003ff0075a7 */ /* 0x000e640008020155 */
[----:B-1----:R-:W-:Y:S05]  /*2740*/  @!P1 BRA `(.L_x_4277) ;  /* 0x000000f400109947 */ /* 0x002fea0003800000 */
.L_x_4276:
        /* <DEDUP_REMOVED lines=26> */
.L_x_4278:
[----:B------:R-:W-:-:S04]  /*28f0*/  UIADD3 UR6, UR21, 0x28c60, URZ ;  /* 0x00028c6015067890 */ /* 0x000fc8000fffe03f */
[----:B------:R-:W-:-:S09]  /*2900*/  UPRMT UR6, UR40, 0x654, UR6 ;  /* 0x0000065428067896 */ /* 0x000fd20008000006 */
[----:B------:R-:W-:Y:S01]  /*2910*/  SYNCS.ARRIVE.TRANS64.RED.A1T0 RZ, [UR6], RZ ;  /* 0x000000ffffff79a7 */ /* 0x000fe20008100406 */
[----:B------:R-:W-:Y:S05]  /*2920*/  @P2 BRA `(.L_x_4279) ;  /* 0xfffffff400282947 */ /* 0x000fea000383ffff */
.L_x_4273:
[----:B------:R-:W-:Y:S01]  /*2930*/  BAR.SYNC.DEFER_BLOCKING 0xe, 0x100 ;  /* 0x0384000000007b1d */ /* 0x000fe20000010000 */
[----:B01----:R-:W-:Y:S01]  /*2940*/  IMAD.U32 R3, RZ, RZ, UR38 ;  /* 0x00000026ff037e24 */ /* 0x003fe2000f8e00ff */
[----:B------:R-:W-:Y:S01]  /*2950*/  UIADD3 UR38, UR38, 0x1, URZ ;  /* 0x0000000126267890 */ /* 0x000fe2000fffe03f */
[----:B------:R-:W-:Y:S01]  /*2960*/  PLOP3.LUT P0, PT, PT, PT, PT, 0x8, 0x0 ;  /* 0x000000000000781c */ /* 0x000fe20003f0e170 */
[----:B------:R-:W-:Y:S02]  /*2970*/  IMAD.MOV.U32 R20, RZ, RZ, RZ ;  /* 0x000000ffff147224 */ /* 0x000fe400078e00ff */
        /* <DEDUP_REMOVED lines=139> */
.L_x_4268:
[----:B------:R-:W-:Y:S01]  /*3230*/  ULDC UR4, c[0x0][0x448] ;  /* 0x0001120000047ab9 */ /* 0x000fe20000000800 */
[----:B------:R-:W-:Y:S01]  /*3240*/  UIADD3 UR6, UR45, 0x3f, URZ ;  /* 0x0000003f2d067890 */ /* 0x000fe2000fffe03f */
[----:B------:R-:W-:Y:S01]  /*3250*/  PLOP3.LUT P0, PT, PT, PT, PT, 0x80, 0x0 ;  /* 0x000000000000781c */ /* 0x000fe20003f0f070 */
[----:B------:R-:W-:Y:S01]  /*3260*/  UISETP.NE.AND UP0, UPT, UR4, 0x1, UPT ;  /* 0x000000010400788c */ /* 0x000fe2000bf05270 */
[----:B------:R-:W-:Y:S01]  /*3270*/  MOV R3, RZ ;  /* 0x000000ff00037202 */ /* 0x000fe20000000f00 */
[----:B------:R-:W-:Y:S01]  /*3280*/  UIADD3 UR7, UR49, 0x40, -UR52 ;  /* 0x0000004031077890 */ /* 0x000fe2000fffe834 */
[----:B------:R-:W-:Y:S01]  /*3290*/  CS2R R20, SRZ ;  /* 0x0000000000147805 */ /* 0x000fe2000001ff00 */
[----:B------:R-:W-:Y:S01]  /*32a0*/  UP2UR UR53, UPR, URZ, 0x1 ;  /* 0x000000013f357883 */ /* 0x000fe20008000000 */
[----:B------:R-:W-:Y:S02]  /*32b0*/  CS2R R150, SRZ ;  /* 0x0000000000967805 */ /* 0x000fe4000001ff00 */
[----:B------:R-:W-:-:S02]  /*32c0*/  CS2R R148, SRZ ;  /* 0x0000000000947805 */ /* 0x000fc4000001ff00 */
[----:B------:R-:W-:Y:S02]  /*32d0*/  CS2R R146, SRZ ;  /* 0x0000000000927805 */ /* 0x000fe4000001ff00 */
[----:B------:R-:W-:Y:S02]  /*32e0*/  CS2R R144, SRZ ;  /* 0x0000000000907805 */ /* 0x000fe4000001ff00 */
[----:B------:R-:W-:Y:S02]  /*32f0*/  CS2R R142, SRZ ;  /* 0x00000000008e7805 */ /* 0x000fe4000001ff00 */
[----:B------:R-:W-:Y:S01]  /*3300*/  CS2R R140, SRZ ;  /* 0x00000000008c7805 */ /* 0x000fe2000001ff00 */
[----:B------:R-:W-:Y:S01]  /*3310*/  @UP0 ULDC UR4, c[0x0][0x44c] ;  /* 0x0001130000040ab9 */ /* 0x000fe20000000800 */
[----:B------:R-:W-:Y:S01]  /*3320*/  @UP0 ULDC UR8, c[0x0][0x450] ;  /* 0x0001140000080ab9 */ /* 0x000fe20000000800 */
[----:B------:R-:W-:Y:S01]  /*3330*/  UIMAD.WIDE.U32 UR4, UR6, UR4, URZ ;  /* 0x00000004060472a5 */ /* 0x000fe2000f8e003f */
[----:B------:R-:W-:-:S02]  /*3340*/  CS2R R138, SRZ ;  /* 0x00000000008a7805 */ /* 0x000fc4000001ff00 */
[----:B------:R-:W-:Y:S02]  /*3350*/  CS2R R136, SRZ ;  /* 0x0000000000887805 */ /* 0x000fe4000001ff00 */
[----:B------:R-:W-:Y:S01]  /*3360*/  CS2R R134, SRZ ;  /* 0x0000000000867805 */ /* 0x000fe2000001ff00 */
[----:B------:R-:W-:Y:S01]  /*3370*/  @UP0 USHF.R.U32.HI UR6, URZ, UR8, UR5 ;  /* 0x000000083f060299 */ /* 0x000fe20008011605 */
[----:B------:R-:W-:Y:S02]  /*3380*/  CS2R R132, SRZ ;  /* 0x0000000000847805 */ /* 0x000fe4000001ff00 */
[----:B------:R-:W-:Y:S02]  /*3390*/  CS2R R130, SRZ ;  /* 0x0000000000827805 */ /* 0x000fe4000001ff00 */
[----:B------:R-:W-:Y:S01]  /*33a0*/  CS2R R128, SRZ ;  /* 0x0000000000807805 */ /* 0x000fe2000001ff00 */
[----:B------:R-:W-:Y:S01]  /*33b0*/  UIADD3 UR6, UR7, UR6, URZ ;  /* 0x0000000607067290 */ /* 0x000fe2000fffe03f */
[----:B------:R-:W-:-:S02]  /*33c0*/  CS2R R162, SRZ ;  /* 0x0000000000a27805 */ /* 0x000fc4000001ff00 */
[----:B------:R-:W-:Y:S02]  /*33d0*/  CS2R R160, SRZ ;  /* 0x0000000000a07805 */ /* 0x000fe4000001ff00 */
[----:B------:R-:W-:Y:S01]  /*33e0*/  CS2R R124, SRZ ;  /* 0x00000000007c7805 */ /* 0x000fe2000001ff00 */
[----:B------:R-:W-:Y:S01]  /*33f0*/  USHF.R.S32.HI UR4, URZ, 0x1f, UR6 ;  /* 0x0000001f3f047899 */ /* 0x000fe20008011406 */
[----:B------:R-:W-:Y:S02]  /*3400*/  CS2R R158, SRZ ;  /* 0x00000000009e7805 */ /* 0x000fe4000001ff00 */
[----:B------:R-:W-:Y:S02]  /*3410*/  CS2R R120, SRZ ;  /* 0x0000000000787805 */ /* 0x000fe4000001ff00 */
[----:B------:R-:W-:Y:S01]  /*3420*/  CS2R R156, SRZ ;  /* 0x00000000009c7805 */ /* 0x000fe2000001ff00 */
[----:B------:R-:W-:Y:S01]  /*3430*/  ULEA.HI UR4, UR4, UR6, URZ, 0x6 ;  /* 0x0000000604047291 */ /* 0x000fe2000f8f303f */
[----:B------:R-:W-:-:S02]  /*3440*/  CS2R R116, SRZ ;  /* 0x0000000000747805 */ /* 0x000fc4000001ff00 */
[----:B------:R-:W-:Y:S02]  /*3450*/  CS2R R154, SRZ ;  /* 0x00000000009a7805 */ /* 0x000fe4000001ff00 */
[----:B------:R-:W-:Y:S01]  /*3460*/  CS2R R112, SRZ ;  /* 0x0000000000707805 */ /* 0x000fe2000001ff00 */
[----:B------:R-:W-:Y:S01]  /*3470*/  USHF.R.S32.HI UR4, URZ, 0x6, UR4 ;  /* 0x000000063f047899 */ /* 0x000fe20008011404 */
[----:B------:R-:W-:Y:S02]  /*3480*/  CS2R R152, SRZ ;  /* 0x0000000000987805 */ /* 0x000fe4000001ff00 */
[----:B------:R-:W-:Y:S02]  /*3490*/  CS2R R58, SRZ ;  /* 0x00000000003a7805 */ /* 0x000fe4000001ff00 */
[----:B------:R-:W-:Y:S01]  /*34a0*/  CS2R R108, SRZ ;  /* 0x00000000006c7805 */ /* 0x000fe2000001ff00 */
[----:B------:R-:W-:Y:S01]  /*34b0*/  UISETP.LT.AND UP0, UPT, UR54, UR4, UPT ;  /* 0x000000043600728c */ /* 0x000fe2000bf01270 */
[----:B------:R-:W-:-:S02]  /*34c0*/  CS2R R56, SRZ ;  /* 0x0000000000387805 */ /* 0x000fc4000001ff00 */
[----:B------:R-:W-:Y:S02]  /*34d0*/  CS2R R54, SRZ ;  /* 0x0000000000367805 */ /* 0x000fe4000001ff00 */
[----:B------:R-:W-:Y:S01]  /*34e0*/  CS2R R104, SRZ ;  /* 0x0000000000687805 */ /* 0x000fe2000001ff00 */
[----:B------:R-:W-:Y:S01]  /*34f0*/  USEL UR54, UR54, UR4, UP0 ;  /* 0x0000000436367287 */ /* 0x000fe20008000000 */
[----:B------:R-:W-:Y:S02]  /*3500*/  CS2R R50, SRZ ;  /* 0x0000000000327805 */ /* 0x000fe4000001ff00 */
[----:B------:R-:W-:Y:S02]  /*3510*/  CS2R R46, SRZ ;  /* 0x00000000002e7805 */ /* 0x000fe4000001ff00 */
[----:B------:R-:W-:Y:S01]  /*3520*/  CS2R R100, SRZ ;  /* 0x0000000000647805 */ /* 0x000fe2000001ff00 */
[----:B------:R-:W-:Y:S01]  /*3530*/  UISETP.GE.AND UP0, UPT, UR54, 0x1, UPT ;  /* 0x000000013600788c */ /* 0x000fe2000bf06270 */
[----:B------:R-:W-:-:S02]  /*3540*/  CS2R R42, SRZ ;  /* 0x00000000002a7805 */ /* 0x000fc4000001ff00 */
[----:B------:R-:W-:Y:S02]  /*3550*/  CS2R R96, SRZ ;  /* 0x0000000000607805 */ /* 0x000fe4000001ff00 */
[----:B------:R-:W-:Y:S02]  /*3560*/  CS2R R94, SRZ ;  /* 0x00000000005e7805 */ /* 0x000fe4000001ff00 */
[----:B------:R-:W-:Y:S02]  /*3570*/  CS2R R92, SRZ ;  /* 0x00000000005c7805 */ /* 0x000fe4000001ff00 */
[----:B------:R-:W-:Y:S02]  /*3580*/  CS2R R90, SRZ ;  /* 0x00000000005a7805 */ /* 0x000fe4000001ff00 */
[----:B------:R-:W-:Y:S02]  /*3590*/  PLOP3.LUT P1, PT, PT, PT, UP0, 0x80, 0x0 ;  /* 0x000000000000781c */ /* 0x000fe40003f2f008 */
        /* <DEDUP_REMOVED lines=60> */
.L_x_4280:
[----:B------:R-:W-:Y:S01]  /*3960*/  ULEA.HI UR4, UR36, UR36, URZ, 0x1 ;  /* 0x0000002424047291 */ /* 0x000fe2000f8f083f */
[----:B------:R-:W-:-:S03]  /*3970*/  IMAD.U32 R3, RZ, RZ, UR46 ;  /* 0x0000002eff037e24 */ /* 0x000fc6000f8e00ff */
[----:B------:R-:W-:Y:S02]  /*3980*/  ULOP3.LUT UR4, UR4, 0xfffffffe, URZ, 0xc0, !UPT ;  /* 0xfffffffe04047892 */ /* 0x000fe4000f8ec03f */
[----:B------:R-:W-:Y:S02]  /*3990*/  ISETP.NE.AND P0, PT, R3, 0x3, PT ;  /* 0x000000030300780c */ /* 0x000fe40003f05270 */
[----:B------:R-:W-:-:S06]  /*39a0*/  UIADD3 UR4, UR36, -UR4, URZ ;  /* 0x8000000424047290 */ /* 0x000fcc000fffe03f */
[----:B------:R-:W-:-:S04]  /*39b0*/  MOV R0, UR4 ;  /* 0x0000000400007c02 */ /* 0x000fc80008000f00 */
[----:B------:R-:W-:-:S04]  /*39c0*/  SHF.L.U32 R0, R0, 0x1f, RZ ;  /* 0x0000001f00007819 */ /* 0x000fc800000006ff */
[----:B------:R-:W0:Y:S02]  /*39d0*/  SYNCS.PHASECHK.TRANS64.TRYWAIT P1, [UR41+0x28c00], R0 ;  /* 0x028c0000ff0075a7 */ /* 0x000e240008020169 */
[----:B0-----:R-:W-:Y:S05]  /*39e0*/  @!P1 BRA `(.L_x_4281) ;  /* 0x000000e000809947 */ /* 0x001fea0003800000 */
.L_x_4414:
[----:B------:R-:W-:Y:S05]  /*39f0*/  @!P0 BRA `(.L_x_4282) ;  /* 0x0000000000048947 */ /* 0x000fea0003800000 */
[----:B------:R-:W-:Y:S01]  /*3a00*/  BPT.TRAP 0x1 ;  /* 0x000000040000795c */ /* 0x000fe20000300000 */
.L_x_4282:
[----:B------:R-:W-:Y:S02]  /*3a10*/  IMAD.U32 R7, RZ, RZ, UR38 ;  /* 0x00000026ff077e24 */ /* 0x000fe4000f8e00ff */
[----:B------:R-:W-:-:S03]  /*3a20*/  IMAD.U32 R8, RZ, RZ, UR37 ;  /* 0x00000025ff087e24 */ /* 0x000fc6000f8e00ff */
[----:B------:R-:W-:Y:S02]  /*3a30*/  LEA R7, R7, UR41, 0x3 ;  /* 0x0000002907077c11 */ /* 0x000fe4000f8e18ff */
[----:B------:R-:W-:-:S04]  /*3a40*/  SHF.L.U32 R8, R8, 0x1f, RZ ;  /* 0x0000001f08087819 */ /* 0x000fc800000006ff */
[----:B------:R1:W2:Y:S01]  /*3a50*/  SYNCS.PHASECHK.TRANS64.TRYWAIT P1, [R7+URZ+0x28c30], R8 ;  /* 0x028c3008070075a7 */ /* 0x0002a2000802017f */
[----:B------:R-:W-:Y:S05]  /*3a60*/  @!P0 BRA `(.L_x_4283) ;  /* 0x0000000000048947 */ /* 0x000fea0003800000 */
[----:B------:R-:W-:Y:S01]  /*3a70*/  BPT.TRAP 0x1 ;  /* 0x000000040000795c */ /* 0x000fe20000300000 */
.L_x_4283:
[----:B--2---:R-:W-:Y:S05]  /*3a80*/  @P1 BRA `(.L_x_4284) ;  /* 0x0000000000081947 */ /* 0x004fea0003800000 */
[----:B------:R-:W2:Y:S02]  /*3a90*/  SYNCS.PHASECHK.TRANS64.TRYWAIT P1, [R7+URZ+0x28c30], R8 ;  /* 0x028c3008070075a7 */ /* 0x000ea4000802017f */
[----:B--2---:R-:W-:Y:S05]  /*3aa0*/  @!P1 BRA `(.L_x_4285) ;  /* 0x000000e000689947 */ /* 0x004fea0003800000 */
.L_x_4284:
        /* <DEDUP_REMOVED lines=40> */
.L_x_4286:
[----:B------:R-:W-:Y:S01]  /*3d30*/  UISETP.NE.AND UP0, UPT, UR53, URZ, UPT ;  /* 0x0000003f3500728c */ /* 0x000fe2000bf05270 */
[----:B------:R-:W-:Y:S01]  /*3d40*/  VIADD R3, R185, UR45 ;  /* 0x0000002db9037c36 */ /* 0x000fe20008000000 */
[----:B------:R-:W-:-:S04]  /*3d50*/  ULDC UR10, c[0x0][0x988] ;  /* 0x00026200000a7ab9 */ /* 0x000fc80000000800 */
        /* <DEDUP_REMOVED lines=8> */
[----:B------:R-:W0:Y:S02]  /*3de0*/  SHFL.IDX PT, R6, R3, 0x1, 0x1c1f ;  /* 0x003c1f0003067f89 */ /* 0x000e2400000e0000 */
[----:B------:R-:W-:Y:S02]  /*3df0*/  UIADD3 UR7, UR49, 0x1, UR6 ;  /* 0x0000000131077890 */ /* 0x000fe4000fffe006 */
[----:B------:R-:W-:Y:S01]  /*3e00*/  IMAD.U32 R5, RZ, RZ, UR6 ;  /* 0x00000006ff057e24 */ /* 0x000fe2000f8e00ff */
[----:B------:R-:W3:Y:S01]  /*3e10*/  SHFL.IDX PT, R3, R3, RZ, 0x1c1f ;  /* 0x001c1fff03037589 */ /* 0x000ee200000e0000 */
[----:B------:R-:W-:-:S02]  /*3e20*/  R2UR UR6, R7 ;  /* 0x00000000070672ca */ /* 0x000fc400000e0000 */
[----:B------:R-:W-:Y:S01]  /*3e30*/  IMAD.U32 R9, RZ, RZ, UR7 ;  /* 0x00000007ff097e24 */ /* 0x000fe2000f8e00ff */
[----:B------:R-:W-:-:S04]  /*3e40*/  IADD3 R4, -R2, UR49, R5 ;  /* 0x0000003102047c10 */ /* 0x000fc8000fffe105 */
[----:B------:R-:W-:-:S06]  /*3e50*/  IADD3 R5, R9, -UR52, -R2 ;  /* 0x8000003409057c10 */ /* 0x000fcc000fffe802 */
[----:B------:R-:W-:-:S04]  /*3e60*/  UIADD3 UR6, UR6, 0x28c40, URZ ;  /* 0x00028c4006067890 */ /* 0x000fc8000fffe03f */
[----:B------:R-:W-:Y:S01]  /*3e70*/  UPRMT UR6, UR40, 0x654, UR6 ;  /* 0x0000065428067896 */ /* 0x000fe20008000006 */
[----:B0-----:R-:W-:-:S04]  /*3e80*/  VIADDMNMX R6, R6, R5, R4, PT ;  /* 0x0000000506067246 */ /* 0x001fc80003800104 */
[C---:B------:R-:W-:Y:S02]  /*3e90*/  ISETP.GT.AND P1, PT, R6.reuse, RZ, PT ;  /* 0x000000ff0600720c */ /* 0x040fe40003f24270 */
[C---:B------:R-:W-:Y:S02]  /*3ea0*/  ISETP.GT.AND P2, PT, R6.reuse, 0x1, PT ;  /* 0x000000010600780c */ /* 0x040fe40003f44270 */
[----:B------:R-:W-:Y:S01]  /*3eb0*/  ISETP.GT.AND P3, PT, R6, 0x8, PT ;  /* 0x000000080600780c */ /* 0x000fe20003f64270 */
[----:B------:R-:W-:Y:S01]  /*3ec0*/  SYNCS.ARRIVE.TRANS64.RED.A1T0 RZ, [UR6], RZ ;  /* 0x000000ffffff79a7 */ /* 0x000fe20008100406 */
[----:B------:R-:W-:Y:S02]  /*3ed0*/  FSEL R26, R26, -INF , P1 ;  /* 0xff8000001a1a7808 */ /* 0x000fe40000800000 */
[----:B------:R-:W-:Y:S01]  /*3ee0*/  FSEL R27, R27, -INF , P2 ;  /* 0xff8000001b1b7808 */ /* 0x000fe20001000000 */
[----:B------:R-:W-:Y:S01]  /*3ef0*/  BAR.SYNC.DEFER_BLOCKING 0xf, 0x100 ;  /* 0x03c4000000007b1d */ /* 0x000fe20000010000 */
        /* <DEDUP_REMOVED lines=220> */
.L_x_4287:
[----:B------:R0:W3:Y:S01]  /*4cc0*/  SYNCS.PHASECHK.TRANS64.TRYWAIT P1, [R7+URZ+0x28c50], R8 ;  /* 0x028c5008070075a7 */ /* 0x0000e2000802017f */
[----:B------:R-:W-:Y:S05]  /*4cd0*/  @!P0 BRA `(.L_x_4288) ;  /* 0x0000000000048947 */ /* 0x000fea0003800000 */
[----:B------:R-:W-:Y:S01]  /*4ce0*/  BPT.TRAP 0x1 ;  /* 0x000000040000795c */ /* 0x000fe20000300000 */
.L_x_4288:
[----:B---3--:R-:W-:Y:S05]  /*4cf0*/  @P1 BRA `(.L_x_4289) ;  /* 0x0000000000081947 */ /* 0x008fea0003800000 */
[----:B------:R-:W3:Y:S02]  /*4d00*/  SYNCS.PHASECHK.TRANS64.TRYWAIT P1, [R7+URZ+0x28c50], R8 ;  /* 0x028c5008070075a7 */ /* 0x000ee4000802017f */
[----:B---3--:R-:W-:Y:S05]  /*4d10*/  @!P1 BRA `(.L_x_4290) ;  /* 0x000000cc00e09947 */ /* 0x008fea0003800000 */
.L_x_4289:
        /* <DEDUP_REMOVED lines=34> */
.L_x_4291:
[----:B------:R-:W-:Y:S01]  /*4f40*/  UISETP.NE.AND UP0, UPT, UR53, URZ, UPT ;  /* 0x0000003f3500728c */ /* 0x000fe2000bf05270 */
[----:B------:R-:W-:Y:S01]  /*4f50*/  R2UR UR14, R7 ;  /* 0x00000000070e72ca */ /* 0x000fe200000e0000 */
[----:B------:R-:W-:Y:S01]  /*4f60*/  UMOV UR11, UR45 ;  /* 0x0000002d000b7c82 */ /* 0x000fe20008000000 */
[----:B------:R-:W-:-:S08]  /*4f70*/  UIADD3 UR21, UR54, -0x2, URZ ;  /* 0xfffffffe36157890 */ /* 0x000fd0000fffe03f */
[----:B------:R-:W-:Y:S01]  /*4f80*/  @UP0 ULDC UR6, c[0x0][0x44c] ;  /* 0x0001130000060ab9 */ /* 0x000fe20000000800 */
[----:B------:R-:W-:Y:S01]  /*4f90*/  @UP0 ULDC UR15, c[0x0][0x450] ;  /* 0x00011400000f0ab9 */ /* 0x000fe20000000800 */
[----:B------:R-:W-:Y:S02]  /*4fa0*/  UIMAD.WIDE.U32 UR6, UR45, UR6, URZ ;  /* 0x000000062d0672a5 */ /* 0x000fe4000f8e003f */
[----:B------:R-:W-:Y:S02]  /*4fb0*/  UIADD3 UR6, UR14, 0x28c60, URZ ;  /* 0x00028c600e067890 */ /* 0x000fe4000fffe03f */
[----:B------:R-:W-:Y:S02]  /*4fc0*/  @UP0 USHF.R.U32.HI UR11, URZ, UR15, UR7 ;  /* 0x0000000f3f0b0299 */ /* 0x000fe40008011607 */
[----:B------:R-:W-:Y:S02]  /*4fd0*/  UPRMT UR6, UR40, 0x654, UR6 ;  /* 0x0000065428067896 */ /* 0x000fe40008000006 */
[----:B------:R-:W-:-:S04]  /*4fe0*/  UIADD3 UR7, UR11, UR49, -UR52 ;  /* 0x000000310b077290 */ /* 0x000fc8000fffe834 */
        /* <DEDUP_REMOVED lines=9> */
[----:B0123--:R-:W-:Y:S01]  /*5080*/  IMAD.MOV.U32 R8, RZ, RZ, R5 ;  /* 0x000000ffff087224 */ /* 0x00ffe200078e0005 */
[----:B------:R-:W-:Y:S01]  /*5090*/  UMOV UR24, UR38 ;  /* 0x0000002600187c82 */ /* 0x000fe20008000000 */
[----:B------:R-:W-:Y:S01]  /*50a0*/  IMAD.MOV.U32 R9, RZ, RZ, R6 ;  /* 0x000000ffff097224 */ /* 0x000fe200078e0006 */
[----:B------:R-:W-:-:S06]  /*50b0*/  ULDC UR22, c[0x0][0x988] ;  /* 0x0002620000167ab9 */ /* 0x000fcc0000000800 */
.L_x_4303:
[----:B------:R-:W-:-:S04]  /*50c0*/  UIADD3 UR38, UR24, 0x1, URZ ;  /* 0x0000000118267890 */ /* 0x000fc8000fffe03f */
[----:B------:R-:W-:-:S04]  /*50d0*/  UISETP.NE.AND UP0, UPT, UR38, 0x2, UPT ;  /* 0x000000022600788c */ /* 0x000fc8000bf05270 */
[----:B------:R-:W-:Y:S02]  /*50e0*/  USEL UR6, URZ, 0x1, UP0 ;  /* 0x000000013f067887 */ /* 0x000fe40008000000 */
[----:B------:R-:W-:Y:S02]  /*50f0*/  USEL UR38, UR38, URZ, UP0 ;  /* 0x0000003f26267287 */ /* 0x000fe40008000000 */
[----:B------:R-:W-:Y:S01]  /*5100*/  ULOP3.LUT UR37, UR37, UR6, URZ, 0x3c, !UPT ;  /* 0x0000000625257292 */ /* 0x000fe2000f8e3c3f */
[----:B0-----:R-:W-:Y:S11]  /*5110*/  @!P0 BRA `(.L_x_4293) ;  /* 0x0000000000048947 */ /* 0x001ff60003800000 */
[----:B------:R-:W-:Y:S01]  /*5120*/  BPT.TRAP 0x1 ;  /* 0x000000040000795c */ /* 0x000fe20000300000 */
.L_x_4293:
[----:B------:R-:W-:Y:S01]  /*5130*/  ULEA UR23, UR38, UR41, 0x3 ;  /* 0x0000002926177291 */ /* 0x000fe2000f8e183f */
[----:B------:R-:W-:-:S05]  /*5140*/  IMAD.U32 R7, RZ, RZ, UR37 ;  /* 0x00000025ff077e24 */ /* 0x000fca000f8e00ff */
[----:B------:R-:W-:-:S04]  /*5150*/  SHF.L.U32 R7, R7, 0x1f, RZ ;  /* 0x0000001f07077819 */ /* 0x000fc800000006ff */
[----:B------:R0:W1:Y:S01]  /*5160*/  SYNCS.PHASECHK.TRANS64.TRYWAIT P1, [UR23+0x28c30], R7 ;  /* 0x028c3007ff0075a7 */ /* 0x0000620008020157 */
[----:B------:R-:W-:Y:S05]  /*5170*/  @!P0 BRA `(.L_x_4294) ;  /* 0x0000000000048947 */ /* 0x000fea0003800000 */
[----:B------:R-:W-:Y:S01]  /*5180*/  BPT.TRAP 0x1 ;  /* 0x000000040000795c */ /* 0x000fe20000300000 */
.L_x_4294:
[----:B-1----:R-:W-:Y:S05]  /*5190*/  @P1 BRA `(.L_x_4295) ;  /* 0x0000000000081947 */ /* 0x002fea0003800000 */
[----:B------:R-:W1:Y:S02]  /*51a0*/  SYNCS.PHASECHK.TRANS64.TRYWAIT P1, [UR23+0x28c30], R7 ;  /* 0x028c3007ff0075a7 */ /* 0x000e640008020157 */
[----:B-1----:R-:W-:Y:S05]  /*51b0*/  @!P1 BRA `(.L_x_4296) ;  /* 0x000000c800cc9947 */ /* 0x002fea0003800000 */
.L_x_4295:
        /* <DEDUP_REMOVED lines=23> */
.L_x_4297:
[----:B------:R-:W-:Y:S01]  /*5330*/  UISETP.NE.AND UP0, UPT, UR53, URZ, UPT ;  /* 0x0000003f3500728c */ /* 0x000fe2000bf05270 */
[----:B-1----:R-:W-:Y:S01]  /*5340*/  IADD3 R6, R185, UR45, RZ ;  /* 0x0000002db9067c10 */ /* 0x002fe2000fffe0ff */
[----:B------:R-:W-:-:S04]  /*5350*/  UMOV UR10, UR22 ;  /* 0x00000016000a7c82 */ /* 0x000fc80008000000 */
[----:B------:R-:W-:Y:S02]  /*5360*/  PLOP3.LUT P1, PT, PT, PT, UP0, 0x80, 0x0 ;  /* 0x000000000000781c */ /* 0x000fe40003f2f008 */
[----:B------:R-:W-:-:S03]  /*5370*/  PLOP3.LUT P2, PT, PT, PT, UP0, 0x80, 0x0 ;  /* 0x000000000000781c */ /* 0x000fc60003f4f008 */
[----:B------:R-:W-:-:S08]  /*5380*/  @UP0 ULDC UR6, c[0x0][0x44c] ;  /* 0x0001130000060ab9 */ /* 0x000fd00000000800 */
[----:B------:R-:W-:Y:S01]  /*5390*/  @P1 IMAD.HI.U32 R5, R6, UR6, RZ ;  /* 0x0000000606051c27 */ /* 0x000fe2000f8e00ff */
[----:B------:R-:W-:-:S04]  /*53a0*/  @UP0 ULDC UR6, c[0x0][0x450] ;  /* 0x0001140000060ab9 */ /* 0x000fc80000000800 */
[----:B------:R-:W-:Y:S01]  /*53b0*/  @P2 SHF.R.U32.HI R6, RZ, UR6, R5 ;  /* 0x00000006ff062c19 */ /* 0x000fe20008011605 */
[----:B------:R-:W-:Y:S01]  /*53c0*/  UMOV UR6, 0xffffffc0 ;  /* 0xffffffc000067882 */ /* 0x000fe20000000000 */
[----:B------:R-:W-:Y:S01]  /*53d0*/  IMAD.U32 R5, RZ, RZ, UR49 ;  /* 0x00000031ff057e24 */ /* 0x000fe2000f8e00ff */
[----:B------:R-:W-:Y:S02]  /*53e0*/  UIMAD UR6, UR21, UR6, 0x1 ;  /* 0x00000001150674a4 */ /* 0x000fe4000f8e0206 */
[----:B------:R-:W1:Y:S04]  /*53f0*/  SHFL.IDX PT, R10, R6, 0x1, 0x1c1f ;  /* 0x003c1f00060a7f89 */ /* 0x000e6800000e0000 */
[----:B------:R-:W-:Y:S01]  /*5400*/  IADD3 R5, R5, UR6, -R2 ;  /* 0x0000000605057c10 */ /* 0x000fe2000fffe802 */
[----:B------:R-:W2:Y:S01]  /*5410*/  SHFL.IDX PT, R6, R6, RZ, 0x1c1f ;  /* 0x001c1fff06067589 */ /* 0x000ea200000e0000 */
[----:B------:R-:W-:-:S03]  /*5420*/  UIADD3 UR6, UR23, 0x28c40, URZ ;  /* 0x00028c4017067890 */ /* 0x000fc6000fffe03f */
[----:B------:R-:W-:Y:S01]  /*5430*/  VIADD R5, R5, -UR52 ;  /* 0x8000003405057c36 */ /* 0x000fe20008000000 */
[----:B------:R-:W-:-:S09]  /*5440*/  UPRMT UR6, UR40, 0x654, UR6 ;  /* 0x0000065428067896 */ /* 0x000fd20008000006 */
[----:B------:R-:W-:Y:S01]  /*5450*/  SYNCS.ARRIVE.TRANS64.RED.A1T0 RZ, [UR6], RZ ;  /* 0x000000ffffff79a7 */ /* 0x000fe20008100406 */
[----:B-1----:R-:W-:-:S05]  /*5460*/  IMAD.IADD R10, R5, 0x1, R10 ;  /* 0x00000001050a7824 */ /* 0x002fca00078e020a */
[C---:B------:R-:W-:Y:S01]  /*5470*/  ISETP.GT.AND P1, PT, R10.reuse, RZ, PT ;  /* 0x000000ff0a00720c */ /* 0x040fe20003f24270 */
[----:B--2---:R-:W-:Y:S01]  /*5480*/  IMAD.IADD R14, R5, 0x1, R6 ;  /* 0x00000001050e7824 */ /* 0x004fe200078e0206 */
        /* <DEDUP_REMOVED lines=46> */
[----:B------:R-:W-:-:S02]  /*5770*/  ISETP.GT.AND P1, PT, R14, RZ, PT ;  /* 0x000000ff0e00720c */ /* 0x000fc40003f24270 */
[----:B------:R-:W-:Y:S02]  /*5780*/  FMNMX.FTZ R10, R183, R10, !PT ;  /* 0x0000000ab70a7209 */ /* 0x000fe40007810000 */
[----:B------:R-:W-:Y:S02]  /*5790*/  ISETP.GT.AND P2, PT, R14, 0x1, PT ;  /* 0x000000010e00780c */ /* 0x000fe40003f44270 */
[----:B------:R-:W-:Y:S01]  /*57a0*/  FSEL R152, R152, -INF , P1 ;  /* 0xff80000098987808 */ /* 0x000fe20000800000 */
[----:B------:R-:W1:Y:S01]  /*57b0*/  SHFL.BFLY PT, R13, R10, 0x2, 0x1f ;  /* 0x0c401f000a0d7f89 */ /* 0x000e6200000e0000 */
[----:B------:R-:W-:Y:S02]  /*57c0*/  ISETP.GT.AND P1, PT, R14, 0x8, PT ;  /* 0x000000080e00780c */ /* 0x000fe40003f24270 */
[----:B------:R-:W-:Y:S02]  /*57d0*/  FSEL R153, R153, -INF , P2 ;  /* 0xff80000099997808 */ /* 0x000fe40001000000 */
[----:B------:R-:W-:-:S02]  /*57e0*/  FMNMX.FTZ R6, R152, R9, !PT ;  /* 0x0000000998067209 */ /* 0x000fc40007810000 */
[----:B------:R-:W-:Y:S02]  /*57f0*/  ISETP.GT.AND P2, PT, R14, 0x9, PT ;  /* 0x000000090e00780c */ /* 0x000fe40003f44270 */
[----:B------:R-:W-:Y:S02]  /*5800*/  FSEL R156, R156, -INF , P1 ;  /* 0xff8000009c9c7808 */ /* 0x000fe40000800000 */
[----:B------:R-:W-:Y:S02]  /*5810*/  FMNMX.FTZ R5, R153, R6, !PT ;  /* 0x0000000699057209 */ /* 0x000fe40007810000 */
[----:B------:R-:W-:Y:S02]  /*5820*/  ISETP.GT.AND P1, PT, R14, 0x10, PT ;  /* 0x000000100e00780c */ /* 0x000fe40003f24270 */
[----:B------:R-:W-:Y:S02]  /*5830*/  FMNMX.FTZ R5, R156, R5, !PT ;  /* 0x000000059c057209 */ /* 0x000fe40007810000 */
[----:B------:R-:W-:-:S02]  /*5840*/  FSEL R160, R160, -INF , P1 ;  /* 0xff800000a0a07808 */ /* 0x000fc40000800000 */
[C---:B------:R-:W-:Y:S02]  /*5850*/  ISETP.GT.AND P1, PT, R14.reuse, 0x18, PT ;  /* 0x000000180e00780c */ /* 0x040fe40003f24270 */
[----:B------:R-:W-:Y:S02]  /*5860*/  ISETP.GT.AND P3, PT, R14, 0x38, PT ;  /* 0x000000380e00780c */ /* 0x000fe40003f64270 */
[----:B------:R-:W-:Y:S02]  /*5870*/  FSEL R164, R164, -INF , P1 ;  /* 0xff800000a4a47808 */ /* 0x000fe40000800000 */
        /* <DEDUP_REMOVED lines=18> */
[----:B-1----:R-:W-:Y:S02]  /*59a0*/  FMNMX.FTZ R5, R15, R20, !PT ;  /* 0x000000140f057209 */ /* 0x002fe40007810000 */
[----:B------:R-:W-:Y:S02]  /*59b0*/  ISETP.GT.AND P2, PT, R14, 0x29, PT ;  /* 0x000000290e00780c */ /* 0x000fe40003f44270 */
[----:B------:R-:W-:Y:S01]  /*59c0*/  FSEL R172, R172, -INF , P1 ;  /* 0xff800000acac7808 */ /* 0x000fe20000800000 */
[----:B------:R-:W-:Y:S01]  /*59d0*/  FMUL.FTZ R20, R5, UR10 ;  /* 0x0000000a05147c20 */ /* 0x000fe20008410000 */
[----:B------:R-:W-:Y:S02]  /*59e0*/  FMNMX.FTZ R15, R169, R6, !PT ;  /* 0x00000006a90f7209 */ /* 0x000fe40007810000 */
[----:B------:R-:W-:-:S02]  /*59f0*/  ISETP.GT.AND P1, PT, R14, 0x30, PT ;  /* 0x000000300e00780c */ /* 0x000fc40003f24270 */
[----:B------:R-:W-:Y:S02]  /*5a00*/  FSEL R173, R173, -INF , P2 ;  /* 0xff800000adad7808 */ /* 0x000fe40001000000 */
[----:B------:R-:W-:Y:S02]  /*5a10*/  FMNMX.FTZ R6, R172, R15, !PT ;  /* 0x0000000fac067209 */ /* 0x000fe40007810000 */
[----:B------:R-:W-:Y:S02]  /*5a20*/  ISETP.GT.AND P2, PT, R14, 0x31, PT ;  /* 0x000000310e00780c */ /* 0x000fe40003f44270 */
[----:B------:R-:W-:Y:S02]  /*5a30*/  FSEL R176, R176, -INF , P1 ;  /* 0xff800000b0b07808 */ /* 0x000fe40000800000 */
[----:B------:R-:W-:Y:S02]  /*5a40*/  FMNMX.FTZ R15, R173, R6, !PT ;  /* 0x00000006ad0f7209 */ /* 0x000fe40007810000 */
[----:B------:R-:W-:-:S02]  /*5a50*/  FSEL R177, R177, -INF , P2 ;  /* 0xff800000b1b17808 */ /* 0x000fc40001000000 */
[----:B------:R-:W-:Y:S02]  /*5a60*/  FMNMX.FTZ R6, R176, R15, !PT ;  /* 0x0000000fb0067209 */ /* 0x000fe40007810000 */
[----:B------:R-:W-:Y:S02]  /*5a70*/  ISETP.GT.AND P1, PT, R14, 0x39, PT ;  /* 0x000000390e00780c */ /* 0x000fe40003f24270 */
[----:B------:R-:W-:Y:S02]  /*5a80*/  FSEL R180, R180, -INF , P3 ;  /* 0xff800000b4b47808 */ /* 0x000fe40001800000 */
[----:B------:R-:W-:Y:S02]  /*5a90*/  FMNMX.FTZ R15, R177, R6, !PT ;  /* 0x00000006b10f7209 */ /* 0x000fe40007810000 */
[----:B------:R-:W-:Y:S02]  /*5aa0*/  FSEL R181, R181, -INF , P1 ;  /* 0xff800000b5b57808 */ /* 0x000fe40000800000 */
[----:B------:R-:W-:-:S02]  /*5ab0*/  FMNMX.FTZ R6, R180, R15, !PT ;  /* 0x0000000fb4067209 */ /* 0x000fc40007810000 */
        /* <DEDUP_REMOVED lines=272> */
.L_x_4298:
[----:B------:R0:W1:Y:S01]  /*6bc0*/  SYNCS.PHASECHK.TRANS64.TRYWAIT P1, [UR23+0x28c50], R7 ;  /* 0x028c5007ff0075a7 */ /* 0x0000620008020157 */
[----:B------:R-:W-:Y:S05]  /*6bd0*/  @!P0 BRA `(.L_x_4299) ;  /* 0x0000000000048947 */ /* 0x000fea0003800000 */
[----:B------:R-:W-:Y:S01]  /*6be0*/  BPT.TRAP 0x1 ;  /* 0x000000040000795c */ /* 0x000fe20000300000 */
.L_x_4299:
[----:B-1----:R-:W-:Y:S05]  /*6bf0*/  @P1 BRA `(.L_x_4300) ;  /* 0x0000000000081947 */ /* 0x002fea0003800000 */
[----:B------:R-:W1:Y:S02]  /*6c00*/  SYNCS.PHASECHK.TRANS64.TRYWAIT P1, [UR23+0x28c50], R7 ;  /* 0x028c5007ff0075a7 */ /* 0x000e640008020157 */
[----:B-1----:R-:W-:Y:S05]  /*6c10*/  @!P1 BRA `(.L_x_4301) ;  /* 0x000000b0004c9947 */ /* 0x002fea0003800000 */
.L_x_4300:
        /* <DEDUP_REMOVED lines=34> */
.L_x_4302:
[----:B------:R-:W-:Y:S01]  /*6e40*/  UISETP.GT.AND UP0, UPT, UR21, UR20, UPT ;  /* 0x000000141500728c */ /* 0x000fe2000bf04270 */
[----:B-1----:R-:W-:Y:S01]  /*6e50*/  IMAD.MOV.U32 R8, RZ, RZ, R5 ;  /* 0x000000ffff087224 */ /* 0x002fe200078e0005 */
[----:B------:R-:W-:Y:S01]  /*6e60*/  UIADD3 UR23, UR23, 0x28c60, URZ ;  /* 0x00028c6017177890 */ /* 0x000fe2000fffe03f */
[----:B------:R-:W-:Y:S01]  /*6e70*/  IMAD.MOV.U32 R9, RZ, RZ, R6 ;  /* 0x000000ffff097224 */ /* 0x000fe200078e0006 */
[----:B------:R-:W-:Y:S02]  /*6e80*/  UIADD3 UR21, UR21, -0x1, URZ ;  /* 0xffffffff15157890 */ /* 0x000fe4000fffe03f */
[----:B------:R-:W-:Y:S01]  /*6e90*/  PLOP3.LUT P1, PT, PT, PT, UP0, 0x80, 0x0 ;  /* 0x000000000000781c */ /* 0x000fe20003f2f008 */
[----:B------:R-:W-:Y:S01]  /*6ea0*/  UPRMT UR23, UR40, 0x654, UR23 ;  /* 0x0000065428177896 */ /* 0x000fe20008000017 */
[----:B------:R-:W-:-:S08]  /*6eb0*/  UMOV UR24, UR38 ;  /* 0x0000002600187c82 */ /* 0x000fd00008000000 */
[----:B------:R-:W-:Y:S03]  /*6ec0*/  SYNCS.ARRIVE.TRANS64.RED.A1T0 RZ, [UR23], RZ ;  /* 0x000000ffffff79a7 */ /* 0x000fe60008100417 */
[----:B------:R-:W-:Y:S05]  /*6ed0*/  @P1 BRA `(.L_x_4303) ;  /* 0xffffffe000781947 */ /* 0x000fea000383ffff */
.L_x_4292:
[----:B------:R-:W-:-:S13]  /*6ee0*/  ISETP.LE.AND P1, PT, RZ, UR21, PT ;  /* 0x00000015ff007c0c */ /* 0x000fda000bf23270 */
[----:B------:R-:W-:Y:S05]  /*6ef0*/  @!P1 BRA `(.L_x_4304) ;  /* 0x0000001800389947 */ /* 0x000fea0003800000 */
[----:B------:R-:W-:Y:S01]  /*6f00*/  IMAD.MOV.U32 R9, RZ, RZ, R5 ;  /* 0x000000ffff097224 */ /* 0x000fe200078e0005 */
[----:B------:R-:W-:Y:S01]  /*6f10*/  MOV R11, R6 ;  /* 0x00000006000b7202 */ /* 0x000fe20000000f00 */
[----:B------:R-:W-:Y:S01]  /*6f20*/  UMOV UR23, UR38 ;  /* 0x0000002600177c82 */ /* 0x000fe20008000000 */
[----:B------:R-:W-:-:S05]  /*6f30*/  ULDC UR20, c[0x0][0x988] ;  /* 0x0002620000147ab9 */ /* 0x000fca0000000800 */
.L_x_4315:
[----:B------:R-:W-:-:S04]  /*6f40*/  UIADD3 UR38, UR23, 0x1, URZ ;  /* 0x0000000117267890 */ /* 0x000fc8000fffe03f */
[----:B------:R-:W-:-:S04]  /*6f50*/  UISETP.NE.AND UP0, UPT, UR38, 0x2, UPT ;  /* 0x000000022600788c */ /* 0x000fc8000bf05270 */
[----:B------:R-:W-:Y:S02]  /*6f60*/  USEL UR6, URZ, 0x1, UP0 ;  /* 0x000000013f067887 */ /* 0x000fe40008000000 */
[----:B------:R-:W-:Y:S02]  /*6f70*/  USEL UR38, UR38, URZ, UP0 ;  /* 0x0000003f26267287 */ /* 0x000fe40008000000 */
[----:B------:R-:W-:Y:S01]  /*6f80*/  ULOP3.LUT UR37, UR37, UR6, URZ, 0x3c, !UPT ;  /* 0x0000000625257292 */ /* 0x000fe2000f8e3c3f */
[----:B-1----:R-:W-:Y:S11]  /*6f90*/  @!P0 BRA `(.L_x_4305) ;  /* 0x0000000000048947 */ /* 0x002ff60003800000 */
[----:B------:R-:W-:Y:S01]  /*6fa0*/  BPT.TRAP 0x1 ;  /* 0x000000040000795c */ /* 0x000fe20000300000 */
.L_x_4305:
[----:B------:R-:W-:Y:S01]  /*6fb0*/  ULEA UR22, UR38, UR41, 0x3 ;  /* 0x0000002926167291 */ /* 0x000fe2000f8e183f */
[----:B0123--:R-:W-:-:S05]  /*6fc0*/  IMAD.U32 R7, RZ, RZ, UR37 ;  /* 0x00000025ff077e24 */ /* 0x00ffca000f8e00ff */
[----:B------:R-:W-:-:S04]  /*6fd0*/  SHF.L.U32 R7, R7, 0x1f, RZ ;  /* 0x0000001f07077819 */ /* 0x000fc800000006ff */
[----:B------:R0:W1:Y:S01]  /*6fe0*/  SYNCS.PHASECHK.TRANS64.TRYWAIT P1, [UR22+0x28c30], R7 ;  /* 0x028c3007ff0075a7 */ /* 0x0000620008020156 */
[----:B------:R-:W-:Y:S05]  /*6ff0*/  @!P0 BRA `(.L_x_4306) ;  /* 0x0000000000048947 */ /* 0x000fea0003800000 */
[----:B------:R-:W-:Y:S01]  /*7000*/  BPT.TRAP 0x1 ;  /* 0x000000040000795c */ /* 0x000fe20000300000 */
.L_x_4306:
[----:B-1----:R-:W-:Y:S05]  /*7010*/  @P1 BRA `(.L_x_4307) ;  /* 0x0000000000081947 */ /* 0x002fea0003800000 */
[----:B------:R-:W1:Y:S02]  /*7020*/  SYNCS.PHASECHK.TRANS64.TRYWAIT P1, [UR22+0x28c30], R7 ;  /* 0x028c3007ff0075a7 */ /* 0x000e640008020156 */
[----:B-1----:R-:W-:Y:S05]  /*7030*/  @!P1 BRA `(.L_x_4308) ;  /* 0x000000ac005c9947 */ /* 0x002fea0003800000 */
.L_x_4307:
        /* <DEDUP_REMOVED lines=23> */
.L_x_4309:
        /* <DEDUP_REMOVED lines=306> */
.L_x_4310:
[----:B------:R2:W3:Y:S01]  /*84d0*/  SYNCS.PHASECHK.TRANS64.TRYWAIT P1, [UR22+0x28c50], R7 ;  /* 0x028c5007ff0075a7 */ /* 0x0004e20008020156 */
[----:B------:R-:W-:Y:S05]  /*84e0*/  @!P0 BRA `(.L_x_4311) ;  /* 0x0000000000048947 */ /* 0x000fea0003800000 */
[----:B------:R-:W-:Y:S01]  /*84f0*/  BPT.TRAP 0x1 ;  /* 0x000000040000795c */ /* 0x000fe20000300000 */
.L_x_4311:
[----:B---3--:R-:W-:Y:S05]  /*8500*/  @P1 BRA `(.L_x_4312) ;  /* 0x0000000000081947 */ /* 0x008fea0003800000 */
[----:B------:R-:W3:Y:S02]  /*8510*/  SYNCS.PHASECHK.TRANS64.TRYWAIT P1, [UR22+0x28c50], R7 ;  /* 0x028c5007ff0075a7 */ /* 0x000ee40008020156 */
[----:B---3--:R-:W-:Y:S05]  /*8520*/  @!P1 BRA `(.L_x_4313) ;  /* 0x0000009800389947 */ /* 0x008fea0003800000 */
.L_x_4312:
        /* <DEDUP_REMOVED lines=34> */
.L_x_4314:
[----:B------:R-:W-:Y:S01]  /*8750*/  UIADD3 UR22, UR22, 0x28c60, URZ ;  /* 0x00028c6016167890 */ /* 0x000fe2000fffe03f */
[----:B------:R-:W-:Y:S01]  /*8760*/  ISETP.LT.AND P1, PT, RZ, UR21, PT ;  /* 0x00000015ff007c0c */ /* 0x000fe2000bf21270 */
[----:B------:R-:W-:Y:S01]  /*8770*/  UIADD3 UR21, UR21, -0x1, URZ ;  /* 0xffffffff15157890 */ /* 0x000fe2000fffe03f */
[----:B------:R-:W-:Y:S01]  /*8780*/  IMAD.MOV.U32 R9, RZ, RZ, R5 ;  /* 0x000000ffff097224 */ /* 0x000fe200078e0005 */
[----:B------:R-:W-:Y:S01]  /*8790*/  UPRMT UR22, UR40, 0x654, UR22 ;  /* 0x0000065428167896 */ /* 0x000fe20008000016 */
[----:B------:R-:W-:Y:S01]  /*87a0*/  IMAD.MOV.U32 R11, RZ, RZ, R6 ;  /* 0x000000ffff0b7224 */ /* 0x000fe200078e0006 */
[----:B------:R-:W-:-:S07]  /*87b0*/  UMOV UR23, UR38 ;  /* 0x0000002600177c82 */ /* 0x000fce0008000000 */
[----:B------:R-:W-:Y:S01]  /*87c0*/  SYNCS.ARRIVE.TRANS64.RED.A1T0 RZ, [UR22], RZ ;  /* 0x000000ffffff79a7 */ /* 0x000fe20008100416 */
[----:B------:R-:W-:Y:S05]  /*87d0*/  @P1 BRA `(.L_x_4315) ;  /* 0xffffffe400d81947 */ /* 0x000fea000383ffff */
.L_x_4304:
[----:B------:R-:W5:Y:S01]  /*87e0*/  SHFL.BFLY PT, R0, R3, 0x2, 0x1f ;  /* 0x0c401f0003007f89 */ /* 0x000f6200000e0000 */
[----:B------:R-:W-:Y:S01]  /*87f0*/  IMAD.MOV R11, RZ, RZ, -R18 ;  /* 0x000000ffff0b7224 */ /* 0x000fe200078e0a12 */
[----:B------:R-:W-:Y:S01]  /*8800*/  UIADD3 UR36, UR36, 0x1, URZ ;  /* 0x0000000124247890 */ /* 0x000fe2000fffe03f */
[----:B------:R-:W-:Y:S01]  /*8810*/  IMAD.U32 R13, RZ, RZ, UR10 ;  /* 0x0000000aff0d7e24 */ /* 0x000fe2000f8e00ff */
[----:B0123--:R-:W0:Y:S01]  /*8820*/  SHFL.BFLY PT, R7, R4, 0x2, 0x1f ;  /* 0x0c401f0004077f89 */ /* 0x00fe2200000e0000 */
        /* <DEDUP_REMOVED lines=10> */
[----:B------:R-:W-:Y:S01]  /*88d0*/  @!P0 LEA R3, R3, R16, 0x6 ;  /* 0x0000001003038211 */ /* 0x000fe200078e30ff */
[----:B------:R-:W-:Y:S01]  /*88e0*/  UISETP.NE.AND UP0, UPT, UR38, 0x2, UPT ;  /* 0x000000022600788c */ /* 0x000fe2000bf05270 */
[----:B------:R-:W1:Y:S02]  /*88f0*/  SHFL.BFLY PT, R7, R8, 0x1, 0x1f ;  /* 0x0c201f0008077f89 */ /* 0x000e6400000e0000 */
        /* <DEDUP_REMOVED lines=11> */
[----:B------:R-:W1:Y:S08]  /*89b0*/  @P2 MUFU.RCP R0, R7 ;  /* 0x0000000700002308 */ /* 0x000e700000001000 */
[----:B------:R-:W2:Y:S01]  /*89c0*/  @P2 MUFU.LG2 R7, R7 ;  /* 0x0000000700072308 */ /* 0x000ea20000000c00 */
[-C--:B0-----:R-:W-:Y:S01]  /*89d0*/  FMUL.FTZ R168, R32, R11.reuse ;  /* 0x0000000b20a87220 */ /* 0x081fe20000410000 */
[----:B------:R-:W-:Y:S01]  /*89e0*/  @!P0 STS [R4+0x28800], R11 ;  /* 0x0288000b04008388 */ /* 0x000fe20000000800 */
[-C--:B------:R-:W-:Y:S01]  /*89f0*/  FMUL.FTZ R170, R28, R11.reuse ;  /* 0x0000000b1caa7220 */ /* 0x080fe20000410000 */
[----:B------:R-:W-:Y:S01]  /*8a00*/  FMUL.FTZ R28, R29, R11 ;  /* 0x0000000b1d1c7220 */ /* 0x000fe20000410000 */
[----:B------:R-:W-:-:S02]  /*8a10*/  IMAD.U32 R29, RZ, RZ, UR10 ;  /* 0x0000000aff1d7e24 */ /* 0x000fc4000f8e00ff */
[-C--:B------:R-:W-:Y:S01]  /*8a20*/  FMUL.FTZ R171, R24, R11.reuse ;  /* 0x0000000b18ab7220 */ /* 0x080fe20000410000 */
[-C--:B------:R-:W-:Y:S01]  /*8a30*/  FMUL.FTZ R169, R25, R11.reuse ;  /* 0x0000000b19a97220 */ /* 0x080fe20000410000 */
[----:B------:R-:W0:Y:S01]  /*8a40*/  @P1 MUFU.LG2 R32, R9 ;  /* 0x0000000900201308 */ /* 0x000e220000000c00 */
[----:B-1----:R1:W-:Y:S01]  /*8a50*/  @!P0 STS [R4+0x28820], R0 ;  /* 0x0288200004008388 */ /* 0x0023e20000000800 */
[----:B------:R-:W-:Y:S01]  /*8a60*/  @P1 FMUL.FTZ R29, R29, 0.69314718246459960938 ;  /* 0x3f3172181d1d1820 */ /* 0x000fe20000410000 */
[-C--:B----4-:R-:W-:Y:S01]  /*8a70*/  FMUL.FTZ R166, R33, R11.reuse ;  /* 0x0000000b21a67220 */ /* 0x090fe20000410000 */
        /* <DEDUP_REMOVED lines=129> */
.L_x_4269:
        /* <DEDUP_REMOVED lines=44> */
[----:B------:R-:W-:Y:S01]  /*9550*/  LOP3.LUT R32, R175, 0x380, RZ, 0xc0, !PT ;  /* 0x00000380af207812 */ /* 0x000fe200078ec0ff */
[--C-:B------:R-:W-:Y:S01]  /*9560*/  IMAD.X R33, RZ, RZ, R5.reuse, P1 ;  /* 0x000000ffff217224 */ /* 0x100fe200008e0605 */
[----:B------:R-:W-:Y:S01]  /*9570*/  IADD3 R183, P6, R4, 0x2020, RZ ;  /* 0x0000202004b77810 */ /* 0x000fe20007fde0ff */
[----:B------:R-:W-:Y:S01]  /*9580*/  IMAD.X R37, RZ, RZ, R5, P0 ;  /* 0x000000ffff257224 */ /* 0x000fe200000e0605 */
[----:B------:R-:W-:-:S02]  /*9590*/  SHF.R.U64 R32, R32, 0x3, RZ ;  /* 0x0000000320207819 */ /* 0x000fc400000012ff */
[C---:B------:R-:W-:Y:S02]  /*95a0*/  IADD3 R6, P0, R4.reuse, 0x4020, RZ ;  /* 0x0000402004067810 */ /* 0x040fe40007f1e0ff */
[C---:B------:R-:W-:Y:S02]  /*95b0*/  LOP3.LUT R29, R4.reuse, 0x380, RZ, 0xc0, !PT ;  /* 0x00000380041d7812 */ /* 0x040fe400078ec0ff */
[----:B------:R-:W-:Y:S01]  /*95c0*/  IADD3.X R49, RZ, R5, RZ, P6, !PT ;  /* 0x00000005ff317210 */ /* 0x000fe200037fe4ff */
[--C-:B------:R-:W-:Y:S01]  /*95d0*/  IMAD.X R107, RZ, RZ, R5.reuse, P0 ;  /* 0x000000ffff6b7224 */ /* 0x100fe200000e0605 */
[C---:B------:R-:W-:Y:S02]  /*95e0*/  IADD3 R179, P4, R4.reuse, 0x60, RZ ;  /* 0x0000006004b37810 */ /* 0x040fe40007f9e0ff */
[C---:B------:R-:W-:Y:S02]  /*95f0*/  IADD3 R181, P3, R4.reuse, 0x2000, RZ ;  /* 0x0000200004b57810 */ /* 0x040fe40007f7e0ff */
[C---:B------:R-:W-:Y:S01]  /*9600*/  IADD3 R205, P5, R4.reuse, 0x2040, RZ ;  /* 0x0000204004cd7810 */ /* 0x040fe20007fbe0ff */
[--C-:B------:R-:W-:Y:S01]  /*9610*/  IMAD.X R41, RZ, RZ, R5.reuse, P4 ;  /* 0x000000ffff297224 */ /* 0x100fe200020e0605 */
[C---:B------:R-:W-:Y:S01]  /*9620*/  IADD3 R207, P2, R4.reuse, 0x2060, RZ ;  /* 0x0000206004cf7810 */ /* 0x040fe20007f5e0ff */
[--C-:B------:R-:W-:Y:S01]  /*9630*/  IMAD.X R45, RZ, RZ, R5.reuse, P3 ;  /* 0x000000ffff2d7224 */ /* 0x100fe200018e0605 */
        /* <DEDUP_REMOVED lines=10> */
[C---:B------:R-:W-:Y:S02]  /*96e0*/  IADD3 R110, P4, R4.reuse, 0x4040, RZ ;  /* 0x00004040046e7810 */ /* 0x040fe40007f9e0ff */
[C---:B------:R-:W-:Y:S02]  /*96f0*/  IADD3 R114, P3, R4.reuse, 0x4060, RZ ;  /* 0x0000406004727810 */ /* 0x040fe40007f7e0ff */
[C---:B------:R-:W-:Y:S01]  /*9700*/  IADD3 R0, P5, R4.reuse, 0x6020, RZ ;  /* 0x0000602004007810 */ /* 0x040fe20007fbe0ff */
[--C-:B------:R-:W-:Y:S01]  /*9710*/  IMAD.X R111, RZ, RZ, R5.reuse, P4 ;  /* 0x000000ffff6f7224 */ /* 0x100fe200020e0605 */
[C---:B------:R-:W-:Y:S01]  /*9720*/  IADD3 R126, P2, R4.reuse, 0x6040, RZ ;  /* 0x00006040047e7810 */ /* 0x040fe20007f5e0ff */
[--C-:B------:R-:W-:Y:S01]  /*9730*/  IMAD.X R115, RZ, RZ, R5.reuse, P3 ;  /* 0x000000ffff737224 */ /* 0x100fe200018e0605 */
[----:B------:R-:W-:Y:S01]  /*9740*/  IADD3 R174, P1, R4, 0x6060, RZ ;  /* 0x0000606004ae7810 */ /* 0x000fe20007f3e0ff */
[--C-:B------:R-:W-:Y:S01]  /*9750*/  IMAD.X R123, RZ, RZ, R5.reuse, P5 ;  /* 0x000000ffff7b7224 */ /* 0x100fe200028e0605 */
[----:B------:R-:W-:Y:S01]  /*9760*/  SHF.R.U64 R175, R175, 0x3, RZ ;  /* 0x00000003afaf7819 */ /* 0x000fe200000012ff */
[--C-:B------:R-:W-:Y:S01]  /*9770*/  IMAD.X R127, RZ, RZ, R5.reuse, P2 ;  /* 0x000000ffff7f7224 */ /* 0x100fe200010e0605 */
[----:B------:R-:W-:Y:S01]  /*9780*/  LOP3.LUT R4, R29, R4, RZ, 0x3c, !PT ;  /* 0x000000041d047212 */ /* 0x000fe200078e3cff */
[----:B------:R-:W-:Y:S01]  /*9790*/  IMAD.X R29, RZ, RZ, R5, P1 ;  /* 0x000000ffff1d7224 */ /* 0x000fe200008e0605 */
[----:B------:R-:W-:-:S02]  /*97a0*/  LOP3.LUT R36, R177, 0x380, RZ, 0xc0, !PT ;  /* 0x00000380b1247812 */ /* 0x000fc400078ec0ff */
[----:B------:R-:W-:Y:S02]  /*97b0*/  LOP3.LUT R40, R179, 0x380, RZ, 0xc0, !PT ;  /* 0x00000380b3287812 */ /* 0x000fe400078ec0ff */
[----:B------:R-:W-:Y:S02]  /*97c0*/  SHF.R.U64 R118, R118, 0x3, RZ ;  /* 0x0000000376767819 */ /* 0x000fe400000012ff */
[----:B------:R-:W-:Y:S02]  /*97d0*/  LOP3.LUT R44, R181, 0x380, RZ, 0xc0, !PT ;  /* 0x00000380b52c7812 */ /* 0x000fe400078ec0ff */
[----:B------:R-:W-:Y:S02]  /*97e0*/  LOP3.LUT R106, R175, R6, RZ, 0x3c, !PT ;  /* 0x00000006af6a7212 */ /* 0x000fe400078e3cff */
[----:B------:R-:W-:Y:S02]  /*97f0*/  SHF.R.U64 R36, R36, 0x3, RZ ;  /* 0x0000000324247819 */ /* 0x000fe400000012ff */
[----:B------:R-:W-:-:S02]  /*9800*/  SHF.R.U64 R40, R40, 0x3, RZ ;  /* 0x0000000328287819 */ /* 0x000fc400000012ff */
[----:B------:R-:W-:Y:S02]  /*9810*/  LOP3.LUT R48, R183, 0x380, RZ, 0xc0, !PT ;  /* 0x00000380b7307812 */ /* 0x000fe400078ec0ff */
[----:B------:R-:W-:Y:S02]  /*9820*/  MOV R175, R4 ;  /* 0x0000000400af7202 */ /* 0x000fe40000000f00 */
[----:B------:R-:W-:Y:S02]  /*9830*/  LOP3.LUT R52, R205, 0x380, RZ, 0xc0, !PT ;  /* 0x00000380cd347812 */ /* 0x000fe400078ec0ff */
[----:B------:R-:W-:Y:S02]  /*9840*/  LOP3.LUT R118, R118, R7, RZ, 0x3c, !PT ;  /* 0x0000000776767212 */ /* 0x000fe400078e3cff */
[----:B------:R-:W-:Y:S02]  /*9850*/  F2FP.BF16.F32.PACK_AB R5, R27, R26 ;  /* 0x0000001a1b05723e */ /* 0x000fe400000010ff */
[----:B------:R-:W-:-:S02]  /*9860*/  LOP3.LUT R98, R207, 0x380, RZ, 0xc0, !PT ;  /* 0x00000380cf627812 */ /* 0x000fc400078ec0ff */
[----:B------:R-:W-:Y:S02]  /*9870*/  F2FP.BF16.F32.PACK_AB R4, R169, R171 ;  /* 0x000000aba904723e */ /* 0x000fe400000010ff */
[----:B------:R-:W-:Y:S02]  /*9880*/  LOP3.LUT R27, R0, 0x380, RZ, 0xc0, !PT ;  /* 0x00000380001b7812 */ /* 0x000fe400078ec0ff */
[----:B------:R-:W-:Y:S02]  /*9890*/  F2FP.BF16.F32.PACK_AB R6, R28, R170 ;  /* 0x000000aa1c06723e */ /* 0x000fe400000010ff */
[----:B------:R-:W-:Y:S02]  /*98a0*/  F2FP.BF16.F32.PACK_AB R7, R31, R30 ;  /* 0x0000001e1f07723e */ /* 0x000fe400000010ff */
[----:B------:R-:W-:Y:S02]  /*98b0*/  SHF.R.U64 R44, R44, 0x3, RZ ;  /* 0x000000032c2c7819 */ /* 0x000fe400000012ff */
[----:B------:R-:W-:Y:S01]  /*98c0*/  LOP3.LUT R102, R209, 0x380, RZ, 0xc0, !PT ;  /* 0x00000380d1667812 */ /* 0x000fe200078ec0ff */
[----:B------:R0:W-:Y:S01]  /*98d0*/  STSM.16.M88.4 [R175], R4 ;  /* 0x00000004af007844 */ /* 0x0001e20000000200 */
[----:B------:R-:W-:-:S02]  /*98e0*/  LOP3.LUT R36, R36, R177, RZ, 0x3c, !PT ;  /* 0x000000b124247212 */ /* 0x000fc400078e3cff */
[----:B------:R-:W-:Y:S02]  /*98f0*/  LOP3.LUT R40, R40, R179, RZ, 0x3c, !PT ;  /* 0x000000b328287212 */ /* 0x000fe400078e3cff */
[----:B------:R-:W-:Y:S02]  /*9900*/  SHF.R.U64 R48, R48, 0x3, RZ ;  /* 0x0000000330307819 */ /* 0x000fe400000012ff */
[----:B------:R-:W-:Y:S02]  /*9910*/  SHF.R.U64 R52, R52, 0x3, RZ ;  /* 0x0000000334347819 */ /* 0x000fe400000012ff */
[----:B------:R-:W-:Y:S02]  /*9920*/  LOP3.LUT R177, R110, 0x380, RZ, 0xc0, !PT ;  /* 0x000003806eb17812 */ /* 0x000fe400078ec0ff */
[----:B------:R-:W-:Y:S02]  /*9930*/  LOP3.LUT R179, R114, 0x380, RZ, 0xc0, !PT ;  /* 0x0000038072b37812 */ /* 0x000fe400078ec0ff */
[----:B------:R-:W-:-:S02]  /*9940*/  SHF.R.U64 R98, R98, 0x3, RZ ;  /* 0x0000000362627819 */ /* 0x000fc400000012ff */
[----:B------:R-:W-:Y:S02]  /*9950*/  SHF.R.U64 R27, R27, 0x3, RZ ;  /* 0x000000031b1b7819 */ /* 0x000fe400000012ff */
[----:B------:R-:W-:Y:S02]  /*9960*/  LOP3.LUT R44, R44, R181, RZ, 0x3c, !PT ;  /* 0x000000b52c2c7212 */ /* 0x000fe400078e3cff */
[----:B------:R-:W-:Y:S02]  /*9970*/  SHF.R.U64 R102, R102, 0x3, RZ ;  /* 0x0000000366667819 */ /* 0x000fe400000012ff */
[----:B------:R-:W-:Y:S02]  /*9980*/  LOP3.LUT R48, R48, R183, RZ, 0x3c, !PT ;  /* 0x000000b730307212 */ /* 0x000fe400078e3cff */
[----:B------:R-:W-:Y:S02]  /*9990*/  MOV R33, R32 ;  /* 0x0000002000217202 */ /* 0x000fe40000000f00 */
[----:B0-----:R-:W-:-:S02]  /*99a0*/  F2FP.BF16.F32.PACK_AB R4, R166, R168 ;  /* 0x000000a8a604723e */ /* 0x001fc400000010ff */
[----:B------:R-:W-:Y:S02]  /*99b0*/  F2FP.BF16.F32.PACK_AB R5, R35, R34 ;  /* 0x000000222305723e */ /* 0x000fe400000010ff */
[----:B------:R-:W-:Y:S02]  /*99c0*/  F2FP.BF16.F32.PACK_AB R6, R164, R167 ;  /* 0x000000a7a406723e */ /* 0x000fe400000010ff */
[----:B------:R-:W-:Y:S02]  /*99d0*/  F2FP.BF16.F32.PACK_AB R7, R39, R38 ;  /* 0x000000262707723e */ /* 0x000fe400000010ff */
[----:B------:R-:W-:Y:S02]  /*99e0*/  LOP3.LUT R52, R52, R205, RZ, 0x3c, !PT ;  /* 0x000000cd34347212 */ /* 0x000fe400078e3cff */
[----:B------:R-:W-:Y:S01]  /*99f0*/  SHF.R.U64 R177, R177, 0x3, RZ ;  /* 0x00000003b1b17819 */ /* 0x000fe200000012ff */
[----:B------:R0:W-:Y:S01]  /*9a00*/  STSM.16.M88.4 [R33], R4 ;  /* 0x0000000421007844 */ /* 0x0001e20000000200 */
[----:B------:R-:W-:-:S02]  /*9a10*/  SHF.R.U64 R179, R179, 0x3, RZ ;  /* 0x00000003b3b37819 */ /* 0x000fc400000012ff */
[----:B------:R-:W-:Y:S02]  /*9a20*/  LOP3.LUT R169, R126, 0x380, RZ, 0xc0, !PT ;  /* 0x000003807ea97812 */ /* 0x000fe400078ec0ff */
[----:B------:R-:W-:Y:S02]  /*9a30*/  MOV R36, R36 ;  /* 0x0000002400247202 */ /* 0x000fe40000000f00 */
[----:B------:R-:W-:Y:S02]  /*9a40*/  LOP3.LUT R98, R98, R207, RZ, 0x3c, !PT ;  /* 0x000000cf62627212 */ /* 0x000fe400078e3cff */
[----:B------:R-:W-:Y:S01]  /*9a50*/  LOP3.LUT R171, R174, 0x380, RZ, 0xc0, !PT ;  /* 0x00000380aeab7812 */ /* 0x000fe200078ec0ff */
[----:B------:R-:W-:Y:S01]  /*9a60*/  STSM.16.M88.4 [R36], R8 ;  /* 0x0000000824007844 */ /* 0x000fe20000000200 */
[----:B------:R-:W-:Y:S02]  /*9a70*/  LOP3.LUT R122, R27, R0, RZ, 0x3c, !PT ;  /* 0x000000001b7a7212 */ /* 0x000fe400078e3cff */
[----:B------:R-:W-:-:S02]  /*9a80*/  MOV R40, R40 ;  /* 0x0000002800287202 */ /* 0x000fc40000000f00 */
[----:B------:R-:W-:Y:S01]  /*9a90*/  LOP3.LUT R102, R102, R209, RZ, 0x3c, !PT ;  /* 0x000000d166667212 */ /* 0x000fe200078e3cff */
[----:B0-----:R-:W-:Y:S01]  /*9aa0*/  IMAD.U32 R5, RZ, RZ, UR8 ;  /* 0x00000008ff057e24 */ /* 0x001fe2000f8e00ff */
[----:B------:R-:W-:Y:S01]  /*9ab0*/  MOV R44, R44 ;  /* 0x0000002c002c7202 */ /* 0x000fe20000000f00 */
[----:B------:R0:W-:Y:S01]  /*9ac0*/  STSM.16.M88.4 [R40], R12 ;  /* 0x0000000c28007844 */ /* 0x0001e20000000200 */
[----:B------:R-:W-:Y:S01]  /*9ad0*/  F2FP.BF16.F32.PACK_AB R26, R61, R60 ;  /* 0x0000003c3d1a723e */ /* 0x000fe200000010ff */
[----:B------:R-:W-:Y:S01]  /*9ae0*/  ULDC.64 UR8, c[0x0][0xc08] ;  /* 0x0003020000087ab9 */ /* 0x000fe20000000a00 */
[----:B------:R-:W-:Y:S02]  /*9af0*/  F2FP.BF16.F32.PACK_AB R27, R63, R62 ;  /* 0x0000003e3f1b723e */ /* 0x000fe400000010ff */
[----:B------:R-:W-:Y:S02]  /*9b00*/  MOV R48, R48 ;  /* 0x0000003000307202 */ /* 0x000fe40000000f00 */
[----:B------:R-:W-:Y:S01]  /*9b10*/  LOP3.LUT R110, R177, R110, RZ, 0x3c, !PT ;  /* 0x0000006eb16e7212 */ /* 0x000fe200078e3cff */
[----:B------:R-:W-:Y:S01]  /*9b20*/  STSM.16.M88.4 [R44], R24 ;  /* 0x000000182c007844 */ /* 0x000fe20000000200 */
[----:B------:R-:W-:-:S02]  /*9b30*/  LOP3.LUT R114, R179, R114, RZ, 0x3c, !PT ;  /* 0x00000072b3727212 */ /* 0x000fc400078e3cff */
[----:B------:R-:W-:Y:S01]  /*9b40*/  SHF.R.U64 R169, R169, 0x3, RZ ;  /* 0x00000003a9a97819 */ /* 0x000fe200000012ff */
[----:B------:R-:W-:Y:S01]  /*9b50*/  STSM.16.M88.4 [R48], R64 ;  /* 0x0000004030007844 */ /* 0x000fe20000000200 */
[----:B------:R-:W-:Y:S02]  /*9b60*/  MOV R52, R52 ;  /* 0x0000003400347202 */ /* 0x000fe40000000f00 */
[----:B------:R-:W-:Y:S02]  /*9b70*/  F2FP.BF16.F32.PACK_AB R74, R77, R76 ;  /* 0x0000004c4d4a723e */ /* 0x000fe400000010ff */
[----:B------:R-:W-:Y:S02]  /*9b80*/  F2FP.BF16.F32.PACK_AB R75, R79, R78 ;  /* 0x0000004e4f4b723e */ /* 0x000fe400000010ff */
[----:B------:R-:W-:Y:S02]  /*9b90*/  F2FP.BF16.F32.PACK_AB R81, R83, R82 ;  /* 0x000000525351723e */ /* 0x000fe400000010ff */
[----:B------:R-:W-:Y:S01]  /*9ba0*/  F2FP.BF16.F32.PACK_AB R88, R89, R88 ;  /* 0x000000585958723e */ /* 0x000fe200000010ff */
[----:B------:R-:W-:Y:S01]  /*9bb0*/  STSM.16.M88.4 [R52], R72 ;  /* 0x0000004834007844 */ /* 0x000fe20000000200 */
[----:B------:R-:W-:-:S02]  /*9bc0*/  SHF.R.U64 R171, R171, 0x3, RZ ;  /* 0x00000003abab7819 */ /* 0x000fc400000012ff */
[----:B------:R-:W-:Y:S02]  /*9bd0*/  MOV R32, R98 ;  /* 0x0000006200207202 */ /* 0x000fe40000000f00 */
[----:B------:R-:W-:Y:S02]  /*9be0*/  F2FP.BF16.F32.PACK_AB R82, R85, R84 ;  /* 0x000000545552723e */ /* 0x000fe400000010ff */
[----:B------:R-:W-:Y:S02]  /*9bf0*/  F2FP.BF16.F32.PACK_AB R83, R87, R86 ;  /* 0x000000565753723e */ /* 0x000fe400000010ff */
[----:B------:R-:W-:Y:S02]  /*9c00*/  F2FP.BF16.F32.PACK_AB R89, R91, R90 ;  /* 0x0000005a5b59723e */ /* 0x000fe400000010ff */
[----:B------:R-:W-:Y:S01]  /*9c10*/  MOV R102, R102 ;  /* 0x0000006600667202 */ /* 0x000fe20000000f00 */
[----:B------:R-:W-:Y:S01]  /*9c20*/  STSM.16.M88.4 [R32], R80 ;  /* 0x0000005020007844 */ /* 0x000fe20000000200 */
[----:B------:R-:W-:-:S02]  /*9c30*/  F2FP.BF16.F32.PACK_AB R90, R93, R92 ;  /* 0x0000005c5d5a723e */ /* 0x000fc400000010ff */
[----:B------:R-:W-:Y:S02]  /*9c40*/  F2FP.BF16.F32.PACK_AB R91, R95, R94 ;  /* 0x0000005e5f5b723e */ /* 0x000fe400000010ff */
[----:B------:R-:W-:Y:S02]  /*9c50*/  F2FP.BF16.F32.PACK_AB R96, R97, R96 ;  /* 0x000000606160723e */ /* 0x000fe400000010ff */
[----:B------:R-:W-:Y:S01]  /*9c60*/  MOV R31, R106 ;  /* 0x0000006a001f7202 */ /* 0x000fe20000000f00 */
[----:B------:R-:W-:Y:S01]  /*9c70*/  STSM.16.M88.4 [R102], R88 ;  /* 0x0000005866007844 */ /* 0x000fe20000000200 */
[----:B------:R-:W-:Y:S02]  /*9c80*/  F2FP.BF16.F32.PACK_AB R97, R42, R21 ;  /* 0x000000152a61723e */ /* 0x000fe400000010ff */
[----:B------:R-:W-:Y:S02]  /*9c90*/  F2FP.BF16.F32.PACK_AB R98, R101, R100 ;  /* 0x000000646562723e */ /* 0x000fe400000010ff */
[----:B------:R-:W-:-:S02]  /*9ca0*/  F2FP.BF16.F32.PACK_AB R99, R50, R46 ;  /* 0x0000002e3263723e */ /* 0x000fc400000010ff */
[----:B------:R-:W-:Y:S02]  /*9cb0*/  F2FP.BF16.F32.PACK_AB R104, R105, R104 ;  /* 0x000000686968723e */ /* 0x000fe400000010ff */
[----:B------:R-:W-:Y:S01]  /*9cc0*/  LOP3.LUT R126, R169, R126, RZ, 0x3c, !PT ;  /* 0x0000007ea97e7212 */ /* 0x000fe200078e3cff */
[----:B------:R-:W-:Y:S01]  /*9cd0*/  STSM.16.M88.4 [R31], R96 ;  /* 0x000000601f007844 */ /* 0x000fe20000000200 */
[----:B------:R-:W-:Y:S02]  /*9ce0*/  MOV R110, R110 ;  /* 0x0000006e006e7202 */ /* 0x000fe40000000f00 */
[----:B------:R-:W-:Y:S02]  /*9cf0*/  MOV R30, R114 ;  /* 0x00000072001e7202 */ /* 0x000fe40000000f00 */
[----:B------:R-:W-:Y:S02]  /*9d00*/  F2FP.BF16.F32.PACK_AB R105, R56, R54 ;  /* 0x000000363869723e */ /* 0x000fe400000010ff */
[----:B------:R-:W-:-:S02]  /*9d10*/  F2FP.BF16.F32.PACK_AB R106, R109, R108 ;  /* 0x0000006c6d6a723e */ /* 0x000fc400000010ff */
[----:B------:R-:W-:Y:S02]  /*9d20*/  F2FP.BF16.F32.PACK_AB R107, R152, R58 ;  /* 0x0000003a986b723e */ /* 0x000fe400000010ff */
[----:B------:R-:W-:Y:S02]  /*9d30*/  F2FP.BF16.F32.PACK_AB R112, R113, R112 ;  /* 0x000000707170723e */ /* 0x000fe400000010ff */
[----:B------:R-:W-:Y:S01]  /*9d40*/  LOP3.LUT R28, R171, R174, RZ, 0x3c, !PT ;  /* 0x000000aeab1c7212 */ /* 0x000fe200078e3cff */
[----:B------:R-:W-:Y:S01]  /*9d50*/  STSM.16.M88.4 [R110], R104 ;  /* 0x000000686e007844 */ /* 0x000fe20000000200 */
[----:B------:R-:W-:Y:S02]  /*9d60*/  MOV R0, R122 ;  /* 0x0000007a00007202 */ /* 0x000fe40000000f00 */
[----:B------:R-:W-:Y:S02]  /*9d70*/  F2FP.BF16.F32.PACK_AB R113, R155, R154 ;  /* 0x0000009a9b71723e */ /* 0x000fe400000010ff */
[----:B------:R-:W-:-:S02]  /*9d80*/  F2FP.BF16.F32.PACK_AB R114, R117, R116 ;  /* 0x000000747572723e */ /* 0x000fc400000010ff */
[----:B------:R-:W-:Y:S02]  /*9d90*/  F2FP.BF16.F32.PACK_AB R115, R157, R156 ;  /* 0x0000009c9d73723e */ /* 0x000fe400000010ff */
[----:B------:R-:W-:Y:S02]  /*9da0*/  F2FP.BF16.F32.PACK_AB R120, R121, R120 ;  /* 0x000000787978723e */ /* 0x000fe400000010ff */
[----:B------:R-:W-:Y:S01]  /*9db0*/  F2FP.BF16.F32.PACK_AB R128, R129, R128 ;  /* 0x000000808180723e */ /* 0x000fe200000010ff */
        /* <DEDUP_REMOVED lines=9> */
[----:B------:R-:W-:Y:S02]  /*9e50*/  F2FP.BF16.F32.PACK_AB R131, R135, R134 ;  /* 0x000000868783723e */ /* 0x000fe400000010ff */
[----:B------:R-:W-:-:S02]  /*9e60*/  F2FP.BF16.F32.PACK_AB R137, R139, R138 ;  /* 0x0000008a8b89723e */ /* 0x000fc400000010ff */
[----:B------:R-:W-:Y:S01]  /*9e70*/  F2FP.BF16.F32.PACK_AB R144, R145, R144 ;  /* 0x000000909190723e */ /* 0x000fe200000010ff */
[----:B------:R1:W-:Y:S01]  /*9e80*/  STSM.16.M88.4 [R0], R128 ;  /* 0x0000008000007844 */ /* 0x0003e20000000200 */
[----:B------:R-:W-:Y:S02]  /*9e90*/  MOV R126, R126 ;  /* 0x0000007e007e7202 */ /* 0x000fe40000000f00 */
[----:B------:R-:W-:Y:S02]  /*9ea0*/  F2FP.BF16.F32.PACK_AB R138, R141, R140 ;  /* 0x0000008c8d8a723e */ /* 0x000fe400000010ff */
[----:B------:R-:W-:Y:S02]  /*9eb0*/  F2FP.BF16.F32.PACK_AB R139, R143, R142 ;  /* 0x0000008e8f8b723e */ /* 0x000fe400000010ff */
[----:B------:R-:W-:Y:S02]  /*9ec0*/  F2FP.BF16.F32.PACK_AB R145, R147, R146 ;  /* 0x000000929391723e */ /* 0x000fe400000010ff */
[----:B------:R-:W-:Y:S01]  /*9ed0*/  MOV R28, R28 ;  /* 0x0000001c001c7202 */ /* 0x000fe20000000f00 */
[----:B------:R-:W-:Y:S01]  /*9ee0*/  STSM.16.M88.4 [R126], R136 ;  /* 0x000000887e007844 */ /* 0x000fe20000000200 */
[----:B------:R-:W-:-:S02]  /*9ef0*/  F2FP.BF16.F32.PACK_AB R146, R149, R148 ;  /* 0x000000949592723e */ /* 0x000fc400000010ff */
[----:B------:R-:W-:Y:S01]  /*9f00*/  F2FP.BF16.F32.PACK_AB R147, R151, R150 ;  /* 0x000000969793723e */ /* 0x000fe200000010ff */
[----:B------:R-:W-:Y:S01]  /*9f10*/  UISETP.NE.U32.AND UP1, UPT, UR8, URZ, UPT ;  /* 0x0000003f0800728c */ /* 0x000fe2000bf25070 */
[----:B------:R-:W-:Y:S02]  /*9f20*/  PLOP3.LUT P0, PT, PT, PT, UP0, 0x80, 0x0 ;  /* 0x000000000000781c */ /* 0x000fe40003f0f008 */
[----:B------:R-:W-:Y:S01]  /*9f30*/  MOV R4, UR4 ;  /* 0x0000000400047c02 */ /* 0x000fe20008000f00 */
[----:B------:R2:W-:Y:S01]  /*9f40*/  STSM.16.M88.4 [R28], R144 ;  /* 0x000000901c007844 */ /* 0x0005e20000000200 */
[----:B------:R-:W-:Y:S01]  /*9f50*/  BAR.SYNC.DEFER_BLOCKING 0x1, 0x100 ;  /* 0x0044000000007b1d */ /* 0x000fe20000010000 */
[----:B------:R-:W-:-:S06]  /*9f60*/  UISETP.NE.AND.EX UP1, UPT, UR9, URZ, UPT, UP1 ;  /* 0x0000003f0900728c */ /* 0x000fcc000bf25310 */
[----:B------:R-:W-:-:S05]  /*9f70*/  PLOP3.LUT P6, PT, PT, PT, UP1, 0x80, 0x0 ;  /* 0x000000000000781c */ /* 0x000fca0003fcf018 */
[----:B------:R-:W-:-:S04]  /*9f80*/  @UP1 UIADD3 UR8, UP2, UR10, UR8, URZ ;  /* 0x000000080a081290 */ /* 0x000fc8000ff5e03f */
[----:B------:R-:W-:Y:S01]  /*9f90*/  @UP1 UIADD3.X UR9, UR11, UR9, URZ, UP2, !UPT ;  /* 0x000000090b091290 */ /* 0x000fe200097fe43f */
[----:B------:R-:W-:Y:S01]  /*9fa0*/  ULDC UR4, c[0x0][0xa88] ;  /* 0x0002a20000047ab9 */ /* 0x000fe20000000800 */
[----:B0-----:R-:W-:Y:S02]  /*9fb0*/  IMAD.U32 R14, RZ, RZ, UR8 ;  /* 0x00000008ff0e7e24 */ /* 0x001fe4000f8e00ff */
[----:B-1----:R-:W-:Y:S01]  /*9fc0*/  IMAD.U32 R0, RZ, RZ, UR4 ;  /* 0x00000004ff007e24 */ /* 0x002fe2000f8e00ff */
[----:B------:R-:W3:Y:S01]  /*9fd0*/  @P0 LDG.E R6, desc[UR50][R4.64] ;  /* 0x0000003204060981 */ /* 0x000ee2000c1e1900 */
[----:B------:R-:W-:Y:S02]  /*9fe0*/  IMAD.U32 R15, RZ, RZ, UR9 ;  /* 0x00000009ff0f7e24 */ /* 0x000fe4000f8e00ff */
        /* <DEDUP_REMOVED lines=13> */
[----:B--2---:R-:W-:Y:S02]  /*a0c0*/  LOP3.LUT R28, R29, 0x380, RZ, 0xc0, !PT ;  /* 0x000003801d1c7812 */ /* 0x004fe400078ec0ff */
        /* <DEDUP_REMOVED lines=21> */
.L_x_4318:
        /* <DEDUP_REMOVED lines=10> */
[----:B------:R-:W-:Y:S01]  /*a2c0*/  IMAD.X R37, RZ, RZ, R173, P5 ;  /* 0x000000ffff257224 */ /* 0x000fe200028e06ad */
[----:B------:R-:W-:Y:S01]  /*a2d0*/  LOP3.LUT R44, R45, 0x380, RZ, 0xc0, !PT ;  /* 0x000003802d2c7812 */ /* 0x000fe200078ec0ff */
[----:B------:R-:W-:Y:S01]  /*a2e0*/  USHF.R.S32.HI UR14, URZ, 0x1f, UR4 ;  /* 0x0000001f3f0e7899 */ /* 0x000fe20008011404 */
[----:B------:R-:W-:Y:S01]  /*a2f0*/  LOP3.LUT R48, R49, 0x380, RZ, 0xc0, !PT ;  /* 0x0000038031307812 */ /* 0x000fe200078ec0ff */
[----:B------:R-:W-:Y:S01]  /*a300*/  USHF.R.S32.HI UR15, URZ, 0x1f, UR44 ;  /* 0x0000001f3f0f7899 */ /* 0x000fe2000801142c */
[----:B------:R-:W-:Y:S01]  /*a310*/  SHF.R.U64 R44, R44, 0x3, RZ ;  /* 0x000000032c2c7819 */ /* 0x000fe200000012ff */
[----:B------:R-:W-:Y:S01]  /*a320*/  USEL UR42, UR42, URZ, !UP0 ;  /* 0x0000003f2a2a7287 */ /* 0x000fe2000c000000 */
[----:B------:R-:W-:Y:S01]  /*a330*/  SHF.R.U64 R40, R40, 0x3, RZ ;  /* 0x0000000328287819 */ /* 0x000fe200000012ff */
[----:B------:R-:W-:Y:S01]  /*a340*/  USEL UR43, UR43, URZ, !UP0 ;  /* 0x0000003f2b2b7287 */ /* 0x000fe2000c000000 */
[----:B------:R-:W-:-:S02]  /*a350*/  SHF.R.U64 R48, R48, 0x3, RZ ;  /* 0x0000000330307819 */ /* 0x000fc400000012ff */
[----:B------:R-:W-:Y:S01]  /*a360*/  LOP3.LUT R44, R44, R45, RZ, 0x3c, !PT ;  /* 0x0000002d2c2c7212 */ /* 0x000fe200078e3cff */
[--C-:B------:R-:W-:Y:S01]  /*a370*/  IMAD.X R45, RZ, RZ, R173.reuse, P6 ;  /* 0x000000ffff2d7224 */ /* 0x100fe200030e06ad */
[----:B------:R-:W-:Y:S01]  /*a380*/  LOP3.LUT R40, R40, R41, RZ, 0x3c, !PT ;  /* 0x0000002928287212 */ /* 0x000fe200078e3cff */
[--C-:B------:R-:W-:Y:S01]  /*a390*/  IMAD.X R41, RZ, RZ, R173.reuse, P0 ;  /* 0x000000ffff297224 */ /* 0x100fe200000e06ad */
[----:B0-----:R-:W-:Y:S02]  /*a3a0*/  ISETP.NE.AND P6, PT, R4, RZ, PT ;  /* 0x000000ff0400720c */ /* 0x001fe40003fc5270 */
[----:B------:R-:W-:Y:S01]  /*a3b0*/  LOP3.LUT R48, R48, R49, RZ, 0x3c, !PT ;  /* 0x0000003130307212 */ /* 0x000fe200078e3cff */
[----:B------:R-:W-:Y:S01]  /*a3c0*/  IMAD.X R49, RZ, RZ, R173, P1 ;  /* 0x000000ffff317224 */ /* 0x000fe200008e06ad */
[----:B------:R-:W-:Y:S02]  /*a3d0*/  IADD3.X R33, RZ, R173, RZ, P4, !PT ;  /* 0x000000adff217210 */ /* 0x000fe400027fe4ff */
        /* <DEDUP_REMOVED lines=35> */
[----:B------:R-:W-:Y:S01]  /*a610*/  IADD3 R10, R185, UR45, RZ ;  /* 0x0000002db90a7c10 */ /* 0x000fe2000fffe0ff */
[----:B------:R-:W-:Y:S01]  /*a620*/  ULDC.64 UR12, c[0x0][0xb90] ;  /* 0x0002e400000c7ab9 */ /* 0x000fe20000000a00 */
[----:B------:R-:W-:Y:S01]  /*a630*/  UMOV UR8, UR4 ;  /* 0x0000000400087c82 */ /* 0x000fe20008000000 */
[----:B------:R-:W-:Y:S01]  /*a640*/  UIMAD UR10, UR15, UR12, URZ ;  /* 0x0000000c0f0a72a4 */ /* 0x000fe2000f8e023f */
[----:B------:R-:W-:Y:S01]  /*a650*/  IMAD.MOV R21, RZ, RZ, -R18 ;  /* 0x000000ffff157224 */ /* 0x000fe200078e0a12 */
[----:B------:R-:W-:Y:S01]  /*a660*/  UMOV UR9, UR14 ;  /* 0x0000000e00097c82 */ /* 0x000fe20008000000 */
[----:B------:R-:W-:Y:S01]  /*a670*/  IMAD.MOV.U32 R4, RZ, RZ, R10 ;  /* 0x000000ffff047224 */ /* 0x000fe200078e000a */
        /* <DEDUP_REMOVED lines=39> */
.L_x_4319:
        /* <DEDUP_REMOVED lines=21> */
[----:B------:R-:W-:Y:S01]  /*aa40*/  IMAD.SHL.U32 R20, R20, 0x4, RZ ;  /* 0x0000000414147824 */ /* 0x000fe200078e00ff */
[----:B------:R-:W-:Y:S01]  /*aa50*/  UIMAD UR10, UR14, UR12, URZ ;  /* 0x0000000c0e0a72a4 */ /* 0x000fe2000f8e023f */
[----:B------:R-:W5:Y:S04]  /*aa60*/  LD.E.128 R44, desc[UR50][R44.64] ;  /* 0x000000322c2c7980 */ /* 0x000f68000c101d00 */
[----:B------:R-:W5:Y:S01]  /*aa70*/  LD.E.128 R48, desc[UR50][R48.64] ;  /* 0x0000003230307980 */ /* 0x000f62000c101d00 */
[----:B------:R-:W2:Y:S01]  /*aa80*/  @P2 LDC R79, c[0x0][0xbf0] ;  /* 0x0002fc00ff4f2b82 */ /* 0x000ea20000000800 */
[----:B------:R-:W-:Y:S01]  /*aa90*/  ISETP.GE.AND P0, PT, R188, UR16, PT ;  /* 0x00000010bc007c0c */ /* 0x000fe2000bf06270 */
[----:B------:R-:W-:Y:S01]  /*aaa0*/  UIMAD.WIDE.U32 UR8, UR4, UR12, URZ ;  /* 0x0000000c040872a5 */ /* 0x000fe2000f8e003f */
[----:B------:R-:W-:Y:S01]  /*aab0*/  LOP3.LUT R20, R20, 0x4, R3, 0xe2, !PT ;  /* 0x0000000414147812 */ /* 0x000fe200078ee203 */
[----:B------:R-:W-:Y:S01]  /*aac0*/  UIMAD UR10, UR4, UR13, UR10 ;  /* 0x0000000d040a72a4 */ /* 0x000fe2000f8e020a */
[----:B------:R-:W-:Y:S01]  /*aad0*/  SEL R21, RZ, 0xffffffff, P0 ;  /* 0xffffffffff157807 */ /* 0x000fe20000000000 */
[----:B------:R-:W-:Y:S01]  /*aae0*/  IMAD R3, R191, 0x20, R192 ;  /* 0x00000020bf037824 */ /* 0x000fe200078e02c0 */
[----:B------:R-:W-:Y:S01]  /*aaf0*/  ULDC.64 UR12, c[0x0][0xae8] ;  /* 0x0002ba00000c7ab9 */ /* 0x000fe20000000a00 */
[----:B------:R-:W-:Y:S01]  /*ab00*/  ISETP.GE.AND P0, PT, R187, UR16, PT ;  /* 0x00000010bb007c0c */ /* 0x000fe2000bf06270 */
[----:B------:R-:W-:Y:S01]  /*ab10*/  UIADD3 UR9, UR9, UR10, URZ ;  /* 0x0000000a09097290 */ /* 0x000fe2000fffe03f */
[----:B------:R-:W-:Y:S01]  /*ab20*/  SHF.L.U32 R21, R21, 0x3, RZ ;  /* 0x0000000315157819 */ /* 0x000fe200000006ff */
[----:B------:R-:W-:Y:S01]  /*ab30*/  UIMAD UR4, UR15, UR12, URZ ;  /* 0x0000000c0f0472a4 */ /* 0x000fe2000f8e023f */
[----:B------:R-:W-:Y:S01]  /*ab40*/  VIADD R82, R3, UR45 ;  /* 0x0000002d03527c36 */ /* 0x000fe20008000000 */
        /* <DEDUP_REMOVED lines=33> */
[----:B------:R-:W-:Y:S01]  /*ad60*/  IMAD R79, R3, UR9, R80 ;  /* 0x00000009034f7c24 */ /* 0x000fe2000f8e0250 */
        /* <DEDUP_REMOVED lines=24> */
[----:B------:R-:W-:-:S02]  /*aef0*/  LOP3.LUT R3, R76, R3, RZ, 0xfc, !PT ;  /* 0x000000034c037212 */ /* 0x000fc400078efcff */
[----:B------:R-:W-:Y:S02]  /*af00*/  IADD3 R21, R21, R79, RZ ;  /* 0x0000004f15157210 */ /* 0x000fe40007ffe0ff */
[C---:B------:R-:W-:Y:S01]  /*af10*/  LEA R84, P1, R20.reuse, UR8, 0x1 ;  /* 0x0000000814547c11 */ /* 0x040fe2000f8208ff */
[----:B-1----:R-:W-:Y:S01]  /*af20*/  SYNCS.ARRIVE.TRANS64.RED.A1T0 RZ, [UR4], RZ ;  /* 0x000000ffffff79a7 */ /* 0x002fe20008100404 */
[----:B------:R-:W-:Y:S02]  /*af30*/  LOP3.LUT R0, R3, R0, RZ, 0xfc, !PT ;  /* 0x0000000003007212 */ /* 0x000fe400078efcff */
        /* <DEDUP_REMOVED lines=35> */
.L_x_4321:
[----:B------:R-:W-:Y:S05]  /*b170*/  BSYNC B1 ;  /* 0x0000000000017941 */ /* 0x000fea0003800000 */
.L_x_4320:
        /* <DEDUP_REMOVED lines=38> */
.L_x_4317:
        /* <DEDUP_REMOVED lines=31> */
.L_x_4323:
[----:B------:R-:W-:Y:S01]  /*b5d0*/  USEL UR42, UR42, URZ, !UP0 ;  /* 0x0000003f2a2a7287 */ /* 0x000fe2000c000000 */
[----:B------:R-:W-:Y:S01]  /*b5e0*/  BSSY B1, `(.L_x_4324) ;  /* 0x000002c000017945 */ /* 0x000fe20003800000 */
[----:B------:R-:W-:-:S03]  /*b5f0*/  USEL UR43, UR43, URZ, !UP0 ;  /* 0x0000003f2b2b7287 */ /* 0x000fc6000c000000 */
[----:B------:R-:W-:Y:S09]  /*b600*/  @P0 BRA `(.L_x_4325) ;  /* 0x0000000000a40947 */ /* 0x000ff20003800000 */
        /* <DEDUP_REMOVED lines=24> */
[----:B-1----:R-:W-:Y:S02]  /*b790*/  @P0 SHF.R.U32.HI R4, RZ, R8, R3 ;  /* 0x00000008ff040219 */ /* 0x002fe40000011603 */
[----:B------:R-:W-:-:S03]  /*b7a0*/  MOV R8, UR10 ;  /* 0x0000000a00087c02 */ /* 0x000fc60008000f00 */
        /* <DEDUP_REMOVED lines=15> */
.L_x_4325:
[----:B------:R-:W-:Y:S05]  /*b8a0*/  BSYNC B1 ;  /* 0x0000000000017941 */ /* 0x000fea0003800000 */
.L_x_4324:
        /* <DEDUP_REMOVED lines=40> */
[----:B------:R-:W-:Y:S01]  /*bb30*/  ULDC.64 UR8, c[0x0][0xae0] ;  /* 0x0002b80000087ab9 */ /* 0x000fe20000000a00 */
[----:B------:R-:W-:Y:S01]  /*bb40*/  IMAD.U32 R5, RZ, RZ, UR43 ;  /* 0x0000002bff057e24 */ /* 0x000fe2000f8e00ff */
[----:B------:R-:W-:Y:S01]  /*bb50*/  SEL R0, RZ, 0x80, P2 ;  /* 0x00000080ff007807 */ /* 0x000fe20001000000 */
[----:B------:R-:W-:Y:S01]  /*bb60*/  IMAD.U32 R4, RZ, RZ, UR42 ;  /* 0x0000002aff047e24 */ /* 0x000fe2000f8e00ff */
[----:B------:R-:W-:Y:S01]  /*bb70*/  MOV R5, UR4 ;  /* 0x0000000400057c02 */ /* 0x000fe20008000f00 */
[----:B------:R-:W-:Y:S01]  /*bb80*/  BSSY B1, `(.L_x_4326) ;  /* 0x0000041000017945 */ /* 0x000fe20003800000 */
[----:B-1----:R-:W-:-:S02]  /*bb90*/  @P0 SHF.R.U32.HI R3, RZ, R7, R6 ;  /* 0x00000007ff030219 */ /* 0x002fc40000011606 */
[----:B------:R-:W-:Y:S02]  /*bba0*/  ISETP.GE.AND P0, PT, R187, UR13, PT ;  /* 0x0000000dbb007c0c */ /* 0x000fe4000bf06270 */
        /* <DEDUP_REMOVED lines=62> */
.L_x_4327:
[----:B------:R-:W-:Y:S05]  /*bf90*/  BSYNC B1 ;  /* 0x0000000000017941 */ /* 0x000fea0003800000 */
.L_x_4326:
        /* <DEDUP_REMOVED lines=36> */
.L_x_4322:
[----:B------:R-:W-:Y:S05]  /*c1e0*/  BSYNC B0 ;  /* 0x0000000000007941 */ /* 0x000fea0003800000 */
.L_x_4316:
[----:B------:R-:W-:Y:S02]  /*c1f0*/  ULDC UR4, c[0x0][0xc3c] ;  /* 0x00030f0000047ab9 */ /* 0x000fe40000000800 */
[----:B------:R-:W-:-:S06]  /*c200*/  UISETP.GE.AND UP0, UPT, UR7, UR4, UPT ;  /* 0x000000040700728c */ /* 0x000fcc000bf06270 */
[----:B------:R-:W-:-:S13]  /*c210*/  PLOP3.LUT P0, PT, PT, PT, UP0, 0x80, 0x0 ;  /* 0x000000000000781c */ /* 0x000fda0003f0f008 */
[----:B------:R-:W-:Y:S05]  /*c220*/  @!P0 BRA `(.L_x_4328) ;  /* 0xffffff4c00508947 */ /* 0x000fea000383ffff */
[----:B------:R-:W-:Y:S05]  /*c230*/  EXIT ;  /* 0x000000000000794d */ /* 0x000fea0003800000 */
.L_x_4263:
        /* <DEDUP_REMOVED lines=16> */
.L_x_4329:
        /* <DEDUP_REMOVED lines=23> */
[----:B-1----:R-:W-:-:S04]  /*c4b0*/  SEL R3, R8, RZ, P3 ;  /* 0x000000ff08037207 */ /* 0x002fc80001800000 */
[----:B------:R-:W-:-:S05]  /*c4c0*/  IADD3 R3, R6, R3, RZ ;  /* 0x0000000306037210 */ /* 0x000fca0007ffe0ff */
        /* <DEDUP_REMOVED lines=14> */
.L_x_4335:
        /* <DEDUP_REMOVED lines=12> */
.L_x_4334:
[----:B------:R-:W-:Y:S05]  /*c670*/  BSYNC B0 ;  /* 0x0000000000007941 */ /* 0x000fea0003800000 */
.L_x_4333:
        /* <DEDUP_REMOVED lines=20> */
.L_x_4331:
        /* <DEDUP_REMOVED lines=20> */
.L_x_4336:
[----:B---3--:R-:W-:Y:S01]  /*c900*/  IMAD R16, R16, UR5, R13 ;  /* 0x0000000510107c24 */ /* 0x008fe2000f8e020d */
[----:B------:R-:W-:Y:S01]  /*c910*/  IABS R2, R6 ;  /* 0x0000000600027213 */ /* 0x000fe20000000000 */
[----:B-12---:R-:W-:-:S03]  /*c920*/  IMAD.MOV R9, RZ, RZ, -R3 ;  /* 0x000000ffff097224 */ /* 0x006fc600078e0a03 */
[----:B0-----:R-:W-:Y:S01]  /*c930*/  IADD3 R11, -R16, UR6, RZ ;  /* 0x00000006100b7c10 */ /* 0x001fe2000fffe1ff */
[----:B------:R-:W-:Y:S02]  /*c940*/  IMAD.MOV R10, RZ, RZ, -R2 ;  /* 0x000000ffff0a7224 */ /* 0x000fe400078e0a02 */
[----:B------:R-:W-:Y:S01]  /*c950*/  IMAD R9, R9, R12, RZ ;  /* 0x0000000c09097224 */ /* 0x000fe200078e02ff */
[----:B------:R-:W-:Y:S01]  /*c960*/  IABS R8, R11 ;  /* 0x0000000b00087213 */ /* 0x000fe20000000000 */
[----:B------:R-:W-:-:S04]  /*c970*/  IMAD.MOV.U32 R2, RZ, RZ, RZ ;  /* 0x000000ffff027224 */ /* 0x000fc800078e00ff */
[----:B------:R-:W-:-:S04]  /*c980*/  IMAD.HI.U32 R2, R3, R9, R2 ;  /* 0x0000000903027227 */ /* 0x000fc800078e0002 */
[----:B------:R-:W-:Y:S01]  /*c990*/  IMAD.MOV.U32 R3, RZ, RZ, R8 ;  /* 0x000000ffff037224 */ /* 0x000fe200078e0008 */
[----:B------:R-:W-:-:S03]  /*c9a0*/  MOV R8, R10 ;  /* 0x0000000a00087202 */ /* 0x000fc60000000f00 */
        /* <DEDUP_REMOVED lines=29> */
[----:B------:R-:W-:Y:S01]  /*cb80*/  IMAD.HI.U32 R2, R3, R9, R2 ;  /* 0x0000000903027227 */ /* 0x000fe200078e0002 */
[----:B------:R-:W-:-:S05]  /*cb90*/  IADD3 R3, RZ, -R10, RZ ;  /* 0x8000000aff037210 */ /* 0x000fca0007ffe0ff */
        /* <DEDUP_REMOVED lines=17> */
.L_x_4332:
[----:B------:R-:W-:Y:S01]  /*ccb0*/  ULDC UR4, c[0x0][0xc3c] ;  /* 0x00030f0000047ab9 */ /* 0x000fe20000000800 */
[----:B------:R-:W-:Y:S01]  /*ccc0*/  IMAD.MOV.U32 R17, RZ, RZ, RZ ;  /* 0x000000ffff117224 */ /* 0x000fe200078e00ff */
[----:B------:R-:W-:Y:S01]  /*ccd0*/  MOV R19, UR4 ;  /* 0x0000000400137c02 */ /* 0x000fe20008000f00 */
[----:B------:R-:W-:Y:S02]  /*cce0*/  IMAD.U32 R16, RZ, RZ, UR6 ;  /* 0x00000006ff107e24 */ /* 0x000fe4000f8e00ff */
[----:B------:R-:W-:-:S07]  /*ccf0*/  IMAD.MOV.U32 R18, RZ, RZ, RZ ;  /* 0x000000ffff127224 */ /* 0x000fce00078e00ff */
.L_x_4337:
[----:B------:R-:W-:-:S13]  /*cd00*/  ISETP.NE.AND P0, PT, R5, RZ, PT ;  /* 0x000000ff0500720c */ /* 0x000fda0003f05270 */
[----:B------:R-:W0:Y:S01]  /*cd10*/  @!P0 S2R R3, SR_CgaCtaId ;  /* 0x0000000000038919 */ /* 0x000e220000008800 */
[----:B------:R-:W-:-:S04]  /*cd20*/  @!P0 MOV R2, 0x400 ;  /* 0x0000040000028802 */ /* 0x000fc80000000f00 */
[----:B0-----:R-:W-:-:S05]  /*cd30*/  @!P0 LEA R2, R3, R2, 0x18 ;  /* 0x0000000203028211 */ /* 0x001fca00078ec0ff */
[----:B------:R0:W-:Y:S01]  /*cd40*/  @!P0 STS.128 [R2+0x28cd0], R16 ;  /* 0x028cd01002008388 */ /* 0x0001e20000000c00 */
[----:B------:R-:W-:Y:S06]  /*cd50*/  BAR.ARV 0x5, 0x180 ;  /* 0x0146000000007b1d */ /* 0x000fec0000002000 */
.L_x_4330:
        /* <DEDUP_REMOVED lines=9> */
[C---:B------:R-:W-:Y:S01]  /*cdf0*/  LOP3.LUT R4, R0.reuse, 0x7f, RZ, 0xc0, !PT ;  /* 0x0000007f00047812 */ /* 0x040fe200078ec0ff */
[----:B------:R-:W-:Y:S01]  /*ce00*/  IMAD.SHL.U32 R5, R0, 0x10, RZ ;  /* 0x0000001000057824 */ /* 0x000fe200078e00ff */
[----:B------:R0:W-:Y:S01]  /*ce10*/  STL [R1+0x24], RZ ;  /* 0x000024ff01007387 */ /* 0x0001e20000100800 */
[C---:B------:R-:W-:Y:S01]  /*ce20*/  LOP3.LUT R3, R2.reuse, 0x1f8, RZ, 0xc0, !PT ;  /* 0x000001f802037812 */ /* 0x040fe200078ec0ff */
[----:B------:R-:W-:Y:S01]  /*ce30*/  BSSY B8, `(.L_x_4338) ;  /* 0x0000495000087945 */ /* 0x000fe20003800000 */
[----:B------:R-:W-:Y:S01]  /*ce40*/  SHF.R.U32.HI R36, RZ, 0x3, R4 ;  /* 0x00000003ff247819 */ /* 0x000fe20000011604 */
[----:B------:R-:W-:Y:S01]  /*ce50*/  IMAD.MOV.U32 R25, RZ, RZ, 0x1 ;  /* 0x00000001ff197424 */ /* 0x000fe200078e00ff */
[----:B------:R-:W-:Y:S01]  /*ce60*/  LOP3.LUT R3, R3, 0x38, R0, 0x78, !PT ;  /* 0x0000003803037812 */ /* 0x000fe200078e7800 */
[----:B------:R-:W-:Y:S01]  /*ce70*/  IMAD.MOV.U32 R24, RZ, RZ, RZ ;  /* 0x000000ffff187224 */ /* 0x000fe200078e00ff */
        /* <DEDUP_REMOVED lines=11> */
[C---:B------:R-:W-:Y:S01]  /*cf30*/  LOP3.LUT R3, R0.reuse, 0x180, RZ, 0xfc, !PT ;  /* 0x0000018000037812 */ /* 0x040fe200078efcff */
[----:B------:R-:W-:Y:S01]  /*cf40*/  IMAD.U32 R23, RZ, RZ, UR4 ;  /* 0x00000004ff177e24 */ /* 0x000fe2000f8e00ff */
[----:B------:R-:W-:-:S03]  /*cf50*/  LOP3.LUT R2, R0, 0x1c0, RZ, 0xfc, !PT ;  /* 0x000001c000027812 */ /* 0x000fc600078efcff */
[----:B------:R-:W-:-:S05]  /*cf60*/  IMAD R0, R33, 0x2, R23 ;  /* 0x0000000221007824 */ /* 0x000fca00078e0217 */
[----:B------:R0:W-:Y:S02]  /*cf70*/  STL [R1+0x2c], R0 ;  /* 0x00002c0001007387 */ /* 0x0001e40000100800 */
.L_x_4399:
[----:B-1----:R-:W1:Y:S02]  /*cf80*/  LDC.64 R30, c[0x0][0xc88] ;  /* 0x00032200ff1e7b82 */ /* 0x002e640000000a00 */
[----:B-1----:R-:W-:-:S06]  /*cf90*/  IMAD.WIDE R30, R19, 0x4, R30 ;  /* 0x00000004131e7825 */ /* 0x002fcc00078e021e */
[----:B------:R1:W0:Y:S01]  /*cfa0*/  LDG.E R30, desc[UR50][R30.64] ;  /* 0x000000321e1e7981 */ /* 0x000222000c1e1900 */
[----:B------:R-:W-:Y:S05]  /*cfb0*/  YIELD ;  /* 0x0000000000007946 */ /* 0x000fea0003800000 */
[----:B------:R-:W-:Y:S01]  /*cfc0*/  ULDC.64 UR4, c[0x0][0xa28] ;  /* 0x00028a0000047ab9 */ /* 0x000fe20000000a00 */
[----:B------:R-:W-:Y:S01]  /*cfd0*/  ULDC.64 UR6, c[0x0][0xa18] ;  /* 0x0002860000067ab9 */ /* 0x000fe20000000a00 */
[----:B------:R-:W-:Y:S01]  /*cfe0*/  ISETP.NE.U32.AND P0, PT, RZ, UR4, PT ;  /* 0x00000004ff007c0c */ /* 0x000fe2000bf05070 */
[----:B-1----:R-:W-:-:S03]  /*cff0*/  IMAD.MOV.U32 R31, RZ, RZ, RZ ;  /* 0x000000ffff1f7224 */ /* 0x002fc600078e00ff */
[----:B------:R-:W-:Y:S02]  /*d000*/  ISETP.NE.AND.EX P0, PT, RZ, UR5, PT, P0 ;  /* 0x00000005ff007c0c */ /* 0x000fe4000bf05300 */
[----:B------:R-:W-:Y:S02]  /*d010*/  MOV R37, RZ ;  /* 0x000000ff00257202 */ /* 0x000fe40000000f00 */
[----:B0-----:R-:W-:-:S09]  /*d020*/  SHF.R.S32.HI R0, RZ, 0x1f, R30 ;  /* 0x0000001fff007819 */ /* 0x001fd2000001141e */
        /* <DEDUP_REMOVED lines=19> */
[----:B--2---:R-:W2:Y:S01]  /*d160*/  @P0 LDG.E R4, desc[UR50][R4.64] ;  /* 0x0000003204040981 */ /* 0x004ea2000c1e1900 */
[----:B------:R-:W-:-:S03]  /*d170*/  UISETP.NE.U32.AND UP0, UPT, UR4, URZ, UPT ;  /* 0x0000003f0400728c */ /* 0x000fc6000bf05070 */
[----:B------:R-:W-:Y:S01]  /*d180*/  ULDC UR4, c[0x0][0x424] ;  /* 0x0001090000047ab9 */ /* 0x000fe20000000800 */
[----:B------:R-:W-:-:S03]  /*d190*/  UISETP.NE.AND.EX UP0, UPT, UR5, URZ, UPT, UP0 ;  /* 0x0000003f0500728c */ /* 0x000fc6000bf05300 */
[----:B------:R-:W-:Y:S01]  /*d1a0*/  ULDC UR5, c[0x0][0x2f0] ;  /* 0x0000bc0000057ab9 */ /* 0x000fe20000000800 */
[----:B------:R-:W-:-:S04]  /*d1b0*/  USEL UR4, UR4, 0x1, UP0 ;  /* 0x0000000104047887 */ /* 0x000fc80008000000 */
[----:B------:R-:W-:-:S06]  /*d1c0*/  UIMAD UR4, UR4, UR5, URZ ;  /* 0x00000005040472a4 */ /* 0x000fcc000f8e023f */
[----:B0-----:R-:W-:Y:S01]  /*d1d0*/  IMAD.U32 R0, RZ, RZ, UR4 ;  /* 0x00000004ff007e24 */ /* 0x001fe2000f8e00ff */
[----:B--2---:R1:W-:Y:S01]  /*d1e0*/  @P0 STL [R1], R4 ;  /* 0x0000000401000387 */ /* 0x0043e20000100800 */
[----:B---34-:R-:W-:Y:S05]  /*d1f0*/  @P0 BRA `(.L_x_4339) ;  /* 0x0000000000200947 */ /* 0x018fea0003800000 */
[----:B------:R-:W-:Y:S02]  /*d200*/  ULDC UR4, c[0x0][0x288] ;  /* 0x0000a20000047ab9 */ /* 0x000fe40000000800 */
[----:B-1----:R-:W-:-:S05]  /*d210*/  IMAD.U32 R4, RZ, RZ, UR4 ;  /* 0x00000004ff047e24 */ /* 0x002fca000f8e00ff */
[----:B------:R0:W-:Y:S01]  /*d220*/  STL [R1], R4 ;  /* 0x0000000401007387 */ /* 0x0001e20000100800 */
[----:B------:R-:W-:Y:S05]  /*d230*/  @!P2 BRA `(.L_x_4339) ;  /* 0x000000000010a947 */ /* 0x000fea0003800000 */
[----:B------:R-:W2:Y:S04]  /*d240*/  LDG.E R5, desc[UR50][R2.64] ;  /* 0x0000003202057981 */ /* 0x000ea8000c1e1900 */
[----:B0-----:R-:W2:Y:S02]  /*d250*/  LDG.E R4, desc[UR50][R2.64+0x4] ;  /* 0x0000043202047981 */ /* 0x001ea4000c1e1900 */
[----:B--2---:R-:W-:-:S05]  /*d260*/  IMAD.IADD R2, R4, 0x1, -R5 ;  /* 0x0000000104027824 */ /* 0x004fca00078e0a05 */
[----:B------:R2:W-:Y:S02]  /*d270*/  STL [R1], R2 ;  /* 0x0000000201007387 */ /* 0x0005e40000100800 */
.L_x_4339:
[----:B------:R-:W-:Y:S01]  /*d280*/  ULDC.64 UR4, c[0x0][0xa20] ;  /* 0x0002880000047ab9 */ /* 0x000fe20000000a00 */
[----:B------:R-:W-:Y:S01]  /*d290*/  IMAD.MOV.U32 R28, RZ, RZ, R30 ;  /* 0x000000ffff1c7224 */ /* 0x000fe200078e001e */
[----:B------:R-:W-:-:S04]  /*d2a0*/  ISETP.NE.U32.AND P0, PT, RZ, UR4, PT ;  /* 0x00000004ff007c0c */ /* 0x000fc8000bf05070 */
[----:B------:R-:W-:-:S13]  /*d2b0*/  ISETP.NE.AND.EX P0, PT, RZ, UR5, PT, P0 ;  /* 0x00000005ff007c0c */ /* 0x000fda000bf05300 */
[----:B------:R-:W-:Y:S05]  /*d2c0*/  @!P0 BRA `(.L_x_4340) ;  /* 0x0000000000108947 */ /* 0x000fea0003800000 */
[----:B-12---:R-:W-:-:S04]  /*d2d0*/  IADD3 R2, P0, R26, UR4, RZ ;  /* 0x000000041a027c10 */ /* 0x006fc8000ff1e0ff */
[----:B------:R-:W-:-:S05]  /*d2e0*/  IADD3.X R3, R27, UR5, RZ, P0, !PT ;  /* 0x000000051b037c10 */ /* 0x000fca00087fe4ff */
[----:B------:R1:W5:Y:S01]  /*d2f0*/  LDG.E R0, desc[UR50][R2.64] ;  /* 0x0000003202007981 */ /* 0x000362000c1e1900 */
[----:B------:R-:W-:Y:S05]  /*d300*/  BRA `(.L_x_4341) ;  /* 0x0000000000247947 */ /* 0x000fea0003800000 */
.L_x_4340:
[----:B------:R-:W-:Y:S02]  /*d310*/  ULDC.64 UR4, c[0x0][0xa08] ;  /* 0x0002820000047ab9 */ /* 0x000fe40000000a00 */
[----:B------:R-:W-:-:S04]  /*d320*/  ISETP.NE.U32.AND P0, PT, RZ, UR4, PT ;  /* 0x00000004ff007c0c */ /* 0x000fc8000bf05070 */
[----:B------:R-:W-:-:S13]  /*d330*/  ISETP.NE.AND.EX P0, PT, RZ, UR5, PT, P0 ;  /* 0x00000005ff007c0c */ /* 0x000fda000bf05300 */
[----:B------:R-:W-:Y:S05]  /*d340*/  @!P0 BRA `(.L_x_4341) ;  /* 0x0000000000148947 */ /* 0x000fea0003800000 */
[----:B-12---:R-:W1:Y:S02]  /*d350*/  LDC.64 R2, c[0x0][0xa08] ;  /* 0x00028200ff027b82 */ /* 0x006e640000000a00 */
[----:B-1----:R-:W-:-:S05]  /*d360*/  IMAD.WIDE R2, R28, 0x4, R2 ;  /* 0x000000041c027825 */ /* 0x002fca00078e0202 */
[----:B------:R-:W2:Y:S04]  /*d370*/  LDG.E R0, desc[UR50][R2.64] ;  /* 0x0000003202007981 */ /* 0x000ea8000c1e1900 */
[----:B------:R-:W2:Y:S02]  /*d380*/  LDG.E R5, desc[UR50][R2.64+0x4] ;  /* 0x0000043202057981 */ /* 0x000ea4000c1e1900 */
[----:B--2---:R-:W-:-:S07]  /*d390*/  IMAD.IADD R0, R5, 0x1, -R0 ;  /* 0x0000000105007824 */ /* 0x004fce00078e0a00 */
.L_x_4341:
[----:B------:R-:W3:Y:S01]  /*d3a0*/  LDL R6, [R1] ;  /* 0x0000000001067983 */ /* 0x000ee20000100800 */
[----:B-12---:R-:W1:Y:S01]  /*d3b0*/  LDC R2, c[0x0][0x448] ;  /* 0x00011200ff027b82 */ /* 0x006e620000000800 */
[----:B-----5:R-:W-:Y:S01]  /*d3c0*/  IMAD.IADD R29, R0, 0x1, -R31 ;  /* 0x00000001001d7824 */ /* 0x020fe200078e0a1f */
[----:B------:R-:W-:Y:S01]  /*d3d0*/  LOP3.LUT R22, R22, 0xfffffdff, RZ, 0xc0, !PT ;  /* 0xfffffdff16167812 */ /* 0x000fe200078ec0ff */
[----:B------:R-:W-:Y:S01]  /*d3e0*/  BSSY B7, `(.L_x_4342) ;  /* 0x0000378000077945 */ /* 0x000fe20003800000 */
[----:B-1----:R-:W-:Y:S01]  /*d3f0*/  ISETP.NE.AND P0, PT, R2, 0x1, PT ;  /* 0x000000010200780c */ /* 0x002fe20003f05270 */
[----:B------:R-:W-:-:S04]  /*d400*/  IMAD.SHL.U32 R2, R17, 0x40, RZ ;  /* 0x0000004011027824 */ /* 0x000fc800078e00ff */
[----:B------:R-:W-:-:S08]  /*d410*/  VIADD R2, R2, 0x3f ;  /* 0x0000003f02027836 */ /* 0x000fd00000000000 */
[----:B------:R-:W0:Y:S01]  /*d420*/  @P0 LDC R5, c[0x0][0x44c] ;  /* 0x00011300ff050b82 */ /* 0x000e220000000800 */
[----:B------:R-:W-:-:S07]  /*d430*/  @P0 LOP3.LUT R22, R22, 0x200, RZ, 0xfc, !PT ;  /* 0x0000020016160812 */ /* 0x000fce00078efcff */
[----:B------:R-:W1:Y:S01]  /*d440*/  @P0 LDC R3, c[0x0][0x450] ;  /* 0x00011400ff030b82 */ /* 0x000e620000000800 */
[----:B0-----:R-:W-:-:S05]  /*d450*/  @P0 IMAD.HI.U32 R4, R2, R5, RZ ;  /* 0x0000000502040227 */ /* 0x001fca00078e00ff */
[----:B-1----:R-:W-:Y:S02]  /*d460*/  @P0 SHF.R.U32.HI R2, RZ, R3, R4 ;  /* 0x00000003ff020219 */ /* 0x002fe40000011604 */
[----:B---3--:R-:W-:-:S05]  /*d470*/  IADD3 R3, R29, 0x40, -R6 ;  /* 0x000000401d037810 */ /* 0x008fca0007ffe806 */
[----:B------:R-:W-:-:S05]  /*d480*/  IMAD.IADD R2, R3, 0x1, R2 ;  /* 0x0000000103027824 */ /* 0x000fca00078e0202 */
[----:B------:R-:W-:-:S04]  /*d490*/  SHF.R.S32.HI R3, RZ, 0x1f, R2 ;  /* 0x0000001fff037819 */ /* 0x000fc80000011402 */
[----:B------:R-:W-:Y:S01]  /*d4a0*/  LEA.HI R0, R3, R2, RZ, 0x6 ;  /* 0x0000000203007211 */ /* 0x000fe200078f30ff */
[----:B------:R-:W-:-:S03]  /*d4b0*/  VIADD R2, R29, 0x3f ;  /* 0x0000003f1d027836 */ /* 0x000fc60000000000 */
[----:B------:R-:W-:Y:S02]  /*d4c0*/  SHF.R.S32.HI R0, RZ, 0x6, R0 ;  /* 0x00000006ff007819 */ /* 0x000fe40000011400 */
[----:B------:R-:W-:-:S04]  /*d4d0*/  SHF.R.S32.HI R3, RZ, 0x1f, R2 ;  /* 0x0000001fff037819 */ /* 0x000fc80000011402 */
[----:B------:R-:W-:-:S04]  /*d4e0*/  LEA.HI R3, R3, R2, RZ, 0x6 ;  /* 0x0000000203037211 */ /* 0x000fc800078f30ff */
[----:B------:R-:W-:-:S04]  /*d4f0*/  SHF.R.S32.HI R3, RZ, 0x6, R3 ;  /* 0x00000006ff037819 */ /* 0x000fc80000011403 */
[----:B------:R-:W-:-:S04]  /*d500*/  VIMNMX R34, R3, R0, PT ;  /* 0x0000000003227248 */ /* 0x000fc80003fe0100 */
[----:B------:R-:W-:Y:S01]  /*d510*/  ISETP.GT.AND P0, PT, R34, RZ, PT ;  /* 0x000000ff2200720c */ /* 0x000fe20003f04270 */
[----:B------:R0:W-:-:S12]  /*d520*/  STL [R1+0x8], R34 ;  /* 0x0000082201007387 */ /* 0x0001d80000100800 */
        /* <DEDUP_REMOVED lines=18> */
.L_x_4343:
[----:B------:R-:W-:Y:S01]  /*d650*/  IADD3 R0, R23, 0x22400, RZ ;  /* 0x0002240017007810 */ /* 0x000fe20007ffe0ff */
[----:B------:R-:W-:Y:S03]  /*d660*/  BSSY B6, `(.L_x_4345) ;  /* 0x0000013000067945 */ /* 0x000fe60003800000 */
        /* <DEDUP_REMOVED lines=18> */
.L_x_4346:
[----:B------:R-:W-:Y:S05]  /*d790*/  BSYNC B6 ;  /* 0x0000000000067941 */ /* 0x000fea0003800000 */
.L_x_4345:
        /* <DEDUP_REMOVED lines=20> */
.L_x_4349:
        /* <DEDUP_REMOVED lines=15> */
.L_x_4348:
[----:B------:R-:W-:Y:S05]  /*d9d0*/  BSYNC B6 ;  /* 0x0000000000067941 */ /* 0x000fea0003800000 */
.L_x_4347:
[----:B------:R-:W0:Y:S01]  /*d9e0*/  S2R R20, SR_TID.X ;  /* 0x0000000000147919 */ /* 0x000e220000002100 */
[----:B------:R-:W-:Y:S01]  /*d9f0*/  ULDC.64 UR4, c[0x0][0x9f8] ;  /* 0x00027e0000047ab9 */ /* 0x000fe20000000a00 */
[----:B------:R-:W1:Y:S01]  /*da00*/  LDC R10, c[0x0][0x430] ;  /* 0x00010c00ff0a7b82 */ /* 0x000e620000000800 */
[----:B------:R-:W-:-:S04]  /*da10*/  ISETP.NE.U32.AND P0, PT, RZ, UR4, PT ;  /* 0x00000004ff007c0c */ /* 0x000fc8000bf05070 */
[----:B------:R-:W-:-:S13]  /*da20*/  ISETP.NE.AND.EX P0, PT, RZ, UR5, PT, P0 ;  /* 0x00000005ff007c0c */ /* 0x000fda000bf05300 */
[----:B------:R-:W-:Y:S01]  /*da30*/  @P0 IADD3 R26, P1, R26, UR4, RZ ;  /* 0x000000041a1a0c10 */ /* 0x000fe2000ff3e0ff */
[----:B------:R-:W-:-:S03]  /*da40*/  ULDC UR4, c[0x0][0x320] ;  /* 0x0000c80000047ab9 */ /* 0x000fc60000000800 */
[----:B------:R-:W-:-:S05]  /*da50*/  @P0 IADD3.X R27, R27, UR5, RZ, P1, !PT ;  /* 0x000000051b1b0c10 */ /* 0x000fca0008ffe4ff */
[----:B------:R2:W5:Y:S01]  /*da60*/  @P0 LDG.E R28, desc[UR50][R26.64] ;  /* 0x000000321a1c0981 */ /* 0x000562000c1e1900 */
[----:B------:R-:W-:Y:S01]  /*da70*/  LOP3.LUT R22, R22, 0xffffffbf, RZ, 0xc0, !PT ;  /* 0xffffffbf16167812 */ /* 0x000fe200078ec0ff */
[----:B------:R-:W-:Y:S01]  /*da80*/  UMOV UR5, 0xffffffff ;  /* 0xffffffff00057882 */ /* 0x000fe20000000000 */
[----:B0-----:R-:W-:Y:S01]  /*da90*/  IMAD.SHL.U32 R20, R20, 0x8, RZ ;  /* 0x0000000814147824 */ /* 0x001fe200078e00ff */
[----:B------:R-:W0:Y:S01]  /*daa0*/  S2R R2, SR_TID.X ;  /* 0x0000000000027919 */ /* 0x000e220000002100 */
[----:B------:R-:W-:-:S03]  /*dab0*/  LEA R0, R34, 0xffffffc0, 0x6 ;  /* 0xffffffc022007811 */ /* 0x000fc600078e30ff */
[----:B------:R-:W-:-:S04]  /*dac0*/  LOP3.LUT R20, R20, 0x38, RZ, 0xc0, !PT ;  /* 0x0000003814147812 */ /* 0x000fc800078ec0ff */
[C---:B------:R-:W-:Y:S02]  /*dad0*/  LOP3.LUT R32, R20.reuse, 0x180, RZ, 0xfc, !PT ;  /* 0x0000018014207812 */ /* 0x040fe400078efcff */
[C---:B------:R-:W-:Y:S02]  /*dae0*/  LOP3.LUT R21, R20.reuse, 0x40, RZ, 0xfc, !PT ;  /* 0x0000004014157812 */ /* 0x040fe400078efcff */
[----:B------:R-:W-:Y:S02]  /*daf0*/  LOP3.LUT R20, R20, 0x1c0, RZ, 0xfc, !PT ;  /* 0x000001c014147812 */ /* 0x000fe400078efcff */
[----:B------:R-:W-:Y:S02]  /*db00*/  ISETP.GE.AND P3, PT, R21, UR4, PT ;  /* 0x0000000415007c0c */ /* 0x000fe4000bf66270 */
[----:B------:R-:W-:Y:S02]  /*db10*/  ISETP.GE.AND P0, PT, R20, UR4, PT ;  /* 0x0000000414007c0c */ /* 0x000fe4000bf06270 */
[----:B------:R-:W3:Y:S01]  /*db20*/  S2R R20, SR_TID.X ;  /* 0x0000000000147919 */ /* 0x000ee20000002100 */
[----:B------:R-:W-:-:S02]  /*db30*/  ISETP.GE.AND P1, PT, R32, UR4, PT ;  /* 0x0000000420007c0c */ /* 0x000fc4000bf26270 */
[----:B------:R-:W-:Y:S02]  /*db40*/  SEL R8, RZ, 0x80, P0 ;  /* 0x00000080ff087807 */ /* 0x000fe40000000000 */
[----:B------:R-:W-:-:S04]  /*db50*/  SEL R6, RZ, 0x40, P1 ;  /* 0x00000040ff067807 */ /* 0x000fc80000800000 */
[----:B------:R-:W-:-:S04]  /*db60*/  @P3 LOP3.LUT R22, R22, 0x40, RZ, 0xfc, !PT ;  /* 0x0000004016163812 */ /* 0x000fc800078efcff */
[----:B------:R-:W-:Y:S01]  /*db70*/  LOP3.LUT R22, R22, 0xffffff7f, RZ, 0xc0, !PT ;  /* 0xffffff7f16167812 */ /* 0x000fe200078ec0ff */
[----:B0-----:R-:W-:-:S05]  /*db80*/  IMAD.SHL.U32 R2, R2, 0x8, RZ ;  /* 0x0000000802027824 */ /* 0x001fca00078e00ff */
[----:B------:R-:W-:-:S04]  /*db90*/  LOP3.LUT R2, R2, 0x38, RZ, 0xc0, !PT ;  /* 0x0000003802027812 */ /* 0x000fc800078ec0ff */
[----:B------:R-:W-:Y:S01]  /*dba0*/  ISETP.GE.AND P2, PT, R2, UR4, PT ;  /* 0x0000000402007c0c */ /* 0x000fe2000bf46270 */
[----:B---3--:R-:W-:-:S12]  /*dbb0*/  IMAD.SHL.U32 R20, R20, 0x8, RZ ;  /* 0x0000000814147824 */ /* 0x008fd800078e00ff */
[----:B------:R-:W-:Y:S02]  /*dbc0*/  @P2 LOP3.LUT R22, R22, 0x80, RZ, 0xfc, !PT ;  /* 0x0000008016162812 */ /* 0x000fe400078efcff */
[----:B------:R-:W-:Y:S02]  /*dbd0*/  LOP3.LUT R20, R20, 0x38, RZ, 0xc0, !PT ;  /* 0x0000003814147812 */ /* 0x000fe400078ec0ff */
[----:B------:R-:W-:Y:S02]  /*dbe0*/  LOP3.LUT R22, R22, 0xffffffdf, RZ, 0xc0, !PT ;  /* 0xffffffdf16167812 */ /* 0x000fe400078ec0ff */
[----:B------:R-:W-:Y:S02]  /*dbf0*/  LOP3.LUT R21, R20, 0x80, RZ, 0xfc, !PT ;  /* 0x0000008014157812 */ /* 0x000fe400078efcff */
[----:B------:R-:W0:Y:S02]  /*dc00*/  S2R R20, SR_TID.X ;  /* 0x0000000000147919 */ /* 0x000e240000002100 */
[----:B------:R-:W-:-:S13]  /*dc10*/  ISETP.GE.AND P5, PT, R21, UR4, PT ;  /* 0x0000000415007c0c */ /* 0x000fda000bfa6270 */
        /* <DEDUP_REMOVED lines=15> */
[----:B------:R-:W-:Y:S02]  /*dd10*/  @P3 LOP3.LUT R22, R22, 0x8, RZ, 0xfc, !PT ;  /* 0x0000000816163812 */ /* 0x000fe400078efcff */
[----:B0-----:R-:W-:-:S04]  /*dd20*/  SHF.L.U32 R20, R20, 0x4, RZ ;  /* 0x0000000414147819 */ /* 0x001fc800000006ff */
[----:B------:R-:W-:-:S05]  /*dd30*/  LOP3.LUT R20, R36, 0x70, R20, 0xf8, !PT ;  /* 0x0000007024147812 */ /* 0x000fca00078ef814 */
[----:B------:R-:W-:Y:S01]  /*dd40*/  IMAD.IADD R35, R20, 0x1, R0 ;  /* 0x0000000114237824 */ /* 0x000fe200078e0200 */
[----:B-12---:R-:W-:Y:S06]  /*dd50*/  BRA.DIV UR5, `(.L_x_4350) ;  /* 0x0000004205447947 */ /* 0x006fec000b800000 */
.L_x_4417:
        /* <DEDUP_REMOVED lines=42> */
[----:B------:R-:W-:-:S03]  /*e000*/  ISETP.NE.AND P0, PT, R3, 0x3, PT ;  /* 0x000000030300780c */ /* 0x000fc60003f05270 */
[----:B------:R-:W-:Y:S01]  /*e010*/  IMAD R35, R10, R2, R35 ;  /* 0x000000020a237224 */ /* 0x000fe200078e0223 */
[----:B------:R-:W-:Y:S01]  /*e020*/  LOP3.LUT R2, R6, R8, RZ, 0xfc, !PT ;  /* 0x0000000806027212 */ /* 0x000fe200078efcff */
[----:B------:R0:W-:Y:S04]  /*e030*/  STL [R1+0x28], R6 ;  /* 0x0000280601007387 */ /* 0x0001e80000100800 */
[----:B------:R0:W-:Y:S04]  /*e040*/  STL [R1+0x4], R2 ;  /* 0x0000040201007387 */ /* 0x0001e80000100800 */
[----:B------:R-:W-:-:S04]  /*e050*/  @P0 LOP3.LUT R22, R22, 0x400, RZ, 0xfc, !PT ;  /* 0x0000040016160812 */ /* 0x000fc800078efcff */
[----:B------:R-:W-:-:S04]  /*e060*/  LOP3.LUT R22, R22, 0xfffffffe, RZ, 0xc0, !PT ;  /* 0xfffffffe16167812 */ /* 0x000fc800078ec0ff */
[----:B------:R-:W-:Y:S01]  /*e070*/  @P1 LOP3.LUT R22, R22, 0x1, RZ, 0xfc, !PT ;  /* 0x0000000116161812 */ /* 0x000fe200078efcff */
[----:B0-----:R-:W-:Y:S06]  /*e080*/  @!P0 BRA `(.L_x_4351) ;  /* 0x0000000000048947 */ /* 0x001fec0003800000 */
[----:B------:R-:W-:Y:S01]  /*e090*/  BPT.TRAP 0x1 ;  /* 0x000000040000795c */ /* 0x000fe20000300000 */
.L_x_4351:
[----:B------:R-:W-:Y:S01]  /*e0a0*/  IADD3 R29, -R36, R29, -R0 ;  /* 0x0000001d241d7210 */ /* 0x000fe20007ffe900 */
[----:B------:R-:W-:Y:S01]  /*e0b0*/  IMAD R27, R24, 0x8, R23 ;  /* 0x00000008181b7824 */ /* 0x000fe200078e0217 */
[----:B------:R-:W-:Y:S01]  /*e0c0*/  SHF.L.U32 R0, R25, 0x1f, RZ ;  /* 0x0000001f19007819 */ /* 0x000fe200000006ff */
[----:B------:R-:W-:Y:S03]  /*e0d0*/  BSSY B0, `(.L_x_4352) ;  /* 0x0000003000007945 */ /* 0x000fe60003800000 */
[----:B------:R-:W0:Y:S02]  /*e0e0*/  SYNCS.PHASECHK.TRANS64.TRYWAIT P0, [R27+URZ+0x28c40], R0 ;  /* 0x028c40001b0075a7 */ /* 0x000e24000800017f */
[----:B0-----:R-:W-:Y:S05]  /*e0f0*/  @!P0 BRA `(.L_x_4353) ;  /* 0x0000003c00908947 */ /* 0x001fea0003800000 */
.L_x_4418:
[----:B------:R-:W-:Y:S05]  /*e100*/  BSYNC B0 ;  /* 0x0000000000007941 */ /* 0x000fea0003800000 */
.L_x_4352:
[----:B------:R-:W1:Y:S01]  /*e110*/  S2R R7, SR_TID.X ;  /* 0x0000000000077919 */ /* 0x000e620000002100 */
[----:B0-----:R-:W-:Y:S01]  /*e120*/  SHF.R.S32.HI R0, RZ, 0x1f, R35 ;  /* 0x0000001fff007819 */ /* 0x001fe20000011423 */
[----:B------:R-:W-:Y:S01]  /*e130*/  ULDC.64 UR4, c[0x0][0x300] ;  /* 0x0000c00000047ab9 */ /* 0x000fe20000000a00 */
[----:B-----5:R-:W-:Y:S01]  /*e140*/  SHF.R.S32.HI R4, RZ, 0x1f, R34 ;  /* 0x0000001fff047819 */ /* 0x020fe20000011422 */
[----:B------:R-:W-:Y:S01]  /*e150*/  IMAD.WIDE.U32 R2, R35, UR4, RZ ;  /* 0x0000000423027c25 */ /* 0x000fe2000f8e00ff */
[----:B------:R-:W-:Y:S01]  /*e160*/  LOP3.LUT R22, R22, 0xfffffffd, RZ, 0xc0, !PT ;  /* 0xfffffffd16167812 */ /* 0x000fe200078ec0ff */
[----:B------:R0:W-:Y:S02]  /*e170*/  STL [R1+0x1c], R0 ;  /* 0x00001c0001007387 */ /* 0x0001e40000100800 */
[----:B------:R-:W-:Y:S02]  /*e180*/  IMAD R5, R24, 0x1000, R33 ;  /* 0x0000100018057824 */ /* 0x000fe400078e0221 */
[----:B------:R2:W-:Y:S01]  /*e190*/  STL [R1+0x20], R4 ;  /* 0x0000200401007387 */ /* 0x0005e20000100800 */
[----:B0-----:R-:W-:-:S04]  /*e1a0*/  IMAD R0, R0, UR4, RZ ;  /* 0x0000000400007c24 */ /* 0x001fc8000f8e02ff */
        /* <DEDUP_REMOVED lines=9> */
[----:B-1----:R-:W-:Y:S02]  /*e240*/  IMAD.SHL.U32 R7, R7, 0x8, RZ ;  /* 0x0000000807077824 */ /* 0x002fe400078e00ff */
[C---:B------:R-:W-:Y:S02]  /*e250*/  IMAD R0, R18.reuse, UR5, R0 ;  /* 0x0000000512007c24 */ /* 0x040fe4000f8e0200 */
[----:B------:R-:W-:Y:S01]  /*e260*/  IMAD.WIDE.U32 R2, R18, UR4, R2 ;  /* 0x0000000412027c25 */ /* 0x000fe2000f8e0002 */
[----:B------:R-:W-:Y:S01]  /*e270*/  ULDC.64 UR4, c[0x0][0x2e8] ;  /* 0x0000ba0000047ab9 */ /* 0x000fe20000000a00 */
[----:B------:R-:W-:-:S02]  /*e280*/  LOP3.LUT R7, R7, 0x38, RZ, 0xc0, !PT ;  /* 0x0000003807077812 */ /* 0x000fc400078ec0ff */
[----:B--2---:R-:W-:Y:S01]  /*e290*/  IMAD.IADD R4, R3, 0x1, R0 ;  /* 0x0000000103047824 */ /* 0x004fe200078e0200 */
        /* <DEDUP_REMOVED lines=40> */
.L_x_4428:
[----:B------:R-:W-:-:S13]  /*e520*/  ISETP.GE.AND P0, PT, R29, 0x31, PT ;  /* 0x000000311d00780c */ /* 0x000fda0003f06270 */
[----:B0-----:R-:W-:Y:S01]  /*e530*/  @P0 LEA R2, P1, R7, R0, 0x1 ;  /* 0x0000000007020211 */ /* 0x001fe200078208ff */
[----:B------:R-:W-:-:S03]  /*e540*/  @P0 IMAD R5, R5, 0x2, R23 ;  /* 0x0000000205050824 */ /* 0x000fc600078e0217 */
[----:B------:R-:W-:-:S05]  /*e550*/  @P0 IADD3.X R3, RZ, R4, RZ, P1, !PT ;  /* 0x00000004ff030210 */ /* 0x000fca0000ffe4ff */
[----:B------:R-:W-:Y:S01]  /*e560*/  @!PT LDS RZ, [RZ] ;  /* 0x00000000fffff984 */ /* 0x000fe20000000800 */
[----:B------:R-:W-:Y:S01]  /*e570*/  @!PT LDS RZ, [RZ] ;  /* 0x00000000fffff984 */ /* 0x000fe20000000800 */
[----:B------:R-:W-:Y:S01]  /*e580*/  @!PT LDS RZ, [RZ] ;  /* 0x00000000fffff984 */ /* 0x000fe20000000800 */
[----:B------:R0:W-:Y:S01]  /*e590*/  @P0 LDGSTS.E.BYPASS.LTC128B.128 [R5+0x23c00], desc[UR50][R2.64], !P2 ;  /* 0x23c0000002050fae */ /* 0x0001e2000d101d72 */
[----:B------:R-:W-:Y:S01]  /*e5a0*/  PLOP3.LUT P0, PT, PT, PT, PT, 0x80, 0x0 ;  /* 0x000000000000781c */ /* 0x000fe20003f0f070 */
[----:B------:R-:W-:-:S12]  /*e5b0*/  NOP ;  /* 0x0000000000007918 */ /* 0x000fd80000000000 */
.L_x_4355:
        /* <DEDUP_REMOVED lines=11> */
.L_x_4356:
[----:B------:R1:W5:Y:S01]  /*e670*/  LDL.LU R0, [R1+0xc] ;  /* 0x00000c0001007983 */ /* 0x0003620000300800 */
[----:B------:R-:W-:Y:S01]  /*e680*/  LOP3.LUT P0, RZ, R22, 0x100, RZ, 0xc0, !PT ;  /* 0x0000010016ff7812 */ /* 0x000fe2000780c0ff */
[----:B------:R1:W-:Y:S02]  /*e690*/  SYNCS.ARRIVE.TRANS64.A1T0 RZ, [R27+URZ+0x28c30], RZ ;  /* 0x028c30ff1bff79a7 */ /* 0x0003e4000810003f */
[----:B0-----:R1:W5:Y:S10]  /*e6a0*/  LDL R3, [R1+0x4] ;  /* 0x0000040001037983 */ /* 0x0013740000100800 */
[----:B------:R-:W-:Y:S05]  /*e6b0*/  WARPSYNC.ALL ;  /* 0x0000000000007948 */ /* 0x000fea0003800000 */
[----:B------:R-:W-:Y:S01]  /*e6c0*/  SEL R2, R30, RZ, !P0 ;  /* 0x000000ff1e027207 */ /* 0x000fe20004000000 */
[----:B------:R-:W-:Y:S01]  /*e6d0*/  ULDC.64 UR4, c[0x0][0x298] ;  /* 0x0000a60000047ab9 */ /* 0x000fe20000000a00 */
[----:B------:R-:W-:Y:S01]  /*e6e0*/  BSSY B6, `(.L_x_4357) ;  /* 0x0000020000067945 */ /* 0x000fe20003800000 */
[----:B------:R-:W-:Y:S02]  /*e6f0*/  IMAD.WIDE.U32 R4, R37, UR4, RZ ;  /* 0x0000000425047c25 */ /* 0x000fe4000f8e00ff */
[----:B------:R0:W-:Y:S02]  /*e700*/  STL [R1+0x18], R2 ;  /* 0x0000180201007387 */ /* 0x0001e40000100800 */
[----:B0-----:R-:W-:Y:S01]  /*e710*/  VIADD R2, R23, 0x20400 ;  /* 0x0002040017027836 */ /* 0x001fe20000000000 */
[----:B------:R-:W-:Y:S01]  /*e720*/  BAR.SYNC.DEFER_BLOCKING 0x8, 0x100 ;  /* 0x0204000000007b1d */ /* 0x000fe20000010000 */
[----:B-----5:R-:W-:-:S03]  /*e730*/  SEL R0, R0, RZ, !P0 ;  /* 0x000000ff00007207 */ /* 0x020fc60004000000 */
[----:B------:R-:W-:Y:S02]  /*e740*/  LOP3.LUT P0, RZ, R2, 0x3ff, RZ, 0xc0, !PT ;  /* 0x000003ff02ff7812 */ /* 0x000fe4000780c0ff */
[----:B------:R-:W-:Y:S01]  /*e750*/  PRMT R30, R3, 0x8880, RZ ;  /* 0x00008880031e7816 */ /* 0x000fe200000000ff */
[----:B------:R0:W-:Y:S03]  /*e760*/  STL [R1+0xc], R0 ;  /* 0x00000c0001007387 */ /* 0x0001e60000100800 */
[----:B------:R-:W-:Y:S01]  /*e770*/  PRMT R30, R30, 0x7710, RZ ;  /* 0x000077101e1e7816 */ /* 0x000fe200000000ff */
[----:B------:R2:W-:Y:S01]  /*e780*/  STL.64 [R1+0x10], R4 ;  /* 0x0000100401007387 */ /* 0x0005e20000100a00 */
[----:B0-----:R-:W-:-:S05]  /*e790*/  SHF.R.S32.HI R0, RZ, 0x1f, R37 ;  /* 0x0000001fff007819 */ /* 0x001fca0000011425 */
[----:B------:R-:W-:-:S04]  /*e7a0*/  IMAD R0, R0, UR4, RZ ;  /* 0x0000000400007c24 */ /* 0x000fc8000f8e02ff */
[----:B------:R-:W-:-:S04]  /*e7b0*/  IMAD R0, R37, UR5, R0 ;  /* 0x0000000525007c24 */ /* 0x000fc8000f8e0200 */
[----:B------:R-:W-:Y:S01]  /*e7c0*/  IMAD.IADD R37, R5, 0x1, R0 ;  /* 0x0000000105257824 */ /* 0x000fe200078e0200 */
[----:B--2---:R-:W-:Y:S06]  /*e7d0*/  @!P0 BRA `(.L_x_4358) ;  /* 0x0000000000408947 */ /* 0x004fec0003800000 */
        /* <DEDUP_REMOVED lines=16> */
.L_x_4358:
[----:B------:R-:W-:Y:S05]  /*e8e0*/  BSYNC B6 ;  /* 0x0000000000067941 */ /* 0x000fea0003800000 */
.L_x_4357:
[----:B------:R-:W2:Y:S01]  /*e8f0*/  LDL.LU.64 R2, [R1+0x10] ;  /* 0x0000100001027983 */ /* 0x000ea20000300a00 */
[----:B------:R-:W-:Y:S01]  /*e900*/  ULDC.64 UR4, c[0x0][0x2d8] ;  /* 0x0000b60000047ab9 */ /* 0x000fe20000000a00 */
[----:B------:R-:W0:Y:S02]  /*e910*/  LDC R21, c[0x0][0x448] ;  /* 0x00011200ff157b82 */ /* 0x000e240000000800 */
[----:B------:R-:W3:Y:S04]  /*e920*/  LDL.LU R4, [R1+0xc] ;  /* 0x00000c0001047983 */ /* 0x000ee80000300800 */
[----:B------:R-:W4:Y:S01]  /*e930*/  LDL.LU R20, [R1+0x18] ;  /* 0x0000180001147983 */ /* 0x000f220000300800 */
[----:B------:R-:W-:-:S03]  /*e940*/  IMAD R0, R26, UR4, RZ ;  /* 0x000000041a007c24 */ /* 0x000fc6000f8e02ff */
[----:B------:R0:W5:Y:S01]  /*e950*/  LDL R9, [R1] ;  /* 0x0000000001097983 */ /* 0x0001620000100800 */
[----:B------:R-:W-:-:S03]  /*e960*/  IMAD R0, R18, UR5, R0 ;  /* 0x0000000512007c24 */ /* 0x000fc6000f8e0200 */
[----:B------:R0:W5:Y:S02]  /*e970*/  LDL R7, [R1+0x2c] ;  /* 0x00002c0001077983 */ /* 0x0001640000100800 */
[----:B0-----:R-:W-:-:S13]  /*e980*/  ISETP.NE.AND P6, PT, R21, 0x1, PT ;  /* 0x000000011500780c */ /* 0x001fda0003fc5270 */
[----:B------:R-:W0:Y:S01]  /*e990*/  @P6 LDC R6, c[0x0][0x44c] ;  /* 0x00011300ff066b82 */ /* 0x000e220000000800 */
[----:B------:R-:W1:Y:S02]  /*e9a0*/  S2R R8, SR_TID.X ;  /* 0x0000000000087919 */ /* 0x000e640000002100 */
[----:B-1----:R-:W-:-:S05]  /*e9b0*/  IMAD.SHL.U32 R8, R8, 0x8, RZ ;  /* 0x0000000808087824 */ /* 0x002fca00078e00ff */
[----:B------:R-:W-:Y:S01]  /*e9c0*/  LOP3.LUT R8, R8, 0x38, RZ, 0xc0, !PT ;  /* 0x0000003808087812 */ /* 0x000fe200078ec0ff */
[----:B--2---:R-:W-:Y:S02]  /*e9d0*/  IMAD.MOV.U32 R3, RZ, RZ, R37 ;  /* 0x000000ffff037224 */ /* 0x004fe400078e0025 */
[----:B------:R-:W-:Y:S01]  /*e9e0*/  IMAD.WIDE.U32 R2, R18, UR4, R2 ;  /* 0x0000000412027c25 */ /* 0x000fe2000f8e0002 */
        /* <DEDUP_REMOVED lines=9> */
[----:B-1----:R-:W-:-:S05]  /*ea80*/  IMAD.SHL.U32 R20, R20, 0x10, RZ ;  /* 0x0000001014147824 */ /* 0x002fca00078e00ff */
[----:B------:R-:W-:-:S05]  /*ea90*/  LOP3.LUT R20, R36, 0x70, R20, 0xf8, !PT ;  /* 0x0000007024147812 */ /* 0x000fca00078ef814 */
[----:B------:R-:W-:-:S04]  /*eaa0*/  IMAD R5, R17, 0x40, R20 ;  /* 0x0000004011057824 */ /* 0x000fc800078e0214 */
[----:B0-----:R-:W-:-:S04]  /*eab0*/  @P6 IMAD.HI.U32 R6, R5, R6, RZ ;  /* 0x0000000605066227 */ /* 0x001fc800078e00ff */
[----:B------:R-:W-:Y:S01]  /*eac0*/  IMAD.MOV.U32 R4, RZ, RZ, R5 ;  /* 0x000000ffff047224 */ /* 0x000fe200078e0005 */
[----:B--2---:R-:W-:Y:S02]  /*ead0*/  @P6 SHF.R.U32.HI R4, RZ, R0, R6 ;  /* 0x00000000ff046219 */ /* 0x004fe40000011606 */
[----:B------:R-:W0:Y:S03]  /*eae0*/  LDC R6, c[0x0][0x448] ;  /* 0x00011200ff067b82 */ /* 0x000e260000000800 */
[----:B------:R-:W-:Y:S02]  /*eaf0*/  IMAD.MOV R0, RZ, RZ, -R4 ;  /* 0x000000ffff007224 */ /* 0x000fe400078e0a04 */
[----:B------:R-:W-:-:S04]  /*eb00*/  IMAD.WIDE.U32 R2, R4, UR4, R2 ;  /* 0x0000000404027c25 */ /* 0x000fc8000f8e0002 */
[----:B0-----:R-:W-:Y:S01]  /*eb10*/  IMAD R0, R6, R0, R5 ;  /* 0x0000000006007224 */ /* 0x001fe200078e0205 */
[----:B------:R-:W-:-:S05]  /*eb20*/  SHF.R.S32.HI R5, RZ, 0x1f, R4 ;  /* 0x0000001fff057819 */ /* 0x000fca0000011404 */
        /* <DEDUP_REMOVED lines=10> */
[----:B------:R-:W-:Y:S01]  /*ebd0*/  ULDC UR4, c[0x0][0x2b8] ;  /* 0x0000ae0000047ab9 */ /* 0x000fe20000000800 */
[----:B------:R-:W-:-:S04]  /*ebe0*/  IADD3 R4, R3, R4, RZ ;  /* 0x0000000403047210 */ /* 0x000fc80007ffe0ff */
        /* <DEDUP_REMOVED lines=38> */
.L_x_4437:
[----:B------:R-:W-:-:S05]  /*ee50*/  VIADD R17, R17, 0x30 ;  /* 0x0000003011117836 */ /* 0x000fca0000000000 */
[----:B------:R-:W-:-:S13]  /*ee60*/  ISETP.GE.AND P0, PT, R17, R5, PT ;  /* 0x000000051100720c */ /* 0x000fda0003f06270 */
[----:B0-----:R-:W-:-:S05]  /*ee70*/  @!P0 LEA R2, P2, R8, R0, 0x1 ;  /* 0x0000000008028211 */ /* 0x001fca00078408ff */
[----:B------:R-:W-:-:S05]  /*ee80*/  @!P0 IMAD.X R3, RZ, RZ, R4, P2 ;  /* 0x000000ffff038224 */ /* 0x000fca00010e0604 */
[----:B------:R-:W-:Y:S01]  /*ee90*/  @!PT LDS RZ, [RZ] ;  /* 0x00000000fffff984 */ /* 0x000fe20000000800 */
[----:B------:R-:W-:Y:S01]  /*eea0*/  @!PT LDS RZ, [RZ] ;  /* 0x00000000fffff984 */ /* 0x000fe20000000800 */
[----:B------:R-:W-:Y:S01]  /*eeb0*/  @!PT LDS RZ, [RZ] ;  /* 0x00000000fffff984 */ /* 0x000fe20000000800 */
[----:B------:R0:W-:Y:S01]  /*eec0*/  @!P0 LDGSTS.E.BYPASS.LTC128B.128 [R7+0x21c00], desc[UR50][R2.64], !P1 ;  /* 0x21c0000002078fae */ /* 0x0001e2000c901d72 */
[----:B------:R-:W-:Y:S01]  /*eed0*/  PLOP3.LUT P0, PT, PT, PT, PT, 0x80, 0x0 ;  /* 0x000000000000781c */ /* 0x000fe20003f0f070 */
[----:B------:R-:W-:-:S12]  /*eee0*/  NOP ;  /* 0x0000000000007918 */ /* 0x000fd80000000000 */
.L_x_4360:
        /* <DEDUP_REMOVED lines=10> */
[----:B------:R-:W-:-:S04]  /*ef90*/  LOP3.LUT R0, R0, 0xfffffffe, RZ, 0xc0, !PT ;  /* 0xfffffffe00007812 */ /* 0x000fc800078ec0ff */
[----:B------:R-:W-:-:S04]  /*efa0*/  IADD3 R0, R2, -R0, RZ ;  /* 0x8000000002007210 */ /* 0x000fc80007ffe0ff */
[----:B------:R-:W-:Y:S01]  /*efb0*/  SHF.L.U32 R0, R0, 0x1f, RZ ;  /* 0x0000001f00007819 */ /* 0x000fe200000006ff */
[----:B------:R-:W-:Y:S01]  /*efc0*/  NOP ;  /* 0x0000000000007918 */ /* 0x000fe20000000000 */
[----:B------:R0:W-:Y:S01]  /*efd0*/  SYNCS.ARRIVE.TRANS64.A1T0 RZ, [R23+URZ+0x28c00], RZ ;  /* 0x028c00ff17ff79a7 */ /* 0x0001e2000810003f */
[----:B------:R-:W-:Y:S01]  /*efe0*/  BSSY B0, `(.L_x_4361) ;  /* 0x0000003000007945 */ /* 0x000fe20003800000 */
[----:B------:R-:W1:Y:S03]  /*eff0*/  SYNCS.PHASECHK.TRANS64.TRYWAIT P0, [R23+URZ+0x28c20], R0 ;  /* 0x028c2000170075a7 */ /* 0x000e66000800017f */
[----:B01----:R-:W-:Y:S05]  /*f000*/  @!P0 BRA `(.L_x_4362) ;  /* 0x0000003800748947 */ /* 0x003fea0003800000 */
.L_x_4438:
[----:B------:R-:W-:Y:S05]  /*f010*/  BSYNC B0 ;  /* 0x0000000000007941 */ /* 0x000fea0003800000 */
.L_x_4361:
[----:B------:R-:W-:-:S05]  /*f020*/  IMAD.U32 R2, RZ, RZ, UR36 ;  /* 0x00000024ff027e24 */ /* 0x000fca000f8e00ff */
[----:B------:R-:W-:-:S13]  /*f030*/  ISETP.NE.AND P0, PT, R2, 0x3, PT ;  /* 0x000000030200780c */ /* 0x000fda0003f05270 */
[----:B------:R-:W-:Y:S05]  /*f040*/  @!P0 BRA `(.L_x_4363) ;  /* 0x0000000000048947 */ /* 0x000fea0003800000 */
[----:B------:R-:W-:Y:S01]  /*f050*/  BPT.TRAP 0x1 ;  /* 0x000000040000795c */ /* 0x000fe20000300000 */
.L_x_4363:
[----:B0-----:R-:W-:Y:S01]  /*f060*/  SHF.L.U32 R0, R25, 0x1f, RZ ;  /* 0x0000001f19007819 */ /* 0x001fe200000006ff */
[----:B------:R-:W-:Y:S03]  /*f070*/  BSSY B0, `(.L_x_4364) ;  /* 0x0000003000007945 */ /* 0x000fe60003800000 */
[----:B------:R-:W0:Y:S02]  /*f080*/  SYNCS.PHASECHK.TRANS64.TRYWAIT P0, [R27+URZ+0x28c60], R0 ;  /* 0x028c60001b0075a7 */ /* 0x000e24000800017f */
[----:B0-----:R-:W-:Y:S05]  /*f090*/  @!P0 BRA `(.L_x_4365) ;  /* 0x0000003800648947 */ /* 0x001fea0003800000 */
.L_x_4439:
[----:B------:R-:W-:Y:S05]  /*f0a0*/  BSYNC B0 ;  /* 0x0000000000007941 */ /* 0x000fea0003800000 */
.L_x_4364:
        /* <DEDUP_REMOVED lines=111> */
.L_x_4449:
        /* <DEDUP_REMOVED lines=34> */
.L_x_4367:
        /* <DEDUP_REMOVED lines=11> */
.L_x_4368:
[----:B------:R-:W2:Y:S01]  /*fa70*/  LDL R2, [R1+0x8] ;  /* 0x0000080001027983 */ /* 0x000ea20000100800 */
[----:B------:R1:W-:Y:S01]  /*fa80*/  SYNCS.ARRIVE.TRANS64.A1T0 RZ, [R27+URZ+0x28c50], RZ ;  /* 0x028c50ff1bff79a7 */ /* 0x0003e2000810003f */
[----:B------:R-:W-:Y:S01]  /*fa90*/  BSSY B0, `(.L_x_4369) ;  /* 0x00000f5000007945 */ /* 0x000fe20003800000 */
[----:B--2---:R-:W-:-:S13]  /*faa0*/  ISETP.GE.AND P0, PT, R2, 0x2, PT ;  /* 0x000000020200780c */ /* 0x004fda0003f06270 */
[----:B-1----:R-:W-:Y:S05]  /*fab0*/  @!P0 BRA `(.L_x_4370) ;  /* 0x0000000c00c88947 */ /* 0x002fea0003800000 */
[----:B0-----:R-:W2:Y:S04]  /*fac0*/  LDL.LU R4, [R1+0x28] ;  /* 0x0000280001047983 */ /* 0x001ea80000300800 */
[----:B------:R-:W3:Y:S01]  /*fad0*/  LDL.LU R3, [R1+0x4] ;  /* 0x0000040001037983 */ /* 0x000ee20000300800 */
[----:B------:R-:W-:Y:S01]  /*fae0*/  VIADD R7, R2, 0xfffffffe ;  /* 0xfffffffe02077836 */ /* 0x000fe20000000000 */
[----:B--2---:R-:W-:Y:S02]  /*faf0*/  LOP3.LUT R30, R4, 0x40, RZ, 0xc0, !PT ;  /* 0x00000040041e7812 */ /* 0x004fe400078ec0ff */
[----:B---3--:R-:W-:Y:S02]  /*fb00*/  LOP3.LUT R29, R3, 0x80, RZ, 0xc0, !PT ;  /* 0x00000080031d7812 */ /* 0x008fe400078ec0ff */
[----:B------:R-:W-:-:S02]  /*fb10*/  SHF.R.U32.HI R30, RZ, 0x2, R30 ;  /* 0x00000002ff1e7819 */ /* 0x000fc4000001161e */
[----:B------:R-:W-:-:S07]  /*fb20*/  SHF.R.U32.HI R29, RZ, 0x3, R29 ;  /* 0x00000003ff1d7819 */ /* 0x000fce000001161d */
.L_x_4383:
        /* <DEDUP_REMOVED lines=26> */
[----:B------:R-:W-:Y:S01]  /*fcd0*/  @!P1 IMAD.IADD R3, R5, 0x1, R3 ;  /* 0x0000000105039824 */ /* 0x000fe200078e0203 */
[----:B------:R-:W-:-:S04]  /*fce0*/  IADD3 R5, -R10, RZ, RZ ;  /* 0x000000ff0a057210 */ /* 0x000fc80007ffe1ff */
        /* <DEDUP_REMOVED lines=13> */
.L_x_4371:
[----:B------:R-:W-:Y:S01]  /*fdc0*/  IMAD R6, R24, 0x8, R23 ;  /* 0x0000000818067824 */ /* 0x000fe200078e0217 */
[----:B------:R-:W-:Y:S01]  /*fdd0*/  SHF.L.U32 R17, R25, 0x1f, RZ ;  /* 0x0000001f19117819 */ /* 0x000fe200000006ff */
[----:B------:R-:W-:Y:S01]  /*fde0*/  BSSY B1, `(.L_x_4372) ;  /* 0x0000004000017945 */ /* 0x000fe20003800000 */
[----:B------:R-:W-:Y:S02]  /*fdf0*/  SHF.R.S32.HI R9, RZ, 0x1f, R5 ;  /* 0x0000001fff097819 */ /* 0x000fe40000011405 */
[----:B------:R-:W0:Y:S02]  /*fe00*/  SYNCS.PHASECHK.TRANS64.TRYWAIT P0, [R6+URZ+0x28c40], R17 ;  /* 0x028c4011060075a7 */ /* 0x000e24000800017f */
[----:B0-----:R-:W-:Y:S05]  /*fe10*/  @!P0 BRA `(.L_x_4373) ;  /* 0x0000003400448947 */ /* 0x001fea0003800000 */
.L_x_4450:
[----:B------:R-:W-:Y:S05]  /*fe20*/  BSYNC B1 ;  /* 0x0000000000017941 */ /* 0x000fea0003800000 */
.L_x_4372:
        /* <DEDUP_REMOVED lines=26> */
[----:B-1----:R-:W-:-:S04]  /*ffd0*/  IADD3 R2, P0, R2, R0, RZ ;  /* 0x0000000002027210 */ /* 0x002fc80007f1e0ff */
[----:B--2---:R-:W-:-:S05]  /*ffe0*/  IADD3.X R3, RZ, R3, RZ, P0, !PT ;  /* 0x00000003ff037210 */ /* 0x004fca00007fe4ff */
        /* <DEDUP_REMOVED lines=14> */
.L_x_4460:
        /* <DEDUP_REMOVED lines=8> */
.L_x_4375:
        /* <DEDUP_REMOVED lines=11> */
.L_x_4376:
[----:B------:R2:W-:Y:S01]  /*10200*/  SYNCS.ARRIVE.TRANS64.A1T0 RZ, [R6+URZ+0x28c30], RZ ;  /* 0x028c30ff06ff79a7 */ /* 0x0005e2000810003f */
[----:B------:R-:W-:Y:S05]  /*10210*/  @!P2 BRA `(.L_x_4377) ;  /* 0x000000000004a947 */ /* 0x000fea0003800000 */
[----:B------:R-:W-:Y:S01]  /*10220*/  BPT.TRAP 0x1 ;  /* 0x000000040000795c */ /* 0x000fe20000300000 */
.L_x_4377:
[----:B------:R-:W3:Y:S01]  /*10230*/  SYNCS.PHASECHK.TRANS64.TRYWAIT P0, [R6+URZ+0x28c60], R17 ;  /* 0x028c6011060075a7 */ /* 0x000ee2000800017f */
[----:B------:R-:W-:Y:S04]  /*10240*/  BSSY B1, `(.L_x_4378) ;  /* 0x0000002000017945 */ /* 0x000fe80003800000 */
[----:B---3--:R-:W-:Y:S05]  /*10250*/  @!P0 BRA `(.L_x_4379) ;  /* 0x0000003400648947 */ /* 0x008fea0003800000 */
.L_x_4461:
[----:B------:R-:W-:Y:S05]  /*10260*/  BSYNC B1 ;  /* 0x0000000000017941 */ /* 0x000fea0003800000 */
.L_x_4378:
        /* <DEDUP_REMOVED lines=46> */
[C---:B------:R-:W-:Y:S02]  /*10550*/  LOP3.LUT P3, RZ, R22.reuse, 0x80, RZ, 0xc0, !PT ;  /* 0x0000008016ff7812 */ /* 0x040fe4000786c0ff */
[----:B-----5:R-:W-:Y:S01]  /*10560*/  IADD3.X R5, RZ, R5, RZ, P2, !PT ;  /* 0x00000005ff057210 */ /* 0x020fe200017fe4ff */
[----:B------:R-:W-:Y:S01]  /*10570*/  LDGSTS.E.BYPASS.LTC128B.128 [R17+0x6400], desc[UR50][R2.64+0x180], !P6 ;  /* 0x0640018002117fae */ /* 0x000fe2000f101d72 */
[----:B------:R-:W-:-:S03]  /*10580*/  LOP3.LUT P2, RZ, R22, 0x40, RZ, 0xc0, !PT ;  /* 0x0000004016ff7812 */ /* 0x000fc6000784c0ff */
        /* <DEDUP_REMOVED lines=31> */
.L_x_4471:
        /* <DEDUP_REMOVED lines=25> */
.L_x_4381:
        /* <DEDUP_REMOVED lines=11> */
.L_x_4382:
[----:B------:R3:W-:Y:S01]  /*109c0*/  SYNCS.ARRIVE.TRANS64.A1T0 RZ, [R6+URZ+0x28c50], RZ ;  /* 0x028c50ff06ff79a7 */ /* 0x0007e2000810003f */
[----:B------:R-:W-:Y:S05]  /*109d0*/  @P3 BRA `(.L_x_4383) ;  /* 0xfffffff000543947 */ /* 0x000fea000383ffff */
.L_x_4370:
[----:B------:R-:W-:Y:S05]  /*109e0*/  BSYNC B0 ;  /* 0x0000000000007941 */ /* 0x000fea0003800000 */
.L_x_4369:
        /* <DEDUP_REMOVED lines=21> */
.L_x_4385:
[----:B------:R-:W-:Y:S05]  /*10b40*/  BSYNC B0 ;  /* 0x0000000000007941 */ /* 0x000fea0003800000 */
.L_x_4384:
[----:B------:R-:W-:-:S07]  /*10b50*/  SEL R24, R24, RZ, P0 ;  /* 0x000000ff18187207 */ /* 0x000fce0000000000 */
.L_x_4344:
[----:B------:R-:W-:Y:S05]  /*10b60*/  BSYNC B7 ;  /* 0x0000000000077941 */ /* 0x000fea0003800000 */
.L_x_4342:
        /* <DEDUP_REMOVED lines=11> */
.L_x_4386:
        /* <DEDUP_REMOVED lines=36> */
.L_x_4481:
[----:B------:R-:W-:Y:S02]  /*10e60*/  ULDC UR4, c[0x0][0xc38] ;  /* 0x00030e0000047ab9 */ /* 0x000fe40000000800 */
[----:B------:R-:W-:-:S04]  /*10e70*/  IMAD.U32 R4, RZ, RZ, UR4 ;  /* 0x00000004ff047e24 */ /* 0x000fc8000f8e00ff */
[----:B--2---:R-:W-:-:S04]  /*10e80*/  IMAD R14, R14, R4, RZ ;  /* 0x000000040e0e7224 */ /* 0x004fc800078e02ff */
[----:B------:R-:W-:-:S05]  /*10e90*/  IMAD.IADD R5, R5, 0x1, R14 ;  /* 0x0000000105057824 */ /* 0x000fca00078e020e */
[----:B------:R-:W-:-:S13]  /*10ea0*/  ISETP.GT.AND P6, PT, R5, R0, PT ;  /* 0x000000000500720c */ /* 0x000fda0003fc4270 */
[----:B------:R-:W-:Y:S05]  /*10eb0*/  @P6 BRA `(.L_x_4389) ;  /* 0x00000000009c6947 */ /* 0x000fea0003800000 */
.L_x_4394:
        /* <DEDUP_REMOVED lines=14> */
.L_x_4392:
[----:B------:R-:W-:Y:S05]  /*10fa0*/  BSYNC B0 ;  /* 0x0000000000007941 */ /* 0x000fea0003800000 */
.L_x_4391:
        /* <DEDUP_REMOVED lines=18> */
.L_x_4489:
[----:B------:R-:W-:Y:S02]  /*110d0*/  ULDC UR4, c[0x0][0xc38] ;  /* 0x00030e0000047ab9 */ /* 0x000fe40000000800 */
[----:B------:R-:W-:-:S04]  /*110e0*/  IMAD.U32 R4, RZ, RZ, UR4 ;  /* 0x00000004ff047e24 */ /* 0x000fc8000f8e00ff */
[----:B--2---:R-:W-:-:S04]  /*110f0*/  IMAD R14, R14, R4, RZ ;  /* 0x000000040e0e7224 */ /* 0x004fc800078e02ff */
[----:B------:R-:W-:-:S05]  /*11100*/  IMAD.IADD R5, R14, 0x1, R5 ;  /* 0x000000010e057824 */ /* 0x000fca00078e0205 */
[----:B------:R-:W-:-:S13]  /*11110*/  ISETP.GT.AND P6, PT, R5, R0, PT ;  /* 0x000000000500720c */ /* 0x000fda0003fc4270 */
[----:B------:R-:W-:Y:S05]  /*11120*/  @!P6 BRA `(.L_x_4394) ;  /* 0xfffffffc0064e947 */ /* 0x000fea000383ffff */
.L_x_4389:
        /* <DEDUP_REMOVED lines=8> */
.L_x_4493:
[----:B------:R-:W-:Y:S01]  /*111b0*/  ISETP.NE.AND P0, PT, R3, RZ, PT ;  /* 0x000000ff0300720c */ /* 0x000fe20003f05270 */
[----:B------:R-:W-:-:S12]  /*111c0*/  IMAD.MOV.U32 R14, RZ, RZ, RZ ;  /* 0x000000ffff0e7224 */ /* 0x000fd800078e00ff */
[----:B------:R-:W-:Y:S05]  /*111d0*/  @!P0 BRA `(.L_x_4396) ;  /* 0x0000000000108947 */ /* 0x000fea0003800000 */
[----:B------:R-:W-:Y:S01]  /*111e0*/  UMOV UR4, 0xffffffff ;  /* 0xffffffff00047882 */ /* 0x000fe20000000000 */
[----:B------:R-:W-:Y:S02]  /*111f0*/  VIADD R12, R6, 0xffffffff ;  /* 0xffffffff060c7836 */ /* 0x000fe40000000000 */
[----:B------:R-:W-:Y:S05]  /*11200*/  BRA.DIV UR4, `(.L_x_4397) ;  /* 0x0000003604907947 */ /* 0x000fea000b800000 */
[----:B------:R4:W0:Y:S02]  /*11210*/  SHFL.IDX PT, R14, R2, R12, 0x1f ;  /* 0x00001f0c020e7589 */ /* 0x00082400000e0000 */
.L_x_4396:
        /* <DEDUP_REMOVED lines=14> */
[----:B------:R-:W-:Y:S01]  /*11300*/  IMAD.HI.U32 R2, R3, R5, R2 ;  /* 0x0000000503027227 */ /* 0x000fe200078e0002 */
[----:B------:R-:W-:Y:S02]  /*11310*/  IADD3 R5, R0, -R16, RZ ;  /* 0x8000001000057210 */ /* 0x000fe40007ffe0ff */
        /* <DEDUP_REMOVED lines=22> */
[----:B------:R-:W0:Y:S02]  /*11480*/  I2F.RP R8, R7 ;  /* 0x0000000700087306 */ /* 0x000e240000209400 */
[----:B------:R-:W-:-:S06]  /*11490*/  IADD3 R6, RZ, -R6, RZ ;  /* 0x80000006ff067210 */ /* 0x000fcc0007ffe0ff */
[----:B0-----:R-:W0:Y:S02]  /*114a0*/  MUFU.RCP R8, R8 ;  /* 0x0000000800087308 */ /* 0x001e240000001000 */
[----:B0-----:R-:W-:-:S06]  /*114b0*/  VIADD R3, R8, 0xffffffe ;  /* 0x0ffffffe08037836 */ /* 0x001fcc0000000000 */
        /* <DEDUP_REMOVED lines=24> */
.L_x_4390:
[----:B------:R-:W-:Y:S01]  /*11640*/  UMOV UR4, URZ ;  /* 0x0000003f00047c82 */ /* 0x000fe20008000000 */
[----:B------:R-:W-:Y:S01]  /*11650*/  UMOV UR5, URZ ;  /* 0x0000003f00057c82 */ /* 0x000fe20008000000 */
[----:B------:R-:W-:Y:S01]  /*11660*/  ULDC UR6, c[0x0][0xc3c] ;  /* 0x00030f0000067ab9 */ /* 0x000fe20000000800 */
[----:B------:R-:W-:Y:S01]  /*11670*/  IMAD.MOV.U32 R16, RZ, RZ, R0 ;  /* 0x000000ffff107224 */ /* 0x000fe200078e0000 */
[----:B------:R-:W-:Y:S01]  /*11680*/  MOV R19, UR6 ;  /* 0x0000000600137c02 */ /* 0x000fe20008000f00 */
[----:B------:R-:W-:Y:S02]  /*11690*/  IMAD.U32 R17, RZ, RZ, UR4 ;  /* 0x00000004ff117e24 */ /* 0x000fe4000f8e00ff */
[----:B------:R-:W-:-:S07]  /*116a0*/  IMAD.U32 R18, RZ, RZ, UR5 ;  /* 0x00000005ff127e24 */ /* 0x000fce000f8e00ff */
.L_x_4398:
        /* <DEDUP_REMOVED lines=10> */
.L_x_4387:
[----:B------:R-:W-:Y:S02]  /*11750*/  ULDC UR4, c[0x0][0xc3c] ;  /* 0x00030f0000047ab9 */ /* 0x000fe40000000800 */
[----:B0-----:R-:W-:-:S13]  /*11760*/  ISETP.GE.AND P0, PT, R19, UR4, PT ;  /* 0x0000000413007c0c */ /* 0x001fda000bf06270 */
[----:B------:R-:W-:Y:S05]  /*11770*/  @!P0 BRA `(.L_x_4399) ;  /* 0xffffffb800008947 */ /* 0x000fea000383ffff */
[----:B------:R-:W-:Y:S05]  /*11780*/  BSYNC B8 ;  /* 0x0000000000087941 */ /* 0x000fea0003800000 */
.L_x_4338:
        /* <DEDUP_REMOVED lines=12> */
.L_x_4496:
[----:B------:R-:W-:Y:S05]  /*11850*/  BSYNC B0 ;  /* 0x0000000000007941 */ /* 0x000fea0003800000 */
.L_x_4400:
[----:B------:R-:W-:-:S03]  /*11860*/  UMOV UR4, 0xffffffff ;  /* 0xffffffff00047882 */ /* 0x000fc60000000000 */
[----:B------:R-:W-:Y:S05]  /*11870*/  BRA.DIV UR4, `(.L_x_4402) ;  /* 0x00000032042c7947 */ /* 0x000fea000b800000 */
[----:B0-----:R-:W0:Y:S02]  /*11880*/  S2R R0, SR_TID.X ;  /* 0x0000000000007919 */ /* 0x001e240000002100 */
[----:B0-----:R-:W-:-:S04]  /*11890*/  SHF.R.U32.HI R0, RZ, 0x5, R0 ;  /* 0x00000005ff007819 */ /* 0x001fc80000011600 */
[----:B------:R-:W-:-:S05]  /*118a0*/  LOP3.LUT R0, R0, 0x3, RZ, 0xc0, !PT ;  /* 0x0000000300007812 */ /* 0x000fca00078ec0ff */
[----:B------:R0:W1:Y:S02]  /*118b0*/  SHFL.IDX PT, R14, R0, RZ, 0x1f ;  /* 0x00001fff000e7589 */ /* 0x00006400000e0000 */
.L_x_4499:
[----:B-1----:R-:W-:Y:S01]  /*118c0*/  ISETP.NE.AND P0, PT, R14, RZ, PT ;  /* 0x000000ff0e00720c */ /* 0x002fe20003f05270 */
[----:B------:R-:W-:-:S12]  /*118d0*/  BSSY B0, `(.L_x_4403) ;  /* 0x0000024000007945 */ /* 0x000fd80003800000 */
[----:B------:R-:W-:Y:S05]  /*118e0*/  @P0 BRA `(.L_x_4404) ;  /* 0x0000000000880947 */ /* 0x000fea0003800000 */
[----:B------:R-:W-:-:S03]  /*118f0*/  UMOV UR4, 0xffffffff ;  /* 0xffffffff00047882 */ /* 0x000fc60000000000 */
[----:B------:R-:W-:Y:S05]  /*11900*/  BRA.DIV UR4, `(.L_x_4405) ;  /* 0x00000032043c7947 */ /* 0x000fea000b800000 */
[----:B------:R-:W-:-:S13]  /*11910*/  ELECT P6, URZ, PT ;  /* 0x00000000003f782f */ /* 0x000fda00038c0000 */
.L_x_4502:
[----:B------:R-:W-:Y:S05]  /*11920*/  @!P6 BRA `(.L_x_4404) ;  /* 0x000000000078e947 */ /* 0x000fea0003800000 */
[----:B------:R-:W-:-:S06]  /*11930*/  ULOP3.LUT UR4, UR39, 0x2, URZ, 0xfc, !UPT ;  /* 0x0000000227047892 */ /* 0x000fcc000f8efc3f */
[----:B0-----:R-:W-:-:S05]  /*11940*/  IMAD.U32 R0, RZ, RZ, UR4 ;  /* 0x00000004ff007e24 */ /* 0x001fca000f8e00ff */
[----:B------:R-:W-:-:S13]  /*11950*/  ISETP.NE.AND P0, PT, R0, 0x3, PT ;  /* 0x000000030000780c */ /* 0x000fda0003f05270 */
[----:B------:R-:W-:Y:S05]  /*11960*/  @!P0 BRA `(.L_x_4406) ;  /* 0x0000000000048947 */ /* 0x000fea0003800000 */
[----:B------:R-:W-:Y:S01]  /*11970*/  BPT.TRAP 0x1 ;  /* 0x000000040000795c */ /* 0x000fe20000300000 */
.L_x_4406:
[C---:B------:R-:W-:Y:S01]  /*11980*/  IMAD R3, R24.reuse, 0x8, R5 ;  /* 0x0000000818037824 */ /* 0x040fe200078e0205 */
[----:B------:R-:W-:Y:S01]  /*11990*/  SHF.L.U32 R2, R25, 0x1f, RZ ;  /* 0x0000001f19027819 */ /* 0x000fe200000006ff */
[----:B------:R-:W-:-:S03]  /*119a0*/  VIADD R24, R24, 0x1 ;  /* 0x0000000118187836 */ /* 0x000fc60000000000 */
[----:B------:R-:W0:Y:S02]  /*119b0*/  SYNCS.PHASECHK.TRANS64.TRYWAIT P1, [R3+URZ+0x28c40], R2 ;  /* 0x028c4002030075a7 */ /* 0x000e24000802017f */
[----:B------:R-:W-:-:S04]  /*119c0*/  ISETP.NE.AND P2, PT, R24, 0x2, PT ;  /* 0x000000021800780c */ /* 0x000fc80003f45270 */
[----:B------:R-:W-:Y:S01]  /*119d0*/  SEL R0, RZ, 0x1, P2 ;  /* 0x00000001ff007807 */ /* 0x000fe20001000000 */
[----:B0-----:R-:W-:Y:S08]  /*119e0*/  @!P1 BRA `(.L_x_4407) ;  /* 0x0000003000249947 */ /* 0x001ff00003800000 */
.L_x_4503:
[----:B------:R-:W-:Y:S02]  /*119f0*/  SEL R24, R24, RZ, P2 ;  /* 0x000000ff18187207 */ /* 0x000fe40001000000 */
[----:B------:R-:W-:Y:S01]  /*11a00*/  LOP3.LUT R0, R25, R0, RZ, 0x3c, !PT ;  /* 0x0000000019007212 */ /* 0x000fe200078e3cff */
[----:B------:R-:W-:Y:S06]  /*11a10*/  @!P0 BRA `(.L_x_4408) ;  /* 0x0000000000048947 */ /* 0x000fec0003800000 */
[----:B------:R-:W-:Y:S01]  /*11a20*/  BPT.TRAP 0x1 ;  /* 0x000000040000795c */ /* 0x000fe20000300000 */
.L_x_4408:
[----:B------:R-:W-:Y:S01]  /*11a30*/  IMAD R5, R24, 0x8, R5 ;  /* 0x0000000818057824 */ /* 0x000fe200078e0205 */
[----:B------:R-:W-:-:S04]  /*11a40*/  SHF.L.U32 R0, R0, 0x1f, RZ ;  /* 0x0000001f00007819 */ /* 0x000fc800000006ff */
[----:B------:R-:W1:Y:S02]  /*11a50*/  SYNCS.PHASECHK.TRANS64.TRYWAIT P1, [R5+URZ+0x28c40], R0 ;  /* 0x028c4000050075a7 */ /* 0x000e64000802017f */
[----:B-1----:R-:W-:Y:S05]  /*11a60*/  @!P1 BRA `(.L_x_4409) ;  /* 0x0000003000189947 */ /* 0x002fea0003800000 */
.L_x_4504:
[----:B------:R-:W-:Y:S05]  /*11a70*/  @!P0 BRA `(.L_x_4410) ;  /* 0x0000000000048947 */ /* 0x000fea0003800000 */
[----:B------:R-:W-:Y:S01]  /*11a80*/  BPT.TRAP 0x1 ;  /* 0x000000040000795c */ /* 0x000fe20000300000 */
.L_x_4410:
[----:B------:R-:W5:Y:S02]  /*11a90*/  SYNCS.PHASECHK.TRANS64.TRYWAIT P1, [R3+URZ+0x28c60], R2 ;  /* 0x028c6002030075a7 */ /* 0x000f64000802017f */
[----:B-----5:R-:W-:Y:S05]  /*11aa0*/  @!P1 BRA `(.L_x_4411) ;  /* 0x00000030001c9947 */ /* 0x020fea0003800000 */
.L_x_4505:
[----:B------:R-:W-:Y:S05]  /*11ab0*/  @!P0 BRA `(.L_x_4412) ;  /* 0x0000000000048947 */ /* 0x000fea0003800000 */
[----:B------:R-:W-:Y:S01]  /*11ac0*/  BPT.TRAP 0x1 ;  /* 0x000000040000795c */ /* 0x000fe20000300000 */
.L_x_4412:
[----:B------:R0:W0:Y:S02]  /*11ad0*/  SYNCS.PHASECHK.TRANS64.TRYWAIT P0, [R5+URZ+0x28c60], R0 ;  /* 0x028c6000050075a7 */ /* 0x000024000800017f */
[----:B0-----:R-:W-:Y:S05]  /*11ae0*/  @!P0 NANOSLEEP.SYNCS 0x989680 ;  /* 0x009896800000895d */ /* 0x001fea0003900000 */
[----:B------:R-:W0:Y:S02]  /*11af0*/  @!P0 SYNCS.PHASECHK.TRANS64 P0, [R5+URZ+0x28c60], R0 ;  /* 0x028c6000050085a7 */ /* 0x000e24000800007f */
[----:B0-----:R-:W-:Y:S05]  /*11b00*/  @!P0 BRA `(.L_x_4412) ;  /* 0xfffffffc00f08947 */ /* 0x001fea000383ffff */
.L_x_4404:
[----:B------:R-:W-:Y:S05]  /*11b10*/  BSYNC B0 ;  /* 0x0000000000007941 */ /* 0x000fea0003800000 */
.L_x_4403:
[----:B------:R-:W-:Y:S05]  /*11b20*/  EXIT ;  /* 0x000000000000794d */ /* 0x000fea0003800000 */
.L_x_4271:
[----:B0-----:R-:W-:-:S04]  /*11b30*/  IMAD.U32 R4, RZ, RZ, UR21 ;  /* 0x00000015ff047e24 */ /* 0x001fc8000f8e00ff */
[----:B------:R0:W1:Y:S03]  /*11b40*/  SYNCS.PHASECHK.TRANS64.TRYWAIT P1, [R4+URZ+0x28c50], R3 ;  /* 0x028c5003040075a7 */ /* 0x000066000802017f */
[----:B-1----:R-:W-:Y:S05]  /*11b50*/  @!P1 NANOSLEEP.SYNCS 0x989680 ;  /* 0x009896800000995d */ /* 0x002fea0003900000 */
[----:B------:R-:W1:Y:S02]  /*11b60*/  @!P1 SYNCS.PHASECHK.TRANS64 P1, [R4+URZ+0x28c50], R3 ;  /* 0x028c5003040095a7 */ /* 0x000e64000802007f */
[----:B-1----:R-:W-:Y:S05]  /*11b70*/  @!P1 BRA `(.L_x_4271) ;  /* 0xfffffffc00ec9947 */ /* 0x002fea000383ffff */
[----:B------:R-:W-:Y:S05]  /*11b80*/  BRA `(.L_x_4413) ;  /* 0xfffffefc00e07947 */ /* 0x000fea000383ffff */
.L_x_4277:
[----:B-1----:R-:W-:-:S04]  /*11b90*/  IMAD.U32 R4, RZ, RZ, UR21 ;  /* 0x00000015ff047e24 */ /* 0x002fc8000f8e00ff */
[----:B------:R1:W2:Y:S03]  /*11ba0*/  SYNCS.PHASECHK.TRANS64.TRYWAIT P1, [R4+URZ+0x28c50], R3 ;  /* 0x028c5003040075a7 */ /* 0x0002a6000802017f */
[----:B--2---:R-:W-:Y:S05]  /*11bb0*/  @!P1 NANOSLEEP.SYNCS 0x989680 ;  /* 0x009896800000995d */ /* 0x004fea0003900000 */
[----:B------:R-:W2:Y:S02]  /*11bc0*/  @!P1 SYNCS.PHASECHK.TRANS64 P1, [R4+URZ+0x28c50], R3 ;  /* 0x028c5003040095a7 */ /* 0x000ea4000802007f */
[----:B--2---:R-:W-:Y:S05]  /*11bd0*/  @!P1 BRA `(.L_x_4277) ;  /* 0xfffffffc00ec9947 */ /* 0x004fea000383ffff */
[----:B------:R-:W-:Y:S05]  /*11be0*/  BRA `(.L_x_4276) ;  /* 0xffffff0800d87947 */ /* 0x000fea000383ffff */
.L_x_4281:
[----:B0-----:R-:W-:-:S04]  /*11bf0*/  IMAD.U32 R3, RZ, RZ, UR41 ;  /* 0x00000029ff037e24 */ /* 0x001fc8000f8e00ff */
[----:B------:R0:W1:Y:S03]  /*11c00*/  SYNCS.PHASECHK.TRANS64.TRYWAIT P1, [R3+URZ+0x28c00], R0 ;  /* 0x028c0000030075a7 */ /* 0x000066000802017f */
[----:B-1----:R-:W-:Y:S05]  /*11c10*/  @!P1 NANOSLEEP.SYNCS 0x989680 ;  /* 0x009896800000995d */ /* 0x002fea0003900000 */
[----:B------:R-:W1:Y:S02]  /*11c20*/  @!P1 SYNCS.PHASECHK.TRANS64 P1, [R3+URZ+0x28c00], R0 ;  /* 0x028c0000030095a7 */ /* 0x000e64000802007f */
[----:B-1----:R-:W-:Y:S05]  /*11c30*/  @!P1 BRA `(.L_x_4281) ;  /* 0xfffffffc00ec9947 */ /* 0x002fea000383ffff */
[----:B------:R-:W-:Y:S05]  /*11c40*/  BRA `(.L_x_4414) ;  /* 0xffffff1c00687947 */ /* 0x000fea000383ffff */
.L_x_4285:
[----:B--2---:R2:W3:Y:S02]  /*11c50*/  SYNCS.PHASECHK.TRANS64.TRYWAIT P1, [R7+URZ+0x28c30], R8 ;  /* 0x028c3008070075a7 */ /* 0x0044e4000802017f */
[----:B---3--:R-:W-:Y:S05]  /*11c60*/  @!P1 NANOSLEEP.SYNCS 0x989680 ;  /* 0x009896800000995d */ /* 0x008fea0003900000 */
[----:B------:R-:W3:Y:S02]  /*11c70*/  @!P1 SYNCS.PHASECHK.TRANS64 P1, [R7+URZ+0x28c30], R8 ;  /* 0x028c3008070095a7 */ /* 0x000ee4000802007f */
[----:B---3--:R-:W-:Y:S05]  /*11c80*/  @!P1 BRA `(.L_x_4285) ;  /* 0xfffffffc00f09947 */ /* 0x008fea000383ffff */
[----:B------:R-:W-:Y:S05]  /*11c90*/  BRA `(.L_x_4284) ;  /* 0xffffff1c00847947 */ /* 0x000fea000383ffff */
.L_x_4290:
[----:B---3--:R3:W0:Y:S02]  /*11ca0*/  SYNCS.PHASECHK.TRANS64.TRYWAIT P1, [R7+URZ+0x28c50], R8 ;  /* 0x028c5008070075a7 */ /* 0x008624000802017f */
[----:B0-----:R-:W-:Y:S05]  /*11cb0*/  @!P1 NANOSLEEP.SYNCS 0x989680 ;  /* 0x009896800000995d */ /* 0x001fea0003900000 */
[----:B------:R-:W0:Y:S02]  /*11cc0*/  @!P1 SYNCS.PHASECHK.TRANS64 P1, [R7+URZ+0x28c50], R8 ;  /* 0x028c5008070095a7 */ /* 0x000e24000802007f */
[----:B0-----:R-:W-:Y:S05]  /*11cd0*/  @!P1 BRA `(.L_x_4290) ;  /* 0xfffffffc00f09947 */ /* 0x001fea000383ffff */
[----:B------:R-:W-:Y:S05]  /*11ce0*/  BRA `(.L_x_4289) ;  /* 0xffffff30000c7947 */ /* 0x000fea000383ffff */
.L_x_4296:
[----:B-1----:R-:W-:-:S04]  /*11cf0*/  IMAD.U32 R6, RZ, RZ, UR23 ;  /* 0x00000017ff067e24 */ /* 0x002fc8000f8e00ff */
[----:B------:R1:W2:Y:S03]  /*11d00*/  SYNCS.PHASECHK.TRANS64.TRYWAIT P1, [R6+URZ+0x28c30], R7 ;  /* 0x028c3007060075a7 */ /* 0x0002a6000802017f */
[----:B--2---:R-:W-:Y:S05]  /*11d10*/  @!P1 NANOSLEEP.SYNCS 0x989680 ;  /* 0x009896800000995d */ /* 0x004fea0003900000 */
[----:B------:R-:W2:Y:S02]  /*11d20*/  @!P1 SYNCS.PHASECHK.TRANS64 P1, [R6+URZ+0x28c30], R7 ;  /* 0x028c3007060095a7 */ /* 0x000ea4000802007f */
[----:B--2---:R-:W-:Y:S05]  /*11d30*/  @!P1 BRA `(.L_x_4296) ;  /* 0xfffffffc00ec9947 */ /* 0x004fea000383ffff */
[----:B------:R-:W-:Y:S05]  /*11d40*/  BRA `(.L_x_4295) ;  /* 0xffffff34001c7947 */ /* 0x000fea000383ffff */
.L_x_4301:
[----:B-1----:R-:W-:-:S04]  /*11d50*/  MOV R8, UR23 ;  /* 0x0000001700087c02 */ /* 0x002fc80008000f00 */
[----:B------:R1:W2:Y:S03]  /*11d60*/  SYNCS.PHASECHK.TRANS64.TRYWAIT P1, [R8+URZ+0x28c50], R7 ;  /* 0x028c5007080075a7 */ /* 0x0002a6000802017f */
[----:B--2---:R-:W-:Y:S05]  /*11d70*/  @!P1 NANOSLEEP.SYNCS 0x989680 ;  /* 0x009896800000995d */ /* 0x004fea0003900000 */
[----:B------:R-:W2:Y:S02]  /*11d80*/  @!P1 SYNCS.PHASECHK.TRANS64 P1, [R8+URZ+0x28c50], R7 ;  /* 0x028c5007080095a7 */ /* 0x000ea4000802007f */
[----:B--2---:R-:W-:Y:S05]  /*11d90*/  @!P1 BRA `(.L_x_4301) ;  /* 0xfffffffc00ec9947 */ /* 0x004fea000383ffff */
[----:B------:R-:W-:Y:S05]  /*11da0*/  BRA `(.L_x_4300) ;  /* 0xffffff4c009c7947 */ /* 0x000fea000383ffff */
.L_x_4308:
[----:B-1----:R-:W-:-:S04]  /*11db0*/  IMAD.U32 R6, RZ, RZ, UR22 ;  /* 0x00000016ff067e24 */ /* 0x002fc8000f8e00ff */
[----:B------:R1:W2:Y:S03]  /*11dc0*/  SYNCS.PHASECHK.TRANS64.TRYWAIT P1, [R6+URZ+0x28c30], R7 ;  /* 0x028c3007060075a7 */ /* 0x0002a6000802017f */
[----:B--2---:R-:W-:Y:S05]  /*11dd0*/  @!P1 NANOSLEEP.SYNCS 0x989680 ;  /* 0x009896800000995d */ /* 0x004fea0003900000 */
[----:B------:R-:W2:Y:S02]  /*11de0*/  @!P1 SYNCS.PHASECHK.TRANS64 P1, [R6+URZ+0x28c30], R7 ;  /* 0x028c3007060095a7 */ /* 0x000ea4000802007f */
[----:B--2---:R-:W-:Y:S05]  /*11df0*/  @!P1 BRA `(.L_x_4308) ;  /* 0xfffffffc00ec9947 */ /* 0x004fea000383ffff */
[----:B------:R-:W-:Y:S05]  /*11e00*/  BRA `(.L_x_4307) ;  /* 0xffffff50008c7947 */ /* 0x000fea000383ffff */
.L_x_4313:
[----:B---3--:R-:W-:-:S04]  /*11e10*/  IMAD.U32 R8, RZ, RZ, UR22 ;  /* 0x00000016ff087e24 */ /* 0x008fc8000f8e00ff */
[----:B------:R3:W4:Y:S03]  /*11e20*/  SYNCS.PHASECHK.TRANS64.TRYWAIT P1, [R8+URZ+0x28c50], R7 ;  /* 0x028c5007080075a7 */ /* 0x000726000802017f */
[----:B----4-:R-:W-:Y:S05]  /*11e30*/  @!P1 NANOSLEEP.SYNCS 0x989680 ;  /* 0x009896800000995d */ /* 0x010fea0003900000 */
[----:B------:R-:W4:Y:S02]  /*11e40*/  @!P1 SYNCS.PHASECHK.TRANS64 P1, [R8+URZ+0x28c50], R7 ;  /* 0x028c5007080095a7 */ /* 0x000f24000802007f */
[----:B----4-:R-:W-:Y:S05]  /*11e50*/  @!P1 BRA `(.L_x_4313) ;  /* 0xfffffffc00ec9947 */ /* 0x010fea000383ffff */
[----:B------:R-:W-:Y:S05]  /*11e60*/  BRA `(.L_x_4312) ;  /* 0xffffff6400b07947 */ /* 0x000fea000383ffff */
.L_x_4350:
        /* <DEDUP_REMOVED lines=11> */
.L_x_4416:
[----:B------:R-:W-:Y:S05]  /*11f20*/  BSYNC B0 ;  /* 0x0000000000007941 */ /* 0x000fea0003800000 */
.L_x_4415:
[----:B------:R-:W-:Y:S05]  /*11f30*/  BRA `(.L_x_4417) ;  /* 0xffffffbc00887947 */ /* 0x000fea000383ffff */
.L_x_4353:
[----:B0-----:R0:W1:Y:S02]  /*11f40*/  SYNCS.PHASECHK.TRANS64.TRYWAIT P0, [R27+URZ+0x28c40], R0 ;  /* 0x028c40001b0075a7 */ /* 0x001064000800017f */
[----:B-1----:R-:W-:Y:S05]  /*11f50*/  @!P0 NANOSLEEP.SYNCS 0x989680 ;  /* 0x009896800000895d */ /* 0x002fea0003900000 */
[----:B------:R-:W1:Y:S02]  /*11f60*/  @!P0 SYNCS.PHASECHK.TRANS64 P0, [R27+URZ+0x28c40], R0 ;  /* 0x028c40001b0085a7 */ /* 0x000e64000800007f */
[----:B-1----:R-:W-:Y:S05]  /*11f70*/  @!P0 BRA `(.L_x_4353) ;  /* 0xfffffffc00f08947 */ /* 0x002fea000383ffff */
[----:B------:R-:W-:Y:S05]  /*11f80*/  BRA `(.L_x_4418) ;  /* 0xffffffc0005c7947 */ /* 0x000fea000383ffff */
.L_x_4354:
[----:B------:R-:W-:Y:S01]  /*11f90*/  BSSY B0, `(.L_x_4419) ;  /* 0x0000008000007945 */ /* 0x000fe20003800000 */
[----:B------:R-:W-:Y:S01]  /*11fa0*/  IMAD.MOV.U32 R13, RZ, RZ, R4 ;  /* 0x000000ffff0d7224 */ /* 0x000fe200078e0004 */
[----:B------:R-:W-:Y:S01]  /*11fb0*/  MOV R15, 0xffffffff ;  /* 0xffffffff000f7802 */ /* 0x000fe20000000f00 */
[----:B------:R-:W-:Y:S02]  /*11fc0*/  IMAD.MOV.U32 R12, RZ, RZ, RZ ;  /* 0x000000ffff0c7224 */ /* 0x000fe400078e00ff */
[----:B------:R-:W-:-:S07]  /*11fd0*/  IMAD.MOV.U32 R11, RZ, RZ, 0x181f ;  /* 0x0000181fff0b7424 */ /* 0x000fce00078e00ff */
[----:B------:R-:W-:Y:S05]  /*11fe0*/  WARPSYNC.COLLECTIVE R15, `(.L_x_4420) ;  /* 0x000000000f087348 */ /* 0x000fea0003c00000 */
[----:B------:R0:W1:Y:S02]  /*11ff0*/  SHFL.IDX P6, R14, R13, R12, R11 ;  /* 0x0000000c0d0e7389 */ /* 0x00006400000c000b */
[----:B01----:R-:W-:Y:S01]  /*12000*/  ENDCOLLECTIVE ;  /* 0x000000000000791b */ /* 0x003fe20003800000 */
.L_x_4420:
[----:B------:R-:W-:Y:S05]  /*12010*/  BSYNC B0 ;  /* 0x0000000000007941 */ /* 0x000fea0003800000 */
.L_x_4419:
        /* <DEDUP_REMOVED lines=9> */
.L_x_4421:
[----:B------:R-:W-:Y:S01]  /*120b0*/  IMAD.MOV.U32 R13, RZ, RZ, R4 ;  /* 0x000000ffff0d7224 */ /* 0x000fe200078e0004 */
[----:B------:R-:W-:Y:S01]  /*120c0*/  MOV R12, 0x1 ;  /* 0x00000001000c7802 */ /* 0x000fe20000000f00 */
[----:B------:R-:W-:-:S07]  /*120d0*/  IMAD.MOV.U32 R3, RZ, RZ, R14 ;  /* 0x000000ffff037224 */ /* 0x000fce00078e000e */
[----:B------:R-:W-:Y:S05]  /*120e0*/  WARPSYNC.COLLECTIVE R15, `(.L_x_4422) ;  /* 0x000000000f087348 */ /* 0x000fea0003c00000 */
[----:B------:R0:W1:Y:S02]  /*120f0*/  SHFL.IDX P6, R14, R13, R12, R11 ;  /* 0x0000000c0d0e7389 */ /* 0x00006400000c000b */
[----:B01----:R-:W-:Y:S01]  /*12100*/  ENDCOLLECTIVE ;  /* 0x000000000000791b */ /* 0x003fe20003800000 */
.L_x_4422:
        /* <DEDUP_REMOVED lines=15> */
.L_x_4423:
[----:B------:R-:W-:Y:S02]  /*12200*/  @P0 IMAD R6, R5, 0x2, R23 ;  /* 0x0000000205060824 */ /* 0x000fe400078e0217 */
[----:B------:R-:W-:Y:S02]  /*12210*/  IMAD.MOV.U32 R13, RZ, RZ, R4 ;  /* 0x000000ffff0d7224 */ /* 0x000fe400078e0004 */
[----:B------:R-:W-:Y:S02]  /*12220*/  IMAD.MOV.U32 R12, RZ, RZ, 0x2 ;  /* 0x00000002ff0c7424 */ /* 0x000fe400078e00ff */
[----:B------:R-:W-:-:S07]  /*12230*/  IMAD.MOV.U32 R3, RZ, RZ, R14 ;  /* 0x000000ffff037224 */ /* 0x000fce00078e000e */
[----:B------:R-:W-:Y:S05]  /*12240*/  WARPSYNC.COLLECTIVE R15, `(.L_x_4424) ;  /* 0x000000000f087348 */ /* 0x000fea0003c00000 */
[----:B------:R0:W1:Y:S02]  /*12250*/  SHFL.IDX P6, R14, R13, R12, R11 ;  /* 0x0000000c0d0e7389 */ /* 0x00006400000c000b */
[----:B01----:R-:W-:Y:S01]  /*12260*/  ENDCOLLECTIVE ;  /* 0x000000000000791b */ /* 0x003fe20003800000 */
.L_x_4424:
        /* <DEDUP_REMOVED lines=15> */
.L_x_4425:
[----:B------:R-:W-:Y:S02]  /*12360*/  @P0 IMAD R6, R5, 0x2, R23 ;  /* 0x0000000205060824 */ /* 0x000fe400078e0217 */
[----:B------:R-:W-:Y:S02]  /*12370*/  IMAD.MOV.U32 R13, RZ, RZ, R4 ;  /* 0x000000ffff0d7224 */ /* 0x000fe400078e0004 */
[----:B------:R-:W-:Y:S01]  /*12380*/  IMAD.MOV.U32 R12, RZ, RZ, 0x3 ;  /* 0x00000003ff0c7424 */ /* 0x000fe200078e00ff */
[----:B------:R-:W-:-:S07]  /*12390*/  MOV R3, R14 ;  /* 0x0000000e00037202 */ /* 0x000fce0000000f00 */
[----:B------:R-:W-:Y:S05]  /*123a0*/  WARPSYNC.COLLECTIVE R15, `(.L_x_4426) ;  /* 0x000000000f087348 */ /* 0x000fea0003c00000 */
[----:B------:R0:W1:Y:S02]  /*123b0*/  SHFL.IDX P6, R14, R13, R12, R11 ;  /* 0x0000000c0d0e7389 */ /* 0x00006400000c000b */
[----:B01----:R-:W-:Y:S01]  /*123c0*/  ENDCOLLECTIVE ;  /* 0x000000000000791b */ /* 0x003fe20003800000 */
.L_x_4426:
[----:B------:R-:W-:-:S05]  /*123d0*/  @P0 LEA R3, P1, R7, R3, 0x1 ;  /* 0x0000000307030211 */ /* 0x000fca00078208ff */
[----:B------:R-:W-:-:S05]  /*123e0*/  @P0 IMAD.X R2, RZ, RZ, R2, P1 ;  /* 0x000000ffff020224 */ /* 0x000fca00008e0602 */
        /* <DEDUP_REMOVED lines=12> */
.L_x_4427:
[----:B------:R-:W-:Y:S01]  /*124b0*/  IMAD.MOV.U32 R0, RZ, RZ, R14 ;  /* 0x000000ffff007224 */ /* 0x000fe200078e000e */
[----:B------:R-:W-:Y:S06]  /*124c0*/  BRA `(.L_x_4428) ;  /* 0xffffffc000147947 */ /* 0x000fec000383ffff */
.L_x_4359:
        /* <DEDUP_REMOVED lines=9> */
.L_x_4429:
[C---:B------:R-:W-:Y:S01]  /*12560*/  VIADD R6, R17.reuse, 0x10 ;  /* 0x0000001011067836 */ /* 0x040fe20000000000 */
[----:B------:R-:W-:Y:S01]  /*12570*/  ISETP.GE.AND P0, PT, R17, R5, PT ;  /* 0x000000051100720c */ /* 0x000fe20003f06270 */
[----:B------:R-:W-:Y:S02]  /*12580*/  IMAD.MOV.U32 R13, RZ, RZ, R0 ;  /* 0x000000ffff0d7224 */ /* 0x000fe400078e0000 */
[----:B------:R-:W-:-:S10]  /*12590*/  IMAD.MOV.U32 R2, RZ, RZ, R14 ;  /* 0x000000ffff027224 */ /* 0x000fd400078e000e */
[----:B------:R-:W-:Y:S05]  /*125a0*/  WARPSYNC.COLLECTIVE R15, `(.L_x_4430) ;  /* 0x000000000f087348 */ /* 0x000fea0003c00000 */
[----:B------:R0:W1:Y:S02]  /*125b0*/  SHFL.IDX P6, R14, R13, R12, R11 ;  /* 0x0000000c0d0e7389 */ /* 0x00006400000c000b */
[----:B01----:R-:W-:Y:S01]  /*125c0*/  ENDCOLLECTIVE ;  /* 0x000000000000791b */ /* 0x003fe20003800000 */
.L_x_4430:
[----:B------:R-:W-:Y:S02]  /*125d0*/  IMAD.MOV.U32 R13, RZ, RZ, R4 ;  /* 0x000000ffff0d7224 */ /* 0x000fe400078e0004 */
[----:B------:R-:W-:Y:S02]  /*125e0*/  IMAD.MOV.U32 R12, RZ, RZ, 0x1 ;  /* 0x00000001ff0c7424 */ /* 0x000fe400078e00ff */
[----:B------:R-:W-:-:S07]  /*125f0*/  IMAD.MOV.U32 R3, RZ, RZ, R14 ;  /* 0x000000ffff037224 */ /* 0x000fce00078e000e */
[----:B------:R-:W-:Y:S05]  /*12600*/  WARPSYNC.COLLECTIVE R15, `(.L_x_4431) ;  /* 0x000000000f087348 */ /* 0x000fea0003c00000 */
[----:B------:R0:W1:Y:S02]  /*12610*/  SHFL.IDX P6, R14, R13, R12, R11 ;  /* 0x0000000c0d0e7389 */ /* 0x00006400000c000b */
[----:B01----:R-:W-:Y:S01]  /*12620*/  ENDCOLLECTIVE ;  /* 0x000000000000791b */ /* 0x003fe20003800000 */
.L_x_4431:
        /* <DEDUP_REMOVED lines=10> */
[----:B------:R-:W-:Y:S02]  /*126d0*/  ISETP.GE.AND P0, PT, R6, R5, PT ;  /* 0x000000050600720c */ /* 0x000fe40003f06270 */
[----:B0-----:R-:W-:-:S11]  /*126e0*/  MOV R2, R14 ;  /* 0x0000000e00027202 */ /* 0x001fd60000000f00 */
[----:B------:R-:W-:Y:S05]  /*126f0*/  WARPSYNC.COLLECTIVE R15, `(.L_x_4432) ;  /* 0x000000000f087348 */ /* 0x000fea0003c00000 */
[----:B------:R0:W1:Y:S02]  /*12700*/  SHFL.IDX P6, R14, R13, R12, R11 ;  /* 0x0000000c0d0e7389 */ /* 0x00006400000c000b */
[----:B01----:R-:W-:Y:S01]  /*12710*/  ENDCOLLECTIVE ;  /* 0x000000000000791b */ /* 0x003fe20003800000 */
.L_x_4432:
[----:B------:R-:W-:Y:S02]  /*12720*/  IMAD.MOV.U32 R13, RZ, RZ, R4 ;  /* 0x000000ffff0d7224 */ /* 0x000fe400078e0004 */
[----:B------:R-:W-:Y:S02]  /*12730*/  IMAD.MOV.U32 R12, RZ, RZ, 0x2 ;  /* 0x00000002ff0c7424 */ /* 0x000fe400078e00ff */
[----:B------:R-:W-:-:S07]  /*12740*/  IMAD.MOV.U32 R3, RZ, RZ, R14 ;  /* 0x000000ffff037224 */ /* 0x000fce00078e000e */
[----:B------:R-:W-:Y:S05]  /*12750*/  WARPSYNC.COLLECTIVE R15, `(.L_x_4433) ;  /* 0x000000000f087348 */ /* 0x000fea0003c00000 */
[----:B------:R0:W1:Y:S02]  /*12760*/  SHFL.IDX P6, R14, R13, R12, R11 ;  /* 0x0000000c0d0e7389 */ /* 0x00006400000c000b */
[----:B01----:R-:W-:Y:S01]  /*12770*/  ENDCOLLECTIVE ;  /* 0x000000000000791b */ /* 0x003fe20003800000 */
.L_x_4433:
        /* <DEDUP_REMOVED lines=16> */
.L_x_4434:
[----:B------:R-:W-:Y:S02]  /*12880*/  IMAD.MOV.U32 R13, RZ, RZ, R4 ;  /* 0x000000ffff0d7224 */ /* 0x000fe400078e0004 */
[----:B------:R-:W-:Y:S02]  /*12890*/  IMAD.MOV.U32 R12, RZ, RZ, 0x3 ;  /* 0x00000003ff0c7424 */ /* 0x000fe400078e00ff */
[----:B------:R-:W-:-:S07]  /*128a0*/  IMAD.MOV.U32 R3, RZ, RZ, R14 ;  /* 0x000000ffff037224 */ /* 0x000fce00078e000e */
[----:B------:R-:W-:Y:S05]  /*128b0*/  WARPSYNC.COLLECTIVE R15, `(.L_x_4435) ;  /* 0x000000000f087348 */ /* 0x000fea0003c00000 */
[----:B------:R0:W1:Y:S02]  /*128c0*/  SHFL.IDX P6, R14, R13, R12, R11 ;  /* 0x0000000c0d0e7389 */ /* 0x00006400000c000b */
[----:B01----:R-:W-:Y:S01]  /*128d0*/  ENDCOLLECTIVE ;  /* 0x000000000000791b */ /* 0x003fe20003800000 */
.L_x_4435:
[----:B------:R-:W-:-:S04]  /*128e0*/  @!P0 LEA R3, P2, R8, R3, 0x1 ;  /* 0x0000000308038211 */ /* 0x000fc800078408ff */
[----:B------:R-:W-:-:S04]  /*128f0*/  @!P0 IADD3.X R2, RZ, R2, RZ, P2, !PT ;  /* 0x00000002ff028210 */ /* 0x000fc800017fe4ff */
        /* <DEDUP_REMOVED lines=12> */
.L_x_4436:
[----:B------:R-:W-:Y:S01]  /*129c0*/  IMAD.MOV.U32 R0, RZ, RZ, R14 ;  /* 0x000000ffff007224 */ /* 0x000fe200078e000e */
[----:B------:R-:W-:Y:S06]  /*129d0*/  BRA `(.L_x_4437) ;  /* 0xffffffc4001c7947 */ /* 0x000fec000383ffff */
.L_x_4362:
[----:B0-----:R0:W1:Y:S02]  /*129e0*/  SYNCS.PHASECHK.TRANS64.TRYWAIT P0, [R23+URZ+0x28c20], R0 ;  /* 0x028c2000170075a7 */ /* 0x001064000800017f */
[----:B-1----:R-:W-:Y:S05]  /*129f0*/  @!P0 NANOSLEEP.SYNCS 0x989680 ;  /* 0x009896800000895d */ /* 0x002fea0003900000 */
[----:B------:R-:W1:Y:S02]  /*12a00*/  @!P0 SYNCS.PHASECHK.TRANS64 P0, [R23+URZ+0x28c20], R0 ;  /* 0x028c2000170085a7 */ /* 0x000e64000800007f */
[----:B-1----:R-:W-:Y:S05]  /*12a10*/  @!P0 BRA `(.L_x_4362) ;  /* 0xfffffffc00f08947 */ /* 0x002fea000383ffff */
[----:B------:R-:W-:Y:S05]  /*12a20*/  BRA `(.L_x_4438) ;  /* 0xffffffc400787947 */ /* 0x000fea000383ffff */
.L_x_4365:
[----:B0-----:R0:W1:Y:S02]  /*12a30*/  SYNCS.PHASECHK.TRANS64.TRYWAIT P0, [R27+URZ+0x28c60], R0 ;  /* 0x028c60001b0075a7 */ /* 0x001064000800017f */
[----:B-1----:R-:W-:Y:S05]  /*12a40*/  @!P0 NANOSLEEP.SYNCS 0x989680 ;  /* 0x009896800000895d */ /* 0x002fea0003900000 */
[----:B------:R-:W1:Y:S02]  /*12a50*/  @!P0 SYNCS.PHASECHK.TRANS64 P0, [R27+URZ+0x28c60], R0 ;  /* 0x028c60001b0085a7 */ /* 0x000e64000800007f */
[----:B-1----:R-:W-:Y:S05]  /*12a60*/  @!P0 BRA `(.L_x_4365) ;  /* 0xfffffffc00f08947 */ /* 0x002fea000383ffff */
[----:B------:R-:W-:Y:S05]  /*12a70*/  BRA `(.L_x_4439) ;  /* 0xffffffc400887947 */ /* 0x000fea000383ffff */
.L_x_4366:
        /* <DEDUP_REMOVED lines=8> */
.L_x_4441:
[----:B------:R-:W-:Y:S05]  /*12b00*/  BSYNC B0 ;  /* 0x0000000000007941 */ /* 0x000fea0003800000 */
.L_x_4440:
[----:B------:R0:W5:Y:S01]  /*12b10*/  LDL R8, [R1+0x4] ;  /* 0x0000040001087983 */ /* 0x0001620000100800 */
[----:B------:R-:W-:Y:S01]  /*12b20*/  IMAD.MOV.U32 R13, RZ, RZ, R4 ;  /* 0x000000ffff0d7224 */ /* 0x000fe200078e0004 */
[----:B------:R-:W-:Y:S01]  /*12b30*/  MOV R3, R14 ;  /* 0x0000000e00037202 */ /* 0x000fe20000000f00 */
[----:B------:R-:W-:Y:S01]  /*12b40*/  IMAD.MOV.U32 R12, RZ, RZ, RZ ;  /* 0x000000ffff0c7224 */ /* 0x000fe200078e00ff */
[----:B------:R-:W1:Y:S01]  /*12b50*/  S2R R7, SR_TID.X ;  /* 0x0000000000077919 */ /* 0x000e620000002100 */
[----:B------:R-:W-:Y:S01]  /*12b60*/  IMAD.MOV.U32 R11, RZ, RZ, 0x181f ;  /* 0x0000181fff0b7424 */ /* 0x000fe200078e00ff */
[C---:B------:R-:W-:Y:S01]  /*12b70*/  LOP3.LUT P5, RZ, R30.reuse, 0x2, RZ, 0xc0, !PT ;  /* 0x000000021eff7812 */ /* 0x040fe200078ac0ff */
[----:B------:R-:W-:Y:S01]  /*12b80*/  IMAD.MOV.U32 R15, RZ, RZ, -0x1 ;  /* 0xffffffffff0f7424 */ /* 0x000fe200078e00ff */
[C---:B------:R-:W-:Y:S01]  /*12b90*/  LOP3.LUT P4, RZ, R30.reuse, 0x4, RZ, 0xc0, !PT ;  /* 0x000000041eff7812 */ /* 0x040fe2000788c0ff */
[----:B------:R-:W-:Y:S01]  /*12ba0*/  IMAD R5, R5, 0x2, R23 ;  /* 0x0000000205057824 */ /* 0x000fe200078e0217 */
[----:B0-----:R-:W-:-:S13]  /*12bb0*/  LOP3.LUT P3, RZ, R30, 0x8, RZ, 0xc0, !PT ;  /* 0x000000081eff7812 */ /* 0x001fda000786c0ff */
[----:B-1---5:R-:W-:Y:S05]  /*12bc0*/  WARPSYNC.COLLECTIVE R15, `(.L_x_4442) ;  /* 0x000000000f087348 */ /* 0x022fea0003c00000 */
[----:B------:R0:W2:Y:S02]  /*12bd0*/  SHFL.IDX P6, R14, R13, R12, R11 ;  /* 0x0000000c0d0e7389 */ /* 0x0000a400000c000b */
[----:B012--5:R-:W-:Y:S01]  /*12be0*/  ENDCOLLECTIVE ;  /* 0x000000000000791b */ /* 0x027fe20003800000 */
.L_x_4442:
[----:B------:R-:W-:Y:S02]  /*12bf0*/  LOP3.LUT R22, R22, 0xfffffeff, RZ, 0xc0, !PT ;  /* 0xfffffeff16167812 */ /* 0x000fe400078ec0ff */
[----:B------:R-:W-:Y:S02]  /*12c00*/  LOP3.LUT P2, RZ, R30, 0x10, RZ, 0xc0, !PT ;  /* 0x000000101eff7812 */ /* 0x000fe4000784c0ff */
[----:B------:R-:W-:Y:S01]  /*12c10*/  MOV R13, R6 ;  /* 0x00000006000d7202 */ /* 0x000fe20000000f00 */
        /* <DEDUP_REMOVED lines=38> */
.L_x_4443:
[----:B------:R-:W-:Y:S02]  /*12e80*/  IMAD.MOV.U32 R13, RZ, RZ, R4 ;  /* 0x000000ffff0d7224 */ /* 0x000fe400078e0004 */
[----:B------:R-:W-:-:S07]  /*12e90*/  IMAD.MOV.U32 R3, RZ, RZ, R14 ;  /* 0x000000ffff037224 */ /* 0x000fce00078e000e */
[----:B------:R-:W-:Y:S05]  /*12ea0*/  WARPSYNC.COLLECTIVE R15, `(.L_x_4444) ;  /* 0x000000000f087348 */ /* 0x000fea0003c00000 */
[----:B------:R0:W1:Y:S02]  /*12eb0*/  SHFL.IDX P6, R14, R13, R12, R11 ;  /* 0x0000000c0d0e7389 */ /* 0x00006400000c000b */
[----:B01----:R-:W-:Y:S01]  /*12ec0*/  ENDCOLLECTIVE ;  /* 0x000000000000791b */ /* 0x003fe20003800000 */
.L_x_4444:
        /* <DEDUP_REMOVED lines=29> */
.L_x_4445:
[----:B------:R-:W-:Y:S02]  /*130a0*/  IMAD.MOV.U32 R13, RZ, RZ, R4 ;  /* 0x000000ffff0d7224 */ /* 0x000fe400078e0004 */
[----:B------:R-:W-:-:S07]  /*130b0*/  IMAD.MOV.U32 R7, RZ, RZ, R14 ;  /* 0x000000ffff077224 */ /* 0x000fce00078e000e */
[----:B------:R-:W-:Y:S05]  /*130c0*/  WARPSYNC.COLLECTIVE R15, `(.L_x_4446) ;  /* 0x000000000f087348 */ /* 0x000fea0003c00000 */
[----:B------:R0:W1:Y:S02]  /*130d0*/  SHFL.IDX P6, R14, R13, R12, R11 ;  /* 0x0000000c0d0e7389 */ /* 0x00006400000c000b */
[----:B01----:R-:W-:Y:S01]  /*130e0*/  ENDCOLLECTIVE ;  /* 0x000000000000791b */ /* 0x003fe20003800000 */
.L_x_4446:
[----:B------:R-:W-:Y:S02]  /*130f0*/  IMAD.MOV.U32 R13, RZ, RZ, R6 ;  /* 0x000000ffff0d7224 */ /* 0x000fe400078e0006 */
[----:B------:R-:W-:Y:S01]  /*13100*/  IMAD.MOV.U32 R12, RZ, RZ, 0x3 ;  /* 0x00000003ff0c7424 */ /* 0x000fe200078e00ff */
[----:B------:R-:W-:-:S04]  /*13110*/  MOV R2, R14 ;  /* 0x0000000e00027202 */ /* 0x000fc80000000f00 */
        /* <DEDUP_REMOVED lines=26> */
.L_x_4447:
[----:B------:R-:W-:Y:S02]  /*132c0*/  IMAD.MOV.U32 R13, RZ, RZ, R4 ;  /* 0x000000ffff0d7224 */ /* 0x000fe400078e0004 */
[----:B------:R-:W-:-:S07]  /*132d0*/  IMAD.MOV.U32 R6, RZ, RZ, R14 ;  /* 0x000000ffff067224 */ /* 0x000fce00078e000e */
[----:B------:R-:W-:Y:S05]  /*132e0*/  WARPSYNC.COLLECTIVE R15, `(.L_x_4448) ;  /* 0x000000000f087348 */ /* 0x000fea0003c00000 */
[----:B------:R0:W1:Y:S02]  /*132f0*/  SHFL.IDX P6, R14, R13, R12, R11 ;  /* 0x0000000c0d0e7389 */ /* 0x00006400000c000b */
[----:B01----:R-:W-:Y:S01]  /*13300*/  ENDCOLLECTIVE ;  /* 0x000000000000791b */ /* 0x003fe20003800000 */
.L_x_4448:
[----:B------:R-:W-:Y:S01]  /*13310*/  IMAD.MOV.U32 R2, RZ, RZ, R14 ;  /* 0x000000ffff027224 */ /* 0x000fe200078e000e */
[----:B------:R-:W-:Y:S06]  /*13320*/  BRA `(.L_x_4449) ;  /* 0xffffffc4001c7947 */ /* 0x000fec000383ffff */
.L_x_4373:
[----:B0-----:R0:W1:Y:S02]  /*13330*/  SYNCS.PHASECHK.TRANS64.TRYWAIT P0, [R6+URZ+0x28c40], R17 ;  /* 0x028c4011060075a7 */ /* 0x001064000800017f */
[----:B-1----:R-:W-:Y:S05]  /*13340*/  @!P0 NANOSLEEP.SYNCS 0x989680 ;  /* 0x009896800000895d */ /* 0x002fea0003900000 */
[----:B------:R-:W1:Y:S02]  /*13350*/  @!P0 SYNCS.PHASECHK.TRANS64 P0, [R6+URZ+0x28c40], R17 ;  /* 0x028c4011060085a7 */ /* 0x000e64000800007f */
[----:B-1----:R-:W-:Y:S05]  /*13360*/  @!P0 BRA `(.L_x_4373) ;  /* 0xfffffffc00f08947 */ /* 0x002fea000383ffff */
[----:B------:R-:W-:Y:S05]  /*13370*/  BRA `(.L_x_4450) ;  /* 0xffffffc800a87947 */ /* 0x000fea000383ffff */
.L_x_4374:
[----:B------:R-:W-:Y:S01]  /*13380*/  BSSY B1, `(.L_x_4451) ;  /* 0x0000008000017945 */ /* 0x000fe20003800000 */
[----:B------:R-:W-:Y:S01]  /*13390*/  IMAD.MOV.U32 R13, RZ, RZ, R27 ;  /* 0x000000ffff0d7224 */ /* 0x000fe200078e001b */
[----:B------:R-:W-:Y:S01]  /*133a0*/  MOV R15, 0xffffffff ;  /* 0xffffffff000f7802 */ /* 0x000fe20000000f00 */
[----:B------:R-:W-:Y:S02]  /*133b0*/  IMAD.MOV.U32 R12, RZ, RZ, RZ ;  /* 0x000000ffff0c7224 */ /* 0x000fe400078e00ff */
[----:B------:R-:W-:-:S07]  /*133c0*/  IMAD.MOV.U32 R11, RZ, RZ, 0x181f ;  /* 0x0000181fff0b7424 */ /* 0x000fce00078e00ff */
[----:B0-----:R-:W-:Y:S05]  /*133d0*/  WARPSYNC.COLLECTIVE R15, `(.L_x_4452) ;  /* 0x000000000f087348 */ /* 0x001fea0003c00000 */
[----:B------:R1:W2:Y:S02]  /*133e0*/  SHFL.IDX P6, R14, R13, R12, R11 ;  /* 0x0000000c0d0e7389 */ /* 0x0002a400000c000b */
[----:B012---:R-:W-:Y:S01]  /*133f0*/  ENDCOLLECTIVE ;  /* 0x000000000000791b */ /* 0x007fe20003800000 */
.L_x_4452:
[----:B------:R-:W-:Y:S05]  /*13400*/  BSYNC B1 ;  /* 0x0000000000017941 */ /* 0x000fea0003800000 */
.L_x_4451:
        /* <DEDUP_REMOVED lines=9> */
.L_x_4453:
[----:B------:R-:W-:Y:S01]  /*134a0*/  IMAD.MOV.U32 R13, RZ, RZ, R27 ;  /* 0x000000ffff0d7224 */ /* 0x000fe200078e001b */
[----:B------:R-:W-:Y:S01]  /*134b0*/  MOV R12, 0x1 ;  /* 0x00000001000c7802 */ /* 0x000fe20000000f00 */
[----:B------:R-:W-:-:S07]  /*134c0*/  IMAD.MOV.U32 R2, RZ, RZ, R14 ;  /* 0x000000ffff027224 */ /* 0x000fce00078e000e */
[----:B------:R-:W-:Y:S05]  /*134d0*/  WARPSYNC.COLLECTIVE R15, `(.L_x_4454) ;  /* 0x000000000f087348 */ /* 0x000fea0003c00000 */
[----:B------:R0:W1:Y:S02]  /*134e0*/  SHFL.IDX P6, R14, R13, R12, R11 ;  /* 0x0000000c0d0e7389 */ /* 0x00006400000c000b */
[----:B01----:R-:W-:Y:S01]  /*134f0*/  ENDCOLLECTIVE ;  /* 0x000000000000791b */ /* 0x003fe20003800000 */
.L_x_4454:
        /* <DEDUP_REMOVED lines=11> */
.L_x_4455:
[----:B------:R-:W-:Y:S02]  /*135b0*/  IMAD.MOV.U32 R13, RZ, RZ, R27 ;  /* 0x000000ffff0d7224 */ /* 0x000fe400078e001b */
[----:B------:R-:W-:Y:S02]  /*135c0*/  IMAD.MOV.U32 R12, RZ, RZ, 0x2 ;  /* 0x00000002ff0c7424 */ /* 0x000fe400078e00ff */
[----:B------:R-:W-:-:S07]  /*135d0*/  IMAD.MOV.U32 R2, RZ, RZ, R14 ;  /* 0x000000ffff027224 */ /* 0x000fce00078e000e */
[----:B------:R-:W-:Y:S05]  /*135e0*/  WARPSYNC.COLLECTIVE R15, `(.L_x_4456) ;  /* 0x000000000f087348 */ /* 0x000fea0003c00000 */
[----:B------:R0:W1:Y:S02]  /*135f0*/  SHFL.IDX P6, R14, R13, R12, R11 ;  /* 0x0000000c0d0e7389 */ /* 0x00006400000c000b */
[----:B01----:R-:W-:Y:S01]  /*13600*/  ENDCOLLECTIVE ;  /* 0x000000000000791b */ /* 0x003fe20003800000 */
.L_x_4456:
        /* <DEDUP_REMOVED lines=11> */
.L_x_4457:
[----:B------:R-:W-:Y:S02]  /*136c0*/  IMAD.MOV.U32 R13, RZ, RZ, R27 ;  /* 0x000000ffff0d7224 */ /* 0x000fe400078e001b */
[----:B------:R-:W-:Y:S02]  /*136d0*/  IMAD.MOV.U32 R12, RZ, RZ, 0x3 ;  /* 0x00000003ff0c7424 */ /* 0x000fe400078e00ff */
[----:B------:R-:W-:-:S07]  /*136e0*/  IMAD.MOV.U32 R2, RZ, RZ, R14 ;  /* 0x000000ffff027224 */ /* 0x000fce00078e000e */
[----:B------:R-:W-:Y:S05]  /*136f0*/  WARPSYNC.COLLECTIVE R15, `(.L_x_4458) ;  /* 0x000000000f087348 */ /* 0x000fea0003c00000 */
[----:B------:R0:W1:Y:S02]  /*13700*/  SHFL.IDX P6, R14, R13, R12, R11 ;  /* 0x0000000c0d0e7389 */ /* 0x00006400000c000b */
[----:B01----:R-:W-:Y:S01]  /*13710*/  ENDCOLLECTIVE ;  /* 0x000000000000791b */ /* 0x003fe20003800000 */
.L_x_4458:
        /* <DEDUP_REMOVED lines=11> */
.L_x_4459:
[----:B------:R-:W-:Y:S01]  /*137d0*/  IMAD.MOV.U32 R2, RZ, RZ, R14 ;  /* 0x000000ffff027224 */ /* 0x000fe200078e000e */
[----:B------:R-:W-:Y:S06]  /*137e0*/  BRA `(.L_x_4460) ;  /* 0xffffffc800387947 */ /* 0x000fec000383ffff */
.L_x_4379:
[----:B---3--:R3:W4:Y:S02]  /*137f0*/  SYNCS.PHASECHK.TRANS64.TRYWAIT P0, [R6+URZ+0x28c60], R17 ;  /* 0x028c6011060075a7 */ /* 0x008724000800017f */
[----:B----4-:R-:W-:Y:S05]  /*13800*/  @!P0 NANOSLEEP.SYNCS 0x989680 ;  /* 0x009896800000895d */ /* 0x010fea0003900000 */
[----:B------:R-:W4:Y:S02]  /*13810*/  @!P0 SYNCS.PHASECHK.TRANS64 P0, [R6+URZ+0x28c60], R17 ;  /* 0x028c6011060085a7 */ /* 0x000f24000800007f */
[----:B----4-:R-:W-:Y:S05]  /*13820*/  @!P0 BRA `(.L_x_4379) ;  /* 0xfffffffc00f08947 */ /* 0x010fea000383ffff */
[----:B------:R-:W-:Y:S05]  /*13830*/  BRA `(.L_x_4461) ;  /* 0xffffffc800887947 */ /* 0x000fea000383ffff */
.L_x_4380:
        /* <DEDUP_REMOVED lines=8> */
.L_x_4463:
[----:B------:R-:W-:Y:S05]  /*138c0*/  BSYNC B1 ;  /* 0x0000000000017941 */ /* 0x000fea0003800000 */
.L_x_4462:
        /* <DEDUP_REMOVED lines=12> */
.L_x_4464:
        /* <DEDUP_REMOVED lines=18> */
.L_x_4465:
        /* <DEDUP_REMOVED lines=11> */
[----:B------:R-:W-:-:S03]  /*13b60*/  MOV R5, R14 ;  /* 0x0000000e00057202 */ /* 0x000fc60000000f00 */
[----:B------:R0:W-:Y:S04]  /*13b70*/  LDGSTS.E.BYPASS.LTC128B.128 [R17+0xc400], desc[UR50][R2.64+0x300], P0 ;  /* 0x0c40030002117fae */ /* 0x0001e80008101d72 */
[----:B0-----:R-:W-:Y:S05]  /*13b80*/  WARPSYNC.COLLECTIVE R15, `(.L_x_4466) ;  /* 0x000000000f087348 */ /* 0x001fea0003c00000 */
[----:B------:R1:W2:Y:S02]  /*13b90*/  SHFL.IDX P6, R14, R13, R12, R11 ;  /* 0x0000000c0d0e7389 */ /* 0x0002a400000c000b */
[----:B012---:R-:W-:Y:S01]  /*13ba0*/  ENDCOLLECTIVE ;  /* 0x000000000000791b */ /* 0x007fe20003800000 */
.L_x_4466:
        /* <DEDUP_REMOVED lines=19> */
.L_x_4467:
        /* <DEDUP_REMOVED lines=14> */
.L_x_4468:
        /* <DEDUP_REMOVED lines=16> */
.L_x_4469:
        /* <DEDUP_REMOVED lines=10> */
[----:B------:R-:W-:-:S07]  /*13f60*/  MOV R10, R14 ;  /* 0x0000000e000a7202 */ /* 0x000fce0000000f00 */
[----:B0-----:R-:W-:Y:S05]  /*13f70*/  WARPSYNC.COLLECTIVE R15, `(.L_x_4470) ;  /* 0x000000000f087348 */ /* 0x001fea0003c00000 */
[----:B------:R1:W2:Y:S02]  /*13f80*/  SHFL.IDX P6, R14, R13, R12, R11 ;  /* 0x0000000c0d0e7389 */ /* 0x0002a400000c000b */
[----:B012---:R-:W-:Y:S01]  /*13f90*/  ENDCOLLECTIVE ;  /* 0x000000000000791b */ /* 0x007fe20003800000 */
.L_x_4470:
[----:B------:R-:W-:Y:S05]  /*13fa0*/  BRA `(.L_x_4471) ;  /* 0xffffffc400f47947 */ /* 0x000fea000383ffff */
.L_x_4388:
        /* <DEDUP_REMOVED lines=8> */
.L_x_4473:
[----:B------:R-:W-:Y:S05]  /*14030*/  BSYNC B0 ;  /* 0x0000000000007941 */ /* 0x000fea0003800000 */
.L_x_4472:
[----:B------:R-:W-:Y:S01]  /*14040*/  IMAD.MOV.U32 R13, RZ, RZ, R16 ;  /* 0x000000ffff0d7224 */ /* 0x000fe200078e0010 */
[----:B------:R-:W-:Y:S01]  /*14050*/  MOV R15, 0xffffffff ;  /* 0xffffffff000f7802 */ /* 0x000fe20000000f00 */
[----:B------:R-:W-:Y:S02]  /*14060*/  IMAD.MOV.U32 R12, RZ, RZ, 0x1 ;  /* 0x00000001ff0c7424 */ /* 0x000fe400078e00ff */
[----:B------:R-:W-:Y:S02]  /*14070*/  IMAD.MOV.U32 R11, RZ, RZ, 0x1f ;  /* 0x0000001fff0b7424 */ /* 0x000fe400078e00ff */
[----:B------:R-:W-:Y:S02]  /*14080*/  IMAD.IADD R7, R19, 0x1, R8 ;  /* 0x0000000113077824 */ /* 0x000fe400078e0208 */
[----:B------:R-:W-:-:S07]  /*14090*/  IMAD.MOV.U32 R0, RZ, RZ, R14 ;  /* 0x000000ffff007224 */ /* 0x000fce00078e000e */
[----:B------:R-:W-:Y:S05]  /*140a0*/  WARPSYNC.COLLECTIVE R15, `(.L_x_4474) ;  /* 0x000000000f087348 */ /* 0x000fea0003c00000 */
[----:B------:R0:W1:Y:S02]  /*140b0*/  SHFL.IDX P6, R14, R13, R12, R11 ;  /* 0x0000000c0d0e7389 */ /* 0x00006400000c000b */
[----:B01----:R-:W-:Y:S01]  /*140c0*/  ENDCOLLECTIVE ;  /* 0x000000000000791b */ /* 0x003fe20003800000 */
.L_x_4474:
        /* <DEDUP_REMOVED lines=18> */
.L_x_4475:
[----:B------:R-:W-:Y:S01]  /*141f0*/  IMAD.MOV.U32 R12, RZ, RZ, 0x2 ;  /* 0x00000002ff0c7424 */ /* 0x000fe200078e00ff */
[----:B------:R-:W-:-:S05]  /*14200*/  SEL R4, R14, RZ, P1 ;  /* 0x000000ff0e047207 */ /* 0x000fca0000800000 */
[----:B------:R-:W-:-:S04]  /*14210*/  IMAD.IADD R4, R17, 0x1, R4 ;  /* 0x0000000111047824 */ /* 0x000fc800078e0204 */
[----:B------:R-:W-:-:S07]  /*14220*/  IMAD.MOV.U32 R13, RZ, RZ, R4 ;  /* 0x000000ffff0d7224 */ /* 0x000fce00078e0004 */
[----:B------:R-:W-:Y:S05]  /*14230*/  WARPSYNC.COLLECTIVE R15, `(.L_x_4476) ;  /* 0x000000000f087348 */ /* 0x000fea0003c00000 */
[----:B------:R0:W1:Y:S02]  /*14240*/  SHFL.UP P6, R14, R13, R12, R11 ;  /* 0x0400000c0d0e7389 */ /* 0x00006400000c000b */
[----:B01----:R-:W-:Y:S01]  /*14250*/  ENDCOLLECTIVE ;  /* 0x000000000000791b */ /* 0x003fe20003800000 */
.L_x_4476:
[----:B------:R-:W-:Y:S01]  /*14260*/  IMAD.MOV.U32 R12, RZ, RZ, 0x4 ;  /* 0x00000004ff0c7424 */ /* 0x000fe200078e00ff */
[----:B------:R-:W-:-:S04]  /*14270*/  SEL R3, R14, RZ, P2 ;  /* 0x000000ff0e037207 */ /* 0x000fc80001000000 */
[----:B------:R-:W-:-:S05]  /*14280*/  IADD3 R6, R4, R3, RZ ;  /* 0x0000000304067210 */ /* 0x000fca0007ffe0ff */
[----:B------:R-:W-:-:S07]  /*14290*/  IMAD.MOV.U32 R13, RZ, RZ, R6 ;  /* 0x000000ffff0d7224 */ /* 0x000fce00078e0006 */
[----:B------:R-:W-:Y:S05]  /*142a0*/  WARPSYNC.COLLECTIVE R15, `(.L_x_4477) ;  /* 0x000000000f087348 */ /* 0x000fea0003c00000 */
[----:B------:R0:W1:Y:S02]  /*142b0*/  SHFL.UP P6, R14, R13, R12, R11 ;  /* 0x0400000c0d0e7389 */ /* 0x00006400000c000b */
[----:B01----:R-:W-:Y:S01]  /*142c0*/  ENDCOLLECTIVE ;  /* 0x000000000000791b */ /* 0x003fe20003800000 */
.L_x_4477:
[----:B------:R-:W-:Y:S01]  /*142d0*/  IMAD.MOV.U32 R12, RZ, RZ, 0x8 ;  /* 0x00000008ff0c7424 */ /* 0x000fe200078e00ff */
[----:B------:R-:W-:-:S05]  /*142e0*/  SEL R3, R14, RZ, P3 ;  /* 0x000000ff0e037207 */ /* 0x000fca0001800000 */
[----:B------:R-:W-:-:S04]  /*142f0*/  IMAD.IADD R2, R6, 0x1, R3 ;  /* 0x0000000106027824 */ /* 0x000fc800078e0203 */
[----:B------:R-:W-:-:S07]  /*14300*/  IMAD.MOV.U32 R13, RZ, RZ, R2 ;  /* 0x000000ffff0d7224 */ /* 0x000fce00078e0002 */
[----:B------:R-:W-:Y:S05]  /*14310*/  WARPSYNC.COLLECTIVE R15, `(.L_x_4478) ;  /* 0x000000000f087348 */ /* 0x000fea0003c00000 */
[----:B------:R0:W1:Y:S02]  /*14320*/  SHFL.UP P6, R14, R13, R12, R11 ;  /* 0x0400000c0d0e7389 */ /* 0x00006400000c000b */
[----:B01----:R-:W-:Y:S01]  /*14330*/  ENDCOLLECTIVE ;  /* 0x000000000000791b */ /* 0x003fe20003800000 */
.L_x_4478:
[----:B------:R-:W-:Y:S01]  /*14340*/  IMAD.MOV.U32 R12, RZ, RZ, 0x10 ;  /* 0x00000010ff0c7424 */ /* 0x000fe200078e00ff */
[----:B------:R-:W-:-:S05]  /*14350*/  SEL R3, R14, RZ, P4 ;  /* 0x000000ff0e037207 */ /* 0x000fca0002000000 */
[----:B------:R-:W-:-:S04]  /*14360*/  IMAD.IADD R3, R2, 0x1, R3 ;  /* 0x0000000102037824 */ /* 0x000fc800078e0203 */
[----:B------:R-:W-:-:S07]  /*14370*/  IMAD.MOV.U32 R13, RZ, RZ, R3 ;  /* 0x000000ffff0d7224 */ /* 0x000fce00078e0003 */
[----:B------:R-:W-:Y:S05]  /*14380*/  WARPSYNC.COLLECTIVE R15, `(.L_x_4479) ;  /* 0x000000000f087348 */ /* 0x000fea0003c00000 */
[----:B------:R0:W1:Y:S02]  /*14390*/  SHFL.UP P6, R14, R13, R12, R11 ;  /* 0x0400000c0d0e7389 */ /* 0x00006400000c000b */
[----:B01----:R-:W-:Y:S01]  /*143a0*/  ENDCOLLECTIVE ;  /* 0x000000000000791b */ /* 0x003fe20003800000 */
.L_x_4479:
[----:B------:R-:W-:Y:S02]  /*143b0*/  IMAD.MOV.U32 R12, RZ, RZ, 0x1f ;  /* 0x0000001fff0c7424 */ /* 0x000fe400078e00ff */
[----:B------:R-:W-:Y:S01]  /*143c0*/  IMAD.MOV.U32 R11, RZ, RZ, 0x1f ;  /* 0x0000001fff0b7424 */ /* 0x000fe200078e00ff */
[----:B------:R-:W-:-:S05]  /*143d0*/  SEL R2, R14, RZ, P5 ;  /* 0x000000ff0e027207 */ /* 0x000fca0002800000 */
[----:B------:R-:W-:-:S05]  /*143e0*/  IMAD.IADD R2, R3, 0x1, R2 ;  /* 0x0000000103027824 */ /* 0x000fca00078e0202 */
[----:B------:R-:W-:-:S07]  /*143f0*/  MOV R13, R2 ;  /* 0x00000002000d7202 */ /* 0x000fce0000000f00 */
[----:B------:R-:W-:Y:S05]  /*14400*/  WARPSYNC.COLLECTIVE R15, `(.L_x_4480) ;  /* 0x000000000f087348 */ /* 0x000fea0003c00000 */
[----:B------:R0:W1:Y:S02]  /*14410*/  SHFL.IDX P6, R14, R13, R12, R11 ;  /* 0x0000000c0d0e7389 */ /* 0x00006400000c000b */
[----:B01----:R-:W-:Y:S01]  /*14420*/  ENDCOLLECTIVE ;  /* 0x000000000000791b */ /* 0x003fe20003800000 */
.L_x_4480:
[----:B------:R-:W-:Y:S05]  /*14430*/  BRA `(.L_x_4481) ;  /* 0xffffffc800887947 */ /* 0x000fea000383ffff */
.L_x_4393:
        /* <DEDUP_REMOVED lines=8> */
.L_x_4483:
[----:B------:R-:W-:Y:S05]  /*144c0*/  BSYNC B0 ;  /* 0x0000000000007941 */ /* 0x000fea0003800000 */
.L_x_4482:
[----:B------:R-:W-:Y:S01]  /*144d0*/  SEL R14, R14, RZ, P1 ;  /* 0x000000ff0e0e7207 */ /* 0x000fe20000800000 */
[----:B------:R-:W-:Y:S01]  /*144e0*/  IMAD.MOV.U32 R12, RZ, RZ, 0x2 ;  /* 0x00000002ff0c7424 */ /* 0x000fe200078e00ff */
[----:B------:R-:W-:Y:S01]  /*144f0*/  MOV R15, 0xffffffff ;  /* 0xffffffff000f7802 */ /* 0x000fe20000000f00 */
[----:B------:R-:W-:Y:S02]  /*14500*/  IMAD.MOV.U32 R11, RZ, RZ, RZ ;  /* 0x000000ffff0b7224 */ /* 0x000fe400078e00ff */
[----:B------:R-:W-:-:S07]  /*14510*/  IMAD.IADD R13, R17, 0x1, R14 ;  /* 0x00000001110d7824 */ /* 0x000fce00078e020e */
[----:B------:R-:W-:Y:S05]  /*14520*/  WARPSYNC.COLLECTIVE R15, `(.L_x_4484) ;  /* 0x000000000f087348 */ /* 0x000fea0003c00000 */
[----:B------:R0:W1:Y:S02]  /*14530*/  SHFL.UP P6, R14, R13, R12, R11 ;  /* 0x0400000c0d0e7389 */ /* 0x00006400000c000b */
[----:B01----:R-:W-:Y:S01]  /*14540*/  ENDCOLLECTIVE ;  /* 0x000000000000791b */ /* 0x003fe20003800000 */
.L_x_4484:
[----:B------:R-:W-:Y:S01]  /*14550*/  IMAD.MOV.U32 R12, RZ, RZ, 0x4 ;  /* 0x00000004ff0c7424 */ /* 0x000fe200078e00ff */
[----:B------:R-:W-:-:S05]  /*14560*/  SEL R2, R14, RZ, P2 ;  /* 0x000000ff0e027207 */ /* 0x000fca0001000000 */
[----:B------:R-:W-:-:S04]  /*14570*/  IMAD.IADD R2, R13, 0x1, R2 ;  /* 0x000000010d027824 */ /* 0x000fc800078e0202 */
[----:B------:R-:W-:-:S07]  /*14580*/  IMAD.MOV.U32 R13, RZ, RZ, R2 ;  /* 0x000000ffff0d7224 */ /* 0x000fce00078e0002 */
[----:B------:R-:W-:Y:S05]  /*14590*/  WARPSYNC.COLLECTIVE R15, `(.L_x_4485) ;  /* 0x000000000f087348 */ /* 0x000fea0003c00000 */
[----:B------:R0:W1:Y:S02]  /*145a0*/  SHFL.UP P6, R14, R13, R12, R11 ;  /* 0x0400000c0d0e7389 */ /* 0x00006400000c000b */
[----:B01----:R-:W-:Y:S01]  /*145b0*/  ENDCOLLECTIVE ;  /* 0x000000000000791b */ /* 0x003fe20003800000 */
.L_x_4485:
[----:B------:R-:W-:Y:S01]  /*145c0*/  IMAD.MOV.U32 R12, RZ, RZ, 0x8 ;  /* 0x00000008ff0c7424 */ /* 0x000fe200078e00ff */
[----:B------:R-:W-:-:S05]  /*145d0*/  SEL R3, R14, RZ, P3 ;  /* 0x000000ff0e037207 */ /* 0x000fca0001800000 */
[----:B------:R-:W-:-:S04]  /*145e0*/  IMAD.IADD R3, R2, 0x1, R3 ;  /* 0x0000000102037824 */ /* 0x000fc800078e0203 */
[----:B------:R-:W-:-:S07]  /*145f0*/  IMAD.MOV.U32 R13, RZ, RZ, R3 ;  /* 0x000000ffff0d7224 */ /* 0x000fce00078e0003 */
[----:B------:R-:W-:Y:S05]  /*14600*/  WARPSYNC.COLLECTIVE R15, `(.L_x_4486) ;  /* 0x000000000f087348 */ /* 0x000fea0003c00000 */
[----:B------:R0:W1:Y:S02]  /*14610*/  SHFL.UP P6, R14, R13, R12, R11 ;  /* 0x0400000c0d0e7389 */ /* 0x00006400000c000b */
[----:B01----:R-:W-:Y:S01]  /*14620*/  ENDCOLLECTIVE ;  /* 0x000000000000791b */ /* 0x003fe20003800000 */
.L_x_4486:
[----:B------:R-:W-:Y:S01]  /*14630*/  IMAD.MOV.U32 R12, RZ, RZ, 0x10 ;  /* 0x00000010ff0c7424 */ /* 0x000fe200078e00ff */
[----:B------:R-:W-:-:S05]  /*14640*/  SEL R4, R14, RZ, P4 ;  /* 0x000000ff0e047207 */ /* 0x000fca0002000000 */
[----:B------:R-:W-:-:S04]  /*14650*/  IMAD.IADD R4, R3, 0x1, R4 ;  /* 0x0000000103047824 */ /* 0x000fc800078e0204 */
[----:B------:R-:W-:-:S07]  /*14660*/  IMAD.MOV.U32 R13, RZ, RZ, R4 ;  /* 0x000000ffff0d7224 */ /* 0x000fce00078e0004 */
[----:B------:R-:W-:Y:S05]  /*14670*/  WARPSYNC.COLLECTIVE R15, `(.L_x_4487) ;  /* 0x000000000f087348 */ /* 0x000fea0003c00000 */
[----:B------:R0:W1:Y:S02]  /*14680*/  SHFL.UP P6, R14, R13, R12, R11 ;  /* 0x0400000c0d0e7389 */ /* 0x00006400000c000b */
[----:B01----:R-:W-:Y:S01]  /*14690*/  ENDCOLLECTIVE ;  /* 0x000000000000791b */ /* 0x003fe20003800000 */
.L_x_4487:
[----:B------:R-:W-:Y:S02]  /*146a0*/  IMAD.MOV.U32 R12, RZ, RZ, 0x1f ;  /* 0x0000001fff0c7424 */ /* 0x000fe400078e00ff */
[----:B------:R-:W-:Y:S01]  /*146b0*/  IMAD.MOV.U32 R11, RZ, RZ, 0x1f ;  /* 0x0000001fff0b7424 */ /* 0x000fe200078e00ff */
[----:B------:R-:W-:-:S04]  /*146c0*/  SEL R3, R14, RZ, P5 ;  /* 0x000000ff0e037207 */ /* 0x000fc80002800000 */
[----:B------:R-:W-:-:S05]  /*146d0*/  IADD3 R2, R4, R3, RZ ;  /* 0x0000000304027210 */ /* 0x000fca0007ffe0ff */
[----:B------:R-:W-:-:S07]  /*146e0*/  IMAD.MOV.U32 R13, RZ, RZ, R2 ;  /* 0x000000ffff0d7224 */ /* 0x000fce00078e0002 */
[----:B------:R-:W-:Y:S05]  /*146f0*/  WARPSYNC.COLLECTIVE R15, `(.L_x_4488) ;  /* 0x000000000f087348 */ /* 0x000fea0003c00000 */
[----:B------:R0:W1:Y:S02]  /*14700*/  SHFL.IDX P6, R14, R13, R12, R11 ;  /* 0x0000000c0d0e7389 */ /* 0x00006400000c000b */
[----:B01----:R-:W-:Y:S01]  /*14710*/  ENDCOLLECTIVE ;  /* 0x000000000000791b */ /* 0x003fe20003800000 */
.L_x_4488:
[----:B------:R-:W-:Y:S05]  /*14720*/  BRA `(.L_x_4489) ;  /* 0xffffffc800687947 */ /* 0x000fea000383ffff */
.L_x_4395:
[----:B------:R-:W-:Y:S01]  /*14730*/  BSSY B0, `(.L_x_4490) ;  /* 0x0000006000007945 */ /* 0x000fe20003800000 */
[----:B------:R-:W-:Y:S01]  /*14740*/  PLOP3.LUT P6, PT, P6, PT, PT, 0x8, 0x0 ;  /* 0x000000000000781c */ /* 0x000fe200037ce170 */
[----:B------:R-:W-:-:S12]  /*14750*/  IMAD.MOV.U32 R15, RZ, RZ, -0x1 ;  /* 0xffffffffff0f7424 */ /* 0x000fd800078e00ff */
[----:B01----:R-:W-:Y:S05]  /*14760*/  WARPSYNC.COLLECTIVE R15, `(.L_x_4491) ;  /* 0x000000000f087348 */ /* 0x003fea0003c00000 */
[----:B------:R-:W-:Y:S01]  /*14770*/  VOTE.ANY R14, PT, P6 ;  /* 0x00000000000e7806 */ /* 0x000fe200030e0100 */
[----:B01----:R-:W-:Y:S06]  /*14780*/  ENDCOLLECTIVE ;  /* 0x000000000000791b */ /* 0x003fec0003800000 */
.L_x_4491:
[----:B------:R-:W-:Y:S05]  /*14790*/  BSYNC B0 ;  /* 0x0000000000007941 */ /* 0x000fea0003800000 */
.L_x_4490:
        /* <DEDUP_REMOVED lines=9> */
.L_x_4492:
[----:B------:R-:W-:Y:S01]  /*14830*/  MOV R17, R14 ;  /* 0x0000000e00117202 */ /* 0x000fe20000000f00 */
[----:B------:R-:W-:Y:S06]  /*14840*/  BRA `(.L_x_4493) ;  /* 0xffffffc800587947 */ /* 0x000fec000383ffff */
.L_x_4397:
[----:B------:R-:W-:Y:S01]  /*14850*/  BSSY B0, `(.L_x_4494) ;  /* 0x0000007000007945 */ /* 0x000fe20003800000 */
[----:B------:R-:W-:Y:S02]  /*14860*/  IMAD.MOV.U32 R13, RZ, RZ, R2 ;  /* 0x000000ffff0d7224 */ /* 0x000fe400078e0002 */
[----:B------:R-:W-:Y:S02]  /*14870*/  IMAD.MOV.U32 R11, RZ, RZ, 0x1f ;  /* 0x0000001fff0b7424 */ /* 0x000fe400078e00ff */
[----:B------:R-:W-:-:S07]  /*14880*/  IMAD.MOV.U32 R15, RZ, RZ, -0x1 ;  /* 0xffffffffff0f7424 */ /* 0x000fce00078e00ff */
[----:B0123--:R-:W-:Y:S05]  /*14890*/  WARPSYNC.COLLECTIVE R15, `(.L_x_4495) ;  /* 0x000000000f087348 */ /* 0x00ffea0003c00000 */
[----:B------:R4:W0:Y:S02]  /*148a0*/  SHFL.IDX P6, R14, R13, R12, R11 ;  /* 0x0000000c0d0e7389 */ /* 0x00082400000c000b */
[----:B01234-:R-:W-:Y:S01]  /*148b0*/  ENDCOLLECTIVE ;  /* 0x000000000000791b */ /* 0x01ffe20003800000 */
.L_x_4495:
[----:B------:R-:W-:Y:S05]  /*148c0*/  BSYNC B0 ;  /* 0x0000000000007941 */ /* 0x000fea0003800000 */
.L_x_4494:
[----:B------:R-:W-:Y:S05]  /*148d0*/  BRA `(.L_x_4396) ;  /* 0xffffffc800507947 */ /* 0x000fea000383ffff */
.L_x_4401:
[----:B0-----:R0:W1:Y:S02]  /*148e0*/  SYNCS.PHASECHK.TRANS64.TRYWAIT P0, [R5+URZ+0x28c20], R0 ;  /* 0x028c2000050075a7 */ /* 0x001064000800017f */
[----:B-1----:R-:W-:Y:S05]  /*148f0*/  @!P0 NANOSLEEP.SYNCS 0x989680 ;  /* 0x009896800000895d */ /* 0x002fea0003900000 */
[----:B------:R-:W1:Y:S02]  /*14900*/  @!P0 SYNCS.PHASECHK.TRANS64 P0, [R5+URZ+0x28c20], R0 ;  /* 0x028c2000050085a7 */ /* 0x000e64000800007f */
[----:B-1----:R-:W-:Y:S05]  /*14910*/  @!P0 BRA `(.L_x_4401) ;  /* 0xfffffffc00f08947 */ /* 0x002fea000383ffff */
[----:B------:R-:W-:Y:S05]  /*14920*/  BRA `(.L_x_4496) ;  /* 0xffffffcc00c87947 */ /* 0x000fea000383ffff */
.L_x_4402:
        /* <DEDUP_REMOVED lines=11> */
.L_x_4498:
[----:B------:R-:W-:Y:S05]  /*149e0*/  BSYNC B0 ;  /* 0x0000000000007941 */ /* 0x000fea0003800000 */
.L_x_4497:
[----:B------:R-:W-:Y:S05]  /*149f0*/  BRA `(.L_x_4499) ;  /* 0xffffffcc00b07947 */ /* 0x000fea000383ffff */
.L_x_4405:
[----:B------:R-:W-:Y:S01]  /*14a00*/  BSSY B1, `(.L_x_4500) ;  /* 0x0000006000017945 */ /* 0x000fe20003800000 */
[----:B------:R-:W-:-:S07]  /*14a10*/  IMAD.MOV.U32 R15, RZ, RZ, -0x1 ;  /* 0xffffffffff0f7424 */ /* 0x000fce00078e00ff */
[----:B0-234-:R-:W-:Y:S05]  /*14a20*/  WARPSYNC.COLLECTIVE R15, `(.L_x_4501) ;  /* 0x000000000f0c7348 */ /* 0x01dfea0003c00000 */
[----:B------:R-:W-:Y:S02]  /*14a30*/  ELECT P6, UR62, PT ;  /* 0x00000000003e782f */ /* 0x000fe400038c0000 */
[----:B------:R-:W-:Y:S01]  /*14a40*/  MOV R14, UR62 ;  /* 0x0000003e000e7c02 */ /* 0x000fe20008000f00 */
[----:B0-234-:R-:W-:Y:S10]  /*14a50*/  ENDCOLLECTIVE ;  /* 0x000000000000791b */ /* 0x01dff40003800000 */
.L_x_4501:
[----:B------:R-:W-:Y:S05]  /*14a60*/  BSYNC B1 ;  /* 0x0000000000017941 */ /* 0x000fea0003800000 */
.L_x_4500:
[----:B------:R-:W-:Y:S05]  /*14a70*/  BRA `(.L_x_4502) ;  /* 0xffffffcc00a87947 */ /* 0x000fea000383ffff */
.L_x_4407:
[----:B0-----:R0:W1:Y:S02]  /*14a80*/  SYNCS.PHASECHK.TRANS64.TRYWAIT P1, [R3+URZ+0x28c40], R2 ;  /* 0x028c4002030075a7 */ /* 0x001064000802017f */
[----:B-1----:R-:W-:Y:S05]  /*14a90*/  @!P1 NANOSLEEP.SYNCS 0x989680 ;  /* 0x009896800000995d */ /* 0x002fea0003900000 */
[----:B------:R-:W1:Y:S02]  /*14aa0*/  @!P1 SYNCS.PHASECHK.TRANS64 P1, [R3+URZ+0x28c40], R2 ;  /* 0x028c4002030095a7 */ /* 0x000e64000802007f */
[----:B-1----:R-:W-:Y:S05]  /*14ab0*/  @!P1 BRA `(.L_x_4407) ;  /* 0xfffffffc00f09947 */ /* 0x002fea000383ffff */
[----:B------:R-:W-:Y:S05]  /*14ac0*/  BRA `(.L_x_4503) ;  /* 0xffffffcc00c87947 */ /* 0x000fea000383ffff */
.L_x_4409:
[----:B-1----:R1:W0:Y:S02]  /*14ad0*/  SYNCS.PHASECHK.TRANS64.TRYWAIT P1, [R5+URZ+0x28c40], R0 ;  /* 0x028c4000050075a7 */ /* 0x002224000802017f */
[----:B0-----:R-:W-:Y:S05]  /*14ae0*/  @!P1 NANOSLEEP.SYNCS 0x989680 ;  /* 0x009896800000995d */ /* 0x001fea0003900000 */
[----:B------:R-:W0:Y:S02]  /*14af0*/  @!P1 SYNCS.PHASECHK.TRANS64 P1, [R5+URZ+0x28c40], R0 ;  /* 0x028c4000050095a7 */ /* 0x000e24000802007f */
[----:B0-----:R-:W-:Y:S05]  /*14b00*/  @!P1 BRA `(.L_x_4409) ;  /* 0xfffffffc00f09947 */ /* 0x001fea000383ffff */
[----:B------:R-:W-:Y:S05]  /*14b10*/  BRA `(.L_x_4504) ;  /* 0xffffffcc00d47947 */ /* 0x000fea000383ffff */
.L_x_4411:
[----:B------:R0:W0:Y:S02]  /*14b20*/  SYNCS.PHASECHK.TRANS64.TRYWAIT P1, [R3+URZ+0x28c60], R2 ;  /* 0x028c6002030075a7 */ /* 0x000024000802017f */
[----:B0-----:R-:W-:Y:S05]  /*14b30*/  @!P1 NANOSLEEP.SYNCS 0x989680 ;  /* 0x009896800000995d */ /* 0x001fea0003900000 */
[----:B------:R-:W0:Y:S02]  /*14b40*/  @!P1 SYNCS.PHASECHK.TRANS64 P1, [R3+URZ+0x28c60], R2 ;  /* 0x028c6002030095a7 */ /* 0x000e24000802007f */
[----:B0-----:R-:W-:Y:S05]  /*14b50*/  @!P1 BRA `(.L_x_4411) ;  /* 0xfffffffc00f09947 */ /* 0x001fea000383ffff */
[----:B------:R-:W-:Y:S05]  /*14b60*/  BRA `(.L_x_4505) ;  /* 0xffffffcc00d07947 */ /* 0x000fea000383ffff */
.L_x_4506:
        /* <DEDUP_REMOVED lines=9> */
.L_x_5647:


//--------------------- .text._ZN7cutlass13device_kernelIN5flash11enable_sm90INS1_16FlashAttnFwdSm90INS1_25CollectiveMainloopFwdSm90ILi2EN4cute5tupleIJNS5_1CILi1EEES8_S8_EEENS6_IJNS7_ILi64EEESA_SA_EEELi512ENS_10bfloat16_tEfNS_4arch4Sm90ELb1ELb0ELb0ELb1ELb1ELb1ELb0ELb0ELb0ELb1ELb0ELb0EEENS1_21CollectiveEpilogueFwdINS6_IJSA_NS7_ILi512EEESA_EEES9_SC_SE_Li256ELb1ELb1ELb0ELb0EEENS1_36VarlenDynamicPersistentTileSchedulerILi64ELi64ELi256ELi128ELb0ELb1ELb1ELb1ELb1ELb1EEEEEEEEEvNT_6ParamsE --------------------------
	.section	.text._ZN7cutlass13device_kernelIN5flash11enable_sm90INS1_16FlashAttnFwdSm90INS1_25CollectiveMainloopFwdSm90ILi2EN4cute5tupleIJNS5_1CILi1EEES8_S8_EEENS6_IJNS7_ILi64EEESA_SA_EEELi512ENS_10bfloat16_tEfNS_4arch4Sm90ELb1ELb0ELb0ELb1ELb1ELb1ELb0ELb0ELb0ELb1ELb0ELb0EEENS1_21CollectiveEpilogueFwdINS6_IJSA_NS7_ILi512EEESA_EEES9_SC_SE_Li256ELb1ELb1ELb0ELb0EEENS1_36VarlenDynamicPersistentTileSchedulerILi64ELi64ELi256ELi128ELb0ELb1ELb1ELb1ELb1ELb1EEEEEEEEEvNT_6ParamsE,"ax",@progbits
	.align	128
.text._ZN7cutlass13device_kernelIN5flash11enable_sm90INS1_16FlashAttnFwdSm90INS1_25CollectiveMainloopFwdSm90ILi2EN4cute5tupleIJNS5_1CILi1EEES8_S8_EEENS6_IJNS7_ILi64EEESA_SA_EEELi512ENS_10bfloat16_tEfNS_4arch4Sm90ELb1ELb0ELb0ELb1ELb1ELb1ELb0ELb0ELb0ELb1ELb0ELb0EEENS1_21CollectiveEpilogueFwdINS6_IJSA_NS7_ILi512EEESA_EEES9_SC_SE_Li256ELb1ELb1ELb0ELb0EEENS1_36VarlenDynamicPersistentTileSchedulerILi64ELi64ELi256ELi128ELb0ELb1ELb1ELb1ELb1ELb1EEEEEEEEEvNT_6ParamsE:
        .type           _ZN7cutlass13device_kernelIN5flash11enable_sm90INS1_16FlashAttnFwdSm90INS1_25CollectiveMainloopFwdSm90ILi2EN4cute5tupleIJNS5_1CILi1EEES8_S8_EEENS6_IJNS7_ILi64EEESA_SA_EEELi512ENS_10bfloat16_tEfNS_4arch4Sm90ELb1ELb0ELb0ELb1ELb1ELb1ELb0ELb0ELb0ELb1ELb0ELb0EEENS1_21CollectiveEpilogueFwdINS6_IJSA_NS7_ILi512EEESA_EEES9_SC_SE_Li256ELb1ELb1ELb0ELb0EEENS1_36VarlenDynamicPersistentTileSchedulerILi64ELi64ELi256ELi128ELb0ELb1ELb1ELb1ELb1ELb1EEEEEEEEEvNT_6ParamsE,@function
        .size           _ZN7cutlass13device_kernelIN5flash11enable_sm90INS1_16FlashAttnFwdSm90INS1_25CollectiveMainloopFwdSm90ILi2EN4cute5tupleIJNS5_1CILi1EEES8_S8_EEENS6_IJNS7_ILi64EEESA_SA_EEELi512ENS_10bfloat16_tEfNS_4arch4Sm90ELb1ELb0ELb0ELb1ELb1ELb1ELb0ELb0ELb0ELb1ELb0ELb0EEENS1_21CollectiveEpilogueFwdINS6_IJSA_NS7_ILi512EEESA_EEES9_SC_SE_Li256ELb1ELb1ELb0ELb0EEENS1_36VarlenDynamicPersistentTileSchedulerILi64ELi64ELi256ELi128ELb0ELb1ELb1ELb1ELb1ELb1EEEEEEEEEvNT_6ParamsE,(.L_x_5648 - _ZN7cutlass13device_kernelIN5flash11enable_sm90INS1_16FlashAttnFwdSm90INS1_25CollectiveMainloopFwdSm90ILi2EN4cute5tupleIJNS5_1CILi1EEES8_S8_EEENS6_IJNS7_ILi64EEESA_SA_EEELi512ENS_10bfloat16_tEfNS_4arch4Sm90ELb1ELb0ELb0ELb1ELb1ELb1ELb0ELb0ELb0ELb1ELb0ELb0EEENS1_21CollectiveEpilogueFwdINS6_IJSA_NS7_ILi512EEESA_EEES9_SC_SE_Li256ELb1ELb1ELb0ELb0EEENS1_36VarlenDynamicPersistentTileSchedulerILi64ELi64ELi256ELi128ELb0ELb1ELb1ELb1ELb1ELb1EEEEEEEEEvNT_6ParamsE)
        .other          _ZN7cutlass13device_kernelIN5flash11enable_sm90INS1_16FlashAttnFwdSm90INS1_25CollectiveMainloopFwdSm90ILi2EN4cute5tupleIJNS5_1CILi1EEES8_S8_EEENS6_IJNS7_ILi64EEESA_SA_EEELi512ENS_10bfloat16_tEfNS_4arch4Sm90ELb1ELb0ELb0ELb1ELb1ELb1ELb0ELb0ELb0ELb1ELb0ELb0EEENS1_21CollectiveEpilogueFwdINS6_IJSA_NS7_ILi512EEESA_EEES9_SC_SE_Li256ELb1ELb1ELb0ELb0EEENS1_36VarlenDynamicPersistentTileSchedulerILi64ELi64ELi256ELi128ELb0ELb1ELb1ELb1ELb1ELb1EEEEEEEEEvNT_6ParamsE,@"STO_CUDA_ENTRY STV_DEFAULT"
_ZN7cutlass13device_kernelIN5flash11enable_sm90INS1_16FlashAttnFwdSm90INS1_25CollectiveMainloopFwdSm90ILi2EN4cute5tupleIJNS5_1CILi1EEES8_S8_EEENS6_IJNS7_ILi64EEESA_SA_EEELi512ENS_10bfloat16_tEfNS_4arch4Sm90ELb1ELb0ELb0ELb1ELb1ELb1ELb0ELb0ELb0ELb1ELb0ELb0EEENS1_21CollectiveEpilogueFwdINS6_IJSA_NS7_ILi512EEESA_EEES9_SC_SE_Li256ELb1ELb1ELb0ELb0EEENS1_36VarlenDynamicPersistentTileSchedulerILi64ELi64ELi256ELi128ELb0ELb1ELb1ELb1ELb1ELb1EEEEEEEEEvNT_6ParamsE:
        /* <DEDUP_REMOVED lines=17> */
.L_x_4508:
[----:B------:R-:W-:Y:S05]  /*0110*/  BSYNC B0 ;  /* 0x0000000000007941 */ /* 0x000fea0003800000 */
.L_x_4507:
[----:B------:R-:W0:Y:S01]  /*0120*/  SHFL.IDX PT, R3, R2, RZ, 0x1f ;  /* 0x00001fff02037589 */ /* 0x000e2200000e0000 */
[----:B------:R-:W-:Y:S01]  /*0130*/  VOTEU.ANY UP0, P0 ;  /* 0x00000000003f7886 */ /* 0x000fe20000000100 */
[----:B------:R-:W-:Y:S01]  /*0140*/  UMOV UR4, 0x80 ;  /* 0x0000008000047882 */ /* 0x000fe20000000000 */
[----:B------:R-:W-:Y:S01]  /*0150*/  UMOV UR7, 0x100 ;  /* 0x0000010000077882 */ /* 0x000fe20000000000 */
[----:B------:R-:W-:Y:S02]  /*0160*/  VOTEU.ANY UP1, P0 ;  /* 0x00000000003f7886 */ /* 0x000fe40000020100 */
[----:B------:R-:W1:Y:S01]  /*0170*/  @UP0 S2UR UR8, SR_CgaCtaId ;  /* 0x00000000000809c3 */ /* 0x000e620000008800 */
[----:B------:R-:W-:Y:S01]  /*0180*/  @UP0 UMOV UR6, 0x400 ;  /* 0x0000040000060882 */ /* 0x000fe20000000000 */
[----:B------:R-:W-:-:S04]  /*0190*/  @UP0 UIADD3 UR4, -UR4, 0x100000, URZ ;  /* 0x0010000004040890 */ /* 0x000fc8000fffe13f */
[----:B------:R-:W-:Y:S02]  /*01a0*/  @UP0 USHF.L.U32 UR5, UR4, 0xb, URZ ;  /* 0x0000000b04050899 */ /* 0x000fe4000800063f */
[----:B------:R-:W-:Y:S01]  /*01b0*/  @UP0 USHF.L.U32 UR4, UR4, 0x1, URZ ;  /* 0x0000000104040899 */ /* 0x000fe2000800063f */
[----:B0-----:R-:W-:Y:S02]  /*01c0*/  ISETP.NE.AND P1, PT, R3, RZ, PT ;  /* 0x000000ff0300720c */ /* 0x001fe40003f25270 */
[----:B------:R-:W-:Y:S01]  /*01d0*/  SHF.R.U32.HI R3, RZ, 0x7, R0 ;  /* 0x00000007ff037819 */ /* 0x000fe20000011600 */
[----:B-1----:R-:W-:-:S04]  /*01e0*/  @UP0 ULEA UR8, UR8, UR6, 0x18 ;  /* 0x0000000608080291 */ /* 0x002fc8000f8ec03f */
[----:B------:R-:W0:Y:S01]  /*01f0*/  SHFL.IDX PT, R5, R3, RZ, 0x1f ;  /* 0x00001fff03057589 */ /* 0x000e2200000e0000 */
[----:B------:R-:W-:-:S04]  /*0200*/  @UP0 UIADD3 UR6, -UR7, 0x100000, URZ ;  /* 0x0010000007060890 */ /* 0x000fc8000fffe13f */
[----:B------:R-:W-:Y:S02]  /*0210*/  @UP0 USHF.L.U32 UR7, UR6, 0xb, URZ ;  /* 0x0000000b06070899 */ /* 0x000fe4000800063f */
[----:B------:R-:W-:Y:S01]  /*0220*/  @UP0 USHF.L.U32 UR6, UR6, 0x1, URZ ;  /* 0x0000000106060899 */ /* 0x000fe2000800063f */
[----:B------:R-:W-:Y:S01]  /*0230*/  VOTEU.ANY UP0, P0 ;  /* 0x00000000003f7886 */ /* 0x000fe20000000100 */
[----:B------:R-:W1:Y:S04]  /*0240*/  FENCE.VIEW.ASYNC.S ;  /* 0x00000000000073c6 */ /* 0x000e680000000000 */
[----:B-1----:R1:W2:Y:S01]  /*0250*/  @UP0 SYNCS.EXCH.64 URZ, [UR8+0x28c00], UR4 ;  /* 0x028c0004083f05b2 */ /* 0x0022a20008000100 */
[----:B0-----:R1:W-:Y:S05]  /*0260*/  STL [R1+0x54], R5 ;  /* 0x0000540501007387 */ /* 0x0013ea0000100800 */
[----:B------:R1:W0:Y:S01]  /*0270*/  @UP1 SYNCS.EXCH.64 URZ, [UR8+0x28c20], UR6 ;  /* 0x028c2006083f15b2 */ /* 0x0002220008000100 */
[----:B------:R-:W-:Y:S05]  /*0280*/  @P1 BRA `(.L_x_4509) ;  /* 0x0000000000381947 */ /* 0x000fea0003800000 */
[----:B-1----:R-:W1:Y:S01]  /*0290*/  S2UR UR5, SR_CgaCtaId ;  /* 0x00000000000579c3 */ /* 0x002e620000008800 */
[----:B------:R-:W-:Y:S01]  /*02a0*/  UMOV UR4, 0x400 ;  /* 0x0000040000047882 */ /* 0x000fe20000000000 */
[----:B------:R-:W-:Y:S01]  /*02b0*/  UMOV UR7, 0x80 ;  /* 0x0000008000077882 */ /* 0x000fe20000000000 */
[----:B------:R-:W-:Y:S01]  /*02c0*/  ELECT P0, URZ, PT ;  /* 0x00000000003f782f */ /* 0x000fe20003800000 */
[----:B-1----:R-:W-:Y:S02]  /*02d0*/  ULEA UR6, UR5, UR4, 0x18 ;  /* 0x0000000405067291 */ /* 0x002fe4000f8ec03f */
[----:B------:R-:W-:-:S04]  /*02e0*/  UIADD3 UR4, -UR7, 0x100000, URZ ;  /* 0x0010000007047890 */ /* 0x000fc8000fffe13f */
[----:B------:R-:W-:Y:S02]  /*02f0*/  USHF.L.U32 UR5, UR4, 0xb, URZ ;  /* 0x0000000b04057899 */ /* 0x000fe4000800063f */
[----:B------:R-:W-:Y:S01]  /*0300*/  USHF.L.U32 UR4, UR4, 0x1, URZ ;  /* 0x0000000104047899 */ /* 0x000fe2000800063f */
[----:B------:R-:W1:Y:S11]  /*0310*/  FENCE.VIEW.ASYNC.S ;  /* 0x00000000000073c6 */ /* 0x000e760000000000 */
[----:B-1----:R3:W4:Y:S01]  /*0320*/  SYNCS.EXCH.64 URZ, [UR6+0x28c30], UR4 ;  /* 0x028c3004063f75b2 */ /* 0x0027220008000100 */
[----:B------:R3:W1:Y:S01]  /*0330*/  SYNCS.EXCH.64 URZ, [UR6+0x28c40], UR4 ;  /* 0x028c4004063f75b2 */ /* 0x0006620008000100 */
[----:B------:R3:W0:Y:S01]  /*0340*/  SYNCS.EXCH.64 URZ, [UR6+0x28c38], UR4 ;  /* 0x028c3804063f75b2 */ /* 0x0006220008000100 */
[----:B------:R3:W0:Y:S02]  /*0350*/  SYNCS.EXCH.64 URZ, [UR6+0x28c48], UR4 ;  /* 0x028c4804063f75b2 */ /* 0x0006240008000100 */
[----:B---3--:R-:W-:Y:S01]  /*0360*/  NOP ;  /* 0x0000000000007918 */ /* 0x008fe20000000000 */
.L_x_4509:
[----:B------:R-:W3:Y:S01]  /*0370*/  SHFL.IDX PT, R4, R2, RZ, 0x1f ;  /* 0x00001fff02047589 */ /* 0x000ee200000e0000 */
[----:B------:R-:W-:Y:S01]  /*0380*/  NOP ;  /* 0x0000000000007918 */ /* 0x000fe20000000000 */
[----:B---3--:R-:W-:-:S13]  /*0390*/  ISETP.NE.AND P0, PT, R4, RZ, PT ;  /* 0x000000ff0400720c */ /* 0x008fda0003f05270 */
[----:B------:R-:W-:Y:S05]  /*03a0*/  @P0 BRA `(.L_x_4510) ;  /* 0x0000000000480947 */ /* 0x000fea0003800000 */
[----:B-1----:R-:W1:Y:S01]  /*03b0*/  S2UR UR5, SR_CgaCtaId ;  /* 0x00000000000579c3 */ /* 0x002e620000008800 */
[----:B------:R-:W-:Y:S01]  /*03c0*/  UMOV UR4, 0x400 ;  /* 0x0000040000047882 */ /* 0x000fe20000000000 */
[----:B------:R-:W-:Y:S01]  /*03d0*/  UMOV UR6, 0x80 ;  /* 0x0000008000067882 */ /* 0x000fe20000000000 */
[----:B------:R-:W-:Y:S01]  /*03e0*/  UMOV UR7, 0x100 ;  /* 0x0000010000077882 */ /* 0x000fe20000000000 */
[----:B------:R-:W-:Y:S01]  /*03f0*/  ELECT P0, URZ, PT ;  /* 0x00000000003f782f */ /* 0x000fe20003800000 */
[----:B-1----:R-:W-:Y:S02]  /*0400*/  ULEA UR8, UR5, UR4, 0x18 ;  /* 0x0000000405087291 */ /* 0x002fe4000f8ec03f */
[----:B------:R-:W-:-:S04]  /*0410*/  UIADD3 UR4, -UR6, 0x100000, URZ ;  /* 0x0010000006047890 */ /* 0x000fc8000fffe13f */
[----:B------:R-:W-:Y:S02]  /*0420*/  USHF.L.U32 UR5, UR4, 0xb, URZ ;  /* 0x0000000b04057899 */ /* 0x000fe4000800063f */
[----:B------:R-:W-:Y:S02]  /*0430*/  USHF.L.U32 UR4, UR4, 0x1, URZ ;  /* 0x0000000104047899 */ /* 0x000fe4000800063f */
[----:B------:R-:W-:-:S04]  /*0440*/  UIADD3 UR6, -UR7, 0x100000, URZ ;  /* 0x0010000007067890 */ /* 0x000fc8000fffe13f */
[----:B------:R-:W-:Y:S02]  /*0450*/  USHF.L.U32 UR7, UR6, 0xb, URZ ;  /* 0x0000000b06077899 */ /* 0x000fe4000800063f */
[----:B------:R-:W-:Y:S01]  /*0460*/  USHF.L.U32 UR6, UR6, 0x1, URZ ;  /* 0x0000000106067899 */ /* 0x000fe2000800063f */
[----:B------:R-:W1:Y:S03]  /*0470*/  FENCE.VIEW.ASYNC.S ;  /* 0x00000000000073c6 */ /* 0x000e660000000000 */
[----:B-1----:R3:W1:Y:S08]  /*0480*/  SYNCS.EXCH.64 URZ, [UR8+0x28c50], UR4 ;  /* 0x028c5004083f75b2 */ /* 0x0026700008000100 */
[----:B------:R3:W0:Y:S01]  /*0490*/  SYNCS.EXCH.64 URZ, [UR8+0x28c60], UR6 ;  /* 0x028c6006083f75b2 */ /* 0x0006220008000100 */
[----:B------:R3:W0:Y:S01]  /*04a0*/  SYNCS.EXCH.64 URZ, [UR8+0x28c58], UR4 ;  /* 0x028c5804083f75b2 */ /* 0x0006220008000100 */
[----:B------:R3:W0:Y:S02]  /*04b0*/  SYNCS.EXCH.64 URZ, [UR8+0x28c68], UR6 ;  /* 0x028c6806083f75b2 */ /* 0x0006240008000100 */
[----:B---3--:R-:W-:Y:S01]  /*04c0*/  NOP ;  /* 0x0000000000007918 */ /* 0x008fe20000000000 */
.L_x_4510:
[----:B------:R-:W3:Y:S01]  /*04d0*/  SHFL.IDX PT, R4, R2, RZ, 0x1f ;  /* 0x00001fff02047589 */ /* 0x000ee200000e0000 */
[----:B------:R-:W-:Y:S01]  /*04e0*/  NOP ;  /* 0x0000000000007918 */ /* 0x000fe20000000000 */
[----:B---3--:R-:W-:-:S13]  /*04f0*/  ISETP.NE.AND P0, PT, R4, RZ, PT ;  /* 0x000000ff0400720c */ /* 0x008fda0003f05270 */
        /* <DEDUP_REMOVED lines=10> */
[----:B-1----:R3:W1:Y:S01]  /*05a0*/  SYNCS.EXCH.64 URZ, [UR6+0x28c70], UR4 ;  /* 0x028c7004063f75b2 */ /* 0x0026620008000100 */
[----:B------:R3:W0:Y:S01]  /*05b0*/  SYNCS.EXCH.64 URZ, [UR6+0x28c80], UR4 ;  /* 0x028c8004063f75b2 */ /* 0x0006220008000100 */
[----:B------:R3:W0:Y:S01]  /*05c0*/  SYNCS.EXCH.64 URZ, [UR6+0x28c78], UR4 ;  /* 0x028c7804063f75b2 */ /* 0x0006220008000100 */
[----:B------:R3:W0:Y:S02]  /*05d0*/  SYNCS.EXCH.64 URZ, [UR6+0x28c88], UR4 ;  /* 0x028c8804063f75b2 */ /* 0x0006240008000100 */
[----:B---3--:R-:W-:Y:S01]  /*05e0*/  NOP ;  /* 0x0000000000007918 */ /* 0x008fe20000000000 */
.L_x_4511:
        /* <DEDUP_REMOVED lines=22> */
.L_x_4512:
        /* <DEDUP_REMOVED lines=22> */
.L_x_4513:
[----:B------:R-:W-:Y:S01]  /*08b0*/  ISETP.NE.AND P0, PT, R5, RZ, PT ;  /* 0x000000ff0500720c */ /* 0x000fe20003f05270 */
[----:B------:R-:W-:Y:S01]  /*08c0*/  IMAD.MOV.U32 R37, RZ, RZ, 0x1 ;  /* 0x00000001ff257424 */ /* 0x000fe200078e00ff */
[----:B------:R-:W-:Y:S01]  /*08d0*/  NOP ;  /* 0x0000000000007918 */ /* 0x000fe20000000000 */
[----:B------:R-:W-:Y:S01]  /*08e0*/  ULDC.64 UR40, c[0x0][0x208] ;  /* 0x0000820000287ab9 */ /* 0x000fe20000000a00 */
[----:B------:R-:W-:Y:S02]  /*08f0*/  BSSY B9, `(.L_x_4514) ;  /* 0x0001a10000097945 */ /* 0x000fe40003800000 */
[----:B------:R-:W-:Y:S01]  /*0900*/  SEL R37, R37, 0x2, !P0 ;  /* 0x0000000225257807 */ /* 0x000fe20004000000 */
[----:B012-4-:R-:W-:Y:S06]  /*0910*/  BAR.SYNC.DEFER_BLOCKING 0x0 ;  /* 0x0000000000007b1d */ /* 0x017fec0000010000 */
[----:B------:R-:W-:Y:S05]  /*0920*/  @!P0 BRA `(.L_x_4515) ;  /* 0x0000012800b88947 */ /* 0x000fea0003800000 */
.L_x_4516:
        /* <DEDUP_REMOVED lines=58> */
[----:B------:R-:W-:Y:S01]  /*0cd0*/  LOP3.LUT R10, R10, 0x7ffffe00, RZ, 0xc0, !PT ;  /* 0x7ffffe000a0a7812 */ /* 0x000fe200078ec0ff */
[----:B------:R-:W-:Y:S01]  /*0ce0*/  IMAD.IADD R8, R7, 0x1, -R8 ;  /* 0x0000000107087824 */ /* 0x000fe200078e0a08 */
[----:B------:R-:W-:Y:S01]  /*0cf0*/  SHF.R.S32.HI R5, RZ, 0x5, R5 ;  /* 0x00000005ff057819 */ /* 0x000fe20000011405 */
[----:B------:R-:W-:Y:S01]  /*0d00*/  IMAD.U32 R7, R13, 0x40, R14 ;  /* 0x000000400d077824 */ /* 0x000fe200078e000e */
[----:B------:R-:W-:Y:S01]  /*0d10*/  LOP3.LUT R3, R3, 0xfffffe, RZ, 0xc0, !PT ;  /* 0x00fffffe03037812 */ /* 0x000fe200078ec0ff */
[C---:B------:R-:W-:Y:S01]  /*0d20*/  IMAD.SHL.U32 R9, R12.reuse, 0x40, RZ ;  /* 0x000000400c097824 */ /* 0x040fe200078e00ff */
[----:B------:R-:W-:Y:S01]  /*0d30*/  R2P PR, R12, 0x6 ;  /* 0x000000060c007804 */ /* 0x000fe20000000000 */
[----:B------:R-:W-:Y:S01]  /*0d40*/  IMAD R10, R227, 0x400, R10 ;  /* 0x00000400e30a7824 */ /* 0x000fe200078e020a */
[----:B------:R0:W-:Y:S01]  /*0d50*/  STL [R1+0x5c], R7 ;  /* 0x00005c0701007387 */ /* 0x0001e20000100800 */
[----:B------:R-:W-:Y:S01]  /*0d60*/  IMAD R197, R5, 0x10, R8 ;  /* 0x0000001005c57824 */ /* 0x000fe200078e0208 */
[----:B------:R-:W-:Y:S01]  /*0d70*/  LOP3.LUT R9, R9, 0x1c0, RZ, 0xc0, !PT ;  /* 0x000001c009097812 */ /* 0x000fe200078ec0ff */
[----:B------:R-:W-:Y:S01]  /*0d80*/  IMAD.IADD R3, R15, 0x1, -R3 ;  /* 0x000000010f037824 */ /* 0x000fe200078e0a03 */
[----:B------:R-:W-:Y:S01]  /*0d90*/  STL [R1+0x44], RZ ;  /* 0x000044ff01007387 */ /* 0x000fe20000100800 */
[----:B------:R-:W-:-:S02]  /*0da0*/  SEL R221, R221, 0xffffffc0, !P2 ;  /* 0xffffffc0dddd7807 */ /* 0x000fc40005000000 */
[----:B------:R-:W-:Y:S01]  /*0db0*/  LOP3.LUT R14, R9, 0x8, R14, 0xf8, !PT ;  /* 0x00000008090e7812 */ /* 0x000fe200078ef80e */
[----:B------:R-:W-:Y:S01]  /*0dc0*/  IMAD.SHL.U32 R217, R3, 0x100, RZ ;  /* 0x0000010003d97824 */ /* 0x000fe200078e00ff */
[----:B------:R-:W-:Y:S02]  /*0dd0*/  SHF.R.U32.HI R9, RZ, 0x3, R9 ;  /* 0x00000003ff097819 */ /* 0x000fe40000011609 */
[----:B0-----:R-:W-:Y:S02]  /*0de0*/  LOP3.LUT R7, R6, 0x7ffffffc, RZ, 0xc0, !PT ;  /* 0x7ffffffc06077812 */ /* 0x001fe400078ec0ff */
[----:B------:R-:W-:-:S03]  /*0df0*/  LOP3.LUT R9, R14, R9, RZ, 0x3c, !PT ;  /* 0x000000090e097212 */ /* 0x000fc600078e3cff */
[----:B------:R-:W-:Y:S01]  /*0e00*/  IMAD.IADD R7, R4, 0x1, -R7 ;  /* 0x0000000104077824 */ /* 0x000fe200078e0a07 */
[-C--:B------:R-:W-:Y:S01]  /*0e10*/  LEA.HI R4, R0, R20.reuse, RZ, 0x3 ;  /* 0x0000001400047211 */ /* 0x080fe200078f18ff */
[----:B------:R-:W-:Y:S01]  /*0e20*/  IMAD.IADD R9, R10, 0x1, R9 ;  /* 0x000000010a097824 */ /* 0x000fe200078e0209 */
[----:B------:R-:W-:Y:S01]  /*0e30*/  LEA.HI R0, R0, R20, RZ, 0x2 ;  /* 0x0000001400007211 */ /* 0x000fe200078f10ff */
[----:B------:R-:W-:Y:S01]  /*0e40*/  IMAD.SHL.U32 R196, R7, 0x2, RZ ;  /* 0x0000000207c47824 */ /* 0x000fe200078e00ff */
[----:B------:R-:W-:Y:S01]  /*0e50*/  SHF.R.S32.HI R5, RZ, 0x3, R4 ;  /* 0x00000003ff057819 */ /* 0x000fe20000011404 */
[----:B------:R-:W-:Y:S01]  /*0e60*/  IMAD R218, R9, 0x2, R2 ;  /* 0x0000000209da7824 */ /* 0x000fe200078e0202 */
[--C-:B------:R-:W-:Y:S02]  /*0e70*/  SHF.R.S32.HI R190, RZ, 0x2, R0.reuse ;  /* 0x00000002ffbe7819 */ /* 0x100fe40000011400 */
[----:B------:R-:W-:Y:S01]  /*0e80*/  SHF.R.S32.HI R5, RZ, 0x1f, R0 ;  /* 0x0000001fff057819 */ /* 0x000fe20000011400 */
[----:B------:R-:W-:Y:S01]  /*0e90*/  VIADD R222, R218, 0x26800 ;  /* 0x00026800dade7836 */ /* 0x000fe20000000000 */
[----:B------:R-:W-:Y:S01]  /*0ea0*/  LOP3.LUT R4, R4, 0xfffffff8, RZ, 0xc0, !PT ;  /* 0xfffffff804047812 */ /* 0x000fe200078ec0ff */
[----:B------:R-:W-:Y:S01]  /*0eb0*/  VIADD R10, R190, 0x20 ;  /* 0x00000020be0a7836 */ /* 0x000fe20000000000 */
[----:B------:R-:W-:Y:S01]  /*0ec0*/  LOP3.LUT R0, R0, 0xfffffffc, RZ, 0xc0, !PT ;  /* 0xfffffffc00007812 */ /* 0x000fe200078ec0ff */
[----:B------:R-:W-:Y:S01]  /*0ed0*/  VIADD R219, R218, 0x26820 ;  /* 0x00026820dadb7836 */ /* 0x000fe20000000000 */
[----:B------:R-:W-:Y:S01]  /*0ee0*/  LEA.HI R5, R5, R190, RZ, 0x3 ;  /* 0x000000be05057211 */ /* 0x000fe200078f18ff */
[C---:B------:R-:W-:Y:S01]  /*0ef0*/  IMAD.IADD R11, R20.reuse, 0x1, -R4 ;  /* 0x00000001140b7824 */ /* 0x040fe200078e0a04 */
[----:B------:R-:W-:Y:S01]  /*0f00*/  SHF.R.S32.HI R6, RZ, 0x1f, R10 ;  /* 0x0000001fff067819 */ /* 0x000fe2000001140a */
[----:B------:R-:W-:Y:S01]  /*0f10*/  IMAD.IADD R8, R20, 0x1, -R0 ;  /* 0x0000000114087824 */ /* 0x000fe200078e0a00 */
[----:B------:R-:W-:Y:S01]  /*0f20*/  LOP3.LUT R5, R5, 0xfffffff8, RZ, 0xc0, !PT ;  /* 0xfffffff805057812 */ /* 0x000fe200078ec0ff */
[----:B------:R-:W-:Y:S01]  /*0f30*/  IMAD.SHL.U32 R4, R10, 0x40, RZ ;  /* 0x000000400a047824 */ /* 0x000fe200078e00ff */
[----:B------:R-:W-:Y:S01]  /*0f40*/  LEA.HI R6, R6, R10, RZ, 0x3 ;  /* 0x0000000a06067211 */ /* 0x000fe200078f18ff */
[C---:B------:R-:W-:Y:S01]  /*0f50*/  IMAD.SHL.U32 R16, R8.reuse, 0x8, RZ ;  /* 0x0000000808107824 */ /* 0x040fe200078e00ff */
[----:B------:R-:W-:Y:S01]  /*0f60*/  LEA.HI R0, R8, R8, RZ, 0x1 ;  /* 0x0000000808007211 */ /* 0x000fe200078f08ff */
[----:B------:R-:W-:Y:S01]  /*0f70*/  IMAD.SHL.U32 R201, R11, 0x8, RZ ;  /* 0x000000080bc97824 */ /* 0x000fe200078e00ff */
[----:B------:R-:W-:Y:S01]  /*0f80*/  LOP3.LUT R4, R4, 0x1c0, RZ, 0xc0, !PT ;  /* 0x000001c004047812 */ /* 0x000fe200078ec0ff */
[----:B------:R-:W-:Y:S01]  /*0f90*/  IMAD.SHL.U32 R192, R8, 0x4, RZ ;  /* 0x0000000408c07824 */ /* 0x000fe200078e00ff */
[----:B------:R-:W-:Y:S01]  /*0fa0*/  LOP3.LUT R0, R0, 0x1ffffffe, RZ, 0xc0, !PT ;  /* 0x1ffffffe00007812 */ /* 0x000fe200078ec0ff */
[----:B------:R-:W-:Y:S01]  /*0fb0*/  VIADD R213, R16, 0x60 ;  /* 0x0000006010d57836 */ /* 0x000fe20000000000 */
[----:B------:R-:W-:Y:S01]  /*0fc0*/  LOP3.LUT R3, R4, 0x38, R16, 0xf8, !PT ;  /* 0x0000003804037812 */ /* 0x000fe200078ef810 */
[C---:B------:R-:W-:Y:S01]  /*0fd0*/  VIADD R35, R201.reuse, 0x40 ;  /* 0x00000040c9237836 */ /* 0x040fe20000000000 */
[----:B------:R-:W-:Y:S01]  /*0fe0*/  SHF.R.U32.HI R24, RZ, 0x3, R4 ;  /* 0x00000003ff187819 */ /* 0x000fe20000011604 */
[----:B------:R-:W-:Y:S01]  /*0ff0*/  VIADD R212, R16, 0x80 ;  /* 0x0000008010d47836 */ /* 0x000fe20000000000 */
[----:B------:R-:W-:Y:S01]  /*1000*/  SHF.R.S32.HI R4, RZ, 0x1f, R213 ;  /* 0x0000001fff047819 */ /* 0x000fe200000114d5 */
[C---:B------:R-:W-:Y:S01]  /*1010*/  VIADD R34, R201.reuse, 0x80 ;  /* 0x00000080c9227836 */ /* 0x040fe20000000000 */
[----:B------:R-:W-:Y:S01]  /*1020*/  SHF.R.S32.HI R36, RZ, 0x1f, R35 ;  /* 0x0000001fff247819 */ /* 0x000fe20000011423 */
[----:B------:R-:W-:Y:S01]  /*1030*/  VIADD R200, R192, 0x10 ;  /* 0x00000010c0c87836 */ /* 0x000fe20000000000 */
[----:B------:R-:W-:Y:S01]  /*1040*/  SHF.R.S32.HI R17, RZ, 0x1f, R16 ;  /* 0x0000001fff117819 */ /* 0x000fe20000011410 */
[----:B------:R-:W-:Y:S01]  /*1050*/  VIADD R28, R201, 0x1c0 ;  /* 0x000001c0c91c7836 */ /* 0x000fe20000000000 */
[----:B------:R-:W-:Y:S01]  /*1060*/  SHF.R.S32.HI R35, RZ, 0x1f, R34 ;  /* 0x0000001fff237819 */ /* 0x000fe20000011422 */
[----:B------:R-:W-:Y:S01]  /*1070*/  IMAD.SHL.U32 R6, R6, 0x40, RZ ;  /* 0x0000004006067824 */ /* 0x000fe200078e00ff */
[----:B------:R-:W-:Y:S01]  /*1080*/  SHF.R.S32.HI R34, RZ, 0x1f, R200 ;  /* 0x0000001fff227819 */ /* 0x000fe200000114c8 */
[----:B------:R-:W-:Y:S01]  /*1090*/  IMAD.IADD R195, R190, 0x1, -R5 ;  /* 0x00000001bec37824 */ /* 0x000fe200078e0a05 */
[----:B------:R-:W-:Y:S01]  /*10a0*/  SHF.R.S32.HI R5, RZ, 0x1f, R212 ;  /* 0x0000001fff057819 */ /* 0x000fe200000114d4 */
[C---:B------:R-:W-:Y:S01]  /*10b0*/  VIADD R211, R16.reuse, 0xa0 ;  /* 0x000000a010d37836 */ /* 0x040fe20000000000 */
[----:B------:R-:W-:Y:S01]  /*10c0*/  SHF.R.S32.HI R28, RZ, 0x1f, R28 ;  /* 0x0000001fff1c7819 */ /* 0x000fe2000001141c */
[----:B------:R-:W-:Y:S01]  /*10d0*/  VIADD R210, R16, 0xc0 ;  /* 0x000000c010d27836 */ /* 0x000fe20000000000 */
[----:B------:R-:W-:Y:S01]  /*10e0*/  LOP3.LUT R6, R6, 0xfffffe00, RZ, 0xc0, !PT ;  /* 0xfffffe0006067812 */ /* 0x000fe200078ec0ff */
[----:B------:R-:W-:Y:S01]  /*10f0*/  IMAD.IADD R0, R8, 0x1, -R0 ;  /* 0x0000000108007824 */ /* 0x000fe200078e0a00 */
[----:B------:R-:W-:Y:S01]  /*1100*/  SHF.L.U64.HI R28, R213, 0x1, R4 ;  /* 0x00000001d51c7819 */ /* 0x000fe20000010204 */
[----:B------:R-:W-:Y:S01]  /*1110*/  VIADD R209, R16, 0xe0 ;  /* 0x000000e010d17836 */ /* 0x000fe20000000000 */
[----:B------:R-:W-:Y:S01]  /*1120*/  SHF.L.U64.HI R4, R212, 0x1, R5 ;  /* 0x00000001d4047819 */ /* 0x000fe20000010205 */
[C---:B------:R-:W-:Y:S01]  /*1130*/  VIADD R208, R16.reuse, 0x100 ;  /* 0x0000010010d07836 */ /* 0x040fe20000000000 */
[----:B------:R-:W-:Y:S01]  /*1140*/  SHF.R.S32.HI R8, RZ, 0x1f, R211 ;  /* 0x0000001fff087819 */ /* 0x000fe200000114d3 */
[----:B------:R-:W-:Y:S01]  /*1150*/  STL [R1+0x4c], R34 ;  /* 0x00004c2201007387 */ /* 0x000fe20000100800 */
[----:B------:R-:W-:Y:S01]  /*1160*/  SHF.R.S32.HI R11, RZ, 0x1f, R210 ;  /* 0x0000001fff0b7819 */ /* 0x000fe200000114d2 */
[C---:B------:R-:W-:Y:S01]  /*1170*/  VIADD R207, R16.reuse, 0x120 ;  /* 0x0000012010cf7836 */ /* 0x040fe20000000000 */
[----:B------:R-:W-:Y:S01]  /*1180*/  SHF.L.U64.HI R5, R211, 0x1, R8 ;  /* 0x00000001d3057819 */ /* 0x000fe20000010208 */
[----:B------:R-:W-:Y:S01]  /*1190*/  STL [R1+0x58], R6 ;  /* 0x0000580601007387 */ /* 0x000fe20000100800 */
[----:B------:R-:W-:Y:S01]  /*11a0*/  SHF.R.S32.HI R10, RZ, 0x1f, R209 ;  /* 0x0000001fff0a7819 */ /* 0x000fe200000114d1 */
[C---:B------:R-:W-:Y:S01]  /*11b0*/  VIADD R206, R16.reuse, 0x140 ;  /* 0x0000014010ce7836 */ /* 0x040fe20000000000 */
[----:B------:R-:W-:Y:S01]  /*11c0*/  SHF.R.S32.HI R13, RZ, 0x1f, R208 ;  /* 0x0000001fff0d7819 */ /* 0x000fe200000114d0 */
[----:B------:R-:W-:Y:S01]  /*11d0*/  STL [R1], R28 ;  /* 0x0000001c01007387 */ /* 0x000fe20000100800 */
[C---:B------:R-:W-:Y:S01]  /*11e0*/  VIADD R205, R16.reuse, 0x160 ;  /* 0x0000016010cd7836 */ /* 0x040fe20000000000 */
[----:B------:R-:W-:Y:S01]  /*11f0*/  SHF.R.S32.HI R12, RZ, 0x1f, R207 ;  /* 0x0000001fff0c7819 */ /* 0x000fe200000114cf */
[C---:B------:R-:W-:Y:S01]  /*1200*/  VIADD R204, R16.reuse, 0x180 ;  /* 0x0000018010cc7836 */ /* 0x040fe20000000000 */
[----:B------:R0:W-:Y:S01]  /*1210*/  STL [R1+0x4], R4 ;  /* 0x0000040401007387 */ /* 0x0001e20000100800 */
[----:B------:R-:W-:Y:S01]  /*1220*/  SHF.L.U64.HI R8, R209, 0x1, R10 ;  /* 0x00000001d1087819 */ /* 0x000fe2000001020a */
[C---:B------:R-:W-:Y:S01]  /*1230*/  VIADD R203, R16.reuse, 0x1a0 ;  /* 0x000001a010cb7836 */ /* 0x040fe20000000000 */
[----:B------:R-:W-:Y:S01]  /*1240*/  SHF.R.S32.HI R15, RZ, 0x1f, R206 ;  /* 0x0000001fff0f7819 */ /* 0x000fe200000114ce */
[----:B------:R1:W-:Y:S01]  /*1250*/  STL [R1+0x8], R5 ;  /* 0x0000080501007387 */ /* 0x0003e20000100800 */
[----:B------:R-:W-:Y:S01]  /*1260*/  SHF.R.S32.HI R14, RZ, 0x1f, R205 ;  /* 0x0000001fff0e7819 */ /* 0x000fe200000114cd */
[C---:B------:R-:W-:Y:S01]  /*1270*/  VIADD R226, R16.reuse, 0x1c0 ;  /* 0x000001c010e27836 */ /* 0x040fe20000000000 */
[----:B------:R-:W-:Y:S01]  /*1280*/  SHF.R.S32.HI R21, RZ, 0x1f, R204 ;  /* 0x0000001fff157819 */ /* 0x000fe200000114cc */
[C---:B------:R-:W-:Y:S01]  /*1290*/  VIADD R223, R16.reuse, 0x1e0 ;  /* 0x000001e010df7836 */ /* 0x040fe20000000000 */
[----:B------:R-:W-:Y:S01]  /*12a0*/  SHF.R.S32.HI R20, RZ, 0x1f, R203 ;  /* 0x0000001fff147819 */ /* 0x000fe200000114cb */
[----:B------:R-:W-:Y:S01]  /*12b0*/  VIADD R216, R16, 0x40 ;  /* 0x0000004010d87836 */ /* 0x000fe20000000000 */
[----:B0-----:R-:W-:Y:S01]  /*12c0*/  SHF.L.U64.HI R4, R210, 0x1, R11 ;  /* 0x00000001d2047819 */ /* 0x001fe2000001020b */
[----:B------:R-:W-:Y:S01]  /*12d0*/  VIADD R23, R16, 0x20 ;  /* 0x0000002010177836 */ /* 0x000fe20000000000 */
[----:B------:R-:W-:Y:S01]  /*12e0*/  SHF.R.S32.HI R29, RZ, 0x1f, R226 ;  /* 0x0000001fff1d7819 */ /* 0x000fe200000114e2 */
[C---:B------:R-:W-:Y:S01]  /*12f0*/  VIADD R33, R201.reuse, 0xc0 ;  /* 0x000000c0c9217836 */ /* 0x040fe20000000000 */
[----:B-1----:R-:W-:Y:S01]  /*1300*/  SHF.L.U64.HI R5, R208, 0x1, R13 ;  /* 0x00000001d0057819 */ /* 0x002fe2000001020d */
[----:B------:R0:W-:Y:S01]  /*1310*/  STL [R1+0xc], R4 ;  /* 0x00000c0401007387 */ /* 0x0001e20000100800 */
[----:B------:R-:W-:Y:S01]  /*1320*/  SHF.R.S32.HI R22, RZ, 0x1f, R223 ;  /* 0x0000001fff167819 */ /* 0x000fe200000114df */
[C---:B------:R-:W-:Y:S01]  /*1330*/  VIADD R32, R201.reuse, 0x100 ;  /* 0x00000100c9207836 */ /* 0x040fe20000000000 */
[----:B------:R-:W-:Y:S01]  /*1340*/  LOP3.LUT R3, R6, R3, R24, 0xf6, !PT ;  /* 0x0000000306037212 */ /* 0x000fe200078ef618 */
[----:B------:R1:W-:Y:S01]  /*1350*/  STL [R1+0x10], R8 ;  /* 0x0000100801007387 */ /* 0x0003e20000100800 */
[C---:B------:R-:W-:Y:S01]  /*1360*/  VIADD R31, R201.reuse, 0x140 ;  /* 0x00000140c91f7836 */ /* 0x040fe20000000000 */
[----:B------:R-:W-:Y:S01]  /*1370*/  SHF.R.S32.HI R229, RZ, 0x1f, R216 ;  /* 0x0000001fffe57819 */ /* 0x000fe200000114d8 */
[----:B------:R-:W-:Y:S01]  /*1380*/  VIADD R30, R201, 0x180 ;  /* 0x00000180c91e7836 */ /* 0x000fe20000000000 */
[----:B------:R2:W-:Y:S01]  /*1390*/  STL [R1+0x14], R5 ;  /* 0x0000140501007387 */ /* 0x0005e20000100800 */
[----:B------:R-:W-:Y:S01]  /*13a0*/  IMAD R3, R3, 0x2, R2 ;  /* 0x0000000203037824 */ /* 0x000fe200078e0202 */
[----:B0-----:R-:W-:Y:S01]  /*13b0*/  SHF.L.U64.HI R4, R207, 0x1, R12 ;  /* 0x00000001cf047819 */ /* 0x001fe2000001020c */
[C---:B------:R-:W-:Y:S01]  /*13c0*/  @P1 VIADD R219, R222.reuse, 0xffffffe0 ;  /* 0xffffffe0dedb1836 */ /* 0x040fe20000000000 */
[----:B------:R-:W-:Y:S01]  /*13d0*/  SHF.R.S32.HI R198, RZ, 0x1f, R23 ;  /* 0x0000001fffc67819 */ /* 0x000fe20000011417 */
[----:B------:R-:W-:Y:S01]  /*13e0*/  IMAD.IADD R222, R222, 0x1, R221 ;  /* 0x00000001dede7824 */ /* 0x000fe200078e02dd */
[----:B-1----:R-:W-:Y:S01]  /*13f0*/  SHF.L.U64.HI R8, R206, 0x1, R15 ;  /* 0x00000001ce087819 */ /* 0x002fe2000001020f */
[----:B------:R0:W-:Y:S01]  /*1400*/  STL [R1+0x18], R4 ;  /* 0x0000180401007387 */ /* 0x0001e20000100800 */
[----:B------:R-:W-:Y:S01]  /*1410*/  SHF.R.S32.HI R33, RZ, 0x1f, R33 ;  /* 0x0000001fff217819 */ /* 0x000fe20000011421 */
[----:B------:R-:W-:Y:S01]  /*1420*/  IMAD R228, R0, 0x8, R197 ;  /* 0x0000000800e47824 */ /* 0x000fe200078e02c5 */
[----:B--2---:R-:W-:Y:S01]  /*1430*/  SHF.L.U64.HI R5, R205, 0x1, R14 ;  /* 0x00000001cd057819 */ /* 0x004fe2000001020e */
[----:B------:R1:W-:Y:S01]  /*1440*/  STL [R1+0x1c], R8 ;  /* 0x00001c0801007387 */ /* 0x0003e20000100800 */
[----:B------:R-:W-:Y:S01]  /*1450*/  SHF.R.S32.HI R32, RZ, 0x1f, R32 ;  /* 0x0000001fff207819 */ /* 0x000fe20000011420 */
[----:B------:R-:W-:Y:S01]  /*1460*/  IMAD.IADD R221, R221, 0x1, R219 ;  /* 0x00000001dddd7824 */ /* 0x000fe200078e02db */
[----:B------:R-:W-:Y:S01]  /*1470*/  SHF.R.S32.HI R31, RZ, 0x1f, R31 ;  /* 0x0000001fff1f7819 */ /* 0x000fe2000001141f */
[----:B------:R2:W-:Y:S01]  /*1480*/  STL [R1+0x20], R5 ;  /* 0x0000200501007387 */ /* 0x0005e20000100800 */
[----:B------:R-:W-:-:S02]  /*1490*/  SHF.R.S32.HI R30, RZ, 0x1f, R30 ;  /* 0x0000001fff1e7819 */ /* 0x000fc4000001141e */
[----:B0-----:R-:W-:Y:S02]  /*14a0*/  SHF.L.U64.HI R4, R204, 0x1, R21 ;  /* 0x00000001cc047819 */ /* 0x001fe40000010215 */
[----:B------:R-:W-:Y:S02]  /*14b0*/  SHF.L.U64.HI R229, R216, 0x1, R229 ;  /* 0x00000001d8e57819 */ /* 0x000fe400000102e5 */
[----:B-1----:R-:W-:Y:S01]  /*14c0*/  SHF.L.U64.HI R8, R203, 0x1, R20 ;  /* 0x00000001cb087819 */ /* 0x002fe20000010214 */
[----:B------:R0:W-:Y:S01]  /*14d0*/  STL [R1+0x24], R4 ;  /* 0x0000240401007387 */ /* 0x0001e20000100800 */
[----:B--2---:R-:W-:-:S03]  /*14e0*/  SHF.L.U64.HI R5, R226, 0x1, R29 ;  /* 0x00000001e2057819 */ /* 0x004fc6000001021d */
[----:B------:R1:W-:Y:S04]  /*14f0*/  STL [R1+0x28], R8 ;  /* 0x0000280801007387 */ /* 0x0003e80000100800 */
[----:B------:R1:W-:Y:S01]  /*1500*/  STL [R1+0x2c], R5 ;  /* 0x00002c0501007387 */ /* 0x0003e20000100800 */
[----:B0-----:R-:W-:-:S05]  /*1510*/  SHF.L.U64.HI R4, R223, 0x1, R22 ;  /* 0x00000001df047819 */ /* 0x001fca0000010216 */
[----:B------:R1:W-:Y:S04]  /*1520*/  STL [R1+0x30], R4 ;  /* 0x0000300401007387 */ /* 0x0003e80000100800 */
[----:B------:R1:W-:Y:S02]  /*1530*/  STL [R1+0x50], R3 ;  /* 0x0000500301007387 */ /* 0x0003e40000100800 */
.L_x_4664:
[----:B01-3--:R-:W0:Y:S01]  /*1540*/  LDC.64 R4, c[0x0][0xc88] ;  /* 0x00032200ff047b82 */ /* 0x00be220000000a00 */
[----:B------:R-:W-:Y:S01]  /*1550*/  ULDC.64 UR4, c[0x0][0xa28] ;  /* 0x00028a0000047ab9 */ /* 0x000fe20000000a00 */
[----:B------:R-:W-:Y:S01]  /*1560*/  ULDC.64 UR8, c[0x0][0xa18] ;  /* 0x0002860000087ab9 */ /* 0x000fe20000000a00 */
[----:B------:R-:W-:Y:S01]  /*1570*/  ULDC.64 UR6, c[0x0][0xa08] ;  /* 0x0002820000067ab9 */ /* 0x000fe20000000a00 */
[----:B0-----:R-:W-:-:S05]  /*1580*/  IMAD.WIDE R4, R27, 0x4, R4 ;  /* 0x000000041b047825 */ /* 0x001fca00078e0204 */
[----:B--2---:R-:W2:Y:S01]  /*1590*/  LDG.E R0, desc[UR40][R4.64] ;  /* 0x0000002804007981 */ /* 0x004ea2000c1e1900 */
[----:B------:R-:W-:Y:S01]  /*15a0*/  ISETP.NE.U32.AND P2, PT, RZ, UR4, PT ;  /* 0x00000004ff007c0c */ /* 0x000fe2000bf45070 */
[----:B----4-:R-:W-:Y:S01]  /*15b0*/  IMAD.MOV.U32 R29, RZ, RZ, RZ ;  /* 0x000000ffff1d7224 */ /* 0x010fe200078e00ff */
        /* <DEDUP_REMOVED lines=14> */
[----:B------:R1:W-:Y:S01]  /*16a0*/  STL [R1+0x38], R31 ;  /* 0x0000381f01007387 */ /* 0x0003e20000100800 */
        /* <DEDUP_REMOVED lines=8> */
[----:B------:R-:W-:-:S03]  /*1730*/  @P1 IADD3.X R7, R30, UR9, RZ, P2, !PT ;  /* 0x000000091e071c10 */ /* 0x000fc600097fe4ff */
[----:B------:R1:W-:Y:S01]  /*1740*/  STL [R1+0x34], R26 ;  /* 0x0000341a01007387 */ /* 0x0003e20000100800 */
[----:B------:R-:W-:Y:S01]  /*1750*/  UISETP.NE.U32.AND UP0, UPT, UR4, URZ, UPT ;  /* 0x0000003f0400728c */ /* 0x000fe2000bf05070 */
[----:B------:R-:W-:Y:S02]  /*1760*/  ULDC.64 UR8, c[0x0][0xa20] ;  /* 0x0002880000087ab9 */ /* 0x000fe40000000a00 */
[----:B------:R1:W5:Y:S01]  /*1770*/  @P1 LDG.E R184, desc[UR40][R6.64] ;  /* 0x0000002806b81981 */ /* 0x000362000c1e1900 */
[----:B------:R-:W-:Y:S01]  /*1780*/  UISETP.NE.AND.EX UP0, UPT, UR5, URZ, UPT, UP0 ;  /* 0x0000003f0500728c */ /* 0x000fe2000bf05300 */
[----:B------:R-:W-:Y:S01]  /*1790*/  ISETP.NE.U32.AND P2, PT, RZ, UR8, PT ;  /* 0x00000008ff007c0c */ /* 0x000fe2000bf45070 */
[----:B------:R-:W-:Y:S01]  /*17a0*/  ULDC UR4, c[0x0][0x424] ;  /* 0x0001090000047ab9 */ /* 0x000fe20000000800 */
[----:B------:R-:W-:Y:S01]  /*17b0*/  ULDC UR5, c[0x0][0x2f0] ;  /* 0x0000bc0000057ab9 */ /* 0x000fe20000000800 */
[----:B------:R-:W-:Y:S01]  /*17c0*/  USEL UR4, UR4, 0x1, UP0 ;  /* 0x0000000104047887 */ /* 0x000fe20008000000 */
[----:B------:R-:W-:Y:S01]  /*17d0*/  ISETP.NE.AND.EX P2, PT, RZ, UR9, PT, P2 ;  /* 0x00000009ff007c0c */ /* 0x000fe2000bf45320 */
[----:B------:R-:W-:-:S02]  /*17e0*/  IMAD.MOV.U32 R38, RZ, RZ, R0 ;  /* 0x000000ffff267224 */ /* 0x000fc400078e0000 */
[----:B------:R-:W-:-:S03]  /*17f0*/  UIMAD UR4, UR4, UR5, URZ ;  /* 0x00000005040472a4 */ /* 0x000fc6000f8e023f */
[----:B------:R-:W-:Y:S01]  /*1800*/  ULDC UR5, c[0x0][0x348] ;  /* 0x0000d20000057ab9 */ /* 0x000fe20000000800 */
[----:B-1----:R-:W-:Y:S08]  /*1810*/  @P1 BRA `(.L_x_4518) ;  /* 0x0000000000241947 */ /* 0x002ff00003800000 */
        /* <DEDUP_REMOVED lines=9> */
.L_x_4518:
[----:B------:R-:W-:Y:S02]  /*18b0*/  IMAD.U32 R27, RZ, RZ, UR5 ;  /* 0x00000005ff1b7e24 */ /* 0x000fe4000f8e00ff */
[----:B------:R-:W-:Y:S01]  /*18c0*/  IMAD.U32 R28, RZ, RZ, UR4 ;  /* 0x00000004ff1c7e24 */ /* 0x000fe2000f8e00ff */
[----:B------:R-:W-:Y:S06]  /*18d0*/  @!P2 BRA `(.L_x_4519) ;  /* 0x000000000010a947 */ /* 0x000fec0003800000 */
[----:B------:R-:W-:-:S04]  /*18e0*/  IADD3 R4, P0, R31, UR8, RZ ;  /* 0x000000081f047c10 */ /* 0x000fc8000ff1e0ff */
[----:B------:R-:W-:-:S05]  /*18f0*/  IADD3.X R5, R30, UR9, RZ, P0, !PT ;  /* 0x000000091e057c10 */ /* 0x000fca00087fe4ff */
[----:B------:R0:W5:Y:S01]  /*1900*/  LDG.E R28, desc[UR40][R4.64] ;  /* 0x00000028041c7981 */ /* 0x000162000c1e1900 */
[----:B------:R-:W-:Y:S05]  /*1910*/  BRA `(.L_x_4520) ;  /* 0x0000000000107947 */ /* 0x000fea0003800000 */
.L_x_4519:
[----:B------:R-:W-:Y:S05]  /*1920*/  @!P0 BRA `(.L_x_4520) ;  /* 0x00000000000c8947 */ /* 0x000fea0003800000 */
[----:B------:R-:W2:Y:S04]  /*1930*/  LDG.E R5, desc[UR40][R8.64] ;  /* 0x0000002808057981 */ /* 0x000ea8000c1e1900 */
[----:B------:R-:W2:Y:S02]  /*1940*/  LDG.E R28, desc[UR40][R8.64+0x4] ;  /* 0x00000428081c7981 */ /* 0x000ea4000c1e1900 */
[----:B--2---:R-:W-:-:S07]  /*1950*/  IMAD.IADD R28, R28, 0x1, -R5 ;  /* 0x000000011c1c7824 */ /* 0x004fce00078e0a05 */
.L_x_4520:
[----:B------:R-:W-:Y:S01]  /*1960*/  ULDC.64 UR4, c[0x0][0xa10] ;  /* 0x0002840000047ab9 */ /* 0x000fe20000000a00 */
[----:B------:R-:W1:Y:S01]  /*1970*/  LDC R8, c[0x0][0x448] ;  /* 0x00011200ff087b82 */ /* 0x000e620000000800 */
[----:B------:R-:W-:-:S04]  /*1980*/  ISETP.NE.U32.AND P0, PT, RZ, UR4, PT ;  /* 0x00000004ff007c0c */ /* 0x000fc8000bf05070 */
[----:B------:R-:W-:Y:S01]  /*1990*/  ISETP.NE.AND.EX P0, PT, RZ, UR5, PT, P0 ;  /* 0x00000005ff007c0c */ /* 0x000fe2000bf05300 */
[----:B------:R-:W-:-:S12]  /*19a0*/  ULDC.64 UR4, c[0x0][0xa30] ;  /* 0x00028c0000047ab9 */ /* 0x000fd80000000a00 */
[----:B0-----:R-:W0:Y:S02]  /*19b0*/  @P0 LDC.64 R4, c[0x0][0xa10] ;  /* 0x00028400ff040b82 */ /* 0x001e240000000a00 */
[----:B0-----:R-:W-:-:S05]  /*19c0*/  @P0 IMAD.WIDE R4, R38, 0x4, R4 ;  /* 0x0000000426040825 */ /* 0x001fca00078e0204 */
[----:B------:R-:W2:Y:S04]  /*19d0*/  @P0 LDG.E R0, desc[UR40][R4.64] ;  /* 0x0000002804000981 */ /* 0x000ea8000c1e1900 */
[----:B------:R0:W2:Y:S01]  /*19e0*/  @P0 LDG.E R9, desc[UR40][R4.64+0x4] ;  /* 0x0000042804090981 */ /* 0x0000a2000c1e1900 */
[----:B------:R-:W-:Y:S01]  /*19f0*/  ISETP.NE.U32.AND P1, PT, RZ, UR4, PT ;  /* 0x00000004ff007c0c */ /* 0x000fe2000bf25070 */
[----:B-----5:R-:W-:-:S03]  /*1a00*/  IMAD.MOV.U32 R24, RZ, RZ, R28 ;  /* 0x000000ffff187224 */ /* 0x020fc600078e001c */
[----:B------:R-:W-:-:S13]  /*1a10*/  ISETP.NE.AND.EX P1, PT, RZ, UR5, PT, P1 ;  /* 0x00000005ff007c0c */ /* 0x000fda000bf25310 */
[----:B------:R-:W-:-:S04]  /*1a20*/  @P1 IADD3 R6, P2, R31, UR4, RZ ;  /* 0x000000041f061c10 */ /* 0x000fc8000ff5e0ff */
[----:B------:R-:W-:-:S05]  /*1a30*/  @P1 IADD3.X R7, R30, UR5, RZ, P2, !PT ;  /* 0x000000051e071c10 */ /* 0x000fca00097fe4ff */
[----:B------:R3:W5:Y:S01]  /*1a40*/  @P1 LDG.E R24, desc[UR40][R6.64] ;  /* 0x0000002806181981 */ /* 0x000762000c1e1900 */
[----:B-1----:R-:W-:Y:S01]  /*1a50*/  ISETP.NE.AND P1, PT, R8, 0x1, PT ;  /* 0x000000010800780c */ /* 0x002fe20003f25270 */
[----:B------:R-:W-:Y:S02]  /*1a60*/  IMAD.SHL.U32 R202, R25, 0x40, RZ ;  /* 0x0000004019ca7824 */ /* 0x000fe400078e00ff */
[----:B------:R-:W-:Y:S02]  /*1a70*/  IMAD.IADD R8, R28, 0x1, -R3 ;  /* 0x000000011c087824 */ /* 0x000fe400078e0a03 */
[----:B0-----:R-:W-:Y:S02]  /*1a80*/  VIADD R4, R202, 0x3f ;  /* 0x0000003fca047836 */ /* 0x001fe40000000000 */
[----:B------:R-:W-:-:S05]  /*1a90*/  IMAD.MOV R39, RZ, RZ, -R8 ;  /* 0x000000ffff277224 */ /* 0x000fca00078e0a08 */
[----:B------:R-:W-:Y:S01]  /*1aa0*/  VIMNMX R39, RZ, R39, !PT ;  /* 0x00000027ff277248 */ /* 0x000fe20007fe0100 */
[----:B------:R-:W0:Y:S08]  /*1ab0*/  @P1 LDC R11, c[0x0][0x44c] ;  /* 0x00011300ff0b1b82 */ /* 0x000e300000000800 */
[----:B------:R-:W1:Y:S01]  /*1ac0*/  @P1 LDC R5, c[0x0][0x450] ;  /* 0x00011400ff051b82 */ /* 0x000e620000000800 */
[----:B--2---:R-:W-:-:S02]  /*1ad0*/  @P0 IMAD.IADD R27, R9, 0x1, -R0 ;  /* 0x00000001091b0824 */ /* 0x004fc400078e0a00 */
[----:B0-----:R-:W-:-:S04]  /*1ae0*/  @P1 IMAD.HI.U32 R0, R4, R11, RZ ;  /* 0x0000000b04001227 */ /* 0x001fc800078e00ff */
[----:B------:R-:W-:Y:S01]  /*1af0*/  IMAD.IADD R185, R8, 0x1, R27 ;  /* 0x0000000108b97824 */ /* 0x000fe200078e021b */
[----:B-1----:R-:W-:-:S03]  /*1b00*/  @P1 SHF.R.U32.HI R4, RZ, R5, R0 ;  /* 0x00000005ff041219 */ /* 0x002fc60000011600 */
[C---:B------:R-:W-:Y:S01]  /*1b10*/  VIADD R0, R185.reuse, 0x3f ;  /* 0x0000003fb9007836 */ /* 0x040fe20000000000 */
[----:B------:R-:W-:-:S04]  /*1b20*/  IADD3 R40, R185, 0x40, -R184 ;  /* 0x00000040b9287810 */ /* 0x000fc80007ffe8b8 */
[----:B------:R-:W-:Y:S01]  /*1b30*/  SHF.R.S32.HI R3, RZ, 0x1f, R0 ;  /* 0x0000001fff037819 */ /* 0x000fe20000011400 */
[----:B------:R-:W-:-:S03]  /*1b40*/  IMAD.IADD R4, R40, 0x1, R4 ;  /* 0x0000000128047824 */ /* 0x000fc600078e0204 */
[----:B------:R-:W-:Y:S02]  /*1b50*/  LEA.HI R3, R3, R0, RZ, 0x6 ;  /* 0x0000000003037211 */ /* 0x000fe400078f30ff */
[----:B------:R-:W-:Y:S02]  /*1b60*/  SHF.R.S32.HI R5, RZ, 0x1f, R4 ;  /* 0x0000001fff057819 */ /* 0x000fe40000011404 */
[----:B------:R-:W-:Y:S02]  /*1b70*/  SHF.R.S32.HI R214, RZ, 0x6, R3 ;  /* 0x00000006ffd67819 */ /* 0x000fe40000011403 */
[----:B------:R-:W-:-:S04]  /*1b80*/  LEA.HI R5, R5, R4, RZ, 0x6 ;  /* 0x0000000405057211 */ /* 0x000fc800078f30ff */
[----:B------:R-:W-:-:S04]  /*1b90*/  SHF.R.S32.HI R5, RZ, 0x6, R5 ;  /* 0x00000006ff057819 */ /* 0x000fc80000011405 */
[----:B------:R-:W-:-:S05]  /*1ba0*/  VIMNMX R5, R214, R5, PT ;  /* 0x00000005d6057248 */ /* 0x000fca0003fe0100 */
[----:B------:R-:W-:-:S05]  /*1bb0*/  IMAD R0, R5, 0x40, -R8 ;  /* 0x0000004005007824 */ /* 0x000fca00078e0a08 */
[----:B------:R-:W-:-:S04]  /*1bc0*/  VIMNMX R0, R0, R27, PT ;  /* 0x0000001b00007248 */ /* 0x000fc80003fe0100 */
[----:B------:R-:W-:Y:S02]  /*1bd0*/  ISETP.GT.AND P0, PT, R0, R39, PT ;  /* 0x000000270000720c */ /* 0x000fe40003f04270 */
[----:B------:R-:W-:-:S05]  /*1be0*/  SHF.R.U32.HI R39, RZ, 0x6, R39 ;  /* 0x00000006ff277819 */ /* 0x000fca0000011627 */
[----:B------:R-:W-:-:S06]  /*1bf0*/  IMAD.MOV.U32 R25, RZ, RZ, R39 ;  /* 0x000000ffff197224 */ /* 0x000fcc00078e0027 */
[----:B------:R-:W-:-:S04]  /*1c00*/  @P0 IADD3 R0, R0, 0x3f, RZ ;  /* 0x0000003f00000810 */ /* 0x000fc80007ffe0ff */
[----:B------:R-:W-:-:S04]  /*1c10*/  @P0 SHF.R.S32.HI R3, RZ, 0x1f, R0 ;  /* 0x0000001fff030819 */ /* 0x000fc80000011400 */
[----:B------:R-:W-:-:S04]  /*1c20*/  @P0 LEA.HI R3, R3, R0, RZ, 0x6 ;  /* 0x0000000003030211 */ /* 0x000fc800078f30ff */
[----:B------:R-:W-:Y:S02]  /*1c30*/  @P0 SHF.R.S32.HI R25, RZ, 0x6, R3 ;  /* 0x00000006ff190819 */ /* 0x000fe40000011403 */
[----:B------:R-:W-:Y:S02]  /*1c40*/  PLOP3.LUT P0, PT, PT, PT, PT, 0x80, 0x0 ;  /* 0x000000000000781c */ /* 0x000fe40003f0f070 */
[----:B------:R-:W-:-:S13]  /*1c50*/  ISETP.GT.AND P1, PT, R25, R39, PT ;  /* 0x000000271900720c */ /* 0x000fda0003f24270 */
[----:B---3--:R-:W-:Y:S05]  /*1c60*/  @!P1 BRA `(.L_x_4521) ;  /* 0x0000002c00ac9947 */ /* 0x008fea0003800000 */
        /* <DEDUP_REMOVED lines=20> */
.L_x_4523:
[----:B------:R-:W-:Y:S05]  /*1db0*/  BSYNC B6 ;  /* 0x0000000000067941 */ /* 0x000fea0003800000 */
.L_x_4522:
        /* <DEDUP_REMOVED lines=20> */
.L_x_4525:
[----:B------:R-:W-:Y:S05]  /*1f00*/  BSYNC B6 ;  /* 0x0000000000067941 */ /* 0x000fea0003800000 */
.L_x_4524:
[----:B------:R-:W-:Y:S01]  /*1f10*/  ULDC.64 UR4, c[0x0][0x9f8] ;  /* 0x00027e0000047ab9 */ /* 0x000fe20000000a00 */
[----:B------:R-:W0:Y:S01]  /*1f20*/  LDC.64 R42, c[0x0][0x3f8] ;  /* 0x0000fe00ff2a7b82 */ /* 0x000e220000000a00 */
[----:B------:R-:W-:-:S04]  /*1f30*/  ISETP.NE.U32.AND P0, PT, RZ, UR4, PT ;  /* 0x00000004ff007c0c */ /* 0x000fc8000bf05070 */
[----:B------:R-:W-:-:S03]  /*1f40*/  ISETP.NE.AND.EX P0, PT, RZ, UR5, PT, P0 ;  /* 0x00000005ff007c0c */ /* 0x000fc6000bf05300 */
[----:B------:R-:W1:Y:S08]  /*1f50*/  LDC.64 R4, c[0x0][0x408] ;  /* 0x00010200ff047b82 */ /* 0x000e700000000a00 */
[----:B------:R-:W2:Y:S02]  /*1f60*/  LDC R13, c[0x0][0x3f4] ;  /* 0x0000fd00ff0d7b82 */ /* 0x000ea40000000800 */
[----:B------:R-:W-:-:S02]  /*1f70*/  @P0 IADD3 R6, P1, R31, UR4, RZ ;  /* 0x000000041f060c10 */ /* 0x000fc4000ff3e0ff */
[----:B------:R-:W-:Y:S01]  /*1f80*/  SHF.R.S32.HI R3, RZ, 0x1f, R190 ;  /* 0x0000001fff037819 */ /* 0x000fe200000114be */
[----:B------:R-:W3:Y:S01]  /*1f90*/  S2R R49, SR_TID.X ;  /* 0x0000000000317919 */ /* 0x000ee20000002100 */
[----:B------:R-:W-:Y:S01]  /*1fa0*/  @P0 IADD3.X R7, R30, UR5, RZ, P1, !PT ;  /* 0x000000051e070c10 */ /* 0x000fe20008ffe4ff */
[----:B------:R-:W-:-:S04]  /*1fb0*/  ULDC UR4, c[0x0][0x2f4] ;  /* 0x0000bd0000047ab9 */ /* 0x000fc80000000800 */
[----:B------:R4:W3:Y:S01]  /*1fc0*/  @P0 LDG.E R38, desc[UR40][R6.64] ;  /* 0x0000002806260981 */ /* 0x0008e2000c1e1900 */
[CC--:B0-----:R-:W-:Y:S01]  /*1fd0*/  IMAD R0, R3.reuse, R42.reuse, RZ ;  /* 0x0000002a03007224 */ /* 0x0c1fe200078e02ff */
[----:B------:R-:W-:Y:S01]  /*1fe0*/  SHF.R.S32.HI R193, RZ, 0x1f, R192 ;  /* 0x0000001fffc17819 */ /* 0x000fe200000114c0 */
[----:B------:R-:W-:Y:S01]  /*1ff0*/  IMAD.WIDE.U32 R32, R190, R42, R16 ;  /* 0x0000002abe207225 */ /* 0x000fe200078e0010 */
[----:B------:R-:W0:Y:S01]  /*2000*/  S2R R30, SR_TID.X ;  /* 0x00000000001e7919 */ /* 0x000e220000002100 */
[----:B------:R-:W-:Y:S02]  /*2010*/  SHF.L.U64.HI R41, R42, 0x6, R43 ;  /* 0x000000062a297819 */ /* 0x000fe4000001022b */
[-C--:B-1----:R-:W-:Y:S01]  /*2020*/  IMAD R3, R3, R4.reuse, RZ ;  /* 0x0000000403037224 */ /* 0x082fe200078e02ff */
[----:B------:R-:W-:Y:S01]  /*2030*/  SHF.L.U64.HI R44, R4, 0x6, R5 ;  /* 0x00000006042c7819 */ /* 0x000fe20000010205 */
[C---:B------:R-:W-:Y:S01]  /*2040*/  IMAD R9, R190.reuse, R43, R0 ;  /* 0x0000002bbe097224 */ /* 0x040fe200078e0200 */
[----:B----45:R-:W-:Y:S01]  /*2050*/  SHF.R.S32.HI R7, RZ, 0x1f, R24 ;  /* 0x0000001fff077819 */ /* 0x030fe20000011418 */
[C---:B------:R-:W-:Y:S01]  /*2060*/  IMAD R11, R190.reuse, R5, R3 ;  /* 0x00000005be0b7224 */ /* 0x040fe200078e0203 */
[----:B------:R-:W-:Y:S01]  /*2070*/  SHF.R.S32.HI R47, RZ, 0x1f, R26 ;  /* 0x0000001fff2f7819 */ /* 0x000fe2000001141a */
[----:B------:R-:W-:Y:S01]  /*2080*/  IMAD.WIDE.U32 R34, R190, R4, R192 ;  /* 0x00000004be227225 */ /* 0x000fe200078e00c0 */
[----:B--2---:R-:W-:-:S02]  /*2090*/  ISETP.GE.AND P3, PT, R16, R13, PT ;  /* 0x0000000d1000720c */ /* 0x004fc40003f66270 */
[----:B------:R-:W-:Y:S01]  /*20a0*/  ISETP.GE.AND P2, PT, R16, UR4, PT ;  /* 0x0000000410007c0c */ /* 0x000fe2000bf46270 */
[----:B------:R-:W-:Y:S01]  /*20b0*/  IMAD R8, R7, R42, RZ ;  /* 0x0000002a07087224 */ /* 0x000fe200078e02ff */
[----:B------:R-:W-:Y:S01]  /*20c0*/  SEL R3, R13, RZ, P3 ;  /* 0x000000ff0d037207 */ /* 0x000fe20001800000 */
[----:B------:R-:W-:Y:S01]  /*20d0*/  IMAD.WIDE.U32 R36, R190, R4, R16 ;  /* 0x00000004be247225 */ /* 0x000fe200078e0010 */
[----:B------:R-:W-:-:S03]  /*20e0*/  ISETP.GE.AND P1, PT, R23, UR4, PT ;  /* 0x0000000417007c0c */ /* 0x000fc6000bf26270 */
[----:B------:R-:W-:Y:S02]  /*20f0*/  IMAD.IADD R3, R16, 0x1, R3 ;  /* 0x0000000110037824 */ /* 0x000fe400078e0203 */
[----:B------:R-:W-:Y:S01]  /*2100*/  IMAD R53, R24, R43, R8 ;  /* 0x0000002b18357224 */ /* 0x000fe200078e0208 */
[----:B---3--:R-:W-:Y:S01]  /*2110*/  LEA.HI R49, R49, 0x8, RZ, 0x19 ;  /* 0x0000000831317811 */ /* 0x008fe200078fc8ff */
[----:B------:R-:W-:Y:S01]  /*2120*/  IMAD R7, R7, R4, RZ ;  /* 0x0000000407077224 */ /* 0x000fe200078e02ff */
[----:B------:R-:W-:Y:S01]  /*2130*/  SHF.R.S32.HI R6, RZ, 0x1f, R3 ;  /* 0x0000001fff067819 */ /* 0x000fe20000011403 */
[----:B------:R-:W-:Y:S02]  /*2140*/  IMAD.IADD R35, R35, 0x1, R11 ;  /* 0x0000000123237824 */ /* 0x000fe400078e020b */
[----:B------:R-:W-:Y:S01]  /*2150*/  IMAD.IADD R37, R11, 0x1, R37 ;  /* 0x000000010b257824 */ /* 0x000fe200078e0225 */
[----:B------:R-:W-:Y:S01]  /*2160*/  LEA.HI R3, R6, R3, RZ, 0x3 ;  /* 0x0000000306037211 */ /* 0x000fe200078f18ff */
[----:B------:R-:W-:-:S02]  /*2170*/  IMAD.SHL.U32 R6, R195, 0x40, RZ ;  /* 0x00000040c3067824 */ /* 0x000fc400078e00ff */
[----:B------:R-:W-:Y:S01]  /*2180*/  IMAD R7, R24, R5, R7 ;  /* 0x0000000518077224 */ /* 0x000fe200078e0207 */
[----:B------:R-:W-:Y:S01]  /*2190*/  LOP3.LUT R55, R3, 0xfffffff8, RZ, 0xc0, !PT ;  /* 0xfffffff803377812 */ /* 0x000fe200078ec0ff */
[----:B0-----:R-:W-:Y:S01]  /*21a0*/  VIADD R30, R30, 0xffffff80 ;  /* 0xffffff801e1e7836 */ /* 0x001fe20000000000 */
[----:B------:R-:W-:Y:S01]  /*21b0*/  LOP3.LUT R43, R6, 0x1c0, RZ, 0xc0, !PT ;  /* 0x000001c0062b7812 */ /* 0x000fe200078ec0ff */
[----:B------:R-:W-:Y:S01]  /*21c0*/  IMAD.WIDE.U32 R20, R190, R42, R192 ;  /* 0x0000002abe147225 */ /* 0x000fe200078e00c0 */
[----:B------:R-:W-:Y:S02]  /*21d0*/  SHF.R.S32.HI R60, RZ, 0x1f, R55 ;  /* 0x0000001fff3c7819 */ /* 0x000fe40000011437 */
[----:B------:R-:W-:Y:S01]  /*21e0*/  SHF.R.S32.HI R10, RZ, 0x1f, R30 ;  /* 0x0000001fff0a7819 */ /* 0x000fe2000001141e */
[CC--:B------:R-:W-:Y:S01]  /*21f0*/  IMAD.WIDE.U32 R34, R24.reuse, R4.reuse, R34 ;  /* 0x0000000418227225 */ /* 0x0c0fe200078e0022 */
[----:B------:R-:W-:Y:S02]  /*2200*/  SHF.R.U32.HI R46, RZ, 0x3, R43 ;  /* 0x00000003ff2e7819 */ /* 0x000fe4000001162b */
[----:B------:R-:W-:Y:S01]  /*2210*/  LOP3.LUT R5, R43, 0x18, R16, 0xf8, !PT ;  /* 0x000000182b057812 */ /* 0x000fe200078ef810 */
[----:B------:R-:W-:Y:S01]  /*2220*/  IMAD.WIDE.U32 R36, R24, R4, R36 ;  /* 0x0000000418247225 */ /* 0x000fe200078e0024 */
[----:B------:R-:W-:-:S03]  /*2230*/  LEA.HI R10, R10, R30, RZ, 0x2 ;  /* 0x0000001e0a0a7211 */ /* 0x000fc600078f10ff */
[----:B------:R-:W-:Y:S01]  /*2240*/  IMAD.SHL.U32 R45, R4, 0x40, RZ ;  /* 0x00000040042d7824 */ /* 0x000fe200078e00ff */
[----:B------:R-:W-:Y:S01]  /*2250*/  LOP3.LUT R4, R5, R46, RZ, 0x3c, !PT ;  /* 0x0000002e05047212 */ /* 0x000fe200078e3cff */
[----:B------:R-:W-:Y:S01]  /*2260*/  IMAD.IADD R21, R21, 0x1, R9 ;  /* 0x0000000115157824 */ /* 0x000fe200078e0209 */
[----:B------:R-:W-:Y:S01]  /*2270*/  LOP3.LUT R10, R10, 0xfffffffc, RZ, 0xc0, !PT ;  /* 0xfffffffc0a0a7812 */ /* 0x000fe200078ec0ff */
[----:B------:R-:W-:Y:S01]  /*2280*/  IMAD.IADD R33, R9, 0x1, R33 ;  /* 0x0000000109217824 */ /* 0x000fe200078e0221 */
[----:B------:R-:W-:Y:S01]  /*2290*/  LOP3.LUT R5, R43, 0x38, R3, 0xf8, !PT ;  /* 0x000000382b057812 */ /* 0x000fe200078ef803 */
[----:B------:R-:W-:Y:S02]  /*22a0*/  IMAD R51, R227, 0x200, R4 ;  /* 0x00000200e3337824 */ /* 0x000fe400078e0204 */
[----:B------:R-:W-:Y:S01]  /*22b0*/  IMAD.WIDE.U32 R20, R24, R42, R20 ;  /* 0x0000002a18147225 */ /* 0x000fe200078e0014 */
[----:B------:R-:W-:-:S03]  /*22c0*/  LOP3.LUT R4, R5, R46, RZ, 0x3c, !PT ;  /* 0x0000002e05047212 */ /* 0x000fc600078e3cff */
[----:B------:R-:W-:-:S04]  /*22d0*/  IMAD.WIDE.U32 R32, R24, R42, R32 ;  /* 0x0000002a18207225 */ /* 0x000fc800078e0020 */
[----:B------:R-:W-:Y:S02]  /*22e0*/  IMAD.IADD R10, R30, 0x1, -R10 ;  /* 0x000000011e0a7824 */ /* 0x000fe400078e0a0a */
[----:B------:R-:W-:Y:S02]  /*22f0*/  IMAD.IADD R52, R21, 0x1, R53 ;  /* 0x0000000115347824 */ /* 0x000fe400078e0235 */
[----:B------:R-:W-:Y:S02]  /*2300*/  IMAD.IADD R0, R29, 0x1, R28 ;  /* 0x000000011d007824 */ /* 0x000fe400078e021c */
[----:B------:R-:W-:Y:S02]  /*2310*/  IMAD.SHL.U32 R42, R42, 0x40, RZ ;  /* 0x000000402a2a7824 */ /* 0x000fe400078e00ff */
[----:B------:R-:W-:Y:S02]  /*2320*/  IMAD R48, R10, 0x40, R190 ;  /* 0x000000400a307824 */ /* 0x000fe400078e02be */
[----:B------:R-:W-:-:S02]  /*2330*/  IMAD.SHL.U32 R50, R13, 0x2, RZ ;  /* 0x000000020d327824 */ /* 0x000fc400078e00ff */
[----:B------:R-:W-:Y:S02]  /*2340*/  IMAD.IADD R53, R53, 0x1, R33 ;  /* 0x0000000135357824 */ /* 0x000fe400078e0221 */
[----:B------:R-:W-:Y:S02]  /*2350*/  IMAD.IADD R54, R35, 0x1, R7 ;  /* 0x0000000123367824 */ /* 0x000fe400078e0207 */
[----:B------:R-:W-:Y:S02]  /*2360*/  IMAD.IADD R58, R7, 0x1, R37 ;  /* 0x00000001073a7824 */ /* 0x000fe400078e0225 */
[----:B------:R-:W-:Y:S01]  /*2370*/  IMAD R61, R227, 0x200, R4 ;  /* 0x00000200e33d7824 */ /* 0x000fe200078e0204 */
[----:B------:R-:W-:-:S07]  /*2380*/  SHF.R.S32.HI R59, RZ, 0x1f, R38 ;  /* 0x0000001fff3b7819 */ /* 0x000fce0000011426 */
.L_x_4558:
        /* <DEDUP_REMOVED lines=93> */
.L_x_4530:
[----:B------:R-:W-:Y:S05]  /*2960*/  BSYNC B1 ;  /* 0x0000000000017941 */ /* 0x000fea0003800000 */
.L_x_4529:
        /* <DEDUP_REMOVED lines=18> */
.L_x_4531:
[----:B------:R-:W-:Y:S01]  /*2a90*/  IMAD R62, R188, 0x8, R2 ;  /* 0x00000008bc3e7824 */ /* 0x000fe200078e0202 */
[----:B------:R-:W-:Y:S01]  /*2aa0*/  SHF.L.U32 R73, R194, 0x1f, RZ ;  /* 0x0000001fc2497819 */ /* 0x000fe200000006ff */
[----:B------:R-:W-:Y:S03]  /*2ab0*/  BSSY B1, `(.L_x_4532) ;  /* 0x0000003000017945 */ /* 0x000fe60003800000 */
[----:B------:R-:W0:Y:S02]  /*2ac0*/  SYNCS.PHASECHK.TRANS64.TRYWAIT P6, [R62+URZ+0x28c90], R73 ;  /* 0x028c90493e0075a7 */ /* 0x000e2400080c017f */
[----:B0-----:R-:W-:Y:S05]  /*2ad0*/  @!P6 BRA `(.L_x_4533) ;  /* 0x0000017c00cce947 */ /* 0x001fea0003800000 */
.L_x_4793:
[----:B------:R-:W-:Y:S05]  /*2ae0*/  BSYNC B1 ;  /* 0x0000000000017941 */ /* 0x000fea0003800000 */
.L_x_4532:
[----:B------:R-:W-:-:S03]  /*2af0*/  UMOV UR4, 0xffffffff ;  /* 0xffffffff00047882 */ /* 0x000fc60000000000 */
[----:B------:R-:W-:Y:S05]  /*2b00*/  BRA.DIV UR4, `(.L_x_4534) ;  /* 0x0000017e04d47947 */ /* 0x000fea000b800000 */
[----:B------:R1:W2:Y:S04]  /*2b10*/  SHFL.IDX PT, R71, R68, RZ, 0x1c1f ;  /* 0x001c1fff44477589 */ /* 0x0002a800000e0000 */
[----:B------:R1:W3:Y:S02]  /*2b20*/  SHFL.IDX PT, R14, R69, RZ, 0x1c1f ;  /* 0x001c1fff450e7589 */ /* 0x0002e400000e0000 */
.L_x_4797:
        /* <DEDUP_REMOVED lines=9> */
[----:B-1----:R-:W-:Y:S01]  /*2bc0*/  SHF.R.U64 R69, R56, 0x10, R57 ;  /* 0x0000001038457819 */ /* 0x002fe20000001239 */
[----:B0-----:R-:W-:Y:S01]  /*2bd0*/  IMAD.U32 R15, R7, 0x10000, RZ ;  /* 0x00010000070f7824 */ /* 0x001fe200078e00ff */
[----:B------:R-:W-:Y:S01]  /*2be0*/  SHF.R.U64 R72, R30, 0x10, R31 ;  /* 0x000000101e487819 */ /* 0x000fe2000000121f */
[----:B------:R-:W-:Y:S01]  /*2bf0*/  IMAD.U32 R12, R6, 0x10000, RZ ;  /* 0x00010000060c7824 */ /* 0x000fe200078e00ff */
[----:B------:R-:W-:Y:S02]  /*2c00*/  SHF.R.U32.HI R74, RZ, 0x10, R57 ;  /* 0x00000010ff4a7819 */ /* 0x000fe40000011639 */
[----:B------:R-:W-:Y:S02]  /*2c10*/  SHF.R.U32.HI R68, RZ, 0x10, R31 ;  /* 0x00000010ff447819 */ /* 0x000fe4000001161f */
        /* <DEDUP_REMOVED lines=17> */
[C---:B------:R-:W-:Y:S01]  /*2d30*/  FMUL.FTZ R79, R13.reuse, R76 ;  /* 0x0000004c0d4f7220 */ /* 0x040fe20000410000 */
[----:B------:R-:W-:Y:S01]  /*2d40*/  FMUL.FTZ R13, R13, R68 ;  /* 0x000000440d0d7220 */ /* 0x000fe20000410000 */
[----:B------:R-:W-:Y:S01]  /*2d50*/  LOP3.LUT R74, R74, 0xffff0000, RZ, 0xc0, !PT ;  /* 0xffff00004a4a7812 */ /* 0x000fe200078ec0ff */
[----:B------:R-:W-:Y:S01]  /*2d60*/  IMAD.U32 R31, R31, 0x10000, RZ ;  /* 0x000100001f1f7824 */ /* 0x000fe200078e00ff */
[----:B------:R-:W-:Y:S01]  /*2d70*/  LOP3.LUT R57, R57, 0xffff0000, RZ, 0xc0, !PT ;  /* 0xffff000039397812 */ /* 0x000fe200078ec0ff */
[C---:B------:R-:W-:Y:S01]  /*2d80*/  FFMA.FTZ R77, R6.reuse, R56, -R77 ;  /* 0x00000038064d7223 */ /* 0x040fe2000001084d */
[----:B------:R-:W-:Y:S01]  /*2d90*/  FFMA.FTZ R72, R6, R72, R7 ;  /* 0x0000004806487223 */ /* 0x000fe20000010007 */
[----:B------:R-:W-:Y:S01]  /*2da0*/  FFMA.FTZ R79, R12, R68, -R79 ;  /* 0x000000440c4f7223 */ /* 0x000fe2000001084f */
[----:B------:R-:W-:Y:S01]  /*2db0*/  FMUL.FTZ R6, R4, R69 ;  /* 0x0000004504067220 */ /* 0x000fe20000410000 */
[----:B------:R-:W-:Y:S01]  /*2dc0*/  FFMA.FTZ R12, R12, R76, R13 ;  /* 0x0000004c0c0c7223 */ /* 0x000fe2000001000d */
[----:B------:R-:W-:Y:S01]  /*2dd0*/  FMUL.FTZ R4, R4, R31 ;  /* 0x0000001f04047220 */ /* 0x000fe20000410000 */
[CC--:B------:R-:W-:Y:S01]  /*2de0*/  FMUL.FTZ R56, R30.reuse, R74.reuse ;  /* 0x0000004a1e387220 */ /* 0x0c0fe20000410000 */
        /* <DEDUP_REMOVED lines=11> */
.L_x_4539:
[----:B------:R-:W-:Y:S05]  /*2ea0*/  BSYNC B2 ;  /* 0x0000000000027941 */ /* 0x000fea0003800000 */
.L_x_4538:
[----:B0-----:R4:W-:Y:S02]  /*2eb0*/  ST.E.128 desc[UR40][R10.64], R4 ;  /* 0x000000040a007985 */ /* 0x0019e4000c101d28 */
.L_x_4537:
[----:B------:R-:W-:Y:S05]  /*2ec0*/  BSYNC B1 ;  /* 0x0000000000017941 */ /* 0x000fea0003800000 */
.L_x_4536:
[----:B------:R-:W-:Y:S05]  /*2ed0*/  @P1 BRA `(.L_x_4535) ;  /* 0x0000001000801947 */ /* 0x000fea0003800000 */
[----:B----4-:R-:W-:Y:S01]  /*2ee0*/  IMAD.MOV.U32 R5, RZ, RZ, 0x20 ;  /* 0x00000020ff057424 */ /* 0x010fe200078e00ff */
[----:B------:R-:W-:Y:S01]  /*2ef0*/  LOP3.LUT P0, RZ, R195, 0x4, RZ, 0xc0, !PT ;  /* 0x00000004c3ff7812 */ /* 0x000fe2000780c0ff */
[----:B------:R-:W-:Y:S01]  /*2f00*/  BSSY B1, `(.L_x_4540) ;  /* 0x0000037000017945 */ /* 0x000fe20003800000 */
[----:B------:R-:W-:Y:S02]  /*2f10*/  ISETP.GE.AND P6, PT, R200, R75, PT ;  /* 0x0000004bc800720c */ /* 0x000fe40003fc6270 */
[----:B------:R-:W-:Y:S02]  /*2f20*/  SEL R5, R5, 0xffffffe0, !P0 ;  /* 0xffffffe005057807 */ /* 0x000fe40004000000 */
[----:B---3--:R-:W-:Y:S02]  /*2f30*/  LEA R10, P0, R23, R14, 0x1 ;  /* 0x0000000e170a7211 */ /* 0x008fe400078008ff */
[----:B------:R-:W-:Y:S02]  /*2f40*/  IADD3 R5, R5, R51, R70 ;  /* 0x0000003305057210 */ /* 0x000fe40007ffe046 */
[----:B--2---:R-:W-:-:S03]  /*2f50*/  LEA.HI.X R11, R23, R71, R198, 0x1, P0 ;  /* 0x00000047170b7211 */ /* 0x004fc600000f0cc6 */
[----:B------:R-:W-:-:S06]  /*2f60*/  IMAD R4, R5, 0x2, R2 ;  /* 0x0000000205047824 */ /* 0x000fcc00078e0202 */
[----:B------:R-:W2:Y:S01]  /*2f70*/  LDS.128 R4, [R4+0x22400] ;  /* 0x0224000004047984 */ /* 0x000ea20000000c00 */
[----:B------:R-:W-:Y:S05]  /*2f80*/  @P6 BRA `(.L_x_4541) ;  /* 0x0000000000b86947 */ /* 0x000fea0003800000 */
[----:B------:R-:W-:Y:S01]  /*2f90*/  SHF.R.U64 R14, R8, 0x10, R9 ;  /* 0x00000010080e7819 */ /* 0x000fe20000001209 */
[----:B--2---:R-:W-:Y:S01]  /*2fa0*/  IMAD.U32 R8, R6, 0x10000, RZ ;  /* 0x0001000006087824 */ /* 0x004fe200078e00ff */
[--C-:B------:R-:W-:Y:S02]  /*2fb0*/  SHF.R.U64 R30, R28, 0x10, R29.reuse ;  /* 0x000000101c1e7819 */ /* 0x100fe4000000121d */
[----:B------:R-:W-:Y:S02]  /*2fc0*/  SHF.R.U32.HI R56, RZ, 0x10, R29 ;  /* 0x00000010ff387819 */ /* 0x000fe4000001161d */
[----:B------:R-:W-:Y:S02]  /*2fd0*/  SHF.R.U32.HI R15, RZ, 0x10, R9 ;  /* 0x00000010ff0f7819 */ /* 0x000fe40000011609 */
[----:B------:R-:W-:Y:S02]  /*2fe0*/  PRMT R14, R78, 0x5432, R14 ;  /* 0x000054324e0e7816 */ /* 0x000fe4000000000e */
[----:B------:R-:W-:-:S02]  /*2ff0*/  PRMT R30, R80, 0x5432, R30 ;  /* 0x00005432501e7816 */ /* 0x000fc4000000001e */
[----:B------:R-:W-:Y:S02]  /*3000*/  PRMT R56, R81, 0x5432, R56 ;  /* 0x0000543251387816 */ /* 0x000fe40000000038 */
[----:B------:R-:W-:Y:S02]  /*3010*/  PRMT R28, R78, 0x5410, R15 ;  /* 0x000054104e1c7816 */ /* 0x000fe4000000000f */
[C---:B------:R-:W-:Y:S01]  /*3020*/  LOP3.LUT R13, R7.reuse, 0xffff0000, RZ, 0xc0, !PT ;  /* 0xffff0000070d7812 */ /* 0x040fe200078ec0ff */
[----:B------:R-:W-:Y:S01]  /*3030*/  IMAD.U32 R57, R56, 0x10000, RZ ;  /* 0x0001000038397824 */ /* 0x000fe200078e00ff */
[----:B------:R-:W-:Y:S01]  /*3040*/  SHF.L.U32 R12, R7, 0x10, RZ ;  /* 0x00000010070c7819 */ /* 0x000fe200000006ff */
[----:B------:R-:W-:Y:S01]  /*3050*/  IMAD.U32 R29, R28, 0x10000, RZ ;  /* 0x000100001c1d7824 */ /* 0x000fe200078e00ff */
[----:B------:R-:W-:Y:S02]  /*3060*/  LOP3.LUT R7, R5, 0xffff0000, RZ, 0xc0, !PT ;  /* 0xffff000005077812 */ /* 0x000fe400078ec0ff */
        /* <DEDUP_REMOVED lines=32> */
.L_x_4541:
[----:B------:R-:W-:Y:S05]  /*3270*/  BSYNC B1 ;  /* 0x0000000000017941 */ /* 0x000fea0003800000 */
.L_x_4540:
[----:B--2---:R2:W-:Y:S01]  /*3280*/  ST.E.128 desc[UR40][R10.64], R4 ;  /* 0x000000040a007985 */ /* 0x0045e2000c101d28 */
[----:B------:R-:W-:Y:S05]  /*3290*/  BRA `(.L_x_4535) ;  /* 0x0000000c00907947 */ /* 0x000fea0003800000 */
.L_x_4528:
        /* <DEDUP_REMOVED lines=27> */
[----:B------:R-:W-:Y:S01]  /*3450*/  IMAD.MOV.U32 R14, RZ, RZ, R4 ;  /* 0x000000ffff0e7224 */ /* 0x000fe200078e0004 */
[----:B------:R-:W-:Y:S01]  /*3460*/  PRMT R81, R81, 0x5410, R10 ;  /* 0x0000541051517816 */ /* 0x000fe2000000000a */
        /* <DEDUP_REMOVED lines=11> */
.L_x_4542:
[----:B------:R-:W-:Y:S01]  /*3520*/  IMAD R62, R188, 0x8, R2 ;  /* 0x00000008bc3e7824 */ /* 0x000fe200078e0202 */
[----:B------:R-:W-:Y:S01]  /*3530*/  SHF.L.U32 R73, R194, 0x1f, RZ ;  /* 0x0000001fc2497819 */ /* 0x000fe200000006ff */
[----:B------:R-:W-:Y:S03]  /*3540*/  BSSY B1, `(.L_x_4543) ;  /* 0x0000003000017945 */ /* 0x000fe60003800000 */
[----:B------:R-:W0:Y:S02]  /*3550*/  SYNCS.PHASECHK.TRANS64.TRYWAIT P6, [R62+URZ+0x28c90], R73 ;  /* 0x028c90493e0075a7 */ /* 0x000e2400080c017f */
[----:B0-----:R-:W-:Y:S05]  /*3560*/  @!P6 BRA `(.L_x_4544) ;  /* 0x000001740084e947 */ /* 0x001fea0003800000 */
.L_x_4798:
[----:B------:R-:W-:Y:S05]  /*3570*/  BSYNC B1 ;  /* 0x0000000000017941 */ /* 0x000fea0003800000 */
.L_x_4543:
[----:B------:R-:W-:-:S03]  /*3580*/  UMOV UR4, 0xffffffff ;  /* 0xffffffff00047882 */ /* 0x000fc60000000000 */
[----:B------:R-:W-:Y:S05]  /*3590*/  BRA.DIV UR4, `(.L_x_4545) ;  /* 0x00000176048c7947 */ /* 0x000fea000b800000 */
[----:B------:R-:W1:Y:S04]  /*35a0*/  SHFL.IDX PT, R68, R68, RZ, 0x1c1f ;  /* 0x001c1fff44447589 */ /* 0x000e6800000e0000 */
[----:B------:R-:W2:Y:S02]  /*35b0*/  SHFL.IDX PT, R69, R69, RZ, 0x1c1f ;  /* 0x001c1fff45457589 */ /* 0x000ea400000e0000 */
.L_x_4802:
        /* <DEDUP_REMOVED lines=14> */
[----:B------:R-:W-:Y:S01]  /*36a0*/  LOP3.LUT R8, R9, R46, RZ, 0x3c, !PT ;  /* 0x0000002e09087212 */ /* 0x000fe200078e3cff */
[----:B------:R-:W-:-:S04]  /*36b0*/  IMAD.IADD R9, R61, 0x1, R70 ;  /* 0x000000013d097824 */ /* 0x000fc800078e0246 */
[----:B------:R-:W-:Y:S02]  /*36c0*/  IMAD R11, R227, 0x200, R8 ;  /* 0x00000200e30b7824 */ /* 0x000fe400078e0208 */
[----:B------:R-:W-:Y:S02]  /*36d0*/  IMAD R9, R9, 0x2, R2 ;  /* 0x0000000209097824 */ /* 0x000fe400078e0202 */
[----:B------:R-:W-:-:S04]  /*36e0*/  IMAD.IADD R11, R70, 0x1, R11 ;  /* 0x00000001460b7824 */ /* 0x000fc800078e020b */
[----:B------:R-:W-:Y:S02]  /*36f0*/  IMAD R12, R11, 0x2, R2 ;  /* 0x000000020b0c7824 */ /* 0x000fe400078e0202 */
[----:B------:R-:W1:Y:S04]  /*3700*/  LDS.128 R8, [R9+0x22400] ;  /* 0x0224000009087984 */ /* 0x000e680000000c00 */
[----:B------:R-:W2:Y:S01]  /*3710*/  LDS.128 R12, [R12+0x22400] ;  /* 0x022400000c0c7984 */ /* 0x000ea20000000c00 */
[----:B------:R-:W-:Y:S05]  /*3720*/  @P0 BRA `(.L_x_4547) ;  /* 0x0000000400700947 */ /* 0x000fea0003800000 */
[----:B------:R-:W-:Y:S02]  /*3730*/  SHF.R.U32.HI R79, RZ, 0x10, R29 ;  /* 0x00000010ff4f7819 */ /* 0x000fe4000001161d */
[----:B------:R-:W-:Y:S02]  /*3740*/  SHF.R.U32.HI R74, RZ, 0x10, R5 ;  /* 0x00000010ff4a7819 */ /* 0x000fe40000011605 */
[----:B------:R-:W-:Y:S01]  /*3750*/  SHF.R.U64 R76, R6, 0x10, R7 ;  /* 0x00000010064c7819 */ /* 0x000fe20000001207 */
[----:B-1----:R-:W-:Y:S01]  /*3760*/  IMAD.U32 R6, R9, 0x10000, RZ ;  /* 0x0001000009067824 */ /* 0x002fe200078e00ff */
[----:B------:R-:W-:Y:S02]  /*3770*/  PRMT R79, R75, 0x5410, R79 ;  /* 0x000054104b4f7816 */ /* 0x000fe4000000004f */
[----:B------:R-:W-:Y:S01]  /*3780*/  SHF.R.U64 R78, R28, 0x10, R29 ;  /* 0x000000101c4e7819 */ /* 0x000fe2000000121d */
[----:B--2---:R-:W-:Y:S01]  /*3790*/  IMAD.U32 R28, R13, 0x10000, RZ ;  /* 0x000100000d1c7824 */ /* 0x004fe200078e00ff */
[--C-:B------:R-:W-:Y:S01]  /*37a0*/  SHF.R.U64 R82, R30, 0x10, R31.reuse ;  /* 0x000000101e527819 */ /* 0x100fe2000000121f */
[----:B------:R-:W-:Y:S01]  /*37b0*/  IMAD.U32 R30, R15, 0x10000, RZ ;  /* 0x000100000f1e7824 */ /* 0x000fe200078e00ff */
[----:B------:R-:W-:-:S02]  /*37c0*/  SHF.R.U32.HI R83, RZ, 0x10, R31 ;  /* 0x00000010ff537819 */ /* 0x000fc4000001161f */
[----:B------:R-:W-:Y:S02]  /*37d0*/  PRMT R74, R85, 0x5432, R74 ;  /* 0x00005432554a7816 */ /* 0x000fe4000000004a */
[----:B------:R-:W-:Y:S01]  /*37e0*/  PRMT R76, R81, 0x5432, R76 ;  /* 0x00005432514c7816 */ /* 0x000fe2000000004c */
[----:B------:R-:W-:Y:S01]  /*37f0*/  IMAD.U32 R81, R79, 0x10000, RZ ;  /* 0x000100004f517824 */ /* 0x000fe200078e00ff */
[----:B------:R-:W-:Y:S01]  /*3800*/  PRMT R78, R75, 0x5432, R78 ;  /* 0x000054324b4e7816 */ /* 0x000fe2000000004e */
[----:B------:R-:W-:Y:S01]  /*3810*/  IMAD.U32 R75, R74, 0x10000, RZ ;  /* 0x000100004a4b7824 */ /* 0x000fe200078e00ff */
[----:B------:R-:W-:Y:S01]  /*3820*/  PRMT R82, R80, 0x5432, R82 ;  /* 0x0000543250527816 */ /* 0x000fe20000000052 */
[----:B------:R-:W-:Y:S01]  /*3830*/  FMUL.FTZ R85, R28, R81 ;  /* 0x000000511c557220 */ /* 0x000fe20000410000 */
[----:B------:R-:W-:Y:S02]  /*3840*/  PRMT R83, R80, 0x5410, R83 ;  /* 0x0000541050537816 */ /* 0x000fe40000000053 */
[----:B------:R-:W-:Y:S01]  /*3850*/  LOP3.LUT R29, R13, 0xffff0000, RZ, 0xc0, !PT ;  /* 0xffff00000d1d7812 */ /* 0x000fe200078ec0ff */
[-C--:B------:R-:W-:Y:S01]  /*3860*/  FFMA.FTZ R85, R6, R75.reuse, -R85 ;  /* 0x0000004b06557223 */ /* 0x080fe20000010855 */
[----:B------:R-:W-:Y:S01]  /*3870*/  LOP3.LUT R80, R79, 0xffff0000, RZ, 0xc0, !PT ;  /* 0xffff00004f507812 */ /* 0x000fe200078ec0ff */
[----:B------:R-:W-:Y:S01]  /*3880*/  FMUL.FTZ R79, R28, R75 ;  /* 0x0000004b1c4f7220 */ /* 0x000fe20000410000 */
[----:B------:R-:W-:Y:S01]  /*3890*/  SHF.R.U32.HI R77, RZ, 0x10, R7 ;  /* 0x00000010ff4d7819 */ /* 0x000fe20000011607 */
[----:B------:R-:W-:Y:S01]  /*38a0*/  IMAD.U32 R75, R83, 0x10000, RZ ;  /* 0x00010000534b7824 */ /* 0x000fe200078e00ff */
[----:B------:R-:W-:Y:S01]  /*38b0*/  SHF.R.U64 R70, R4, 0x10, R5 ;  /* 0x0000001004467819 */ /* 0x000fe20000001205 */
[----:B------:R-:W-:Y:S01]  /*38c0*/  FMUL.FTZ R28, R29, R80 ;  /* 0x000000501d1c7220 */ /* 0x000fe20000410000 */
[----:B------:R-:W-:Y:S01]  /*38d0*/  LOP3.LUT R7, R9, 0xffff0000, RZ, 0xc0, !PT ;  /* 0xffff000009077812 */ /* 0x000fe200078ec0ff */
[----:B------:R-:W-:Y:S01]  /*38e0*/  FFMA.FTZ R79, R6, R81, R79 ;  /* 0x00000051064f7223 */ /* 0x000fe2000001004f */
[----:B------:R-:W-:Y:S01]  /*38f0*/  LOP3.LUT R74, R74, 0xffff0000, RZ, 0xc0, !PT ;  /* 0xffff00004a4a7812 */ /* 0x000fe200078ec0ff */
[----:B------:R-:W-:Y:S01]  /*3900*/  IMAD.U32 R9, R11, 0x10000, RZ ;  /* 0x000100000b097824 */ /* 0x000fe200078e00ff */
[----:B------:R-:W-:Y:S01]  /*3910*/  PRMT R77, R84, 0x5410, R77 ;  /* 0x00005410544d7816 */ /* 0x000fe2000000004d */
[----:B------:R-:W-:Y:S01]  /*3920*/  IMAD.U32 R13, R12, 0x10000, RZ ;  /* 0x000100000c0d7824 */ /* 0x000fe200078e00ff */
[----:B------:R-:W-:Y:S01]  /*3930*/  PRMT R70, R84, 0x5432, R70 ;  /* 0x0000543254467816 */ /* 0x000fe20000000046 */
[-C--:B------:R-:W-:Y:S01]  /*3940*/  FMUL.FTZ R86, R29, R74.reuse ;  /* 0x0000004a1d567220 */ /* 0x080fe20000410000 */
[----:B------:R-:W-:Y:S01]  /*3950*/  FFMA.FTZ R84, R7, R74, -R28 ;  /* 0x0000004a07547223 */ /* 0x000fe2000001081c */
[----:B------:R-:W-:-:S02]  /*3960*/  IMAD.U32 R6, R77, 0x10000, RZ ;  /* 0x000100004d067824 */ /* 0x000fc400078e00ff */
[CC--:B------:R-:W-:Y:S01]  /*3970*/  FMUL.FTZ R28, R30.reuse, R75.reuse ;  /* 0x0000004b1e1c7220 */ /* 0x0c0fe20000410000 */
[----:B------:R-:W-:Y:S01]  /*3980*/  FFMA.FTZ R86, R7, R80, R86 ;  /* 0x0000005007567223 */ /* 0x000fe20000010056 */
[----:B------:R-:W-:Y:S01]  /*3990*/  LOP3.LUT R31, R15, 0xffff0000, RZ, 0xc0, !PT ;  /* 0xffff00000f1f7812 */ /* 0x000fe200078ec0ff */
[-C--:B------:R-:W-:Y:S01]  /*39a0*/  FMUL.FTZ R30, R30, R6.reuse ;  /* 0x000000061e1e7220 */ /* 0x080fe20000410000 */
[----:B------:R-:W-:Y:S01]  /*39b0*/  FFMA.FTZ R80, R9, R6, -R28 ;  /* 0x0000000609507223 */ /* 0x000fe2000001081c */
[----:B------:R-:W-:Y:S01]  /*39c0*/  LOP3.LUT R74, R83, 0xffff0000, RZ, 0xc0, !PT ;  /* 0xffff0000534a7812 */ /* 0x000fe200078ec0ff */
[----:B------:R-:W-:Y:S01]  /*39d0*/  IMAD.U32 R6, R70, 0x10000, RZ ;  /* 0x0001000046067824 */ /* 0x000fe200078e00ff */
[----:B------:R-:W-:Y:S01]  /*39e0*/  LOP3.LUT R28, R77, 0xffff0000, RZ, 0xc0, !PT ;  /* 0xffff00004d1c7812 */ /* 0x000fe200078ec0ff */
[----:B------:R-:W-:Y:S01]  /*39f0*/  FFMA.FTZ R75, R9, R75, R30 ;  /* 0x0000004b094b7223 */ /* 0x000fe2000001001e */
[----:B------:R-:W-:Y:S01]  /*3a00*/  LOP3.LUT R11, R11, 0xffff0000, RZ, 0xc0, !PT ;  /* 0xffff00000b0b7812 */ /* 0x000fe200078ec0ff */
[C---:B------:R-:W-:Y:S01]  /*3a10*/  FMUL.FTZ R88, R31.reuse, R74 ;  /* 0x0000004a1f587220 */ /* 0x040fe20000410000 */
[----:B------:R-:W-:Y:S01]  /*3a20*/  LOP3.LUT R12, R12, 0xffff0000, RZ, 0xc0, !PT ;  /* 0xffff00000c0c7812 */ /* 0x000fe200078ec0ff */
[----:B------:R-:W-:Y:S01]  /*3a30*/  FMUL.FTZ R90, R31, R28 ;  /* 0x0000001c1f5a7220 */ /* 0x000fe20000410000 */
[C---:B------:R-:W-:Y:S01]  /*3a40*/  LOP3.LUT R9, R78.reuse, 0xffff0000, RZ, 0xc0, !PT ;  /* 0xffff00004e097812 */ /* 0x040fe200078ec0ff */
[----:B------:R-:W-:-:S02]  /*3a50*/  IMAD.U32 R30, R78, 0x10000, RZ ;  /* 0x000100004e1e7824 */ /* 0x000fc400078e00ff */
[C---:B------:R-:W-:Y:S01]  /*3a60*/  FFMA.FTZ R77, R11.reuse, R28, -R88 ;  /* 0x0000001c0b4d7223 */ /* 0x040fe20000010858 */
[C---:B------:R-:W-:Y:S01]  /*3a70*/  IMAD.U32 R5, R8.reuse, 0x10000, RZ ;  /* 0x0001000008057824 */ /* 0x040fe200078e00ff */
[----:B------:R-:W-:Y:S01]  /*3a80*/  LOP3.LUT R8, R8, 0xffff0000, RZ, 0xc0, !PT ;  /* 0xffff000008087812 */ /* 0x000fe200078ec0ff */
[----:B------:R-:W-:Y:S01]  /*3a90*/  FFMA.FTZ R90, R11, R74, R90 ;  /* 0x0000004a0b5a7223 */ /* 0x000fe2000001005a */
[----:B------:R-:W-:Y:S01]  /*3aa0*/  LOP3.LUT R7, R70, 0xffff0000, RZ, 0xc0, !PT ;  /* 0xffff000046077812 */ /* 0x000fe200078ec0ff */
[C---:B------:R-:W-:Y:S01]  /*3ab0*/  FMUL.FTZ R28, R13.reuse, R30 ;  /* 0x0000001e0d1c7220 */ /* 0x040fe20000410000 */
[----:B------:R-:W-:Y:S01]  /*3ac0*/  FMUL.FTZ R11, R12, R9 ;  /* 0x000000090c0b7220 */ /* 0x000fe20000410000 */
[-C--:B------:R-:W-:Y:S01]  /*3ad0*/  FMUL.FTZ R13, R13, R6.reuse ;  /* 0x000000060d0d7220 */ /* 0x080fe20000410000 */
[----:B------:R-:W-:Y:S02]  /*3ae0*/  IMAD.U32 R15, R14, 0x10000, RZ ;  /* 0x000100000e0f7824 */ /* 0x000fe400078e00ff */
[C---:B------:R-:W-:Y:S01]  /*3af0*/  FFMA.FTZ R28, R5.reuse, R6, -R28 ;  /* 0x00000006051c7223 */ /* 0x040fe2000001081c */
[-C--:B------:R-:W-:Y:S01]  /*3b00*/  FMUL.FTZ R31, R12, R7.reuse ;  /* 0x000000070c1f7220 */ /* 0x080fe20000410000 */
[----:B------:R-:W-:Y:S01]  /*3b10*/  FFMA.FTZ R29, R8, R7, -R11 ;  /* 0x00000007081d7223 */ /* 0x000fe2000001080b */
[----:B------:R-:W-:Y:S01]  /*3b20*/  LOP3.LUT R14, R14, 0xffff0000, RZ, 0xc0, !PT ;  /* 0xffff00000e0e7812 */ /* 0x000fe200078ec0ff */
[----:B------:R-:W-:Y:S01]  /*3b30*/  FFMA.FTZ R13, R5, R30, R13 ;  /* 0x0000001e050d7223 */ /* 0x000fe2000001000d */
[C---:B------:R-:W-:Y:S01]  /*3b40*/  IMAD.U32 R6, R82.reuse, 0x10000, RZ ;  /* 0x0001000052067824 */ /* 0x040fe200078e00ff */
[----:B------:R-:W-:Y:S01]  /*3b50*/  LOP3.LUT R11, R82, 0xffff0000, RZ, 0xc0, !PT ;  /* 0xffff0000520b7812 */ /* 0x000fe200078ec0ff */
[C---:B------:R-:W-:Y:S01]  /*3b60*/  IMAD.U32 R5, R76.reuse, 0x10000, RZ ;  /* 0x000100004c057824 */ /* 0x040fe200078e00ff */
[----:B------:R-:W-:Y:S01]  /*3b70*/  LOP3.LUT R7, R76, 0xffff0000, RZ, 0xc0, !PT ;  /* 0xffff00004c077812 */ /* 0x000fe200078ec0ff */
[----:B------:R-:W-:Y:S01]  /*3b80*/  FFMA.FTZ R8, R8, R9, R31 ;  /* 0x0000000908087223 */ /* 0x000fe2000001001f */
[----:B------:R-:W-:-:S02]  /*3b90*/  IMAD.U32 R4, R10, 0x10000, RZ ;  /* 0x000100000a047824 */ /* 0x000fc400078e00ff */
        /* <DEDUP_REMOVED lines=9> */
[----:B------:R-:W-:Y:S02]  /*3c30*/  F2FP.BF16.F32.PACK_AB R84, R84, R85 ;  /* 0x000000555454723e */ /* 0x000fe400000010ff */
[----:B------:R-:W-:-:S02]  /*3c40*/  F2FP.BF16.F32.PACK_AB R79, R86, R79 ;  /* 0x0000004f564f723e */ /* 0x000fc400000010ff */
        /* <DEDUP_REMOVED lines=10> */
.L_x_4547:
[----:B------:R-:W-:Y:S05]  /*3cf0*/  BSYNC B1 ;  /* 0x0000000000017941 */ /* 0x000fea0003800000 */
.L_x_4546:
        /* <DEDUP_REMOVED lines=8> */
.L_x_4527:
[----:B------:R-:W-:-:S13]  /*3d80*/  ISETP.NE.AND P5, PT, R189, 0x3, PT ;  /* 0x00000003bd00780c */ /* 0x000fda0003fa5270 */
[----:B------:R-:W-:Y:S05]  /*3d90*/  @!P5 BRA `(.L_x_4548) ;  /* 0x000000000004d947 */ /* 0x000fea0003800000 */
[----:B------:R-:W-:Y:S01]  /*3da0*/  BPT.TRAP 0x1 ;  /* 0x000000040000795c */ /* 0x000fe20000300000 */
.L_x_4548:
[----:B------:R-:W-:Y:S01]  /*3db0*/  IMAD R62, R188, 0x8, R2 ;  /* 0x00000008bc3e7824 */ /* 0x000fe200078e0202 */
[----:B------:R-:W-:Y:S01]  /*3dc0*/  SHF.L.U32 R73, R194, 0x1f, RZ ;  /* 0x0000001fc2497819 */ /* 0x000fe200000006ff */
[----:B------:R-:W-:Y:S01]  /*3dd0*/  BSSY B1, `(.L_x_4549) ;  /* 0x0000004000017945 */ /* 0x000fe20003800000 */
[----:B------:R-:W-:Y:S02]  /*3de0*/  SHF.R.S32.HI R66, RZ, 0x1f, R64 ;  /* 0x0000001fff427819 */ /* 0x000fe40000011440 */
[----:B------:R-:W0:Y:S02]  /*3df0*/  SYNCS.PHASECHK.TRANS64.TRYWAIT P0, [R62+URZ+0x28c90], R73 ;  /* 0x028c90493e0075a7 */ /* 0x000e24000800017f */
[----:B0-----:R-:W-:Y:S05]  /*3e00*/  @!P0 BRA `(.L_x_4550) ;  /* 0x0000016c00bc8947 */ /* 0x001fea0003800000 */
.L_x_4803:
[----:B------:R-:W-:Y:S05]  /*3e10*/  BSYNC B1 ;  /* 0x0000000000017941 */ /* 0x000fea0003800000 */
.L_x_4549:
        /* <DEDUP_REMOVED lines=26> */
.L_x_4807:
        /* <DEDUP_REMOVED lines=18> */
.L_x_4535:
[----:B------:R-:W-:Y:S05]  /*40e0*/  BSYNC B0 ;  /* 0x0000000000007941 */ /* 0x000fea0003800000 */
.L_x_4526:
        /* <DEDUP_REMOVED lines=17> */
.L_x_4553:
[----:B------:R-:W-:Y:S05]  /*4200*/  BSYNC B0 ;  /* 0x0000000000007941 */ /* 0x000fea0003800000 */
.L_x_4552:
[----:B------:R-:W2:Y:S01]  /*4210*/  SYNCS.PHASECHK.TRANS64.TRYWAIT P5, [R62+URZ+0x28cb0], R73 ;  /* 0x028cb0493e0075a7 */ /* 0x000ea200080a017f */
[----:B------:R-:W-:Y:S04]  /*4220*/  BSSY B0, `(.L_x_4554) ;  /* 0x0000002000007945 */ /* 0x000fe80003800000 */
[----:B--2---:R-:W-:Y:S05]  /*4230*/  @!P5 BRA `(.L_x_4555) ;  /* 0x0000016c0008d947 */ /* 0x004fea0003800000 */
.L_x_4808:
[----:B------:R-:W-:Y:S05]  /*4240*/  BSYNC B0 ;  /* 0x0000000000007941 */ /* 0x000fea0003800000 */
.L_x_4554:
        /* <DEDUP_REMOVED lines=21> */
[----:B------:R-:W4:Y:S08]  /*43a0*/  SHFL.IDX PT, R10, R10, RZ, 0x1c1f ;  /* 0x001c1fff0a0a7589 */ /* 0x000f3000000e0000 */
[----:B------:R-:W-:Y:S05]  /*43b0*/  @!P5 BRA `(.L_x_4557) ;  /* 0x000000040090d947 */ /* 0x000fea0003800000 */
[----:B------:R-:W5:Y:S01]  /*43c0*/  LDL R31, [R1] ;  /* 0x00000000011f7983 */ /* 0x000f620000100800 */
[----:B------:R-:W-:-:S03]  /*43d0*/  ULDC UR4, c[0x0][0x320] ;  /* 0x0000c80000047ab9 */ /* 0x000fc60000000800 */
[----:B------:R-:W2:Y:S04]  /*43e0*/  LDL R30, [R1+0x4] ;  /* 0x00000400011e7983 */ /* 0x000ea80000100800 */
[----:B------:R-:W2:Y:S04]  /*43f0*/  LDL R29, [R1+0x8] ;  /* 0x00000800011d7983 */ /* 0x000ea80000100800 */
[----:B------:R-:W2:Y:S01]  /*4400*/  LDL R28, [R1+0xc] ;  /* 0x00000c00011c7983 */ /* 0x000ea20000100800 */
[----:B------:R-:W-:Y:S01]  /*4410*/  ISETP.GE.AND P6, PT, R16, UR4, PT ;  /* 0x0000000410007c0c */ /* 0x000fe2000bfc6270 */
[----:B------:R-:W-:-:S02]  /*4420*/  IMAD R9, R188, 0x8000, R51 ;  /* 0x00008000bc097824 */ /* 0x000fc400078e0233 */
[----:B------:R-:W2:Y:S02]  /*4430*/  LDL R15, [R1+0x10] ;  /* 0x00001000010f7983 */ /* 0x000ea40000100800 */
[----:B------:R-:W-:Y:S01]  /*4440*/  IMAD R12, R9, 0x2, R2 ;  /* 0x00000002090c7824 */ /* 0x000fe200078e0202 */
[----:B------:R-:W-:Y:S01]  /*4450*/  LOP3.LUT P5, RZ, R195, 0x4, RZ, 0xc0, !PT ;  /* 0x00000004c3ff7812 */ /* 0x000fe200078ac0ff */
[----:B---3--:R-:W3:Y:S01]  /*4460*/  LDL R14, [R1+0x14] ;  /* 0x00001400010e7983 */ /* 0x008ee20000100800 */
[----:B------:R-:W-:-:S03]  /*4470*/  VIADD R13, R9, 0x20 ;  /* 0x00000020090d7836 */ /* 0x000fc60000000000 */
[----:B------:R-:W3:Y:S04]  /*4480*/  LDL R56, [R1+0x18] ;  /* 0x0000180001387983 */ /* 0x000ee80000100800 */
[----:B------:R-:W0:Y:S04]  /*4490*/  @!P6 LDS.128 R4, [R12+0x400] ;  /* 0x000400000c04e984 */ /* 0x000e280000000c00 */
[----:B------:R-:W-:Y:S01]  /*44a0*/  @P5 VIADD R13, R9, 0xffffffe0 ;  /* 0xffffffe0090d5836 */ /* 0x000fe20000000000 */
[----:B-1----:R-:W-:-:S03]  /*44b0*/  @!P6 LEA R8, P5, R16, R11, 0x1 ;  /* 0x0000000b1008e211 */ /* 0x002fc600078a08ff */
[----:B------:R-:W-:Y:S01]  /*44c0*/  IMAD R13, R13, 0x2, R2 ;  /* 0x000000020d0d7824 */ /* 0x000fe200078e0202 */
[----:B----4-:R-:W-:Y:S02]  /*44d0*/  @!P6 LEA.HI.X R9, R16, R10, R17, 0x1, P5 ;  /* 0x0000000a1009e211 */ /* 0x010fe400028f0c11 */
        /* <DEDUP_REMOVED lines=15> */
[C---:B------:R-:W-:Y:S01]  /*45d0*/  ISETP.GE.AND P6, PT, R212.reuse, UR4, PT ;  /* 0x00000004d4007c0c */ /* 0x040fe2000bfc6270 */
[----:B------:R-:W4:Y:S04]  /*45e0*/  LDL R31, [R1+0x1c] ;  /* 0x00001c00011f7983 */ /* 0x000f280000100800 */
        /* <DEDUP_REMOVED lines=63> */
[----:B---3--:R-:W-:-:S05]  /*49e0*/  @!P5 IADD3.X R9, R10, R14, RZ, P6, !PT ;  /* 0x0000000e0a09d210 */ /* 0x008fca00037fe4ff */
[----:B-1----:R0:W-:Y:S04]  /*49f0*/  @!P5 ST.E.128 desc[UR40][R8.64], R4 ;  /* 0x000000040800d985 */ /* 0x0021e8000c101d28 */
.L_x_4557:
[----:B------:R-:W-:Y:S05]  /*4a00*/  BSYNC B0 ;  /* 0x0000000000007941 */ /* 0x000fea0003800000 */
.L_x_4556:
        /* <DEDUP_REMOVED lines=11> */
[----:B------:R-:W-:Y:S02]  /*4ac0*/  SEL R5, RZ, 0x1, P5 ;  /* 0x00000001ff057807 */ /* 0x000fe40002800000 */
[----:B------:R-:W-:Y:S02]  /*4ad0*/  SEL R188, R188, RZ, P5 ;  /* 0x000000ffbcbc7207 */ /* 0x000fe40002800000 */
[----:B------:R-:W-:Y:S01]  /*4ae0*/  LOP3.LUT R194, R194, R5, RZ, 0x3c, !PT ;  /* 0x00000005c2c27212 */ /* 0x000fe200078e3cff */
[----:B------:R0:W-:Y:S01]  /*4af0*/  @!P0 SYNCS.ARRIVE.TRANS64.RED.A1T0 RZ, [R62+URZ], RZ ;  /* 0x000000ff3eff89a7 */ /* 0x0001e2000810043f */
[----:B------:R-:W-:Y:S01]  /*4b00*/  PLOP3.LUT P0, PT, PT, PT, PT, 0x8, 0x0 ;  /* 0x000000000000781c */ /* 0x000fe20003f0e170 */
[----:B------:R-:W-:-:S12]  /*4b10*/  @P4 BRA `(.L_x_4558) ;  /* 0xffffffd8001c4947 */ /* 0x000fd8000383ffff */
.L_x_4521:
[----:B------:R-:W2:Y:S01]  /*4b20*/  LDL R4, [R1+0x54] ;  /* 0x0000540001047983 */ /* 0x000ea20000100800 */
[----:B------:R-:W-:Y:S01]  /*4b30*/  BSSY B0, `(.L_x_4559) ;  /* 0x0000005000007945 */ /* 0x000fe20003800000 */
[----:B--2---:R-:W-:-:S03]  /*4b40*/  ISETP.NE.AND P1, PT, R4, 0x1, PT ;  /* 0x000000010400780c */ /* 0x004fc60003f25270 */
[----:B------:R-:W-:Y:S10]  /*4b50*/  @P0 BRA `(.L_x_4560) ;  /* 0x0000000000080947 */ /* 0x000ff40003800000 */
[----:B------:R-:W2:Y:S02]  /*4b60*/  FENCE.VIEW.ASYNC.G ;  /* 0x00000000000073c6 */ /* 0x000ea40000000100 */
[----:B--2---:R-:W-:Y:S06]  /*4b70*/  BAR.ARV 0xc, 0x180 ;  /* 0x0306000000007b1d */ /* 0x004fec0000002000 */
.L_x_4560:
[----:B------:R-:W-:Y:S05]  /*4b80*/  BSYNC B0 ;  /* 0x0000000000007941 */ /* 0x000fea0003800000 */
.L_x_4559:
[----:B------:R-:W-:Y:S04]  /*4b90*/  BSSY B7, `(.L_x_4561) ;  /* 0x0000b5c000077945 */ /* 0x000fe80003800000 */
[----:B------:R-:W-:Y:S05]  /*4ba0*/  @!P1 BRA `(.L_x_4562) ;  /* 0x0000002000009947 */ /* 0x000fea0003800000 */
[----:B------:R-:W2:Y:S01]  /*4bb0*/  LDC R0, c[0x0][0x448] ;  /* 0x00011200ff007b82 */ /* 0x000ea20000000800 */
[----:B------:R-:W-:Y:S01]  /*4bc0*/  VIADD R3, R202, 0x3f ;  /* 0x0000003fca037836 */ /* 0x000fe20000000000 */
        /* <DEDUP_REMOVED lines=22> */
[----:B--2---:R-:W-:-:S02]  /*4d30*/  ISETP.NE.AND P0, PT, R0, 0x1, PT ;  /* 0x000000010000780c */ /* 0x004fc40003f05270 */
        /* <DEDUP_REMOVED lines=11> */
[----:B------:R-:W-:Y:S01]  /*4df0*/  CS2R R86, SRZ ;  /* 0x0000000000567805 */ /* 0x000fe2000001ff00 */
[----:B------:R-:W2:Y:S01]  /*4e00*/  @P0 LDC R0, c[0x0][0x44c] ;  /* 0x00011300ff000b82 */ /* 0x000ea20000000800 */
[----:B------:R-:W-:Y:S01]  /*4e10*/  CS2R R84, SRZ ;  /* 0x0000000000547805 */ /* 0x000fe2000001ff00 */
[----:B------:R-:W-:Y:S01]  /*4e20*/  IMAD.MOV.U32 R83, RZ, RZ, RZ ;  /* 0x000000ffff537224 */ /* 0x000fe200078e00ff */
[----:B------:R-:W-:Y:S02]  /*4e30*/  CS2R R32, SRZ ;  /* 0x0000000000207805 */ /* 0x000fe4000001ff00 */
[----:B------:R-:W-:Y:S02]  /*4e40*/  CS2R R80, SRZ ;  /* 0x0000000000507805 */ /* 0x000fe4000001ff00 */
[----:B------:R-:W-:-:S02]  /*4e50*/  CS2R R78, SRZ ;  /* 0x00000000004e7805 */ /* 0x000fc4000001ff00 */
[----:B------:R-:W-:Y:S01]  /*4e60*/  CS2R R76, SRZ ;  /* 0x00000000004c7805 */ /* 0x000fe2000001ff00 */
[----:B------:R-:W-:Y:S01]  /*4e70*/  IMAD.MOV.U32 R75, RZ, RZ, RZ ;  /* 0x000000ffff4b7224 */ /* 0x000fe200078e00ff */
[----:B------:R-:W1:Y:S01]  /*4e80*/  @P0 LDC R5, c[0x0][0x450] ;  /* 0x00011400ff050b82 */ /* 0x000e620000000800 */
[----:B------:R-:W-:Y:S02]  /*4e90*/  CS2R R28, SRZ ;  /* 0x00000000001c7805 */ /* 0x000fe4000001ff00 */
[----:B------:R-:W-:Y:S01]  /*4ea0*/  CS2R R72, SRZ ;  /* 0x0000000000487805 */ /* 0x000fe2000001ff00 */
[----:B------:R-:W-:Y:S01]  /*4eb0*/  IMAD.MOV.U32 R71, RZ, RZ, RZ ;  /* 0x000000ffff477224 */ /* 0x000fe200078e00ff */
[----:B---3--:R-:W-:Y:S02]  /*4ec0*/  CS2R R14, SRZ ;  /* 0x00000000000e7805 */ /* 0x008fe4000001ff00 */
[----:B------:R-:W-:Y:S01]  /*4ed0*/  CS2R R68, SRZ ;  /* 0x0000000000447805 */ /* 0x000fe2000001ff00 */
[----:B------:R-:W-:Y:S01]  /*4ee0*/  IMAD.MOV.U32 R67, RZ, RZ, RZ ;  /* 0x000000ffff437224 */ /* 0x000fe200078e00ff */
[----:B------:R-:W-:Y:S01]  /*4ef0*/  CS2R R64, SRZ ;  /* 0x0000000000407805 */ /* 0x000fe2000001ff00 */
[----:B------:R-:W-:Y:S01]  /*4f00*/  IMAD.MOV.U32 R13, RZ, RZ, RZ ;  /* 0x000000ffff0d7224 */ /* 0x000fe200078e00ff */
[----:B0-----:R-:W-:-:S02]  /*4f10*/  CS2R R62, SRZ ;  /* 0x00000000003e7805 */ /* 0x001fc4000001ff00 */
[----:B------:R-:W-:Y:S02]  /*4f20*/  CS2R R60, SRZ ;  /* 0x00000000003c7805 */ /* 0x000fe4000001ff00 */
[----:B------:R-:W-:Y:S02]  /*4f30*/  CS2R R58, SRZ ;  /* 0x00000000003a7805 */ /* 0x000fe4000001ff00 */
[----:B------:R-:W-:Y:S02]  /*4f40*/  CS2R R158, SRZ ;  /* 0x00000000009e7805 */ /* 0x000fe4000001ff00 */
[----:B------:R-:W-:Y:S02]  /*4f50*/  CS2R R160, SRZ ;  /* 0x0000000000a07805 */ /* 0x000fe4000001ff00 */
[----:B------:R-:W-:Y:S02]  /*4f60*/  CS2R R54, SRZ ;  /* 0x0000000000367805 */ /* 0x000fe4000001ff00 */
[----:B------:R-:W-:Y:S01]  /*4f70*/  CS2R R162, SRZ ;  /* 0x0000000000a27805 */ /* 0x000fe2000001ff00 */
[----:B--2---:R-:W-:Y:S01]  /*4f80*/  @P0 IMAD.HI.U32 R0, R3, R0, RZ ;  /* 0x0000000003000227 */ /* 0x004fe200078e00ff */
[----:B------:R-:W-:-:S02]  /*4f90*/  CS2R R50, SRZ ;  /* 0x0000000000327805 */ /* 0x000fc4000001ff00 */
[----:B------:R-:W-:Y:S02]  /*4fa0*/  CS2R R46, SRZ ;  /* 0x00000000002e7805 */ /* 0x000fe4000001ff00 */
[----:B------:R-:W-:Y:S02]  /*4fb0*/  CS2R R152, SRZ ;  /* 0x0000000000987805 */ /* 0x000fe4000001ff00 */
[----:B------:R-:W-:Y:S02]  /*4fc0*/  CS2R R156, SRZ ;  /* 0x00000000009c7805 */ /* 0x000fe4000001ff00 */
[----:B------:R-:W-:Y:S02]  /*4fd0*/  CS2R R42, SRZ ;  /* 0x00000000002a7805 */ /* 0x000fe4000001ff00 */
[----:B------:R-:W-:Y:S01]  /*4fe0*/  CS2R R154, SRZ ;  /* 0x00000000009a7805 */ /* 0x000fe2000001ff00 */
[----:B------:R-:W-:Y:S01]  /*4ff0*/  IMAD.MOV.U32 R39, RZ, RZ, RZ ;  /* 0x000000ffff277224 */ /* 0x000fe200078e00ff */
[----:B-1----:R-:W-:-:S02]  /*5000*/  @P0 SHF.R.U32.HI R3, RZ, R5, R0 ;  /* 0x00000005ff030219 */ /* 0x002fc40000011600 */
[----:B----4-:R-:W-:Y:S02]  /*5010*/  CS2R R10, SRZ ;  /* 0x00000000000a7805 */ /* 0x010fe4000001ff00 */
[----:B------:R-:W-:Y:S01]  /*5020*/  PLOP3.LUT P0, PT, PT, PT, PT, 0x80, 0x0 ;  /* 0x000000000000781c */ /* 0x000fe20003f0f070 */
[----:B------:R-:W-:Y:S01]  /*5030*/  IMAD.MOV.U32 R35, RZ, RZ, RZ ;  /* 0x000000ffff237224 */ /* 0x000fe200078e00ff */
[----:B------:R-:W-:Y:S01]  /*5040*/  CS2R R8, SRZ ;  /* 0x0000000000087805 */ /* 0x000fe2000001ff00 */
[----:B------:R-:W-:Y:S01]  /*5050*/  IMAD.IADD R3, R40, 0x1, R3 ;  /* 0x0000000128037824 */ /* 0x000fe200078e0203 */
[----:B------:R-:W-:Y:S01]  /*5060*/  CS2R R40, SRZ ;  /* 0x0000000000287805 */ /* 0x000fe2000001ff00 */
[----:B------:R-:W-:Y:S01]  /*5070*/  IMAD.MOV.U32 R31, RZ, RZ, RZ ;  /* 0x000000ffff1f7224 */ /* 0x000fe200078e00ff */
[----:B------:R-:W-:Y:S02]  /*5080*/  CS2R R6, SRZ ;  /* 0x0000000000067805 */ /* 0x000fe4000001ff00 */
[----:B------:R-:W-:-:S04]  /*5090*/  SHF.R.S32.HI R0, RZ, 0x1f, R3 ;  /* 0x0000001fff007819 */ /* 0x000fc80000011403 */
[----:B------:R-:W-:Y:S01]  /*50a0*/  LEA.HI R0, R0, R3, RZ, 0x6 ;  /* 0x0000000300007211 */ /* 0x000fe200078f30ff */
[----:B------:R-:W-:-:S03]  /*50b0*/  IMAD.MOV.U32 R3, RZ, RZ, RZ ;  /* 0x000000ffff037224 */ /* 0x000fc600078e00ff */
[----:B------:R-:W-:Y:S01]  /*50c0*/  SHF.R.S32.HI R5, RZ, 0x6, R0 ;  /* 0x00000006ff057819 */ /* 0x000fe20000011400 */
[----:B------:R-:W-:-:S03]  /*50d0*/  IMAD.MOV.U32 R0, RZ, RZ, RZ ;  /* 0x000000ffff007224 */ /* 0x000fc600078e00ff */
[----:B------:R-:W-:Y:S01]  /*50e0*/  VIMNMX R12, R214, R5, PT ;  /* 0x00000005d60c7248 */ /* 0x000fe20003fe0100 */
[----:B------:R-:W-:-:S03]  /*50f0*/  IMAD.MOV.U32 R5, RZ, RZ, RZ ;  /* 0x000000ffff057224 */ /* 0x000fc600078e00ff */
[----:B------:R-:W-:-:S13]  /*5100*/  ISETP.GE.AND P1, PT, R12, 0x1, PT ;  /* 0x000000010c00780c */ /* 0x000fda0003f26270 */
        /* <DEDUP_REMOVED lines=18> */
.L_x_4564:
        /* <DEDUP_REMOVED lines=11> */
.L_x_4809:
[----:B------:R-:W-:Y:S05]  /*52e0*/  BSYNC B0 ;  /* 0x0000000000007941 */ /* 0x000fea0003800000 */
.L_x_4565:
        /* <DEDUP_REMOVED lines=23> */
[----:B------:R-:W-:-:S03]  /*5460*/  IMAD.MOV.U32 R9, RZ, RZ, 0x40000040 ;  /* 0x40000040ff097424 */ /* 0x000fc600078e00ff */
[----:B------:R-:W-:Y:S02]  /*5470*/  R2UR UR8, R8 ;  /* 0x00000000080872ca */ /* 0x000fe400000e0000 */
[----:B------:R-:W-:Y:S01]  /*5480*/  R2UR UR9, R9 ;  /* 0x00000000090972ca */ /* 0x000fe200000e0000 */
[----:B------:R-:W-:Y:S02]  /*5490*/  WARPGROUP.DEPBAR.LE gsb0, 0x0 ;  /* 0x00008000000079c5 */ /* 0x000fe40000010000 */
[----:B------:R-:W-:-:S08]  /*54a0*/  WARPGROUP.ARRIVE ;  /* 0x00000000000079c5 */ /* 0x000fd00000000000 */
        /* <DEDUP_REMOVED lines=19> */
.L_x_4567:
[----:B------:R-:W-:Y:S01]  /*55e0*/  ISETP.GE.AND P1, PT, R12, 0x2, PT ;  /* 0x000000020c00780c */ /* 0x000fe20003f26270 */
[----:B------:R-:W-:Y:S01]  /*55f0*/  VIADD R14, R3, 0x28c60 ;  /* 0x00028c60030e7836 */ /* 0x000fe20000000000 */
[----:B------:R-:W-:Y:S04]  /*5600*/  BSSY B0, `(.L_x_4568) ;  /* 0x00000cb000007945 */ /* 0x000fe80003800000 */
[----:B------:R-:W-:-:S04]  /*5610*/  PRMT R14, R191, 0x654, R14 ;  /* 0x00000654bf0e7816 */ /* 0x000fc8000000000e */
[----:B------:R0:W-:Y:S03]  /*5620*/  SYNCS.ARRIVE.TRANS64.RED.A1T0 RZ, [R14+URZ], RZ ;  /* 0x000000ff0eff79a7 */ /* 0x0001e6000810043f */
[----:B------:R-:W-:Y:S05]  /*5630*/  @!P1 BRA `(.L_x_4569) ;  /* 0x0000000c001c9947 */ /* 0x000fea0003800000 */
[----:B------:R-:W-:-:S07]  /*5640*/  VIADD R3, R12, 0xfffffffe ;  /* 0xfffffffe0c037836 */ /* 0x000fce0000000000 */
.L_x_4576:
        /* <DEDUP_REMOVED lines=8> */
[----:B-1----:R-:W1:Y:S04]  /*56d0*/  LDS R13, [R12+0x28800] ;  /* 0x028800000c0d7984 */ /* 0x002e680000000800 */
[----:B------:R-:W2:Y:S01]  /*56e0*/  LDS R12, [R12+0x28820] ;  /* 0x028820000c0c7984 */ /* 0x000ea20000000800 */
[-C--:B-1----:R-:W-:Y:S01]  /*56f0*/  FMUL.FTZ R24, R24, R13.reuse ;  /* 0x0000000d18187220 */ /* 0x082fe20000410000 */
[-C--:B------:R-:W-:Y:S01]  /*5700*/  FMUL.FTZ R25, R25, R13.reuse ;  /* 0x0000000d19197220 */ /* 0x080fe20000410000 */
[-C--:B------:R-:W-:Y:S01]  /*5710*/  FMUL.FTZ R28, R28, R13.reuse ;  /* 0x0000000d1c1c7220 */ /* 0x080fe20000410000 */
[-C--:B------:R-:W-:Y:S01]  /*5720*/  FMUL.FTZ R29, R29, R13.reuse ;  /* 0x0000000d1d1d7220 */ /* 0x080fe20000410000 */
        /* <DEDUP_REMOVED lines=128> */
.L_x_4570:
[----:B------:R-:W-:Y:S01]  /*5f30*/  IMAD R20, R18, 0x8, R2 ;  /* 0x0000000812147824 */ /* 0x000fe200078e0202 */
[----:B------:R-:W-:-:S04]  /*5f40*/  SHF.L.U32 R12, R19, 0x1f, RZ ;  /* 0x0000001f130c7819 */ /* 0x000fc800000006ff */
[----:B------:R1:W2:Y:S01]  /*5f50*/  SYNCS.PHASECHK.TRANS64.TRYWAIT P1, [R20+URZ+0x28c50], R12 ;  /* 0x028c500c140075a7 */ /* 0x0002a2000802017f */
[----:B------:R-:W-:Y:S05]  /*5f60*/  @!P0 BRA `(.L_x_4571) ;  /* 0x0000000000048947 */ /* 0x000fea0003800000 */
[----:B------:R-:W-:Y:S01]  /*5f70*/  BPT.TRAP 0x1 ;  /* 0x000000040000795c */ /* 0x000fe20000300000 */
.L_x_4571:
[----:B------:R-:W-:Y:S04]  /*5f80*/  BSSY B1, `(.L_x_4572) ;  /* 0x0000004000017945 */ /* 0x000fe80003800000 */
[----:B--2---:R-:W-:Y:S05]  /*5f90*/  @P1 BRA `(.L_x_4573) ;  /* 0x0000000000081947 */ /* 0x004fea0003800000 */
[----:B------:R-:W2:Y:S02]  /*5fa0*/  SYNCS.PHASECHK.TRANS64.TRYWAIT P1, [R20+URZ+0x28c50], R12 ;  /* 0x028c500c140075a7 */ /* 0x000ea4000802017f */
[----:B--2---:R-:W-:Y:S05]  /*5fb0*/  @!P1 BRA `(.L_x_4574) ;  /* 0x0000014c00d09947 */ /* 0x004fea0003800000 */
.L_x_4573:
[----:B------:R-:W-:Y:S05]  /*5fc0*/  BSYNC B1 ;  /* 0x0000000000017941 */ /* 0x000fea0003800000 */
.L_x_4572:
[----:B-12---:R-:W-:Y:S01]  /*5fd0*/  IMAD R12, R18, 0x1000, R0 ;  /* 0x00001000120c7824 */ /* 0x006fe200078e0200 */
[----:B------:R-:W-:Y:S01]  /*5fe0*/  R2UR UR4, R4 ;  /* 0x00000000040472ca */ /* 0x000fe200000e0000 */
[----:B------:R-:W-:Y:S01]  /*5ff0*/  IMAD.MOV.U32 R13, RZ, RZ, 0x40000040 ;  /* 0x40000040ff0d7424 */ /* 0x000fe200078e00ff */
[----:B------:R-:W-:Y:S01]  /*6000*/  R2UR UR5, R5 ;  /* 0x00000000050572ca */ /* 0x000fe200000e0000 */
[----:B------:R-:W-:Y:S01]  /*6010*/  WARPGROUP.ARRIVE ;  /* 0x00000000000079c5 */ /* 0x000fe20000000000 */
[C---:B------:R-:W-:Y:S01]  /*6020*/  R2UR UR6, R12.reuse ;  /* 0x000000000c0672ca */ /* 0x040fe200000e0000 */
[----:B0-----:R-:W-:Y:S01]  /*6030*/  VIADD R14, R12, 0x80 ;  /* 0x000000800c0e7836 */ /* 0x001fe20000000000 */
        /* <DEDUP_REMOVED lines=35> */
.L_x_4575:
[----:B------:R-:W-:-:S05]  /*6270*/  VIADD R20, R20, 0x28c60 ;  /* 0x00028c6014147836 */ /* 0x000fca0000000000 */
[----:B------:R-:W-:-:S04]  /*6280*/  PRMT R20, R191, 0x654, R20 ;  /* 0x00000654bf147816 */ /* 0x000fc80000000014 */
[----:B------:R1:W-:Y:S01]  /*6290*/  SYNCS.ARRIVE.TRANS64.RED.A1T0 RZ, [R20+URZ], RZ ;  /* 0x000000ff14ff79a7 */ /* 0x0003e2000810043f */
[----:B------:R-:W-:Y:S05]  /*62a0*/  @P2 BRA `(.L_x_4576) ;  /* 0xfffffff000e82947 */ /* 0x000fea000383ffff */
.L_x_4569:
[----:B------:R-:W-:Y:S05]  /*62b0*/  BSYNC B0 ;  /* 0x0000000000007941 */ /* 0x000fea0003800000 */
.L_x_4568:
[----:B------:R-:W-:Y:S01]  /*62c0*/  BAR.SYNC.DEFER_BLOCKING 0xe, 0x100 ;  /* 0x0384000000007b1d */ /* 0x000fe20000010000 */
[C---:B------:R-:W-:Y:S01]  /*62d0*/  IMAD R3, R18.reuse, 0x40, R197 ;  /* 0x0000004012037824 */ /* 0x040fe200078e02c5 */
[----:B------:R-:W-:Y:S01]  /*62e0*/  PLOP3.LUT P0, PT, PT, PT, PT, 0x8, 0x0 ;  /* 0x000000000000781c */ /* 0x000fe20003f0e170 */
[----:B------:R-:W-:Y:S02]  /*62f0*/  VIADD R18, R18, 0x1 ;  /* 0x0000000112127836 */ /* 0x000fe40000000000 */
[----:B------:R-:W-:-:S03]  /*6300*/  IMAD R3, R3, 0x4, R2 ;  /* 0x0000000403037824 */ /* 0x000fc600078e0202 */
[----:B------:R-:W-:-:S04]  /*6310*/  ISETP.NE.AND P1, PT, R18, 0x2, PT ;  /* 0x000000021200780c */ /* 0x000fc80003f25270 */
[----:B------:R-:W-:Y:S01]  /*6320*/  SEL R18, R18, RZ, P1 ;  /* 0x000000ff12127207 */ /* 0x000fe20000800000 */
[----:B------:R-:W2:Y:S04]  /*6330*/  LDS R2, [R3+0x28800] ;  /* 0x0288000003027984 */ /* 0x000ea80000000800 */
[----:B------:R3:W4:Y:S02]  /*6340*/  LDS R0, [R3+0x28820] ;  /* 0x0288200003007984 */ /* 0x0007240000000800 */
[----:B---3--:R-:W-:Y:S02]  /*6350*/  IMAD.MOV.U32 R3, RZ, RZ, RZ ;  /* 0x000000ffff037224 */ /* 0x008fe400078e00ff */
[-C--:B--2---:R-:W-:Y:S01]  /*6360*/  FMUL.FTZ R154, R28, R2.reuse ;  /* 0x000000021c9a7220 */ /* 0x084fe20000410000 */
[-C--:B------:R-:W-:Y:S01]  /*6370*/  FMUL.FTZ R152, R29, R2.reuse ;  /* 0x000000021d987220 */ /* 0x080fe20000410000 */
[-C--:B0-----:R-:W-:Y:S01]  /*6380*/  FMUL.FTZ R14, R33, R2.reuse ;  /* 0x00000002210e7220 */ /* 0x081fe20000410000 */
[-C--:B------:R-:W-:Y:S01]  /*6390*/  FMUL.FTZ R28, R37, R2.reuse ;  /* 0x00000002251c7220 */ /* 0x080fe20000410000 */
[----:B------:R-:W-:Y:S01]  /*63a0*/  FMUL.FTZ R155, R41, R2 ;  /* 0x00000002299b7220 */ /* 0x000fe20000410000 */
        /* <DEDUP_REMOVED lines=128> */
.L_x_4562:
        /* <DEDUP_REMOVED lines=96> */
[----:B------:R-:W-:Y:S01]  /*71b0*/  IMAD.IADD R3, R0, 0x1, -R3 ;  /* 0x0000000100037824 */ /* 0x000fe200078e0a03 */
[----:B------:R-:W-:-:S03]  /*71c0*/  IADD3 R0, R2, 0x26800, RZ ;  /* 0x0002680002007810 */ /* 0x000fc60007ffe0ff */
[----:B------:R-:W-:Y:S01]  /*71d0*/  IMAD R3, R3, 0x8000, R2 ;  /* 0x0000800003037824 */ /* 0x000fe200078e0202 */
[----:B------:R-:W-:-:S03]  /*71e0*/  LOP3.LUT P0, RZ, R0, 0x3ff, RZ, 0xc0, !PT ;  /* 0x000003ff00ff7812 */ /* 0x000fc6000780c0ff */
        /* <DEDUP_REMOVED lines=21> */
.L_x_4578:
[----:B------:R-:W-:Y:S05]  /*7340*/  BSYNC B6 ;  /* 0x0000000000067941 */ /* 0x000fea0003800000 */
.L_x_4577:
        /* <DEDUP_REMOVED lines=13> */
.L_x_4582:
[----:B-1----:R1:W2:Y:S02]  /*7420*/  SYNCS.PHASECHK.TRANS64.TRYWAIT P0, [R2+URZ+0x28c00], R3 ;  /* 0x028c0003020075a7 */ /* 0x0022a4000800017f */
[----:B--2---:R-:W-:Y:S05]  /*7430*/  @!P0 NANOSLEEP.SYNCS 0x989680 ;  /* 0x009896800000895d */ /* 0x004fea0003900000 */
[----:B------:R-:W2:Y:S02]  /*7440*/  @!P0 SYNCS.PHASECHK.TRANS64 P0, [R2+URZ+0x28c00], R3 ;  /* 0x028c0003020085a7 */ /* 0x000ea4000800007f */
[----:B--2---:R-:W-:Y:S05]  /*7450*/  @!P0 BRA `(.L_x_4582) ;  /* 0xfffffffc00f08947 */ /* 0x004fea000383ffff */
.L_x_4581:
[----:B------:R-:W-:Y:S05]  /*7460*/  BSYNC B0 ;  /* 0x0000000000007941 */ /* 0x000fea0003800000 */
.L_x_4580:
[----:B------:R-:W-:Y:S05]  /*7470*/  BRA `(.L_x_4583) ;  /* 0x0000002c00d47947 */ /* 0x000fea0003800000 */
.L_x_4579:
        /* <DEDUP_REMOVED lines=31> */
.L_x_4585:
[----:B------:R-:W-:Y:S05]  /*7670*/  BSYNC B6 ;  /* 0x0000000000067941 */ /* 0x000fea0003800000 */
.L_x_4584:
        /* <DEDUP_REMOVED lines=45> */
.L_x_4815:
        /* <DEDUP_REMOVED lines=16> */
[----:B------:R-:W-:Y:S01]  /*7a50*/  @!P3 IMAD.SHL.U32 R33, R200, 0x2, RZ ;  /* 0x00000002c821b824 */ /* 0x000fe200078e00ff */
        /* <DEDUP_REMOVED lines=14> */
.L_x_4590:
[----:B------:R-:W-:Y:S05]  /*7b40*/  BSYNC B1 ;  /* 0x0000000000017941 */ /* 0x000fea0003800000 */
.L_x_4589:
        /* <DEDUP_REMOVED lines=13> */
[----:B------:R-:W-:Y:S02]  /*7c20*/  PRMT R41, R41, 0x5410, R0 ;  /* 0x0000541029297816 */ /* 0x000fe40000000000 */
[----:B------:R-:W-:Y:S01]  /*7c30*/  PRMT R43, R43, 0x5410, R3 ;  /* 0x000054102b2b7816 */ /* 0x000fe20000000003 */
[----:B------:R-:W-:Y:S06]  /*7c40*/  BRA.DIV UR4, `(.L_x_4591) ;  /* 0x0000013604307947 */ /* 0x000fec000b800000 */
[----:B------:R1:W2:Y:S04]  /*7c50*/  SHFL.IDX PT, R3, R6, 0x1, 0x1c1f ;  /* 0x003c1f0006037f89 */ /* 0x0002a800000e0000 */
[----:B------:R1:W3:Y:S04]  /*7c60*/  SHFL.IDX PT, R0, R4, 0x1, 0x1c1f ;  /* 0x003c1f0004007f89 */ /* 0x0002e800000e0000 */
[----:B------:R1:W0:Y:S04]  /*7c70*/  SHFL.IDX PT, R5, R10, 0x1, 0x1c1f ;  /* 0x003c1f000a057f89 */ /* 0x00022800000e0000 */
[----:B----4-:R1:W4:Y:S02]  /*7c80*/  SHFL.IDX PT, R14, R7, 0x1, 0x1c1f ;  /* 0x003c1f00070e7f89 */ /* 0x01032400000e0000 */
.L_x_4821:
        /* <DEDUP_REMOVED lines=21> */
[----:B------:R-:W-:Y:S01]  /*7de0*/  @!P3 IMAD.SHL.U32 R7, R200, 0x2, RZ ;  /* 0x00000002c807b824 */ /* 0x000fe200078e00ff */
        /* <DEDUP_REMOVED lines=14> */
.L_x_4593:
[----:B------:R-:W-:Y:S05]  /*7ed0*/  BSYNC B1 ;  /* 0x0000000000017941 */ /* 0x000fea0003800000 */
.L_x_4592:
[----:B------:R-:W1:Y:S01]  /*7ee0*/  SYNCS.PHASECHK.TRANS64.TRYWAIT P0, [R2+URZ+0x28c00], R37 ;  /* 0x028c0025020075a7 */ /* 0x000e62000800017f */
[----:B--2---:R-:W-:Y:S01]  /*7ef0*/  LOP3.LUT R3, R34, 0x1c0, RZ, 0xc0, !PT ;  /* 0x000001c022037812 */ /* 0x004fe200078ec0ff */
[----:B0----5:R-:W-:Y:S01]  /*7f00*/  IMAD.MOV.U32 R4, RZ, RZ, R8 ;  /* 0x000000ffff047224 */ /* 0x021fe200078e0008 */
[----:B------:R-:W-:Y:S01]  /*7f10*/  VIADDMNMX R35, R35, -R202, 0x40, PT ;  /* 0x0000004023237446 */ /* 0x000fe200038009ca */
[----:B------:R-:W-:Y:S01]  /*7f20*/  IMAD.MOV.U32 R5, RZ, RZ, R11 ;  /* 0x000000ffff057224 */ /* 0x000fe200078e000b */
[----:B---3--:R-:W-:Y:S01]  /*7f30*/  LOP3.LUT R0, R3, 0x18, R16, 0xf8, !PT ;  /* 0x0000001803007812 */ /* 0x008fe200078ef810 */
        /* <DEDUP_REMOVED lines=8> */
[----:B------:R-:W-:Y:S01]  /*7fc0*/  PRMT R15, R4, 0x5410, R6 ;  /* 0x00005410040f7816 */ /* 0x000fe20000000006 */
[----:B------:R-:W-:Y:S01]  /*7fd0*/  IMAD.MOV.U32 R4, RZ, RZ, R12 ;  /* 0x000000ffff047224 */ /* 0x000fe200078e000c */
[----:B----4-:R-:W-:Y:S01]  /*7fe0*/  PRMT R14, R5, 0x5410, R3 ;  /* 0x00005410050e7816 */ /* 0x010fe20000000003 */
[----:B------:R-:W-:Y:S01]  /*7ff0*/  IMAD R3, R227, 0x200, R0 ;  /* 0x00000200e3037824 */ /* 0x000fe200078e0200 */
[----:B------:R-:W-:Y:S01]  /*8000*/  ISETP.GE.AND P1, PT, R190, R35, PT ;  /* 0x00000023be00720c */ /* 0x000fe20003f26270 */
[----:B------:R-:W-:Y:S01]  /*8010*/  IMAD.MOV.U32 R0, RZ, RZ, R31 ;  /* 0x000000ffff007224 */ /* 0x000fe200078e001f */
[----:B------:R-:W-:Y:S01]  /*8020*/  PRMT R32, R4, 0x7610, R32 ;  /* 0x0000761004207816 */ /* 0x000fe20000000020 */
[----:B------:R-:W-:Y:S02]  /*8030*/  IMAD R3, R3, 0x2, R2 ;  /* 0x0000000203037824 */ /* 0x000fe400078e0202 */
[----:B------:R-:W-:Y:S01]  /*8040*/  IMAD.MOV.U32 R5, RZ, RZ, R13 ;  /* 0x000000ffff057224 */ /* 0x000fe200078e000d */
[----:B------:R-:W-:Y:S01]  /*8050*/  PRMT R46, R0, 0x7610, R46 ;  /* 0x00007610002e7816 */ /* 0x000fe2000000002e */
[----:B------:R-:W-:-:S02]  /*8060*/  VIADD R4, R3, 0x20400 ;  /* 0x0002040003047836 */ /* 0x000fc40000000000 */
[----:B------:R-:W-:Y:S01]  /*8070*/  VIADD R0, R3, 0x20440 ;  /* 0x0002044003007836 */ /* 0x000fe20000000000 */
[----:B-1----:R-:W-:Y:S06]  /*8080*/  @!P0 BRA `(.L_x_4595) ;  /* 0x0000013000908947 */ /* 0x002fec0003800000 */
.L_x_4822:
[----:B------:R-:W-:Y:S05]  /*8090*/  BSYNC B1 ;  /* 0x0000000000017941 */ /* 0x000fea0003800000 */
.L_x_4594:
        /* <DEDUP_REMOVED lines=12> */
[----:B------:R-:W-:Y:S02]  /*8160*/  SHF.R.U64 R38, R26, 0x10, R27 ;  /* 0x000000101a267819 */ /* 0x000fe4000000121b */
[----:B------:R-:W-:Y:S02]  /*8170*/  PRMT R39, R40, 0x5410, R39 ;  /* 0x0000541028277816 */ /* 0x000fe40000000027 */
[----:B------:R-:W-:Y:S02]  /*8180*/  PRMT R36, R43, 0x5432, R36 ;  /* 0x000054322b247816 */ /* 0x000fe40000000024 */
[----:B------:R-:W-:-:S02]  /*8190*/  SHF.R.U64 R34, R28, 0x10, R29 ;  /* 0x000000101c227819 */ /* 0x000fc4000000121d */
[----:B------:R-:W-:Y:S01]  /*81a0*/  PRMT R38, R40, 0x5432, R38 ;  /* 0x0000543228267816 */ /* 0x000fe20000000026 */
[----:B------:R-:W-:Y:S01]  /*81b0*/  IMAD.U32 R40, R39, 0x10000, RZ ;  /* 0x0001000027287824 */ /* 0x000fe200078e00ff */
[----:B------:R-:W-:Y:S01]  /*81c0*/  PRMT R34, R41, 0x5432, R34 ;  /* 0x0000543229227816 */ /* 0x000fe20000000022 */
[C---:B0-----:R-:W-:Y:S01]  /*81d0*/  IMAD.U32 R37, R36.reuse, 0x10000, RZ ;  /* 0x0001000024257824 */ /* 0x041fe200078e00ff */
[----:B------:R-:W-:Y:S02]  /*81e0*/  LOP3.LUT R39, R39, 0xffff0000, RZ, 0xc0, !PT ;  /* 0xffff000027277812 */ /* 0x000fe400078ec0ff */
[----:B------:R-:W-:Y:S02]  /*81f0*/  LOP3.LUT R36, R36, 0xffff0000, RZ, 0xc0, !PT ;  /* 0xffff000024247812 */ /* 0x000fe400078ec0ff */
[C---:B-1----:R-:W-:Y:S01]  /*8200*/  LOP3.LUT R27, R6.reuse, 0xffff0000, RZ, 0xc0, !PT ;  /* 0xffff0000061b7812 */ /* 0x042fe200078ec0ff */
[----:B------:R-:W-:Y:S01]  /*8210*/  IMAD.U32 R26, R6, 0x10000, RZ ;  /* 0x00010000061a7824 */ /* 0x000fe200078e00ff */
[C---:B------:R-:W-:Y:S01]  /*8220*/  LOP3.LUT R29, R7.reuse, 0xffff0000, RZ, 0xc0, !PT ;  /* 0xffff0000071d7812 */ /* 0x040fe200078ec0ff */
[----:B------:R-:W-:-:S02]  /*8230*/  IMAD.U32 R28, R7, 0x10000, RZ ;  /* 0x00010000071c7824 */ /* 0x000fc400078e00ff */
[CC--:B------:R-:W-:Y:S01]  /*8240*/  FMUL.FTZ R41, R27.reuse, R40.reuse ;  /* 0x000000281b297220 */ /* 0x0c0fe20000410000 */
[----:B------:R-:W-:Y:S01]  /*8250*/  FMUL.FTZ R27, R27, R37 ;  /* 0x000000251b1b7220 */ /* 0x000fe20000410000 */
[C---:B------:R-:W-:Y:S01]  /*8260*/  FMUL.FTZ R43, R29.reuse, R39 ;  /* 0x000000271d2b7220 */ /* 0x040fe20000410000 */
[----:B------:R-:W-:Y:S02]  /*8270*/  IMAD.U32 R6, R4, 0x10000, RZ ;  /* 0x0001000004067824 */ /* 0x000fe400078e00ff */
[C---:B------:R-:W-:Y:S01]  /*8280*/  FFMA.FTZ R41, R26.reuse, R37, -R41 ;  /* 0x000000251a297223 */ /* 0x040fe20000010829 */
[----:B------:R-:W-:Y:S01]  /*8290*/  FFMA.FTZ R40, R26, R40, R27 ;  /* 0x000000281a287223 */ /* 0x000fe2000001001b */
[-C--:B------:R-:W-:Y:S01]  /*82a0*/  FMUL.FTZ R37, R29, R36.reuse ;  /* 0x000000241d257220 */ /* 0x080fe20000410000 */
[C---:B------:R-:W-:Y:S01]  /*82b0*/  IMAD.U32 R7, R5.reuse, 0x10000, RZ ;  /* 0x0001000005077824 */ /* 0x040fe200078e00ff */
        /* <DEDUP_REMOVED lines=9> */
[-C--:B------:R-:W-:Y:S01]  /*8350*/  FMUL.FTZ R26, R4, R27.reuse ;  /* 0x0000001b041a7220 */ /* 0x080fe20000410000 */
[C---:B------:R-:W-:Y:S01]  /*8360*/  FMUL.FTZ R28, R5.reuse, R38 ;  /* 0x00000026051c7220 */ /* 0x040fe20000410000 */
[-C--:B------:R-:W-:Y:S01]  /*8370*/  FMUL.FTZ R39, R5, R34.reuse ;  /* 0x0000002205277220 */ /* 0x080fe20000410000 */
        /* <DEDUP_REMOVED lines=9> */
.L_x_4599:
[----:B------:R-:W-:Y:S05]  /*8410*/  BSYNC B2 ;  /* 0x0000000000027941 */ /* 0x000fea0003800000 */
.L_x_4598:
[----:B------:R-:W-:Y:S05]  /*8420*/  @P1 BRA `(.L_x_4597) ;  /* 0x0000000000b81947 */ /* 0x000fea0003800000 */
[----:B-1----:R-:W1:Y:S01]  /*8430*/  LDS.128 R4, [R0] ;  /* 0x0000000000047984 */ /* 0x002e620000000c00 */
[----:B------:R-:W-:Y:S02]  /*8440*/  SHF.R.U32.HI R34, RZ, 0x10, R25 ;  /* 0x00000010ff227819 */ /* 0x000fe40000011619 */
[----:B------:R-:W-:Y:S02]  /*8450*/  SHF.R.U32.HI R27, RZ, 0x10, R21 ;  /* 0x00000010ff1b7819 */ /* 0x000fe40000011615 */
[----:B------:R-:W-:Y:S02]  /*8460*/  PRMT R34, R42, 0x5432, R34 ;  /* 0x000054322a227816 */ /* 0x000fe40000000022 */
[----:B------:R-:W-:Y:S02]  /*8470*/  PRMT R27, R44, 0x5410, R27 ;  /* 0x000054102c1b7816 */ /* 0x000fe4000000001b */
[----:B------:R-:W-:Y:S01]  /*8480*/  SHF.R.U64 R26, R20, 0x10, R21 ;  /* 0x00000010141a7819 */ /* 0x000fe20000001215 */
[----:B------:R-:W-:Y:S01]  /*8490*/  IMAD.U32 R36, R34, 0x10000, RZ ;  /* 0x0001000022247824 */ /* 0x000fe200078e00ff */
[----:B------:R-:W-:-:S02]  /*84a0*/  SHF.L.U32 R28, R27, 0x10, RZ ;  /* 0x000000101b1c7819 */ /* 0x000fc400000006ff */
[----:B------:R-:W-:Y:S02]  /*84b0*/  SHF.R.U64 R29, R24, 0x10, R25 ;  /* 0x00000010181d7819 */ /* 0x000fe40000001219 */
[----:B------:R-:W-:Y:S02]  /*84c0*/  PRMT R26, R44, 0x5432, R26 ;  /* 0x000054322c1a7816 */ /* 0x000fe4000000001a */
[----:B------:R-:W-:Y:S02]  /*84d0*/  LOP3.LUT R34, R34, 0xffff0000, RZ, 0xc0, !PT ;  /* 0xffff000022227812 */ /* 0x000fe400078ec0ff */
[----:B------:R-:W-:Y:S02]  /*84e0*/  LOP3.LUT R27, R27, 0xffff0000, RZ, 0xc0, !PT ;  /* 0xffff00001b1b7812 */ /* 0x000fe400078ec0ff */
[----:B------:R-:W-:Y:S02]  /*84f0*/  PRMT R29, R42, 0x5410, R29 ;  /* 0x000054102a1d7816 */ /* 0x000fe4000000001d */
[C---:B-1----:R-:W-:Y:S01]  /*8500*/  LOP3.LUT R21, R6.reuse, 0xffff0000, RZ, 0xc0, !PT ;  /* 0xffff000006157812 */ /* 0x042fe200078ec0ff */
[----:B------:R-:W-:Y:S01]  /*8510*/  IMAD.U32 R20, R6, 0x10000, RZ ;  /* 0x0001000006147824 */ /* 0x000fe200078e00ff */
[C---:B------:R-:W-:Y:S01]  /*8520*/  LOP3.LUT R25, R7.reuse, 0xffff0000, RZ, 0xc0, !PT ;  /* 0xffff000007197812 */ /* 0x040fe200078ec0ff */
[----:B------:R-:W-:-:S02]  /*8530*/  IMAD.U32 R24, R7, 0x10000, RZ ;  /* 0x0001000007187824 */ /* 0x000fc400078e00ff */
[C---:B0-----:R-:W-:Y:S01]  /*8540*/  FMUL.FTZ R37, R21.reuse, R36 ;  /* 0x0000002415257220 */ /* 0x041fe20000410000 */
[----:B------:R-:W-:Y:S01]  /*8550*/  FMUL.FTZ R21, R21, R28 ;  /* 0x0000001c15157220 */ /* 0x000fe20000410000 */
[C---:B------:R-:W-:Y:S01]  /*8560*/  IMAD.U32 R6, R4.reuse, 0x10000, RZ ;  /* 0x0001000004067824 */ /* 0x040fe200078e00ff */
[----:B------:R-:W-:Y:S01]  /*8570*/  LOP3.LUT R4, R4, 0xffff0000, RZ, 0xc0, !PT ;  /* 0xffff000004047812 */ /* 0x000fe200078ec0ff */
[C---:B------:R-:W-:Y:S02]  /*8580*/  IMAD.U32 R7, R5.reuse, 0x10000, RZ ;  /* 0x0001000005077824 */ /* 0x040fe400078e00ff */
[C---:B------:R-:W-:Y:S01]  /*8590*/  FFMA.FTZ R36, R20.reuse, R36, R21 ;  /* 0x0000002414247223 */ /* 0x040fe20000010015 */
[----:B------:R-:W-:Y:S01]  /*85a0*/  FFMA.FTZ R37, R20, R28, -R37 ;  /* 0x0000001c14257223 */ /* 0x000fe20000010825 */
[C---:B------:R-:W-:Y:S01]  /*85b0*/  IMAD.U32 R21, R26.reuse, 0x10000, RZ ;  /* 0x000100001a157824 */ /* 0x040fe200078e00ff */
[----:B------:R-:W-:Y:S01]  /*85c0*/  LOP3.LUT R5, R5, 0xffff0000, RZ, 0xc0, !PT ;  /* 0xffff000005057812 */ /* 0x000fe200078ec0ff */
[CC--:B------:R-:W-:Y:S01]  /*85d0*/  FMUL.FTZ R39, R25.reuse, R34.reuse ;  /* 0x0000002219277220 */ /* 0x0c0fe20000410000 */
[-C--:B------:R-:W-:Y:S01]  /*85e0*/  FMUL.FTZ R41, R25, R27.reuse ;  /* 0x0000001b19297220 */ /* 0x080fe20000410000 */
[C---:B------:R-:W-:Y:S01]  /*85f0*/  LOP3.LUT R20, R29.reuse, 0xffff0000, RZ, 0xc0, !PT ;  /* 0xffff00001d147812 */ /* 0x040fe200078ec0ff */
[----:B------:R-:W-:Y:S01]  /*8600*/  IMAD.U32 R25, R29, 0x10000, RZ ;  /* 0x000100001d197824 */ /* 0x000fe200078e00ff */
[----:B------:R-:W-:Y:S01]  /*8610*/  LOP3.LUT R26, R26, 0xffff0000, RZ, 0xc0, !PT ;  /* 0xffff00001a1a7812 */ /* 0x000fe200078ec0ff */
[C---:B------:R-:W-:Y:S01]  /*8620*/  FFMA.FTZ R39, R24.reuse, R27, -R39 ;  /* 0x0000001b18277223 */ /* 0x040fe20000010827 */
        /* <DEDUP_REMOVED lines=14> */
.L_x_4597:
[----:B------:R-:W-:Y:S05]  /*8710*/  BSYNC B1 ;  /* 0x0000000000017941 */ /* 0x000fea0003800000 */
.L_x_4596:
        /* <DEDUP_REMOVED lines=54> */
.L_x_4602:
[----:B------:R-:W-:Y:S05]  /*8a80*/  BSYNC B1 ;  /* 0x0000000000017941 */ /* 0x000fea0003800000 */
.L_x_4601:
        /* <DEDUP_REMOVED lines=48> */
.L_x_4587:
[----:B------:R-:W0:Y:S01]  /*8d90*/  S2R R0, SR_TID.X ;  /* 0x0000000000007919 */ /* 0x000e220000002100 */
[----:B------:R-:W1:Y:S01]  /*8da0*/  LDC R35, c[0x0][0x448] ;  /* 0x00011200ff237b82 */ /* 0x000e620000000800 */
[----:B------:R-:W-:Y:S01]  /*8db0*/  ULDC.64 UR4, c[0x0][0x3f8] ;  /* 0x0000fe0000047ab9 */ /* 0x000fe20000000a00 */
[----:B------:R-:W-:Y:S01]  /*8dc0*/  ULDC.64 UR6, c[0x0][0x408] ;  /* 0x0001020000067ab9 */ /* 0x000fe20000000a00 */
[----:B------:R-:W-:Y:S02]  /*8dd0*/  IMAD.MOV.U32 R4, RZ, RZ, R26 ;  /* 0x000000ffff047224 */ /* 0x000fe400078e001a */
        /* <DEDUP_REMOVED lines=72> */
[----:B------:R-:W-:Y:S02]  /*9260*/  IMAD.MOV.U32 R7, RZ, RZ, R29 ;  /* 0x000000ffff077224 */ /* 0x000fe400078e001d */
[----:B------:R-:W-:Y:S01]  /*9270*/  IMAD.MOV.U32 R9, RZ, RZ, R33 ;  /* 0x000000ffff097224 */ /* 0x000fe200078e0021 */
[----:B------:R-:W-:Y:S01]  /*9280*/  PRMT R41, R41, 0x5410, R5 ;  /* 0x0000541029297816 */ /* 0x000fe20000000005 */
[----:B------:R-:W-:Y:S01]  /*9290*/  IMAD.MOV.U32 R6, RZ, RZ, R28 ;  /* 0x000000ffff067224 */ /* 0x000fe200078e001c */
[----:B------:R-:W-:Y:S02]  /*92a0*/  PRMT R39, R7, 0x5410, R4 ;  /* 0x0000541007277816 */ /* 0x000fe40000000004 */
[----:B------:R-:W-:Y:S02]  /*92b0*/  CS2R R4, SRZ ;  /* 0x0000000000047805 */ /* 0x000fe4000001ff00 */
[----:B------:R-:W-:Y:S02]  /*92c0*/  PRMT R36, R9, 0x7610, R36 ;  /* 0x0000761009247816 */ /* 0x000fe40000000024 */
[----:B012-4-:R-:W-:-:S07]  /*92d0*/  PRMT R43, R43, 0x5410, R6 ;  /* 0x000054102b2b7816 */ /* 0x017fce0000000006 */
.L_x_4832:
        /* <DEDUP_REMOVED lines=24> */
.L_x_4605:
[----:B------:R-:W-:Y:S05]  /*9460*/  BSYNC B1 ;  /* 0x0000000000017941 */ /* 0x000fea0003800000 */
.L_x_4604:
        /* <DEDUP_REMOVED lines=20> */
.L_x_4833:
[----:B------:R-:W-:Y:S05]  /*95b0*/  BSYNC B1 ;  /* 0x0000000000017941 */ /* 0x000fea0003800000 */
.L_x_4606:
[----:B------:R-:W-:Y:S04]  /*95c0*/  BSSY B1, `(.L_x_4608) ;  /* 0x000006a000017945 */ /* 0x000fe80003800000 */
[----:B------:R-:W-:Y:S05]  /*95d0*/  @P2 BRA `(.L_x_4609) ;  /* 0x0000000400a02947 */ /* 0x000fea0003800000 */
[----:B------:R-:W-:Y:S01]  /*95e0*/  IMAD.SHL.U32 R12, R195, 0x40, RZ ;  /* 0x00000040c30c7824 */ /* 0x000fe200078e00ff */
[----:B------:R-:W-:Y:S01]  /*95f0*/  SHF.R.U64 R35, R30, 0x10, R31 ;  /* 0x000000101e237819 */ /* 0x000fe2000000121f */
[----:B0-----:R-:W-:Y:S01]  /*9600*/  IMAD.IADD R13, R16, 0x1, R37 ;  /* 0x00000001100d7824 */ /* 0x001fe200078e0225 */
[--C-:B------:R-:W-:Y:S02]  /*9610*/  SHF.R.U64 R40, R20, 0x10, R21.reuse ;  /* 0x0000001014287819 */ /* 0x100fe40000001215 */
[----:B------:R-:W-:Y:S02]  /*9620*/  LOP3.LUT R14, R12, 0x1c0, RZ, 0xc0, !PT ;  /* 0x000001c00c0e7812 */ /* 0x000fe400078ec0ff */
[----:B------:R-:W-:Y:S02]  /*9630*/  SHF.R.U32.HI R42, RZ, 0x10, R21 ;  /* 0x00000010ff2a7819 */ /* 0x000fe40000011615 */
[----:B------:R-:W-:Y:S02]  /*9640*/  LOP3.LUT R12, R14, 0x38, R16, 0xf8, !PT ;  /* 0x000000380e0c7812 */ /* 0x000fe400078ef810 */
[----:B------:R-:W-:-:S02]  /*9650*/  SHF.R.U32.HI R15, RZ, 0x3, R14 ;  /* 0x00000003ff0f7819 */ /* 0x000fc4000001160e */
[----:B------:R-:W-:Y:S02]  /*9660*/  LOP3.LUT R14, R14, 0x38, R13, 0xf8, !PT ;  /* 0x000000380e0e7812 */ /* 0x000fe400078ef80d */
[-C--:B------:R-:W-:Y:S02]  /*9670*/  LOP3.LUT R12, R12, R15.reuse, RZ, 0x3c, !PT ;  /* 0x0000000f0c0c7212 */ /* 0x080fe400078e3cff */
[----:B------:R-:W-:Y:S02]  /*9680*/  LOP3.LUT R14, R14, R15, RZ, 0x3c, !PT ;  /* 0x0000000f0e0e7212 */ /* 0x000fe400078e3cff */
[----:B------:R-:W-:Y:S01]  /*9690*/  SHF.R.U32.HI R45, RZ, 0x10, R29 ;  /* 0x00000010ff2d7819 */ /* 0x000fe2000001161d */
[----:B------:R-:W-:Y:S01]  /*96a0*/  IMAD R13, R227, 0x200, R12 ;  /* 0x00000200e30d7824 */ /* 0x000fe200078e020c */
[----:B------:R-:W-:Y:S01]  /*96b0*/  PRMT R35, R41, 0x5410, R35 ;  /* 0x0000541029237816 */ /* 0x000fe20000000023 */
[----:B------:R-:W-:Y:S01]  /*96c0*/  IMAD R25, R227, 0x200, R14 ;  /* 0x00000200e3197824 */ /* 0x000fe200078e020e */
[----:B------:R-:W-:Y:S01]  /*96d0*/  PRMT R40, R39, 0x5432, R40 ;  /* 0x0000543227287816 */ /* 0x000fe20000000028 */
[----:B------:R-:W-:Y:S01]  /*96e0*/  IMAD R50, R13, 0x2, R2 ;  /* 0x000000020d327824 */ /* 0x000fe200078e0202 */
[----:B------:R-:W-:Y:S01]  /*96f0*/  PRMT R42, R41, 0x5432, R42 ;  /* 0x00005432292a7816 */ /* 0x000fe2000000002a */
[----:B------:R-:W-:Y:S01]  /*9700*/  IMAD R51, R25, 0x2, R2 ;  /* 0x0000000219337824 */ /* 0x000fe200078e0202 */
[----:B------:R-:W-:Y:S01]  /*9710*/  PRMT R45, R39, 0x5410, R45 ;  /* 0x00005410272d7816 */ /* 0x000fe2000000002d */
[----:B------:R-:W-:Y:S01]  /*9720*/  IMAD.U32 R41, R40, 0x10000, RZ ;  /* 0x0001000028297824 */ /* 0x000fe200078e00ff */
[----:B------:R-:W0:Y:S01]  /*9730*/  LDS.128 R12, [R50+0x20400] ;  /* 0x02040000320c7984 */ /* 0x000e220000000c00 */
[----:B------:R-:W-:Y:S01]  /*9740*/  IMAD.U32 R39, R35, 0x10000, RZ ;  /* 0x0001000023277824 */ /* 0x000fe200078e00ff */
[----:B------:R-:W-:-:S02]  /*9750*/  SHF.R.U32.HI R38, RZ, 0x10, R31 ;  /* 0x00000010ff267819 */ /* 0x000fc4000001161f */
[----:B------:R-:W1:Y:S01]  /*9760*/  LDS.128 R24, [R51+0x20400] ;  /* 0x0204000033187984 */ /* 0x000e620000000c00 */
[----:B------:R-:W-:Y:S02]  /*9770*/  SHF.R.U64 R31, R32, 0x10, R33 ;  /* 0x00000010201f7819 */ /* 0x000fe40000001221 */
[----:B------:R-:W-:Y:S02]  /*9780*/  SHF.R.U64 R44, R28, 0x10, R29 ;  /* 0x000000101c2c7819 */ /* 0x000fe4000000121d */
[C---:B------:R-:W-:Y:S02]  /*9790*/  PRMT R38, R34.reuse, 0x5432, R38 ;  /* 0x0000543222267816 */ /* 0x040fe40000000026 */
[----:B------:R-:W-:Y:S02]  /*97a0*/  PRMT R34, R34, 0x5410, R31 ;  /* 0x0000541022227816 */ /* 0x000fe4000000001f */
[----:B------:R-:W-:Y:S02]  /*97b0*/  PRMT R44, R43, 0x5432, R44 ;  /* 0x000054322b2c7816 */ /* 0x000fe4000000002c */
[----:B------:R-:W-:-:S02]  /*97c0*/  LOP3.LUT R43, R40, 0xffff0000, RZ, 0xc0, !PT ;  /* 0xffff0000282b7812 */ /* 0x000fc400078ec0ff */
[----:B------:R-:W-:Y:S02]  /*97d0*/  LOP3.LUT R35, R35, 0xffff0000, RZ, 0xc0, !PT ;  /* 0xffff000023237812 */ /* 0x000fe400078ec0ff */
[----:B------:R-:W-:-:S04]  /*97e0*/  SHF.R.U32.HI R33, RZ, 0x10, R33 ;  /* 0x00000010ff217819 */ /* 0x000fc80000011621 */
[----:B------:R-:W-:Y:S01]  /*97f0*/  PRMT R36, R36, 0x5410, R33 ;  /* 0x0000541024247816 */ /* 0x000fe20000000021 */
[C---:B0-----:R-:W-:Y:S01]  /*9800*/  IMAD.U32 R20, R12.reuse, 0x10000, RZ ;  /* 0x000100000c147824 */ /* 0x041fe200078e00ff */
[----:B------:R-:W-:Y:S01]  /*9810*/  LOP3.LUT R12, R12, 0xffff0000, RZ, 0xc0, !PT ;  /* 0xffff00000c0c7812 */ /* 0x000fe200078ec0ff */
[C---:B------:R-:W-:Y:S01]  /*9820*/  IMAD.U32 R21, R13.reuse, 0x10000, RZ ;  /* 0x000100000d157824 */ /* 0x040fe200078e00ff */
[----:B------:R-:W-:Y:S01]  /*9830*/  LOP3.LUT R13, R13, 0xffff0000, RZ, 0xc0, !PT ;  /* 0xffff00000d0d7812 */ /* 0x000fe200078ec0ff */
[C---:B-1----:R-:W-:Y:S01]  /*9840*/  IMAD.U32 R30, R24.reuse, 0x10000, RZ ;  /* 0x00010000181e7824 */ /* 0x042fe200078e00ff */
[----:B------:R-:W-:Y:S01]  /*9850*/  LOP3.LUT R24, R24, 0xffff0000, RZ, 0xc0, !PT ;  /* 0xffff000018187812 */ /* 0x000fe200078ec0ff */
[C---:B------:R-:W-:Y:S01]  /*9860*/  IMAD.U32 R31, R25.reuse, 0x10000, RZ ;  /* 0x00010000191f7824 */ /* 0x040fe200078e00ff */
[----:B------:R-:W-:Y:S01]  /*9870*/  LOP3.LUT R25, R25, 0xffff0000, RZ, 0xc0, !PT ;  /* 0xffff000019197812 */ /* 0x000fe200078ec0ff */
[C---:B------:R-:W-:Y:S01]  /*9880*/  FMUL.FTZ R47, R30.reuse, R41 ;  /* 0x000000291e2f7220 */ /* 0x040fe20000410000 */
[-C--:B------:R-:W-:Y:S01]  /*9890*/  FMUL.FTZ R49, R30, R39.reuse ;  /* 0x000000271e317220 */ /* 0x080fe20000410000 */
[C---:B------:R-:W-:Y:S01]  /*98a0*/  IMAD.U32 R30, R42.reuse, 0x10000, RZ ;  /* 0x000100002a1e7824 */ /* 0x040fe200078e00ff */
[----:B------:R-:W-:Y:S01]  /*98b0*/  LOP3.LUT R42, R42, 0xffff0000, RZ, 0xc0, !PT ;  /* 0xffff00002a2a7812 */ /* 0x000fe200078ec0ff */
[C---:B------:R-:W-:Y:S01]  /*98c0*/  FFMA.FTZ R47, R20.reuse, R39, -R47 ;  /* 0x00000027142f7223 */ /* 0x040fe2000001082f */
[----:B------:R-:W-:Y:S01]  /*98d0*/  FFMA.FTZ R49, R20, R41, R49 ;  /* 0x0000002914317223 */ /* 0x000fe20000010031 */
[----:B------:R-:W-:Y:S01]  /*98e0*/  SHF.L.U32 R20, R38, 0x10, RZ ;  /* 0x0000001026147819 */ /* 0x000fe200000006ff */
[C---:B------:R-:W-:Y:S01]  /*98f0*/  FMUL.FTZ R46, R31.reuse, R30 ;  /* 0x0000001e1f2e7220 */ /* 0x040fe20000410000 */
[C---:B------:R-:W-:Y:S01]  /*9900*/  FMUL.FTZ R39, R24.reuse, R43 ;  /* 0x0000002b18277220 */ /* 0x040fe20000410000 */
[----:B------:R-:W-:Y:S01]  /*9910*/  FMUL.FTZ R41, R24, R35 ;  /* 0x0000002318297220 */ /* 0x000fe20000410000 */
[----:B------:R-:W-:Y:S01]  /*9920*/  LOP3.LUT R38, R38, 0xffff0000, RZ, 0xc0, !PT ;  /* 0xffff000026267812 */ /* 0x000fe200078ec0ff */
[----:B------:R-:W-:Y:S01]  /*9930*/  FMUL.FTZ R31, R31, R20 ;  /* 0x000000141f1f7220 */ /* 0x000fe20000410000 */
[----:B------:R-:W-:-:S02]  /*9940*/  IMAD.U32 R32, R26, 0x10000, RZ ;  /* 0x000100001a207824 */ /* 0x000fc400078e00ff */
[C---:B------:R-:W-:Y:S01]  /*9950*/  FFMA.FTZ R24, R12.reuse, R35, -R39 ;  /* 0x000000230c187223 */ /* 0x040fe20000010827 */
[----:B------:R-:W-:Y:S01]  /*9960*/  FFMA.FTZ R40, R12, R43, R41 ;  /* 0x0000002b0c287223 */ /* 0x000fe20000010029 */
[C---:B------:R-:W-:Y:S01]  /*9970*/  FFMA.FTZ R30, R21.reuse, R30, R31 ;  /* 0x0000001e151e7223 */ /* 0x040fe2000001001f */
[----:B------:R-:W-:Y:S01]  /*9980*/  FFMA.FTZ R46, R21, R20, -R46 ;  /* 0x00000014152e7223 */ /* 0x000fe2000001082e */
[----:B------:R-:W-:Y:S02]  /*9990*/  IMAD.U32 R31, R44, 0x10000, RZ ;  /* 0x000100002c1f7824 */ /* 0x000fe400078e00ff */
[C---:B------:R-:W-:Y:S01]  /*99a0*/  FMUL.FTZ R12, R25.reuse, R42 ;  /* 0x0000002a190c7220 */ /* 0x040fe20000410000 */
[----:B------:R-:W-:Y:S02]  /*99b0*/  IMAD.U32 R21, R34, 0x10000, RZ ;  /* 0x0001000022157824 */ /* 0x000fe400078e00ff */
[----:B------:R-:W-:Y:S01]  /*99c0*/  FMUL.FTZ R48, R25, R38 ;  /* 0x0000002619307220 */ /* 0x000fe20000410000 */
[----:B------:R-:W-:-:S02]  /*99d0*/  IMAD.U32 R33, R27, 0x10000, RZ ;  /* 0x000100001b217824 */ /* 0x000fc400078e00ff */
[----:B------:R-:W-:Y:S01]  /*99e0*/  FMUL.FTZ R39, R32, R31 ;  /* 0x0000001f20277220 */ /* 0x000fe20000410000 */
[----:B------:R-:W-:Y:S02]  /*99f0*/  IMAD.U32 R20, R45, 0x10000, RZ ;  /* 0x000100002d147824 */ /* 0x000fe400078e00ff */
[----:B------:R-:W-:Y:S01]  /*9a00*/  FFMA.FTZ R25, R13, R38, -R12 ;  /* 0x000000260d197223 */ /* 0x000fe2000001080c */
[----:B------:R-:W-:Y:S02]  /*9a10*/  IMAD.U32 R28, R14, 0x10000, RZ ;  /* 0x000100000e1c7824 */ /* 0x000fe400078e00ff */
[----:B------:R-:W-:Y:S01]  /*9a20*/  FMUL.FTZ R32, R32, R21 ;  /* 0x0000001520207220 */ /* 0x000fe20000410000 */
[----:B------:R-:W-:Y:S02]  /*9a30*/  IMAD.U32 R29, R15, 0x10000, RZ ;  /* 0x000100000f1d7824 */ /* 0x000fe400078e00ff */
[----:B------:R-:W-:Y:S01]  /*9a40*/  FMUL.FTZ R38, R33, R20 ;  /* 0x0000001421267220 */ /* 0x000fe20000410000 */
[----:B------:R-:W-:-:S02]  /*9a50*/  IMAD.U32 R12, R36, 0x10000, RZ ;  /* 0x00010000240c7824 */ /* 0x000fc400078e00ff */
[C---:B------:R-:W-:Y:S01]  /*9a60*/  FFMA.FTZ R39, R28.reuse, R21, -R39 ;  /* 0x000000151c277223 */ /* 0x040fe20000010827 */
[----:B------:R-:W-:Y:S01]  /*9a70*/  FFMA.FTZ R32, R28, R31, R32 ;  /* 0x0000001f1c207223 */ /* 0x000fe20000010020 */
[----:B------:R-:W-:Y:S01]  /*9a80*/  LOP3.LUT R26, R26, 0xffff0000, RZ, 0xc0, !PT ;  /* 0xffff00001a1a7812 */ /* 0x000fe200078ec0ff */
[-C--:B------:R-:W-:Y:S01]  /*9a90*/  FMUL.FTZ R28, R33, R12.reuse ;  /* 0x0000000c211c7220 */ /* 0x080fe20000410000 */
[----:B------:R-:W-:Y:S01]  /*9aa0*/  FFMA.FTZ R38, R29, R12, -R38 ;  /* 0x0000000c1d267223 */ /* 0x000fe20000010826 */
[----:B------:R-:W-:Y:S01]  /*9ab0*/  LOP3.LUT R27, R27, 0xffff0000, RZ, 0xc0, !PT ;  /* 0xffff00001b1b7812 */ /* 0x000fe200078ec0ff */
[----:B------:R-:W-:Y:S01]  /*9ac0*/  FFMA.FTZ R35, R13, R42, R48 ;  /* 0x0000002a0d237223 */ /* 0x000fe20000010030 */
[----:B------:R-:W-:Y:S01]  /*9ad0*/  LOP3.LUT R21, R44, 0xffff0000, RZ, 0xc0, !PT ;  /* 0xffff00002c157812 */ /* 0x000fe200078ec0ff */
[----:B------:R-:W-:Y:S01]  /*9ae0*/  FFMA.FTZ R28, R29, R20, R28 ;  /* 0x000000141d1c7223 */ /* 0x000fe2000001001c */
        /* <DEDUP_REMOVED lines=23> */
.L_x_4609:
[----:B------:R-:W-:Y:S05]  /*9c60*/  BSYNC B1 ;  /* 0x0000000000017941 */ /* 0x000fea0003800000 */
.L_x_4608:
        /* <DEDUP_REMOVED lines=109> */
.L_x_4600:
[----:B------:R-:W-:Y:S05]  /*a340*/  BSYNC B0 ;  /* 0x0000000000007941 */ /* 0x000fea0003800000 */
.L_x_4586:
        /* <DEDUP_REMOVED lines=8> */
.L_x_4583:
[----:B------:R-:W-:-:S13]  /*a3d0*/  ISETP.NE.AND P0, PT, R189, 0x3, PT ;  /* 0x00000003bd00780c */ /* 0x000fda0003f05270 */
[----:B------:R-:W-:Y:S05]  /*a3e0*/  @!P0 BRA `(.L_x_4610) ;  /* 0x0000000000048947 */ /* 0x000fea0003800000 */
[----:B------:R-:W-:Y:S01]  /*a3f0*/  BPT.TRAP 0x1 ;  /* 0x000000040000795c */ /* 0x000fe20000300000 */
.L_x_4610:
[----:B------:R-:W-:Y:S01]  /*a400*/  IMAD R20, R18, 0x8, R2 ;  /* 0x0000000812147824 */ /* 0x000fe200078e0202 */
[----:B------:R-:W-:-:S04]  /*a410*/  SHF.L.U32 R21, R19, 0x1f, RZ ;  /* 0x0000001f13157819 */ /* 0x000fc800000006ff */
[----:B------:R4:W0:Y:S01]  /*a420*/  SYNCS.PHASECHK.TRANS64.TRYWAIT P1, [R20+URZ+0x28c30], R21 ;  /* 0x028c3015140075a7 */ /* 0x000822000802017f */
[----:B------:R-:W-:Y:S05]  /*a430*/  @!P0 BRA `(.L_x_4611) ;  /* 0x0000000000048947 */ /* 0x000fea0003800000 */
[----:B------:R-:W-:Y:S01]  /*a440*/  BPT.TRAP 0x1 ;  /* 0x000000040000795c */ /* 0x000fe20000300000 */
.L_x_4611:
[C---:B--2---:R-:W-:Y:S02]  /*a450*/  VIADD R0, R2.reuse, 0x22400 ;  /* 0x0002240002007836 */ /* 0x044fe40000000000 */
[----:B01-3--:R-:W-:-:S03]  /*a460*/  VIADD R3, R2, 0x20400 ;  /* 0x0002040002037836 */ /* 0x00bfc60000000000 */
        /* <DEDUP_REMOVED lines=8> */
.L_x_4612:
        /* <DEDUP_REMOVED lines=47> */
.L_x_4614:
[----:B------:R-:W1:Y:S01]  /*a7e0*/  LDC R0, c[0x0][0x448] ;  /* 0x00011200ff007b82 */ /* 0x000e620000000800 */
[----:B------:R-:W-:Y:S01]  /*a7f0*/  LOP3.LUT R22, R22, 0xffffffef, RZ, 0xc0, !PT ;  /* 0xffffffef16167812 */ /* 0x000fe200078ec0ff */
[----:B------:R-:W-:Y:S01]  /*a800*/  ULDC UR4, c[0x0][0x988] ;  /* 0x0002620000047ab9 */ /* 0x000fe20000000800 */
[----:B-1----:R-:W-:Y:S01]  /*a810*/  ISETP.NE.AND P1, PT, R0, 0x1, PT ;  /* 0x000000010000780c */ /* 0x002fe20003f25270 */
[----:B------:R-:W-:-:S12]  /*a820*/  IMAD.IADD R0, R228, 0x1, R202 ;  /* 0x00000001e4007824 */ /* 0x000fd800078e02ca */
[----:B------:R-:W1:Y:S01]  /*a830*/  @P1 LDC R3, c[0x0][0x44c] ;  /* 0x00011300ff031b82 */ /* 0x000e620000000800 */
[----:B------:R-:W-:-:S07]  /*a840*/  @P1 LOP3.LUT R22, R22, 0x10, RZ, 0xfc, !PT ;  /* 0x0000001016161812 */ /* 0x000fce00078efcff */
[----:B------:R-:W2:Y:S01]  /*a850*/  @P1 LDC R12, c[0x0][0x450] ;  /* 0x00011400ff0c1b82 */ /* 0x000ea20000000800 */
[----:B-1----:R-:W-:-:S05]  /*a860*/  @P1 IMAD.HI.U32 R3, R0, R3, RZ ;  /* 0x0000000300031227 */ /* 0x002fca00078e00ff */
[----:B--2---:R-:W-:Y:S01]  /*a870*/  @P1 SHF.R.U32.HI R0, RZ, R12, R3 ;  /* 0x0000000cff001219 */ /* 0x004fe20000011603 */
[----:B------:R-:W-:-:S04]  /*a880*/  IMAD.MOV.U32 R3, RZ, RZ, -0x40 ;  /* 0xffffffc0ff037424 */ /* 0x000fc800078e00ff */
[----:B------:R-:W1:Y:S01]  /*a890*/  SHFL.IDX PT, R13, R0, 0x1, 0x1c1f ;  /* 0x003c1f00000d7f89 */ /* 0x000e6200000e0000 */
[----:B------:R-:W-:-:S03]  /*a8a0*/  IMAD R12, R214, R3, 0x40 ;  /* 0x00000040d60c7424 */ /* 0x000fc600078e0203 */
[----:B------:R-:W2:Y:S02]  /*a8b0*/  SHFL.IDX PT, R0, R0, RZ, 0x1c1f ;  /* 0x001c1fff00007589 */ /* 0x000ea400000e0000 */
[----:B------:R-:W-:Y:S02]  /*a8c0*/  IADD3 R3, R185, 0x1, R12 ;  /* 0x00000001b9037810 */ /* 0x000fe40007ffe00c */
[----:B------:R-:W-:Y:S02]  /*a8d0*/  IADD3 R12, -R196, R12, R185 ;  /* 0x0000000cc40c7210 */ /* 0x000fe40007ffe1b9 */
[----:B------:R-:W-:-:S04]  /*a8e0*/  IADD3 R3, -R184, R3, -R196 ;  /* 0x00000003b8037210 */ /* 0x000fc80007ffe9c4 */
[----:B-1----:R-:W-:-:S04]  /*a8f0*/  VIADDMNMX R13, R13, R3, R12, PT ;  /* 0x000000030d0d7246 */ /* 0x002fc8000380010c */
        /* <DEDUP_REMOVED lines=46> */
[----:B--2---:R-:W-:Y:S02]  /*abe0*/  VIADDMNMX R3, R0, R3, R12, PT ;  /* 0x0000000300037246 */ /* 0x004fe4000380010c */
[----:B------:R-:W-:-:S02]  /*abf0*/  FMNMX.FTZ R26, R55, R26, !PT ;  /* 0x0000001a371a7209 */ /* 0x000fc40007810000 */
[C---:B------:R-:W-:Y:S02]  /*ac00*/  ISETP.GT.AND P1, PT, R3.reuse, RZ, PT ;  /* 0x000000ff0300720c */ /* 0x040fe40003f24270 */
[C---:B------:R-:W-:Y:S01]  /*ac10*/  ISETP.GT.AND P2, PT, R3.reuse, 0x1, PT ;  /* 0x000000010300780c */ /* 0x040fe20003f44270 */
[----:B------:R-:W1:Y:S01]  /*ac20*/  SHFL.BFLY PT, R13, R26, 0x2, 0x1f ;  /* 0x0c401f001a0d7f89 */ /* 0x000e6200000e0000 */
        /* <DEDUP_REMOVED lines=15> */
[----:B------:R-:W1:Y:S01]  /*ad20*/  SHFL.BFLY PT, R12, R13, 0x1, 0x1f ;  /* 0x0c201f000d0c7f89 */ /* 0x000e6200000e0000 */
        /* <DEDUP_REMOVED lines=19> */
[----:B-1----:R-:W-:Y:S01]  /*ae60*/  FMNMX.FTZ R13, R13, R12, !PT ;  /* 0x0000000c0d0d7209 */ /* 0x002fe20007810000 */
[----:B------:R-:W-:Y:S01]  /*ae70*/  IMAD.U32 R12, RZ, RZ, UR4 ;  /* 0x00000004ff0c7e24 */ /* 0x000fe2000f8e00ff */
[----:B------:R-:W-:Y:S02]  /*ae80*/  ISETP.GT.AND P2, PT, R3, 0x31, PT ;  /* 0x000000310300780c */ /* 0x000fe40003f44270 */
[----:B------:R-:W-:Y:S01]  /*ae90*/  FSEL R51, R48, -INF , P1 ;  /* 0xff80000030337808 */ /* 0x000fe20000800000 */
[----:B------:R-:W-:Y:S01]  /*aea0*/  FMUL.FTZ R24, R13, R12 ;  /* 0x0000000c0d187220 */ /* 0x000fe20000410000 */
[----:B------:R-:W-:Y:S02]  /*aeb0*/  FMNMX.FTZ R0, R45, R0, !PT ;  /* 0x000000002d007209 */ /* 0x000fe40007810000 */
[----:B------:R-:W-:Y:S02]  /*aec0*/  ISETP.GT.AND P1, PT, R3, 0x38, PT ;  /* 0x000000380300780c */ /* 0x000fe40003f24270 */
[----:B------:R-:W-:-:S02]  /*aed0*/  FSEL R49, R49, -INF , P2 ;  /* 0xff80000031317808 */ /* 0x000fc40001000000 */
[----:B------:R-:W-:Y:S02]  /*aee0*/  FMNMX.FTZ R0, R51, R0, !PT ;  /* 0x0000000033007209 */ /* 0x000fe40007810000 */
[----:B------:R-:W-:Y:S02]  /*aef0*/  FSETP.NEU.FTZ.AND P4, PT, R13, -INF , PT ;  /* 0xff8000000d00780b */ /* 0x000fe40003f9d000 */
[----:B------:R-:W-:Y:S02]  /*af00*/  ISETP.GT.AND P2, PT, R3, 0x39, PT ;  /* 0x000000390300780c */ /* 0x000fe40003f44270 */
[----:B------:R-:W-:Y:S02]  /*af10*/  FSEL R3, R52, -INF , P1 ;  /* 0xff80000034037808 */ /* 0x000fe40000800000 */
[----:B------:R-:W-:Y:S02]  /*af20*/  FMNMX.FTZ R0, R49, R0, !PT ;  /* 0x0000000031007209 */ /* 0x000fe40007810000 */
[----:B------:R-:W-:-:S02]  /*af30*/  FSEL R24, R24, RZ, P4 ;  /* 0x000000ff18187208 */ /* 0x000fc40002000000 */
[----:B------:R-:W-:Y:S02]  /*af40*/  FSEL R53, R53, -INF , P2 ;  /* 0xff80000035357808 */ /* 0x000fe40001000000 */
        /* <DEDUP_REMOVED lines=9> */
[-CC-:B------:R-:W-:Y:S01]  /*afe0*/  FFMA.FTZ R67, R67, R12.reuse, -R24.reuse ;  /* 0x0000000c43437223 */ /* 0x180fe20000010818 */
[-CC-:B------:R-:W-:Y:S01]  /*aff0*/  FFMA.FTZ R69, R69, R12.reuse, -R24.reuse ;  /* 0x0000000c45457223 */ /* 0x180fe20000010818 */
[-CC-:B------:R-:W-:Y:S01]  /*b000*/  FFMA.FTZ R71, R71, R12.reuse, -R24.reuse ;  /* 0x0000000c47477223 */ /* 0x180fe20000010818 */
[-CC-:B------:R-:W-:Y:S01]  /*b010*/  FFMA.FTZ R73, R73, R12.reuse, -R24.reuse ;  /* 0x0000000c49497223 */ /* 0x180fe20000010818 */
[----:B------:R2:W-:Y:S01]  /*b020*/  MUFU.EX2 R28, R14 ;  /* 0x0000000e001c7308 */ /* 0x0005e20000000800 */
[----:B-1----:R-:W1:Y:S01]  /*b030*/  SHFL.BFLY PT, R57, R0, 0x2, 0x1f ;  /* 0x0c401f0000397f89 */ /* 0x002e6200000e0000 */
[-CC-:B------:R-:W-:Y:S01]  /*b040*/  FFMA.FTZ R75, R75, R12.reuse, -R24.reuse ;  /* 0x0000000c4b4b7223 */ /* 0x180fe20000010818 */
[-CC-:B------:R-:W-:Y:S01]  /*b050*/  FFMA.FTZ R77, R77, R12.reuse, -R24.reuse ;  /* 0x0000000c4d4d7223 */ /* 0x180fe20000010818 */
[-CC-:B------:R-:W-:Y:S01]  /*b060*/  FFMA.FTZ R79, R79, R12.reuse, -R24.reuse ;  /* 0x0000000c4f4f7223 */ /* 0x180fe20000010818 */
[-CC-:B------:R-:W-:Y:S01]  /*b070*/  FFMA.FTZ R81, R81, R12.reuse, -R24.reuse ;  /* 0x0000000c51517223 */ /* 0x180fe20000010818 */
[-CC-:B------:R-:W-:Y:S01]  /*b080*/  FFMA.FTZ R83, R83, R12.reuse, -R24.reuse ;  /* 0x0000000c53537223 */ /* 0x180fe20000010818 */
[----:B------:R-:W-:Y:S01]  /*b090*/  FFMA.FTZ R55, R55, R12, -R24 ;  /* 0x0000000c37377223 */ /* 0x000fe20000010818 */
[----:B------:R-:W-:Y:S08]  /*b0a0*/  MUFU.EX2 R59, R59 ;  /* 0x0000003b003b7308 */ /* 0x000ff00000000800 */
[----:B------:R-:W3:Y:S08]  /*b0b0*/  MUFU.EX2 R30, R61 ;  /* 0x0000003d001e7308 */ /* 0x000ef00000000800 */
[----:B------:R-:W-:Y:S01]  /*b0c0*/  MUFU.EX2 R63, R63 ;  /* 0x0000003f003f7308 */ /* 0x000fe20000000800 */
[----:B-1----:R-:W-:-:S05]  /*b0d0*/  FMNMX.FTZ R57, R0, R57, !PT ;  /* 0x0000003900397209 */ /* 0x002fca0007810000 */
[----:B--2---:R-:W1:Y:S02]  /*b0e0*/  SHFL.BFLY PT, R14, R57, 0x1, 0x1f ;  /* 0x0c201f00390e7f89 */ /* 0x004e6400000e0000 */
[----:B------:R-:W2:Y:S01]  /*b0f0*/  MUFU.EX2 R32, R65 ;  /* 0x0000004100207308 */ /* 0x000ea20000000800 */
[----:B---3--:R-:W-:-:S07]  /*b100*/  F2FP.BF16.F32.PACK_AB R167, R30, R59 ;  /* 0x0000003b1ea7723e */ /* 0x008fce00000010ff */
[----:B------:R-:W-:Y:S08]  /*b110*/  MUFU.EX2 R67, R67 ;  /* 0x0000004300437308 */ /* 0x000ff00000000800 */
[----:B------:R-:W3:Y:S01]  /*b120*/  MUFU.EX2 R34, R69 ;  /* 0x0000004500227308 */ /* 0x000ee20000000800 */
[----:B--2---:R-:W-:Y:S02]  /*b130*/  F2FP.BF16.F32.PACK_AB R161, R32, R63 ;  /* 0x0000003f20a1723e */ /* 0x004fe400000010ff */
[----:B-1----:R-:W-:-:S05]  /*b140*/  FMNMX.FTZ R14, R57, R14, !PT ;  /* 0x0000000e390e7209 */ /* 0x002fca0007810000 */
[----:B------:R-:W-:Y:S01]  /*b150*/  MUFU.EX2 R71, R71 ;  /* 0x0000004700477308 */ /* 0x000fe20000000800 */
[C---:B------:R-:W-:Y:S01]  /*b160*/  FSETP.NEU.FTZ.AND P1, PT, R14.reuse, -INF , PT ;  /* 0xff8000000e00780b */ /* 0x040fe20003f3d000 */
[----:B------:R-:W-:-:S05]  /*b170*/  FMUL.FTZ R0, R14, R12 ;  /* 0x0000000c0e007220 */ /* 0x000fca0000410000 */
[----:B------:R-:W-:Y:S01]  /*b180*/  FSEL R24, R0, RZ, P1 ;  /* 0x000000ff00187208 */ /* 0x000fe20000800000 */
[----:B------:R-:W-:Y:S01]  /*b190*/  FADD.FTZ R0, R165, R28 ;  /* 0x0000001ca5007221 */ /* 0x000fe20000010000 */
[----:B------:R-:W1:Y:S01]  /*b1a0*/  MUFU.EX2 R36, R73 ;  /* 0x0000004900247308 */ /* 0x000e620000000800 */
[----:B------:R-:W-:Y:S02]  /*b1b0*/  F2FP.BF16.F32.PACK_AB R165, R28, R165 ;  /* 0x000000a51ca5723e */ /* 0x000fe400000010ff */
[-CC-:B------:R-:W-:Y:S01]  /*b1c0*/  FFMA.FTZ R27, R27, R12.reuse, -R24.reuse ;  /* 0x0000000c1b1b7223 */ /* 0x180fe20000010818 */
[-CC-:B------:R-:W-:Y:S01]  /*b1d0*/  FFMA.FTZ R25, R25, R12.reuse, -R24.reuse ;  /* 0x0000000c19197223 */ /* 0x180fe20000010818 */
[-CC-:B------:R-:W-:Y:S01]  /*b1e0*/  FFMA.FTZ R31, R31, R12.reuse, -R24.reuse ;  /* 0x0000000c1f1f7223 */ /* 0x180fe20000010818 */
[-CC-:B------:R-:W-:Y:S01]  /*b1f0*/  FFMA.FTZ R29, R29, R12.reuse, -R24.reuse ;  /* 0x0000000c1d1d7223 */ /* 0x180fe20000010818 */
[-CC-:B------:R-:W-:Y:S01]  /*b200*/  FFMA.FTZ R35, R35, R12.reuse, -R24.reuse ;  /* 0x0000000c23237223 */ /* 0x180fe20000010818 */
[----:B------:R2:W-:Y:S01]  /*b210*/  MUFU.EX2 R164, R25 ;  /* 0x0000001900a47308 */ /* 0x0005e20000000800 */
[-CC-:B------:R-:W-:Y:S01]  /*b220*/  FFMA.FTZ R33, R33, R12.reuse, -R24.reuse ;  /* 0x0000000c21217223 */ /* 0x180fe20000010818 */
[-CC-:B------:R-:W-:Y:S01]  /*b230*/  FFMA.FTZ R39, R39, R12.reuse, -R24.reuse ;  /* 0x0000000c27277223 */ /* 0x180fe20000010818 */
[-CC-:B------:R-:W-:Y:S01]  /*b240*/  FFMA.FTZ R37, R37, R12.reuse, -R24.reuse ;  /* 0x0000000c25257223 */ /* 0x180fe20000010818 */
[-CC-:B------:R-:W-:Y:S01]  /*b250*/  FFMA.FTZ R43, R43, R12.reuse, -R24.reuse ;  /* 0x0000000c2b2b7223 */ /* 0x180fe20000010818 */
[-CC-:B------:R-:W-:Y:S01]  /*b260*/  FFMA.FTZ R41, R41, R12.reuse, -R24.reuse ;  /* 0x0000000c29297223 */ /* 0x180fe20000010818 */
[-CC-:B------:R-:W-:Y:S01]  /*b270*/  FFMA.FTZ R47, R47, R12.reuse, -R24.reuse ;  /* 0x0000000c2f2f7223 */ /* 0x180fe20000010818 */
[----:B------:R-:W-:Y:S01]  /*b280*/  FFMA.FTZ R45, R45, R12, -R24 ;  /* 0x0000000c2d2d7223 */ /* 0x000fe20000010818 */
[----:B------:R-:W5:Y:S01]  /*b290*/  MUFU.EX2 R27, R27 ;  /* 0x0000001b001b7308 */ /* 0x000f620000000800 */
[----:B--2---:R-:W-:Y:S01]  /*b2a0*/  FADD.FTZ R25, R59, R0 ;  /* 0x000000003b197221 */ /* 0x004fe20000010000 */
[----:B------:R-:W-:-:S02]  /*b2b0*/  VIADD R0, R20, 0x28c40 ;  /* 0x00028c4014007836 */ /* 0x000fc40000000000 */
[-CC-:B------:R-:W-:Y:S01]  /*b2c0*/  FFMA.FTZ R51, R51, R12.reuse, -R24.reuse ;  /* 0x0000000c33337223 */ /* 0x180fe20000010818 */
[-CC-:B------:R-:W-:Y:S01]  /*b2d0*/  FFMA.FTZ R49, R49, R12.reuse, -R24.reuse ;  /* 0x0000000c31317223 */ /* 0x180fe20000010818 */
[----:B------:R-:W-:Y:S01]  /*b2e0*/  FADD.FTZ R46, R30, R25 ;  /* 0x000000191e2e7221 */ /* 0x000fe20000010000 */
[-C--:B------:R-:W-:Y:S01]  /*b2f0*/  FFMA.FTZ R3, R3, R12.reuse, -R24 ;  /* 0x0000000c03037223 */ /* 0x080fe20000010818 */
[----:B------:R-:W-:Y:S01]  /*b300*/  PRMT R0, R191, 0x654, R0 ;  /* 0x00000654bf007816 */ /* 0x000fe20000000000 */
[----:B------:R-:W2:Y:S01]  /*b310*/  MUFU.EX2 R31, R31 ;  /* 0x0000001f001f7308 */ /* 0x000ea20000000800 */
[----:B------:R-:W-:Y:S01]  /*b320*/  FFMA.FTZ R24, R53, R12, -R24 ;  /* 0x0000000c35187223 */ /* 0x000fe20000010818 */
[----:B---3--:R-:W-:Y:S01]  /*b330*/  F2FP.BF16.F32.PACK_AB R163, R34, R67 ;  /* 0x0000004322a3723e */ /* 0x008fe200000010ff */
[----:B------:R3:W-:Y:S01]  /*b340*/  SYNCS.ARRIVE.TRANS64.RED.A1T0 RZ, [R0+URZ], RZ ;  /* 0x000000ff00ff79a7 */ /* 0x0007e2000810043f */
[----:B-1----:R-:W-:-:S04]  /*b350*/  F2FP.BF16.F32.PACK_AB R157, R36, R71 ;  /* 0x00000047249d723e */ /* 0x002fc800000010ff */
[----:B------:R1:W0:Y:S01]  /*b360*/  MUFU.EX2 R166, R29 ;  /* 0x0000001d00a67308 */ /* 0x0002220000000800 */
[----:B-----5:R-:W-:Y:S01]  /*b370*/  FADD.FTZ R44, R27, R164 ;  /* 0x000000a41b2c7221 */ /* 0x020fe20000010000 */
[----:B------:R-:W-:-:S06]  /*b380*/  F2FP.BF16.F32.PACK_AB R164, R164, R27 ;  /* 0x0000001ba4a4723e */ /* 0x000fcc00000010ff */
[----:B------:R-:W5:Y:S01]  /*b390*/  MUFU.EX2 R35, R35 ;  /* 0x0000002300237308 */ /* 0x000f620000000800 */
[----:B--2---:R-:W-:Y:S01]  /*b3a0*/  FADD.FTZ R25, R31, R44 ;  /* 0x0000002c1f197221 */ /* 0x004fe20000010000 */
[----:B-1----:R-:W-:-:S04]  /*b3b0*/  FADD.FTZ R29, R63, R46 ;  /* 0x0000002e3f1d7221 */ /* 0x002fc80000010000 */
[----:B------:R-:W-:Y:S02]  /*b3c0*/  FADD.FTZ R46, R32, R29 ;  /* 0x0000001d202e7221 */ /* 0x000fe40000010000 */
[----:B------:R-:W1:Y:S01]  /*b3d0*/  MUFU.EX2 R160, R33 ;  /* 0x0000002100a07308 */ /* 0x000e620000000800 */
[C---:B0-----:R-:W-:Y:S01]  /*b3e0*/  FADD.FTZ R44, R166.reuse, R25 ;  /* 0x00000019a62c7221 */ /* 0x041fe20000010000 */
[----:B------:R-:W-:Y:S01]  /*b3f0*/  FADD.FTZ R29, R67, R46 ;  /* 0x0000002e431d7221 */ /* 0x000fe20000010000 */
[----:B------:R-:W-:Y:S01]  /*b400*/  F2FP.BF16.F32.PACK_AB R166, R166, R31 ;  /* 0x0000001fa6a6723e */ /* 0x000fe200000010ff */
[----:B------:R-:W-:Y:S01]  /*b410*/  BAR.SYNC.DEFER_BLOCKING 0xf, 0x100 ;  /* 0x03c4000000007b1d */ /* 0x000fe20000010000 */
[----:B-----5:R-:W-:-:S05]  /*b420*/  FADD.FTZ R25, R35, R44 ;  /* 0x0000002c23197221 */ /* 0x020fca0000010000 */
[----:B------:R-:W0:Y:S01]  /*b430*/  MUFU.EX2 R39, R39 ;  /* 0x0000002700277308 */ /* 0x000e220000000800 */
[----:B------:R-:W-:-:S04]  /*b440*/  FADD.FTZ R44, R34, R29 ;  /* 0x0000001d222c7221 */ /* 0x000fc80000010000 */
[----:B------:R-:W-:Y:S01]  /*b450*/  FADD.FTZ R29, R71, R44 ;  /* 0x0000002c471d7221 */ /* 0x000fe20000010000 */
[----:B-1----:R-:W-:Y:S02]  /*b460*/  FADD.FTZ R28, R160, R25 ;  /* 0x00000019a01c7221 */ /* 0x002fe40000010000 */
[----:B------:R-:W1:Y:S01]  /*b470*/  MUFU.EX2 R162, R37 ;  /* 0x0000002500a27308 */ /* 0x000e620000000800 */
[----:B------:R-:W-:Y:S01]  /*b480*/  FADD.FTZ R30, R36, R29 ;  /* 0x0000001d241e7221 */ /* 0x000fe20000010000 */
[----:B------:R-:W-:-:S06]  /*b490*/  F2FP.BF16.F32.PACK_AB R160, R160, R35 ;  /* 0x00000023a0a0723e */ /* 0x000fcc00000010ff */
[----:B------:R-:W2:Y:S01]  /*b4a0*/  MUFU.EX2 R43, R43 ;  /* 0x0000002b002b7308 */ /* 0x000ea20000000800 */
[----:B0-----:R-:W-:Y:S01]  /*b4b0*/  FADD.FTZ R25, R39, R28 ;  /* 0x0000001c27197221 */ /* 0x001fe20000010000 */
[----:B------:R0:W-:Y:S06]  /*b4c0*/  STSM.16.M88.4 [R218+0x26800], R164 ;  /* 0x026800a4da007844 */ /* 0x0001ec0000000200 */
[----:B------:R-:W5:Y:S01]  /*b4d0*/  MUFU.EX2 R156, R41 ;  /* 0x00000029009c7308 */ /* 0x000f620000000800 */
[C---:B-1----:R-:W-:Y:S01]  /*b4e0*/  FADD.FTZ R28, R162.reuse, R25 ;  /* 0x00000019a21c7221 */ /* 0x042fe20000010000 */
[----:B------:R-:W-:-:S05]  /*b4f0*/  F2FP.BF16.F32.PACK_AB R162, R162, R39 ;  /* 0x00000027a2a2723e */ /* 0x000fca00000010ff */
[----:B------:R0:W-:Y:S01]  /*b500*/  STSM.16.M88.4 [R219], R160 ;  /* 0x000000a0db007844 */ /* 0x0001e20000000200 */
[----:B------:R-:W1:Y:S01]  /*b510*/  MUFU.EX2 R75, R75 ;  /* 0x0000004b004b7308 */ /* 0x000e620000000800 */
[----:B--2---:R-:W-:-:S07]  /*b520*/  FADD.FTZ R25, R43, R28 ;  /* 0x0000001c2b197221 */ /* 0x004fce0000010000 */
[----:B------:R-:W2:Y:S01]  /*b530*/  MUFU.EX2 R47, R47 ;  /* 0x0000002f002f7308 */ /* 0x000ea20000000800 */
[C---:B-----5:R-:W-:Y:S01]  /*b540*/  FADD.FTZ R28, R156.reuse, R25 ;  /* 0x000000199c1c7221 */ /* 0x060fe20000010000 */
[----:B------:R-:W-:-:S06]  /*b550*/  F2FP.BF16.F32.PACK_AB R156, R156, R43 ;  /* 0x0000002b9c9c723e */ /* 0x000fcc00000010ff */
[----:B------:R-:W5:Y:S01]  /*b560*/  MUFU.EX2 R38, R77 ;  /* 0x0000004d00267308 */ /* 0x000f620000000800 */
[----:B-1----:R-:W-:-:S07]  /*b570*/  FADD.FTZ R27, R75, R30 ;  /* 0x0000001e4b1b7221 */ /* 0x002fce0000010000 */
[----:B------:R-:W1:Y:S01]  /*b580*/  MUFU.EX2 R26, R45 ;  /* 0x0000002d001a7308 */ /* 0x000e620000000800 */
[----:B--2---:R-:W-:-:S07]  /*b590*/  FADD.FTZ R25, R47, R28 ;  /* 0x0000001c2f197221 */ /* 0x004fce0000010000 */
[----:B------:R-:W-:Y:S01]  /*b5a0*/  MUFU.EX2 R79, R79 ;  /* 0x0000004f004f7308 */ /* 0x000fe20000000800 */
[C---:B-----5:R-:W-:Y:S01]  /*b5b0*/  F2FP.BF16.F32.PACK_AB R159, R38.reuse, R75 ;  /* 0x0000004b269f723e */ /* 0x060fe200000010ff */
[----:B------:R-:W-:-:S06]  /*b5c0*/  FADD.FTZ R38, R38, R27 ;  /* 0x0000001b26267221 */ /* 0x000fcc0000010000 */
[----:B------:R-:W2:Y:S01]  /*b5d0*/  MUFU.EX2 R40, R81 ;  /* 0x0000005100287308 */ /* 0x000ea20000000800 */
[C---:B-1----:R-:W-:Y:S01]  /*b5e0*/  F2FP.BF16.F32.PACK_AB R158, R26.reuse, R47 ;  /* 0x0000002f1a9e723e */ /* 0x042fe200000010ff */
[----:B------:R-:W-:-:S04]  /*b5f0*/  FADD.FTZ R26, R26, R25 ;  /* 0x000000191a1a7221 */ /* 0x000fc80000010000 */
[----:B------:R0:W-:Y:S02]  /*b600*/  STSM.16.M88.4 [R222], R156 ;  /* 0x0000009cde007844 */ /* 0x0001e40000000200 */
[----:B------:R-:W-:Y:S08]  /*b610*/  MUFU.EX2 R51, R51 ;  /* 0x0000003300337308 */ /* 0x000ff00000000800 */
[----:B---3--:R-:W1:Y:S01]  /*b620*/  MUFU.EX2 R0, R49 ;  /* 0x0000003100007308 */ /* 0x008e620000000800 */
[----:B--2---:R-:W-:Y:S01]  /*b630*/  F2FP.BF16.F32.PACK_AB R153, R40, R79 ;  /* 0x0000004f2899723e */ /* 0x004fe200000010ff */
[----:B------:R-:W-:-:S04]  /*b640*/  FADD.FTZ R79, R79, R38 ;  /* 0x000000264f4f7221 */ /* 0x000fc80000010000 */
[----:B------:R-:W-:Y:S02]  /*b650*/  FADD.FTZ R40, R40, R79 ;  /* 0x0000004f28287221 */ /* 0x000fe40000010000 */
[----:B------:R-:W-:Y:S08]  /*b660*/  MUFU.EX2 R83, R83 ;  /* 0x0000005300537308 */ /* 0x000ff00000000800 */
[----:B------:R-:W2:Y:S01]  /*b670*/  MUFU.EX2 R42, R55 ;  /* 0x00000037002a7308 */ /* 0x000ea20000000800 */
[----:B-1----:R-:W-:Y:S01]  /*b680*/  F2FP.BF16.F32.PACK_AB R152, R0, R51 ;  /* 0x000000330098723e */ /* 0x002fe200000010ff */
[----:B------:R-:W-:-:S04]  /*b690*/  FADD.FTZ R51, R51, R26 ;  /* 0x0000001a33337221 */ /* 0x000fc80000010000 */
[----:B------:R-:W-:Y:S02]  /*b6a0*/  FADD.FTZ R0, R0, R51 ;  /* 0x0000003300007221 */ /* 0x000fe40000010000 */
[----:B------:R-:W1:Y:S08]  /*b6b0*/  MUFU.EX2 R3, R3 ;  /* 0x0000000300037308 */ /* 0x000e700000000800 */
[----:B------:R-:W3:Y:S01]  /*b6c0*/  MUFU.EX2 R24, R24 ;  /* 0x0000001800187308 */ /* 0x000ee20000000800 */
[----:B--2---:R-:W-:Y:S01]  /*b6d0*/  F2FP.BF16.F32.PACK_AB R155, R42, R83 ;  /* 0x000000532a9b723e */ /* 0x004fe200000010ff */
[----:B------:R-:W-:Y:S01]  /*b6e0*/  FADD.FTZ R83, R83, R40 ;  /* 0x0000002853537221 */ /* 0x000fe20000010000 */
[----:B-1----:R-:W-:Y:S01]  /*b6f0*/  FADD.FTZ R25, R3, R0 ;  /* 0x0000000003197221 */ /* 0x002fe20000010000 */
[----:B---3--:R-:W-:-:S02]  /*b700*/  F2FP.BF16.F32.PACK_AB R154, R24, R3 ;  /* 0x00000003189a723e */ /* 0x008fc400000010ff */
[----:B------:R-:W-:Y:S01]  /*b710*/  FADD.FTZ R3, R42, R83 ;  /* 0x000000532a037221 */ /* 0x000fe20000010000 */
[----:B------:R-:W-:Y:S02]  /*b720*/  FADD.FTZ R0, R24, R25 ;  /* 0x0000001918007221 */ /* 0x000fe40000010000 */
[----:B------:R0:W-:Y:S01]  /*b730*/  STSM.16.M88.4 [R221], R152 ;  /* 0x00000098dd007844 */ /* 0x0001e20000000200 */
[----:B------:R-:W-:Y:S05]  /*b740*/  @!P0 BRA `(.L_x_4615) ;  /* 0x0000000000048947 */ /* 0x000fea0003800000 */
[----:B------:R-:W-:Y:S01]  /*b750*/  BPT.TRAP 0x1 ;  /* 0x000000040000795c */ /* 0x000fe20000300000 */
.L_x_4615:
[----:B------:R1:W2:Y:S01]  /*b760*/  SYNCS.PHASECHK.TRANS64.TRYWAIT P1, [R20+URZ+0x28c50], R21 ;  /* 0x028c5015140075a7 */ /* 0x0002a2000802017f */
[----:B------:R-:W-:Y:S05]  /*b770*/  @!P0 BRA `(.L_x_4616) ;  /* 0x0000000000048947 */ /* 0x000fea0003800000 */
[----:B------:R-:W-:Y:S01]  /*b780*/  BPT.TRAP 0x1 ;  /* 0x000000040000795c */ /* 0x000fe20000300000 */
.L_x_4616:
        /* <DEDUP_REMOVED lines=8> */
.L_x_4618:
[----:B------:R-:W-:Y:S05]  /*b810*/  BSYNC B0 ;  /* 0x0000000000007941 */ /* 0x000fea0003800000 */
.L_x_4617:
        /* <DEDUP_REMOVED lines=39> */
.L_x_4620:
[----:B-12-4-:R-:W1:Y:S01]  /*ba90*/  LDC R21, c[0x0][0x448] ;  /* 0x00011200ff157b82 */ /* 0x016e620000000800 */
[----:B------:R-:W-:Y:S01]  /*baa0*/  VIADD R20, R20, 0x28c60 ;  /* 0x00028c6014147836 */ /* 0x000fe20000000000 */
[----:B------:R-:W-:Y:S01]  /*bab0*/  BSSY B1, `(.L_x_4621) ;  /* 0x0000217000017945 */ /* 0x000fe20003800000 */
[----:B0-----:R-:W-:Y:S02]  /*bac0*/  IMAD.MOV.U32 R152, RZ, RZ, R202 ;  /* 0x000000ffff987224 */ /* 0x001fe400078e00ca */
[----:B------:R-:W-:Y:S01]  /*bad0*/  VIADD R214, R214, 0xfffffffe ;  /* 0xfffffffed6d67836 */ /* 0x000fe20000000000 */
[----:B------:R-:W-:-:S04]  /*bae0*/  PRMT R20, R191, 0x654, R20 ;  /* 0x00000654bf147816 */ /* 0x000fc80000000014 */
[----:B------:R0:W-:Y:S01]  /*baf0*/  SYNCS.ARRIVE.TRANS64.RED.A1T0 RZ, [R20+URZ], RZ ;  /* 0x000000ff14ff79a7 */ /* 0x0001e2000810043f */
[----:B-1----:R-:W-:-:S13]  /*bb00*/  ISETP.NE.AND P1, PT, R21, 0x1, PT ;  /* 0x000000011500780c */ /* 0x002fda0003f25270 */
[----:B------:R-:W1:Y:S08]  /*bb10*/  @P1 LDC R21, c[0x0][0x44c] ;  /* 0x00011300ff151b82 */ /* 0x000e700000000800 */
[----:B0-----:R-:W0:Y:S01]  /*bb20*/  @P1 LDC R20, c[0x0][0x450] ;  /* 0x00011400ff141b82 */ /* 0x001e220000000800 */
[----:B-1----:R-:W-:-:S05]  /*bb30*/  @P1 IMAD.HI.U32 R21, R202, R21, RZ ;  /* 0x00000015ca151227 */ /* 0x002fca00078e00ff */
[----:B0-----:R-:W-:-:S04]  /*bb40*/  @P1 SHF.R.U32.HI R152, RZ, R20, R21 ;  /* 0x00000014ff981219 */ /* 0x001fc80000011615 */
[----:B------:R-:W-:-:S04]  /*bb50*/  IADD3 R20, R152, R185, -R184 ;  /* 0x000000b998147210 */ /* 0x000fc80007ffe8b8 */
[----:B------:R-:W-:-:S04]  /*bb60*/  SHF.R.S32.HI R21, RZ, 0x1f, R20 ;  /* 0x0000001fff157819 */ /* 0x000fc80000011414 */
[----:B------:R-:W-:-:S04]  /*bb70*/  LEA.HI R20, R21, R20, RZ, 0x6 ;  /* 0x0000001415147211 */ /* 0x000fc800078f30ff */
[----:B------:R-:W-:-:S04]  /*bb80*/  SHF.R.S32.HI R20, RZ, 0x6, R20 ;  /* 0x00000006ff147819 */ /* 0x000fc80000011414 */
[----:B------:R-:W-:-:S04]  /*bb90*/  VIMNMX R20, RZ, R20, !PT ;  /* 0x00000014ff147248 */ /* 0x000fc80007fe0100 */
[----:B------:R-:W-:-:S13]  /*bba0*/  ISETP.GE.AND P1, PT, R214, R20, PT ;  /* 0x00000014d600720c */ /* 0x000fda0003f26270 */
[----:B------:R-:W-:Y:S05]  /*bbb0*/  @!P1 BRA `(.L_x_4622) ;  /* 0x0000002000189947 */ /* 0x000fea0003800000 */
[----:B------:R-:W-:Y:S01]  /*bbc0*/  BSSY B0, `(.L_x_4623) ;  /* 0x0000204000007945 */ /* 0x000fe20003800000 */
[----:B------:R-:W-:Y:S02]  /*bbd0*/  IMAD.MOV.U32 R21, RZ, RZ, R214 ;  /* 0x000000ffff157224 */ /* 0x000fe400078e00d6 */
[----:B------:R-:W-:Y:S02]  /*bbe0*/  IMAD.MOV.U32 R220, RZ, RZ, R13 ;  /* 0x000000ffffdc7224 */ /* 0x000fe400078e000d */
[----:B------:R-:W-:Y:S02]  /*bbf0*/  IMAD.MOV.U32 R215, RZ, RZ, R14 ;  /* 0x000000ffffd77224 */ /* 0x000fe400078e000e */
[----:B------:R-:W-:-:S07]  /*bc00*/  IMAD.MOV.U32 R214, RZ, RZ, R18 ;  /* 0x000000ffffd67224 */ /* 0x000fce00078e0012 */
.L_x_4636:
[----:B------:R-:W-:-:S05]  /*bc10*/  VIADD R18, R214, 0x1 ;  /* 0x00000001d6127836 */ /* 0x000fca0000000000 */
[----:B------:R-:W-:-:S04]  /*bc20*/  ISETP.NE.AND P1, PT, R18, 0x2, PT ;  /* 0x000000021200780c */ /* 0x000fc80003f25270 */
[----:B------:R-:W-:Y:S02]  /*bc30*/  SEL R12, RZ, 0x1, P1 ;  /* 0x00000001ff0c7807 */ /* 0x000fe40000800000 */
[----:B------:R-:W-:Y:S02]  /*bc40*/  SEL R18, R18, RZ, P1 ;  /* 0x000000ff12127207 */ /* 0x000fe40000800000 */
[----:B------:R-:W-:Y:S01]  /*bc50*/  LOP3.LUT R19, R19, R12, RZ, 0x3c, !PT ;  /* 0x0000000c13137212 */ /* 0x000fe200078e3cff */
[----:B0-----:R-:W-:Y:S06]  /*bc60*/  @!P0 BRA `(.L_x_4624) ;  /* 0x0000000000048947 */ /* 0x001fec0003800000 */
[----:B------:R-:W-:Y:S01]  /*bc70*/  BPT.TRAP 0x1 ;  /* 0x000000040000795c */ /* 0x000fe20000300000 */
.L_x_4624:
[----:B------:R-:W-:Y:S01]  /*bc80*/  IMAD R186, R18, 0x8, R2 ;  /* 0x0000000812ba7824 */ /* 0x000fe200078e0202 */
[----:B------:R-:W-:-:S04]  /*bc90*/  SHF.L.U32 R187, R19, 0x1f, RZ ;  /* 0x0000001f13bb7819 */ /* 0x000fc800000006ff */
[----:B------:R0:W1:Y:S01]  /*bca0*/  SYNCS.PHASECHK.TRANS64.TRYWAIT P1, [R186+URZ+0x28c30], R187 ;  /* 0x028c30bbba0075a7 */ /* 0x000062000802017f */
[----:B------:R-:W-:Y:S05]  /*bcb0*/  @!P0 BRA `(.L_x_4625) ;  /* 0x0000000000048947 */ /* 0x000fea0003800000 */
[----:B------:R-:W-:Y:S01]  /*bcc0*/  BPT.TRAP 0x1 ;  /* 0x000000040000795c */ /* 0x000fe20000300000 */
.L_x_4625:
[----:B------:R-:W-:Y:S01]  /*bcd0*/  BSSY B2, `(.L_x_4626) ;  /* 0x0000006000027945 */ /* 0x000fe20003800000 */
[----:B------:R-:W-:Y:S02]  /*bce0*/  IMAD R154, R18, 0x200, R15 ;  /* 0x00000200129a7824 */ /* 0x000fe400078e020f */
[----:B------:R-:W-:Y:S01]  /*bcf0*/  IMAD.MOV.U32 R155, RZ, RZ, 0x40000040 ;  /* 0x40000040ff9b7424 */ /* 0x000fe200078e00ff */
[----:B-1----:R-:W-:Y:S06]  /*bd00*/  @P1 BRA `(.L_x_4627) ;  /* 0x0000000000081947 */ /* 0x002fec0003800000 */
[----:B------:R-:W1:Y:S02]  /*bd10*/  SYNCS.PHASECHK.TRANS64.TRYWAIT P1, [R186+URZ+0x28c30], R187 ;  /* 0x028c30bbba0075a7 */ /* 0x000e64000802017f */
[----:B-1----:R-:W-:Y:S05]  /*bd20*/  @!P1 BRA `(.L_x_4628) ;  /* 0x000000fc00249947 */ /* 0x002fea0003800000 */
.L_x_4627:
[----:B------:R-:W-:Y:S05]  /*bd30*/  BSYNC B2 ;  /* 0x0000000000027941 */ /* 0x000fea0003800000 */
.L_x_4626:
        /* <DEDUP_REMOVED lines=36> */
.L_x_4629:
[----:B------:R-:W2:Y:S01]  /*bf80*/  LDC R12, c[0x0][0x448] ;  /* 0x00011200ff0c7b82 */ /* 0x000ea20000000800 */
[----:B------:R-:W-:-:S04]  /*bf90*/  LOP3.LUT R22, R22, 0xffffdfff, RZ, 0xc0, !PT ;  /* 0xffffdfff16167812 */ /* 0x000fc800078ec0ff */
[----:B------:R-:W-:-:S04]  /*bfa0*/  @P0 LOP3.LUT R22, R22, 0x2000, RZ, 0xfc, !PT ;  /* 0x0000200016160812 */ /* 0x000fc800078efcff */
[----:B------:R-:W-:Y:S02]  /*bfb0*/  LOP3.LUT R22, R22, 0xffffbfff, RZ, 0xc0, !PT ;  /* 0xffffbfff16167812 */ /* 0x000fe400078ec0ff */
[----:B--2---:R-:W-:Y:S01]  /*bfc0*/  ISETP.NE.AND P1, PT, R12, 0x1, PT ;  /* 0x000000010c00780c */ /* 0x004fe20003f25270 */
[----:B------:R-:W-:-:S12]  /*bfd0*/  IMAD.IADD R12, R228, 0x1, R202 ;  /* 0x00000001e40c7824 */ /* 0x000fd800078e02ca */
[----:B------:R-:W2:Y:S08]  /*bfe0*/  @P1 LDC R14, c[0x0][0x44c] ;  /* 0x00011300ff0e1b82 */ /* 0x000eb00000000800 */
[----:B------:R-:W3:Y:S01]  /*bff0*/  @P1 LDC R13, c[0x0][0x450] ;  /* 0x00011400ff0d1b82 */ /* 0x000ee20000000800 */
[----:B--2---:R-:W-:-:S05]  /*c000*/  @P1 IMAD.HI.U32 R14, R12, R14, RZ ;  /* 0x0000000e0c0e1227 */ /* 0x004fca00078e00ff */
[----:B---3--:R-:W-:Y:S01]  /*c010*/  @P1 SHF.R.U32.HI R12, RZ, R13, R14 ;  /* 0x0000000dff0c1219 */ /* 0x008fe2000001160e */
[----:B------:R-:W-:-:S04]  /*c020*/  IMAD.MOV.U32 R13, RZ, RZ, -0x40 ;  /* 0xffffffc0ff0d7424 */ /* 0x000fc800078e00ff */
[----:B------:R-:W2:Y:S01]  /*c030*/  SHFL.IDX PT, R14, R12, RZ, 0x1c1f ;  /* 0x001c1fff0c0e7589 */ /* 0x000ea200000e0000 */
[----:B------:R-:W-:-:S03]  /*c040*/  IMAD R13, R21, R13, 0x1 ;  /* 0x00000001150d7424 */ /* 0x000fc600078e020d */
[----:B------:R-:W3:Y:S02]  /*c050*/  SHFL.IDX PT, R12, R12, 0x1, 0x1c1f ;  /* 0x003c1f000c0c7f89 */ /* 0x000ee400000e0000 */
[----:B------:R-:W-:-:S05]  /*c060*/  IADD3 R13, R185, R13, -R196 ;  /* 0x0000000db90d7210 */ /* 0x000fca0007ffe8c4 */
[----:B------:R-:W-:-:S04]  /*c070*/  IMAD.IADD R13, R13, 0x1, -R184 ;  /* 0x000000010d0d7824 */ /* 0x000fc800078e0ab8 */
[C---:B--2---:R-:W-:Y:S02]  /*c080*/  IMAD.IADD R14, R13.reuse, 0x1, R14 ;  /* 0x000000010d0e7824 */ /* 0x044fe400078e020e */
[----:B---3--:R-:W-:-:S03]  /*c090*/  IMAD.IADD R12, R13, 0x1, R12 ;  /* 0x000000010d0c7824 */ /* 0x008fc600078e020c */
[C---:B------:R-:W-:Y:S02]  /*c0a0*/  ISETP.GT.AND P0, PT, R14.reuse, 0x21, PT ;  /* 0x000000210e00780c */ /* 0x040fe40003f04270 */
[----:B------:R-:W-:Y:S02]  /*c0b0*/  ISETP.GT.AND P5, PT, R14, 0x8, PT ;  /* 0x000000080e00780c */ /* 0x000fe40003fa4270 */
[----:B------:R-:W-:Y:S02]  /*c0c0*/  ISETP.GT.AND P6, PT, R12, RZ, PT ;  /* 0x000000ff0c00720c */ /* 0x000fe40003fc4270 */
[----:B------:R-:W-:Y:S02]  /*c0d0*/  FSEL R156, R156, -INF , P5 ;  /* 0xff8000009c9c7808 */ /* 0x000fe40002800000 */
[----:B------:R-:W-:Y:S02]  /*c0e0*/  FSEL R154, R154, -INF , P6 ;  /* 0xff8000009a9a7808 */ /* 0x000fe40003000000 */
[----:B------:R-:W-:-:S02]  /*c0f0*/  ISETP.GT.AND P6, PT, R12, 0x1, PT ;  /* 0x000000010c00780c */ /* 0x000fc40003fc4270 */
[----:B------:R-:W-:Y:S02]  /*c100*/  ISETP.GT.AND P5, PT, R14, 0x29, PT ;  /* 0x000000290e00780c */ /* 0x000fe40003fa4270 */
[----:B------:R-:W-:Y:S02]  /*c110*/  FSEL R155, R155, -INF , P6 ;  /* 0xff8000009b9b7808 */ /* 0x000fe40003000000 */
[----:B------:R-:W-:Y:S02]  /*c120*/  ISETP.GT.AND P6, PT, R12, 0x8, PT ;  /* 0x000000080c00780c */ /* 0x000fe40003fc4270 */
[----:B------:R-:W-:Y:S02]  /*c130*/  ISETP.GT.AND P1, PT, R14, 0x1, PT ;  /* 0x000000010e00780c */ /* 0x000fe40003f24270 */
[----:B------:R-:W-:Y:S02]  /*c140*/  FSEL R158, R158, -INF , P6 ;  /* 0xff8000009e9e7808 */ /* 0x000fe40003000000 */
[----:B------:R-:W-:-:S02]  /*c150*/  ISETP.GT.AND P6, PT, R12, 0x9, PT ;  /* 0x000000090c00780c */ /* 0x000fc40003fc4270 */
[----:B------:R-:W-:Y:S02]  /*c160*/  ISETP.GT.AND P2, PT, R14, RZ, PT ;  /* 0x000000ff0e00720c */ /* 0x000fe40003f44270 */
[----:B------:R-:W-:Y:S02]  /*c170*/  FSEL R159, R159, -INF , P6 ;  /* 0xff8000009f9f7808 */ /* 0x000fe40003000000 */
[----:B------:R-:W-:Y:S02]  /*c180*/  ISETP.GT.AND P6, PT, R12, 0x10, PT ;  /* 0x000000100c00780c */ /* 0x000fe40003fc4270 */
[----:B------:R-:W-:Y:S02]  /*c190*/  @P0 LOP3.LUT R22, R22, 0x4000, RZ, 0xfc, !PT ;  /* 0x0000400016160812 */ /* 0x000fe400078efcff */
[----:B------:R-:W-:Y:S02]  /*c1a0*/  FSEL R162, R162, -INF , P6 ;  /* 0xff800000a2a27808 */ /* 0x000fe40003000000 */
[----:B------:R-:W-:-:S02]  /*c1b0*/  ISETP.GT.AND P6, PT, R12, 0x11, PT ;  /* 0x000000110c00780c */ /* 0x000fc40003fc4270 */
[----:B------:R-:W-:Y:S02]  /*c1c0*/  FSEL R224, R153, -INF , P1 ;  /* 0xff80000099e07808 */ /* 0x000fe40000800000 */
[----:B------:R-:W-:Y:S02]  /*c1d0*/  FSEL R163, R163, -INF , P6 ;  /* 0xff800000a3a37808 */ /* 0x000fe40003000000 */
[----:B------:R-:W-:Y:S02]  /*c1e0*/  ISETP.GT.AND P6, PT, R12, 0x18, PT ;  /* 0x000000180c00780c */ /* 0x000fe40003fc4270 */
        /* <DEDUP_REMOVED lines=15> */
[----:B------:R-:W-:Y:S02]  /*c2e0*/  LOP3.LUT R22, R22, 0xffff7fff, RZ, 0xc0, !PT ;  /* 0xffff7fff16167812 */ /* 0x000fe400078ec0ff */
[----:B------:R-:W-:Y:S02]  /*c2f0*/  FSEL R175, R175, -INF , P6 ;  /* 0xff800000afaf7808 */ /* 0x000fe40003000000 */
[----:B------:R-:W-:Y:S02]  /*c300*/  ISETP.GT.AND P6, PT, R12, 0x30, PT ;  /* 0x000000300c00780c */ /* 0x000fe40003fc4270 */
[----:B------:R-:W-:Y:S02]  /*c310*/  FSEL R157, R157, -INF , P4 ;  /* 0xff8000009d9d7808 */ /* 0x000fe40002000000 */
        /* <DEDUP_REMOVED lines=8> */
[----:B------:R-:W-:Y:S02]  /*c3a0*/  FMNMX.FTZ R12, R154, R220, !PT ;  /* 0x000000dc9a0c7209 */ /* 0x000fe40007810000 */
[----:B------:R-:W-:Y:S02]  /*c3b0*/  FSEL R183, R183, -INF , P6 ;  /* 0xff800000b7b77808 */ /* 0x000fe40003000000 */
[----:B------:R-:W-:Y:S02]  /*c3c0*/  FMNMX.FTZ R12, R155, R12, !PT ;  /* 0x0000000c9b0c7209 */ /* 0x000fe40007810000 */
[----:B------:R-:W-:Y:S02]  /*c3d0*/  FSEL R164, R164, -INF , P1 ;  /* 0xff800000a4a47808 */ /* 0x000fe40000800000 */
[----:B------:R-:W-:Y:S02]  /*c3e0*/  FMNMX.FTZ R12, R158, R12, !PT ;  /* 0x0000000c9e0c7209 */ /* 0x000fe40007810000 */
[----:B------:R-:W-:-:S02]  /*c3f0*/  @P5 LOP3.LUT R22, R22, 0x8000, RZ, 0xfc, !PT ;  /* 0x0000800016165812 */ /* 0x000fc400078efcff */
[----:B------:R-:W-:Y:S02]  /*c400*/  FMNMX.FTZ R12, R159, R12, !PT ;  /* 0x0000000c9f0c7209 */ /* 0x000fe40007810000 */
[----:B------:R-:W-:Y:S02]  /*c410*/  ISETP.GT.AND P4, PT, R14, 0x30, PT ;  /* 0x000000300e00780c */ /* 0x000fe40003f84270 */
[----:B------:R-:W-:Y:S02]  /*c420*/  FMNMX.FTZ R12, R162, R12, !PT ;  /* 0x0000000ca20c7209 */ /* 0x000fe40007810000 */
[C---:B------:R-:W-:Y:S02]  /*c430*/  ISETP.GT.AND P3, PT, R14.reuse, 0x31, PT ;  /* 0x000000310e00780c */ /* 0x040fe40003f64270 */
[----:B------:R-:W-:Y:S02]  /*c440*/  FMNMX.FTZ R12, R163, R12, !PT ;  /* 0x0000000ca30c7209 */ /* 0x000fe40007810000 */
[----:B------:R-:W-:-:S02]  /*c450*/  ISETP.GT.AND P2, PT, R14, 0x38, PT ;  /* 0x000000380e00780c */ /* 0x000fc40003f44270 */
[----:B------:R-:W-:Y:S02]  /*c460*/  FMNMX.FTZ R12, R166, R12, !PT ;  /* 0x0000000ca60c7209 */ /* 0x000fe40007810000 */
[C---:B------:R-:W-:Y:S02]  /*c470*/  ISETP.GT.AND P1, PT, R14.reuse, 0x39, PT ;  /* 0x000000390e00780c */ /* 0x040fe40003f24270 */
[----:B------:R-:W-:Y:S02]  /*c480*/  FMNMX.FTZ R12, R167, R12, !PT ;  /* 0x0000000ca70c7209 */ /* 0x000fe40007810000 */
[----:B------:R-:W-:Y:S02]  /*c490*/  ISETP.GT.AND P5, PT, R14, 0x19, PT ;  /* 0x000000190e00780c */ /* 0x000fe40003fa4270 */
[----:B------:R-:W-:Y:S02]  /*c4a0*/  FMNMX.FTZ R12, R170, R12, !PT ;  /* 0x0000000caa0c7209 */ /* 0x000fe40007810000 */
[----:B------:R-:W-:-:S02]  /*c4b0*/  ISETP.GT.AND P0, PT, R14, 0x20, PT ;  /* 0x000000200e00780c */ /* 0x000fc40003f04270 */
[----:B------:R-:W-:Y:S02]  /*c4c0*/  FMNMX.FTZ R12, R171, R12, !PT ;  /* 0x0000000cab0c7209 */ /* 0x000fe40007810000 */
[----:B------:R-:W-:Y:S02]  /*c4d0*/  FSEL R165, R165, -INF , P5 ;  /* 0xff800000a5a57808 */ /* 0x000fe40002800000 */
[----:B------:R-:W-:Y:S02]  /*c4e0*/  FMNMX.FTZ R12, R174, R12, !PT ;  /* 0x0000000cae0c7209 */ /* 0x000fe40007810000 */
[----:B------:R-:W-:Y:S02]  /*c4f0*/  FSEL R168, R168, -INF , P0 ;  /* 0xff800000a8a87808 */ /* 0x000fe40000000000 */
[----:B------:R-:W-:Y:S02]  /*c500*/  FMNMX.FTZ R12, R175, R12, !PT ;  /* 0x0000000caf0c7209 */ /* 0x000fe40007810000 */
[----:B------:R-:W-:-:S02]  /*c510*/  LOP3.LUT P0, RZ, R22, 0x4000, RZ, 0xc0, !PT ;  /* 0x0000400016ff7812 */ /* 0x000fc4000780c0ff */
[----:B------:R-:W-:Y:S02]  /*c520*/  FMNMX.FTZ R12, R178, R12, !PT ;  /* 0x0000000cb20c7209 */ /* 0x000fe40007810000 */
[----:B------:R-:W-:Y:S02]  /*c530*/  FSEL R169, R169, -INF , P0 ;  /* 0xff800000a9a97808 */ /* 0x000fe40000000000 */
[----:B------:R-:W-:Y:S02]  /*c540*/  FMNMX.FTZ R12, R179, R12, !PT ;  /* 0x0000000cb30c7209 */ /* 0x000fe40007810000 */
[----:B------:R-:W-:Y:S02]  /*c550*/  LOP3.LUT P5, RZ, R22, 0x8000, RZ, 0xc0, !PT ;  /* 0x0000800016ff7812 */ /* 0x000fe400078ac0ff */
[----:B------:R-:W-:Y:S02]  /*c560*/  FMNMX.FTZ R12, R182, R12, !PT ;  /* 0x0000000cb60c7209 */ /* 0x000fe40007810000 */
[----:B------:R-:W-:-:S02]  /*c570*/  FSEL R176, R176, -INF , P4 ;  /* 0xff800000b0b07808 */ /* 0x000fc40002000000 */
[----:B------:R-:W-:Y:S02]  /*c580*/  FMNMX.FTZ R12, R183, R12, !PT ;  /* 0x0000000cb70c7209 */ /* 0x000fe40007810000 */
[----:B------:R-:W-:Y:S02]  /*c590*/  FSEL R177, R177, -INF , P3 ;  /* 0xff800000b1b17808 */ /* 0x000fe40001800000 */
[----:B------:R-:W-:Y:S01]  /*c5a0*/  FSEL R180, R180, -INF , P2 ;  /* 0xff800000b4b47808 */ /* 0x000fe20001000000 */
[----:B------:R-:W2:Y:S01]  /*c5b0*/  SHFL.BFLY PT, R13, R12, 0x2, 0x1f ;  /* 0x0c401f000c0d7f89 */ /* 0x000ea200000e0000 */
[----:B------:R-:W-:Y:S02]  /*c5c0*/  FSEL R181, R181, -INF , P1 ;  /* 0xff800000b5b57808 */ /* 0x000fe40000800000 */
[----:B------:R-:W-:Y:S02]  /*c5d0*/  LOP3.LUT P0, RZ, R22, 0x2000, RZ, 0xc0, !PT ;  /* 0x0000200016ff7812 */ /* 0x000fe4000780c0ff */
[----:B--2---:R-:W-:-:S05]  /*c5e0*/  FMNMX.FTZ R13, R12, R13, !PT ;  /* 0x0000000d0c0d7209 */ /* 0x004fca0007810000 */
[----:B------:R-:W2:Y:S02]  /*c5f0*/  SHFL.BFLY PT, R12, R13, 0x1, 0x1f ;  /* 0x0c201f000d0c7f89 */ /* 0x000ea400000e0000 */
[----:B--2---:R-:W-:-:S04]  /*c600*/  FMNMX.FTZ R13, R13, R12, !PT ;  /* 0x0000000c0d0d7209 */ /* 0x004fc80007810000 */
[----:B------:R-:W-:-:S04]  /*c610*/  FSETP.NEU.FTZ.AND P6, PT, R13, -INF , PT ;  /* 0xff8000000d00780b */ /* 0x000fc80003fdd000 */
[----:B------:R-:W-:-:S05]  /*c620*/  FSEL R12, R13, RZ, P6 ;  /* 0x000000ff0d0c7208 */ /* 0x000fca0003000000 */
[----:B------:R-:W-:Y:S01]  /*c630*/  FADD.FTZ R220, -R12, R220 ;  /* 0x000000dc0cdc7221 */ /* 0x000fe20000010100 */
[----:B------:R-:W-:-:S04]  /*c640*/  IMAD.U32 R12, RZ, RZ, UR37 ;  /* 0x00000025ff0c7e24 */ /* 0x000fc8000f8e00ff */
[----:B------:R-:W-:-:S05]  /*c650*/  FMUL.FTZ R153, R13, R12 ;  /* 0x0000000c0d997220 */ /* 0x000fca0000410000 */
[----:B------:R-:W-:Y:S02]  /*c660*/  FSEL R153, R153, RZ, P6 ;  /* 0x000000ff99997208 */ /* 0x000fe40003000000 */
[----:B------:R-:W-:Y:S02]  /*c670*/  ISETP.GT.AND P6, PT, R14, 0x28, PT ;  /* 0x000000280e00780c */ /* 0x000fe40003fc4270 */
[----:B------:R-:W-:Y:S01]  /*c680*/  IADD3 R14, R186, 0x28c40, RZ ;  /* 0x00028c40ba0e7810 */ /* 0x000fe20007ffe0ff */
[-CC-:B------:R-:W-:Y:S01]  /*c690*/  FFMA.FTZ R154, R154, R12.reuse, -R153.reuse ;  /* 0x0000000c9a9a7223 */ /* 0x180fe20000010899 */
[-CC-:B------:R-:W-:Y:S01]  /*c6a0*/  FFMA.FTZ R225, R170, R12.reuse, -R153.reuse ;  /* 0x0000000caae17223 */ /* 0x180fe20000010899 */
[----:B------:R-:W-:Y:S01]  /*c6b0*/  FSEL R172, R172, -INF , P6 ;  /* 0xff800000acac7808 */ /* 0x000fe20003000000 */
[-C--:B------:R-:W-:Y:S01]  /*c6c0*/  FMUL.FTZ R170, R220, R12.reuse ;  /* 0x0000000cdcaa7220 */ /* 0x080fe20000410000 */
[----:B------:R-:W-:Y:S01]  /*c6d0*/  PRMT R14, R191, 0x654, R14 ;  /* 0x00000654bf0e7816 */ /* 0x000fe2000000000e */
[-CC-:B------:R-:W-:Y:S01]  /*c6e0*/  FFMA.FTZ R155, R155, R12.reuse, -R153.reuse ;  /* 0x0000000c9b9b7223 */ /* 0x180fe20000010899 */
[-CC-:B------:R-:W-:Y:S01]  /*c6f0*/  FFMA.FTZ R158, R158, R12.reuse, -R153.reuse ;  /* 0x0000000c9e9e7223 */ /* 0x180fe20000010899 */
[-CC-:B------:R-:W-:Y:S01]  /*c700*/  FFMA.FTZ R159, R159, R12.reuse, -R153.reuse ;  /* 0x0000000c9f9f7223 */ /* 0x180fe20000010899 */
[----:B------:R2:W-:Y:S01]  /*c710*/  SYNCS.ARRIVE.TRANS64.RED.A1T0 RZ, [R14+URZ], RZ ;  /* 0x000000ff0eff79a7 */ /* 0x0005e2000810043f */
[-CC-:B------:R-:W-:Y:S01]  /*c720*/  FFMA.FTZ R162, R162, R12.reuse, -R153.reuse ;  /* 0x0000000ca2a27223 */ /* 0x180fe20000010899 */
[-CC-:B------:R-:W-:Y:S01]  /*c730*/  FFMA.FTZ R163, R163, R12.reuse, -R153.reuse ;  /* 0x0000000ca3a37223 */ /* 0x180fe20000010899 */
[-CC-:B------:R-:W-:Y:S01]  /*c740*/  FFMA.FTZ R166, R166, R12.reuse, -R153.reuse ;  /* 0x0000000ca6a67223 */ /* 0x180fe20000010899 */
[-CC-:B------:R-:W-:Y:S01]  /*c750*/  FFMA.FTZ R167, R167, R12.reuse, -R153.reuse ;  /* 0x0000000ca7a77223 */ /* 0x180fe20000010899 */
[-CC-:B------:R-:W-:Y:S01]  /*c760*/  FFMA.FTZ R171, R171, R12.reuse, -R153.reuse ;  /* 0x0000000cabab7223 */ /* 0x180fe20000010899 */
[-CC-:B------:R-:W-:Y:S01]  /*c770*/  FFMA.FTZ R174, R174, R12.reuse, -R153.reuse ;  /* 0x0000000caeae7223 */ /* 0x180fe20000010899 */
[-CC-:B------:R-:W-:Y:S01]  /*c780*/  FFMA.FTZ R175, R175, R12.reuse, -R153.reuse ;  /* 0x0000000cafaf7223 */ /* 0x180fe20000010899 */
[----:B--2---:R-:W-:Y:S01]  /*c790*/  FMNMX.FTZ R14, R152, R215, !PT ;  /* 0x000000d7980e7209 */ /* 0x004fe20007810000 */
[-CC-:B------:R-:W-:Y:S01]  /*c7a0*/  FFMA.FTZ R178, R178, R12.reuse, -R153.reuse ;  /* 0x0000000cb2b27223 */ /* 0x180fe20000010899 */
[-CC-:B------:R-:W-:Y:S01]  /*c7b0*/  FFMA.FTZ R179, R179, R12.reuse, -R153.reuse ;  /* 0x0000000cb3b37223 */ /* 0x180fe20000010899 */
[--C-:B------:R-:W-:Y:S01]  /*c7c0*/  FFMA.FTZ R182, R182, R12, -R153.reuse ;  /* 0x0000000cb6b67223 */ /* 0x100fe20000010899 */
[----:B------:R-:W-:Y:S01]  /*c7d0*/  FMNMX.FTZ R14, R224, R14, !PT ;  /* 0x0000000ee00e7209 */ /* 0x000fe20007810000 */
[----:B------:R-:W-:Y:S01]  /*c7e0*/  FFMA.FTZ R183, R183, R12, -R153 ;  /* 0x0000000cb7b77223 */ /* 0x000fe20000010899 */
[----:B------:R-:W2:Y:S02]  /*c7f0*/  MUFU.EX2 R170, R170 ;  /* 0x000000aa00aa7308 */ /* 0x000ea40000000800 */
[----:B------:R-:W-:-:S04]  /*c800*/  FMNMX.FTZ R14, R156, R14, !PT ;  /* 0x0000000e9c0e7209 */ /* 0x000fc80007810000 */
[----:B------:R-:W-:Y:S02]  /*c810*/  FMNMX.FTZ R14, R157, R14, !PT ;  /* 0x0000000e9d0e7209 */ /* 0x000fe40007810000 */
[----:B------:R3:W4:Y:S02]  /*c820*/  MUFU.EX2 R153, R154 ;  /* 0x0000009a00997308 */ /* 0x0007240000000800 */
[----:B------:R-:W-:-:S04]  /*c830*/  FMNMX.FTZ R14, R160, R14, !PT ;  /* 0x0000000ea00e7209 */ /* 0x000fc80007810000 */
[----:B------:R-:W-:Y:S02]  /*c840*/  FMNMX.FTZ R14, R161, R14, !PT ;  /* 0x0000000ea10e7209 */ /* 0x000fe40007810000 */
[----:B------:R-:W5:Y:S01]  /*c850*/  MUFU.EX2 R155, R155 ;  /* 0x0000009b009b7308 */ /* 0x000f620000000800 */
[----:B---3--:R-:W-:Y:S01]  /*c860*/  FSEL R154, R173, -INF , P5 ;  /* 0xff800000ad9a7808 */ /* 0x008fe20002800000 */
[----:B--2---:R-:W-:Y:S01]  /*c870*/  FMUL.FTZ R26, R26, R170 ;  /* 0x000000aa1a1a7220 */ /* 0x004fe20000410000 */
[----:B------:R-:W-:Y:S01]  /*c880*/  FMNMX.FTZ R14, R164, R14, !PT ;  /* 0x0000000ea40e7209 */ /* 0x000fe20007810000 */
[-C--:B------:R-:W-:Y:S01]  /*c890*/  FMUL.FTZ R27, R27, R170.reuse ;  /* 0x000000aa1b1b7220 */ /* 0x080fe20000410000 */
[-C--:B------:R-:W-:Y:S01]  /*c8a0*/  FMUL.FTZ R30, R30, R170.reuse ;  /* 0x000000aa1e1e7220 */ /* 0x080fe20000410000 */
[----:B------:R-:W-:Y:S01]  /*c8b0*/  FMUL.FTZ R31, R31, R170 ;  /* 0x000000aa1f1f7220 */ /* 0x000fe20000410000 */
[----:B------:R-:W-:Y:S01]  /*c8c0*/  FMNMX.FTZ R14, R165, R14, !PT ;  /* 0x0000000ea50e7209 */ /* 0x000fe20007810000 */
[----:B------:R-:W-:Y:S01]  /*c8d0*/  MUFU.EX2 R159, R159 ;  /* 0x0000009f009f7308 */ /* 0x000fe20000000800 */
[----:B----4-:R-:W-:Y:S01]  /*c8e0*/  FFMA.FTZ R3, R170, R3, R153 ;  /* 0x00000003aa037223 */ /* 0x010fe20000010099 */
[----:B------:R-:W-:Y:S01]  /*c8f0*/  FMUL.FTZ R34, R34, R170 ;  /* 0x000000aa22227220 */ /* 0x000fe20000410000 */
[----:B------:R-:W-:Y:S01]  /*c900*/  FMNMX.FTZ R14, R168, R14, !PT ;  /* 0x0000000ea80e7209 */ /* 0x000fe20007810000 */
[-C--:B------:R-:W-:Y:S01]  /*c910*/  FMUL.FTZ R35, R35, R170.reuse ;  /* 0x000000aa23237220 */ /* 0x080fe20000410000 */
[-C--:B------:R-:W-:Y:S01]  /*c920*/  FMUL.FTZ R38, R38, R170.reuse ;  /* 0x000000aa26267220 */ /* 0x080fe20000410000 */
[----:B------:R-:W-:Y:S01]  /*c930*/  FMUL.FTZ R39, R39, R170 ;  /* 0x000000aa27277220 */ /* 0x000fe20000410000 */
[----:B------:R-:W-:Y:S01]  /*c940*/  FMNMX.FTZ R14, R169, R14, !PT ;  /* 0x0000000ea90e7209 */ /* 0x000fe20007810000 */
[----:B------:R-:W-:Y:S01]  /*c950*/  MUFU.EX2 R162, R162 ;  /* 0x000000a200a27308 */ /* 0x000fe20000000800 */
[C---:B-----5:R-:W-:Y:S01]  /*c960*/  FADD.FTZ R3, R155.reuse, R3 ;  /* 0x000000039b037221 */ /* 0x060fe20000010000 */
[----:B------:R-:W-:Y:S01]  /*c970*/  F2FP.BF16.F32.PACK_AB R153, R155, R153 ;  /* 0x000000999b99723e */ /* 0x000fe200000010ff */
[----:B------:R-:W-:Y:S01]  /*c980*/  FMUL.FTZ R42, R42, R170 ;  /* 0x000000aa2a2a7220 */ /* 0x000fe20000410000 */
[----:B------:R-:W-:Y:S01]  /*c990*/  FMNMX.FTZ R14, R172, R14, !PT ;  /* 0x0000000eac0e7209 */ /* 0x000fe20007810000 */
[-C--:B------:R-:W-:Y:S01]  /*c9a0*/  FMUL.FTZ R43, R43, R170.reuse ;  /* 0x000000aa2b2b7220 */ /* 0x080fe20000410000 */
[-C--:B------:R-:W-:Y:S01]  /*c9b0*/  FMUL.FTZ R46, R46, R170.reuse ;  /* 0x000000aa2e2e7220 */ /* 0x080fe20000410000 */
[----:B------:R-:W-:Y:S01]  /*c9c0*/  FMUL.FTZ R47, R47, R170 ;  /* 0x000000aa2f2f7220 */ /* 0x000fe20000410000 */
[----:B------:R-:W-:Y:S01]  /*c9d0*/  FMNMX.FTZ R14, R154, R14, !PT ;  /* 0x0000000e9a0e7209 */ /* 0x000fe20007810000 */
[----:B------:R-:W2:Y:S01]  /*c9e0*/  MUFU.EX2 R155, R158 ;  /* 0x0000009e009b7308 */ /* 0x000ea20000000800 */
[-C--:B------:R-:W-:Y:S01]  /*c9f0*/  FMUL.FTZ R50, R50, R170.reuse ;  /* 0x000000aa32327220 */ /* 0x080fe20000410000 */
[----:B------:R-:W-:Y:S01]  /*ca00*/  FMUL.FTZ R51, R51, R170 ;  /* 0x000000aa33337220 */ /* 0x000fe20000410000 */
[----:B------:R-:W-:Y:S01]  /*ca10*/  FMNMX.FTZ R14, R176, R14, !PT ;  /* 0x0000000eb00e7209 */ /* 0x000fe20007810000 */
[-C--:B------:R-:W-:Y:S01]  /*ca20*/  FMUL.FTZ R54, R54, R170.reuse ;  /* 0x000000aa36367220 */ /* 0x080fe20000410000 */
[-C--:B------:R-:W-:Y:S01]  /*ca30*/  FMUL.FTZ R55, R55, R170.reuse ;  /* 0x000000aa37377220 */ /* 0x080fe20000410000 */
[----:B------:R-:W-:Y:S01]  /*ca40*/  FMUL.FTZ R58, R58, R170 ;  /* 0x000000aa3a3a7220 */ /* 0x000fe20000410000 */
[----:B------:R-:W-:Y:S01]  /*ca50*/  FMNMX.FTZ R14, R177, R14, !PT ;  /* 0x0000000eb10e7209 */ /* 0x000fe20007810000 */
[----:B------:R-:W-:Y:S01]  /*ca60*/  MUFU.EX2 R167, R167 ;  /* 0x000000a700a77308 */ /* 0x000fe20000000800 */
        /* <DEDUP_REMOVED lines=8> */
[----:B--2---:R-:W-:Y:S01]  /*caf0*/  FADD.FTZ R3, R155, R3 ;  /* 0x000000039b037221 */ /* 0x004fe20000010000 */
[C---:B------:R-:W-:Y:S01]  /*cb00*/  F2FP.BF16.F32.PACK_AB R155, R159.reuse, R155 ;  /* 0x0000009b9f9b723e */ /* 0x040fe200000010ff */
[-C--:B------:R-:W-:Y:S01]  /*cb10*/  FMUL.FTZ R70, R70, R170.reuse ;  /* 0x000000aa46467220 */ /* 0x080fe20000410000 */
[----:B------:R-:W2:Y:S01]  /*cb20*/  SHFL.BFLY PT, R158, R14, 0x2, 0x1f ;  /* 0x0c401f000e9e7f89 */ /* 0x000ea200000e0000 */
[----:B------:R-:W-:Y:S01]  /*cb30*/  FADD.FTZ R3, R159, R3 ;  /* 0x000000039f037221 */ /* 0x000fe20000010000 */
[-C--:B------:R-:W-:Y:S01]  /*cb40*/  FMUL.FTZ R71, R71, R170.reuse ;  /* 0x000000aa47477220 */ /* 0x080fe20000410000 */
[-C--:B------:R-:W-:Y:S01]  /*cb50*/  FMUL.FTZ R74, R74, R170.reuse ;  /* 0x000000aa4a4a7220 */ /* 0x080fe20000410000 */
[----:B------:R-:W-:Y:S01]  /*cb60*/  MUFU.EX2 R171, R171 ;  /* 0x000000ab00ab7308 */ /* 0x000fe20000000800 */
[----:B------:R-:W-:Y:S01]  /*cb70*/  FADD.FTZ R3, R162, R3 ;  /* 0x00000003a2037221 */ /* 0x000fe20000010000 */
        /* <DEDUP_REMOVED lines=19> */
[-C--:B------:R-:W-:Y:S01]  /*ccb0*/  FMUL.FTZ R107, R107, R170.reuse ;  /* 0x000000aa6b6b7220 */ /* 0x080fe20000410000 */
[-C--:B------:R-:W-:Y:S01]  /*ccc0*/  FMUL.FTZ R110, R110, R170.reuse ;  /* 0x000000aa6e6e7220 */ /* 0x080fe20000410000 */
[-C--:B------:R-:W-:Y:S01]  /*ccd0*/  FMUL.FTZ R111, R111, R170.reuse ;  /* 0x000000aa6f6f7220 */ /* 0x080fe20000410000 */
[----:B------:R2:W3:Y:S01]  /*cce0*/  MUFU.EX2 R158, R163 ;  /* 0x000000a3009e7308 */ /* 0x0004e20000000800 */
[----:B------:R-:W4:Y:S01]  /*ccf0*/  SHFL.BFLY PT, R159, R14, 0x1, 0x1f ;  /* 0x0c201f000e9f7f89 */ /* 0x000f2200000e0000 */
[-C--:B------:R-:W-:Y:S01]  /*cd00*/  FMUL.FTZ R114, R114, R170.reuse ;  /* 0x000000aa72727220 */ /* 0x080fe20000410000 */
[-C--:B------:R-:W-:Y:S01]  /*cd10*/  FMUL.FTZ R115, R115, R170.reuse ;  /* 0x000000aa73737220 */ /* 0x080fe20000410000 */
[-C--:B------:R-:W-:Y:S01]  /*cd20*/  FMUL.FTZ R118, R118, R170.reuse ;  /* 0x000000aa76767220 */ /* 0x080fe20000410000 */
[-C--:B------:R-:W-:Y:S01]  /*cd30*/  FMUL.FTZ R119, R119, R170.reuse ;  /* 0x000000aa77777220 */ /* 0x080fe20000410000 */
[-C--:B------:R-:W-:Y:S01]  /*cd40*/  FMUL.FTZ R122, R122, R170.reuse ;  /* 0x000000aa7a7a7220 */ /* 0x080fe20000410000 */
[----:B------:R-:W-:Y:S01]  /*cd50*/  FMUL.FTZ R123, R123, R170 ;  /* 0x000000aa7b7b7220 */ /* 0x000fe20000410000 */
[----:B------:R-:W-:Y:S01]  /*cd60*/  MUFU.EX2 R179, R179 ;  /* 0x000000b300b37308 */ /* 0x000fe20000000800 */
[----:B--2---:R-:W-:-:S02]  /*cd70*/  IMAD.MOV R163, RZ, RZ, -R217 ;  /* 0x000000ffffa37224 */ /* 0x004fc400078e0ad9 */
[-C--:B------:R-:W-:Y:S01]  /*cd80*/  FMUL.FTZ R126, R126, R170.reuse ;  /* 0x000000aa7e7e7220 */ /* 0x080fe20000410000 */
[-C--:B------:R-:W-:Y:S01]  /*cd90*/  FMUL.FTZ R127, R127, R170.reuse ;  /* 0x000000aa7f7f7220 */ /* 0x080fe20000410000 */
[-C--:B------:R-:W-:Y:S01]  /*cda0*/  FMUL.FTZ R130, R130, R170.reuse ;  /* 0x000000aa82827220 */ /* 0x080fe20000410000 */
[-C--:B------:R-:W-:Y:S01]  /*cdb0*/  FMUL.FTZ R131, R131, R170.reuse ;  /* 0x000000aa83837220 */ /* 0x080fe20000410000 */
[----:B------:R-:W-:Y:S01]  /*cdc0*/  ISETP.NE.AND P1, PT, R196, R163, PT ;  /* 0x000000a3c400720c */ /* 0x000fe20003f25270 */
[-C--:B------:R-:W-:Y:S01]  /*cdd0*/  FMUL.FTZ R134, R134, R170.reuse ;  /* 0x000000aa86867220 */ /* 0x080fe20000410000 */
[----:B------:R-:W-:Y:S01]  /*cde0*/  MUFU.EX2 R182, R182 ;  /* 0x000000b600b67308 */ /* 0x000fe20000000800 */
        /* <DEDUP_REMOVED lines=8> */
[----:B----4-:R-:W-:Y:S01]  /*ce70*/  FMNMX.FTZ R14, R14, R159, !PT ;  /* 0x0000009f0e0e7209 */ /* 0x010fe20007810000 */
[-C--:B------:R-:W-:Y:S01]  /*ce80*/  FMUL.FTZ R150, R150, R170.reuse ;  /* 0x000000aa96967220 */ /* 0x080fe20000410000 */
[----:B------:R2:W3:Y:S01]  /*ce90*/  MUFU.EX2 R159, R166 ;  /* 0x000000a6009f7308 */ /* 0x0004e20000000800 */
[----:B------:R-:W-:Y:S01]  /*cea0*/  FMUL.FTZ R151, R151, R170 ;  /* 0x000000aa97977220 */ /* 0x000fe20000410000 */
[----:B------:R-:W-:-:S04]  /*ceb0*/  FSETP.NEU.FTZ.AND P2, PT, R14, -INF , PT ;  /* 0xff8000000e00780b */ /* 0x000fc80003f5d000 */
[----:B------:R-:W-:Y:S01]  /*cec0*/  FSEL R163, R14, RZ, P2 ;  /* 0x000000ff0ea37208 */ /* 0x000fe20001000000 */
[----:B--2---:R-:W-:-:S04]  /*ced0*/  @!P1 IMAD R166, R214, 0x40, R197 ;  /* 0x00000040d6a69824 */ /* 0x004fc800078e02c5 */
[----:B------:R-:W-:Y:S01]  /*cee0*/  FADD.FTZ R163, -R163, R215 ;  /* 0x000000d7a3a37221 */ /* 0x000fe20000010100 */
[-C--:B------:R-:W-:Y:S01]  /*cef0*/  FMUL.FTZ R215, R14, R12.reuse ;  /* 0x0000000c0ed77220 */ /* 0x080fe20000410000 */
[----:B------:R-:W-:Y:S02]  /*cf00*/  @!P1 IMAD R166, R166, 0x4, R2 ;  /* 0x00000004a6a69824 */ /* 0x000fe400078e0202 */
[-C--:B------:R-:W-:Y:S02]  /*cf10*/  FMUL.FTZ R163, R163, R12.reuse ;  /* 0x0000000ca3a37220 */ /* 0x080fe40000410000 */
[----:B------:R-:W-:Y:S01]  /*cf20*/  FSEL R215, R215, RZ, P2 ;  /* 0x000000ffd7d77208 */ /* 0x000fe20001000000 */
[----:B------:R-:W-:Y:S01]  /*cf30*/  @!P1 STS [R166+0x28820], R170 ;  /* 0x028820aaa6009388 */ /* 0x000fe20000000800 */
[----:B------:R-:W2:Y:S01]  /*cf40*/  MUFU.EX2 R173, R163 ;  /* 0x000000a300ad7308 */ /* 0x000ea20000000800 */
[----:B---3--:R-:W-:Y:S01]  /*cf50*/  FADD.FTZ R3, R159, R3 ;  /* 0x000000039f037221 */ /* 0x008fe20000010000 */
[----:B------:R-:W-:Y:S01]  /*cf60*/  F2FP.BF16.F32.PACK_AB R159, R167, R159 ;  /* 0x0000009fa79f723e */ /* 0x000fe200000010ff */
        /* <DEDUP_REMOVED lines=10> */
[-CC-:B------:R-:W-:Y:S01]  /*d010*/  FFMA.FTZ R169, R169, R12.reuse, -R215.reuse ;  /* 0x0000000ca9a97223 */ /* 0x180fe200000108d7 */
[-CC-:B------:R-:W-:Y:S01]  /*d020*/  FFMA.FTZ R172, R172, R12.reuse, -R215.reuse ;  /* 0x0000000cacac7223 */ /* 0x180fe200000108d7 */
[-CC-:B------:R-:W-:Y:S01]  /*d030*/  FFMA.FTZ R154, R154, R12.reuse, -R215.reuse ;  /* 0x0000000c9a9a7223 */ /* 0x180fe200000108d7 */
[-CC-:B------:R-:W-:Y:S01]  /*d040*/  FFMA.FTZ R176, R176, R12.reuse, -R215.reuse ;  /* 0x0000000cb0b07223 */ /* 0x180fe200000108d7 */
[----:B------:R-:W4:Y:S01]  /*d050*/  MUFU.EX2 R224, R224 ;  /* 0x000000e000e07308 */ /* 0x000f220000000800 */
[----:B--2---:R2:W-:Y:S01]  /*d060*/  @!P1 STS [R166+0x28800], R173 ;  /* 0x028800ada6009388 */ /* 0x0045e20000000800 */
[-CC-:B------:R-:W-:Y:S01]  /*d070*/  FFMA.FTZ R177, R177, R12.reuse, -R215.reuse ;  /* 0x0000000cb1b17223 */ /* 0x180fe200000108d7 */
[-CC-:B------:R-:W-:Y:S01]  /*d080*/  FFMA.FTZ R181, R181, R12.reuse, -R215.reuse ;  /* 0x0000000cb5b57223 */ /* 0x180fe200000108d7 */
[----:B------:R-:W-:Y:S01]  /*d090*/  FFMA.FTZ R180, R180, R12, -R215 ;  /* 0x0000000cb4b47223 */ /* 0x000fe200000108d7 */
[-C--:B------:R-:W-:Y:S01]  /*d0a0*/  FMUL.FTZ R24, R24, R173.reuse ;  /* 0x000000ad18187220 */ /* 0x080fe20000410000 */
[-C--:B------:R-:W-:Y:S01]  /*d0b0*/  FMUL.FTZ R25, R25, R173.reuse ;  /* 0x000000ad19197220 */ /* 0x080fe20000410000 */
[-C--:B------:R-:W-:Y:S01]  /*d0c0*/  FMUL.FTZ R28, R28, R173.reuse ;  /* 0x000000ad1c1c7220 */ /* 0x080fe20000410000 */
[----:B------:R-:W5:Y:S01]  /*d0d0*/  MUFU.EX2 R156, R156 ;  /* 0x0000009c009c7308 */ /* 0x000f620000000800 */
[-C--:B------:R-:W-:Y:S01]  /*d0e0*/  FMUL.FTZ R29, R29, R173.reuse ;  /* 0x000000ad1d1d7220 */ /* 0x080fe20000410000 */
[-C--:B------:R-:W-:Y:S01]  /*d0f0*/  FMUL.FTZ R32, R32, R173.reuse ;  /* 0x000000ad20207220 */ /* 0x080fe20000410000 */
[-C--:B------:R-:W-:Y:S01]  /*d100*/  FMUL.FTZ R33, R33, R173.reuse ;  /* 0x000000ad21217220 */ /* 0x080fe20000410000 */
[-C--:B------:R-:W-:Y:S01]  /*d110*/  FMUL.FTZ R36, R36, R173.reuse ;  /* 0x000000ad24247220 */ /* 0x080fe20000410000 */
[-C--:B------:R-:W-:Y:S01]  /*d120*/  FMUL.FTZ R37, R37, R173.reuse ;  /* 0x000000ad25257220 */ /* 0x080fe20000410000 */
[-C--:B------:R-:W-:Y:S01]  /*d130*/  FMUL.FTZ R40, R40, R173.reuse ;  /* 0x000000ad28287220 */ /* 0x080fe20000410000 */
[-C--:B------:R-:W-:Y:S01]  /*d140*/  FMUL.FTZ R41, R41, R173.reuse ;  /* 0x000000ad29297220 */ /* 0x080fe20000410000 */
[----:B--2---:R2:W0:Y:S01]  /*d150*/  MUFU.EX2 R166, R157 ;  /* 0x0000009d00a67308 */ /* 0x0044220000000800 */
        /* <DEDUP_REMOVED lines=9> */
[----:B---3--:R-:W-:Y:S01]  /*d1f0*/  FFMA.FTZ R158, R173, R0, R152 ;  /* 0x00000000ad9e7223 */ /* 0x008fe20000010098 */
[----:B------:R-:W-:Y:S01]  /*d200*/  FADD.FTZ R0, R167, R3 ;  /* 0x00000003a7007221 */ /* 0x000fe20000010000 */
[C---:B----4-:R-:W-:Y:S01]  /*d210*/  F2FP.BF16.F32.PACK_AB R152, R224.reuse, R152 ;  /* 0x00000098e098723e */ /* 0x050fe200000010ff */
[-C--:B------:R-:W-:Y:S01]  /*d220*/  FMUL.FTZ R57, R57, R173.reuse ;  /* 0x000000ad39397220 */ /* 0x080fe20000410000 */
[----:B------:R-:W-:Y:S01]  /*d230*/  FADD.FTZ R158, R224, R158 ;  /* 0x0000009ee09e7221 */ /* 0x000fe20000010000 */
[-C--:B------:R-:W-:Y:S01]  /*d240*/  FMUL.FTZ R60, R60, R173.reuse ;  /* 0x000000ad3c3c7220 */ /* 0x080fe20000410000 */
[----:B------:R-:W2:Y:S01]  /*d250*/  MUFU.EX2 R161, R161 ;  /* 0x000000a100a17308 */ /* 0x000ea20000000800 */
[-C--:B------:R-:W-:Y:S01]  /*d260*/  FMUL.FTZ R61, R61, R173.reuse ;  /* 0x000000ad3d3d7220 */ /* 0x080fe20000410000 */
[----:B-----5:R-:W-:Y:S01]  /*d270*/  FADD.FTZ R158, R156, R158 ;  /* 0x0000009e9c9e7221 */ /* 0x020fe20000010000 */
[-C--:B------:R-:W-:Y:S01]  /*d280*/  FMUL.FTZ R64, R64, R173.reuse ;  /* 0x000000ad40407220 */ /* 0x080fe20000410000 */
[-C--:B------:R-:W-:Y:S01]  /*d290*/  FMUL.FTZ R65, R65, R173.reuse ;  /* 0x000000ad41417220 */ /* 0x080fe20000410000 */
[-C--:B------:R-:W-:Y:S01]  /*d2a0*/  FMUL.FTZ R68, R68, R173.reuse ;  /* 0x000000ad44447220 */ /* 0x080fe20000410000 */
[----:B0-----:R-:W-:Y:S01]  /*d2b0*/  FADD.FTZ R158, R166, R158 ;  /* 0x0000009ea69e7221 */ /* 0x001fe20000010000 */
[-C--:B------:R-:W-:Y:S01]  /*d2c0*/  FMUL.FTZ R69, R69, R173.reuse ;  /* 0x000000ad45457220 */ /* 0x080fe20000410000 */
[----:B------:R-:W0:Y:S01]  /*d2d0*/  MUFU.EX2 R164, R164 ;  /* 0x000000a400a47308 */ /* 0x000e220000000800 */
[-C--:B------:R-:W-:Y:S01]  /*d2e0*/  FMUL.FTZ R72, R72, R173.reuse ;  /* 0x000000ad48487220 */ /* 0x080fe20000410000 */
[----:B-1----:R-:W-:Y:S01]  /*d2f0*/  FADD.FTZ R158, R160, R158 ;  /* 0x0000009ea09e7221 */ /* 0x002fe20000010000 */
[-C--:B------:R-:W-:Y:S01]  /*d300*/  FMUL.FTZ R73, R73, R173.reuse ;  /* 0x000000ad49497220 */ /* 0x080fe20000410000 */
[-C--:B------:R-:W-:Y:S01]  /*d310*/  FMUL.FTZ R76, R76, R173.reuse ;  /* 0x000000ad4c4c7220 */ /* 0x080fe20000410000 */
[-C--:B------:R-:W-:Y:S01]  /*d320*/  FMUL.FTZ R77, R77, R173.reuse ;  /* 0x000000ad4d4d7220 */ /* 0x080fe20000410000 */
        /* <DEDUP_REMOVED lines=35> */
[-C--:B------:R-:W-:Y:S01]  /*d560*/  FMUL.FTZ R136, R136, R173.reuse ;  /* 0x000000ad88887220 */ /* 0x080fe20000410000 */
[-C--:B------:R-:W-:Y:S01]  /*d570*/  FMUL.FTZ R137, R137, R173.reuse ;  /* 0x000000ad89897220 */ /* 0x080fe20000410000 */
[-C--:B------:R-:W-:Y:S01]  /*d580*/  FMUL.FTZ R140, R140, R173.reuse ;  /* 0x000000ad8c8c7220 */ /* 0x080fe20000410000 */
[-C--:B------:R-:W-:Y:S01]  /*d590*/  FMUL.FTZ R141, R141, R173.reuse ;  /* 0x000000ad8d8d7220 */ /* 0x080fe20000410000 */
[-C--:B------:R-:W-:Y:S01]  /*d5a0*/  FMUL.FTZ R144, R144, R173.reuse ;  /* 0x000000ad90907220 */ /* 0x080fe20000410000 */
[-C--:B------:R-:W-:Y:S01]  /*d5b0*/  FMUL.FTZ R145, R145, R173.reuse ;  /* 0x000000ad91917220 */ /* 0x080fe20000410000 */
[-C--:B------:R-:W-:Y:S01]  /*d5c0*/  FMUL.FTZ R148, R148, R173.reuse ;  /* 0x000000ad94947220 */ /* 0x080fe20000410000 */
[----:B------:R5:W4:Y:S01]  /*d5d0*/  MUFU.EX2 R3, R154 ;  /* 0x0000009a00037308 */ /* 0x000b220000000800 */
[----:B------:R-:W-:-:S07]  /*d5e0*/  FMUL.FTZ R149, R149, R173 ;  /* 0x000000ad95957220 */ /* 0x000fce0000410000 */
[----:B------:R-:W4:Y:S01]  /*d5f0*/  MUFU.EX2 R176, R176 ;  /* 0x000000b000b07308 */ /* 0x000f220000000800 */
[----:B-----5:R-:W-:Y:S01]  /*d600*/  F2FP.BF16.F32.PACK_AB R154, R166, R156 ;  /* 0x0000009ca69a723e */ /* 0x020fe200000010ff */
[----:B------:R-:W-:Y:S01]  /*d610*/  BAR.SYNC.DEFER_BLOCKING 0xf, 0x100 ;  /* 0x03c4000000007b1d */ /* 0x000fe20000010000 */
[----:B------:R-:W-:Y:S01]  /*d620*/  F2FP.BF16.F32.PACK_AB R156, R161, R160 ;  /* 0x000000a0a19c723e */ /* 0x000fe200000010ff */
[----:B-1----:R-:W-:Y:S01]  /*d630*/  FADD.FTZ R160, R165, R158 ;  /* 0x0000009ea5a07221 */ /* 0x002fe20000010000 */
[----:B------:R-:W-:Y:S01]  /*d640*/  FADD.FTZ R161, R225, R0 ;  /* 0x00000000e1a17221 */ /* 0x000fe20000010000 */
[----:B------:R-:W-:Y:S02]  /*d650*/  F2FP.BF16.F32.PACK_AB R158, R165, R164 ;  /* 0x000000a4a59e723e */ /* 0x000fe400000010ff */
[----:B--2---:R-:W-:Y:S01]  /*d660*/  FADD.FTZ R160, R168, R160 ;  /* 0x000000a0a8a07221 */ /* 0x004fe20000010000 */
[C---:B------:R-:W-:Y:S01]  /*d670*/  FADD.FTZ R164, R171.reuse, R161 ;  /* 0x000000a1aba47221 */ /* 0x040fe20000010000 */
[----:B------:R-:W1:Y:S01]  /*d680*/  MUFU.EX2 R177, R177 ;  /* 0x000000b100b17308 */ /* 0x000e620000000800 */
[----:B------:R-:W-:Y:S01]  /*d690*/  F2FP.BF16.F32.PACK_AB R161, R171, R225 ;  /* 0x000000e1aba1723e */ /* 0x000fe200000010ff */
[----:B0-----:R-:W-:Y:S01]  /*d6a0*/  FADD.FTZ R0, R169, R160 ;  /* 0x000000a0a9007221 */ /* 0x001fe20000010000 */
[----:B---3--:R-:W-:Y:S01]  /*d6b0*/  FADD.FTZ R164, R163, R164 ;  /* 0x000000a4a3a47221 */ /* 0x008fe20000010000 */
[----:B------:R-:W-:-:S02]  /*d6c0*/  F2FP.BF16.F32.PACK_AB R160, R169, R168 ;  /* 0x000000a8a9a0723e */ /* 0x000fc400000010ff */
[----:B----4-:R-:W-:Y:S01]  /*d6d0*/  FADD.FTZ R0, R162, R0 ;  /* 0x00000000a2007221 */ /* 0x010fe20000010000 */
[----:B------:R-:W-:Y:S01]  /*d6e0*/  FADD.FTZ R164, R175, R164 ;  /* 0x000000a4afa47221 */ /* 0x000fe20000010000 */
[----:B------:R-:W0:Y:S01]  /*d6f0*/  MUFU.EX2 R166, R180 ;  /* 0x000000b400a67308 */ /* 0x000e220000000800 */
[C---:B------:R-:W-:Y:S01]  /*d700*/  F2FP.BF16.F32.PACK_AB R162, R3.reuse, R162 ;  /* 0x000000a203a2723e */ /* 0x040fe200000010ff */
[----:B------:R-:W-:Y:S01]  /*d710*/  FADD.FTZ R0, R3, R0 ;  /* 0x0000000003007221 */ /* 0x000fe20000010000 */
[----:B------:R-:W-:Y:S01]  /*d720*/  FADD.FTZ R3, R178, R164 ;  /* 0x000000a4b2037221 */ /* 0x000fe20000010000 */
[----:B------:R-:W-:Y:S02]  /*d730*/  F2FP.BF16.F32.PACK_AB R163, R175, R163 ;  /* 0x000000a3afa3723e */ /* 0x000fe400000010ff */
[----:B------:R-:W-:Y:S01]  /*d740*/  FADD.FTZ R0, R176, R0 ;  /* 0x00000000b0007221 */ /* 0x000fe20000010000 */
[----:B------:R-:W-:Y:S01]  /*d750*/  FADD.FTZ R3, R179, R3 ;  /* 0x00000003b3037221 */ /* 0x000fe20000010000 */
[----:B------:R-:W2:Y:S01]  /*d760*/  MUFU.EX2 R167, R183 ;  /* 0x000000b700a77308 */ /* 0x000ea20000000800 */
[C---:B-1----:R-:W-:Y:S01]  /*d770*/  F2FP.BF16.F32.PACK_AB R164, R177.reuse, R176 ;  /* 0x000000b0b1a4723e */ /* 0x042fe200000010ff */
[----:B------:R-:W-:Y:S01]  /*d780*/  FADD.FTZ R0, R177, R0 ;  /* 0x00000000b1007221 */ /* 0x000fe20000010000 */
[----:B------:R-:W-:Y:S01]  /*d790*/  FADD.FTZ R3, R182, R3 ;  /* 0x00000003b6037221 */ /* 0x000fe20000010000 */
[----:B------:R-:W-:Y:S01]  /*d7a0*/  F2FP.BF16.F32.PACK_AB R165, R179, R178 ;  /* 0x000000b2b3a5723e */ /* 0x000fe200000010ff */
[----:B------:R1:W-:Y:S03]  /*d7b0*/  STSM.16.M88.4 [R218+0x26800], R152 ;  /* 0x02680098da007844 */ /* 0x0003e60000000200 */
[----:B------:R-:W3:Y:S01]  /*d7c0*/  MUFU.EX2 R181, R181 ;  /* 0x000000b500b57308 */ /* 0x000ee20000000800 */
[----:B0-----:R-:W-:Y:S01]  /*d7d0*/  FADD.FTZ R0, R166, R0 ;  /* 0x00000000a6007221 */ /* 0x001fe20000010000 */
[----:B------:R1:W-:Y:S04]  /*d7e0*/  STSM.16.M88.4 [R219], R156 ;  /* 0x0000009cdb007844 */ /* 0x0003e80000000200 */
[----:B------:R1:W-:Y:S01]  /*d7f0*/  STSM.16.M88.4 [R222], R160 ;  /* 0x000000a0de007844 */ /* 0x0003e20000000200 */
[C---:B--2---:R-:W-:Y:S01]  /*d800*/  FADD.FTZ R3, R167.reuse, R3 ;  /* 0x00000003a7037221 */ /* 0x044fe20000010000 */
[----:B------:R-:W-:-:S02]  /*d810*/  F2FP.BF16.F32.PACK_AB R167, R167, R182 ;  /* 0x000000b6a7a7723e */ /* 0x000fc400000010ff */
[C---:B---3--:R-:W-:Y:S01]  /*d820*/  F2FP.BF16.F32.PACK_AB R166, R181.reuse, R166 ;  /* 0x000000a6b5a6723e */ /* 0x048fe200000010ff */
[----:B------:R-:W-:-:S04]  /*d830*/  FADD.FTZ R0, R181, R0 ;  /* 0x00000000b5007221 */ /* 0x000fc80000010000 */
[----:B------:R1:W-:Y:S01]  /*d840*/  STSM.16.M88.4 [R221], R164 ;  /* 0x000000a4dd007844 */ /* 0x0003e20000000200 */
[----:B------:R-:W-:Y:S05]  /*d850*/  @!P0 BRA `(.L_x_4630) ;  /* 0x0000000000048947 */ /* 0x000fea0003800000 */
[----:B------:R-:W-:Y:S01]  /*d860*/  BPT.TRAP 0x1 ;  /* 0x000000040000795c */ /* 0x000fe20000300000 */
.L_x_4630:
[----:B------:R0:W2:Y:S01]  /*d870*/  SYNCS.PHASECHK.TRANS64.TRYWAIT P1, [R186+URZ+0x28c50], R187 ;  /* 0x028c50bbba0075a7 */ /* 0x0000a2000802017f */
[----:B------:R-:W-:Y:S05]  /*d880*/  @!P0 BRA `(.L_x_4631) ;  /* 0x0000000000048947 */ /* 0x000fea0003800000 */
[----:B------:R-:W-:Y:S01]  /*d890*/  BPT.TRAP 0x1 ;  /* 0x000000040000795c */ /* 0x000fe20000300000 */
.L_x_4631:
[----:B------:R-:W-:Y:S04]  /*d8a0*/  BSSY B2, `(.L_x_4632) ;  /* 0x0000004000027945 */ /* 0x000fe80003800000 */
[----:B--2---:R-:W-:Y:S05]  /*d8b0*/  @P1 BRA `(.L_x_4633) ;  /* 0x0000000000081947 */ /* 0x004fea0003800000 */
[----:B------:R-:W2:Y:S02]  /*d8c0*/  SYNCS.PHASECHK.TRANS64.TRYWAIT P1, [R186+URZ+0x28c50], R187 ;  /* 0x028c50bbba0075a7 */ /* 0x000ea4000802017f */
[----:B--2---:R-:W-:Y:S05]  /*d8d0*/  @!P1 BRA `(.L_x_4634) ;  /* 0x000000e0004c9947 */ /* 0x004fea0003800000 */
.L_x_4633:
[----:B------:R-:W-:Y:S05]  /*d8e0*/  BSYNC B2 ;  /* 0x0000000000027941 */ /* 0x000fea0003800000 */
.L_x_4632:
        /* <DEDUP_REMOVED lines=38> */
[----:B------:R-:W-:Y:S05]  /*db50*/  @!P0 BRA `(.L_x_4635) ;  /* 0x0000000000048947 */ /* 0x000fea0003800000 */
[----:B------:R-:W-:Y:S01]  /*db60*/  BPT.TRAP 0x1 ;  /* 0x000000040000795c */ /* 0x000fe20000300000 */
.L_x_4635:
[C---:B------:R-:W-:Y:S01]  /*db70*/  ISETP.GT.AND P1, PT, R21.reuse, R20, PT ;  /* 0x000000141500720c */ /* 0x040fe20003f24270 */
[----:B0-2---:R-:W-:Y:S02]  /*db80*/  VIADD R186, R186, 0x28c60 ;  /* 0x00028c60baba7836 */ /* 0x005fe40000000000 */
        /* <DEDUP_REMOVED lines=8> */
.L_x_4623:
[----:B------:R-:W-:-:S07]  /*dc10*/  IMAD.MOV.U32 R214, RZ, RZ, R21 ;  /* 0x000000ffffd67224 */ /* 0x000fce00078e0015 */
.L_x_4622:
[----:B------:R-:W-:Y:S05]  /*dc20*/  BSYNC B1 ;  /* 0x0000000000017941 */ /* 0x000fea0003800000 */
.L_x_4621:
[----:B------:R-:W-:Y:S01]  /*dc30*/  ISETP.GE.AND P1, PT, R214, RZ, PT ;  /* 0x000000ffd600720c */ /* 0x000fe20003f26270 */
[----:B------:R-:W-:-:S12]  /*dc40*/  BSSY B0, `(.L_x_4637) ;  /* 0x00001a7000007945 */ /* 0x000fd80003800000 */
[----:B------:R-:W-:Y:S05]  /*dc50*/  @!P1 BRA `(.L_x_4638) ;  /* 0x0000001800949947 */ /* 0x000fea0003800000 */
[----:B------:R-:W-:Y:S02]  /*dc60*/  IMAD.MOV.U32 R21, RZ, RZ, R13 ;  /* 0x000000ffff157224 */ /* 0x000fe400078e000d */
[----:B------:R-:W-:Y:S02]  /*dc70*/  IMAD.MOV.U32 R184, RZ, RZ, R14 ;  /* 0x000000ffffb87224 */ /* 0x000fe400078e000e */
[----:B------:R-:W-:-:S07]  /*dc80*/  IMAD.MOV.U32 R185, RZ, RZ, R18 ;  /* 0x000000ffffb97224 */ /* 0x000fce00078e0012 */
.L_x_4651:
[----:B------:R-:W-:-:S05]  /*dc90*/  VIADD R18, R185, 0x1 ;  /* 0x00000001b9127836 */ /* 0x000fca0000000000 */
[----:B------:R-:W-:-:S04]  /*dca0*/  ISETP.NE.AND P1, PT, R18, 0x2, PT ;  /* 0x000000021200780c */ /* 0x000fc80003f25270 */
[----:B------:R-:W-:Y:S02]  /*dcb0*/  SEL R12, RZ, 0x1, P1 ;  /* 0x00000001ff0c7807 */ /* 0x000fe40000800000 */
[----:B------:R-:W-:Y:S02]  /*dcc0*/  SEL R18, R18, RZ, P1 ;  /* 0x000000ff12127207 */ /* 0x000fe40000800000 */
[----:B------:R-:W-:Y:S01]  /*dcd0*/  LOP3.LUT R19, R19, R12, RZ, 0x3c, !PT ;  /* 0x0000000c13137212 */ /* 0x000fe200078e3cff */
[----:B-1----:R-:W-:Y:S06]  /*dce0*/  @!P0 BRA `(.L_x_4639) ;  /* 0x0000000000048947 */ /* 0x002fec0003800000 */
[----:B------:R-:W-:Y:S01]  /*dcf0*/  BPT.TRAP 0x1 ;  /* 0x000000040000795c */ /* 0x000fe20000300000 */
.L_x_4639:
[----:B------:R-:W-:Y:S01]  /*dd00*/  IMAD R215, R18, 0x8, R2 ;  /* 0x0000000812d77824 */ /* 0x000fe200078e0202 */
[----:B------:R-:W-:-:S04]  /*dd10*/  SHF.L.U32 R20, R19, 0x1f, RZ ;  /* 0x0000001f13147819 */ /* 0x000fc800000006ff */
[----:B------:R1:W2:Y:S01]  /*dd20*/  SYNCS.PHASECHK.TRANS64.TRYWAIT P1, [R215+URZ+0x28c30], R20 ;  /* 0x028c3014d70075a7 */ /* 0x0002a2000802017f */
[----:B------:R-:W-:Y:S05]  /*dd30*/  @!P0 BRA `(.L_x_4640) ;  /* 0x0000000000048947 */ /* 0x000fea0003800000 */
[----:B------:R-:W-:Y:S01]  /*dd40*/  BPT.TRAP 0x1 ;  /* 0x000000040000795c */ /* 0x000fe20000300000 */
.L_x_4640:
[----:B------:R-:W-:Y:S01]  /*dd50*/  BSSY B1, `(.L_x_4641) ;  /* 0x0000006000017945 */ /* 0x000fe20003800000 */
[----:B------:R-:W-:Y:S02]  /*dd60*/  IMAD R154, R18, 0x200, R15 ;  /* 0x00000200129a7824 */ /* 0x000fe400078e020f */
[----:B------:R-:W-:Y:S01]  /*dd70*/  IMAD.MOV.U32 R155, RZ, RZ, 0x40000040 ;  /* 0x40000040ff9b7424 */ /* 0x000fe200078e00ff */
[----:B--2---:R-:W-:Y:S06]  /*dd80*/  @P1 BRA `(.L_x_4642) ;  /* 0x0000000000081947 */ /* 0x004fec0003800000 */
[----:B------:R-:W2:Y:S02]  /*dd90*/  SYNCS.PHASECHK.TRANS64.TRYWAIT P1, [R215+URZ+0x28c30], R20 ;  /* 0x028c3014d70075a7 */ /* 0x000ea4000802017f */
[----:B--2---:R-:W-:Y:S05]  /*dda0*/  @!P1 BRA `(.L_x_4643) ;  /* 0x000000dc002c9947 */ /* 0x004fea0003800000 */
.L_x_4642:
[----:B------:R-:W-:Y:S05]  /*ddb0*/  BSYNC B1 ;  /* 0x0000000000017941 */ /* 0x000fea0003800000 */
.L_x_4641:
        /* <DEDUP_REMOVED lines=36> */
.L_x_4644:
        /* <DEDUP_REMOVED lines=16> */
[----:B------:R-:W3:Y:S02]  /*e100*/  SHFL.BFLY PT, R13, R12, 0x2, 0x1f ;  /* 0x0c401f000c0d7f89 */ /* 0x000ee400000e0000 */
[----:B---3--:R-:W-:Y:S01]  /*e110*/  FMNMX.FTZ R13, R12, R13, !PT ;  /* 0x0000000d0c0d7209 */ /* 0x008fe20007810000 */
[----:B------:R-:W-:-:S04]  /*e120*/  IMAD.U32 R12, RZ, RZ, UR36 ;  /* 0x00000024ff0c7e24 */ /* 0x000fc8000f8e00ff */
[----:B------:R-:W3:Y:S02]  /*e130*/  SHFL.BFLY PT, R14, R13, 0x1, 0x1f ;  /* 0x0c201f000d0e7f89 */ /* 0x000ee400000e0000 */
[----:B---3--:R-:W-:-:S05]  /*e140*/  FMNMX.FTZ R14, R13, R14, !PT ;  /* 0x0000000e0d0e7209 */ /* 0x008fca0007810000 */
        /* <DEDUP_REMOVED lines=23> */
[----:B------:R-:W3:Y:S01]  /*e2c0*/  MUFU.EX2 R164, R184 ;  /* 0x000000b800a47308 */ /* 0x000ee20000000800 */
[----:B------:R-:W-:-:S04]  /*e2d0*/  PRMT R13, R191, 0x654, R13 ;  /* 0x00000654bf0d7816 */ /* 0x000fc8000000000d */
[----:B------:R4:W-:Y:S03]  /*e2e0*/  SYNCS.ARRIVE.TRANS64.RED.A1T0 RZ, [R13+URZ], RZ ;  /* 0x000000ff0dff79a7 */ /* 0x0009e6000810043f */
[----:B------:R-:W5:Y:S01]  /*e2f0*/  MUFU.EX2 R153, R153 ;  /* 0x0000009900997308 */ /* 0x000f620000000800 */
[----:B----4-:R-:W-:-:S07]  /*e300*/  FMNMX.FTZ R13, R154, R21, !PT ;  /* 0x000000159a0d7209 */ /* 0x010fce0007810000 */
[----:B------:R-:W4:Y:S01]  /*e310*/  MUFU.EX2 R156, R156 ;  /* 0x0000009c009c7308 */ /* 0x000f220000000800 */
[----:B------:R-:W-:Y:S01]  /*e320*/  FMNMX.FTZ R13, R155, R13, !PT ;  /* 0x0000000d9b0d7209 */ /* 0x000fe20007810000 */
[----:B---3--:R-:W-:Y:S01]  /*e330*/  FFMA.FTZ R0, R164, R0, R152 ;  /* 0x00000000a4007223 */ /* 0x008fe20000010098 */
[-C--:B------:R-:W-:Y:S01]  /*e340*/  FMUL.FTZ R24, R24, R164.reuse ;  /* 0x000000a418187220 */ /* 0x080fe20000410000 */
[-C--:B------:R-:W-:Y:S01]  /*e350*/  FMUL.FTZ R25, R25, R164.reuse ;  /* 0x000000a419197220 */ /* 0x080fe20000410000 */
[----:B------:R-:W-:Y:S01]  /*e360*/  FMNMX.FTZ R13, R158, R13, !PT ;  /* 0x0000000d9e0d7209 */ /* 0x000fe20007810000 */
[-C--:B------:R-:W-:Y:S01]  /*e370*/  FMUL.FTZ R28, R28, R164.reuse ;  /* 0x000000a41c1c7220 */ /* 0x080fe20000410000 */
[----:B------:R-:W-:Y:S01]  /*e380*/  FMUL.FTZ R29, R29, R164 ;  /* 0x000000a41d1d7220 */ /* 0x000fe20000410000 */
[----:B------:R-:W3:Y:S01]  /*e390*/  MUFU.EX2 R157, R157 ;  /* 0x0000009d009d7308 */ /* 0x000ee20000000800 */
[----:B------:R-:W-:Y:S01]  /*e3a0*/  FMNMX.FTZ R13, R159, R13, !PT ;  /* 0x0000000d9f0d7209 */ /* 0x000fe20007810000 */
[C---:B-----5:R-:W-:Y:S01]  /*e3b0*/  FADD.FTZ R0, R153.reuse, R0 ;  /* 0x0000000099007221 */ /* 0x060fe20000010000 */
[----:B------:R-:W-:Y:S01]  /*e3c0*/  F2FP.BF16.F32.PACK_AB R184, R153, R152 ;  /* 0x0000009899b8723e */ /* 0x000fe200000010ff */
[-C--:B------:R-:W-:Y:S01]  /*e3d0*/  FMUL.FTZ R32, R32, R164.reuse ;  /* 0x000000a420207220 */ /* 0x080fe20000410000 */
[----:B------:R-:W-:Y:S01]  /*e3e0*/  FMNMX.FTZ R13, R162, R13, !PT ;  /* 0x0000000da20d7209 */ /* 0x000fe20007810000 */
[-C--:B------:R-:W-:Y:S01]  /*e3f0*/  FMUL.FTZ R33, R33, R164.reuse ;  /* 0x000000a421217220 */ /* 0x080fe20000410000 */
[-C--:B------:R-:W-:Y:S01]  /*e400*/  FMUL.FTZ R36, R36, R164.reuse ;  /* 0x000000a424247220 */ /* 0x080fe20000410000 */
[----:B------:R-:W5:Y:S01]  /*e410*/  MUFU.EX2 R152, R160 ;  /* 0x000000a000987308 */ /* 0x000f620000000800 */
[----:B------:R-:W-:Y:S01]  /*e420*/  FMNMX.FTZ R13, R163, R13, !PT ;  /* 0x0000000da30d7209 */ /* 0x000fe20007810000 */
[----:B----4-:R-:W-:Y:S01]  /*e430*/  FADD.FTZ R0, R156, R0 ;  /* 0x000000009c007221 */ /* 0x010fe20000010000 */
[-C--:B------:R-:W-:Y:S01]  /*e440*/  FMUL.FTZ R37, R37, R164.reuse ;  /* 0x000000a425257220 */ /* 0x080fe20000410000 */
[-C--:B------:R-:W-:Y:S01]  /*e450*/  FMUL.FTZ R40, R40, R164.reuse ;  /* 0x000000a428287220 */ /* 0x080fe20000410000 */
[----:B------:R-:W-:Y:S01]  /*e460*/  FMNMX.FTZ R13, R166, R13, !PT ;  /* 0x0000000da60d7209 */ /* 0x000fe20007810000 */
[-C--:B------:R-:W-:Y:S01]  /*e470*/  FMUL.FTZ R41, R41, R164.reuse ;  /* 0x000000a429297220 */ /* 0x080fe20000410000 */
[----:B------:R-:W-:Y:S01]  /*e480*/  FMUL.FTZ R44, R44, R164 ;  /* 0x000000a42c2c7220 */ /* 0x000fe20000410000 */
[----:B------:R-:W4:Y:S01]  /*e490*/  MUFU.EX2 R187, R187 ;  /* 0x000000bb00bb7308 */ /* 0x000f220000000800 */
[----:B------:R-:W-:Y:S01]  /*e4a0*/  FMNMX.FTZ R13, R167, R13, !PT ;  /* 0x0000000da70d7209 */ /* 0x000fe20007810000 */
[C---:B---3--:R-:W-:Y:S01]  /*e4b0*/  FADD.FTZ R0, R157.reuse, R0 ;  /* 0x000000009d007221 */ /* 0x048fe20000010000 */
[----:B0-----:R-:W-:Y:S01]  /*e4c0*/  F2FP.BF16.F32.PACK_AB R186, R157, R156 ;  /* 0x0000009c9dba723e */ /* 0x001fe200000010ff */
[-C--:B------:R-:W-:Y:S01]  /*e4d0*/  FMUL.FTZ R45, R45, R164.reuse ;  /* 0x000000a42d2d7220 */ /* 0x080fe20000410000 */
[----:B------:R-:W-:Y:S01]  /*e4e0*/  FMNMX.FTZ R13, R170, R13, !PT ;  /* 0x0000000daa0d7209 */ /* 0x000fe20007810000 */
[-C--:B------:R-:W-:Y:S01]  /*e4f0*/  FMUL.FTZ R48, R48, R164.reuse ;  /* 0x000000a430307220 */ /* 0x080fe20000410000 */
[-C--:B------:R-:W-:Y:S01]  /*e500*/  FMUL.FTZ R49, R49, R164.reuse ;  /* 0x000000a431317220 */ /* 0x080fe20000410000 */
[----:B------:R-:W0:Y:S01]  /*e510*/  MUFU.EX2 R161, R161 ;  /* 0x000000a100a17308 */ /* 0x000e220000000800 */
[----:B------:R-:W-:Y:S01]  /*e520*/  FMNMX.FTZ R13, R171, R13, !PT ;  /* 0x0000000dab0d7209 */ /* 0x000fe20007810000 */
[----:B-----5:R-:W-:Y:S01]  /*e530*/  FADD.FTZ R0, R152, R0 ;  /* 0x0000000098007221 */ /* 0x020fe20000010000 */
[-C--:B------:R-:W-:Y:S01]  /*e540*/  FMUL.FTZ R52, R52, R164.reuse ;  /* 0x000000a434347220 */ /* 0x080fe20000410000 */
[-C--:B------:R-:W-:Y:S01]  /*e550*/  FMUL.FTZ R53, R53, R164.reuse ;  /* 0x000000a435357220 */ /* 0x080fe20000410000 */
[----:B------:R-:W-:Y:S01]  /*e560*/  FMNMX.FTZ R13, R174, R13, !PT ;  /* 0x0000000dae0d7209 */ /* 0x000fe20007810000 */
[-C--:B------:R-:W-:Y:S01]  /*e570*/  FMUL.FTZ R56, R56, R164.reuse ;  /* 0x000000a438387220 */ /* 0x080fe20000410000 */
[----:B------:R-:W-:Y:S01]  /*e580*/  FMUL.FTZ R57, R57, R164 ;  /* 0x000000a439397220 */ /* 0x000fe20000410000 */
[----:B------:R-:W3:Y:S01]  /*e590*/  MUFU.EX2 R165, R165 ;  /* 0x000000a500a57308 */ /* 0x000ee20000000800 */
[----:B------:R-:W-:Y:S01]  /*e5a0*/  FMNMX.FTZ R13, R175, R13, !PT ;  /* 0x0000000daf0d7209 */ /* 0x000fe20007810000 */
[C---:B----4-:R-:W-:Y:S01]  /*e5b0*/  FADD.FTZ R0, R187.reuse, R0 ;  /* 0x00000000bb007221 */ /* 0x050fe20000010000 */
[----:B------:R-:W-:Y:S01]  /*e5c0*/  F2FP.BF16.F32.PACK_AB R152, R187, R152 ;  /* 0x00000098bb98723e */ /* 0x000fe200000010ff */
[-C--:B------:R-:W-:Y:S01]  /*e5d0*/  FMUL.FTZ R60, R60, R164.reuse ;  /* 0x000000a43c3c7220 */ /* 0x080fe20000410000 */
[----:B------:R-:W-:Y:S01]  /*e5e0*/  FMNMX.FTZ R13, R178, R13, !PT ;  /* 0x0000000db20d7209 */ /* 0x000fe20007810000 */
[-C--:B------:R-:W-:Y:S01]  /*e5f0*/  FMUL.FTZ R61, R61, R164.reuse ;  /* 0x000000a43d3d7220 */ /* 0x080fe20000410000 */
[-C--:B------:R-:W-:Y:S01]  /*e600*/  FMUL.FTZ R64, R64, R164.reuse ;  /* 0x000000a440407220 */ /* 0x080fe20000410000 */
[----:B------:R-:W4:Y:S01]  /*e610*/  MUFU.EX2 R156, R168 ;  /* 0x000000a8009c7308 */ /* 0x000f220000000800 */
        /* <DEDUP_REMOVED lines=9> */
[----:B---3--:R-:W-:Y:S01]  /*e6b0*/  FADD.FTZ R0, R165, R0 ;  /* 0x00000000a5007221 */ /* 0x008fe20000010000 */
[-C--:B------:R-:W-:Y:S01]  /*e6c0*/  FMUL.FTZ R73, R73, R164.reuse ;  /* 0x000000a449497220 */ /* 0x080fe20000410000 */
[-C--:B------:R-:W-:Y:S01]  /*e6d0*/  FMUL.FTZ R76, R76, R164.reuse ;  /* 0x000000a44c4c7220 */ /* 0x080fe20000410000 */
[-C--:B------:R-:W-:Y:S01]  /*e6e0*/  FMUL.FTZ R77, R77, R164.reuse ;  /* 0x000000a44d4d7220 */ /* 0x080fe20000410000 */
[----:B------:R-:W3:Y:S01]  /*e6f0*/  SHFL.BFLY PT, R153, R13, 0x2, 0x1f ;  /* 0x0c401f000d997f89 */ /* 0x000ee200000e0000 */
        /* <DEDUP_REMOVED lines=18> */
[----:B-----5:R-:W-:Y:S01]  /*e820*/  FADD.FTZ R0, R172, R0 ;  /* 0x00000000ac007221 */ /* 0x020fe20000010000 */
[-C--:B------:R-:W-:Y:S01]  /*e830*/  FMUL.FTZ R104, R104, R164.reuse ;  /* 0x000000a468687220 */ /* 0x080fe20000410000 */
[-C--:B------:R-:W-:Y:S01]  /*e840*/  FMUL.FTZ R105, R105, R164.reuse ;  /* 0x000000a469697220 */ /* 0x080fe20000410000 */
[-C--:B------:R-:W-:Y:S01]  /*e850*/  FMUL.FTZ R108, R108, R164.reuse ;  /* 0x000000a46c6c7220 */ /* 0x080fe20000410000 */
[-C--:B------:R-:W-:Y:S01]  /*e860*/  FMUL.FTZ R109, R109, R164.reuse ;  /* 0x000000a46d6d7220 */ /* 0x080fe20000410000 */
[----:B---3--:R-:W-:Y:S01]  /*e870*/  FMNMX.FTZ R13, R13, R153, !PT ;  /* 0x000000990d0d7209 */ /* 0x008fe20007810000 */
[-C--:B------:R-:W-:Y:S01]  /*e880*/  FMUL.FTZ R112, R112, R164.reuse ;  /* 0x000000a470707220 */ /* 0x080fe20000410000 */
[----:B------:R-:W3:Y:S01]  /*e890*/  MUFU.EX2 R177, R177 ;  /* 0x000000b100b17308 */ /* 0x000ee20000000800 */
[----:B----4-:R-:W-:Y:S01]  /*e8a0*/  FADD.FTZ R0, R173, R0 ;  /* 0x00000000ad007221 */ /* 0x010fe20000010000 */
[-C--:B------:R-:W-:Y:S01]  /*e8b0*/  FMUL.FTZ R113, R113, R164.reuse ;  /* 0x000000a471717220 */ /* 0x080fe20000410000 */
[----:B------:R-:W4:Y:S01]  /*e8c0*/  SHFL.BFLY PT, R153, R13, 0x1, 0x1f ;  /* 0x0c201f000d997f89 */ /* 0x000f2200000e0000 */
[-C--:B------:R-:W-:Y:S01]  /*e8d0*/  FMUL.FTZ R116, R116, R164.reuse ;  /* 0x000000a474747220 */ /* 0x080fe20000410000 */
[-C--:B------:R-:W-:Y:S01]  /*e8e0*/  FMUL.FTZ R117, R117, R164.reuse ;  /* 0x000000a475757220 */ /* 0x080fe20000410000 */
[-C--:B------:R-:W-:Y:S01]  /*e8f0*/  FMUL.FTZ R120, R120, R164.reuse ;  /* 0x000000a478787220 */ /* 0x080fe20000410000 */
[-C--:B------:R-:W-:Y:S01]  /*e900*/  FMUL.FTZ R121, R121, R164.reuse ;  /* 0x000000a479797220 */ /* 0x080fe20000410000 */
[----:B------:R-:W5:Y:S01]  /*e910*/  MUFU.EX2 R180, R180 ;  /* 0x000000b400b47308 */ /* 0x000f620000000800 */
        /* <DEDUP_REMOVED lines=18> */
[----:B----4-:R-:W-:Y:S01]  /*ea40*/  FMNMX.FTZ R13, R13, R153, !PT ;  /* 0x000000990d0d7209 */ /* 0x010fe20007810000 */
[----:B------:R-:W-:-:S02]  /*ea50*/  @!P1 IMAD R153, R185, 0x40, R197 ;  /* 0x00000040b9999824 */ /* 0x000fc400078e02c5 */
[----:B------:R-:W-:Y:S02]  /*ea60*/  FMUL.FTZ R149, R149, R164 ;  /* 0x000000a495957220 */ /* 0x000fe40000410000 */
[----:B------:R-:W-:Y:S01]  /*ea70*/  FADD.FTZ R21, -R13, R21 ;  /* 0x000000150d157221 */ /* 0x000fe20000010100 */
[----:B------:R-:W-:Y:S02]  /*ea80*/  @!P1 IMAD R153, R153, 0x4, R2 ;  /* 0x0000000499999824 */ /* 0x000fe400078e0202 */
[----:B0-----:R-:W-:Y:S01]  /*ea90*/  FADD.FTZ R0, R181, R0 ;  /* 0x00000000b5007221 */ /* 0x001fe20000010000 */
[-C--:B------:R-:W-:Y:S02]  /*eaa0*/  FMUL.FTZ R21, R21, R12.reuse ;  /* 0x0000000c15157220 */ /* 0x080fe40000410000 */
[----:B------:R-:W-:Y:S04]  /*eab0*/  @!P1 STS [R153+0x28800], R164 ;  /* 0x028800a499009388 */ /* 0x000fe80000000800 */
        /* <DEDUP_REMOVED lines=64> */
[----:B------:R-:W-:Y:S01]  /*eec0*/  BAR.SYNC.DEFER_BLOCKING 0xf, 0x100 ;  /* 0x03c4000000007b1d */ /* 0x000fe20000010000 */
        /* <DEDUP_REMOVED lines=22> */
[----:B0-----:R-:W-:Y:S01]  /*f030*/  FADD.FTZ R155, R157, R154 ;  /* 0x0000009a9d9b7221 */ /* 0x001fe20000010000 */
        /* <DEDUP_REMOVED lines=45> */
.L_x_4645:
[----:B------:R3:W4:Y:S01]  /*f310*/  SYNCS.PHASECHK.TRANS64.TRYWAIT P1, [R215+URZ+0x28c50], R20 ;  /* 0x028c5014d70075a7 */ /* 0x000722000802017f */
[----:B------:R-:W-:Y:S05]  /*f320*/  @!P0 BRA `(.L_x_4646) ;  /* 0x0000000000048947 */ /* 0x000fea0003800000 */
[----:B------:R-:W-:Y:S01]  /*f330*/  BPT.TRAP 0x1 ;  /* 0x000000040000795c */ /* 0x000fe20000300000 */
.L_x_4646:
[----:B------:R-:W-:Y:S04]  /*f340*/  BSSY B1, `(.L_x_4647) ;  /* 0x0000004000017945 */ /* 0x000fe80003800000 */
[----:B----4-:R-:W-:Y:S05]  /*f350*/  @P1 BRA `(.L_x_4648) ;  /* 0x0000000000081947 */ /* 0x010fea0003800000 */
[----:B------:R-:W4:Y:S02]  /*f360*/  SYNCS.PHASECHK.TRANS64.TRYWAIT P1, [R215+URZ+0x28c50], R20 ;  /* 0x028c5014d70075a7 */ /* 0x000f24000802017f */
[----:B----4-:R-:W-:Y:S05]  /*f370*/  @!P1 BRA `(.L_x_4649) ;  /* 0x000000c400cc9947 */ /* 0x010fea0003800000 */
.L_x_4648:
[----:B------:R-:W-:Y:S05]  /*f380*/  BSYNC B1 ;  /* 0x0000000000017941 */ /* 0x000fea0003800000 */
.L_x_4647:
[----:B-1234-:R-:W-:Y:S01]  /*f390*/  IMAD R20, R18, 0x1000, R199 ;  /* 0x0000100012147824 */ /* 0x01efe200078e02c7 */
        /* <DEDUP_REMOVED lines=15> */
[C---:B0-----:R-:W-:Y:S01]  /*f490*/  VIADD R152, R20.reuse, 0x100 ;  /* 0x0000010014987836 */ /* 0x041fe20000000000 */
        /* <DEDUP_REMOVED lines=24> */
.L_x_4650:
[C---:B------:R-:W-:Y:S01]  /*f620*/  ISETP.GT.AND P1, PT, R214.reuse, RZ, PT ;  /* 0x000000ffd600720c */ /* 0x040fe20003f24270 */
        /* <DEDUP_REMOVED lines=8> */
.L_x_4638:
[----:B------:R-:W-:Y:S05]  /*f6b0*/  BSYNC B0 ;  /* 0x0000000000007941 */ /* 0x000fea0003800000 */
.L_x_4637:
[----:B------:R-:W2:Y:S04]  /*f6c0*/  LDL.LU R20, [R1+0x44] ;  /* 0x0000440001147983 */ /* 0x000ea80000300800 */
[----:B------:R-:W3:Y:S04]  /*f6d0*/  SHFL.BFLY PT, R5, R0, 0x2, 0x1f ;  /* 0x0c401f0000057f89 */ /* 0x000ee800000e0000 */
[----:B------:R-:W4:Y:S01]  /*f6e0*/  SHFL.BFLY PT, R4, R3, 0x2, 0x1f ;  /* 0x0c401f0003047f89 */ /* 0x000f2200000e0000 */
[----:B---3--:R-:W-:Y:S01]  /*f6f0*/  FADD.FTZ R5, R5, R0 ;  /* 0x0000000005057221 */ /* 0x008fe20000010000 */
[----:B------:R-:W-:-:S02]  /*f700*/  IMAD.MOV.U32 R0, RZ, RZ, -0x800000 ;  /* 0xff800000ff007424 */ /* 0x000fc400078e00ff */
[----:B----4-:R-:W-:Y:S02]  /*f710*/  FADD.FTZ R4, R4, R3 ;  /* 0x0000000304047221 */ /* 0x010fe40000010000 */
        /* <DEDUP_REMOVED lines=14> */
[----:B------:R-:W-:Y:S02]  /*f800*/  IMAD.MOV.U32 R3, RZ, RZ, -0x800000 ;  /* 0xff800000ff037424 */ /* 0x000fe400078e00ff */
[----:B----4-:R-:W-:-:S04]  /*f810*/  @P1 FMUL.FTZ R4, R9, 0.69314718246459960938 ;  /* 0x3f31721809041820 */ /* 0x010fc80000410000 */
[----:B------:R-:W-:Y:S01]  /*f820*/  @P1 FFMA.FTZ R3, R5, R13, R4 ;  /* 0x0000000d05031223 */ /* 0x000fe20000010004 */
[----:B------:R-:W-:-:S05]  /*f830*/  IMAD.MOV R5, RZ, RZ, -R217 ;  /* 0x000000ffff057224 */ /* 0x000fca00078e0ad9 */
[----:B------:R-:W-:Y:S02]  /*f840*/  ISETP.NE.AND P2, PT, R196, R5, PT ;  /* 0x00000005c400720c */ /* 0x000fe40003f45270 */
[----:B------:R-:W-:-:S06]  /*f850*/  CS2R R4, SRZ ;  /* 0x0000000000047805 */ /* 0x000fcc000001ff00 */
[----:B------:R-:W3:Y:S01]  /*f860*/  @P0 MUFU.RCP R5, R6 ;  /* 0x0000000600050308 */ /* 0x000ee20000001000 */
[----:B------:R-:W-:-:S04]  /*f870*/  PLOP3.LUT P0, PT, PT, PT, PT, 0x8, 0x0 ;  /* 0x000000000000781c */ /* 0x000fc80003f0e170 */
[----:B------:R-:W-:-:S03]  /*f880*/  @!P2 IMAD R9, R18, 0x40, R197 ;  /* 0x000000401209a824 */ /* 0x000fc600078e02c5 */
[----:B------:R-:W4:Y:S01]  /*f890*/  @P1 MUFU.RCP R4, R7 ;  /* 0x0000000700041308 */ /* 0x000f220000001000 */
[----:B------:R-:W-:Y:S02]  /*f8a0*/  VIADD R18, R18, 0x1 ;  /* 0x0000000112127836 */ /* 0x000fe40000000000 */
[----:B------:R-:W-:-:S03]  /*f8b0*/  @!P2 IMAD R9, R9, 0x4, R2 ;  /* 0x000000040909a824 */ /* 0x000fc600078e0202 */
[----:B------:R-:W-:Y:S02]  /*f8c0*/  ISETP.NE.AND P1, PT, R18, 0x2, PT ;  /* 0x000000021200780c */ /* 0x000fe40003f25270 */
[----:B---3--:R3:W-:Y:S02]  /*f8d0*/  @!P2 STS [R9+0x28800], R5 ;  /* 0x028800050900a388 */ /* 0x0087e40000000800 */
[----:B------:R-:W-:Y:S01]  /*f8e0*/  SEL R2, RZ, 0x1, P1 ;  /* 0x00000001ff027807 */ /* 0x000fe20000800000 */
[-C--:B------:R-:W-:Y:S01]  /*f8f0*/  FMUL.FTZ R154, R28, R5.reuse ;  /* 0x000000051c9a7220 */ /* 0x080fe20000410000 */
        /* <DEDUP_REMOVED lines=133> */
.L_x_4563:
[----:B------:R-:W-:Y:S05]  /*10150*/  BSYNC B7 ;  /* 0x0000000000077941 */ /* 0x000fea0003800000 */
.L_x_4561:
[----:B------:R-:W3:Y:S08]  /*10160*/  S2UR UR4, SR_CgaCtaId ;  /* 0x00000000000479c3 */ /* 0x000ef00000008800 */
[----:B------:R-:W-:Y:S01]  /*10170*/  BAR.SYNC.DEFER_BLOCKING 0x5, 0x180 ;  /* 0x0146000000007b1d */ /* 0x000fe20000010000 */
[----:B------:R-:W-:-:S05]  /*10180*/  MOV R2, 0x400 ;  /* 0x0000040000027802 */ /* 0x000fca0000000f00 */
[----:B------:R-:W-:Y:S01]  /*10190*/  BSSY B0, `(.L_x_4652) ;  /* 0x0000323000007945 */ /* 0x000fe20003800000 */
[----:B---3--:R-:W-:-:S05]  /*101a0*/  IMAD.U32 R191, RZ, RZ, UR4 ;  /* 0x00000004ffbf7e24 */ /* 0x008fca000f8e00ff */
[----:B------:R-:W-:-:S05]  /*101b0*/  LEA R2, R191, R2, 0x18 ;  /* 0x00000002bf027211 */ /* 0x000fca00078ec0ff */
[----:B-----5:R3:W4:Y:S01]  /*101c0*/  LDS.128 R24, [R2+0x28cd0] ;  /* 0x028cd00002187984 */ /* 0x0207220000000c00 */
[----:B------:R-:W-:Y:S06]  /*101d0*/  BAR.ARV 0x4, 0x180 ;  /* 0x0106000000007b1d */ /* 0x000fec0000002000 */
[----:B------:R-:W-:Y:S05]  /*101e0*/  @P0 BRA `(.L_x_4653) ;  /* 0x0000002000980947 */ /* 0x000fea0003800000 */
[----:B------:R-:W3:Y:S01]  /*101f0*/  LDL R12, [R1+0x5c] ;  /* 0x00005c00010c7983 */ /* 0x000ee20000100800 */
[----:B------:R-:W0:Y:S01]  /*10200*/  S2R R45, SR_SWINHI ;  /* 0x00000000002d7919 */ /* 0x000e220000002f00 */
[----:B------:R-:W-:Y:S01]  /*10210*/  F2FP.BF16.F32.PACK_AB R7, R31, R7 ;  /* 0x000000071f07723e */ /* 0x000fe200000010ff */
[----:B------:R-:W-:Y:S01]  /*10220*/  ULDC.64 UR4, c[0x0][0xc00] ;  /* 0x0003000000047ab9 */ /* 0x000fe20000000a00 */
[----:B------:R-:W-:Y:S01]  /*10230*/  F2FP.BF16.F32.PACK_AB R4, R8, R10 ;  /* 0x0000000a0804723e */ /* 0x000fe200000010ff */
[----:B------:R-:W4:Y:S04]  /*10240*/  LDL.LU R82, [R1+0x38] ;  /* 0x0000380001527983 */ /* 0x000f280000300800 */
[----:B------:R-:W4:Y:S01]  /*10250*/  LDL.LU R74, [R1+0x3c] ;  /* 0x00003c00014a7983 */ /* 0x000f220000300800 */
[----:B-12---:R-:W-:-:S02]  /*10260*/  MOV R20, R2 ;  /* 0x0000000200147202 */ /* 0x006fc40000000f00 */
[----:B0-----:R-:W-:Y:S02]  /*10270*/  MOV R21, R45 ;  /* 0x0000002d00157202 */ /* 0x001fe40000000f00 */
        /* <DEDUP_REMOVED lines=13> */
[----:B------:R-:W-:Y:S01]  /*10350*/  IMAD.MOV.U32 R80, RZ, RZ, RZ ;  /* 0x000000ffff507224 */ /* 0x000fe200078e00ff */
[----:B------:R-:W-:Y:S01]  /*10360*/  BAR.SYNC.DEFER_BLOCKING 0x1, 0x100 ;  /* 0x0044000000007b1d */ /* 0x000fe20000010000 */
[----:B---3--:R-:W-:-:S03]  /*10370*/  IMAD.WIDE R44, R12, 0x2, R20 ;  /* 0x000000020c2c7825 */ /* 0x008fc600078e0214 */
[----:B------:R-:W-:Y:S01]  /*10380*/  LOP3.LUT R49, R44, 0x380, RZ, 0xc0, !PT ;  /* 0x000003802c317812 */ /* 0x000fe200078ec0ff */
[----:B------:R-:W-:-:S03]  /*10390*/  IMAD.MOV.U32 R31, RZ, RZ, R45 ;  /* 0x000000ffff1f7224 */ /* 0x000fc600078e002d */
[----:B------:R-:W-:-:S04]  /*103a0*/  SHF.R.U64 R49, R49, 0x3, RZ ;  /* 0x0000000331317819 */ /* 0x000fc800000012ff */
[----:B------:R-:W-:-:S04]  /*103b0*/  LOP3.LUT R30, R49, R44, RZ, 0x3c, !PT ;  /* 0x0000002c311e7212 */ /* 0x000fc800078e3cff */
[----:B------:R-:W-:Y:S02]  /*103c0*/  MOV R30, R30 ;  /* 0x0000001e001e7202 */ /* 0x000fe40000000f00 */
[----:B------:R-:W-:-:S04]  /*103d0*/  IADD3 R31, P0, R44, 0x20, RZ ;  /* 0x000000202c1f7810 */ /* 0x000fc80007f1e0ff */
[----:B------:R-:W-:Y:S01]  /*103e0*/  LOP3.LUT R10, R31, 0x380, RZ, 0xc0, !PT ;  /* 0x000003801f0a7812 */ /* 0x000fe200078ec0ff */
[----:B------:R0:W-:Y:S03]  /*103f0*/  STSM.16.M88.4 [R30], R4 ;  /* 0x000000041e007844 */ /* 0x0001e60000000200 */
[----:B------:R-:W-:Y:S01]  /*10400*/  SHF.R.U64 R10, R10, 0x3, RZ ;  /* 0x000000030a0a7819 */ /* 0x000fe200000012ff */
[----:B0-----:R-:W-:-:S03]  /*10410*/  IMAD.X R5, RZ, RZ, R45, P0 ;  /* 0x000000ffff057224 */ /* 0x001fc600000e062d */
[----:B------:R-:W-:-:S04]  /*10420*/  LOP3.LUT R4, R10, R31, RZ, 0x3c, !PT ;  /* 0x0000001f0a047212 */ /* 0x000fc800078e3cff */
[----:B------:R-:W-:Y:S02]  /*10430*/  MOV R12, R4 ;  /* 0x00000004000c7202 */ /* 0x000fe40000000f00 */
[----:B------:R-:W-:-:S04]  /*10440*/  IADD3 R5, P0, R44, 0x40, RZ ;  /* 0x000000402c057810 */ /* 0x000fc80007f1e0ff */
[----:B------:R-:W-:Y:S02]  /*10450*/  LOP3.LUT R4, R5, 0x380, RZ, 0xc0, !PT ;  /* 0x0000038005047812 */ /* 0x000fe400078ec0ff */
[----:B------:R-:W-:Y:S02]  /*10460*/  IADD3 R6, P4, R44, 0x60, RZ ;  /* 0x000000602c067810 */ /* 0x000fe40007f9e0ff */
[----:B------:R-:W-:-:S04]  /*10470*/  SHF.R.U64 R4, R4, 0x3, RZ ;  /* 0x0000000304047819 */ /* 0x000fc800000012ff */
[----:B------:R-:W-:Y:S02]  /*10480*/  LOP3.LUT R4, R4, R5, RZ, 0x3c, !PT ;  /* 0x0000000504047212 */ /* 0x000fe400078e3cff */
[----:B------:R-:W-:Y:S02]  /*10490*/  LOP3.LUT R5, R6, 0x380, RZ, 0xc0, !PT ;  /* 0x0000038006057812 */ /* 0x000fe400078ec0ff */
[----:B------:R-:W-:Y:S02]  /*104a0*/  F2FP.BF16.F32.PACK_AB R10, R28, R36 ;  /* 0x000000241c0a723e */ /* 0x000fe400000010ff */
[----:B------:R-:W-:Y:S02]  /*104b0*/  SHF.R.U64 R5, R5, 0x3, RZ ;  /* 0x0000000305057819 */ /* 0x000fe400000012ff */
[----:B------:R-:W-:Y:S01]  /*104c0*/  IADD3 R14, P5, R44, 0x2000, RZ ;  /* 0x000020002c0e7810 */ /* 0x000fe20007fbe0ff */
[----:B------:R0:W-:Y:S03]  /*104d0*/  STSM.16.M88.4 [R12], R8 ;  /* 0x000000080c007844 */ /* 0x0001e60000000200 */
[----:B------:R-:W-:-:S04]  /*104e0*/  LOP3.LUT R7, R14, 0x380, RZ, 0xc0, !PT ;  /* 0x000003800e077812 */ /* 0x000fc800078ec0ff */
[----:B------:R-:W-:Y:S02]  /*104f0*/  SHF.R.U64 R7, R7, 0x3, RZ ;  /* 0x0000000307077819 */ /* 0x000fe400000012ff */
[----:B0-----:R-:W-:Y:S01]  /*10500*/  LOP3.LUT R8, R5, R6, RZ, 0x3c, !PT ;  /* 0x0000000605087212 */ /* 0x001fe200078e3cff */
[----:B------:R-:W-:Y:S01]  /*10510*/  IMAD.X R5, RZ, RZ, R45, P0 ;  /* 0x000000ffff057224 */ /* 0x000fe200000e062d */
[----:B------:R-:W-:-:S04]  /*10520*/  IADD3 R57, P0, R44, 0x2040, RZ ;  /* 0x000020402c397810 */ /* 0x000fc80007f1e0ff */
[----:B------:R-:W-:Y:S02]  /*10530*/  LOP3.LUT R56, R57, 0x380, RZ, 0xc0, !PT ;  /* 0x0000038039387812 */ /* 0x000fe400078ec0ff */
[----:B------:R-:W-:Y:S02]  /*10540*/  LOP3.LUT R10, R7, R14, RZ, 0x3c, !PT ;  /* 0x0000000e070a7212 */ /* 0x000fe400078e3cff */
[----:B------:R-:W-:Y:S02]  /*10550*/  MOV R9, R4 ;  /* 0x0000000400097202 */ /* 0x000fe40000000f00 */
[----:B------:R-:W-:Y:S02]  /*10560*/  F2FP.BF16.F32.PACK_AB R4, R155, R157 ;  /* 0x0000009d9b04723e */ /* 0x000fe400000010ff */
[----:B------:R-:W-:Y:S02]  /*10570*/  IADD3 R31, P6, R44, 0x2020, RZ ;  /* 0x000020202c1f7810 */ /* 0x000fe40007fde0ff */
[----:B------:R-:W-:-:S02]  /*10580*/  F2FP.BF16.F32.PACK_AB R5, R43, R42 ;  /* 0x0000002a2b05723e */ /* 0x000fc400000010ff */
[----:B------:R-:W-:Y:S02]  /*10590*/  F2FP.BF16.F32.PACK_AB R6, R153, R156 ;  /* 0x0000009c9906723e */ /* 0x000fe400000010ff */
[----:B------:R-:W-:Y:S02]  /*105a0*/  F2FP.BF16.F32.PACK_AB R7, R47, R46 ;  /* 0x0000002e2f07723e */ /* 0x000fe400000010ff */
[----:B------:R-:W-:Y:S02]  /*105b0*/  SHF.R.U64 R56, R56, 0x3, RZ ;  /* 0x0000000338387819 */ /* 0x000fe400000012ff */
[C---:B------:R-:W-:Y:S02]  /*105c0*/  IADD3 R53, P1, R44.reuse, 0x2060, RZ ;  /* 0x000020602c357810 */ /* 0x040fe40007f3e0ff */
[----:B------:R-:W-:Y:S01]  /*105d0*/  IADD3 R49, P2, R44, 0x4000, RZ ;  /* 0x000040002c317810 */ /* 0x000fe20007f5e0ff */
[----:B------:R0:W-:Y:S01]  /*105e0*/  STSM.16.M88.4 [R9], R4 ;  /* 0x0000000409007844 */ /* 0x0001e20000000200 */
        /* <DEDUP_REMOVED lines=8> */
[----:B0-----:R-:W-:Y:S01]  /*10670*/  IADD3 R7, P0, R44, 0x6020, RZ ;  /* 0x000060202c077810 */ /* 0x001fe20007f1e0ff */
[--C-:B------:R-:W-:Y:S01]  /*10680*/  IMAD.X R9, RZ, RZ, R45.reuse, P4 ;  /* 0x000000ffff097224 */ /* 0x100fe200020e062d */
[----:B------:R-:W-:Y:S02]  /*10690*/  LOP3.LUT R30, R30, R31, RZ, 0x3c, !PT ;  /* 0x0000001f1e1e7212 */ /* 0x000fe400078e3cff */
[----:B------:R-:W-:Y:S01]  /*106a0*/  LOP3.LUT R6, R7, 0x380, RZ, 0xc0, !PT ;  /* 0x0000038007067812 */ /* 0x000fe200078ec0ff */
[--C-:B------:R-:W-:Y:S01]  /*106b0*/  IMAD.X R11, RZ, RZ, R45.reuse, P5 ;  /* 0x000000ffff0b7224 */ /* 0x100fe200028e062d */
[----:B------:R-:W-:Y:S01]  /*106c0*/  LOP3.LUT R52, R52, R53, RZ, 0x3c, !PT ;  /* 0x0000003534347212 */ /* 0x000fe200078e3cff */
[--C-:B------:R-:W-:Y:S01]  /*106d0*/  IMAD.X R31, RZ, RZ, R45.reuse, P6 ;  /* 0x000000ffff1f7224 */ /* 0x100fe200030e062d */
[----:B------:R-:W-:Y:S01]  /*106e0*/  LOP3.LUT R48, R48, R49, RZ, 0x3c, !PT ;  /* 0x0000003130307212 */ /* 0x000fe200078e3cff */
[--C-:B------:R-:W-:Y:S01]  /*106f0*/  IMAD.X R53, RZ, RZ, R45.reuse, P1 ;  /* 0x000000ffff357224 */ /* 0x100fe200008e062d */
[C---:B------:R-:W-:Y:S01]  /*10700*/  IADD3 R35, P3, R44.reuse, 0x4020, RZ ;  /* 0x000040202c237810 */ /* 0x040fe20007f7e0ff */
[----:B------:R-:W-:Y:S01]  /*10710*/  IMAD.X R49, RZ, RZ, R45, P2 ;  /* 0x000000ffff317224 */ /* 0x000fe200010e062d */
[----:B------:R-:W-:-:S02]  /*10720*/  IADD3 R47, P4, R44, 0x4040, RZ ;  /* 0x000040402c2f7810 */ /* 0x000fc40007f9e0ff */
[C---:B------:R-:W-:Y:S02]  /*10730*/  IADD3 R43, P5, R44.reuse, 0x4060, RZ ;  /* 0x000040602c2b7810 */ /* 0x040fe40007fbe0ff */
[----:B------:R-:W-:Y:S02]  /*10740*/  IADD3 R39, P6, R44, 0x6000, RZ ;  /* 0x000060002c277810 */ /* 0x000fe40007fde0ff */
[----:B------:R-:W-:Y:S02]  /*10750*/  SHF.R.U64 R6, R6, 0x3, RZ ;  /* 0x0000000306067819 */ /* 0x000fe400000012ff */
[C---:B------:R-:W-:Y:S02]  /*10760*/  IADD3 R4, P1, R44.reuse, 0x6040, RZ ;  /* 0x000060402c047810 */ /* 0x040fe40007f3e0ff */
[----:B------:R-:W-:Y:S02]  /*10770*/  IADD3 R44, P2, R44, 0x6060, RZ ;  /* 0x000060602c2c7810 */ /* 0x000fe40007f5e0ff */
[----:B------:R-:W-:-:S02]  /*10780*/  LOP3.LUT R46, R47, 0x380, RZ, 0xc0, !PT ;  /* 0x000003802f2e7812 */ /* 0x000fc400078ec0ff */
[----:B------:R-:W-:Y:S02]  /*10790*/  LOP3.LUT R6, R6, R7, RZ, 0x3c, !PT ;  /* 0x0000000706067212 */ /* 0x000fe400078e3cff */
[----:B------:R-:W-:Y:S02]  /*107a0*/  LOP3.LUT R7, R4, 0x380, RZ, 0xc0, !PT ;  /* 0x0000038004077812 */ /* 0x000fe400078ec0ff */
[----:B------:R-:W-:Y:S02]  /*107b0*/  LOP3.LUT R5, R44, 0x380, RZ, 0xc0, !PT ;  /* 0x000003802c057812 */ /* 0x000fe400078ec0ff */
[----:B------:R-:W-:Y:S02]  /*107c0*/  SHF.R.U64 R46, R46, 0x3, RZ ;  /* 0x000000032e2e7819 */ /* 0x000fe400000012ff */
[----:B------:R-:W-:Y:S02]  /*107d0*/  SHF.R.U64 R7, R7, 0x3, RZ ;  /* 0x0000000307077819 */ /* 0x000fe400000012ff */
[----:B------:R-:W-:-:S02]  /*107e0*/  SHF.R.U64 R5, R5, 0x3, RZ ;  /* 0x0000000305057819 */ /* 0x000fc400000012ff */
[----:B------:R-:W-:Y:S02]  /*107f0*/  LOP3.LUT R34, R35, 0x380, RZ, 0xc0, !PT ;  /* 0x0000038023227812 */ /* 0x000fe400078ec0ff */
[----:B------:R-:W-:Y:S02]  /*10800*/  LOP3.LUT R38, R39, 0x380, RZ, 0xc0, !PT ;  /* 0x0000038027267812 */ /* 0x000fe400078ec0ff */
[----:B------:R-:W-:Y:S02]  /*10810*/  LOP3.LUT R42, R43, 0x380, RZ, 0xc0, !PT ;  /* 0x000003802b2a7812 */ /* 0x000fe400078ec0ff */
        /* <DEDUP_REMOVED lines=8> */
[----:B------:R-:W-:Y:S02]  /*108a0*/  SHF.R.U64 R42, R42, 0x3, RZ ;  /* 0x000000032a2a7819 */ /* 0x000fe400000012ff */
[----:B------:R-:W-:Y:S01]  /*108b0*/  LOP3.LUT R34, R34, R35, RZ, 0x3c, !PT ;  /* 0x0000002322227212 */ /* 0x000fe200078e3cff */
[--C-:B------:R-:W-:Y:S01]  /*108c0*/  IMAD.X R35, RZ, RZ, R45.reuse, P3 ;  /* 0x000000ffff237224 */ /* 0x100fe200018e062d */
[----:B------:R-:W-:Y:S02]  /*108d0*/  MOV R47, R46 ;  /* 0x0000002e002f7202 */ /* 0x000fe40000000f00 */
[----:B------:R-:W-:Y:S01]  /*108e0*/  LOP3.LUT R38, R38, R39, RZ, 0x3c, !PT ;  /* 0x0000002726267212 */ /* 0x000fe200078e3cff */
[----:B------:R-:W-:Y:S01]  /*108f0*/  IMAD.X R39, RZ, RZ, R45, P6 ;  /* 0x000000ffff277224 */ /* 0x000fe200030e062d */
[----:B----4-:R-:W-:-:S02]  /*10900*/  MOV R24, R6 ;  /* 0x0000000600187202 */ /* 0x010fc40000000f00 */
[----:B------:R-:W-:Y:S02]  /*10910*/  MOV R46, R4 ;  /* 0x00000004002e7202 */ /* 0x000fe40000000f00 */
[----:B------:R-:W-:Y:S01]  /*10920*/  LOP3.LUT R42, R42, R43, RZ, 0x3c, !PT ;  /* 0x0000002b2a2a7212 */ /* 0x000fe200078e3cff */
[----:B------:R-:W-:Y:S01]  /*10930*/  IMAD.X R43, RZ, RZ, R45, P5 ;  /* 0x000000ffff2b7224 */ /* 0x000fe200028e062d */
[----:B------:R-:W-:Y:S02]  /*10940*/  MOV R36, R8 ;  /* 0x0000000800247202 */ /* 0x000fe40000000f00 */
[----:B------:R-:W-:Y:S02]  /*10950*/  F2FP.BF16.F32.PACK_AB R4, R161, R163 ;  /* 0x000000a3a104723e */ /* 0x000fe400000010ff */
[----:B------:R-:W-:Y:S02]  /*10960*/  F2FP.BF16.F32.PACK_AB R5, R51, R50 ;  /* 0x000000323305723e */ /* 0x000fe400000010ff */
[----:B------:R-:W-:-:S02]  /*10970*/  F2FP.BF16.F32.PACK_AB R6, R159, R162 ;  /* 0x000000a29f06723e */ /* 0x000fc400000010ff */
[----:B------:R-:W-:Y:S02]  /*10980*/  F2FP.BF16.F32.PACK_AB R7, R55, R54 ;  /* 0x000000363707723e */ /* 0x000fe400000010ff */
[----:B------:R-:W-:Y:S02]  /*10990*/  MOV R66, R10 ;  /* 0x0000000a00427202 */ /* 0x000fe40000000f00 */
[----:B------:R-:W-:Y:S02]  /*109a0*/  F2FP.BF16.F32.PACK_AB R8, R158, R160 ;  /* 0x000000a09e08723e */ /* 0x000fe400000010ff */
[----:B------:R-:W-:Y:S02]  /*109b0*/  F2FP.BF16.F32.PACK_AB R9, R59, R58 ;  /* 0x0000003a3b09723e */ /* 0x000fe400000010ff */
[----:B------:R-:W-:Y:S02]  /*109c0*/  F2FP.BF16.F32.PACK_AB R10, R61, R60 ;  /* 0x0000003c3d0a723e */ /* 0x000fe400000010ff */
[----:B------:R-:W-:-:S02]  /*109d0*/  F2FP.BF16.F32.PACK_AB R11, R63, R62 ;  /* 0x0000003e3f0b723e */ /* 0x000fc400000010ff */
[----:B------:R-:W-:Y:S02]  /*109e0*/  MOV R70, R30 ;  /* 0x0000001e00467202 */ /* 0x000fe40000000f00 */
[----:B------:R-:W-:Y:S02]  /*109f0*/  MOV R56, R56 ;  /* 0x0000003800387202 */ /* 0x000fe40000000f00 */
[----:B------:R-:W-:Y:S02]  /*10a00*/  MOV R48, R48 ;  /* 0x0000003000307202 */ /* 0x000fe40000000f00 */
[----:B------:R-:W-:Y:S02]  /*10a10*/  F2FP.BF16.F32.PACK_AB R12, R65, R64 ;  /* 0x00000040410c723e */ /* 0x000fe400000010ff */
[----:B------:R-:W-:Y:S01]  /*10a20*/  F2FP.BF16.F32.PACK_AB R14, R69, R68 ;  /* 0x00000044450e723e */ /* 0x000fe200000010ff */
[----:B------:R0:W-:Y:S01]  /*10a30*/  STSM.16.M88.4 [R36], R4 ;  /* 0x0000000424007844 */ /* 0x0001e20000000200 */
[----:B------:R-:W-:-:S02]  /*10a40*/  MOV R57, R52 ;  /* 0x0000003400397202 */ /* 0x000fc40000000f00 */
[----:B------:R-:W-:Y:S02]  /*10a50*/  MOV R49, R34 ;  /* 0x0000002200317202 */ /* 0x000fe40000000f00 */
[----:B------:R-:W-:Y:S02]  /*10a60*/  F2FP.BF16.F32.PACK_AB R28, R73, R72 ;  /* 0x00000048491c723e */ /* 0x000fe400000010ff */
[----:B------:R-:W-:Y:S02]  /*10a70*/  F2FP.BF16.F32.PACK_AB R30, R77, R76 ;  /* 0x0000004c4d1e723e */ /* 0x000fe400000010ff */
[----:B------:R-:W-:Y:S02]  /*10a80*/  F2FP.BF16.F32.PACK_AB R31, R79, R78 ;  /* 0x0000004e4f1f723e */ /* 0x000fe400000010ff */
[----:B------:R-:W-:Y:S02]  /*10a90*/  MOV R53, R38 ;  /* 0x0000002600357202 */ /* 0x000fe40000000f00 */
[----:B------:R-:W-:-:S02]  /*10aa0*/  F2FP.BF16.F32.PACK_AB R34, R85, R84 ;  /* 0x000000545522723e */ /* 0x000fc400000010ff */
[----:B------:R-:W-:Y:S01]  /*10ab0*/  F2FP.BF16.F32.PACK_AB R35, R87, R86 ;  /* 0x000000565723723e */ /* 0x000fe200000010ff */
[----:B------:R1:W-:Y:S01]  /*10ac0*/  STSM.16.M88.4 [R66], R8 ;  /* 0x0000000842007844 */ /* 0x0003e20000000200 */
[----:B------:R-:W-:Y:S02]  /*10ad0*/  MOV R52, R42 ;  /* 0x0000002a00347202 */ /* 0x000fe40000000f00 */
[----:B0-----:R-:W-:Y:S02]  /*10ae0*/  F2FP.BF16.F32.PACK_AB R36, R89, R88 ;  /* 0x000000585924723e */ /* 0x001fe400000010ff */
[----:B------:R-:W-:Y:S02]  /*10af0*/  F2FP.BF16.F32.PACK_AB R38, R93, R92 ;  /* 0x0000005c5d26723e */ /* 0x000fe400000010ff */
[----:B------:R-:W-:Y:S01]  /*10b00*/  F2FP.BF16.F32.PACK_AB R39, R95, R94 ;  /* 0x0000005e5f27723e */ /* 0x000fe200000010ff */
[----:B------:R0:W-:Y:S01]  /*10b10*/  STSM.16.M88.4 [R70], R12 ;  /* 0x0000000c46007844 */ /* 0x0001e20000000200 */
[----:B------:R-:W-:-:S02]  /*10b20*/  F2FP.BF16.F32.PACK_AB R42, R101, R100 ;  /* 0x00000064652a723e */ /* 0x000fc400000010ff */
[----:B------:R-:W-:Y:S01]  /*10b30*/  F2FP.BF16.F32.PACK_AB R43, R103, R102 ;  /* 0x00000066672b723e */ /* 0x000fe200000010ff */
[----:B------:R-:W-:Y:S01]  /*10b40*/  STSM.16.M88.4 [R56], R28 ;  /* 0x0000001c38007844 */ /* 0x000fe20000000200 */
[----:B------:R-:W-:Y:S02]  /*10b50*/  F2FP.BF16.F32.PACK_AB R4, R105, R104 ;  /* 0x000000686904723e */ /* 0x000fe400000010ff */
[----:B------:R-:W-:Y:S02]  /*10b60*/  F2FP.BF16.F32.PACK_AB R5, R107, R106 ;  /* 0x0000006a6b05723e */ /* 0x000fe400000010ff */
[----:B------:R-:W-:Y:S02]  /*10b70*/  F2FP.BF16.F32.PACK_AB R6, R109, R108 ;  /* 0x0000006c6d06723e */ /* 0x000fe400000010ff */
[----:B------:R-:W-:Y:S01]  /*10b80*/  F2FP.BF16.F32.PACK_AB R7, R111, R110 ;  /* 0x0000006e6f07723e */ /* 0x000fe200000010ff */
[----:B------:R2:W-:Y:S01]  /*10b90*/  STSM.16.M88.4 [R57], R32 ;  /* 0x0000002039007844 */ /* 0x0005e20000000200 */
[----:B-1----:R-:W-:-:S02]  /*10ba0*/  F2FP.BF16.F32.PACK_AB R8, R113, R112 ;  /* 0x000000707108723e */ /* 0x002fc400000010ff */
[----:B------:R-:W-:Y:S02]  /*10bb0*/  F2FP.BF16.F32.PACK_AB R9, R115, R114 ;  /* 0x000000727309723e */ /* 0x000fe400000010ff */
[----:B------:R-:W-:Y:S02]  /*10bc0*/  F2FP.BF16.F32.PACK_AB R10, R117, R116 ;  /* 0x00000074750a723e */ /* 0x000fe400000010ff */
[----:B------:R-:W-:Y:S01]  /*10bd0*/  F2FP.BF16.F32.PACK_AB R11, R119, R118 ;  /* 0x00000076770b723e */ /* 0x000fe200000010ff */
[----:B------:R-:W-:Y:S01]  /*10be0*/  STSM.16.M88.4 [R48], R36 ;  /* 0x0000002430007844 */ /* 0x000fe20000000200 */
[----:B------:R-:W-:-:S03]  /*10bf0*/  IMAD.X R45, RZ, RZ, R45, P2 ;  /* 0x000000ffff2d7224 */ /* 0x000fc600010e062d */
[----:B------:R-:W-:Y:S01]  /*10c00*/  STSM.16.M88.4 [R49], R40 ;  /* 0x0000002831007844 */ /* 0x000fe20000000200 */
[----:B0-----:R-:W-:-:S03]  /*10c10*/  F2FP.BF16.F32.PACK_AB R12, R121, R120 ;  /* 0x00000078790c723e */ /* 0x001fc600000010ff */
[----:B------:R-:W-:Y:S01]  /*10c20*/  STSM.16.M88.4 [R47], R4 ;  /* 0x000000042f007844 */ /* 0x000fe20000000200 */
[----:B------:R-:W-:Y:S02]  /*10c30*/  F2FP.BF16.F32.PACK_AB R13, R123, R122 ;  /* 0x0000007a7b0d723e */ /* 0x000fe400000010ff */
[----:B------:R-:W-:Y:S01]  /*10c40*/  F2FP.BF16.F32.PACK_AB R14, R125, R124 ;  /* 0x0000007c7d0e723e */ /* 0x000fe200000010ff */
[----:B------:R0:W-:Y:S01]  /*10c50*/  STSM.16.M88.4 [R52], R8 ;  /* 0x0000000834007844 */ /* 0x0001e20000000200 */
[----:B------:R-:W-:Y:S02]  /*10c60*/  F2FP.BF16.F32.PACK_AB R15, R127, R126 ;  /* 0x0000007e7f0f723e */ /* 0x000fe400000010ff */
[----:B------:R-:W-:Y:S02]  /*10c70*/  ISETP.NE.U32.AND P0, PT, RZ, UR4, PT ;  /* 0x00000004ff007c0c */ /* 0x000fe4000bf05070 */
[----:B--2---:R-:W-:Y:S02]  /*10c80*/  F2FP.BF16.F32.PACK_AB R32, R129, R128 ;  /* 0x000000808120723e */ /* 0x004fe400000010ff */
[----:B------:R-:W-:-:S02]  /*10c90*/  F2FP.BF16.F32.PACK_AB R33, R131, R130 ;  /* 0x000000828321723e */ /* 0x000fc400000010ff */
[----:B------:R-:W-:Y:S02]  /*10ca0*/  F2FP.BF16.F32.PACK_AB R34, R133, R132 ;  /* 0x000000848522723e */ /* 0x000fe400000010ff */
[----:B------:R-:W-:Y:S02]  /*10cb0*/  F2FP.BF16.F32.PACK_AB R35, R135, R134 ;  /* 0x000000868723723e */ /* 0x000fe400000010ff */
[----:B------:R-:W-:Y:S02]  /*10cc0*/  F2FP.BF16.F32.PACK_AB R28, R137, R136 ;  /* 0x00000088891c723e */ /* 0x000fe400000010ff */
[----:B0-----:R-:W-:Y:S02]  /*10cd0*/  IADD3 R8, P1, R82, UR4, RZ ;  /* 0x0000000452087c10 */ /* 0x001fe4000ff3e0ff */
        /* <DEDUP_REMOVED lines=17> */
[----:B------:R-:W-:Y:S09]  /*10df0*/  BAR.SYNC.DEFER_BLOCKING 0x1, 0x100 ;  /* 0x0044000000007b1d */ /* 0x000ff20000010000 */
[----:B0-----:R-:W-:Y:S01]  /*10e00*/  @P6 IADD3 R4, P4, R82, UR4, RZ ;  /* 0x0000000452046c10 */ /* 0x001fe2000ff9e0ff */
[----:B------:R-:W-:-:S02]  /*10e10*/  ULDC UR4, c[0x0][0xa88] ;  /* 0x0002a20000047ab9 */ /* 0x000fc40000000800 */
[----:B------:R-:W-:Y:S01]  /*10e20*/  IMAD.U32 R24, RZ, RZ, UR4 ;  /* 0x00000004ff187e24 */ /* 0x000fe2000f8e00ff */
[----:B------:R-:W-:Y:S01]  /*10e30*/  @P6 IADD3.X R5, R74, UR5, RZ, P4, !PT ;  /* 0x000000054a056c10 */ /* 0x000fe2000a7fe4ff */
[----:B------:R0:W5:Y:S04]  /*10e40*/  @P0 LDG.E R80, desc[UR40][R8.64] ;  /* 0x0000002808500981 */ /* 0x000168000c1e1900 */
[----:B------:R0:W5:Y:S01]  /*10e50*/  @P6 LDG.E R24, desc[UR40][R4.64] ;  /* 0x0000002804186981 */ /* 0x000162000c1e1900 */
[----:B------:R-:W1:Y:S02]  /*10e60*/  S2R R90, SR_TID.X ;  /* 0x00000000005a7919 */ /* 0x000e640000002100 */
[----:B-1----:R-:W-:-:S05]  /*10e70*/  VIADD R90, R90, 0xffffff80 ;  /* 0xffffff805a5a7836 */ /* 0x002fca0000000000 */
        /* <DEDUP_REMOVED lines=54> */
[----:B--2---:R-:W-:-:S07]  /*111e0*/  IADD3 R24, -R5, R24, RZ ;  /* 0x0000001805187210 */ /* 0x004fce0007ffe1ff */
.L_x_4654:
[----:B------:R-:W2:Y:S01]  /*111f0*/  LDL.LU R9, [R1+0x40] ;  /* 0x0000400001097983 */ /* 0x000ea20000300800 */
[----:B------:R-:W-:-:S03]  /*11200*/  ISETP.NE.AND P6, PT, R6, RZ, PT ;  /* 0x000000ff0600720c */ /* 0x000fc60003fc5270 */
[----:B------:R-:W3:Y:S01]  /*11210*/  LDL.LU R8, [R1+0x48] ;  /* 0x0000480001087983 */ /* 0x000ee20000300800 */
[----:B------:R-:W0:Y:S01]  /*11220*/  S2R R5, SR_TID.X ;  /* 0x0000000000057919 */ /* 0x000e220000002100 */
[--C-:B------:R-:W-:Y:S02]  /*11230*/  IMAD.X R57, RZ, RZ, R21.reuse, P5 ;  /* 0x000000ffff397224 */ /* 0x100fe400028e0615 */
[----:B------:R-:W-:Y:S01]  /*11240*/  IMAD.X R37, RZ, RZ, R21, P6 ;  /* 0x000000ffff257224 */ /* 0x000fe200030e0615 */
[----:B------:R-:W4:Y:S01]  /*11250*/  LDL R84, [R1+0x34] ;  /* 0x0000340001547983 */ /* 0x000f220000100800 */
        /* <DEDUP_REMOVED lines=51> */
[----:B------:R-:W-:Y:S02]  /*11590*/  IMAD.IADD R30, R197, 0x1, R202 ;  /* 0x00000001c51e7824 */ /* 0x000fe400078e02ca */
        /* <DEDUP_REMOVED lines=38> */
.L_x_4655:
[----:B------:R-:W1:Y:S01]  /*11800*/  LDC R85, c[0x0][0xbe8] ;  /* 0x0002fa00ff557b82 */ /* 0x000e620000000800 */
        /* <DEDUP_REMOVED lines=13> */
[----:B-1----:R-:W-:Y:S01]  /*118e0*/  ISETP.NE.AND P1, PT, R85, 0x1, PT ;  /* 0x000000015500780c */ /* 0x002fe20003f25270 */
        /* <DEDUP_REMOVED lines=8> */
[----:B------:R-:W1:Y:S01]  /*11970*/  @P1 LDC R87, c[0x0][0xbec] ;  /* 0x0002fb00ff571b82 */ /* 0x000e620000000800 */
[----:B------:R-:W-:Y:S01]  /*11980*/  LOP3.LUT R84, R84, 0xfffffff8, RZ, 0xc0, !PT ;  /* 0xfffffff854547812 */ /* 0x000fe200078ec0ff */
[----:B------:R-:W5:Y:S04]  /*11990*/  LD.E.128 R48, desc[UR40][R48.64] ;  /* 0x0000002830307980 */ /* 0x000f68000c101d00 */
[----:B------:R-:W5:Y:S02]  /*119a0*/  LD.E.128 R52, desc[UR40][R52.64] ;  /* 0x0000002834347980 */ /* 0x000f64000c101d00 */
[----:B------:R-:W2:Y:S01]  /*119b0*/  @P1 LDC R89, c[0x0][0xbf0] ;  /* 0x0002fc00ff591b82 */ /* 0x000ea20000000800 */
[----:B------:R-:W-:Y:S01]  /*119c0*/  IMAD.IADD R84, R90, 0x1, -R84 ;  /* 0x000000015a547824 */ /* 0x000fe200078e0a54 */
[----:B------:R-:W5:Y:S03]  /*119d0*/  LD.E.128 R56, desc[UR40][R56.64] ;  /* 0x0000002838387980 */ /* 0x000f66000c101d00 */
[----:B------:R-:W-:Y:S01]  /*119e0*/  IMAD R3, R84, 0x20, R98 ;  /* 0x0000002054037824 */ /* 0x000fe200078e0262 */
[----:B------:R-:W5:Y:S01]  /*119f0*/  LD.E.128 R60, desc[UR40][R60.64] ;  /* 0x000000283c3c7980 */ /* 0x000f62000c101d00 */
[----:B------:R-:W-:-:S02]  /*11a00*/  VIADD R99, R201, 0x40 ;  /* 0x00000040c9637836 */ /* 0x000fc40000000000 */
[----:B------:R-:W-:Y:S01]  /*11a10*/  IMAD.IADD R84, R202, 0x1, R3 ;  /* 0x00000001ca547824 */ /* 0x000fe200078e0203 */
[----:B------:R-:W5:Y:S01]  /*11a20*/  LD.E.128 R64, desc[UR40][R64.64] ;  /* 0x0000002840407980 */ /* 0x000f62000c101d00 */
[----:B------:R-:W-:Y:S01]  /*11a30*/  IMAD.IADD R21, R21, 0x1, R83 ;  /* 0x0000000115157824 */ /* 0x000fe200078e0253 */
[-C--:B0-----:R-:W-:Y:S01]  /*11a40*/  ISETP.GE.AND P0, PT, R99, R0.reuse, PT ;  /* 0x000000006300720c */ /* 0x081fe20003f06270 */
[----:B------:R-:W-:Y:S01]  /*11a50*/  IMAD R82, R82, UR4, RZ ;  /* 0x0000000452527c24 */ /* 0x000fe2000f8e02ff */
[----:B------:R-:W5:Y:S01]  /*11a60*/  LD.E.128 R68, desc[UR40][R68.64] ;  /* 0x0000002844447980 */ /* 0x000f62000c101d00 */
[----:B------:R-:W-:Y:S02]  /*11a70*/  VIADD R97, R201, 0x80 ;  /* 0x00000080c9617836 */ /* 0x000fe40000000000 */
[----:B-1----:R-:W-:Y:S01]  /*11a80*/  @P1 IMAD.HI.U32 R80, R84, R87, RZ ;  /* 0x0000005754501227 */ /* 0x002fe200078e00ff */
[----:B------:R-:W5:Y:S03]  /*11a90*/  LD.E.128 R72, desc[UR40][R72.64] ;  /* 0x0000002848487980 */ /* 0x000f66000c101d00 */
[C---:B------:R-:W-:Y:S01]  /*11aa0*/  IMAD R83, R81.reuse, UR5, R82 ;  /* 0x0000000551537c24 */ /* 0x040fe2000f8e0252 */
[----:B------:R-:W5:Y:S01]  /*11ab0*/  LD.E.128 R76, desc[UR40][R76.64] ;  /* 0x000000284c4c7980 */ /* 0x000f62000c101d00 */
[----:B------:R-:W-:Y:S01]  /*11ac0*/  IMAD.WIDE.U32 R20, R81, UR4, R20 ;  /* 0x0000000451147c25 */ /* 0x000fe2000f8e0014 */
[----:B------:R-:W-:Y:S01]  /*11ad0*/  SEL R81, RZ, 0xffffffff, P0 ;  /* 0xffffffffff517807 */ /* 0x000fe20000000000 */
[----:B------:R-:W-:Y:S01]  /*11ae0*/  ULDC.64 UR4, c[0x0][0xae0] ;  /* 0x0002b80000047ab9 */ /* 0x000fe20000000a00 */
[-C--:B------:R-:W-:Y:S01]  /*11af0*/  ISETP.GE.AND P0, PT, R97, R0.reuse, PT ;  /* 0x000000006100720c */ /* 0x080fe20003f06270 */
[----:B------:R-:W-:Y:S01]  /*11b00*/  IMAD.MOV.U32 R3, RZ, RZ, R84 ;  /* 0x000000ffff037224 */ /* 0x000fe200078e0054 */
[----:B--2---:R-:W-:Y:S01]  /*11b10*/  @P1 SHF.R.U32.HI R3, RZ, R89, R80 ;  /* 0x00000059ff031219 */ /* 0x004fe20000011650 */
[C---:B------:R-:W-:Y:S01]  /*11b20*/  VIADD R95, R201.reuse, 0xc0 ;  /* 0x000000c0c95f7836 */ /* 0x040fe20000000000 */
[-C--:B------:R-:W-:Y:S01]  /*11b30*/  ISETP.GE.AND P1, PT, R201, R0.reuse, PT ;  /* 0x00000000c900720c */ /* 0x080fe20003f26270 */
[----:B------:R-:W-:Y:S01]  /*11b40*/  IMAD.SHL.U32 R87, R81, 0x2, RZ ;  /* 0x0000000251577824 */ /* 0x000fe200078e00ff */
[----:B------:R-:W-:Y:S01]  /*11b50*/  SEL R82, RZ, 0xffffffff, P0 ;  /* 0xffffffffff527807 */ /* 0x000fe20000000000 */
[----:B------:R-:W-:Y:S01]  /*11b60*/  IMAD.IADD R21, R21, 0x1, R83 ;  /* 0x0000000115157824 */ /* 0x000fe200078e0253 */
[----:B------:R-:W-:Y:S01]  /*11b70*/  SEL R80, RZ, 0x1, P1 ;  /* 0x00000001ff507807 */ /* 0x000fe20000800000 */
[--C-:B------:R-:W-:Y:S01]  /*11b80*/  IMAD.MOV R83, RZ, RZ, -R3.reuse ;  /* 0x000000ffff537224 */ /* 0x100fe200078e0a03 */
[-C--:B------:R-:W-:Y:S01]  /*11b90*/  ISETP.GE.AND P0, PT, R95, R0.reuse, PT ;  /* 0x000000005f00720c */ /* 0x080fe20003f06270 */
[----:B------:R-:W-:Y:S01]  /*11ba0*/  VIADD R93, R201, 0x100 ;  /* 0x00000100c95d7836 */ /* 0x000fe20000000000 */
[----:B------:R-:W-:Y:S01]  /*11bb0*/  LOP3.LUT R80, R87, 0x2, R80, 0xe2, !PT ;  /* 0x0000000257507812 */ /* 0x000fe200078ee250 */
[----:B------:R-:W-:Y:S01]  /*11bc0*/  IMAD.SHL.U32 R87, R82, 0x4, RZ ;  /* 0x0000000452577824 */ /* 0x000fe200078e00ff */
[----:B------:R-:W-:Y:S01]  /*11bd0*/  SEL R82, RZ, 0xffffffff, P0 ;  /* 0xffffffffff527807 */ /* 0x000fe20000000000 */
[----:B------:R-:W-:Y:S01]  /*11be0*/  IMAD R81, R85, R83, R84 ;  /* 0x0000005355517224 */ /* 0x000fe200078e0254 */
[----:B------:R-:W-:Y:S01]  /*11bf0*/  SHF.R.S32.HI R83, RZ, 0x1f, R3 ;  /* 0x0000001fff537819 */ /* 0x000fe20000011403 */
[----:B------:R-:W-:Y:S01]  /*11c00*/  VIADD R91, R201, 0x140 ;  /* 0x00000140c95b7836 */ /* 0x000fe20000000000 */
[-C--:B------:R-:W-:Y:S01]  /*11c10*/  ISETP.GE.AND P0, PT, R93, R0.reuse, PT ;  /* 0x000000005d00720c */ /* 0x080fe20003f06270 */
[----:B------:R-:W-:Y:S01]  /*11c20*/  IMAD.WIDE.U32 R20, R3, UR4, R20 ;  /* 0x0000000403147c25 */ /* 0x000fe2000f8e0014 */
[----:B------:R-:W-:Y:S01]  /*11c30*/  LOP3.LUT R80, R87, 0x4, R80, 0xe2, !PT ;  /* 0x0000000457507812 */ /* 0x000fe200078ee250 */
[----:B------:R-:W-:Y:S01]  /*11c40*/  @!PT LDS RZ, [RZ] ;  /* 0x00000000fffff984 */ /* 0x000fe20000000800 */
[----:B------:R-:W-:Y:S01]  /*11c50*/  @!PT LDS RZ, [RZ] ;  /* 0x00000000fffff984 */ /* 0x000fe20000000800 */
[----:B------:R-:W-:Y:S01]  /*11c60*/  @!PT LDS RZ, [RZ] ;  /* 0x00000000fffff984 */ /* 0x000fe20000000800 */
[----:B------:R-:W-:Y:S01]  /*11c70*/  @!PT LDS RZ, [RZ] ;  /* 0x00000000fffff984 */ /* 0x000fe20000000800 */
[----:B------:R0:W-:Y:S06]  /*11c80*/  MEMBAR.ALL.CTA ;  /* 0x0000000000007992 */ /* 0x0001ec0000008000 */
[----:B0-----:R-:W0:Y:S01]  /*11c90*/  FENCE.VIEW.ASYNC.S ;  /* 0x00000000000073c6 */ /* 0x001e220000000000 */
[----:B------:R-:W-:Y:S01]  /*11ca0*/  BSSY B1, `(.L_x_4656) ;  /* 0x0000054000017945 */ /* 0x000fe20003800000 */
        /* <DEDUP_REMOVED lines=27> */
[----:B------:R-:W-:Y:S01]  /*11e60*/  VIADD R3, R2, 0x28c20 ;  /* 0x00028c2002037836 */ /* 0x000fe20000000000 */
[C---:B------:R-:W-:Y:S01]  /*11e70*/  LEA R84, P2, R20.reuse, UR4, 0x1 ;  /* 0x0000000414547c11 */ /* 0x040fe2000f8408ff */
[----:B------:R-:W-:Y:S01]  /*11e80*/  IMAD.IADD R81, R21, 0x1, R83 ;  /* 0x0000000115517824 */ /* 0x000fe200078e0253 */
[----:B------:R-:W-:Y:S01]  /*11e90*/  SEL R21, RZ, 0x80, P0 ;  /* 0x00000080ff157807 */ /* 0x000fe20000000000 */
[C---:B------:R-:W-:Y:S01]  /*11ea0*/  VIADD R88, R201.reuse, 0x1c0 ;  /* 0x000001c0c9587836 */ /* 0x040fe20000000000 */
[----:B------:R-:W-:Y:S01]  /*11eb0*/  PRMT R3, RZ, 0x654, R3 ;  /* 0x00000654ff037816 */ /* 0x000fe20000000003 */
[C---:B------:R-:W-:Y:S01]  /*11ec0*/  VIADD R89, R201.reuse, 0x180 ;  /* 0x00000180c9597836 */ /* 0x040fe20000000000 */
[----:B------:R-:W-:Y:S01]  /*11ed0*/  LEA.HI.X R85, R20, UR5, R81, 0x1, P2 ;  /* 0x0000000514557c11 */ /* 0x000fe200090f0c51 */
[C---:B------:R-:W-:Y:S01]  /*11ee0*/  VIADD R92, R201.reuse, 0x140 ;  /* 0x00000140c95c7836 */ /* 0x040fe20000000000 */
[----:B0-----:R0:W-:Y:S01]  /*11ef0*/  SYNCS.ARRIVE.TRANS64.RED.A1T0 RZ, [R3+URZ], RZ ;  /* 0x000000ff03ff79a7 */ /* 0x0011e2000810043f */
[C---:B------:R-:W-:Y:S01]  /*11f00*/  VIADD R94, R201.reuse, 0x100 ;  /* 0x00000100c95e7836 */ /* 0x040fe20000000000 */
[----:B------:R1:W2:Y:S01]  /*11f10*/  SHFL.IDX PT, R20, R84, RZ, 0x181f ;  /* 0x00181fff54147589 */ /* 0x0002a200000e0000 */
[C---:B------:R-:W-:Y:S01]  /*11f20*/  VIADD R96, R201.reuse, 0xc0 ;  /* 0x000000c0c9607836 */ /* 0x040fe20000000000 */
[----:B------:R-:W-:Y:S01]  /*11f30*/  SHF.R.S32.HI R88, RZ, 0x1f, R88 ;  /* 0x0000001fff587819 */ /* 0x000fe20000011458 */
[C---:B------:R-:W-:Y:S01]  /*11f40*/  VIADD R98, R201.reuse, 0x80 ;  /* 0x00000080c9627836 */ /* 0x040fe20000000000 */
[----:B------:R-:W-:Y:S01]  /*11f50*/  SHF.R.S32.HI R89, RZ, 0x1f, R89 ;  /* 0x0000001fff597819 */ /* 0x000fe20000011459 */
[----:B------:R-:W-:Y:S01]  /*11f60*/  VIADD R100, R201, 0x40 ;  /* 0x00000040c9647836 */ /* 0x000fe20000000000 */
[----:B0-----:R-:W-:-:S02]  /*11f70*/  LOP3.LUT R3, R24, R21, RZ, 0xfc, !PT ;  /* 0x0000001518037212 */ /* 0x001fc400078efcff */
[----:B------:R1:W0:Y:S01]  /*11f80*/  SHFL.IDX PT, R21, R85, RZ, 0x181f ;  /* 0x00181fff55157589 */ /* 0x00022200000e0000 */
        /* <DEDUP_REMOVED lines=10> */
[----:B--2---:R-:W-:Y:S02]  /*12030*/  @!P1 LEA R80, P2, R99, R20, 0x1 ;  /* 0x0000001463509211 */ /* 0x004fe400078408ff */
[----:B0-----:R-:W-:Y:S02]  /*12040*/  @!P0 IMAD.WIDE R82, R201, 0x2, R20 ;  /* 0x00000002c9528825 */ /* 0x001fe400078e0214 */
        /* <DEDUP_REMOVED lines=13> */
[-C--:B-1----:R-:W-:Y:S01]  /*12120*/  @!P1 LEA R12, P6, R91, R20.reuse, 0x1 ;  /* 0x000000145b0c9211 */ /* 0x082fe200078c08ff */
        /* <DEDUP_REMOVED lines=11> */
.L_x_4657:
[----:B------:R-:W-:Y:S05]  /*121e0*/  BSYNC B1 ;  /* 0x0000000000017941 */ /* 0x000fea0003800000 */
.L_x_4656:
[----:B---3-5:R-:W-:Y:S01]  /*121f0*/  VIADD R6, R202, 0x20 ;  /* 0x00000020ca067836 */ /* 0x028fe20000000000 */
[----:B------:R4:W1:Y:S04]  /*12200*/  SHFL.IDX PT, R5, R85, 0x1, 0x181f ;  /* 0x00381f0055057f89 */ /* 0x00086800000e0000 */
[----:B------:R-:W-:Y:S01]  /*12210*/  ISETP.GE.AND P0, PT, R6, R87, PT ;  /* 0x000000570600720c */ /* 0x000fe20003f06270 */
[----:B------:R4:W3:-:S12]  /*12220*/  SHFL.IDX PT, R4, R84, 0x1, 0x181f ;  /* 0x00381f0054047f89 */ /* 0x0008d800000e0000 */
[----:B----4-:R-:W-:Y:S05]  /*12230*/  @P0 BRA `(.L_x_4658) ;  /* 0x0000001000600947 */ /* 0x010fea0003800000 */
[-C--:B------:R-:W-:Y:S02]  /*12240*/  ISETP.GE.AND P5, PT, R99, R0.reuse, PT ;  /* 0x000000006300720c */ /* 0x080fe40003fa6270 */
[-C--:B------:R-:W-:Y:S02]  /*12250*/  ISETP.GE.AND P6, PT, R201, R0.reuse, PT ;  /* 0x00000000c900720c */ /* 0x080fe40003fc6270 */
[-C--:B------:R-:W-:Y:S02]  /*12260*/  ISETP.GE.AND P3, PT, R97, R0.reuse, PT ;  /* 0x000000006100720c */ /* 0x080fe40003f66270 */
[-C--:B------:R-:W-:Y:S02]  /*12270*/  ISETP.GE.AND P2, PT, R95, R0.reuse, PT ;  /* 0x000000005f00720c */ /* 0x080fe40003f46270 */
[-C--:B------:R-:W-:Y:S02]  /*12280*/  ISETP.GE.AND P1, PT, R93, R0.reuse, PT ;  /* 0x000000005d00720c */ /* 0x080fe40003f26270 */
[----:B------:R-:W-:-:S03]  /*12290*/  ISETP.GE.AND P0, PT, R91, R0, PT ;  /* 0x000000005b00720c */ /* 0x000fc60003f06270 */
[-C--:B---3--:R-:W-:Y:S02]  /*122a0*/  @!P5 LEA R12, P4, R99, R4.reuse, 0x1 ;  /* 0x00000004630cd211 */ /* 0x088fe400078808ff */
[----:B-1----:R-:W-:Y:S02]  /*122b0*/  @!P6 IMAD.WIDE R6, R201, 0x2, R4 ;  /* 0x00000002c906e825 */ /* 0x002fe400078e0204 */
        /* <DEDUP_REMOVED lines=10> */
[-C--:B0-----:R-:W-:Y:S02]  /*12360*/  @!P2 LEA.HI.X R21, R95, R5.reuse, R96, 0x1, P5 ;  /* 0x000000055f15a211 */ /* 0x081fe400028f0c60 */
        /* <DEDUP_REMOVED lines=14> */
.L_x_4653:
[----:B------:R-:W2:Y:S01]  /*12450*/  LDL.LU R6, [R1+0x38] ;  /* 0x0000380001067983 */ /* 0x000ea20000300800 */
[----:B------:R-:W-:Y:S01]  /*12460*/  ULDC.64 UR4, c[0x0][0xc00] ;  /* 0x0003000000047ab9 */ /* 0x000fe20000000a00 */
[----:B------:R-:W-:Y:S01]  /*12470*/  IMAD.MOV.U32 R3, RZ, RZ, RZ ;  /* 0x000000ffff037224 */ /* 0x000fe200078e00ff */
[----:B------:R-:W0:Y:S01]  /*12480*/  LDC R21, c[0x0][0xbe8] ;  /* 0x0002fa00ff157b82 */ /* 0x000e220000000800 */
[----:B------:R-:W3:Y:S01]  /*12490*/  LDL.LU R0, [R1+0x3c] ;  /* 0x00003c0001007983 */ /* 0x000ee20000300800 */
[----:B------:R-:W-:-:S04]  /*124a0*/  ISETP.NE.U32.AND P0, PT, RZ, UR4, PT ;  /* 0x00000004ff007c0c */ /* 0x000fc8000bf05070 */
[----:B------:R-:W-:Y:S02]  /*124b0*/  ISETP.NE.AND.EX P0, PT, RZ, UR5, PT, P0 ;  /* 0x00000005ff007c0c */ /* 0x000fe4000bf05300 */
[----:B--2---:R-:W-:-:S04]  /*124c0*/  IADD3 R4, P1, R6, UR4, RZ ;  /* 0x0000000406047c10 */ /* 0x004fc8000ff3e0ff */
[----:B---3--:R-:W-:Y:S01]  /*124d0*/  IADD3.X R5, R0, UR5, RZ, P1, !PT ;  /* 0x0000000500057c10 */ /* 0x008fe20008ffe4ff */
        /* <DEDUP_REMOVED lines=12> */
[----:B0-2---:R-:W-:-:S12]  /*125a0*/  @P1 BRA `(.L_x_4659) ;  /* 0x0000000000101947 */ /* 0x005fd80003800000 */
[----:B------:R-:W-:Y:S05]  /*125b0*/  @!P0 BRA `(.L_x_4659) ;  /* 0x00000000000c8947 */ /* 0x000fea0003800000 */
[----:B------:R-:W2:Y:S04]  /*125c0*/  LDG.E R7, desc[UR40][R4.64] ;  /* 0x0000002804077981 */ /* 0x000ea8000c1e1900 */
[----:B-----5:R-:W2:Y:S02]  /*125d0*/  LDG.E R0, desc[UR40][R4.64+0x4] ;  /* 0x0000042804007981 */ /* 0x020ea4000c1e1900 */
[----:B--2---:R-:W-:-:S07]  /*125e0*/  IMAD.IADD R0, R0, 0x1, -R7 ;  /* 0x0000000100007824 */ /* 0x004fce00078e0a07 */
.L_x_4659:
[----:B------:R-:W2:Y:S04]  /*125f0*/  LDL.LU R5, [R1+0x40] ;  /* 0x0000400001057983 */ /* 0x000ea80000300800 */
[----:B------:R-:W3:Y:S04]  /*12600*/  LDL.LU R4, [R1+0x48] ;  /* 0x0000480001047983 */ /* 0x000ee80000300800 */
[----:B------:R-:W4:Y:S01]  /*12610*/  LDL R29, [R1+0x34] ;  /* 0x00003400011d7983 */ /* 0x000f220000100800 */
[----:B------:R-:W-:Y:S01]  /*12620*/  BSSY B1, `(.L_x_4660) ;  /* 0x000002d000017945 */ /* 0x000fe20003800000 */
[----:B-----5:R-:W-:-:S02]  /*12630*/  SHF.R.S32.HI R10, RZ, 0x1f, R3 ;  /* 0x0000001fff0a7819 */ /* 0x020fc40000011403 */
[----:B--2---:R-:W-:Y:S02]  /*12640*/  SEL R13, R5, RZ, !P0 ;  /* 0x000000ff050d7207 */ /* 0x004fe40004000000 */
[----:B---3--:R-:W-:Y:S02]  /*12650*/  SEL R14, R4, RZ, !P0 ;  /* 0x000000ff040e7207 */ /* 0x008fe40004000000 */
[----:B----4-:R-:W-:Y:S01]  /*12660*/  SHF.R.S32.HI R12, RZ, 0x1f, R29 ;  /* 0x0000001fff0c7819 */ /* 0x010fe2000001141d */
[----:B------:R-:W-:Y:S06]  /*12670*/  @P2 BRA `(.L_x_4661) ;  /* 0x00000000009c2947 */ /* 0x000fec0003800000 */
[----:B------:R-:W0:Y:S01]  /*12680*/  S2R R11, SR_TID.X ;  /* 0x00000000000b7919 */ /* 0x000e220000002100 */
[----:B-1----:R-:W1:Y:S02]  /*12690*/  LDC R20, c[0x0][0xbe8] ;  /* 0x0002fa00ff147b82 */ /* 0x002e640000000800 */
        /* <DEDUP_REMOVED lines=37> */
.L_x_4661:
[----:B------:R-:W-:Y:S05]  /*128f0*/  BSYNC B1 ;  /* 0x0000000000017941 */ /* 0x000fea0003800000 */
.L_x_4660:
[----:B------:R-:W-:Y:S01]  /*12900*/  ISETP.NE.AND P0, PT, R21, 0x1, PT ;  /* 0x000000011500780c */ /* 0x000fe20003f05270 */
[----:B------:R-:W2:Y:S01]  /*12910*/  LDC R24, c[0x0][0xac8] ;  /* 0x0002b200ff187b82 */ /* 0x000ea20000000800 */
[----:B------:R-:W-:Y:S01]  /*12920*/  ULDC.64 UR4, c[0x0][0xaa0] ;  /* 0x0002a80000047ab9 */ /* 0x000fe20000000a00 */
[--C-:B0-----:R-:W-:Y:S01]  /*12930*/  SHF.R.S32.HI R7, RZ, 0x1f, R28.reuse ;  /* 0x0000001fff077819 */ /* 0x101fe2000001141c */
[----:B------:R-:W-:Y:S01]  /*12940*/  IMAD R6, R10, UR4, RZ ;  /* 0x000000040a067c24 */ /* 0x000fe2000f8e02ff */
        /* <DEDUP_REMOVED lines=24> */
[----:B------:R-:W-:Y:S01]  /*12ad0*/  IMAD.IADD R8, R202, 0x1, R7 ;  /* 0x00000001ca087824 */ /* 0x000fe200078e0207 */
[----:B------:R-:W-:Y:S01]  /*12ae0*/  SEL R7, RZ, 0x1, P2 ;  /* 0x00000001ff077807 */ /* 0x000fe20001000000 */
[----:B------:R-:W-:Y:S02]  /*12af0*/  VIADD R40, R201, 0x80 ;  /* 0x00000080c9287836 */ /* 0x000fe40000000000 */
[C---:B------:R-:W-:Y:S02]  /*12b00*/  IMAD R3, R13.reuse, UR5, R3 ;  /* 0x000000050d037c24 */ /* 0x040fe4000f8e0203 */
[----:B------:R-:W-:Y:S01]  /*12b10*/  IMAD.WIDE.U32 R4, R13, UR4, R4 ;  /* 0x000000040d047c25 */ /* 0x000fe2000f8e0004 */
[----:B------:R-:W-:Y:S01]  /*12b20*/  ISETP.GE.AND P2, PT, R40, R24, PT ;  /* 0x000000182800720c */ /* 0x000fe20003f46270 */
[----:B------:R-:W-:-:S02]  /*12b30*/  ULDC.64 UR4, c[0x0][0xae0] ;  /* 0x0002b80000047ab9 */ /* 0x000fc40000000a00 */
[----:B0-----:R-:W-:-:S04]  /*12b40*/  @P0 IMAD.HI.U32 R6, R8, R9, RZ ;  /* 0x0000000908060227 */ /* 0x001fc800078e00ff */
[----:B------:R-:W-:Y:S02]  /*12b50*/  IMAD.SHL.U32 R10, R10, 0x2, RZ ;  /* 0x000000020a0a7824 */ /* 0x000fe400078e00ff */
[----:B------:R-:W-:Y:S02]  /*12b60*/  IMAD.IADD R5, R5, 0x1, R3 ;  /* 0x0000000105057824 */ /* 0x000fe400078e0203 */
[C---:B------:R-:W-:Y:S01]  /*12b70*/  VIADD R38, R201.reuse, 0xc0 ;  /* 0x000000c0c9267836 */ /* 0x040fe20000000000 */
[----:B------:R-:W-:Y:S01]  /*12b80*/  LOP3.LUT R9, R10, 0x2, R7, 0xe2, !PT ;  /* 0x000000020a097812 */ /* 0x000fe200078ee207 */
[----:B------:R-:W-:Y:S01]  /*12b90*/  IMAD.MOV.U32 R3, RZ, RZ, R8 ;  /* 0x000000ffff037224 */ /* 0x000fe200078e0008 */
[----:B---3--:R-:W-:Y:S01]  /*12ba0*/  @P0 SHF.R.U32.HI R3, RZ, R11, R6 ;  /* 0x0000000bff030219 */ /* 0x008fe20000011606 */
[----:B------:R-:W-:Y:S01]  /*12bb0*/  VIADD R36, R201, 0x100 ;  /* 0x00000100c9247836 */ /* 0x000fe20000000000 */
[----:B------:R-:W-:Y:S01]  /*12bc0*/  SEL R10, RZ, 0xffffffff, P2 ;  /* 0xffffffffff0a7807 */ /* 0x000fe20001000000 */
[----:B------:R-:W-:Y:S01]  /*12bd0*/  IMAD R29, R0, R21, RZ ;  /* 0x00000015001d7224 */ /* 0x000fe200078e02ff */
[-C--:B------:R-:W-:Y:S01]  /*12be0*/  ISETP.GE.AND P1, PT, R38, R24.reuse, PT ;  /* 0x000000182600720c */ /* 0x080fe20003f26270 */
[--C-:B------:R-:W-:Y:S01]  /*12bf0*/  IMAD.MOV R7, RZ, RZ, -R3.reuse ;  /* 0x000000ffff077224 */ /* 0x100fe200078e0a03 */
[----:B------:R-:W-:Y:S01]  /*12c00*/  SHF.R.S32.HI R6, RZ, 0x1f, R3 ;  /* 0x0000001fff067819 */ /* 0x000fe20000011403 */
[----:B------:R-:W-:Y:S01]  /*12c10*/  IMAD.SHL.U32 R10, R10, 0x4, RZ ;  /* 0x000000040a0a7824 */ /* 0x000fe200078e00ff */
[----:B------:R-:W-:Y:S01]  /*12c20*/  SEL R11, RZ, 0xffffffff, P1 ;  /* 0xffffffffff0b7807 */ /* 0x000fe20000800000 */
[----:B------:R-:W-:Y:S01]  /*12c30*/  IMAD R7, R21, R7, R8 ;  /* 0x0000000715077224 */ /* 0x000fe200078e0208 */
[-C--:B------:R-:W-:Y:S01]  /*12c40*/  ISETP.GE.AND P0, PT, R36, R24.reuse, PT ;  /* 0x000000182400720c */ /* 0x080fe20003f06270 */
[----:B------:R-:W-:Y:S01]  /*12c50*/  IMAD R6, R6, UR4, RZ ;  /* 0x0000000406067c24 */ /* 0x000fe2000f8e02ff */
[----:B------:R-:W-:Y:S01]  /*12c60*/  LOP3.LUT R0, R10, 0x4, R9, 0xe2, !PT ;  /* 0x000000040a007812 */ /* 0x000fe200078ee209 */
[----:B------:R-:W-:Y:S01]  /*12c70*/  VIADD R34, R201, 0x140 ;  /* 0x00000140c9227836 */ /* 0x000fe20000000000 */
[----:B------:R-:W-:Y:S01]  /*12c80*/  SHF.L.U32 R11, R11, 0x3, RZ ;  /* 0x000000030b0b7819 */ /* 0x000fe200000006ff */
        /* <DEDUP_REMOVED lines=21> */
[----:B-1----:R-:W-:Y:S01]  /*12de0*/  LEA R20, P1, R4, UR4, 0x1 ;  /* 0x0000000404147c11 */ /* 0x002fe2000f8208ff */
        /* <DEDUP_REMOVED lines=12> */
[----:B------:R0:W1:Y:S01]  /*12eb0*/  SHFL.IDX PT, R6, R20, RZ, 0x181f ;  /* 0x00181fff14067589 */ /* 0x00006200000e0000 */
[----:B------:R-:W-:Y:S01]  /*12ec0*/  VIADD R41, R201, 0x80 ;  /* 0x00000080c9297836 */ /* 0x000fe20000000000 */
        /* <DEDUP_REMOVED lines=42> */
.L_x_4663:
[----:B------:R-:W-:Y:S05]  /*13170*/  BSYNC B1 ;  /* 0x0000000000017941 */ /* 0x000fea0003800000 */
.L_x_4662:
[----:B------:R-:W-:Y:S01]  /*13180*/  VIADD R0, R202, 0x20 ;  /* 0x00000020ca007836 */ /* 0x000fe20000000000 */
[----:B--23--:R0:W2:Y:S04]  /*13190*/  SHFL.IDX PT, R7, R3, 0x1, 0x181f ;  /* 0x00381f0003077f89 */ /* 0x00c0a800000e0000 */
        /* <DEDUP_REMOVED lines=9> */
[----:B-12---:R-:W-:Y:S02]  /*13230*/  @!P6 IMAD.WIDE R4, R201, 0x2, R6 ;  /* 0x00000002c904e825 */ /* 0x006fe400078e0206 */
        /* <DEDUP_REMOVED lines=24> */
.L_x_4658:
[----:B------:R-:W-:Y:S05]  /*133c0*/  BSYNC B0 ;  /* 0x0000000000007941 */ /* 0x000fea0003800000 */
.L_x_4652:
[----:B------:R-:W-:Y:S02]  /*133d0*/  ULDC UR4, c[0x0][0xc3c] ;  /* 0x00030f0000047ab9 */ /* 0x000fe40000000800 */
[----:B------:R-:W-:-:S13]  /*133e0*/  ISETP.GE.AND P0, PT, R27, UR4, PT ;  /* 0x000000041b007c0c */ /* 0x000fda000bf06270 */
[----:B------:R-:W-:Y:S05]  /*133f0*/  @!P0 BRA `(.L_x_4664) ;  /* 0xfffffee000508947 */ /* 0x000fea000383ffff */
[----:B------:R-:W-:Y:S05]  /*13400*/  BRA `(.L_x_4517) ;  /* 0x0000007400787947 */ /* 0x000fea0003800000 */
.L_x_4515:
        /* <DEDUP_REMOVED lines=16> */
.L_x_4665:
        /* <DEDUP_REMOVED lines=41> */
.L_x_4671:
        /* <DEDUP_REMOVED lines=12> */
.L_x_4670:
[----:B------:R-:W-:Y:S05]  /*13860*/  BSYNC B0 ;  /* 0x0000000000007941 */ /* 0x000fea0003800000 */
.L_x_4669:
        /* <DEDUP_REMOVED lines=20> */
.L_x_4667:
        /* <DEDUP_REMOVED lines=20> */
.L_x_4672:
        /* <DEDUP_REMOVED lines=28> */
[----:B------:R-:W-:-:S04]  /*13cb0*/  VIADDMNMX R18, R10, UR5, R7, PT ;  /* 0x000000050a127c46 */ /* 0x000fc8000b800107 */
[-C--:B------:R-:W-:Y:S02]  /*13cc0*/  IABS R10, R18.reuse ;  /* 0x00000012000a7213 */ /* 0x080fe40000000000 */
[----:B------:R-:W-:Y:S02]  /*13cd0*/  IABS R6, R18 ;  /* 0x0000001200067213 */ /* 0x000fe40000000000 */
        /* <DEDUP_REMOVED lines=22> */
[----:B------:R-:W-:Y:S01]  /*13e40*/  @!P1 LOP3.LUT R2, RZ, R18, RZ, 0x33, !PT ;  /* 0x00000012ff029212 */ /* 0x000fe200078e33ff */
[----:B------:R-:W-:-:S03]  /*13e50*/  IMAD.MOV R18, RZ, RZ, -R18 ;  /* 0x000000ffff127224 */ /* 0x000fc600078e0a12 */
[----:B------:R-:W-:Y:S01]  /*13e60*/  LOP3.LUT R17, RZ, R2, RZ, 0x33, !PT ;  /* 0x00000002ff117212 */ /* 0x000fe200078e33ff */
[----:B------:R-:W-:-:S04]  /*13e70*/  IMAD R18, R2, R18, R3 ;  /* 0x0000001202127224 */ /* 0x000fc800078e0203 */
[----:B------:R-:W-:Y:S01]  /*13e80*/  IMAD.IADD R17, R4, 0x1, R17 ;  /* 0x0000000104117824 */ /* 0x000fe200078e0211 */
[----:B------:R-:W-:Y:S06]  /*13e90*/  BRA `(.L_x_4673) ;  /* 0x00000000000c7947 */ /* 0x000fec0003800000 */
.L_x_4668:
[----:B------:R-:W-:Y:S02]  /*13ea0*/  IMAD.MOV.U32 R17, RZ, RZ, RZ ;  /* 0x000000ffff117224 */ /* 0x000fe400078e00ff */
[----:B------:R-:W-:Y:S02]  /*13eb0*/  IMAD.U32 R16, RZ, RZ, UR6 ;  /* 0x00000006ff107e24 */ /* 0x000fe4000f8e00ff */
[----:B------:R-:W-:-:S07]  /*13ec0*/  IMAD.MOV.U32 R18, RZ, RZ, RZ ;  /* 0x000000ffff127224 */ /* 0x000fce00078e00ff */
.L_x_4673:
[----:B------:R-:W-:-:S13]  /*13ed0*/  ISETP.NE.AND P0, PT, R5, RZ, PT ;  /* 0x000000ff0500720c */ /* 0x000fda0003f05270 */
[----:B------:R-:W0:Y:S01]  /*13ee0*/  @!P0 S2R R3, SR_CgaCtaId ;  /* 0x0000000000038919 */ /* 0x000e220000008800 */
[----:B------:R-:W-:-:S04]  /*13ef0*/  @!P0 MOV R2, 0x400 ;  /* 0x0000040000028802 */ /* 0x000fc80000000f00 */
[----:B0-----:R-:W-:-:S05]  /*13f00*/  @!P0 LEA R2, R3, R2, 0x18 ;  /* 0x0000000203028211 */ /* 0x001fca00078ec0ff */
[----:B------:R0:W-:Y:S01]  /*13f10*/  @!P0 STS.128 [R2+0x28cd0], R16 ;  /* 0x028cd01002008388 */ /* 0x0001e20000000c00 */
[----:B------:R-:W-:Y:S06]  /*13f20*/  BAR.ARV 0x5, 0x180 ;  /* 0x0146000000007b1d */ /* 0x000fec0000002000 */
.L_x_4666:
        /* <DEDUP_REMOVED lines=28> */
[----:B-1----:R-:W-:Y:S01]  /*140f0*/  ULEA UR4, UR5, UR4, 0x18 ;  /* 0x0000000405047291 */ /* 0x002fe2000f8ec03f */
        /* <DEDUP_REMOVED lines=8> */
.L_x_4781:
[----:B-1----:R-:W1:Y:S02]  /*14180*/  LDC.64 R32, c[0x0][0xc88] ;  /* 0x00032200ff207b82 */ /* 0x002e640000000a00 */
[----:B-1----:R-:W-:-:S06]  /*14190*/  IMAD.WIDE R32, R19, 0x4, R32 ;  /* 0x0000000413207825 */ /* 0x002fcc00078e0220 */
[----:B------:R1:W0:Y:S01]  /*141a0*/  LDG.E R32, desc[UR40][R32.64] ;  /* 0x0000002820207981 */ /* 0x000222000c1e1900 */
[----:B------:R-:W-:Y:S05]  /*141b0*/  YIELD ;  /* 0x0000000000007946 */ /* 0x000fea0003800000 */
[----:B------:R-:W-:Y:S01]  /*141c0*/  ULDC.64 UR4, c[0x0][0xa28] ;  /* 0x00028a0000047ab9 */ /* 0x000fe20000000a00 */
[----:B--23--:R-:W-:Y:S01]  /*141d0*/  IMAD.MOV.U32 R6, RZ, RZ, RZ ;  /* 0x000000ffff067224 */ /* 0x00cfe200078e00ff */
[----:B------:R-:W-:Y:S01]  /*141e0*/  ISETP.NE.U32.AND P0, PT, RZ, UR4, PT ;  /* 0x00000004ff007c0c */ /* 0x000fe2000bf05070 */
[----:B------:R-:W-:Y:S01]  /*141f0*/  ULDC.64 UR8, c[0x0][0xa18] ;  /* 0x0002860000087ab9 */ /* 0x000fe20000000a00 */
[----:B-1----:R-:W-:Y:S01]  /*14200*/  IMAD.MOV.U32 R33, RZ, RZ, RZ ;  /* 0x000000ffff217224 */ /* 0x002fe200078e00ff */
[----:B------:R-:W-:Y:S01]  /*14210*/  ULDC.64 UR6, c[0x0][0xa10] ;  /* 0x0002840000067ab9 */ /* 0x000fe20000000a00 */
[----:B------:R-:W-:-:S02]  /*14220*/  ISETP.NE.AND.EX P0, PT, RZ, UR5, PT, P0 ;  /* 0x00000005ff007c0c */ /* 0x000fc4000bf05300 */
[----:B0-----:R-:W-:-:S11]  /*14230*/  SHF.R.S32.HI R0, RZ, 0x1f, R32 ;  /* 0x0000001fff007819 */ /* 0x001fd60000011420 */
        /* <DEDUP_REMOVED lines=34> */
[----:B0-----:R-:W-:Y:S01]  /*14460*/  IMAD.U32 R6, RZ, RZ, UR5 ;  /* 0x00000005ff067e24 */ /* 0x001fe2000f8e00ff */
[----:B------:R-:W-:Y:S01]  /*14470*/  MOV R7, UR4 ;  /* 0x0000000400077c02 */ /* 0x000fe20008000f00 */
[----:B--2---:R0:W-:Y:S01]  /*14480*/  STL [R1+0x10], R8 ;  /* 0x0000100801007387 */ /* 0x0041e20000100800 */
[----:B------:R-:W-:Y:S01]  /*14490*/  IMAD.MOV.U32 R9, RZ, RZ, R8 ;  /* 0x000000ffff097224 */ /* 0x000fe200078e0008 */
[----:B----4-:R-:W-:Y:S06]  /*144a0*/  @P2 BRA `(.L_x_4675) ;  /* 0x0000000000142947 */ /* 0x010fec0003800000 */
[----:B------:R-:W-:Y:S05]  /*144b0*/  @!P0 BRA `(.L_x_4675) ;  /* 0x0000000000108947 */ /* 0x000fea0003800000 */
[----:B0-----:R-:W2:Y:S04]  /*144c0*/  LDG.E R8, desc[UR40][R2.64] ;  /* 0x0000002802087981 */ /* 0x001ea8000c1e1900 */
[----:B------:R-:W2:Y:S02]  /*144d0*/  LDG.E R2, desc[UR40][R2.64+0x4] ;  /* 0x0000042802027981 */ /* 0x000ea4000c1e1900 */
[----:B--2---:R-:W-:-:S05]  /*144e0*/  IMAD.IADD R9, R2, 0x1, -R8 ;  /* 0x0000000102097824 */ /* 0x004fca00078e0a08 */
[----:B------:R1:W-:Y:S02]  /*144f0*/  STL [R1+0x10], R9 ;  /* 0x0000100901007387 */ /* 0x0003e40000100800 */
.L_x_4675:
        /* <DEDUP_REMOVED lines=9> */
.L_x_4676:
        /* <DEDUP_REMOVED lines=9> */
.L_x_4677:
[----:B--2---:R-:W2:Y:S01]  /*14620*/  @P1 LDG.E R2, desc[UR40][R4.64] ;  /* 0x0000002804021981 */ /* 0x004ea2000c1e1900 */
[----:B------:R-:W3:Y:S03]  /*14630*/  LDC R3, c[0x0][0x448] ;  /* 0x00011200ff037b82 */ /* 0x000ee60000000800 */
[----:B------:R4:W2:Y:S01]  /*14640*/  @P1 LDG.E R5, desc[UR40][R4.64+0x4] ;  /* 0x0000042804051981 */ /* 0x0008a2000c1e1900 */
[----:B-----5:R-:W-:Y:S01]  /*14650*/  IMAD.IADD R7, R7, 0x1, -R33 ;  /* 0x0000000107077824 */ /* 0x020fe200078e0a21 */
[----:B------:R-:W-:Y:S01]  /*14660*/  BSSY B0, `(.L_x_4678) ;  /* 0x00001ba000007945 */ /* 0x000fe20003800000 */
[----:B---3--:R-:W-:-:S13]  /*14670*/  ISETP.NE.AND P0, PT, R3, 0x1, PT ;  /* 0x000000010300780c */ /* 0x008fda0003f05270 */
[----:B----4-:R-:W3:Y:S08]  /*14680*/  @P0 LDC R4, c[0x0][0x44c] ;  /* 0x00011300ff040b82 */ /* 0x010ef00000000800 */
[----:B------:R-:W4:Y:S01]  /*14690*/  @P0 LDC R3, c[0x0][0x450] ;  /* 0x00011400ff030b82 */ /* 0x000f220000000800 */
[----:B--2---:R-:W-:Y:S02]  /*146a0*/  @P1 IMAD.IADD R6, R5, 0x1, -R2 ;  /* 0x0000000105061824 */ /* 0x004fe400078e0a02 */
[----:B------:R-:W-:-:S02]  /*146b0*/  IMAD.SHL.U32 R2, R17, 0x40, RZ ;  /* 0x0000004011027824 */ /* 0x000fc400078e00ff */
[----:B------:R-:W-:Y:S02]  /*146c0*/  IMAD.IADD R31, R7, 0x1, R6 ;  /* 0x00000001071f7824 */ /* 0x000fe400078e0206 */
[----:B------:R-:W-:Y:S02]  /*146d0*/  VIADD R2, R2, 0x3f ;  /* 0x0000003f02027836 */ /* 0x000fe40000000000 */
[----:B------:R-:W-:Y:S02]  /*146e0*/  VIADD R5, R31, 0x3f ;  /* 0x0000003f1f057836 */ /* 0x000fe40000000000 */
[----:B---3--:R-:W-:-:S05]  /*146f0*/  @P0 IMAD.HI.U32 R4, R2, R4, RZ ;  /* 0x0000000402040227 */ /* 0x008fca00078e00ff */
[----:B----4-:R-:W-:Y:S02]  /*14700*/  @P0 SHF.R.U32.HI R2, RZ, R3, R4 ;  /* 0x00000003ff020219 */ /* 0x010fe40000011604 */
[----:B------:R-:W-:Y:S02]  /*14710*/  IADD3 R4, R31, 0x40, -R9 ;  /* 0x000000401f047810 */ /* 0x000fe40007ffe809 */
[----:B------:R-:W-:-:S03]  /*14720*/  SHF.R.S32.HI R3, RZ, 0x1f, R5 ;  /* 0x0000001fff037819 */ /* 0x000fc60000011405 */
[----:B------:R-:W-:Y:S01]  /*14730*/  IMAD.IADD R2, R4, 0x1, R2 ;  /* 0x0000000104027824 */ /* 0x000fe200078e0202 */
[----:B------:R-:W-:-:S04]  /*14740*/  LEA.HI R5, R3, R5, RZ, 0x6 ;  /* 0x0000000503057211 */ /* 0x000fc800078f30ff */
[----:B------:R-:W-:Y:S02]  /*14750*/  SHF.R.S32.HI R3, RZ, 0x1f, R2 ;  /* 0x0000001fff037819 */ /* 0x000fe40000011402 */
[----:B------:R-:W-:Y:S02]  /*14760*/  SHF.R.S32.HI R5, RZ, 0x6, R5 ;  /* 0x00000006ff057819 */ /* 0x000fe40000011405 */
[----:B------:R-:W-:-:S04]  /*14770*/  LEA.HI R3, R3, R2, RZ, 0x6 ;  /* 0x0000000203037211 */ /* 0x000fc800078f30ff */
[----:B------:R-:W-:-:S04]  /*14780*/  SHF.R.S32.HI R3, RZ, 0x6, R3 ;  /* 0x00000006ff037819 */ /* 0x000fc80000011403 */
[----:B------:R-:W-:-:S05]  /*14790*/  VIMNMX R2, R5, R3, PT ;  /* 0x0000000305027248 */ /* 0x000fca0003fe0100 */
[--C-:B------:R-:W-:Y:S02]  /*147a0*/  IMAD R2, R2, 0x40, -R7.reuse ;  /* 0x0000004002027824 */ /* 0x100fe400078e0a07 */
[----:B------:R-:W-:-:S03]  /*147b0*/  IMAD.MOV R7, RZ, RZ, -R7 ;  /* 0x000000ffff077224 */ /* 0x000fc600078e0a07 */
[----:B------:R-:W-:Y:S02]  /*147c0*/  VIMNMX R2, R2, R6, PT ;  /* 0x0000000602027248 */ /* 0x000fe40003fe0100 */
[----:B------:R-:W-:-:S04]  /*147d0*/  VIMNMX R7, RZ, R7, !PT ;  /* 0x00000007ff077248 */ /* 0x000fc80007fe0100 */
        /* <DEDUP_REMOVED lines=13> */
[----:B------:R-:W2:Y:S02]  /*148b0*/  S2R R3, SR_TID.X ;  /* 0x0000000000037919 */ /* 0x000ea40000002100 */
[----:B--2---:R-:W-:-:S04]  /*148c0*/  SHF.R.U32.HI R3, RZ, 0x5, R3 ;  /* 0x00000005ff037819 */ /* 0x004fc80000011603 */
[----:B------:R-:W-:-:S05]  /*148d0*/  LOP3.LUT R3, R3, 0x3, RZ, 0xc0, !PT ;  /* 0x0000000303037812 */ /* 0x000fca00078ec0ff */
[----:B------:R2:W3:Y:S02]  /*148e0*/  SHFL.IDX PT, R14, R3, RZ, 0x1f ;  /* 0x00001fff030e7589 */ /* 0x0004e400000e0000 */
.L_x_4836:
[----:B---3--:R-:W-:Y:S02]  /*148f0*/  ISETP.NE.AND P0, PT, R14, RZ, PT ;  /* 0x000000ff0e00720c */ /* 0x008fe40003f05270 */
[----:B------:R-:W-:-:S11]  /*14900*/  PLOP3.LUT P6, PT, PT, PT, PT, 0x8, 0x0 ;  /* 0x000000000000781c */ /* 0x000fd60003fce170 */
[----:B------:R-:W-:Y:S05]  /*14910*/  @P0 BRA `(.L_x_4681) ;  /* 0x00000000000c0947 */ /* 0x000fea0003800000 */
[----:B------:R-:W-:-:S03]  /*14920*/  UMOV UR4, 0xffffffff ;  /* 0xffffffff00047882 */ /* 0x000fc60000000000 */
[----:B------:R-:W-:Y:S05]  /*14930*/  BRA.DIV UR4, `(.L_x_4682) ;  /* 0x0000007204a47947 */ /* 0x000fea000b800000 */
[----:B------:R-:W-:-:S13]  /*14940*/  ELECT P6, URZ, PT ;  /* 0x00000000003f782f */ /* 0x000fda00038c0000 */
.L_x_4681:
[----:B--2---:R-:W2:Y:S01]  /*14950*/  LDL R3, [R1+0x20] ;  /* 0x0000200001037983 */ /* 0x004ea20000100800 */
[----:B------:R-:W-:Y:S01]  /*14960*/  BSSY B1, `(.L_x_4683) ;  /* 0x0000008000017945 */ /* 0x000fe20003800000 */
[----:B--2---:R-:W-:-:S05]  /*14970*/  VIADD R3, R3, 0x1 ;  /* 0x0000000103037836 */ /* 0x004fca0000000000 */
[----:B0-----:R-:W-:-:S04]  /*14980*/  LEA.HI R8, R3, R3, RZ, 0x1 ;  /* 0x0000000303087211 */ /* 0x001fc800078f08ff */
[----:B------:R-:W-:-:S05]  /*14990*/  LOP3.LUT R8, R8, 0xfffffffe, RZ, 0xc0, !PT ;  /* 0xfffffffe08087812 */ /* 0x000fca00078ec0ff */
[----:B------:R-:W-:-:S05]  /*149a0*/  IMAD.IADD R3, R3, 0x1, -R8 ;  /* 0x0000000103037824 */ /* 0x000fca00078e0a08 */
[----:B------:R-:W-:-:S04]  /*149b0*/  SHF.L.U32 R3, R3, 0x1f, RZ ;  /* 0x0000001f03037819 */ /* 0x000fc800000006ff */
[----:B------:R-:W0:Y:S02]  /*149c0*/  SYNCS.PHASECHK.TRANS64.TRYWAIT P0, [R23+URZ+0x28c20], R3 ;  /* 0x028c2003170075a7 */ /* 0x000e24000800017f */
[----:B0-----:R-:W-:Y:S05]  /*149d0*/  @!P0 BRA `(.L_x_4684) ;  /* 0x00000070009c8947 */ /* 0x001fea0003800000 */
.L_x_4839:
[----:B------:R-:W-:Y:S05]  /*149e0*/  BSYNC B1 ;  /* 0x0000000000017941 */ /* 0x000fea0003800000 */
.L_x_4683:
[----:B------:R-:W-:Y:S04]  /*149f0*/  BSSY B1, `(.L_x_4685) ;  /* 0x00000b7000017945 */ /* 0x000fe80003800000 */
[----:B------:R-:W-:Y:S05]  /*14a00*/  @!P6 BRA `(.L_x_4686) ;  /* 0x0000000800d4e947 */ /* 0x000fea0003800000 */
[----:B0-----:R-:W-:Y:S01]  /*14a10*/  IMAD R3, R24, 0x8, R23 ;  /* 0x0000000818037824 */ /* 0x001fe200078e0217 */
[----:B------:R-:W-:Y:S01]  /*14a20*/  SHF.L.U32 R8, R28, 0x1f, RZ ;  /* 0x0000001f1c087819 */ /* 0x000fe200000006ff */
[----:B-1----:R-:W0:Y:S01]  /*14a30*/  S2R R9, SR_TID.X ;  /* 0x0000000000097919 */ /* 0x002e220000002100 */
[----:B------:R-:W-:Y:S02]  /*14a40*/  BSSY B2, `(.L_x_4687) ;  /* 0x0000005000027945 */ /* 0x000fe40003800000 */
[----:B------:R-:W1:Y:S01]  /*14a50*/  SYNCS.PHASECHK.TRANS64.TRYWAIT P0, [R3+URZ+0x28ca0], R8 ;  /* 0x028ca008030075a7 */ /* 0x000e62000800017f */
[----:B0-----:R-:W-:-:S04]  /*14a60*/  LOP3.LUT R9, R9, 0x7f, RZ, 0xc0, !PT ;  /* 0x0000007f09097812 */ /* 0x001fc800078ec0ff */
[----:B------:R-:W-:Y:S01]  /*14a70*/  ISETP.NE.AND P1, PT, R9, RZ, PT ;  /* 0x000000ff0900720c */ /* 0x000fe20003f25270 */
[----:B-1----:R-:W-:-:S12]  /*14a80*/  @!P0 BRA `(.L_x_4688) ;  /* 0x0000007000848947 */ /* 0x002fd80003800000 */
.L_x_4840:
[----:B------:R-:W-:Y:S05]  /*14a90*/  BSYNC B2 ;  /* 0x0000000000027941 */ /* 0x000fea0003800000 */
.L_x_4687:
        /* <DEDUP_REMOVED lines=9> */
.L_x_4690:
[----:B------:R-:W-:Y:S05]  /*14b30*/  BSYNC B2 ;  /* 0x0000000000027941 */ /* 0x000fea0003800000 */
.L_x_4689:
        /* <DEDUP_REMOVED lines=12> */
.L_x_4691:
        /* <DEDUP_REMOVED lines=13> */
.L_x_4841:
[----:B------:R-:W-:Y:S05]  /*14cd0*/  BSYNC B2 ;  /* 0x0000000000027941 */ /* 0x000fea0003800000 */
.L_x_4692:
        /* <DEDUP_REMOVED lines=11> */
.L_x_4695:
[----:B------:R-:W-:Y:S05]  /*14d90*/  BSYNC B2 ;  /* 0x0000000000027941 */ /* 0x000fea0003800000 */
.L_x_4694:
        /* <DEDUP_REMOVED lines=9> */
.L_x_4696:
        /* <DEDUP_REMOVED lines=15> */
.L_x_4697:
        /* <DEDUP_REMOVED lines=15> */
.L_x_4698:
        /* <DEDUP_REMOVED lines=15> */
.L_x_4699:
        /* <DEDUP_REMOVED lines=15> */
.L_x_4700:
        /* <DEDUP_REMOVED lines=15> */
.L_x_4701:
        /* <DEDUP_REMOVED lines=15> */
.L_x_4702:
        /* <DEDUP_REMOVED lines=15> */
.L_x_4703:
        /* <DEDUP_REMOVED lines=10> */
.L_x_4686:
[----:B------:R-:W-:Y:S05]  /*15560*/  BSYNC B1 ;  /* 0x0000000000017941 */ /* 0x000fea0003800000 */
.L_x_4685:
        /* <DEDUP_REMOVED lines=9> */
.L_x_4723:
[----:B------:R-:W-:Y:S05]  /*15600*/  YIELD ;  /* 0x0000000000007946 */ /* 0x000fea0003800000 */
[----:B------:R-:W-:Y:S04]  /*15610*/  BSSY B1, `(.L_x_4704) ;  /* 0x00000b6000017945 */ /* 0x000fe80003800000 */
[----:B------:R-:W-:Y:S05]  /*15620*/  @!P6 BRA `(.L_x_4705) ;  /* 0x0000000800d0e947 */ /* 0x000fea0003800000 */
[----:B------:R-:W-:Y:S01]  /*15630*/  IMAD R8, R24, 0x8, R23 ;  /* 0x0000000818087824 */ /* 0x000fe200078e0217 */
[----:B------:R-:W-:Y:S01]  /*15640*/  SHF.L.U32 R2, R28, 0x1f, RZ ;  /* 0x0000001f1c027819 */ /* 0x000fe200000006ff */
[----:B0-----:R-:W0:Y:S01]  /*15650*/  S2R R3, SR_TID.X ;  /* 0x0000000000037919 */ /* 0x001e220000002100 */
[----:B------:R-:W-:Y:S02]  /*15660*/  BSSY B2, `(.L_x_4706) ;  /* 0x0000005000027945 */ /* 0x000fe40003800000 */
[----:B------:R-:W2:Y:S01]  /*15670*/  SYNCS.PHASECHK.TRANS64.TRYWAIT P1, [R8+URZ+0x28ca0], R2 ;  /* 0x028ca002080075a7 */ /* 0x000ea2000802017f */
[----:B0-----:R-:W-:-:S04]  /*15680*/  LOP3.LUT R3, R3, 0x7f, RZ, 0xc0, !PT ;  /* 0x0000007f03037812 */ /* 0x001fc800078ec0ff */
[----:B------:R-:W-:Y:S01]  /*15690*/  ISETP.NE.AND P2, PT, R3, RZ, PT ;  /* 0x000000ff0300720c */ /* 0x000fe20003f45270 */
[----:B--2---:R-:W-:-:S12]  /*156a0*/  @!P1 BRA `(.L_x_4707) ;  /* 0x0000006400a49947 */ /* 0x004fd80003800000 */
.L_x_4842:
[----:B------:R-:W-:Y:S05]  /*156b0*/  BSYNC B2 ;  /* 0x0000000000027941 */ /* 0x000fea0003800000 */
.L_x_4706:
[----:B------:R-:W-:Y:S04]  /*156c0*/  BSSY B2, `(.L_x_4708) ;  /* 0x0000009000027945 */ /* 0x000fe80003800000 */
[----:B------:R-:W-:Y:S05]  /*156d0*/  @P2 BRA `(.L_x_4709) ;  /* 0x00000000001c2947 */ /* 0x000fea0003800000 */
[----:B-1----:R-:W1:Y:S01]  /*156e0*/  S2R R9, SR_TID.X ;  /* 0x0000000000097919 */ /* 0x002e620000002100 */
[----:B------:R-:W-:-:S04]  /*156f0*/  IMAD.MOV.U32 R3, RZ, RZ, 0x2000 ;  /* 0x00002000ff037424 */ /* 0x000fc800078e00ff */
[----:B------:R2:W-:Y:S01]  /*15700*/  SYNCS.ARRIVE.TRANS64 RZ, [R8+URZ+0x28c90], R3 ;  /* 0x028c900308ff79a7 */ /* 0x0005e2000800003f */
[----:B-1----:R-:W-:-:S04]  /*15710*/  LOP3.LUT R9, R9, 0x1f, RZ, 0xc0, !PT ;  /* 0x0000001f09097812 */ /* 0x002fc800078ec0ff */
[----:B------:R-:W-:-:S13]  /*15720*/  ISETP.NE.AND P1, PT, R9, RZ, PT ;  /* 0x000000ff0900720c */ /* 0x000fda0003f25270 */
[----:B--2---:R-:W-:Y:S05]  /*15730*/  @!P1 BRA `(.L_x_4709) ;  /* 0x0000000000049947 */ /* 0x004fea0003800000 */
[----:B------:R-:W-:Y:S01]  /*15740*/  BPT.TRAP 0x1 ;  /* 0x000000040000795c */ /* 0x000fe20000300000 */
.L_x_4709:
[----:B------:R-:W-:Y:S05]  /*15750*/  BSYNC B2 ;  /* 0x0000000000027941 */ /* 0x000fea0003800000 */
.L_x_4708:
        /* <DEDUP_REMOVED lines=8> */
[----:B-1----:R-:W-:Y:S01]  /*157e0*/  VIADD R9, R8, 0x28c90 ;  /* 0x00028c9008097836 */ /* 0x002fe20000000000 */
[----:B------:R-:W-:Y:S01]  /*157f0*/  UMOV UR6, 0x0 ;  /* 0x0000000000067882 */ /* 0x000fe20000000000 */
[----:B------:R-:W-:-:S10]  /*15800*/  UMOV UR7, 0x12f00000 ;  /* 0x12f0000000077882 */ /* 0x000fd40000000000 */
.L_x_4710:
        /* <DEDUP_REMOVED lines=13> */
.L_x_4843:
[----:B------:R-:W-:Y:S05]  /*158e0*/  BSYNC B2 ;  /* 0x0000000000027941 */ /* 0x000fea0003800000 */
.L_x_4711:
        /* <DEDUP_REMOVED lines=11> */
.L_x_4714:
[----:B------:R-:W-:Y:S05]  /*159a0*/  BSYNC B2 ;  /* 0x0000000000027941 */ /* 0x000fea0003800000 */
.L_x_4713:
        /* <DEDUP_REMOVED lines=9> */
.L_x_4715:
        /* <DEDUP_REMOVED lines=15> */
.L_x_4716:
        /* <DEDUP_REMOVED lines=15> */
.L_x_4717:
        /* <DEDUP_REMOVED lines=15> */
.L_x_4718:
        /* <DEDUP_REMOVED lines=15> */
.L_x_4719:
        /* <DEDUP_REMOVED lines=15> */
.L_x_4720:
        /* <DEDUP_REMOVED lines=15> */
.L_x_4721:
        /* <DEDUP_REMOVED lines=15> */
.L_x_4722:
        /* <DEDUP_REMOVED lines=10> */
.L_x_4705:
[----:B------:R-:W-:Y:S05]  /*16170*/  BSYNC B1 ;  /* 0x0000000000017941 */ /* 0x000fea0003800000 */
.L_x_4704:
        /* <DEDUP_REMOVED lines=8> */
.L_x_4679:
[----:B------:R-:W-:Y:S05]  /*16200*/  BSYNC B0 ;  /* 0x0000000000007941 */ /* 0x000fea0003800000 */
.L_x_4678:
[----:B------:R-:W2:Y:S01]  /*16210*/  LDC R0, c[0x0][0x448] ;  /* 0x00011200ff007b82 */ /* 0x000ea20000000800 */
[----:B------:R-:W-:Y:S01]  /*16220*/  LEA R2, R17, 0x3f, 0x6 ;  /* 0x0000003f11027811 */ /* 0x000fe200078e30ff */
[----:B------:R-:W-:Y:S05]  /*16230*/  @!P0 WARPSYNC.ALL ;  /* 0x0000000000008948 */ /* 0x000fea0003800000 */
[----:B------:R-:W-:Y:S01]  /*16240*/  BSSY B7, `(.L_x_4724) ;  /* 0x0000382000077945 */ /* 0x000fe20003800000 */
[----:B------:R-:W-:Y:S01]  /*16250*/  @!P0 BAR.SYNC.DEFER_BLOCKING 0xc, 0x180 ;  /* 0x0306000000008b1d */ /* 0x000fe20000010000 */
[----:B--2---:R-:W-:-:S13]  /*16260*/  ISETP.NE.AND P1, PT, R0, 0x1, PT ;  /* 0x000000010000780c */ /* 0x004fda0003f25270 */
[----:B0-----:R-:W0:Y:S08]  /*16270*/  @P1 LDC R3, c[0x0][0x44c] ;  /* 0x00011300ff031b82 */ /* 0x001e300000000800 */
[----:B------:R-:W2:Y:S01]  /*16280*/  @P1 LDC R0, c[0x0][0x450] ;  /* 0x00011400ff001b82 */ /* 0x000ea20000000800 */
[----:B0-----:R-:W-:-:S05]  /*16290*/  @P1 IMAD.HI.U32 R3, R2, R3, RZ ;  /* 0x0000000302031227 */ /* 0x001fca00078e00ff */
[----:B--2---:R-:W-:-:S05]  /*162a0*/  @P1 SHF.R.U32.HI R2, RZ, R0, R3 ;  /* 0x00000000ff021219 */ /* 0x004fca0000011603 */
[----:B------:R-:W-:-:S05]  /*162b0*/  IMAD.IADD R2, R4, 0x1, R2 ;  /* 0x0000000104027824 */ /* 0x000fca00078e0202 */
        /* <DEDUP_REMOVED lines=13> */
[----:B------:R-:W2:Y:S01]  /*16390*/  LDC.64 R2, c[0x0][0xc60] ;  /* 0x00031800ff027b82 */ /* 0x000ea20000000a00 */
[----:B------:R-:W0:Y:S02]  /*163a0*/  FLO.U32 R0, UR4 ;  /* 0x0000000400007d00 */ /* 0x000e2400080e0000 */
[----:B0-----:R-:W-:-:S06]  /*163b0*/  ISETP.EQ.U32.AND P0, PT, R0, R5, PT ;  /* 0x000000050000720c */ /* 0x001fcc0003f02070 */
        /* <DEDUP_REMOVED lines=8> */
.L_x_4725:
        /* <DEDUP_REMOVED lines=20> */
.L_x_4728:
[----:B------:R-:W-:Y:S05]  /*16580*/  BSYNC B6 ;  /* 0x0000000000067941 */ /* 0x000fea0003800000 */
.L_x_4727:
        /* <DEDUP_REMOVED lines=19> */
[----:B-12---:R-:W-:Y:S05]  /*166c0*/  CALL.ABS.NOINC R2 ;  /* 0x0000000002007343 */ /* 0x006fea0003c00000 */
.L_x_4731:
        /* <DEDUP_REMOVED lines=15> */
.L_x_4730:
[----:B------:R-:W-:Y:S05]  /*167c0*/  BSYNC B6 ;  /* 0x0000000000067941 */ /* 0x000fea0003800000 */
.L_x_4729:
[----:B------:R-:W2:Y:S01]  /*167d0*/  LDL R21, [R1+0x14] ;  /* 0x0000140001157983 */ /* 0x000ea20000100800 */
[----:B------:R-:W-:Y:S01]  /*167e0*/  ULDC.64 UR4, c[0x0][0x9f8] ;  /* 0x00027e0000047ab9 */ /* 0x000fe20000000a00 */
[----:B------:R-:W0:Y:S01]  /*167f0*/  LDC R10, c[0x0][0x430] ;  /* 0x00010c00ff0a7b82 */ /* 0x000e220000000800 */
[----:B------:R-:W-:Y:S01]  /*16800*/  ISETP.NE.U32.AND P0, PT, RZ, UR4, PT ;  /* 0x00000004ff007c0c */ /* 0x000fe2000bf05070 */
[----:B------:R-:W3:Y:S03]  /*16810*/  S2R R20, SR_TID.X ;  /* 0x0000000000147919 */ /* 0x000ee60000002100 */
[----:B------:R-:W-:-:S13]  /*16820*/  ISETP.NE.AND.EX P0, PT, RZ, UR5, PT, P0 ;  /* 0x00000005ff007c0c */ /* 0x000fda000bf05300 */
[----:B------:R-:W-:Y:S01]  /*16830*/  @P0 IADD3 R2, P1, R27, UR4, RZ ;  /* 0x000000041b020c10 */ /* 0x000fe2000ff3e0ff */
[----:B------:R-:W4:Y:S01]  /*16840*/  S2R R11, SR_TID.X ;  /* 0x00000000000b7919 */ /* 0x000f220000002100 */
[----:B------:R-:W-:Y:S02]  /*16850*/  ULDC UR4, c[0x0][0x320] ;  /* 0x0000c80000047ab9 */ /* 0x000fe40000000800 */
[----:B------:R-:W-:-:S05]  /*16860*/  @P0 IADD3.X R3, R29, UR5, RZ, P1, !PT ;  /* 0x000000051d030c10 */ /* 0x000fca0008ffe4ff */
[----:B------:R1:W2:Y:S01]  /*16870*/  @P0 LDG.E R30, desc[UR40][R2.64] ;  /* 0x00000028021e0981 */ /* 0x0002a2000c1e1900 */
[----:B---3--:R-:W-:-:S04]  /*16880*/  LOP3.LUT R20, R20, 0x7f, RZ, 0xc0, !PT ;  /* 0x0000007f14147812 */ /* 0x008fc800078ec0ff */
[----:B------:R-:W-:Y:S02]  /*16890*/  SHF.R.U32.HI R34, RZ, 0x3, R20 ;  /* 0x00000003ff227819 */ /* 0x000fe40000011614 */
[----:B------:R-:W3:Y:S01]  /*168a0*/  S2R R20, SR_TID.X ;  /* 0x0000000000147919 */ /* 0x000ee20000002100 */
[----:B0-----:R-:W-:-:S13]  /*168b0*/  ISETP.NE.AND P1, PT, R10, 0x1, PT ;  /* 0x000000010a00780c */ /* 0x001fda0003f25270 */
[----:B-1----:R-:W0:Y:S08]  /*168c0*/  @P1 LDC R3, c[0x0][0x434] ;  /* 0x00010d00ff031b82 */ /* 0x002e300000000800 */
[----:B------:R-:W1:Y:S01]  /*168d0*/  @P1 LDC R2, c[0x0][0x438] ;  /* 0x00010e00ff021b82 */ /* 0x000e620000000800 */
[----:B---3--:R-:W-:-:S05]  /*168e0*/  IMAD.SHL.U32 R20, R20, 0x10, RZ ;  /* 0x0000001014147824 */ /* 0x008fca00078e00ff */
[----:B------:R-:W-:Y:S01]  /*168f0*/  LOP3.LUT R20, R34, 0x70, R20, 0xf8, !PT ;  /* 0x0000007022147812 */ /* 0x000fe200078ef814 */
[----:B----4-:R-:W-:-:S05]  /*16900*/  IMAD.SHL.U32 R11, R11, 0x8, RZ ;  /* 0x000000080b0b7824 */ /* 0x010fca00078e00ff */
[----:B------:R-:W-:Y:S02]  /*16910*/  LOP3.LUT R11, R11, 0x38, RZ, 0xc0, !PT ;  /* 0x000000380b0b7812 */ /* 0x000fe400078ec0ff */
[----:B------:R-:W-:Y:S01]  /*16920*/  LOP3.LUT R22, R22, 0xffffffbf, RZ, 0xc0, !PT ;  /* 0xffffffbf16167812 */ /* 0x000fe200078ec0ff */
[----:B------:R-:W-:Y:S01]  /*16930*/  IMAD.MOV.U32 R36, RZ, RZ, RZ ;  /* 0x000000ffff247224 */ /* 0x000fe200078e00ff */
[----:B------:R-:W-:Y:S02]  /*16940*/  LOP3.LUT R13, R11, 0x1c0, RZ, 0xfc, !PT ;  /* 0x000001c00b0d7812 */ /* 0x000fe400078efcff */
[----:B--2---:R-:W-:Y:S02]  /*16950*/  LEA R27, R21, 0xffffffc0, 0x6 ;  /* 0xffffffc0151b7811 */ /* 0x004fe400078e30ff */
[----:B------:R-:W2:Y:S02]  /*16960*/  S2R R21, SR_TID.X ;  /* 0x0000000000157919 */ /* 0x000ea40000002100 */
[----:B--2---:R-:W-:-:S05]  /*16970*/  IMAD.SHL.U32 R21, R21, 0x8, RZ ;  /* 0x0000000815157824 */ /* 0x004fca00078e00ff */
[----:B------:R-:W-:-:S04]  /*16980*/  LOP3.LUT R21, R21, 0x38, RZ, 0xc0, !PT ;  /* 0x0000003815157812 */ /* 0x000fc800078ec0ff */
[----:B------:R-:W-:-:S04]  /*16990*/  LOP3.LUT R21, R21, 0x40, RZ, 0xfc, !PT ;  /* 0x0000004015157812 */ /* 0x000fc800078efcff */
[----:B------:R-:W-:Y:S02]  /*169a0*/  ISETP.GE.AND P2, PT, R21, UR4, PT ;  /* 0x0000000415007c0c */ /* 0x000fe4000bf46270 */
[----:B------:R-:W2:Y:S01]  /*169b0*/  S2R R21, SR_TID.X ;  /* 0x0000000000157919 */ /* 0x000ea20000002100 */
[----:B------:R-:W-:-:S04]  /*169c0*/  IMAD.IADD R4, R20, 0x1, R27 ;  /* 0x0000000114047824 */ /* 0x000fc800078e021b */
[----:B------:R-:W-:-:S04]  /*169d0*/  IMAD.IADD R0, R4, 0x1, R33 ;  /* 0x0000000104007824 */ /* 0x000fc800078e0221 */
[----:B0-----:R-:W-:Y:S01]  /*169e0*/  @P1 IMAD.HI.U32 R3, R0, R3, RZ ;  /* 0x0000000300031227 */ /* 0x001fe200078e00ff */
[----:B------:R-:W-:-:S03]  /*169f0*/  ISETP.GE.AND P0, PT, R4, R31, PT ;  /* 0x0000001f0400720c */ /* 0x000fc60003f06270 */
[----:B------:R-:W-:Y:S01]  /*16a00*/  IMAD.MOV.U32 R8, RZ, RZ, R0 ;  /* 0x000000ffff087224 */ /* 0x000fe200078e0000 */
[----:B-1----:R-:W-:Y:S02]  /*16a10*/  @P1 SHF.R.U32.HI R8, RZ, R2, R3 ;  /* 0x00000002ff081219 */ /* 0x002fe40000011603 */
[----:B------:R-:W-:Y:S02]  /*16a20*/  ISETP.GE.AND P1, PT, R11, UR4, PT ;  /* 0x000000040b007c0c */ /* 0x000fe4000bf26270 */
[----:B------:R-:W-:Y:S02]  /*16a30*/  ISETP.GT.U32.OR P0, PT, R20, 0x3f, P0 ;  /* 0x0000003f1400780c */ /* 0x000fe40000704470 */
[----:B------:R-:W-:Y:S01]  /*16a40*/  @P2 LOP3.LUT R22, R22, 0x40, RZ, 0xfc, !PT ;  /* 0x0000004016162812 */ /* 0x000fe200078efcff */
[----:B--2---:R-:W-:Y:S01]  /*16a50*/  IMAD.SHL.U32 R21, R21, 0x8, RZ ;  /* 0x0000000815157824 */ /* 0x004fe200078e00ff */
[----:B------:R-:W-:-:S09]  /*16a60*/  SEL R4, RZ, 0x1, P1 ;  /* 0x00000001ff047807 */ /* 0x000fd20000800000 */
[----:B------:R-:W0:Y:S01]  /*16a70*/  @!P0 LDC.64 R2, c[0x0][0x428] ;  /* 0x00010a00ff028b82 */ /* 0x000e220000000a00 */
[----:B------:R-:W-:Y:S02]  /*16a80*/  LOP3.LUT R21, R21, 0x38, RZ, 0xc0, !PT ;  /* 0x0000003815157812 */ /* 0x000fe400078ec0ff */
[----:B------:R-:W-:Y:S02]  /*16a90*/  LOP3.LUT R22, R22, 0xffffff7f, RZ, 0xc0, !PT ;  /* 0xffffff7f16167812 */ /* 0x000fe400078ec0ff */
[C---:B------:R-:W-:Y:S02]  /*16aa0*/  LOP3.LUT R34, R21.reuse, 0x80, RZ, 0xfc, !PT ;  /* 0x0000008015227812 */ /* 0x040fe400078efcff */
[----:B------:R-:W-:Y:S02]  /*16ab0*/  LOP3.LUT R21, R21, 0xc0, RZ, 0xfc, !PT ;  /* 0x000000c015157812 */ /* 0x000fe400078efcff */
[----:B------:R-:W-:Y:S02]  /*16ac0*/  @P1 LOP3.LUT R22, R22, 0x80, RZ, 0xfc, !PT ;  /* 0x0000008016161812 */ /* 0x000fe400078efcff */
[----:B------:R-:W-:-:S02]  /*16ad0*/  ISETP.GE.AND P1, PT, R21, UR4, PT ;  /* 0x0000000415007c0c */ /* 0x000fc4000bf26270 */
[----:B------:R-:W-:Y:S01]  /*16ae0*/  SEL R9, RZ, 0xffffffff, P2 ;  /* 0xffffffffff097807 */ /* 0x000fe20001000000 */
[----:B------:R-:W1:Y:S04]  /*16af0*/  S2R R21, SR_TID.X ;  /* 0x0000000000157919 */ /* 0x000e680000002100 */
[----:B------:R-:W-:Y:S01]  /*16b00*/  IMAD.SHL.U32 R9, R9, 0x2, RZ ;  /* 0x0000000209097824 */ /* 0x000fe200078e00ff */
[----:B------:R-:W-:-:S04]  /*16b10*/  ISETP.GE.AND P2, PT, R34, UR4, PT ;  /* 0x0000000422007c0c */ /* 0x000fc8000bf46270 */
[----:B------:R-:W-:Y:S02]  /*16b20*/  LOP3.LUT R9, R9, 0x2, R4, 0xe2, !PT ;  /* 0x0000000209097812 */ /* 0x000fe400078ee204 */
[----:B------:R-:W2:Y:S01]  /*16b30*/  @!P0 LDC.64 R4, c[0x0][0x418] ;  /* 0x00010600ff048b82 */ /* 0x000ea20000000a00 */
[----:B------:R-:W-:Y:S02]  /*16b40*/  SEL R6, RZ, 0x4, P2 ;  /* 0x00000004ff067807 */ /* 0x000fe40001000000 */
[----:B------:R-:W-:Y:S02]  /*16b50*/  SEL R7, RZ, 0x8, P1 ;  /* 0x00000008ff077807 */ /* 0x000fe40000800000 */
[----:B------:R-:W-:Y:S02]  /*16b60*/  SHF.R.S32.HI R34, RZ, 0x1f, R30 ;  /* 0x0000001fff227819 */ /* 0x000fe4000001141e */
[----:B------:R-:W-:Y:S01]  /*16b70*/  LOP3.LUT R9, R7, R9, R6, 0xfe, !PT ;  /* 0x0000000907097212 */ /* 0x000fe200078efe06 */
[--C-:B------:R-:W-:Y:S01]  /*16b80*/  @!P0 IMAD.MOV.U32 R6, RZ, RZ, R8.reuse ;  /* 0x000000ffff068224 */ /* 0x100fe200078e0008 */
[----:B------:R-:W-:-:S02]  /*16b90*/  @!P0 SHF.R.S32.HI R7, RZ, 0x1f, R8 ;  /* 0x0000001fff078819 */ /* 0x000fc40000011408 */
[----:B------:R-:W-:Y:S01]  /*16ba0*/  LOP3.LUT R22, R22, 0xffffffdf, RZ, 0xc0, !PT ;  /* 0xffffffdf16167812 */ /* 0x000fe200078ec0ff */
[----:B0-----:R-:W-:-:S03]  /*16bb0*/  @!P0 IMAD.WIDE.U32 R6, R30, R2, R6 ;  /* 0x000000021e068225 */ /* 0x001fc600078e0006 */
[----:B------:R-:W-:Y:S01]  /*16bc0*/  @P2 LOP3.LUT R22, R22, 0x20, RZ, 0xfc, !PT ;  /* 0x0000002016162812 */ /* 0x000fe200078efcff */
[----:B------:R-:W-:-:S03]  /*16bd0*/  @!P0 IMAD R2, R34, R2, RZ ;  /* 0x0000000222028224 */ /* 0x000fc600078e02ff */
[----:B------:R-:W-:Y:S01]  /*16be0*/  LOP3.LUT R22, R22, 0xffffffef, RZ, 0xc0, !PT ;  /* 0xffffffef16167812 */ /* 0x000fe200078ec0ff */
[----:B------:R-:W-:Y:S02]  /*16bf0*/  @!P0 IMAD R3, R30, R3, R2 ;  /* 0x000000031e038224 */ /* 0x000fe400078e0202 */
[----:B-1----:R-:W-:Y:S01]  /*16c00*/  IMAD.SHL.U32 R21, R21, 0x8, RZ ;  /* 0x0000000815157824 */ /* 0x002fe200078e00ff */
[----:B------:R-:W-:Y:S01]  /*16c10*/  @P1 LOP3.LUT R22, R22, 0x10, RZ, 0xfc, !PT ;  /* 0x0000001016161812 */ /* 0x000fe200078efcff */
[----:B------:R-:W-:Y:S01]  /*16c20*/  @!P0 IMAD.IADD R3, R7, 0x1, R3 ;  /* 0x0000000107038824 */ /* 0x000fe200078e0203 */
[C---:B--2---:R-:W-:Y:S02]  /*16c30*/  @!P0 LEA R4, P1, R6.reuse, R4, 0x2 ;  /* 0x0000000406048211 */ /* 0x044fe400078210ff */
[----:B------:R-:W-:Y:S02]  /*16c40*/  LOP3.LUT R21, R21, 0x38, RZ, 0xc0, !PT ;  /* 0x0000003815157812 */ /* 0x000fe400078ec0ff */
[----:B------:R-:W-:-:S02]  /*16c50*/  @!P0 LEA.HI.X R5, R6, R5, R3, 0x2, P1 ;  /* 0x0000000506058211 */ /* 0x000fc400008f1403 */
        /* <DEDUP_REMOVED lines=10> */
[----:B------:R-:W-:-:S04]  /*16d00*/  LOP3.LUT R4, R5, R9, R4, 0xfe, !PT ;  /* 0x0000000905047212 */ /* 0x000fc800078efe04 */
[----:B------:R-:W-:Y:S01]  /*16d10*/  LOP3.LUT R6, R4, R3, RZ, 0xfc, !PT ;  /* 0x0000000304067212 */ /* 0x000fe200078efcff */
[----:B------:R-:W-:-:S04]  /*16d20*/  IMAD.MOV R3, RZ, RZ, -R8 ;  /* 0x000000ffff037224 */ /* 0x000fc800078e0a08 */
[----:B------:R-:W-:Y:S01]  /*16d30*/  IMAD R0, R10, R3, R0 ;  /* 0x000000030a007224 */ /* 0x000fe200078e0200 */
        /* <DEDUP_REMOVED lines=10> */
.L_x_4846:
        /* <DEDUP_REMOVED lines=12> */
.L_x_4733:
[----:B------:R-:W0:Y:S01]  /*16ea0*/  S2R R0, SR_TID.X ;  /* 0x0000000000007919 */ /* 0x000e220000002100 */
[----:B------:R-:W-:Y:S01]  /*16eb0*/  BSSY B0, `(.L_x_4734) ;  /* 0x0000008000007945 */ /* 0x000fe20003800000 */
[----:B0-----:R-:W-:-:S04]  /*16ec0*/  LOP3.LUT R0, R0, 0x7f, RZ, 0xc0, !PT ;  /* 0x0000007f00007812 */ /* 0x001fc800078ec0ff */
[----:B------:R-:W-:-:S04]  /*16ed0*/  SHF.R.U32.HI R0, RZ, 0x3, R0 ;  /* 0x00000003ff007819 */ /* 0x000fc80000011600 */
[----:B------:R-:W-:Y:S01]  /*16ee0*/  IADD3 R27, -R0, R31, -R27 ;  /* 0x0000001f001b7210 */ /* 0x000fe20007ffe91b */
[----:B------:R-:W-:Y:S01]  /*16ef0*/  IMAD R31, R25, 0x8, R23 ;  /* 0x00000008191f7824 */ /* 0x000fe200078e0217 */
[----:B------:R-:W-:-:S04]  /*16f00*/  SHF.L.U32 R0, R26, 0x1f, RZ ;  /* 0x0000001f1a007819 */ /* 0x000fc800000006ff */
[----:B------:R-:W0:Y:S02]  /*16f10*/  SYNCS.PHASECHK.TRANS64.TRYWAIT P0, [R31+URZ+0x28c40], R0 ;  /* 0x028c40001f0075a7 */ /* 0x000e24000800017f */
[----:B0-----:R-:W-:Y:S05]  /*16f20*/  @!P0 BRA `(.L_x_4735) ;  /* 0x0000004c00e08947 */ /* 0x001fea0003800000 */
.L_x_4847:
[----:B------:R-:W-:Y:S05]  /*16f30*/  BSYNC B0 ;  /* 0x0000000000007941 */ /* 0x000fea0003800000 */
.L_x_4734:
        /* <DEDUP_REMOVED lines=66> */
.L_x_4857:
        /* <DEDUP_REMOVED lines=10> */
.L_x_4737:
        /* <DEDUP_REMOVED lines=11> */
.L_x_4738:
        /* <DEDUP_REMOVED lines=43> */
.L_x_4740:
[----:B------:R-:W-:Y:S05]  /*17760*/  BSYNC B6 ;  /* 0x0000000000067941 */ /* 0x000fea0003800000 */
.L_x_4739:
        /* <DEDUP_REMOVED lines=92> */
.L_x_4866:
        /* <DEDUP_REMOVED lines=10> */
.L_x_4742:
        /* <DEDUP_REMOVED lines=18> */
.L_x_4867:
[----:B------:R-:W-:Y:S05]  /*17ef0*/  BSYNC B0 ;  /* 0x0000000000007941 */ /* 0x000fea0003800000 */
.L_x_4743:
[----:B------:R-:W-:-:S04]  /*17f00*/  LOP3.LUT R2, R37, 0x2, RZ, 0xfc, !PT ;  /* 0x0000000225027812 */ /* 0x000fc800078efcff */
[----:B------:R-:W-:-:S13]  /*17f10*/  ISETP.NE.AND P0, PT, R2, 0x3, PT ;  /* 0x000000030200780c */ /* 0x000fda0003f05270 */
[----:B------:R-:W-:Y:S05]  /*17f20*/  @!P0 BRA `(.L_x_4745) ;  /* 0x0000000000048947 */ /* 0x000fea0003800000 */
[----:B------:R-:W-:Y:S01]  /*17f30*/  BPT.TRAP 0x1 ;  /* 0x000000040000795c */ /* 0x000fe20000300000 */
.L_x_4745:
[----:B0-----:R-:W-:Y:S01]  /*17f40*/  SHF.L.U32 R0, R26, 0x1f, RZ ;  /* 0x0000001f1a007819 */ /* 0x001fe200000006ff */
[----:B------:R-:W-:Y:S03]  /*17f50*/  BSSY B0, `(.L_x_4746) ;  /* 0x0000003000007945 */ /* 0x000fe60003800000 */
[----:B------:R-:W0:Y:S02]  /*17f60*/  SYNCS.PHASECHK.TRANS64.TRYWAIT P0, [R31+URZ+0x28c60], R0 ;  /* 0x028c60001f0075a7 */ /* 0x000e24000800017f */
[----:B0-----:R-:W-:Y:S05]  /*17f70*/  @!P0 BRA `(.L_x_4747) ;  /* 0x0000004800888947 */ /* 0x001fea0003800000 */
.L_x_4868:
[----:B------:R-:W-:Y:S05]  /*17f80*/  BSYNC B0 ;  /* 0x0000000000007941 */ /* 0x000fea0003800000 */
.L_x_4746:
        /* <DEDUP_REMOVED lines=112> */
.L_x_4878:
        /* <DEDUP_REMOVED lines=34> */
.L_x_4749:
        /* <DEDUP_REMOVED lines=11> */
.L_x_4750:
[----:B------:R-:W2:Y:S01]  /*18960*/  LDL R2, [R1+0x14] ;  /* 0x0000140001027983 */ /* 0x000ea20000100800 */
[----:B------:R1:W-:Y:S01]  /*18970*/  SYNCS.ARRIVE.TRANS64.A1T0 RZ, [R31+URZ+0x28c50], RZ ;  /* 0x028c50ff1fff79a7 */ /* 0x0003e2000810003f */
[----:B------:R-:W-:Y:S01]  /*18980*/  BSSY B0, `(.L_x_4751) ;  /* 0x00000f6000007945 */ /* 0x000fe20003800000 */
[----:B--2---:R-:W-:-:S13]  /*18990*/  ISETP.GE.AND P0, PT, R2, 0x2, PT ;  /* 0x000000020200780c */ /* 0x004fda0003f06270 */
[----:B-1----:R-:W-:Y:S05]  /*189a0*/  @!P0 BRA `(.L_x_4752) ;  /* 0x0000000c00cc8947 */ /* 0x002fea0003800000 */
[----:B------:R-:W2:Y:S04]  /*189b0*/  LDL.LU R4, [R1+0x34] ;  /* 0x0000340001047983 */ /* 0x000ea80000300800 */
[----:B------:R-:W3:Y:S01]  /*189c0*/  LDL.LU R3, [R1+0xc] ;  /* 0x00000c0001037983 */ /* 0x000ee20000300800 */
[----:B------:R-:W-:Y:S02]  /*189d0*/  IADD3 R7, R2, -0x2, RZ ;  /* 0xfffffffe02077810 */ /* 0x000fe40007ffe0ff */
[----:B--2---:R-:W-:Y:S02]  /*189e0*/  LOP3.LUT R32, R4, 0x40, RZ, 0xc0, !PT ;  /* 0x0000004004207812 */ /* 0x004fe400078ec0ff */
[----:B---3--:R-:W-:Y:S02]  /*189f0*/  LOP3.LUT R31, R3, 0x80, RZ, 0xc0, !PT ;  /* 0x00000080031f7812 */ /* 0x008fe400078ec0ff */
[----:B------:R-:W-:-:S02]  /*18a00*/  SHF.R.U32.HI R32, RZ, 0x2, R32 ;  /* 0x00000002ff207819 */ /* 0x000fc40000011620 */
[----:B------:R-:W-:-:S07]  /*18a10*/  SHF.R.U32.HI R31, RZ, 0x3, R31 ;  /* 0x00000003ff1f7819 */ /* 0x000fce000001161f */
.L_x_4765:
        /* <DEDUP_REMOVED lines=42> */
.L_x_4753:
[----:B------:R-:W-:Y:S01]  /*18cc0*/  IMAD R6, R25, 0x8, R23 ;  /* 0x0000000819067824 */ /* 0x000fe200078e0217 */
[----:B------:R-:W-:Y:S01]  /*18cd0*/  SHF.L.U32 R17, R26, 0x1f, RZ ;  /* 0x0000001f1a117819 */ /* 0x000fe200000006ff */
[----:B------:R-:W-:Y:S01]  /*18ce0*/  BSSY B1, `(.L_x_4754) ;  /* 0x0000004000017945 */ /* 0x000fe20003800000 */
[----:B------:R-:W-:Y:S02]  /*18cf0*/  SHF.R.S32.HI R9, RZ, 0x1f, R5 ;  /* 0x0000001fff097819 */ /* 0x000fe40000011405 */
[----:B------:R-:W0:Y:S02]  /*18d00*/  SYNCS.PHASECHK.TRANS64.TRYWAIT P0, [R6+URZ+0x28c40], R17 ;  /* 0x028c4011060075a7 */ /* 0x000e24000800017f */
[----:B0-----:R-:W-:Y:S05]  /*18d10*/  @!P0 BRA `(.L_x_4755) ;  /* 0x0000004400608947 */ /* 0x001fea0003800000 */
.L_x_4879:
[----:B------:R-:W-:Y:S05]  /*18d20*/  BSYNC B1 ;  /* 0x0000000000017941 */ /* 0x000fea0003800000 */
.L_x_4754:
        /* <DEDUP_REMOVED lines=42> */
.L_x_4889:
        /* <DEDUP_REMOVED lines=8> */
.L_x_4757:
        /* <DEDUP_REMOVED lines=11> */
.L_x_4758:
[----:B------:R2:W-:Y:S01]  /*19100*/  SYNCS.ARRIVE.TRANS64.A1T0 RZ, [R6+URZ+0x28c30], RZ ;  /* 0x028c30ff06ff79a7 */ /* 0x0005e2000810003f */
[----:B------:R-:W-:Y:S05]  /*19110*/  @!P2 BRA `(.L_x_4759) ;  /* 0x000000000004a947 */ /* 0x000fea0003800000 */
[----:B------:R-:W-:Y:S01]  /*19120*/  BPT.TRAP 0x1 ;  /* 0x000000040000795c */ /* 0x000fe20000300000 */
.L_x_4759:
[----:B------:R-:W3:Y:S01]  /*19130*/  SYNCS.PHASECHK.TRANS64.TRYWAIT P0, [R6+URZ+0x28c60], R17 ;  /* 0x028c6011060075a7 */ /* 0x000ee2000800017f */
[----:B------:R-:W-:Y:S04]  /*19140*/  BSSY B1, `(.L_x_4760) ;  /* 0x0000002000017945 */ /* 0x000fe80003800000 */
[----:B---3--:R-:W-:Y:S05]  /*19150*/  @!P0 BRA `(.L_x_4761) ;  /* 0x0000004400808947 */ /* 0x008fea0003800000 */
.L_x_4890:
[----:B------:R-:W-:Y:S05]  /*19160*/  BSYNC B1 ;  /* 0x0000000000017941 */ /* 0x000fea0003800000 */
.L_x_4760:
        /* <DEDUP_REMOVED lines=81> */
.L_x_4900:
        /* <DEDUP_REMOVED lines=25> */
.L_x_4763:
        /* <DEDUP_REMOVED lines=11> */
.L_x_4764:
[----:B------:R3:W-:Y:S01]  /*198c0*/  SYNCS.ARRIVE.TRANS64.A1T0 RZ, [R6+URZ+0x28c50], RZ ;  /* 0x028c50ff06ff79a7 */ /* 0x0007e2000810003f */
[----:B------:R-:W-:Y:S05]  /*198d0*/  @P3 BRA `(.L_x_4765) ;  /* 0xfffffff000503947 */ /* 0x000fea000383ffff */
.L_x_4752:
[----:B------:R-:W-:Y:S05]  /*198e0*/  BSYNC B0 ;  /* 0x0000000000007941 */ /* 0x000fea0003800000 */
.L_x_4751:
        /* <DEDUP_REMOVED lines=21> */
.L_x_4767:
[----:B------:R-:W-:Y:S05]  /*19a40*/  BSYNC B0 ;  /* 0x0000000000007941 */ /* 0x000fea0003800000 */
.L_x_4766:
[----:B------:R-:W-:-:S07]  /*19a50*/  SEL R25, R25, RZ, P0 ;  /* 0x000000ff19197207 */ /* 0x000fce0000000000 */
.L_x_4726:
[----:B------:R-:W-:Y:S05]  /*19a60*/  BSYNC B7 ;  /* 0x0000000000077941 */ /* 0x000fea0003800000 */
.L_x_4724:
        /* <DEDUP_REMOVED lines=11> */
.L_x_4768:
        /* <DEDUP_REMOVED lines=36> */
.L_x_4910:
[----:B------:R-:W-:Y:S02]  /*19d60*/  ULDC UR4, c[0x0][0xc38] ;  /* 0x00030e0000047ab9 */ /* 0x000fe40000000800 */
[----:B------:R-:W-:-:S04]  /*19d70*/  IMAD.U32 R4, RZ, RZ, UR4 ;  /* 0x00000004ff047e24 */ /* 0x000fc8000f8e00ff */
[----:B--2---:R-:W-:-:S04]  /*19d80*/  IMAD R5, R14, R4, RZ ;  /* 0x000000040e057224 */ /* 0x004fc800078e02ff */
[----:B------:R-:W-:-:S05]  /*19d90*/  IMAD.IADD R16, R16, 0x1, R5 ;  /* 0x0000000110107824 */ /* 0x000fca00078e0205 */
[----:B------:R-:W-:-:S13]  /*19da0*/  ISETP.GT.AND P6, PT, R16, R0, PT ;  /* 0x000000001000720c */ /* 0x000fda0003fc4270 */
[----:B------:R-:W-:Y:S05]  /*19db0*/  @P6 BRA `(.L_x_4771) ;  /* 0x00000000009c6947 */ /* 0x000fea0003800000 */
.L_x_4776:
[----:B------:R-:W2:Y:S01]  /*19dc0*/  LDC R4, c[0x0][0xc3c] ;  /* 0x00030f00ff047b82 */ /* 0x000ea20000000800 */
[----:B------:R-:W-:-:S05]  /*19dd0*/  VIADD R19, R19, 0x1f ;  /* 0x0000001f13137836 */ /* 0x000fca0000000000 */
[----:B--2---:R-:W-:-:S13]  /*19de0*/  ISETP.GE.AND P6, PT, R19, R4, PT ;  /* 0x000000041300720c */ /* 0x004fda0003fc6270 */
[----:B------:R-:W-:Y:S05]  /*19df0*/  @P6 BRA `(.L_x_4772) ;  /* 0x0000000400d06947 */ /* 0x000fea0003800000 */
[----:B------:R-:W2:Y:S01]  /*19e00*/  S2R R2, SR_TID.X ;  /* 0x0000000000027919 */ /* 0x000ea20000002100 */
[----:B------:R-:W-:Y:S01]  /*19e10*/  BSSY B0, `(.L_x_4773) ;  /* 0x0000009000007945 */ /* 0x000fe20003800000 */
[----:B--2---:R-:W-:-:S05]  /*19e20*/  LOP3.LUT R2, R2, 0x1f, RZ, 0xc0, !PT ;  /* 0x0000001f02027812 */ /* 0x004fca00078ec0ff */
[----:B------:R-:W-:Y:S02]  /*19e30*/  IMAD.IADD R5, R19, 0x1, R2 ;  /* 0x0000000113057824 */ /* 0x000fe400078e0202 */
[----:B------:R-:W-:-:S03]  /*19e40*/  IMAD.MOV.U32 R2, RZ, RZ, RZ ;  /* 0x000000ffff027224 */ /* 0x000fc600078e00ff */
[----:B------:R-:W-:-:S13]  /*19e50*/  ISETP.GE.OR P6, PT, R5, R4, !P0 ;  /* 0x000000040500720c */ /* 0x000fda00047c6670 */
[----:B------:R-:W-:Y:S05]  /*19e60*/  @P6 BRA `(.L_x_4774) ;  /* 0x00000000000c6947 */ /* 0x000fea0003800000 */
[----:B0-----:R-:W0:Y:S02]  /*19e70*/  LDC.64 R2, c[0x0][0xc80] ;  /* 0x00032000ff027b82 */ /* 0x001e240000000a00 */
[----:B0-----:R-:W-:-:S06]  /*19e80*/  IMAD.WIDE R2, R5, 0x4, R2 ;  /* 0x0000000405027825 */ /* 0x001fcc00078e0202 */
[----:B------:R2:W5:Y:S02]  /*19e90*/  LDG.E R2, desc[UR40][R2.64] ;  /* 0x0000002802027981 */ /* 0x000564000c1e1900 */
.L_x_4774:
[----:B------:R-:W-:Y:S05]  /*19ea0*/  BSYNC B0 ;  /* 0x0000000000007941 */ /* 0x000fea0003800000 */
.L_x_4773:
[----:B------:R-:W-:-:S03]  /*19eb0*/  UMOV UR4, 0xffffffff ;  /* 0xffffffff00047882 */ /* 0x000fc60000000000 */
[----:B------:R-:W-:Y:S05]  /*19ec0*/  BRA.DIV UR4, `(.L_x_4775) ;  /* 0x0000004604387947 */ /* 0x000fea000b800000 */
[----:B-----5:R-:W3:Y:S02]  /*19ed0*/  SHFL.UP PT, R14, R2, 0x1, RZ ;  /* 0x04200000020e7989 */ /* 0x020ee400000e00ff */
[----:B---3--:R-:W-:-:S05]  /*19ee0*/  SEL R13, R14, RZ, P1 ;  /* 0x000000ff0e0d7207 */ /* 0x008fca0000800000 */
[----:B------:R-:W-:-:S05]  /*19ef0*/  IMAD.IADD R13, R2, 0x1, R13 ;  /* 0x00000001020d7824 */ /* 0x000fca00078e020d */
[----:B------:R-:W3:Y:S02]  /*19f00*/  SHFL.UP PT, R14, R13, 0x2, RZ ;  /* 0x044000000d0e7989 */ /* 0x000ee400000e00ff */
[----:B---3--:R-:W-:-:S05]  /*19f10*/  SEL R14, R14, RZ, P2 ;  /* 0x000000ff0e0e7207 */ /* 0x008fca0001000000 */
[----:B0-2---:R-:W-:-:S05]  /*19f20*/  IMAD.IADD R3, R13, 0x1, R14 ;  /* 0x000000010d037824 */ /* 0x005fca00078e020e */
        /* <DEDUP_REMOVED lines=10> */
.L_x_4918:
[----:B------:R-:W-:Y:S02]  /*19fd0*/  ULDC UR4, c[0x0][0xc38] ;  /* 0x00030e0000047ab9 */ /* 0x000fe40000000800 */
[----:B------:R-:W-:-:S04]  /*19fe0*/  IMAD.U32 R4, RZ, RZ, UR4 ;  /* 0x00000004ff047e24 */ /* 0x000fc8000f8e00ff */
[----:B--2---:R-:W-:-:S04]  /*19ff0*/  IMAD R5, R14, R4, RZ ;  /* 0x000000040e057224 */ /* 0x004fc800078e02ff */
[----:B------:R-:W-:-:S05]  /*1a000*/  IMAD.IADD R16, R5, 0x1, R16 ;  /* 0x0000000105107824 */ /* 0x000fca00078e0210 */
[----:B------:R-:W-:-:S13]  /*1a010*/  ISETP.GT.AND P6, PT, R16, R0, PT ;  /* 0x000000001000720c */ /* 0x000fda0003fc4270 */
[----:B------:R-:W-:Y:S05]  /*1a020*/  @!P6 BRA `(.L_x_4776) ;  /* 0xfffffffc0064e947 */ /* 0x000fea000383ffff */
.L_x_4771:
        /* <DEDUP_REMOVED lines=8> */
.L_x_4922:
[----:B------:R-:W-:Y:S01]  /*1a0b0*/  ISETP.NE.AND P0, PT, R6, RZ, PT ;  /* 0x000000ff0600720c */ /* 0x000fe20003f05270 */
[----:B------:R-:W-:-:S12]  /*1a0c0*/  IMAD.MOV.U32 R6, RZ, RZ, RZ ;  /* 0x000000ffff067224 */ /* 0x000fd800078e00ff */
[----:B------:R-:W-:Y:S05]  /*1a0d0*/  @!P0 BRA `(.L_x_4778) ;  /* 0x0000000000108947 */ /* 0x000fea0003800000 */
[----:B------:R-:W-:Y:S01]  /*1a0e0*/  UMOV UR4, 0xffffffff ;  /* 0xffffffff00047882 */ /* 0x000fe20000000000 */
[----:B------:R-:W-:Y:S02]  /*1a0f0*/  VIADD R12, R5, 0xffffffff ;  /* 0xffffffff050c7836 */ /* 0x000fe40000000000 */
[----:B------:R-:W-:Y:S05]  /*1a100*/  BRA.DIV UR4, `(.L_x_4779) ;  /* 0x0000004604ac7947 */ /* 0x000fea000b800000 */
[----:B------:R4:W0:Y:S02]  /*1a110*/  SHFL.IDX PT, R6, R3, R12, 0x1f ;  /* 0x00001f0c03067589 */ /* 0x00082400000e0000 */
.L_x_4778:
[----:B0-2-4-:R-:W0:Y:S01]  /*1a120*/  LDC.64 R2, c[0x0][0xc90] ;  /* 0x00032400ff027b82 */ /* 0x015e220000000a00 */
[----:B------:R-:W-:-:S04]  /*1a130*/  IMAD.IADD R19, R5, 0x1, R19 ;  /* 0x0000000105137824 */ /* 0x000fc800078e0213 */
[----:B0-----:R-:W-:-:S05]  /*1a140*/  IMAD.WIDE R2, R19, 0x4, R2 ;  /* 0x0000000413027825 */ /* 0x001fca00078e0202 */
[----:B------:R0:W3:Y:S01]  /*1a150*/  LDG.E R7, desc[UR40][R2.64] ;  /* 0x0000002802077981 */ /* 0x0000e2000c1e1900 */
[----:B------:R-:W-:-:S04]  /*1a160*/  IMAD R16, R6, R4, R16 ;  /* 0x0000000406107224 */ /* 0x000fc800078e0210 */
[----:B------:R-:W-:Y:S02]  /*1a170*/  IMAD.IADD R0, R0, 0x1, -R16 ;  /* 0x0000000100007824 */ /* 0x000fe400078e0a10 */
[----:B0-----:R-:W-:Y:S02]  /*1a180*/  IMAD.MOV.U32 R2, RZ, RZ, RZ ;  /* 0x000000ffff027224 */ /* 0x001fe400078e00ff */
[----:B---3--:R-:W-:-:S05]  /*1a190*/  IMAD R5, R17, R7, RZ ;  /* 0x0000000711057224 */ /* 0x008fca00078e02ff */
[-C--:B------:R-:W-:Y:S02]  /*1a1a0*/  IABS R8, R5.reuse ;  /* 0x0000000500087213 */ /* 0x080fe40000000000 */
[----:B------:R-:W-:Y:S02]  /*1a1b0*/  IABS R6, R5 ;  /* 0x0000000500067213 */ /* 0x000fe40000000000 */
[----:B-1----:R-:W0:Y:S03]  /*1a1c0*/  I2F.RP R9, R8 ;  /* 0x0000000800097306 */ /* 0x002e260000209400 */
[----:B------:R-:W-:-:S05]  /*1a1d0*/  IMAD.MOV R6, RZ, RZ, -R6 ;  /* 0x000000ffff067224 */ /* 0x000fca00078e0a06 */
[----:B0-----:R-:W0:Y:S02]  /*1a1e0*/  MUFU.RCP R9, R9 ;  /* 0x0000000900097308 */ /* 0x001e240000001000 */
[----:B0-----:R-:W-:-:S06]  /*1a1f0*/  VIADD R10, R9, 0xffffffe ;  /* 0x0ffffffe090a7836 */ /* 0x001fcc0000000000 */
[----:B------:R-:W0:Y:S02]  /*1a200*/  F2I.FTZ.U32.TRUNC.NTZ R3, R10 ;  /* 0x0000000a00037305 */ /* 0x000e24000021f000 */
        /* <DEDUP_REMOVED lines=21> */
[----:B------:R-:W-:-:S04]  /*1a360*/  VIADDMNMX R4, R3, R4, R7, PT ;  /* 0x0000000403047246 */ /* 0x000fc80003800107 */
[----:B------:R-:W-:-:S04]  /*1a370*/  IABS R7, R4 ;  /* 0x0000000400077213 */ /* 0x000fc80000000000 */
[----:B------:R-:W0:Y:S08]  /*1a380*/  I2F.RP R8, R7 ;  /* 0x0000000700087306 */ /* 0x000e300000209400 */
[----:B0-----:R-:W0:Y:S02]  /*1a390*/  MUFU.RCP R8, R8 ;  /* 0x0000000800087308 */ /* 0x001e240000001000 */
[----:B0-----:R-:W-:-:S06]  /*1a3a0*/  VIADD R3, R8, 0xffffffe ;  /* 0x0ffffffe08037836 */ /* 0x001fcc0000000000 */
[----:B------:R-:W0:Y:S02]  /*1a3b0*/  F2I.FTZ.U32.TRUNC.NTZ R3, R3 ;  /* 0x0000000300037305 */ /* 0x000e24000021f000 */
[----:B0-----:R-:W-:-:S04]  /*1a3c0*/  IMAD.MOV R0, RZ, RZ, -R3 ;  /* 0x000000ffff007224 */ /* 0x001fc800078e0a03 */
[----:B------:R-:W-:Y:S01]  /*1a3d0*/  IMAD R9, R0, R7, RZ ;  /* 0x0000000700097224 */ /* 0x000fe200078e02ff */
[----:B------:R-:W-:-:S03]  /*1a3e0*/  IABS R0, R4 ;  /* 0x0000000400007213 */ /* 0x000fc60000000000 */
[----:B------:R-:W-:Y:S01]  /*1a3f0*/  IMAD.HI.U32 R2, R3, R9, R2 ;  /* 0x0000000903027227 */ /* 0x000fe200078e0002 */
[----:B------:R-:W-:-:S03]  /*1a400*/  IABS R9, R5 ;  /* 0x0000000500097213 */ /* 0x000fc60000000000 */
        /* <DEDUP_REMOVED lines=8> */
[C---:B------:R-:W-:Y:S01]  /*1a490*/  LOP3.LUT R0, R5.reuse, R4, RZ, 0x3c, !PT ;  /* 0x0000000405007212 */ /* 0x040fe200078e3cff */
[----:B------:R-:W-:-:S03]  /*1a4a0*/  IMAD.IADD R5, R5, 0x1, R6 ;  /* 0x0000000105057824 */ /* 0x000fc600078e0206 */
[----:B------:R-:W-:-:S07]  /*1a4b0*/  ISETP.GE.AND P2, PT, R0, RZ, PT ;  /* 0x000000ff0000720c */ /* 0x000fce0003f46270 */
[----:B------:R-:W-:-:S06]  /*1a4c0*/  @P0 VIADD R2, R2, 0x1 ;  /* 0x0000000102020836 */ /* 0x000fcc0000000000 */
[----:B------:R-:W-:Y:S01]  /*1a4d0*/  @!P2 IMAD.MOV R2, RZ, RZ, -R2 ;  /* 0x000000ffff02a224 */ /* 0x000fe200078e0a02 */
[----:B------:R-:W-:Y:S01]  /*1a4e0*/  @!P1 LOP3.LUT R2, RZ, R4, RZ, 0x33, !PT ;  /* 0x00000004ff029212 */ /* 0x000fe200078e33ff */
[----:B------:R-:W-:-:S04]  /*1a4f0*/  IMAD.MOV R4, RZ, RZ, -R4 ;  /* 0x000000ffff047224 */ /* 0x000fc800078e0a04 */
[----:B------:R-:W-:Y:S01]  /*1a500*/  IMAD R18, R2, R4, R5 ;  /* 0x0000000402127224 */ /* 0x000fe200078e0205 */
[----:B------:R-:W-:-:S05]  /*1a510*/  LOP3.LUT R2, RZ, R2, RZ, 0x33, !PT ;  /* 0x00000002ff027212 */ /* 0x000fca00078e33ff */
[----:B------:R-:W-:Y:S01]  /*1a520*/  IMAD.IADD R17, R17, 0x1, R2 ;  /* 0x0000000111117824 */ /* 0x000fe200078e0202 */
[----:B------:R-:W-:Y:S06]  /*1a530*/  BRA `(.L_x_4780) ;  /* 0x00000000001c7947 */ /* 0x000fec0003800000 */
.L_x_4772:
[----:B------:R-:W-:Y:S01]  /*1a540*/  UMOV UR4, URZ ;  /* 0x0000003f00047c82 */ /* 0x000fe20008000000 */
[----:B------:R-:W-:Y:S01]  /*1a550*/  UMOV UR5, URZ ;  /* 0x0000003f00057c82 */ /* 0x000fe20008000000 */
[----:B------:R-:W-:Y:S01]  /*1a560*/  ULDC UR6, c[0x0][0xc3c] ;  /* 0x00030f0000067ab9 */ /* 0x000fe20000000800 */
[----:B------:R-:W-:Y:S02]  /*1a570*/  IMAD.MOV.U32 R16, RZ, RZ, R0 ;  /* 0x000000ffff107224 */ /* 0x000fe400078e0000 */
[----:B------:R-:W-:Y:S02]  /*1a580*/  IMAD.U32 R17, RZ, RZ, UR4 ;  /* 0x00000004ff117e24 */ /* 0x000fe4000f8e00ff */
[----:B------:R-:W-:Y:S02]  /*1a590*/  IMAD.U32 R18, RZ, RZ, UR5 ;  /* 0x00000005ff127e24 */ /* 0x000fe4000f8e00ff */
[----:B------:R-:W-:-:S07]  /*1a5a0*/  IMAD.U32 R19, RZ, RZ, UR6 ;  /* 0x00000006ff137e24 */ /* 0x000fce000f8e00ff */
.L_x_4780:
        /* <DEDUP_REMOVED lines=10> */
.L_x_4769:
[----:B------:R-:W-:Y:S02]  /*1a650*/  ULDC UR4, c[0x0][0xc3c] ;  /* 0x00030f0000047ab9 */ /* 0x000fe40000000800 */
[----:B0-----:R-:W-:-:S13]  /*1a660*/  ISETP.GE.AND P0, PT, R19, UR4, PT ;  /* 0x0000000413007c0c */ /* 0x001fda000bf06270 */
[----:B------:R-:W-:Y:S05]  /*1a670*/  @!P0 BRA `(.L_x_4781) ;  /* 0xffffff9800c08947 */ /* 0x000fea000383ffff */
[----:B------:R-:W-:Y:S05]  /*1a680*/  BSYNC B8 ;  /* 0x0000000000087941 */ /* 0x000fea0003800000 */
.L_x_4674:
[----:B------:R-:W5:Y:S01]  /*1a690*/  LDL.LU R0, [R1+0x20] ;  /* 0x0000200001007983 */ /* 0x000f620000300800 */
[----:B------:R-:W-:Y:S01]  /*1a6a0*/  BSSY B0, `(.L_x_4782) ;  /* 0x000000b000007945 */ /* 0x000fe20003800000 */
[----:B------:R-:W1:Y:S01]  /*1a6b0*/  S2R R5, SR_CgaCtaId ;  /* 0x0000000000057919 */ /* 0x000e620000008800 */
[----:B-----5:R-:W-:-:S04]  /*1a6c0*/  IADD3 R0, R0, 0x1, RZ ;  /* 0x0000000100007810 */ /* 0x020fc80007ffe0ff */
        /* <DEDUP_REMOVED lines=8> */
.L_x_4925:
[----:B------:R-:W-:Y:S05]  /*1a750*/  BSYNC B0 ;  /* 0x0000000000007941 */ /* 0x000fea0003800000 */
.L_x_4782:
[----:B------:R-:W-:-:S03]  /*1a760*/  UMOV UR4, 0xffffffff ;  /* 0xffffffff00047882 */ /* 0x000fc60000000000 */
[----:B------:R-:W-:Y:S05]  /*1a770*/  BRA.DIV UR4, `(.L_x_4784) ;  /* 0x00000042044c7947 */ /* 0x000fea000b800000 */
[----:B0-----:R-:W0:Y:S02]  /*1a780*/  S2R R0, SR_TID.X ;  /* 0x0000000000007919 */ /* 0x001e240000002100 */
[----:B0-----:R-:W-:-:S04]  /*1a790*/  SHF.R.U32.HI R0, RZ, 0x5, R0 ;  /* 0x00000005ff007819 */ /* 0x001fc80000011600 */
[----:B------:R-:W-:-:S05]  /*1a7a0*/  LOP3.LUT R0, R0, 0x3, RZ, 0xc0, !PT ;  /* 0x0000000300007812 */ /* 0x000fca00078ec0ff */
[----:B------:R0:W1:Y:S02]  /*1a7b0*/  SHFL.IDX PT, R14, R0, RZ, 0x1f ;  /* 0x00001fff000e7589 */ /* 0x00006400000e0000 */
.L_x_4928:
[----:B-1----:R-:W-:-:S13]  /*1a7c0*/  ISETP.NE.AND P0, PT, R14, RZ, PT ;  /* 0x000000ff0e00720c */ /* 0x002fda0003f05270 */
[----:B------:R-:W-:Y:S05]  /*1a7d0*/  @P0 BRA `(.L_x_4517) ;  /* 0x0000000000840947 */ /* 0x000fea0003800000 */
[----:B------:R-:W-:-:S03]  /*1a7e0*/  UMOV UR4, 0xffffffff ;  /* 0xffffffff00047882 */ /* 0x000fc60000000000 */
[----:B------:R-:W-:Y:S05]  /*1a7f0*/  BRA.DIV UR4, `(.L_x_4785) ;  /* 0x0000004204607947 */ /* 0x000fea000b800000 */
[----:B------:R-:W-:-:S13]  /*1a800*/  ELECT P6, URZ, PT ;  /* 0x00000000003f782f */ /* 0x000fda00038c0000 */
.L_x_4931:
[----:B------:R-:W-:Y:S05]  /*1a810*/  @!P6 BRA `(.L_x_4517) ;  /* 0x000000000074e947 */ /* 0x000fea0003800000 */
[----:B------:R-:W-:-:S04]  /*1a820*/  LOP3.LUT R37, R37, 0x2, RZ, 0xfc, !PT ;  /* 0x0000000225257812 */ /* 0x000fc800078efcff */
[----:B------:R-:W-:-:S13]  /*1a830*/  ISETP.NE.AND P0, PT, R37, 0x3, PT ;  /* 0x000000032500780c */ /* 0x000fda0003f05270 */
[----:B------:R-:W-:Y:S05]  /*1a840*/  @!P0 BRA `(.L_x_4786) ;  /* 0x0000000000048947 */ /* 0x000fea0003800000 */
[----:B------:R-:W-:Y:S01]  /*1a850*/  BPT.TRAP 0x1 ;  /* 0x000000040000795c */ /* 0x000fe20000300000 */
.L_x_4786:
[C---:B------:R-:W-:Y:S01]  /*1a860*/  IMAD R5, R25.reuse, 0x8, R4 ;  /* 0x0000000819057824 */ /* 0x040fe200078e0204 */
[----:B0-----:R-:W-:Y:S01]  /*1a870*/  SHF.L.U32 R0, R26, 0x1f, RZ ;  /* 0x0000001f1a007819 */ /* 0x001fe200000006ff */
[----:B------:R-:W-:-:S03]  /*1a880*/  VIADD R25, R25, 0x1 ;  /* 0x0000000119197836 */ /* 0x000fc60000000000 */
[----:B------:R-:W0:Y:S02]  /*1a890*/  SYNCS.PHASECHK.TRANS64.TRYWAIT P1, [R5+URZ+0x28c40], R0 ;  /* 0x028c4000050075a7 */ /* 0x000e24000802017f */
[----:B------:R-:W-:-:S04]  /*1a8a0*/  ISETP.NE.AND P2, PT, R25, 0x2, PT ;  /* 0x000000021900780c */ /* 0x000fc80003f45270 */
[----:B------:R-:W-:Y:S01]  /*1a8b0*/  SEL R3, RZ, 0x1, P2 ;  /* 0x00000001ff037807 */ /* 0x000fe20001000000 */
[----:B0-----:R-:W-:Y:S08]  /*1a8c0*/  @!P1 BRA `(.L_x_4787) ;  /* 0x00000040004c9947 */ /* 0x001ff00003800000 */
.L_x_4932:
[----:B------:R-:W-:Y:S02]  /*1a8d0*/  SEL R25, R25, RZ, P2 ;  /* 0x000000ff19197207 */ /* 0x000fe40001000000 */
[----:B------:R-:W-:Y:S01]  /*1a8e0*/  LOP3.LUT R2, R26, R3, RZ, 0x3c, !PT ;  /* 0x000000031a027212 */ /* 0x000fe200078e3cff */
[----:B------:R-:W-:Y:S06]  /*1a8f0*/  @!P0 BRA `(.L_x_4788) ;  /* 0x0000000000048947 */ /* 0x000fec0003800000 */
[----:B------:R-:W-:Y:S01]  /*1a900*/  BPT.TRAP 0x1 ;  /* 0x000000040000795c */ /* 0x000fe20000300000 */
.L_x_4788:
[----:B------:R-:W-:Y:S01]  /*1a910*/  IMAD R25, R25, 0x8, R4 ;  /* 0x0000000819197824 */ /* 0x000fe200078e0204 */
[----:B------:R-:W-:-:S04]  /*1a920*/  SHF.L.U32 R2, R2, 0x1f, RZ ;  /* 0x0000001f02027819 */ /* 0x000fc800000006ff */
[----:B------:R-:W1:Y:S02]  /*1a930*/  SYNCS.PHASECHK.TRANS64.TRYWAIT P1, [R25+URZ+0x28c40], R2 ;  /* 0x028c4002190075a7 */ /* 0x000e64000802017f */
[----:B-1----:R-:W-:Y:S05]  /*1a940*/  @!P1 BRA `(.L_x_4789) ;  /* 0x0000004000409947 */ /* 0x002fea0003800000 */
.L_x_4933:
[----:B------:R-:W-:Y:S05]  /*1a950*/  @!P0 BRA `(.L_x_4790) ;  /* 0x0000000000048947 */ /* 0x000fea0003800000 */
[----:B------:R-:W-:Y:S01]  /*1a960*/  BPT.TRAP 0x1 ;  /* 0x000000040000795c */ /* 0x000fe20000300000 */
.L_x_4790:
[----:B------:R-:W5:Y:S02]  /*1a970*/  SYNCS.PHASECHK.TRANS64.TRYWAIT P1, [R5+URZ+0x28c60], R0 ;  /* 0x028c6000050075a7 */ /* 0x000f64000802017f */
[----:B-----5:R-:W-:Y:S05]  /*1a980*/  @!P1 BRA `(.L_x_4791) ;  /* 0x0000004000449947 */ /* 0x020fea0003800000 */
.L_x_4934:
[----:B------:R-:W-:Y:S05]  /*1a990*/  @!P0 BRA `(.L_x_4792) ;  /* 0x0000000000048947 */ /* 0x000fea0003800000 */
[----:B------:R-:W-:Y:S01]  /*1a9a0*/  BPT.TRAP 0x1 ;  /* 0x000000040000795c */ /* 0x000fe20000300000 */
.L_x_4792:
[----:B------:R0:W0:Y:S02]  /*1a9b0*/  SYNCS.PHASECHK.TRANS64.TRYWAIT P0, [R25+URZ+0x28c60], R2 ;  /* 0x028c6002190075a7 */ /* 0x000024000800017f */
[----:B0-----:R-:W-:Y:S05]  /*1a9c0*/  @!P0 NANOSLEEP.SYNCS 0x989680 ;  /* 0x009896800000895d */ /* 0x001fea0003900000 */
[----:B------:R-:W0:Y:S02]  /*1a9d0*/  @!P0 SYNCS.PHASECHK.TRANS64 P0, [R25+URZ+0x28c60], R2 ;  /* 0x028c6002190085a7 */ /* 0x000e24000800007f */
[----:B0-----:R-:W-:Y:S05]  /*1a9e0*/  @!P0 BRA `(.L_x_4792) ;  /* 0xfffffffc00f08947 */ /* 0x001fea000383ffff */
.L_x_4517:
[----:B------:R-:W-:Y:S05]  /*1a9f0*/  BSYNC B9 ;  /* 0x0000000000097941 */ /* 0x000fea0003800000 */
.L_x_4514:
[----:B------:R-:W-:Y:S05]  /*1aa00*/  EXIT ;  /* 0x000000000000794d */ /* 0x000fea0003800000 */
.L_x_4533:
[----:B0-----:R0:W1:Y:S02]  /*1aa10*/  SYNCS.PHASECHK.TRANS64.TRYWAIT P6, [R62+URZ+0x28c90], R73 ;  /* 0x028c90493e0075a7 */ /* 0x00106400080c017f */
[----:B-1----:R-:W-:Y:S05]  /*1aa20*/  @!P6 NANOSLEEP.SYNCS 0x989680 ;  /* 0x009896800000e95d */ /* 0x002fea0003900000 */
[----:B------:R-:W1:Y:S02]  /*1aa30*/  @!P6 SYNCS.PHASECHK.TRANS64 P6, [R62+URZ+0x28c90], R73 ;  /* 0x028c90493e00e5a7 */ /* 0x000e6400080c007f */
[----:B-1----:R-:W-:Y:S05]  /*1aa40*/  @!P6 BRA `(.L_x_4533) ;  /* 0xfffffffc00f0e947 */ /* 0x002fea000383ffff */
[----:B------:R-:W-:Y:S05]  /*1aa50*/  BRA `(.L_x_4793) ;  /* 0xfffffe8000207947 */ /* 0x000fea000383ffff */
.L_x_4534:
        /* <DEDUP_REMOVED lines=8> */
.L_x_4795:
[----:B------:R-:W-:Y:S05]  /*1aae0*/  BSYNC B1 ;  /* 0x0000000000017941 */ /* 0x000fea0003800000 */
.L_x_4794:
        /* <DEDUP_REMOVED lines=8> */
.L_x_4796:
[----:B------:R-:W-:Y:S05]  /*1ab70*/  BRA `(.L_x_4797) ;  /* 0xfffffe7c00ec7947 */ /* 0x000fea000383ffff */
.L_x_4544:
[----:B0-----:R0:W1:Y:S02]  /*1ab80*/  SYNCS.PHASECHK.TRANS64.TRYWAIT P6, [R62+URZ+0x28c90], R73 ;  /* 0x028c90493e0075a7 */ /* 0x00106400080c017f */
[----:B-1----:R-:W-:Y:S05]  /*1ab90*/  @!P6 NANOSLEEP.SYNCS 0x989680 ;  /* 0x009896800000e95d */ /* 0x002fea0003900000 */
[----:B------:R-:W1:Y:S02]  /*1aba0*/  @!P6 SYNCS.PHASECHK.TRANS64 P6, [R62+URZ+0x28c90], R73 ;  /* 0x028c90493e00e5a7 */ /* 0x000e6400080c007f */
[----:B-1----:R-:W-:Y:S05]  /*1abb0*/  @!P6 BRA `(.L_x_4544) ;  /* 0xfffffffc00f0e947 */ /* 0x002fea000383ffff */
[----:B------:R-:W-:Y:S05]  /*1abc0*/  BRA `(.L_x_4798) ;  /* 0xfffffe8800687947 */ /* 0x000fea000383ffff */
.L_x_4545:
        /* <DEDUP_REMOVED lines=8> */
.L_x_4800:
[----:B------:R-:W-:Y:S05]  /*1ac50*/  BSYNC B1 ;  /* 0x0000000000017941 */ /* 0x000fea0003800000 */
.L_x_4799:
        /* <DEDUP_REMOVED lines=8> */
.L_x_4801:
[----:B------:R-:W-:Y:S01]  /*1ace0*/  IMAD.MOV.U32 R69, RZ, RZ, R14 ;  /* 0x000000ffff457224 */ /* 0x000fe200078e000e */
[----:B------:R-:W-:Y:S06]  /*1acf0*/  BRA `(.L_x_4802) ;  /* 0xfffffe8800307947 */ /* 0x000fec000383ffff */
.L_x_4550:
[----:B0-----:R0:W1:Y:S02]  /*1ad00*/  SYNCS.PHASECHK.TRANS64.TRYWAIT P0, [R62+URZ+0x28c90], R73 ;  /* 0x028c90493e0075a7 */ /* 0x001064000800017f */
[----:B-1----:R-:W-:Y:S05]  /*1ad10*/  @!P0 NANOSLEEP.SYNCS 0x989680 ;  /* 0x009896800000895d */ /* 0x002fea0003900000 */
[----:B------:R-:W1:Y:S02]  /*1ad20*/  @!P0 SYNCS.PHASECHK.TRANS64 P0, [R62+URZ+0x28c90], R73 ;  /* 0x028c90493e0085a7 */ /* 0x000e64000800007f */
[----:B-1----:R-:W-:Y:S05]  /*1ad30*/  @!P0 BRA `(.L_x_4550) ;  /* 0xfffffffc00f08947 */ /* 0x002fea000383ffff */
[----:B------:R-:W-:Y:S05]  /*1ad40*/  BRA `(.L_x_4803) ;  /* 0xfffffe9000307947 */ /* 0x000fea000383ffff */
.L_x_4551:
[----:B------:R-:W-:Y:S01]  /*1ad50*/  BSSY B1, `(.L_x_4804) ;  /* 0x0000007000017945 */ /* 0x000fe20003800000 */
[----:B------:R-:W-:Y:S02]  /*1ad60*/  IMAD.MOV.U32 R12, RZ, RZ, RZ ;  /* 0x000000ffff0c7224 */ /* 0x000fe400078e00ff */
[----:B------:R-:W-:Y:S02]  /*1ad70*/  IMAD.MOV.U32 R11, RZ, RZ, 0x1c1f ;  /* 0x00001c1fff0b7424 */ /* 0x000fe400078e00ff */
[----:B------:R-:W-:-:S07]  /*1ad80*/  IMAD.MOV.U32 R15, RZ, RZ, -0x1 ;  /* 0xffffffffff0f7424 */ /* 0x000fce00078e00ff */
[----:B0-----:R-:W-:Y:S05]  /*1ad90*/  WARPSYNC.COLLECTIVE R15, `(.L_x_4805) ;  /* 0x000000000f087348 */ /* 0x001fea0003c00000 */
[----:B------:R1:W2:Y:S02]  /*1ada0*/  SHFL.IDX P6, R14, R13, R12, R11 ;  /* 0x0000000c0d0e7389 */ /* 0x0002a400000c000b */
[----:B012---:R-:W-:Y:S01]  /*1adb0*/  ENDCOLLECTIVE ;  /* 0x000000000000791b */ /* 0x007fe20003800000 */
.L_x_4805:
[----:B------:R-:W-:Y:S05]  /*1adc0*/  BSYNC B1 ;  /* 0x0000000000017941 */ /* 0x000fea0003800000 */
.L_x_4804:
        /* <DEDUP_REMOVED lines=8> */
.L_x_4806:
[----:B------:R-:W-:Y:S05]  /*1ae50*/  BRA `(.L_x_4807) ;  /* 0xfffffe9000587947 */ /* 0x000fea000383ffff */
.L_x_4555:
[----:B--2---:R2:W4:Y:S02]  /*1ae60*/  SYNCS.PHASECHK.TRANS64.TRYWAIT P5, [R62+URZ+0x28cb0], R73 ;  /* 0x028cb0493e0075a7 */ /* 0x00452400080a017f */
[----:B----4-:R-:W-:Y:S05]  /*1ae70*/  @!P5 NANOSLEEP.SYNCS 0x989680 ;  /* 0x009896800000d95d */ /* 0x010fea0003900000 */
[----:B------:R-:W4:Y:S02]  /*1ae80*/  @!P5 SYNCS.PHASECHK.TRANS64 P5, [R62+URZ+0x28cb0], R73 ;  /* 0x028cb0493e00d5a7 */ /* 0x000f2400080a007f */
[----:B----4-:R-:W-:Y:S05]  /*1ae90*/  @!P5 BRA `(.L_x_4555) ;  /* 0xfffffffc00f0d947 */ /* 0x010fea000383ffff */
[----:B------:R-:W-:Y:S05]  /*1aea0*/  BRA `(.L_x_4808) ;  /* 0xfffffe9000e47947 */ /* 0x000fea000383ffff */
.L_x_4566:
[----:B0-----:R0:W1:Y:S02]  /*1aeb0*/  SYNCS.PHASECHK.TRANS64.TRYWAIT P1, [R3+URZ+0x28c50], R8 ;  /* 0x028c5008030075a7 */ /* 0x001064000802017f */
[----:B-1----:R-:W-:Y:S05]  /*1aec0*/  @!P1 NANOSLEEP.SYNCS 0x989680 ;  /* 0x009896800000995d */ /* 0x002fea0003900000 */
[----:B------:R-:W1:Y:S02]  /*1aed0*/  @!P1 SYNCS.PHASECHK.TRANS64 P1, [R3+URZ+0x28c50], R8 ;  /* 0x028c5008030095a7 */ /* 0x000e64000802007f */
[----:B-1----:R-:W-:Y:S05]  /*1aee0*/  @!P1 BRA `(.L_x_4566) ;  /* 0xfffffffc00f09947 */ /* 0x002fea000383ffff */
[----:B------:R-:W-:Y:S05]  /*1aef0*/  BRA `(.L_x_4809) ;  /* 0xfffffea000f87947 */ /* 0x000fea000383ffff */
.L_x_4574:
[----:B--2---:R2:W3:Y:S02]  /*1af00*/  SYNCS.PHASECHK.TRANS64.TRYWAIT P1, [R20+URZ+0x28c50], R12 ;  /* 0x028c500c140075a7 */ /* 0x0044e4000802017f */
[----:B---3--:R-:W-:Y:S05]  /*1af10*/  @!P1 NANOSLEEP.SYNCS 0x989680 ;  /* 0x009896800000995d */ /* 0x008fea0003900000 */
[----:B------:R-:W3:Y:S02]  /*1af20*/  @!P1 SYNCS.PHASECHK.TRANS64 P1, [R20+URZ+0x28c50], R12 ;  /* 0x028c500c140095a7 */ /* 0x000ee4000802007f */
[----:B---3--:R-:W-:Y:S05]  /*1af30*/  @!P1 BRA `(.L_x_4574) ;  /* 0xfffffffc00f09947 */ /* 0x008fea000383ffff */
[----:B------:R-:W-:Y:S05]  /*1af40*/  BRA `(.L_x_4573) ;  /* 0xfffffeb0001c7947 */ /* 0x000fea000383ffff */
.L_x_4588:
        /* <DEDUP_REMOVED lines=8> */
.L_x_4811:
[----:B------:R-:W-:Y:S05]  /*1afd0*/  BSYNC B1 ;  /* 0x0000000000017941 */ /* 0x000fea0003800000 */
.L_x_4810:
        /* <DEDUP_REMOVED lines=8> */
.L_x_4812:
[----:B------:R-:W-:Y:S02]  /*1b060*/  IMAD.MOV.U32 R13, RZ, RZ, R10 ;  /* 0x000000ffff0d7224 */ /* 0x000fe400078e000a */
[----:B------:R-:W-:-:S07]  /*1b070*/  IMAD.MOV.U32 R0, RZ, RZ, R14 ;  /* 0x000000ffff007224 */ /* 0x000fce00078e000e */
[----:B------:R-:W-:Y:S05]  /*1b080*/  WARPSYNC.COLLECTIVE R15, `(.L_x_4813) ;  /* 0x000000000f087348 */ /* 0x000fea0003c00000 */
[----:B------:R0:W1:Y:S02]  /*1b090*/  SHFL.IDX P6, R14, R13, R12, R11 ;  /* 0x0000000c0d0e7389 */ /* 0x00006400000c000b */
[----:B01----:R-:W-:Y:S01]  /*1b0a0*/  ENDCOLLECTIVE ;  /* 0x000000000000791b */ /* 0x003fe20003800000 */
.L_x_4813:
[----:B------:R-:W-:Y:S02]  /*1b0b0*/  IMAD.MOV.U32 R13, RZ, RZ, R7 ;  /* 0x000000ffff0d7224 */ /* 0x000fe400078e0007 */
[----:B------:R-:W-:-:S07]  /*1b0c0*/  IMAD.MOV.U32 R5, RZ, RZ, R14 ;  /* 0x000000ffff057224 */ /* 0x000fce00078e000e */
[----:B------:R-:W-:Y:S05]  /*1b0d0*/  WARPSYNC.COLLECTIVE R15, `(.L_x_4814) ;  /* 0x000000000f087348 */ /* 0x000fea0003c00000 */
[----:B------:R0:W1:Y:S02]  /*1b0e0*/  SHFL.IDX P6, R14, R13, R12, R11 ;  /* 0x0000000c0d0e7389 */ /* 0x00006400000c000b */
[----:B01----:R-:W-:Y:S01]  /*1b0f0*/  ENDCOLLECTIVE ;  /* 0x000000000000791b */ /* 0x003fe20003800000 */
.L_x_4814:
[----:B------:R-:W-:Y:S05]  /*1b100*/  BRA `(.L_x_4815) ;  /* 0xfffffec800107947 */ /* 0x000fea000383ffff */
.L_x_4591:
        /* <DEDUP_REMOVED lines=8> */
.L_x_4817:
[----:B------:R-:W-:Y:S05]  /*1b190*/  BSYNC B1 ;  /* 0x0000000000017941 */ /* 0x000fea0003800000 */
.L_x_4816:
        /* <DEDUP_REMOVED lines=8> */
.L_x_4818:
[----:B------:R-:W-:Y:S02]  /*1b220*/  IMAD.MOV.U32 R13, RZ, RZ, R10 ;  /* 0x000000ffff0d7224 */ /* 0x000fe400078e000a */
[----:B------:R-:W-:-:S07]  /*1b230*/  IMAD.MOV.U32 R0, RZ, RZ, R14 ;  /* 0x000000ffff007224 */ /* 0x000fce00078e000e */
[----:B------:R-:W-:Y:S05]  /*1b240*/  WARPSYNC.COLLECTIVE R15, `(.L_x_4819) ;  /* 0x000000000f087348 */ /* 0x000fea0003c00000 */
[----:B------:R0:W1:Y:S02]  /*1b250*/  SHFL.IDX P6, R14, R13, R12, R11 ;  /* 0x0000000c0d0e7389 */ /* 0x00006400000c000b */
[----:B01----:R-:W-:Y:S01]  /*1b260*/  ENDCOLLECTIVE ;  /* 0x000000000000791b */ /* 0x003fe20003800000 */
.L_x_4819:
[----:B------:R-:W-:Y:S02]  /*1b270*/  IMAD.MOV.U32 R13, RZ, RZ, R7 ;  /* 0x000000ffff0d7224 */ /* 0x000fe400078e0007 */
[----:B------:R-:W-:-:S07]  /*1b280*/  IMAD.MOV.U32 R5, RZ, RZ, R14 ;  /* 0x000000ffff057224 */ /* 0x000fce00078e000e */
[----:B------:R-:W-:Y:S05]  /*1b290*/  WARPSYNC.COLLECTIVE R15, `(.L_x_4820) ;  /* 0x000000000f087348 */ /* 0x000fea0003c00000 */
[----:B------:R0:W1:Y:S02]  /*1b2a0*/  SHFL.IDX P6, R14, R13, R12, R11 ;  /* 0x0000000c0d0e7389 */ /* 0x00006400000c000b */
[----:B01----:R-:W-:Y:S01]  /*1b2b0*/  ENDCOLLECTIVE ;  /* 0x000000000000791b */ /* 0x003fe20003800000 */
.L_x_4820:
[----:B------:R-:W-:Y:S05]  /*1b2c0*/  BRA `(.L_x_4821) ;  /* 0xfffffec800707947 */ /* 0x000fea000383ffff */
.L_x_4595:
[----:B0-----:R0:W1:Y:S02]  /*1b2d0*/  SYNCS.PHASECHK.TRANS64.TRYWAIT P0, [R2+URZ+0x28c00], R37 ;  /* 0x028c0025020075a7 */ /* 0x001064000800017f */
[----:B-1----:R-:W-:Y:S05]  /*1b2e0*/  @!P0 NANOSLEEP.SYNCS 0x989680 ;  /* 0x009896800000895d */ /* 0x002fea0003900000 */
[----:B------:R-:W1:Y:S02]  /*1b2f0*/  @!P0 SYNCS.PHASECHK.TRANS64 P0, [R2+URZ+0x28c00], R37 ;  /* 0x028c0025020085a7 */ /* 0x000e64000800007f */
[----:B-1----:R-:W-:Y:S05]  /*1b300*/  @!P0 BRA `(.L_x_4595) ;  /* 0xfffffffc00f08947 */ /* 0x002fea000383ffff */
[----:B------:R-:W-:Y:S05]  /*1b310*/  BRA `(.L_x_4822) ;  /* 0xfffffecc005c7947 */ /* 0x000fea000383ffff */
.L_x_4603:
        /* <DEDUP_REMOVED lines=9> */
.L_x_4824:
[----:B------:R-:W-:Y:S05]  /*1b3b0*/  BSYNC B1 ;  /* 0x0000000000017941 */ /* 0x000fea0003800000 */
.L_x_4823:
        /* <DEDUP_REMOVED lines=10> */
.L_x_4825:
        /* <DEDUP_REMOVED lines=8> */
.L_x_4826:
[----:B------:R-:W-:-:S05]  /*1b4e0*/  @!P1 IADD3 R6, P2, R3, R5, RZ ;  /* 0x0000000503069210 */ /* 0x000fca0007f5e0ff */
[----:B------:R-:W-:Y:S02]  /*1b4f0*/  @!P1 IMAD.X R7, R0, 0x1, R21, P2 ;  /* 0x0000000100079824 */ /* 0x000fe400010e0615 */
[----:B------:R-:W-:Y:S02]  /*1b500*/  IMAD.MOV.U32 R13, RZ, RZ, R27 ;  /* 0x000000ffff0d7224 */ /* 0x000fe400078e001b */
[----:B------:R-:W-:-:S07]  /*1b510*/  IMAD.MOV.U32 R4, RZ, RZ, R14 ;  /* 0x000000ffff047224 */ /* 0x000fce00078e000e */
[----:B------:R-:W-:Y:S05]  /*1b520*/  WARPSYNC.COLLECTIVE R15, `(.L_x_4827) ;  /* 0x000000000f087348 */ /* 0x000fea0003c00000 */
[----:B------:R0:W1:Y:S02]  /*1b530*/  SHFL.IDX P6, R14, R13, R12, R11 ;  /* 0x0000000c0d0e7389 */ /* 0x00006400000c000b */
[----:B01----:R-:W-:Y:S01]  /*1b540*/  ENDCOLLECTIVE ;  /* 0x000000000000791b */ /* 0x003fe20003800000 */
.L_x_4827:
[----:B------:R-:W2:Y:S01]  /*1b550*/  @!P1 LD.E.128 R8, desc[UR40][R6.64] ;  /* 0x0000002806089980 */ /* 0x000ea2000c101d00 */
[----:B------:R-:W-:-:S05]  /*1b560*/  @!P1 IADD3 R14, P2, R14, R5, RZ ;  /* 0x000000050e0e9210 */ /* 0x000fca0007f5e0ff */
[----:B------:R-:W-:-:S04]  /*1b570*/  @!P1 IMAD.X R3, R4, 0x1, R21, P2 ;  /* 0x0000000104039824 */ /* 0x000fc800010e0615 */
[----:B------:R-:W-:-:S05]  /*1b580*/  @!P1 IMAD.MOV.U32 R15, RZ, RZ, R3 ;  /* 0x000000ffff0f9224 */ /* 0x000fca00078e0003 */
[----:B------:R0:W5:Y:S01]  /*1b590*/  @!P1 LD.E.128 R4, desc[UR40][R14.64] ;  /* 0x000000280e049980 */ /* 0x000162000c101d00 */
[----:B------:R-:W-:Y:S02]  /*1b5a0*/  CS2R R32, SRZ ;  /* 0x0000000000207805 */ /* 0x000fe4000001ff00 */
[----:B------:R-:W-:Y:S01]  /*1b5b0*/  MOV R13, R26 ;  /* 0x0000001a000d7202 */ /* 0x000fe20000000f00 */
[----:B------:R-:W-:Y:S01]  /*1b5c0*/  IMAD.MOV.U32 R12, RZ, RZ, 0x1 ;  /* 0x00000001ff0c7424 */ /* 0x000fe200078e00ff */
[----:B------:R-:W-:Y:S02]  /*1b5d0*/  CS2R R30, SRZ ;  /* 0x00000000001e7805 */ /* 0x000fe4000001ff00 */
[----:B------:R-:W-:Y:S02]  /*1b5e0*/  CS2R R20, SRZ ;  /* 0x0000000000147805 */ /* 0x000fe4000001ff00 */
[----:B------:R-:W-:Y:S01]  /*1b5f0*/  CS2R R28, SRZ ;  /* 0x00000000001c7805 */ /* 0x000fe2000001ff00 */
[----:B0-----:R-:W-:-:S02]  /*1b600*/  IMAD.MOV.U32 R15, RZ, RZ, -0x1 ;  /* 0xffffffffff0f7424 */ /* 0x001fc400078e00ff */
[----:B--2---:R-:W-:Y:S02]  /*1b610*/  @!P1 IMAD.MOV.U32 R33, RZ, RZ, R11 ;  /* 0x000000ffff219224 */ /* 0x004fe400078e000b */
[----:B------:R-:W-:Y:S02]  /*1b620*/  IMAD.MOV.U32 R11, RZ, RZ, 0x1c1f ;  /* 0x00001c1fff0b7424 */ /* 0x000fe400078e00ff */
[----:B------:R-:W-:Y:S02]  /*1b630*/  @!P1 IMAD.MOV.U32 R30, RZ, RZ, R8 ;  /* 0x000000ffff1e9224 */ /* 0x000fe400078e0008 */
[----:B------:R-:W-:-:S07]  /*1b640*/  @!P1 IMAD.MOV.U32 R31, RZ, RZ, R9 ;  /* 0x000000ffff1f9224 */ /* 0x000fce00078e0009 */
[----:B-----5:R-:W-:Y:S05]  /*1b650*/  WARPSYNC.COLLECTIVE R15, `(.L_x_4828) ;  /* 0x000000000f087348 */ /* 0x020fea0003c00000 */
[----:B------:R0:W1:Y:S02]  /*1b660*/  SHFL.IDX P6, R14, R13, R12, R11 ;  /* 0x0000000c0d0e7389 */ /* 0x00006400000c000b */
[----:B01---5:R-:W-:Y:S01]  /*1b670*/  ENDCOLLECTIVE ;  /* 0x000000000000791b */ /* 0x023fe20003800000 */
.L_x_4828:
        /* <DEDUP_REMOVED lines=18> */
.L_x_4829:
[----:B------:R-:W-:Y:S02]  /*1b7a0*/  IMAD.MOV.U32 R4, RZ, RZ, R20 ;  /* 0x000000ffff047224 */ /* 0x000fe400078e0014 */
[----:B------:R-:W-:Y:S02]  /*1b7b0*/  IMAD.MOV.U32 R5, RZ, RZ, R21 ;  /* 0x000000ffff057224 */ /* 0x000fe400078e0015 */
[----:B------:R-:W-:Y:S02]  /*1b7c0*/  IMAD.MOV.U32 R7, RZ, RZ, R29 ;  /* 0x000000ffff077224 */ /* 0x000fe400078e001d */
[----:B------:R-:W-:Y:S01]  /*1b7d0*/  IMAD.MOV.U32 R6, RZ, RZ, R28 ;  /* 0x000000ffff067224 */ /* 0x000fe200078e001c */
[----:B------:R-:W-:Y:S02]  /*1b7e0*/  PRMT R41, R41, 0x5410, R5 ;  /* 0x0000541029297816 */ /* 0x000fe40000000005 */
[----:B------:R-:W-:Y:S02]  /*1b7f0*/  PRMT R39, R7, 0x5410, R4 ;  /* 0x0000541007277816 */ /* 0x000fe40000000004 */
[----:B------:R-:W-:-:S02]  /*1b800*/  CS2R R4, SRZ ;  /* 0x0000000000047805 */ /* 0x000fc4000001ff00 */
[----:B------:R-:W-:Y:S01]  /*1b810*/  PRMT R43, R43, 0x5410, R6 ;  /* 0x000054102b2b7816 */ /* 0x000fe20000000006 */
[----:B------:R-:W-:Y:S02]  /*1b820*/  IMAD.MOV.U32 R13, RZ, RZ, R24 ;  /* 0x000000ffff0d7224 */ /* 0x000fe400078e0018 */
[----:B------:R-:W-:-:S07]  /*1b830*/  IMAD.MOV.U32 R3, RZ, RZ, R14 ;  /* 0x000000ffff037224 */ /* 0x000fce00078e000e */
[----:B------:R-:W-:Y:S05]  /*1b840*/  WARPSYNC.COLLECTIVE R15, `(.L_x_4830) ;  /* 0x000000000f087348 */ /* 0x000fea0003c00000 */
[----:B------:R0:W1:Y:S02]  /*1b850*/  SHFL.IDX P6, R14, R13, R12, R11 ;  /* 0x0000000c0d0e7389 */ /* 0x00006400000c000b */
[----:B01----:R-:W-:Y:S01]  /*1b860*/  ENDCOLLECTIVE ;  /* 0x000000000000791b */ /* 0x003fe20003800000 */
.L_x_4830:
[----:B------:R-:W-:Y:S02]  /*1b870*/  IMAD.MOV.U32 R13, RZ, RZ, R27 ;  /* 0x000000ffff0d7224 */ /* 0x000fe400078e001b */
[----:B------:R-:W-:-:S07]  /*1b880*/  IMAD.MOV.U32 R24, RZ, RZ, R14 ;  /* 0x000000ffff187224 */ /* 0x000fce00078e000e */
[----:B------:R-:W-:Y:S05]  /*1b890*/  WARPSYNC.COLLECTIVE R15, `(.L_x_4831) ;  /* 0x000000000f087348 */ /* 0x000fea0003c00000 */
[----:B------:R0:W1:Y:S02]  /*1b8a0*/  SHFL.IDX P6, R14, R13, R12, R11 ;  /* 0x0000000c0d0e7389 */ /* 0x00006400000c000b */
[----:B01----:R-:W-:Y:S01]  /*1b8b0*/  ENDCOLLECTIVE ;  /* 0x000000000000791b */ /* 0x003fe20003800000 */
.L_x_4831:
[----:B------:R-:W-:Y:S05]  /*1b8c0*/  BRA `(.L_x_4832) ;  /* 0xfffffed800847947 */ /* 0x000fea000383ffff */
.L_x_4607:
[----:B0-----:R0:W1:Y:S02]  /*1b8d0*/  SYNCS.PHASECHK.TRANS64.TRYWAIT P1, [R2+URZ+0x28c00], R13 ;  /* 0x028c000d020075a7 */ /* 0x001064000802017f */
[----:B-1----:R-:W-:Y:S05]  /*1b8e0*/  @!P1 NANOSLEEP.SYNCS 0x989680 ;  /* 0x009896800000995d */ /* 0x002fea0003900000 */
[----:B------:R-:W1:Y:S02]  /*1b8f0*/  @!P1 SYNCS.PHASECHK.TRANS64 P1, [R2+URZ+0x28c00], R13 ;  /* 0x028c000d020095a7 */ /* 0x000e64000802007f */
[----:B-1----:R-:W-:Y:S05]  /*1b900*/  @!P1 BRA `(.L_x_4607) ;  /* 0xfffffffc00f09947 */ /* 0x002fea000383ffff */
[----:B------:R-:W-:Y:S05]  /*1b910*/  BRA `(.L_x_4833) ;  /* 0xfffffedc00247947 */ /* 0x000fea000383ffff */
.L_x_4613:
[----:B0-----:R0:W1:Y:S02]  /*1b920*/  SYNCS.PHASECHK.TRANS64.TRYWAIT P1, [R20+URZ+0x28c30], R21 ;  /* 0x028c3015140075a7 */ /* 0x001064000802017f */
[----:B-1----:R-:W-:Y:S05]  /*1b930*/  @!P1 NANOSLEEP.SYNCS 0x989680 ;  /* 0x009896800000995d */ /* 0x002fea0003900000 */
[----:B------:R-:W1:Y:S02]  /*1b940*/  @!P1 SYNCS.PHASECHK.TRANS64 P1, [R20+URZ+0x28c30], R21 ;  /* 0x028c3015140095a7 */ /* 0x000e64000802007f */
[----:B-1----:R-:W-:Y:S05]  /*1b950*/  @!P1 BRA `(.L_x_4613) ;  /* 0xfffffffc00f09947 */ /* 0x002fea000383ffff */
[----:B------:R-:W-:Y:S05]  /*1b960*/  BRA `(.L_x_4612) ;  /* 0xfffffee800e07947 */ /* 0x000fea000383ffff */
.L_x_4619:
[----:B--2---:R2:W3:Y:S02]  /*1b970*/  SYNCS.PHASECHK.TRANS64.TRYWAIT P1, [R20+URZ+0x28c50], R21 ;  /* 0x028c5015140075a7 */ /* 0x0044e4000802017f */
[----:B---3--:R-:W-:Y:S05]  /*1b980*/  @!P1 NANOSLEEP.SYNCS 0x989680 ;  /* 0x009896800000995d */ /* 0x008fea0003900000 */
[----:B------:R-:W3:Y:S02]  /*1b990*/  @!P1 SYNCS.PHASECHK.TRANS64 P1, [R20+URZ+0x28c50], R21 ;  /* 0x028c5015140095a7 */ /* 0x000ee4000802007f */
[----:B---3--:R-:W-:Y:S05]  /*1b9a0*/  @!P1 BRA `(.L_x_4619) ;  /* 0xfffffffc00f09947 */ /* 0x008fea000383ffff */
[----:B------:R-:W-:Y:S05]  /*1b9b0*/  BRA `(.L_x_4618) ;  /* 0xfffffefc00947947 */ /* 0x000fea000383ffff */
.L_x_4628:
[----:B-1----:R1:W2:Y:S02]  /*1b9c0*/  SYNCS.PHASECHK.TRANS64.TRYWAIT P1, [R186+URZ+0x28c30], R187 ;  /* 0x028c30bbba0075a7 */ /* 0x0022a4000802017f */
[----:B--2---:R-:W-:Y:S05]  /*1b9d0*/  @!P1 NANOSLEEP.SYNCS 0x989680 ;  /* 0x009896800000995d */ /* 0x004fea0003900000 */
[----:B------:R-:W2:Y:S02]  /*1b9e0*/  @!P1 SYNCS.PHASECHK.TRANS64 P1, [R186+URZ+0x28c30], R187 ;  /* 0x028c30bbba0095a7 */ /* 0x000ea4000802007f */
[----:B--2---:R-:W-:Y:S05]  /*1b9f0*/  @!P1 BRA `(.L_x_4628) ;  /* 0xfffffffc00f09947 */ /* 0x004fea000383ffff */
[----:B------:R-:W-:Y:S05]  /*1ba00*/  BRA `(.L_x_4627) ;  /* 0xffffff0000c87947 */ /* 0x000fea000383ffff */
.L_x_4634:
[----:B--2---:R2:W3:Y:S02]  /*1ba10*/  SYNCS.PHASECHK.TRANS64.TRYWAIT P1, [R186+URZ+0x28c50], R187 ;  /* 0x028c50bbba0075a7 */ /* 0x0044e4000802017f */
[----:B---3--:R-:W-:Y:S05]  /*1ba20*/  @!P1 NANOSLEEP.SYNCS 0x989680 ;  /* 0x009896800000995d */ /* 0x008fea0003900000 */
[----:B------:R-:W3:Y:S02]  /*1ba30*/  @!P1 SYNCS.PHASECHK.TRANS64 P1, [R186+URZ+0x28c50], R187 ;  /* 0x028c50bbba0095a7 */ /* 0x000ee4000802007f */
[----:B---3--:R-:W-:Y:S05]  /*1ba40*/  @!P1 BRA `(.L_x_4634) ;  /* 0xfffffffc00f09947 */ /* 0x008fea000383ffff */
[----:B------:R-:W-:Y:S05]  /*1ba50*/  BRA `(.L_x_4633) ;  /* 0xffffff1c00a07947 */ /* 0x000fea000383ffff */
.L_x_4643:
[----:B--2---:R2:W3:Y:S02]  /*1ba60*/  SYNCS.PHASECHK.TRANS64.TRYWAIT P1, [R215+URZ+0x28c30], R20 ;  /* 0x028c3014d70075a7 */ /* 0x0044e4000802017f */
[----:B---3--:R-:W-:Y:S05]  /*1ba70*/  @!P1 NANOSLEEP.SYNCS 0x989680 ;  /* 0x009896800000995d */ /* 0x008fea0003900000 */
[----:B------:R-:W3:Y:S02]  /*1ba80*/  @!P1 SYNCS.PHASECHK.TRANS64 P1, [R215+URZ+0x28c30], R20 ;  /* 0x028c3014d70095a7 */ /* 0x000ee4000802007f */
[----:B---3--:R-:W-:Y:S05]  /*1ba90*/  @!P1 BRA `(.L_x_4643) ;  /* 0xfffffffc00f09947 */ /* 0x008fea000383ffff */
[----:B------:R-:W-:Y:S05]  /*1baa0*/  BRA `(.L_x_4642) ;  /* 0xffffff2000c07947 */ /* 0x000fea000383ffff */
.L_x_4649:
[----:B----4-:R4:W0:Y:S02]  /*1bab0*/  SYNCS.PHASECHK.TRANS64.TRYWAIT P1, [R215+URZ+0x28c50], R20 ;  /* 0x028c5014d70075a7 */ /* 0x010824000802017f */
[----:B0-----:R-:W-:Y:S05]  /*1bac0*/  @!P1 NANOSLEEP.SYNCS 0x989680 ;  /* 0x009896800000995d */ /* 0x001fea0003900000 */
[----:B------:R-:W0:Y:S02]  /*1bad0*/  @!P1 SYNCS.PHASECHK.TRANS64 P1, [R215+URZ+0x28c50], R20 ;  /* 0x028c5014d70095a7 */ /* 0x000e24000802007f */
[----:B0-----:R-:W-:Y:S05]  /*1bae0*/  @!P1 BRA `(.L_x_4649) ;  /* 0xfffffffc00f09947 */ /* 0x001fea000383ffff */
[----:B------:R-:W-:Y:S05]  /*1baf0*/  BRA `(.L_x_4648) ;  /* 0xffffff3800207947 */ /* 0x000fea000383ffff */
.L_x_4680:
        /* <DEDUP_REMOVED lines=8> */
[----:B-1----:R-:W-:Y:S05]  /*1bb80*/  WARPSYNC.COLLECTIVE R15, `(.L_x_4835) ;  /* 0x000000000f087348 */ /* 0x002fea0003c00000 */
[----:B------:R0:W2:Y:S02]  /*1bb90*/  SHFL.IDX P6, R14, R13, R12, R11 ;  /* 0x0000000c0d0e7389 */ /* 0x0000a400000c000b */
[----:B012---:R-:W-:Y:S01]  /*1bba0*/  ENDCOLLECTIVE ;  /* 0x000000000000791b */ /* 0x007fe20003800000 */
.L_x_4835:
[----:B------:R-:W-:Y:S05]  /*1bbb0*/  BSYNC B1 ;  /* 0x0000000000017941 */ /* 0x000fea0003800000 */
.L_x_4834:
[----:B------:R-:W-:Y:S05]  /*1bbc0*/  BRA `(.L_x_4836) ;  /* 0xffffff8c00487947 */ /* 0x000fea000383ffff */
.L_x_4682:
[----:B------:R-:W-:Y:S01]  /*1bbd0*/  BSSY B1, `(.L_x_4837) ;  /* 0x0000006000017945 */ /* 0x000fe20003800000 */
[----:B------:R-:W-:-:S07]  /*1bbe0*/  IMAD.MOV.U32 R15, RZ, RZ, -0x1 ;  /* 0xffffffffff0f7424 */ /* 0x000fce00078e00ff */
[----:B012---:R-:W-:Y:S05]  /*1bbf0*/  WARPSYNC.COLLECTIVE R15, `(.L_x_4838) ;  /* 0x000000000f0c7348 */ /* 0x007fea0003c00000 */
[----:B------:R-:W-:Y:S02]  /*1bc00*/  ELECT P6, UR62, PT ;  /* 0x00000000003e782f */ /* 0x000fe400038c0000 */
[----:B------:R-:W-:Y:S01]  /*1bc10*/  MOV R14, UR62 ;  /* 0x0000003e000e7c02 */ /* 0x000fe20008000f00 */
[----:B012---:R-:W-:Y:S10]  /*1bc20*/  ENDCOLLECTIVE ;  /* 0x000000000000791b */ /* 0x007ff40003800000 */
.L_x_4838:
[----:B------:R-:W-:Y:S05]  /*1bc30*/  BSYNC B1 ;  /* 0x0000000000017941 */ /* 0x000fea0003800000 */
.L_x_4837:
[----:B------:R-:W-:Y:S05]  /*1bc40*/  BRA `(.L_x_4681) ;  /* 0xffffff8c00407947 */ /* 0x000fea000383ffff */
.L_x_4684:
[----:B0-----:R0:W2:Y:S02]  /*1bc50*/  SYNCS.PHASECHK.TRANS64.TRYWAIT P0, [R23+URZ+0x28c20], R3 ;  /* 0x028c2003170075a7 */ /* 0x0010a4000800017f */
[----:B--2---:R-:W-:Y:S05]  /*1bc60*/  @!P0 NANOSLEEP.SYNCS 0x989680 ;  /* 0x009896800000895d */ /* 0x004fea0003900000 */
[----:B------:R-:W2:Y:S02]  /*1bc70*/  @!P0 SYNCS.PHASECHK.TRANS64 P0, [R23+URZ+0x28c20], R3 ;  /* 0x028c2003170085a7 */ /* 0x000ea4000800007f */
[----:B--2---:R-:W-:Y:S05]  /*1bc80*/  @!P0 BRA `(.L_x_4684) ;  /* 0xfffffffc00f08947 */ /* 0x004fea000383ffff */
[----:B------:R-:W-:Y:S05]  /*1bc90*/  BRA `(.L_x_4839) ;  /* 0xffffff8c00507947 */ /* 0x000fea000383ffff */
.L_x_4688:
[----:B0-----:R0:W1:Y:S02]  /*1bca0*/  SYNCS.PHASECHK.TRANS64.TRYWAIT P0, [R3+URZ+0x28ca0], R8 ;  /* 0x028ca008030075a7 */ /* 0x001064000800017f */
[----:B-1----:R-:W-:Y:S05]  /*1bcb0*/  @!P0 NANOSLEEP.SYNCS 0x989680 ;  /* 0x009896800000895d */ /* 0x002fea0003900000 */
[----:B------:R-:W1:Y:S02]  /*1bcc0*/  @!P0 SYNCS.PHASECHK.TRANS64 P0, [R3+URZ+0x28ca0], R8 ;  /* 0x028ca008030085a7 */ /* 0x000e64000800007f */
[----:B-1----:R-:W-:Y:S05]  /*1bcd0*/  @!P0 BRA `(.L_x_4688) ;  /* 0xfffffffc00f08947 */ /* 0x002fea000383ffff */
[----:B------:R-:W-:Y:S05]  /*1bce0*/  BRA `(.L_x_4840) ;  /* 0xffffff8c00687947 */ /* 0x000fea000383ffff */
.L_x_4693:
[----:B-1----:R1:W2:Y:S02]  /*1bcf0*/  SYNCS.PHASECHK.TRANS64.TRYWAIT P0, [R3+URZ+0x28cc0], R8 ;  /* 0x028cc008030075a7 */ /* 0x0022a4000800017f */
[----:B--2---:R-:W-:Y:S05]  /*1bd00*/  @!P0 NANOSLEEP.SYNCS 0x989680 ;  /* 0x009896800000895d */ /* 0x004fea0003900000 */
[----:B------:R-:W2:Y:S02]  /*1bd10*/  @!P0 SYNCS.PHASECHK.TRANS64 P0, [R3+URZ+0x28cc0], R8 ;  /* 0x028cc008030085a7 */ /* 0x000ea4000800007f */
[----:B--2---:R-:W-:Y:S05]  /*1bd20*/  @!P0 BRA `(.L_x_4693) ;  /* 0xfffffffc00f08947 */ /* 0x004fea000383ffff */
[----:B------:R-:W-:Y:S05]  /*1bd30*/  BRA `(.L_x_4841) ;  /* 0xffffff8c00e47947 */ /* 0x000fea000383ffff */
.L_x_4707:
[----:B0-----:R0:W2:Y:S02]  /*1bd40*/  SYNCS.PHASECHK.TRANS64.TRYWAIT P1, [R8+URZ+0x28ca0], R2 ;  /* 0x028ca002080075a7 */ /* 0x0010a4000802017f */
[----:B--2---:R-:W-:Y:S05]  /*1bd50*/  @!P1 NANOSLEEP.SYNCS 0x989680 ;  /* 0x009896800000995d */ /* 0x004fea0003900000 */
[----:B------:R-:W2:Y:S02]  /*1bd60*/  @!P1 SYNCS.PHASECHK.TRANS64 P1, [R8+URZ+0x28ca0], R2 ;  /* 0x028ca002080095a7 */ /* 0x000ea4000802007f */
[----:B--2---:R-:W-:Y:S05]  /*1bd70*/  @!P1 BRA `(.L_x_4707) ;  /* 0xfffffffc00f09947 */ /* 0x004fea000383ffff */
[----:B------:R-:W-:Y:S05]  /*1bd80*/  BRA `(.L_x_4842) ;  /* 0xffffff9800487947 */ /* 0x000fea000383ffff */
.L_x_4712:
[----:B-1----:R1:W2:Y:S02]  /*1bd90*/  SYNCS.PHASECHK.TRANS64.TRYWAIT P1, [R8+URZ+0x28cc0], R2 ;  /* 0x028cc002080075a7 */ /* 0x0022a4000802017f */
[----:B--2---:R-:W-:Y:S05]  /*1bda0*/  @!P1 NANOSLEEP.SYNCS 0x989680 ;  /* 0x009896800000995d */ /* 0x004fea0003900000 */
[----:B------:R-:W2:Y:S02]  /*1bdb0*/  @!P1 SYNCS.PHASECHK.TRANS64 P1, [R8+URZ+0x28cc0], R2 ;  /* 0x028cc002080095a7 */ /* 0x000ea4000802007f */
[----:B--2---:R-:W-:Y:S05]  /*1bdc0*/  @!P1 BRA `(.L_x_4712) ;  /* 0xfffffffc00f09947 */ /* 0x004fea000383ffff */
[----:B------:R-:W-:Y:S05]  /*1bdd0*/  BRA `(.L_x_4843) ;  /* 0xffffff9800c07947 */ /* 0x000fea000383ffff */
.L_x_4732:
        /* <DEDUP_REMOVED lines=11> */
.L_x_4845:
[----:B------:R-:W-:Y:S05]  /*1be90*/  BSYNC B0 ;  /* 0x0000000000007941 */ /* 0x000fea0003800000 */
.L_x_4844:
[----:B------:R-:W-:Y:S05]  /*1bea0*/  BRA `(.L_x_4846) ;  /* 0xffffffac00cc7947 */ /* 0x000fea000383ffff */
.L_x_4735:
[----:B0-----:R0:W1:Y:S02]  /*1beb0*/  SYNCS.PHASECHK.TRANS64.TRYWAIT P0, [R31+URZ+0x28c40], R0 ;  /* 0x028c40001f0075a7 */ /* 0x001064000800017f */
[----:B-1----:R-:W-:Y:S05]  /*1bec0*/  @!P0 NANOSLEEP.SYNCS 0x989680 ;  /* 0x009896800000895d */ /* 0x002fea0003900000 */
[----:B------:R-:W1:Y:S02]  /*1bed0*/  @!P0 SYNCS.PHASECHK.TRANS64 P0, [R31+URZ+0x28c40], R0 ;  /* 0x028c40001f0085a7 */ /* 0x000e64000800007f */
[----:B-1----:R-:W-:Y:S05]  /*1bee0*/  @!P0 BRA `(.L_x_4735) ;  /* 0xfffffffc00f08947 */ /* 0x002fea000383ffff */
[----:B------:R-:W-:Y:S05]  /*1bef0*/  BRA `(.L_x_4847) ;  /* 0xffffffb0000c7947 */ /* 0x000fea000383ffff */
.L_x_4736:
        /* <DEDUP_REMOVED lines=8> */
.L_x_4849:
[----:B------:R-:W-:Y:S05]  /*1bf80*/  BSYNC B0 ;  /* 0x0000000000007941 */ /* 0x000fea0003800000 */
.L_x_4848:
        /* <DEDUP_REMOVED lines=9> */
.L_x_4850:
[----:B------:R-:W-:Y:S02]  /*1c020*/  IMAD.MOV.U32 R13, RZ, RZ, R4 ;  /* 0x000000ffff0d7224 */ /* 0x000fe400078e0004 */
[----:B------:R-:W-:Y:S02]  /*1c030*/  IMAD.MOV.U32 R12, RZ, RZ, 0x1 ;  /* 0x00000001ff0c7424 */ /* 0x000fe400078e00ff */
[----:B------:R-:W-:-:S07]  /*1c040*/  IMAD.MOV.U32 R3, RZ, RZ, R14 ;  /* 0x000000ffff037224 */ /* 0x000fce00078e000e */
[----:B------:R-:W-:Y:S05]  /*1c050*/  WARPSYNC.COLLECTIVE R15, `(.L_x_4851) ;  /* 0x000000000f087348 */ /* 0x000fea0003c00000 */
[----:B------:R0:W1:Y:S02]  /*1c060*/  SHFL.IDX P6, R14, R13, R12, R11 ;  /* 0x0000000c0d0e7389 */ /* 0x00006400000c000b */
[----:B01----:R-:W-:Y:S01]  /*1c070*/  ENDCOLLECTIVE ;  /* 0x000000000000791b */ /* 0x003fe20003800000 */
.L_x_4851:
        /* <DEDUP_REMOVED lines=15> */
.L_x_4852:
[----:B------:R-:W-:Y:S02]  /*1c170*/  @P0 IMAD R6, R5, 0x2, R23 ;  /* 0x0000000205060824 */ /* 0x000fe400078e0217 */
[----:B------:R-:W-:Y:S02]  /*1c180*/  IMAD.MOV.U32 R13, RZ, RZ, R4 ;  /* 0x000000ffff0d7224 */ /* 0x000fe400078e0004 */
[----:B------:R-:W-:Y:S02]  /*1c190*/  IMAD.MOV.U32 R12, RZ, RZ, 0x2 ;  /* 0x00000002ff0c7424 */ /* 0x000fe400078e00ff */
[----:B------:R-:W-:-:S07]  /*1c1a0*/  IMAD.MOV.U32 R3, RZ, RZ, R14 ;  /* 0x000000ffff037224 */ /* 0x000fce00078e000e */
[----:B------:R-:W-:Y:S05]  /*1c1b0*/  WARPSYNC.COLLECTIVE R15, `(.L_x_4853) ;  /* 0x000000000f087348 */ /* 0x000fea0003c00000 */
[----:B------:R0:W1:Y:S02]  /*1c1c0*/  SHFL.IDX P6, R14, R13, R12, R11 ;  /* 0x0000000c0d0e7389 */ /* 0x00006400000c000b */
[----:B01----:R-:W-:Y:S01]  /*1c1d0*/  ENDCOLLECTIVE ;  /* 0x000000000000791b */ /* 0x003fe20003800000 */
.L_x_4853:
        /* <DEDUP_REMOVED lines=15> */
.L_x_4854:
[----:B------:R-:W-:Y:S02]  /*1c2d0*/  @P0 IMAD R6, R5, 0x2, R23 ;  /* 0x0000000205060824 */ /* 0x000fe400078e0217 */
[----:B------:R-:W-:Y:S02]  /*1c2e0*/  IMAD.MOV.U32 R13, RZ, RZ, R4 ;  /* 0x000000ffff0d7224 */ /* 0x000fe400078e0004 */
[----:B------:R-:W-:Y:S02]  /*1c2f0*/  IMAD.MOV.U32 R12, RZ, RZ, 0x3 ;  /* 0x00000003ff0c7424 */ /* 0x000fe400078e00ff */
[----:B------:R-:W-:-:S07]  /*1c300*/  IMAD.MOV.U32 R3, RZ, RZ, R14 ;  /* 0x000000ffff037224 */ /* 0x000fce00078e000e */
[----:B------:R-:W-:Y:S05]  /*1c310*/  WARPSYNC.COLLECTIVE R15, `(.L_x_4855) ;  /* 0x000000000f087348 */ /* 0x000fea0003c00000 */
[----:B------:R0:W1:Y:S02]  /*1c320*/  SHFL.IDX P6, R14, R13, R12, R11 ;  /* 0x0000000c0d0e7389 */ /* 0x00006400000c000b */
[----:B01----:R-:W-:Y:S01]  /*1c330*/  ENDCOLLECTIVE ;  /* 0x000000000000791b */ /* 0x003fe20003800000 */
.L_x_4855:
        /* <DEDUP_REMOVED lines=10> */
.L_x_4856:
[----:B------:R-:W-:Y:S01]  /*1c3e0*/  @!PT LDS RZ, [RZ] ;  /* 0x00000000fffff984 */ /* 0x000fe20000000800 */
[----:B------:R-:W-:Y:S01]  /*1c3f0*/  @!PT LDS RZ, [RZ] ;  /* 0x00000000fffff984 */ /* 0x000fe20000000800 */
[----:B------:R-:W-:Y:S01]  /*1c400*/  @!PT LDS RZ, [RZ] ;  /* 0x00000000fffff984 */ /* 0x000fe20000000800 */
[----:B------:R0:W-:Y:S01]  /*1c410*/  @P0 LDGSTS.E.BYPASS.LTC128B.128 [R6+0x23400], desc[UR40][R2.64], !P2 ;  /* 0x2340000002060fae */ /* 0x0001e2000d101d68 */
[----:B------:R-:W-:Y:S01]  /*1c420*/  IMAD.MOV.U32 R0, RZ, RZ, R14 ;  /* 0x000000ffff007224 */ /* 0x000fe200078e000e */
[----:B------:R-:W-:Y:S06]  /*1c430*/  BRA `(.L_x_4857) ;  /* 0xffffffac00c87947 */ /* 0x000fec000383ffff */
.L_x_4741:
        /* <DEDUP_REMOVED lines=9> */
.L_x_4858:
[C---:B------:R-:W-:Y:S01]  /*1c4d0*/  VIADD R6, R17.reuse, 0x10 ;  /* 0x0000001011067836 */ /* 0x040fe20000000000 */
[----:B------:R-:W-:Y:S01]  /*1c4e0*/  ISETP.GE.AND P0, PT, R17, R3, PT ;  /* 0x000000031100720c */ /* 0x000fe20003f06270 */
[----:B------:R-:W-:Y:S02]  /*1c4f0*/  IMAD.MOV.U32 R13, RZ, RZ, R0 ;  /* 0x000000ffff0d7224 */ /* 0x000fe400078e0000 */
[----:B------:R-:W-:-:S10]  /*1c500*/  IMAD.MOV.U32 R4, RZ, RZ, R14 ;  /* 0x000000ffff047224 */ /* 0x000fd400078e000e */
[----:B------:R-:W-:Y:S05]  /*1c510*/  WARPSYNC.COLLECTIVE R15, `(.L_x_4859) ;  /* 0x000000000f087348 */ /* 0x000fea0003c00000 */
[----:B------:R0:W1:Y:S02]  /*1c520*/  SHFL.IDX P6, R14, R13, R12, R11 ;  /* 0x0000000c0d0e7389 */ /* 0x00006400000c000b */
[----:B01----:R-:W-:Y:S01]  /*1c530*/  ENDCOLLECTIVE ;  /* 0x000000000000791b */ /* 0x003fe20003800000 */
.L_x_4859:
[----:B------:R-:W-:Y:S02]  /*1c540*/  IMAD.MOV.U32 R13, RZ, RZ, R2 ;  /* 0x000000ffff0d7224 */ /* 0x000fe400078e0002 */
[----:B------:R-:W-:Y:S02]  /*1c550*/  IMAD.MOV.U32 R12, RZ, RZ, 0x1 ;  /* 0x00000001ff0c7424 */ /* 0x000fe400078e00ff */
[----:B------:R-:W-:-:S07]  /*1c560*/  IMAD.MOV.U32 R5, RZ, RZ, R14 ;  /* 0x000000ffff057224 */ /* 0x000fce00078e000e */
[----:B------:R-:W-:Y:S05]  /*1c570*/  WARPSYNC.COLLECTIVE R15, `(.L_x_4860) ;  /* 0x000000000f087348 */ /* 0x000fea0003c00000 */
[----:B------:R0:W1:Y:S02]  /*1c580*/  SHFL.IDX P6, R14, R13, R12, R11 ;  /* 0x0000000c0d0e7389 */ /* 0x00006400000c000b */
[----:B01----:R-:W-:Y:S01]  /*1c590*/  ENDCOLLECTIVE ;  /* 0x000000000000791b */ /* 0x003fe20003800000 */
.L_x_4860:
        /* <DEDUP_REMOVED lines=15> */
.L_x_4861:
[----:B------:R-:W-:Y:S02]  /*1c690*/  IMAD.MOV.U32 R13, RZ, RZ, R2 ;  /* 0x000000ffff0d7224 */ /* 0x000fe400078e0002 */
[----:B------:R-:W-:Y:S02]  /*1c6a0*/  IMAD.MOV.U32 R12, RZ, RZ, 0x2 ;  /* 0x00000002ff0c7424 */ /* 0x000fe400078e00ff */
[----:B------:R-:W-:-:S07]  /*1c6b0*/  IMAD.MOV.U32 R5, RZ, RZ, R14 ;  /* 0x000000ffff057224 */ /* 0x000fce00078e000e */
[----:B------:R-:W-:Y:S05]  /*1c6c0*/  WARPSYNC.COLLECTIVE R15, `(.L_x_4862) ;  /* 0x000000000f087348 */ /* 0x000fea0003c00000 */
[----:B------:R0:W1:Y:S02]  /*1c6d0*/  SHFL.IDX P6, R14, R13, R12, R11 ;  /* 0x0000000c0d0e7389 */ /* 0x00006400000c000b */
[----:B01----:R-:W-:Y:S01]  /*1c6e0*/  ENDCOLLECTIVE ;  /* 0x000000000000791b */ /* 0x003fe20003800000 */
.L_x_4862:
        /* <DEDUP_REMOVED lines=16> */
.L_x_4863:
[----:B------:R-:W-:Y:S02]  /*1c7f0*/  IMAD.MOV.U32 R13, RZ, RZ, R2 ;  /* 0x000000ffff0d7224 */ /* 0x000fe400078e0002 */
[----:B------:R-:W-:Y:S01]  /*1c800*/  IMAD.MOV.U32 R12, RZ, RZ, 0x3 ;  /* 0x00000003ff0c7424 */ /* 0x000fe200078e00ff */
[----:B------:R-:W-:-:S07]  /*1c810*/  MOV R5, R14 ;  /* 0x0000000e00057202 */ /* 0x000fce0000000f00 */
[----:B------:R-:W-:Y:S05]  /*1c820*/  WARPSYNC.COLLECTIVE R15, `(.L_x_4864) ;  /* 0x000000000f087348 */ /* 0x000fea0003c00000 */
[----:B------:R0:W1:Y:S02]  /*1c830*/  SHFL.IDX P6, R14, R13, R12, R11 ;  /* 0x0000000c0d0e7389 */ /* 0x00006400000c000b */
[----:B01----:R-:W-:Y:S01]  /*1c840*/  ENDCOLLECTIVE ;  /* 0x000000000000791b */ /* 0x003fe20003800000 */
.L_x_4864:
        /* <DEDUP_REMOVED lines=14> */
.L_x_4865:
[----:B------:R-:W-:Y:S01]  /*1c930*/  IMAD.MOV.U32 R0, RZ, RZ, R14 ;  /* 0x000000ffff007224 */ /* 0x000fe200078e000e */
[----:B------:R-:W-:Y:S06]  /*1c940*/  BRA `(.L_x_4866) ;  /* 0xffffffb000f87947 */ /* 0x000fec000383ffff */
.L_x_4744:
[----:B0-----:R0:W1:Y:S02]  /*1c950*/  SYNCS.PHASECHK.TRANS64.TRYWAIT P0, [R23+URZ+0x28c20], R0 ;  /* 0x028c2000170075a7 */ /* 0x001064000800017f */
[----:B-1----:R-:W-:Y:S05]  /*1c960*/  @!P0 NANOSLEEP.SYNCS 0x989680 ;  /* 0x009896800000895d */ /* 0x002fea0003900000 */
[----:B------:R-:W1:Y:S02]  /*1c970*/  @!P0 SYNCS.PHASECHK.TRANS64 P0, [R23+URZ+0x28c20], R0 ;  /* 0x028c2000170085a7 */ /* 0x000e64000800007f */
[----:B-1----:R-:W-:Y:S05]  /*1c980*/  @!P0 BRA `(.L_x_4744) ;  /* 0xfffffffc00f08947 */ /* 0x002fea000383ffff */
[----:B------:R-:W-:Y:S05]  /*1c990*/  BRA `(.L_x_4867) ;  /* 0xffffffb400547947 */ /* 0x000fea000383ffff */
.L_x_4747:
[----:B0-----:R0:W1:Y:S02]  /*1c9a0*/  SYNCS.PHASECHK.TRANS64.TRYWAIT P0, [R31+URZ+0x28c60], R0 ;  /* 0x028c60001f0075a7 */ /* 0x001064000800017f */
[----:B-1----:R-:W-:Y:S05]  /*1c9b0*/  @!P0 NANOSLEEP.SYNCS 0x989680 ;  /* 0x009896800000895d */ /* 0x002fea0003900000 */
[----:B------:R-:W1:Y:S02]  /*1c9c0*/  @!P0 SYNCS.PHASECHK.TRANS64 P0, [R31+URZ+0x28c60], R0 ;  /* 0x028c60001f0085a7 */ /* 0x000e64000800007f */
[----:B-1----:R-:W-:Y:S05]  /*1c9d0*/  @!P0 BRA `(.L_x_4747) ;  /* 0xfffffffc00f08947 */ /* 0x002fea000383ffff */
[----:B------:R-:W-:Y:S05]  /*1c9e0*/  BRA `(.L_x_4868) ;  /* 0xffffffb400647947 */ /* 0x000fea000383ffff */
.L_x_4748:
        /* <DEDUP_REMOVED lines=8> */
.L_x_4870:
[----:B------:R-:W-:Y:S05]  /*1ca70*/  BSYNC B0 ;  /* 0x0000000000007941 */ /* 0x000fea0003800000 */
.L_x_4869:
        /* <DEDUP_REMOVED lines=15> */
.L_x_4871:
        /* <DEDUP_REMOVED lines=40> */
.L_x_4872:
[----:B------:R-:W-:Y:S02]  /*1cdf0*/  IMAD.MOV.U32 R13, RZ, RZ, R5 ;  /* 0x000000ffff0d7224 */ /* 0x000fe400078e0005 */
[----:B------:R-:W-:-:S07]  /*1ce00*/  IMAD.MOV.U32 R3, RZ, RZ, R14 ;  /* 0x000000ffff037224 */ /* 0x000fce00078e000e */
[----:B------:R-:W-:Y:S05]  /*1ce10*/  WARPSYNC.COLLECTIVE R15, `(.L_x_4873) ;  /* 0x000000000f087348 */ /* 0x000fea0003c00000 */
[----:B------:R0:W1:Y:S02]  /*1ce20*/  SHFL.IDX P6, R14, R13, R12, R11 ;  /* 0x0000000c0d0e7389 */ /* 0x00006400000c000b */
[----:B01----:R-:W-:Y:S01]  /*1ce30*/  ENDCOLLECTIVE ;  /* 0x000000000000791b */ /* 0x003fe20003800000 */
.L_x_4873:
        /* <DEDUP_REMOVED lines=29> */
.L_x_4874:
[----:B------:R-:W-:Y:S02]  /*1d010*/  IMAD.MOV.U32 R13, RZ, RZ, R5 ;  /* 0x000000ffff0d7224 */ /* 0x000fe400078e0005 */
[----:B------:R-:W-:-:S07]  /*1d020*/  IMAD.MOV.U32 R7, RZ, RZ, R14 ;  /* 0x000000ffff077224 */ /* 0x000fce00078e000e */
[----:B------:R-:W-:Y:S05]  /*1d030*/  WARPSYNC.COLLECTIVE R15, `(.L_x_4875) ;  /* 0x000000000f087348 */ /* 0x000fea0003c00000 */
[----:B------:R0:W1:Y:S02]  /*1d040*/  SHFL.IDX P6, R14, R13, R12, R11 ;  /* 0x0000000c0d0e7389 */ /* 0x00006400000c000b */
[----:B01----:R-:W-:Y:S01]  /*1d050*/  ENDCOLLECTIVE ;  /* 0x000000000000791b */ /* 0x003fe20003800000 */
.L_x_4875:
        /* <DEDUP_REMOVED lines=29> */
.L_x_4876:
[----:B------:R-:W-:Y:S02]  /*1d230*/  IMAD.MOV.U32 R13, RZ, RZ, R5 ;  /* 0x000000ffff0d7224 */ /* 0x000fe400078e0005 */
[----:B------:R-:W-:-:S07]  /*1d240*/  IMAD.MOV.U32 R6, RZ, RZ, R14 ;  /* 0x000000ffff067224 */ /* 0x000fce00078e000e */
[----:B------:R-:W-:Y:S05]  /*1d250*/  WARPSYNC.COLLECTIVE R15, `(.L_x_4877) ;  /* 0x000000000f087348 */ /* 0x000fea0003c00000 */
[----:B------:R0:W1:Y:S02]  /*1d260*/  SHFL.IDX P6, R14, R13, R12, R11 ;  /* 0x0000000c0d0e7389 */ /* 0x00006400000c000b */
[----:B01----:R-:W-:Y:S01]  /*1d270*/  ENDCOLLECTIVE ;  /* 0x000000000000791b */ /* 0x003fe20003800000 */
.L_x_4877:
[----:B------:R-:W-:Y:S01]  /*1d280*/  IMAD.MOV.U32 R2, RZ, RZ, R14 ;  /* 0x000000ffff027224 */ /* 0x000fe200078e000e */
[----:B------:R-:W-:Y:S06]  /*1d290*/  BRA `(.L_x_4878) ;  /* 0xffffffb000fc7947 */ /* 0x000fec000383ffff */
.L_x_4755:
[----:B0-----:R0:W1:Y:S02]  /*1d2a0*/  SYNCS.PHASECHK.TRANS64.TRYWAIT P0, [R6+URZ+0x28c40], R17 ;  /* 0x028c4011060075a7 */ /* 0x001064000800017f */
[----:B-1----:R-:W-:Y:S05]  /*1d2b0*/  @!P0 NANOSLEEP.SYNCS 0x989680 ;  /* 0x009896800000895d */ /* 0x002fea0003900000 */
[----:B------:R-:W1:Y:S02]  /*1d2c0*/  @!P0 SYNCS.PHASECHK.TRANS64 P0, [R6+URZ+0x28c40], R17 ;  /* 0x028c4011060085a7 */ /* 0x000e64000800007f */
[----:B-1----:R-:W-:Y:S05]  /*1d2d0*/  @!P0 BRA `(.L_x_4755) ;  /* 0xfffffffc00f08947 */ /* 0x002fea000383ffff */
[----:B------:R-:W-:Y:S05]  /*1d2e0*/  BRA `(.L_x_4879) ;  /* 0xffffffb8008c7947 */ /* 0x000fea000383ffff */
.L_x_4756:
        /* <DEDUP_REMOVED lines=8> */
.L_x_4881:
[----:B------:R-:W-:Y:S05]  /*1d370*/  BSYNC B1 ;  /* 0x0000000000017941 */ /* 0x000fea0003800000 */
.L_x_4880:
        /* <DEDUP_REMOVED lines=9> */
.L_x_4882:
[----:B------:R-:W-:Y:S02]  /*1d410*/  IMAD.MOV.U32 R13, RZ, RZ, R27 ;  /* 0x000000ffff0d7224 */ /* 0x000fe400078e001b */
[----:B------:R-:W-:Y:S02]  /*1d420*/  IMAD.MOV.U32 R12, RZ, RZ, 0x1 ;  /* 0x00000001ff0c7424 */ /* 0x000fe400078e00ff */
[----:B------:R-:W-:-:S07]  /*1d430*/  IMAD.MOV.U32 R2, RZ, RZ, R14 ;  /* 0x000000ffff027224 */ /* 0x000fce00078e000e */
[----:B------:R-:W-:Y:S05]  /*1d440*/  WARPSYNC.COLLECTIVE R15, `(.L_x_4883) ;  /* 0x000000000f087348 */ /* 0x000fea0003c00000 */
[----:B------:R0:W1:Y:S02]  /*1d450*/  SHFL.IDX P6, R14, R13, R12, R11 ;  /* 0x0000000c0d0e7389 */ /* 0x00006400000c000b */
[----:B01----:R-:W-:Y:S01]  /*1d460*/  ENDCOLLECTIVE ;  /* 0x000000000000791b */ /* 0x003fe20003800000 */
.L_x_4883:
        /* <DEDUP_REMOVED lines=11> */
.L_x_4884:
[----:B------:R-:W-:Y:S02]  /*1d520*/  IMAD.MOV.U32 R13, RZ, RZ, R27 ;  /* 0x000000ffff0d7224 */ /* 0x000fe400078e001b */
[----:B------:R-:W-:Y:S02]  /*1d530*/  IMAD.MOV.U32 R12, RZ, RZ, 0x2 ;  /* 0x00000002ff0c7424 */ /* 0x000fe400078e00ff */
[----:B------:R-:W-:-:S07]  /*1d540*/  IMAD.MOV.U32 R2, RZ, RZ, R14 ;  /* 0x000000ffff027224 */ /* 0x000fce00078e000e */
[----:B------:R-:W-:Y:S05]  /*1d550*/  WARPSYNC.COLLECTIVE R15, `(.L_x_4885) ;  /* 0x000000000f087348 */ /* 0x000fea0003c00000 */
[----:B------:R0:W1:Y:S02]  /*1d560*/  SHFL.IDX P6, R14, R13, R12, R11 ;  /* 0x0000000c0d0e7389 */ /* 0x00006400000c000b */
[----:B01----:R-:W-:Y:S01]  /*1d570*/  ENDCOLLECTIVE ;  /* 0x000000000000791b */ /* 0x003fe20003800000 */
.L_x_4885:
        /* <DEDUP_REMOVED lines=11> */
.L_x_4886:
[----:B------:R-:W-:Y:S02]  /*1d630*/  IMAD.MOV.U32 R13, RZ, RZ, R27 ;  /* 0x000000ffff0d7224 */ /* 0x000fe400078e001b */
[----:B------:R-:W-:Y:S02]  /*1d640*/  IMAD.MOV.U32 R12, RZ, RZ, 0x3 ;  /* 0x00000003ff0c7424 */ /* 0x000fe400078e00ff */
[----:B------:R-:W-:-:S07]  /*1d650*/  IMAD.MOV.U32 R2, RZ, RZ, R14 ;  /* 0x000000ffff027224 */ /* 0x000fce00078e000e */
[----:B------:R-:W-:Y:S05]  /*1d660*/  WARPSYNC.COLLECTIVE R15, `(.L_x_4887) ;  /* 0x000000000f087348 */ /* 0x000fea0003c00000 */
[----:B------:R0:W1:Y:S02]  /*1d670*/  SHFL.IDX P6, R14, R13, R12, R11 ;  /* 0x0000000c0d0e7389 */ /* 0x00006400000c000b */
[----:B01----:R-:W-:Y:S01]  /*1d680*/  ENDCOLLECTIVE ;  /* 0x000000000000791b */ /* 0x003fe20003800000 */
.L_x_4887:
        /* <DEDUP_REMOVED lines=11> */
.L_x_4888:
[----:B------:R-:W-:Y:S01]  /*1d740*/  IMAD.MOV.U32 R2, RZ, RZ, R14 ;  /* 0x000000ffff027224 */ /* 0x000fe200078e000e */
[----:B------:R-:W-:Y:S06]  /*1d750*/  BRA `(.L_x_4889) ;  /* 0xffffffb8001c7947 */ /* 0x000fec000383ffff */
.L_x_4761:
[----:B---3--:R3:W4:Y:S02]  /*1d760*/  SYNCS.PHASECHK.TRANS64.TRYWAIT P0, [R6+URZ+0x28c60], R17 ;  /* 0x028c6011060075a7 */ /* 0x008724000800017f */
[----:B----4-:R-:W-:Y:S05]  /*1d770*/  @!P0 NANOSLEEP.SYNCS 0x989680 ;  /* 0x009896800000895d */ /* 0x010fea0003900000 */
[----:B------:R-:W4:Y:S02]  /*1d780*/  @!P0 SYNCS.PHASECHK.TRANS64 P0, [R6+URZ+0x28c60], R17 ;  /* 0x028c6011060085a7 */ /* 0x000f24000800007f */
[----:B----4-:R-:W-:Y:S05]  /*1d790*/  @!P0 BRA `(.L_x_4761) ;  /* 0xfffffffc00f08947 */ /* 0x010fea000383ffff */
[----:B------:R-:W-:Y:S05]  /*1d7a0*/  BRA `(.L_x_4890) ;  /* 0xffffffb8006c7947 */ /* 0x000fea000383ffff */
.L_x_4762:
        /* <DEDUP_REMOVED lines=8> */
.L_x_4892:
[----:B------:R-:W-:Y:S05]  /*1d830*/  BSYNC B1 ;  /* 0x0000000000017941 */ /* 0x000fea0003800000 */
.L_x_4891:
        /* <DEDUP_REMOVED lines=13> */
.L_x_4893:
        /* <DEDUP_REMOVED lines=17> */
.L_x_4894:
        /* <DEDUP_REMOVED lines=16> */
.L_x_4895:
        /* <DEDUP_REMOVED lines=19> */
.L_x_4896:
        /* <DEDUP_REMOVED lines=14> */
.L_x_4897:
        /* <DEDUP_REMOVED lines=16> */
.L_x_4898:
        /* <DEDUP_REMOVED lines=14> */
.L_x_4899:
[----:B------:R-:W-:Y:S05]  /*1df10*/  BRA `(.L_x_4900) ;  /* 0xffffffb400d87947 */ /* 0x000fea000383ffff */
.L_x_4770:
        /* <DEDUP_REMOVED lines=8> */
.L_x_4902:
[----:B------:R-:W-:Y:S05]  /*1dfa0*/  BSYNC B0 ;  /* 0x0000000000007941 */ /* 0x000fea0003800000 */
.L_x_4901:
        /* <DEDUP_REMOVED lines=9> */
.L_x_4903:
        /* <DEDUP_REMOVED lines=18> */
.L_x_4904:
[----:B------:R-:W-:Y:S01]  /*1e160*/  IMAD.MOV.U32 R12, RZ, RZ, 0x2 ;  /* 0x00000002ff0c7424 */ /* 0x000fe200078e00ff */
[----:B------:R-:W-:-:S05]  /*1e170*/  SEL R5, R14, RZ, P1 ;  /* 0x000000ff0e057207 */ /* 0x000fca0000800000 */
[----:B------:R-:W-:-:S04]  /*1e180*/  IMAD.IADD R4, R2, 0x1, R5 ;  /* 0x0000000102047824 */ /* 0x000fc800078e0205 */
[----:B------:R-:W-:-:S07]  /*1e190*/  IMAD.MOV.U32 R13, RZ, RZ, R4 ;  /* 0x000000ffff0d7224 */ /* 0x000fce00078e0004 */
[----:B------:R-:W-:Y:S05]  /*1e1a0*/  WARPSYNC.COLLECTIVE R15, `(.L_x_4905) ;  /* 0x000000000f087348 */ /* 0x000fea0003c00000 */
[----:B------:R0:W1:Y:S02]  /*1e1b0*/  SHFL.UP P6, R14, R13, R12, R11 ;  /* 0x0400000c0d0e7389 */ /* 0x00006400000c000b */
[----:B01----:R-:W-:Y:S01]  /*1e1c0*/  ENDCOLLECTIVE ;  /* 0x000000000000791b */ /* 0x003fe20003800000 */
.L_x_4905:
[----:B------:R-:W-:Y:S01]  /*1e1d0*/  IMAD.MOV.U32 R12, RZ, RZ, 0x4 ;  /* 0x00000004ff0c7424 */ /* 0x000fe200078e00ff */
[----:B------:R-:W-:-:S05]  /*1e1e0*/  SEL R5, R14, RZ, P2 ;  /* 0x000000ff0e057207 */ /* 0x000fca0001000000 */
[----:B------:R-:W-:-:S04]  /*1e1f0*/  IMAD.IADD R5, R4, 0x1, R5 ;  /* 0x0000000104057824 */ /* 0x000fc800078e0205 */
[----:B------:R-:W-:-:S07]  /*1e200*/  IMAD.MOV.U32 R13, RZ, RZ, R5 ;  /* 0x000000ffff0d7224 */ /* 0x000fce00078e0005 */
[----:B------:R-:W-:Y:S05]  /*1e210*/  WARPSYNC.COLLECTIVE R15, `(.L_x_4906) ;  /* 0x000000000f087348 */ /* 0x000fea0003c00000 */
[----:B------:R0:W1:Y:S02]  /*1e220*/  SHFL.UP P6, R14, R13, R12, R11 ;  /* 0x0400000c0d0e7389 */ /* 0x00006400000c000b */
[----:B01----:R-:W-:Y:S01]  /*1e230*/  ENDCOLLECTIVE ;  /* 0x000000000000791b */ /* 0x003fe20003800000 */
.L_x_4906:
[----:B------:R-:W-:Y:S01]  /*1e240*/  IMAD.MOV.U32 R12, RZ, RZ, 0x8 ;  /* 0x00000008ff0c7424 */ /* 0x000fe200078e00ff */
[----:B------:R-:W-:-:S05]  /*1e250*/  SEL R6, R14, RZ, P3 ;  /* 0x000000ff0e067207 */ /* 0x000fca0001800000 */
[----:B------:R-:W-:-:S04]  /*1e260*/  IMAD.IADD R6, R5, 0x1, R6 ;  /* 0x0000000105067824 */ /* 0x000fc800078e0206 */
[----:B------:R-:W-:-:S07]  /*1e270*/  IMAD.MOV.U32 R13, RZ, RZ, R6 ;  /* 0x000000ffff0d7224 */ /* 0x000fce00078e0006 */
[----:B------:R-:W-:Y:S05]  /*1e280*/  WARPSYNC.COLLECTIVE R15, `(.L_x_4907) ;  /* 0x000000000f087348 */ /* 0x000fea0003c00000 */
[----:B------:R0:W1:Y:S02]  /*1e290*/  SHFL.UP P6, R14, R13, R12, R11 ;  /* 0x0400000c0d0e7389 */ /* 0x00006400000c000b */
[----:B01----:R-:W-:Y:S01]  /*1e2a0*/  ENDCOLLECTIVE ;  /* 0x000000000000791b */ /* 0x003fe20003800000 */
.L_x_4907:
[----:B------:R-:W-:Y:S01]  /*1e2b0*/  IMAD.MOV.U32 R12, RZ, RZ, 0x10 ;  /* 0x00000010ff0c7424 */ /* 0x000fe200078e00ff */
[----:B------:R-:W-:-:S05]  /*1e2c0*/  SEL R3, R14, RZ, P4 ;  /* 0x000000ff0e037207 */ /* 0x000fca0002000000 */
[----:B------:R-:W-:-:S04]  /*1e2d0*/  IMAD.IADD R4, R6, 0x1, R3 ;  /* 0x0000000106047824 */ /* 0x000fc800078e0203 */
[----:B------:R-:W-:-:S07]  /*1e2e0*/  IMAD.MOV.U32 R13, RZ, RZ, R4 ;  /* 0x000000ffff0d7224 */ /* 0x000fce00078e0004 */
[----:B------:R-:W-:Y:S05]  /*1e2f0*/  WARPSYNC.COLLECTIVE R15, `(.L_x_4908) ;  /* 0x000000000f087348 */ /* 0x000fea0003c00000 */
[----:B------:R0:W1:Y:S02]  /*1e300*/  SHFL.UP P6, R14, R13, R12, R11 ;  /* 0x0400000c0d0e7389 */ /* 0x00006400000c000b */
[----:B01----:R-:W-:Y:S01]  /*1e310*/  ENDCOLLECTIVE ;  /* 0x000000000000791b */ /* 0x003fe20003800000 */
.L_x_4908:
        /* <DEDUP_REMOVED lines=8> */
.L_x_4909:
[----:B------:R-:W-:Y:S05]  /*1e3a0*/  BRA `(.L_x_4910) ;  /* 0xffffffb8006c7947 */ /* 0x000fea000383ffff */
.L_x_4775:
[----:B------:R-:W-:Y:S01]  /*1e3b0*/  BSSY B0, `(.L_x_4911) ;  /* 0x0000008000007945 */ /* 0x000fe20003800000 */
[----:B-----5:R-:W-:Y:S02]  /*1e3c0*/  IMAD.MOV.U32 R13, RZ, RZ, R2 ;  /* 0x000000ffff0d7224 */ /* 0x020fe400078e0002 */
[----:B------:R-:W-:Y:S02]  /*1e3d0*/  IMAD.MOV.U32 R12, RZ, RZ, 0x1 ;  /* 0x00000001ff0c7424 */ /* 0x000fe400078e00ff */
[----:B------:R-:W-:Y:S02]  /*1e3e0*/  IMAD.MOV.U32 R11, RZ, RZ, RZ ;  /* 0x000000ffff0b7224 */ /* 0x000fe400078e00ff */
[----:B------:R-:W-:-:S07]  /*1e3f0*/  IMAD.MOV.U32 R15, RZ, RZ, -0x1 ;  /* 0xffffffffff0f7424 */ /* 0x000fce00078e00ff */
[----:B012---:R-:W-:Y:S05]  /*1e400*/  WARPSYNC.COLLECTIVE R15, `(.L_x_4912) ;  /* 0x000000000f087348 */ /* 0x007fea0003c00000 */
[----:B------:R3:W4:Y:S02]  /*1e410*/  SHFL.UP P6, R14, R13, R12, R11 ;  /* 0x0400000c0d0e7389 */ /* 0x00072400000c000b */
[----:B01234-:R-:W-:Y:S01]  /*1e420*/  ENDCOLLECTIVE ;  /* 0x000000000000791b */ /* 0x01ffe20003800000 */
.L_x_4912:
[----:B------:R-:W-:Y:S05]  /*1e430*/  BSYNC B0 ;  /* 0x0000000000007941 */ /* 0x000fea0003800000 */
.L_x_4911:
        /* <DEDUP_REMOVED lines=8> */
.L_x_4913:
[----:B------:R-:W-:Y:S01]  /*1e4c0*/  IMAD.MOV.U32 R12, RZ, RZ, 0x4 ;  /* 0x00000004ff0c7424 */ /* 0x000fe200078e00ff */
[----:B------:R-:W-:-:S05]  /*1e4d0*/  SEL R14, R14, RZ, P2 ;  /* 0x000000ff0e0e7207 */ /* 0x000fca0001000000 */
[----:B------:R-:W-:-:S04]  /*1e4e0*/  IMAD.IADD R3, R13, 0x1, R14 ;  /* 0x000000010d037824 */ /* 0x000fc800078e020e */
[----:B------:R-:W-:-:S07]  /*1e4f0*/  IMAD.MOV.U32 R13, RZ, RZ, R3 ;  /* 0x000000ffff0d7224 */ /* 0x000fce00078e0003 */
[----:B------:R-:W-:Y:S05]  /*1e500*/  WARPSYNC.COLLECTIVE R15, `(.L_x_4914) ;  /* 0x000000000f087348 */ /* 0x000fea0003c00000 */
[----:B------:R0:W1:Y:S02]  /*1e510*/  SHFL.UP P6, R14, R13, R12, R11 ;  /* 0x0400000c0d0e7389 */ /* 0x00006400000c000b */
[----:B01----:R-:W-:Y:S01]  /*1e520*/  ENDCOLLECTIVE ;  /* 0x000000000000791b */ /* 0x003fe20003800000 */
.L_x_4914:
[----:B------:R-:W-:Y:S01]  /*1e530*/  IMAD.MOV.U32 R12, RZ, RZ, 0x8 ;  /* 0x00000008ff0c7424 */ /* 0x000fe200078e00ff */
[----:B------:R-:W-:-:S05]  /*1e540*/  SEL R4, R14, RZ, P3 ;  /* 0x000000ff0e047207 */ /* 0x000fca0001800000 */
[----:B------:R-:W-:-:S04]  /*1e550*/  IMAD.IADD R4, R3, 0x1, R4 ;  /* 0x0000000103047824 */ /* 0x000fc800078e0204 */
[----:B------:R-:W-:-:S07]  /*1e560*/  IMAD.MOV.U32 R13, RZ, RZ, R4 ;  /* 0x000000ffff0d7224 */ /* 0x000fce00078e0004 */
[----:B------:R-:W-:Y:S05]  /*1e570*/  WARPSYNC.COLLECTIVE R15, `(.L_x_4915) ;  /* 0x000000000f087348 */ /* 0x000fea0003c00000 */
[----:B------:R0:W1:Y:S02]  /*1e580*/  SHFL.UP P6, R14, R13, R12, R11 ;  /* 0x0400000c0d0e7389 */ /* 0x00006400000c000b */
[----:B01----:R-:W-:Y:S01]  /*1e590*/  ENDCOLLECTIVE ;  /* 0x000000000000791b */ /* 0x003fe20003800000 */
.L_x_4915:
[----:B------:R-:W-:Y:S01]  /*1e5a0*/  IMAD.MOV.U32 R12, RZ, RZ, 0x10 ;  /* 0x00000010ff0c7424 */ /* 0x000fe200078e00ff */
[----:B------:R-:W-:-:S05]  /*1e5b0*/  SEL R5, R14, RZ, P4 ;  /* 0x000000ff0e057207 */ /* 0x000fca0002000000 */
[----:B------:R-:W-:-:S04]  /*1e5c0*/  IMAD.IADD R5, R4, 0x1, R5 ;  /* 0x0000000104057824 */ /* 0x000fc800078e0205 */
[----:B------:R-:W-:-:S07]  /*1e5d0*/  IMAD.MOV.U32 R13, RZ, RZ, R5 ;  /* 0x000000ffff0d7224 */ /* 0x000fce00078e0005 */
[----:B------:R-:W-:Y:S05]  /*1e5e0*/  WARPSYNC.COLLECTIVE R15, `(.L_x_4916) ;  /* 0x000000000f087348 */ /* 0x000fea0003c00000 */
[----:B------:R0:W1:Y:S02]  /*1e5f0*/  SHFL.UP P6, R14, R13, R12, R11 ;  /* 0x0400000c0d0e7389 */ /* 0x00006400000c000b */
[----:B01----:R-:W-:Y:S01]  /*1e600*/  ENDCOLLECTIVE ;  /* 0x000000000000791b */ /* 0x003fe20003800000 */
.L_x_4916:
        /* <DEDUP_REMOVED lines=8> */
.L_x_4917:
[----:B------:R-:W-:Y:S05]  /*1e690*/  BRA `(.L_x_4918) ;  /* 0xffffffb8004c7947 */ /* 0x000fea000383ffff */
.L_x_4777:
[----:B------:R-:W-:Y:S01]  /*1e6a0*/  BSSY B0, `(.L_x_4919) ;  /* 0x0000006000007945 */ /* 0x000fe20003800000 */
[----:B------:R-:W-:Y:S01]  /*1e6b0*/  PLOP3.LUT P6, PT, P6, PT, PT, 0x8, 0x0 ;  /* 0x000000000000781c */ /* 0x000fe200037ce170 */
[----:B------:R-:W-:-:S12]  /*1e6c0*/  IMAD.MOV.U32 R15, RZ, RZ, -0x1 ;  /* 0xffffffffff0f7424 */ /* 0x000fd800078e00ff */
[----:B01----:R-:W-:Y:S05]  /*1e6d0*/  WARPSYNC.COLLECTIVE R15, `(.L_x_4920) ;  /* 0x000000000f087348 */ /* 0x003fea0003c00000 */
[----:B------:R-:W-:Y:S01]  /*1e6e0*/  VOTE.ANY R14, PT, P6 ;  /* 0x00000000000e7806 */ /* 0x000fe200030e0100 */
[----:B01----:R-:W-:Y:S06]  /*1e6f0*/  ENDCOLLECTIVE ;  /* 0x000000000000791b */ /* 0x003fec0003800000 */
.L_x_4920:
[----:B------:R-:W-:Y:S05]  /*1e700*/  BSYNC B0 ;  /* 0x0000000000007941 */ /* 0x000fea0003800000 */
.L_x_4919:
        /* <DEDUP_REMOVED lines=9> */
.L_x_4921:
[----:B------:R-:W-:Y:S01]  /*1e7a0*/  IMAD.MOV.U32 R17, RZ, RZ, R14 ;  /* 0x000000ffff117224 */ /* 0x000fe200078e000e */
[----:B------:R-:W-:Y:S06]  /*1e7b0*/  BRA `(.L_x_4922) ;  /* 0xffffffb8003c7947 */ /* 0x000fec000383ffff */
.L_x_4779:
[----:B------:R-:W-:Y:S01]  /*1e7c0*/  BSSY B0, `(.L_x_4923) ;  /* 0x0000007000007945 */ /* 0x000fe20003800000 */
[----:B------:R-:W-:Y:S02]  /*1e7d0*/  IMAD.MOV.U32 R13, RZ, RZ, R3 ;  /* 0x000000ffff0d7224 */ /* 0x000fe400078e0003 */
[----:B------:R-:W-:Y:S02]  /*1e7e0*/  IMAD.MOV.U32 R11, RZ, RZ, 0x1f ;  /* 0x0000001fff0b7424 */ /* 0x000fe400078e00ff */
[----:B------:R-:W-:-:S07]  /*1e7f0*/  IMAD.MOV.U32 R15, RZ, RZ, -0x1 ;  /* 0xffffffffff0f7424 */ /* 0x000fce00078e00ff */
[----:B0123--:R-:W-:Y:S05]  /*1e800*/  WARPSYNC.COLLECTIVE R15, `(.L_x_4924) ;  /* 0x000000000f087348 */ /* 0x00ffea0003c00000 */
[----:B------:R4:W0:Y:S02]  /*1e810*/  SHFL.IDX P6, R14, R13, R12, R11 ;  /* 0x0000000c0d0e7389 */ /* 0x00082400000c000b */
[----:B01234-:R-:W-:Y:S01]  /*1e820*/  ENDCOLLECTIVE ;  /* 0x000000000000791b */ /* 0x01ffe20003800000 */
.L_x_4924:
[----:B------:R-:W-:Y:S05]  /*1e830*/  BSYNC B0 ;  /* 0x0000000000007941 */ /* 0x000fea0003800000 */
.L_x_4923:
[----:B------:R-:W-:Y:S01]  /*1e840*/  IMAD.MOV.U32 R6, RZ, RZ, R14 ;  /* 0x000000ffff067224 */ /* 0x000fe200078e000e */
[----:B------:R-:W-:Y:S06]  /*1e850*/  BRA `(.L_x_4778) ;  /* 0xffffffb800307947 */ /* 0x000fec000383ffff */
.L_x_4783:
[----:B0-----:R0:W1:Y:S02]  /*1e860*/  SYNCS.PHASECHK.TRANS64.TRYWAIT P0, [R4+URZ+0x28c20], R0 ;  /* 0x028c2000040075a7 */ /* 0x001064000800017f */
[----:B-1----:R-:W-:Y:S05]  /*1e870*/  @!P0 NANOSLEEP.SYNCS 0x989680 ;  /* 0x009896800000895d */ /* 0x002fea0003900000 */
[----:B------:R-:W1:Y:S02]  /*1e880*/  @!P0 SYNCS.PHASECHK.TRANS64 P0, [R4+URZ+0x28c20], R0 ;  /* 0x028c2000040085a7 */ /* 0x000e64000800007f */
[----:B-1----:R-:W-:Y:S05]  /*1e890*/  @!P0 BRA `(.L_x_4783) ;  /* 0xfffffffc00f08947 */ /* 0x002fea000383ffff */
[----:B------:R-:W-:Y:S05]  /*1e8a0*/  BRA `(.L_x_4925) ;  /* 0xffffffbc00a87947 */ /* 0x000fea000383ffff */
.L_x_4784:
        /* <DEDUP_REMOVED lines=11> */
.L_x_4927:
[----:B------:R-:W-:Y:S05]  /*1e960*/  BSYNC B0 ;  /* 0x0000000000007941 */ /* 0x000fea0003800000 */
.L_x_4926:
[----:B------:R-:W-:Y:S05]  /*1e970*/  BRA `(.L_x_4928) ;  /* 0xffffffbc00907947 */ /* 0x000fea000383ffff */
.L_x_4785:
[----:B------:R-:W-:Y:S01]  /*1e980*/  BSSY B0, `(.L_x_4929) ;  /* 0x0000006000007945 */ /* 0x000fe20003800000 */
[----:B------:R-:W-:-:S07]  /*1e990*/  IMAD.MOV.U32 R15, RZ, RZ, -0x1 ;  /* 0xffffffffff0f7424 */ /* 0x000fce00078e00ff */
[----:B0-234-:R-:W-:Y:S05]  /*1e9a0*/  WARPSYNC.COLLECTIVE R15, `(.L_x_4930) ;  /* 0x000000000f0c7348 */ /* 0x01dfea0003c00000 */
[----:B------:R-:W-:Y:S02]  /*1e9b0*/  ELECT P6, UR62, PT ;  /* 0x00000000003e782f */ /* 0x000fe400038c0000 */
[----:B------:R-:W-:Y:S01]  /*1e9c0*/  MOV R14, UR62 ;  /* 0x0000003e000e7c02 */ /* 0x000fe20008000f00 */
[----:B0-234-:R-:W-:Y:S10]  /*1e9d0*/  ENDCOLLECTIVE ;  /* 0x000000000000791b */ /* 0x01dff40003800000 */
.L_x_4930:
[----:B------:R-:W-:Y:S05]  /*1e9e0*/  BSYNC B0 ;  /* 0x0000000000007941 */ /* 0x000fea0003800000 */
.L_x_4929:
[----:B------:R-:W-:Y:S05]  /*1e9f0*/  BRA `(.L_x_4931) ;  /* 0xffffffbc00847947 */ /* 0x000fea000383ffff */
.L_x_4787:
[----:B0-----:R0:W1:Y:S02]  /*1ea00*/  SYNCS.PHASECHK.TRANS64.TRYWAIT P1, [R5+URZ+0x28c40], R0 ;  /* 0x028c4000050075a7 */ /* 0x001064000802017f */
[----:B-1----:R-:W-:Y:S05]  /*1ea10*/  @!P1 NANOSLEEP.SYNCS 0x989680 ;  /* 0x009896800000995d */ /* 0x002fea0003900000 */
[----:B------:R-:W1:Y:S02]  /*1ea20*/  @!P1 SYNCS.PHASECHK.TRANS64 P1, [R5+URZ+0x28c40], R0 ;  /* 0x028c4000050095a7 */ /* 0x000e64000802007f */
[----:B-1----:R-:W-:Y:S05]  /*1ea30*/  @!P1 BRA `(.L_x_4787) ;  /* 0xfffffffc00f09947 */ /* 0x002fea000383ffff */
[----:B------:R-:W-:Y:S05]  /*1ea40*/  BRA `(.L_x_4932) ;  /* 0xffffffbc00a07947 */ /* 0x000fea000383ffff */
.L_x_4789:
[----:B-1----:R1:W0:Y:S02]  /*1ea50*/  SYNCS.PHASECHK.TRANS64.TRYWAIT P1, [R25+URZ+0x28c40], R2 ;  /* 0x028c4002190075a7 */ /* 0x002224000802017f */
[----:B0-----:R-:W-:Y:S05]  /*1ea60*/  @!P1 NANOSLEEP.SYNCS 0x989680 ;  /* 0x009896800000995d */ /* 0x001fea0003900000 */
[----:B------:R-:W0:Y:S02]  /*1ea70*/  @!P1 SYNCS.PHASECHK.TRANS64 P1, [R25+URZ+0x28c40], R2 ;  /* 0x028c4002190095a7 */ /* 0x000e24000802007f */
[----:B0-----:R-:W-:Y:S05]  /*1ea80*/  @!P1 BRA `(.L_x_4789) ;  /* 0xfffffffc00f09947 */ /* 0x001fea000383ffff */
[----:B------:R-:W-:Y:S05]  /*1ea90*/  BRA `(.L_x_4933) ;  /* 0xffffffbc00ac7947 */ /* 0x000fea000383ffff */
.L_x_4791:
[----:B------:R0:W0:Y:S02]  /*1eaa0*/  SYNCS.PHASECHK.TRANS64.TRYWAIT P1, [R5+URZ+0x28c60], R0 ;  /* 0x028c6000050075a7 */ /* 0x000024000802017f */
[----:B0-----:R-:W-:Y:S05]  /*1eab0*/  @!P1 NANOSLEEP.SYNCS 0x989680 ;  /* 0x009896800000995d */ /* 0x001fea0003900000 */
[----:B------:R-:W0:Y:S02]  /*1eac0*/  @!P1 SYNCS.PHASECHK.TRANS64 P1, [R5+URZ+0x28c60], R0 ;  /* 0x028c6000050095a7 */ /* 0x000e24000802007f */
[----:B0-----:R-:W-:Y:S05]  /*1ead0*/  @!P1 BRA `(.L_x_4791) ;  /* 0xfffffffc00f09947 */ /* 0x001fea000383ffff */
[----:B------:R-:W-:Y:S05]  /*1eae0*/  BRA `(.L_x_4934) ;  /* 0xffffffbc00a87947 */ /* 0x000fea000383ffff */
.L_x_4935:
        /* <DEDUP_REMOVED lines=9> */
.L_x_5648:


//--------------------- .text._ZN7cutlass13device_kernelIN5flash11enable_sm90INS1_16FlashAttnFwdSm90INS1_25CollectiveMainloopFwdSm90ILi2EN4cute5tupleIJNS5_1CILi1EEES8_S8_EEENS6_IJNS7_ILi64EEESA_SA_EEELi512ENS_10bfloat16_tEfNS_4arch4Sm90ELb1ELb0ELb0ELb1ELb1ELb0ELb1ELb0ELb0ELb1ELb0ELb0EEENS1_21CollectiveEpilogueFwdINS6_IJSA_NS7_ILi512EEESA_EEES9_SC_SE_Li256ELb1ELb1ELb0ELb0EEENS1_36VarlenDynamicPersistentTileSchedulerILi64ELi64ELi256ELi128ELb0ELb1ELb1ELb1ELb1ELb1EEEEEEEEEvNT_6ParamsE --------------------------
	.section	.text._ZN7cutlass13device_kernelIN5flash11enable_sm90INS1_16FlashAttnFwdSm90INS1_25CollectiveMainloopFwdSm90ILi2EN4cute5tupleIJNS5_1CILi1EEES8_S8_EEENS6_IJNS7_ILi64EEESA_SA_EEELi512ENS_10bfloat16_tEfNS_4arch4Sm90ELb1ELb0ELb0ELb1ELb1ELb0ELb1ELb0ELb0ELb1ELb0ELb0EEENS1_21CollectiveEpilogueFwdINS6_IJSA_NS7_ILi512EEESA_EEES9_SC_SE_Li256ELb1ELb1ELb0ELb0EEENS1_36VarlenDynamicPersistentTileSchedulerILi64ELi64ELi256ELi128ELb0ELb1ELb1ELb1ELb1ELb1EEEEEEEEEvNT_6ParamsE,"ax",@progbits
	.align	128
.text._ZN7cutlass13device_kernelIN5flash11enable_sm90INS1_16FlashAttnFwdSm90INS1_25CollectiveMainloopFwdSm90ILi2EN4cute5tupleIJNS5_1CILi1EEES8_S8_EEENS6_IJNS7_ILi64EEESA_SA_EEELi512ENS_10bfloat16_tEfNS_4arch4Sm90ELb1ELb0ELb0ELb1ELb1ELb0ELb1ELb0ELb0ELb1ELb0ELb0EEENS1_21CollectiveEpilogueFwdINS6_IJSA_NS7_ILi512EEESA_EEES9_SC_SE_Li256ELb1ELb1ELb0ELb0EEENS1_36VarlenDynamicPersistentTileSchedulerILi64ELi64ELi256ELi128ELb0ELb1ELb1ELb1ELb1ELb1EEEEEEEEEvNT_6ParamsE:
        .type           _ZN7cutlass13device_kernelIN5flash11enable_sm90INS1_16FlashAttnFwdSm90INS1_25CollectiveMainloopFwdSm90ILi2EN4cute5tupleIJNS5_1CILi1EEES8_S8_EEENS6_IJNS7_ILi64EEESA_SA_EEELi512ENS_10bfloat16_tEfNS_4arch4Sm90ELb1ELb0ELb0ELb1ELb1ELb0ELb1ELb0ELb0ELb1ELb0ELb0EEENS1_21CollectiveEpilogueFwdINS6_IJSA_NS7_ILi512EEESA_EEES9_SC_SE_Li256ELb1ELb1ELb0ELb0EEENS1_36VarlenDynamicPersistentTileSchedulerILi64ELi64ELi256ELi128ELb0ELb1ELb1ELb1ELb1ELb1EEEEEEEEEvNT_6ParamsE,@function
        .size           _ZN7cutlass13device_kernelIN5flash11enable_sm90INS1_16FlashAttnFwdSm90INS1_25CollectiveMainloopFwdSm90ILi2EN4cute5tupleIJNS5_1CILi1EEES8_S8_EEENS6_IJNS7_ILi64EEESA_SA_EEELi512ENS_10bfloat16_tEfNS_4arch4Sm90ELb1ELb0ELb0ELb1ELb1ELb0ELb1ELb0ELb0ELb1ELb0ELb0EEENS1_21CollectiveEpilogueFwdINS6_IJSA_NS7_ILi512EEESA_EEES9_SC_SE_Li256ELb1ELb1ELb0ELb0EEENS1_36VarlenDynamicPersistentTileSchedulerILi64ELi64ELi256ELi128ELb0ELb1ELb1ELb1ELb1ELb1EEEEEEEEEvNT_6ParamsE,(.L_x_5649 - _ZN7cutlass13device_kernelIN5flash11enable_sm90INS1_16FlashAttnFwdSm90INS1_25CollectiveMainloopFwdSm90ILi2EN4cute5tupleIJNS5_1CILi1EEES8_S8_EEENS6_IJNS7_ILi64EEESA_SA_EEELi512ENS_10bfloat16_tEfNS_4arch4Sm90ELb1ELb0ELb0ELb1ELb1ELb0ELb1ELb0ELb0ELb1ELb0ELb0EEENS1_21CollectiveEpilogueFwdINS6_IJSA_NS7_ILi512EEESA_EEES9_SC_SE_Li256ELb1ELb1ELb0ELb0EEENS1_36VarlenDynamicPersistentTileSchedulerILi64ELi64ELi256ELi128ELb0ELb1ELb1ELb1ELb1ELb1EEEEEEEEEvNT_6ParamsE)
        .other          _ZN7cutlass13device_kernelIN5flash11enable_sm90INS1_16FlashAttnFwdSm90INS1_25CollectiveMainloopFwdSm90ILi2EN4cute5tupleIJNS5_1CILi1EEES8_S8_EEENS6_IJNS7_ILi64EEESA_SA_EEELi512ENS_10bfloat16_tEfNS_4arch4Sm90ELb1ELb0ELb0ELb1ELb1ELb0ELb1ELb0ELb0ELb1ELb0ELb0EEENS1_21CollectiveEpilogueFwdINS6_IJSA_NS7_ILi512EEESA_EEES9_SC_SE_Li256ELb1ELb1ELb0ELb0EEENS1_36VarlenDynamicPersistentTileSchedulerILi64ELi64ELi256ELi128ELb0ELb1ELb1ELb1ELb1ELb1EEEEEEEEEvNT_6ParamsE,@"STO_CUDA_ENTRY STV_DEFAULT"
_ZN7cutlass13device_kernelIN5flash11enable_sm90INS1_16FlashAttnFwdSm90INS1_25CollectiveMainloopFwdSm90ILi2EN4cute5tupleIJNS5_1CILi1EEES8_S8_EEENS6_IJNS7_ILi64EEESA_SA_EEELi512ENS_10bfloat16_tEfNS_4arch4Sm90ELb1ELb0ELb0ELb1ELb1ELb0ELb1ELb0ELb0ELb1ELb0ELb0EEENS1_21CollectiveEpilogueFwdINS6_IJSA_NS7_ILi512EEESA_EEES9_SC_SE_Li256ELb1ELb1ELb0ELb0EEENS1_36VarlenDynamicPersistentTileSchedulerILi64ELi64ELi256ELi128ELb0ELb1ELb1ELb1ELb1ELb1EEEEEEEEEvNT_6ParamsE:
        /* <DEDUP_REMOVED lines=43> */
.L_x_4936:
        /* <DEDUP_REMOVED lines=22> */
.L_x_4937:
        /* <DEDUP_REMOVED lines=18> */
.L_x_4938:
        /* <DEDUP_REMOVED lines=22> */
.L_x_4939:
        /* <DEDUP_REMOVED lines=23> */
.L_x_4940:
        /* <DEDUP_REMOVED lines=8> */
.L_x_4942:
[----:B------:R-:W-:-:S08]  /*0880*/  NOP ;  /* 0x0000000000007918 */ /* 0x000fd00000000000 */
[----:B------:R-:W0:Y:S02]  /*0890*/  USETMAXREG.TRY_ALLOC.CTAPOOL UP0, 0xe8 ;  /* 0x000000e8000079c8 */ /* 0x000e240008000600 */
[----:B0-----:R-:W-:-:S13]  /*08a0*/  PLOP3.LUT P0, PT, PT, PT, UP0, 0x80, 0x0 ;  /* 0x000000000000781c */ /* 0x001fda0003f0f008 */
[----:B------:R-:W-:Y:S05]  /*08b0*/  @!P0 BRA `(.L_x_4942) ;  /* 0xfffffffc00f08947 */ /* 0x000fea000383ffff */
[----:B------:R-:W0:Y:S01]  /*08c0*/  S2R R2, SR_TID.X ;  /* 0x0000000000027919 */ /* 0x000e220000002100 */
[----:B------:R-:W-:Y:S01]  /*08d0*/  MOV R17, 0x400 ;  /* 0x0000040000117802 */ /* 0x000fe20000000f00 */
[----:B------:R-:W-:Y:S01]  /*08e0*/  ULDC UR4, c[0x0][0xd3c] ;  /* 0x00034f0000047ab9 */ /* 0x000fe20000000800 */
[----:B------:R-:W1:Y:S01]  /*08f0*/  S2R R202, SR_CgaCtaId ;  /* 0x0000000000ca7919 */ /* 0x000e620000008800 */
[----:B0-----:R-:W-:-:S04]  /*0900*/  LOP3.LUT R0, R2, 0xffffff80, RZ, 0xc0, !PT ;  /* 0xffffff8002007812 */ /* 0x001fc800078ec0ff */
[----:B------:R-:W-:Y:S02]  /*0910*/  ISETP.NE.AND P0, PT, R0, 0x80, PT ;  /* 0x000000800000780c */ /* 0x000fe40003f05270 */
[----:B-1----:R-:W-:-:S11]  /*0920*/  LEA R17, R202, R17, 0x18 ;  /* 0x00000011ca117211 */ /* 0x002fd600078ec0ff */
[----:B------:R-:W-:Y:S06]  /*0930*/  @!P0 BAR.ARV 0x8, 0x100 ;  /* 0x0204000000008b1d */ /* 0x000fec0000002000 */
[----:B------:R-:W-:-:S13]  /*0940*/  ISETP.GE.U32.AND P0, PT, R2, 0x100, PT ;  /* 0x000001000200780c */ /* 0x000fda0003f06070 */
[----:B------:R-:W-:Y:S08]  /*0950*/  @P0 BAR.ARV 0xf, 0x100 ;  /* 0x03c4000000000b1d */ /* 0x000ff00000002000 */
[----:B------:R-:W-:Y:S06]  /*0960*/  BAR.SYNC.DEFER_BLOCKING 0x5, 0x180 ;  /* 0x0146000000007b1d */ /* 0x000fec0000010000 */
[----:B------:R-:W0:Y:S02]  /*0970*/  LDS.128 R12, [R17+0x388d0] ;  /* 0x0388d000110c7984 */ /* 0x000e240000000c00 */
        /* <DEDUP_REMOVED lines=15> */
[----:B------:R-:W-:-:S03]  /*0a70*/  LEA.HI R4, R3, R2, RZ, 0x1 ;  /* 0x0000000203047211 */ /* 0x000fc600078f08ff */
[----:B------:R-:W-:Y:S01]  /*0a80*/  IMAD.IADD R6, R205, 0x1, -R6 ;  /* 0x00000001cd067824 */ /* 0x000fe200078e0a06 */
[----:B------:R-:W-:Y:S02]  /*0a90*/  LOP3.LUT R5, R4, 0x1ffffffe, RZ, 0xc0, !PT ;  /* 0x1ffffffe04057812 */ /* 0x000fe400078ec0ff */
[----:B------:R-:W-:-:S03]  /*0aa0*/  LEA.HI R4, R0, R205, RZ, 0x5 ;  /* 0x000000cd00047211 */ /* 0x000fc600078f28ff */
[----:B------:R-:W-:Y:S01]  /*0ab0*/  IMAD.IADD R8, R2, 0x1, -R5 ;  /* 0x0000000102087824 */ /* 0x000fe200078e0a05 */
[-C--:B------:R-:W-:Y:S02]  /*0ac0*/  LEA.HI R2, R0, R205.reuse, RZ, 0x7 ;  /* 0x000000cd00027211 */ /* 0x080fe400078f38ff */
[--C-:B------:R-:W-:Y:S01]  /*0ad0*/  SHF.R.S32.HI R10, RZ, 0x5, R4.reuse ;  /* 0x00000005ff0a7819 */ /* 0x100fe20000011404 */
[----:B------:R-:W-:Y:S01]  /*0ae0*/  IMAD.SHL.U32 R8, R8, 0x8, RZ ;  /* 0x0000000808087824 */ /* 0x000fe200078e00ff */
[----:B------:R-:W-:Y:S02]  /*0af0*/  SHF.R.S32.HI R3, RZ, 0x1f, R4 ;  /* 0x0000001fff037819 */ /* 0x000fe40000011404 */
        /* <DEDUP_REMOVED lines=13> */
[-C--:B------:R-:W-:Y:S01]  /*0bd0*/  LEA.HI R5, R3, R4.reuse, RZ, 0x2 ;  /* 0x0000000403057211 */ /* 0x080fe200078f10ff */
[----:B------:R-:W-:Y:S01]  /*0be0*/  IMAD R203, R11, 0x10, R14 ;  /* 0x000000100bcb7824 */ /* 0x000fe200078e020e */
[C---:B------:R-:W-:Y:S01]  /*0bf0*/  LOP3.LUT R9, R7.reuse, 0xfffffff8, RZ, 0xc0, !PT ;  /* 0xfffffff807097812 */ /* 0x040fe200078ec0ff */
[----:B------:R-:W-:Y:S01]  /*0c00*/  IMAD.SHL.U32 R7, R7, 0x40, RZ ;  /* 0x0000004007077824 */ /* 0x000fe200078e00ff */
[----:B------:R-:W-:Y:S01]  /*0c10*/  LOP3.LUT R11, R5, 0x7ffffffc, RZ, 0xc0, !PT ;  /* 0x7ffffffc050b7812 */ /* 0x000fe200078ec0ff */
[----:B------:R-:W-:Y:S01]  /*0c20*/  IMAD.U32 R203, R203, 0x40, R8 ;  /* 0x00000040cbcb7824 */ /* 0x000fe200078e0008 */
[----:B------:R-:W-:Y:S01]  /*0c30*/  LOP3.LUT R0, R198, 0xfffffff8, RZ, 0xc0, !PT ;  /* 0xfffffff8c6007812 */ /* 0x000fe200078ec0ff */
[----:B------:R-:W-:Y:S01]  /*0c40*/  IMAD.IADD R9, R6, 0x1, -R9 ;  /* 0x0000000106097824 */ /* 0x000fe200078e0a09 */
[----:B------:R-:W-:Y:S01]  /*0c50*/  LEA.HI R6, R3, R4, RZ, 0x5 ;  /* 0x0000000403067211 */ /* 0x000fe200078f28ff */
[----:B------:R-:W-:Y:S01]  /*0c60*/  IMAD.IADD R11, R4, 0x1, -R11 ;  /* 0x00000001040b7824 */ /* 0x000fe200078e0a0b */
[--C-:B------:R-:W-:Y:S01]  /*0c70*/  SHF.R.S32.HI R3, RZ, 0x2, R5.reuse ;  /* 0x00000002ff037819 */ /* 0x100fe20000011405 */
[----:B------:R-:W-:Y:S01]  /*0c80*/  IMAD.IADD R197, R205, 0x1, -R0 ;  /* 0x00000001cdc57824 */ /* 0x000fe200078e0a00 */
[----:B------:R-:W-:Y:S01]  /*0c90*/  SHF.R.S32.HI R4, RZ, 0x1f, R5 ;  /* 0x0000001fff047819 */ /* 0x000fe20000011405 */
[----:B------:R-:W-:Y:S01]  /*0ca0*/  IMAD.SHL.U32 R5, R9, 0x40, RZ ;  /* 0x0000004009057824 */ /* 0x000fe200078e00ff */
[----:B------:R-:W-:Y:S01]  /*0cb0*/  LOP3.LUT R7, R7, 0x7ffffe00, RZ, 0xc0, !PT ;  /* 0x7ffffe0007077812 */ /* 0x000fe200078ec0ff */
[----:B------:R-:W-:Y:S01]  /*0cc0*/  IMAD.SHL.U32 R23, R197, 0x8, RZ ;  /* 0x00000008c5177824 */ /* 0x000fe200078e00ff */
[----:B------:R-:W-:Y:S01]  /*0cd0*/  LEA.HI R4, R4, R3, RZ, 0x3 ;  /* 0x0000000304047211 */ /* 0x000fe200078f18ff */
[----:B------:R-:W-:Y:S01]  /*0ce0*/  IMAD.SHL.U32 R18, R11, 0x2, RZ ;  /* 0x000000020b127824 */ /* 0x000fe200078e00ff */
[----:B------:R-:W-:Y:S01]  /*0cf0*/  LOP3.LUT R5, R5, 0x1c0, RZ, 0xc0, !PT ;  /* 0x000001c005057812 */ /* 0x000fe200078ec0ff */
[----:B------:R-:W-:Y:S01]  /*0d00*/  IMAD R7, R10, 0x400, R7 ;  /* 0x000004000a077824 */ /* 0x000fe200078e0207 */
[----:B------:R-:W-:Y:S01]  /*0d10*/  R2P PR, R9, 0x6 ;  /* 0x0000000609007804 */ /* 0x000fe20000000000 */
[----:B------:R-:W-:Y:S01]  /*0d20*/  VIADD R196, R23, 0x40 ;  /* 0x0000004017c47836 */ /* 0x000fe20000000000 */
[----:B------:R-:W-:Y:S01]  /*0d30*/  LOP3.LUT R8, R5, 0x8, R8, 0xf8, !PT ;  /* 0x0000000805087812 */ /* 0x000fe200078ef808 */
[C---:B------:R-:W-:Y:S01]  /*0d40*/  VIADD R195, R23.reuse, 0x80 ;  /* 0x0000008017c37836 */ /* 0x040fe20000000000 */
[----:B------:R-:W-:Y:S01]  /*0d50*/  SHF.R.U32.HI R5, RZ, 0x3, R5 ;  /* 0x00000003ff057819 */ /* 0x000fe20000011605 */
[C---:B------:R-:W-:Y:S01]  /*0d60*/  VIADD R194, R23.reuse, 0xc0 ;  /* 0x000000c017c27836 */ /* 0x040fe20000000000 */
        /* <DEDUP_REMOVED lines=8> */
[----:B------:R-:W-:Y:S01]  /*0df0*/  LOP3.LUT R13, R13, 0x1ffffffe, RZ, 0xc0, !PT ;  /* 0x1ffffffe0d0d7812 */ /* 0x000fe200078ec0ff */
[----:B------:R-:W-:Y:S01]  /*0e00*/  IMAD.IADD R3, R3, 0x1, -R4 ;  /* 0x0000000103037824 */ /* 0x000fe200078e0a04 */
[----:B------:R-:W-:Y:S01]  /*0e10*/  SHF.R.S32.HI R6, RZ, 0x5, R6 ;  /* 0x00000005ff067819 */ /* 0x000fe20000011406 */
[----:B------:R-:W-:Y:S01]  /*0e20*/  IMAD R187, R8, 0x2, R17 ;  /* 0x0000000208bb7824 */ /* 0x000fe200078e0211 */
[----:B------:R-:W-:Y:S01]  /*0e30*/  LOP3.LUT R0, R2, 0xfffffe, RZ, 0xc0, !PT ;  /* 0x00fffffe02007812 */ /* 0x000fe200078ec0ff */
[----:B------:R-:W-:Y:S01]  /*0e40*/  VIADD R200, R23, 0x1c0 ;  /* 0x000001c017c87836 */ /* 0x000fe20000000000 */
[----:B------:R-:W-:Y:S01]  /*0e50*/  SEL R189, R189, 0xffffffc0, !P2 ;  /* 0xffffffc0bdbd7807 */ /* 0x000fe20005000000 */
[C---:B------:R-:W-:Y:S01]  /*0e60*/  VIADD R190, R187.reuse, 0x36400 ;  /* 0x00036400bbbe7836 */ /* 0x040fe20000000000 */
[----:B------:R-:W-:Y:S01]  /*0e70*/  SHF.R.S32.HI R198, RZ, 0x3, R198 ;  /* 0x00000003ffc67819 */ /* 0x000fe200000114c6 */
[----:B------:R-:W-:Y:S01]  /*0e80*/  VIADD R188, R187, 0x36420 ;  /* 0x00036420bbbc7836 */ /* 0x000fe20000000000 */
[----:B------:R-:W-:Y:S01]  /*0e90*/  SHF.R.S32.HI R212, RZ, 0x1f, R196 ;  /* 0x0000001fffd47819 */ /* 0x000fe200000114c4 */
[----:B------:R-:W-:Y:S01]  /*0ea0*/  IMAD.IADD R13, R12, 0x1, -R13 ;  /* 0x000000010c0d7824 */ /* 0x000fe200078e0a0d */
        /* <DEDUP_REMOVED lines=9> */
[----:B------:R-:W-:Y:S01]  /*0f40*/  IMAD.MOV.U32 R7, RZ, RZ, R15 ;  /* 0x000000ffff077224 */ /* 0x000fe200078e000f */
[----:B------:R-:W-:Y:S01]  /*0f50*/  SHF.R.S32.HI R206, RZ, 0x1f, R200 ;  /* 0x0000001fffce7819 */ /* 0x000fe200000114c8 */
[----:B------:R-:W-:-:S02]  /*0f60*/  IMAD.MOV.U32 R2, RZ, RZ, RZ ;  /* 0x000000ffff027224 */ /* 0x000fc400078e00ff */
[----:B------:R-:W-:Y:S02]  /*0f70*/  IMAD.SHL.U32 R184, R0, 0x100, RZ ;  /* 0x0000010000b87824 */ /* 0x000fe400078e00ff */
[----:B------:R-:W-:Y:S02]  /*0f80*/  IMAD R191, R13, 0x8, R22 ;  /* 0x000000080dbf7824 */ /* 0x000fe400078e0216 */
[----:B------:R-:W-:-:S07]  /*0f90*/  IMAD.IADD R189, R189, 0x1, R188 ;  /* 0x00000001bdbd7824 */ /* 0x000fce00078e02bc */
.L_x_5001:
[----:B0-2-4-:R-:W0:Y:S01]  /*0fa0*/  LDC.64 R4, c[0x0][0xd88] ;  /* 0x00036200ff047b82 */ /* 0x015e220000000a00 */
[----:B------:R-:W-:Y:S01]  /*0fb0*/  ULDC.64 UR8, c[0x0][0xb20] ;  /* 0x0002c80000087ab9 */ /* 0x000fe20000000a00 */
[----:B------:R-:W-:-:S06]  /*0fc0*/  ULDC.64 UR10, c[0x0][0xb10] ;  /* 0x0002c400000a7ab9 */ /* 0x000fcc0000000a00 */
[----:B-1-3--:R-:W1:Y:S08]  /*0fd0*/  LDC.64 R8, c[0x0][0x418] ;  /* 0x00010600ff087b82 */ /* 0x00ae700000000a00 */
[----:B------:R-:W2:Y:S01]  /*0fe0*/  LDC R0, c[0x0][0x424] ;  /* 0x00010900ff007b82 */ /* 0x000ea20000000800 */
[----:B0-----:R-:W-:-:S07]  /*0ff0*/  IMAD.WIDE R4, R7, 0x4, R4 ;  /* 0x0000000407047825 */ /* 0x001fce00078e0204 */
[----:B------:R-:W0:Y:S01]  /*1000*/  LDC R11, c[0x0][0x2f0] ;  /* 0x0000bc00ff0b7b82 */ /* 0x000e220000000800 */
[----:B------:R-:W3:Y:S01]  /*1010*/  LDG.E R4, desc[UR44][R4.64] ;  /* 0x0000002c04047981 */ /* 0x000ee2000c1e1900 */
[----:B------:R-:W-:Y:S01]  /*1020*/  UISETP.NE.U32.AND UP0, UPT, UR8, URZ, UPT ;  /* 0x0000003f0800728c */ /* 0x000fe2000bf05070 */
[----:B------:R-:W-:Y:S01]  /*1030*/  IMAD.MOV.U32 R3, RZ, RZ, RZ ;  /* 0x000000ffff037224 */ /* 0x000fe200078e00ff */
[----:B------:R-:W-:Y:S02]  /*1040*/  UISETP.NE.U32.AND UP1, UPT, UR10, URZ, UPT ;  /* 0x0000003f0a00728c */ /* 0x000fe4000bf25070 */
[----:B------:R-:W-:Y:S02]  /*1050*/  UISETP.NE.AND.EX UP0, UPT, UR9, URZ, UPT, UP0 ;  /* 0x0000003f0900728c */ /* 0x000fe4000bf05300 */
[----:B------:R-:W-:-:S04]  /*1060*/  UISETP.NE.AND.EX UP1, UPT, UR11, URZ, UPT, UP1 ;  /* 0x0000003f0b00728c */ /* 0x000fc8000bf25310 */
[----:B------:R-:W-:Y:S02]  /*1070*/  PLOP3.LUT P0, PT, PT, PT, UP0, 0x80, 0x0 ;  /* 0x000000000000781c */ /* 0x000fe40003f0f008 */
[----:B------:R-:W-:Y:S02]  /*1080*/  PLOP3.LUT P2, PT, PT, PT, UP1, 0x80, 0x0 ;  /* 0x000000000000781c */ /* 0x000fe40003f4f018 */
[----:B---3--:R-:W-:-:S13]  /*1090*/  R2UR UR40, R4 ;  /* 0x00000000042872ca */ /* 0x008fda00000e0000 */
[----:B------:R-:W-:Y:S02]  /*10a0*/  USHF.R.S32.HI UR39, URZ, 0x1f, UR40 ;  /* 0x0000001f3f277899 */ /* 0x000fe40008011428 */
[----:B------:R-:W-:-:S04]  /*10b0*/  @UP0 ULEA UR8, UP2, UR40, UR8, 0x2 ;  /* 0x0000000828080291 */ /* 0x000fc8000f84103f */
[----:B------:R-:W-:Y:S02]  /*10c0*/  @UP0 ULEA.HI.X UR9, UR40, UR9, UR39, 0x2, UP2 ;  /* 0x0000000928090291 */ /* 0x000fe400090f1427 */
[----:B------:R-:W-:Y:S01]  /*10d0*/  @UP1 ULEA UR10, UP0, UR40, UR10, 0x2 ;  /* 0x0000000a280a1291 */ /* 0x000fe2000f80103f */
[----:B------:R-:W-:-:S03]  /*10e0*/  IMAD.U32 R4, RZ, RZ, UR8 ;  /* 0x00000008ff047e24 */ /* 0x000fc6000f8e00ff */
[----:B------:R-:W-:Y:S01]  /*10f0*/  @UP1 ULEA.HI.X UR11, UR40, UR11, UR39, 0x2, UP0 ;  /* 0x0000000b280b1291 */ /* 0x000fe200080f1427 */
[----:B------:R-:W-:Y:S01]  /*1100*/  IMAD.U32 R5, RZ, RZ, UR9 ;  /* 0x00000009ff057e24 */ /* 0x000fe2000f8e00ff */
[----:B------:R-:W-:Y:S01]  /*1110*/  ULDC.64 UR8, c[0x0][0xb18] ;  /* 0x0002c60000087ab9 */ /* 0x000fe20000000a00 */
[----:B------:R-:W-:-:S03]  /*1120*/  IMAD.U32 R6, RZ, RZ, UR10 ;  /* 0x0000000aff067e24 */ /* 0x000fc6000f8e00ff */
[----:B------:R-:W-:Y:S01]  /*1130*/  IMAD.U32 R7, RZ, RZ, UR11 ;  /* 0x0000000bff077e24 */ /* 0x000fe2000f8e00ff */
[----:B------:R3:W5:Y:S04]  /*1140*/  @P0 LDG.E R3, desc[UR44][R4.64] ;  /* 0x0000002c04030981 */ /* 0x000768000c1e1900 */
[----:B------:R3:W5:Y:S01]  /*1150*/  @P2 LDG.E R185, desc[UR44][R6.64] ;  /* 0x0000002c06b92981 */ /* 0x000762000c1e1900 */
[----:B-1----:R-:W-:Y:S01]  /*1160*/  ISETP.NE.U32.AND P0, PT, R8, RZ, PT ;  /* 0x000000ff0800720c */ /* 0x002fe20003f05070 */
[----:B------:R-:W-:Y:S01]  /*1170*/  UMOV UR38, UR6 ;  /* 0x0000000600267c82 */ /* 0x000fe20008000000 */
[----:B------:R-:W-:Y:S02]  /*1180*/  ISETP.NE.U32.AND P1, PT, RZ, UR8, PT ;  /* 0x00000008ff007c0c */ /* 0x000fe4000bf25070 */
[----:B------:R-:W-:-:S02]  /*1190*/  ISETP.NE.AND.EX P0, PT, R9, RZ, PT, P0 ;  /* 0x000000ff0900720c */ /* 0x000fc40003f05300 */
[----:B------:R-:W-:Y:S02]  /*11a0*/  ISETP.NE.AND.EX P1, PT, RZ, UR9, PT, P1 ;  /* 0x00000009ff007c0c */ /* 0x000fe4000bf25310 */
[----:B--2---:R-:W-:Y:S01]  /*11b0*/  SEL R0, R0, 0x1, P0 ;  /* 0x0000000100007807 */ /* 0x004fe20000000000 */
[----:B0--3--:R-:W-:Y:S10]  /*11c0*/  @P2 BRA `(.L_x_4943) ;  /* 0x0000000000302947 */ /* 0x009ff40003800000 */
[----:B------:R-:W-:Y:S01]  /*11d0*/  ULDC.64 UR6, c[0x0][0xaf8] ;  /* 0x0002be0000067ab9 */ /* 0x000fe20000000a00 */
[----:B-----5:R-:W0:Y:S01]  /*11e0*/  LDC R185, c[0x0][0x288] ;  /* 0x0000a200ffb97b82 */ /* 0x020e220000000800 */
[----:B------:R-:W-:-:S04]  /*11f0*/  ISETP.NE.U32.AND P0, PT, RZ, UR6, PT ;  /* 0x00000006ff007c0c */ /* 0x000fc8000bf05070 */
[----:B------:R-:W-:-:S13]  /*1200*/  ISETP.NE.AND.EX P0, PT, RZ, UR7, PT, P0 ;  /* 0x00000007ff007c0c */ /* 0x000fda000bf05300 */
[----:B------:R-:W-:Y:S05]  /*1210*/  @!P0 BRA `(.L_x_4943) ;  /* 0x00000000001c8947 */ /* 0x000fea0003800000 */
[----:B------:R-:W-:Y:S02]  /*1220*/  ULDC.64 UR6, c[0x0][0xaf8] ;  /* 0x0002be0000067ab9 */ /* 0x000fe40000000a00 */
[----:B------:R-:W-:-:S06]  /*1230*/  UIMAD.WIDE UR6, UR40, 0x4, UR6 ;  /* 0x00000004280678a5 */ /* 0x000fcc000f8e0206 */
[----:B------:R-:W-:Y:S02]  /*1240*/  IMAD.U32 R4, RZ, RZ, UR6 ;  /* 0x00000006ff047e24 */ /* 0x000fe4000f8e00ff */
[----:B------:R-:W-:-:S05]  /*1250*/  IMAD.U32 R5, RZ, RZ, UR7 ;  /* 0x00000007ff057e24 */ /* 0x000fca000f8e00ff */
[----:B0-----:R-:W2:Y:S04]  /*1260*/  LDG.E R185, desc[UR44][R4.64] ;  /* 0x0000002c04b97981 */ /* 0x001ea8000c1e1900 */
[----:B------:R-:W2:Y:S02]  /*1270*/  LDG.E R6, desc[UR44][R4.64+0x4] ;  /* 0x0000042c04067981 */ /* 0x000ea4000c1e1900 */
[----:B--2---:R-:W-:-:S07]  /*1280*/  IMAD.IADD R185, R6, 0x1, -R185 ;  /* 0x0000000106b97824 */ /* 0x004fce00078e0ab9 */
.L_x_4943:
[----:B------:R-:W-:Y:S01]  /*1290*/  IMAD R186, R0, R11, RZ ;  /* 0x0000000b00ba7224 */ /* 0x000fe200078e02ff */
[----:B------:R-:W-:Y:S06]  /*12a0*/  @!P1 BRA `(.L_x_4944) ;  /* 0x0000000000189947 */ /* 0x000fec0003800000 */
[----:B------:R-:W-:-:S04]  /*12b0*/  ULEA UR4, UP0, UR40, UR8, 0x2 ;  /* 0x0000000828047291 */ /* 0x000fc8000f80103f */
[----:B------:R-:W-:Y:S02]  /*12c0*/  ULEA.HI.X UR6, UR40, UR9, UR39, 0x2, UP0 ;  /* 0x0000000928067291 */ /* 0x000fe400080f1427 */
[----:B------:R-:W-:-:S04]  /*12d0*/  IMAD.U32 R4, RZ, RZ, UR4 ;  /* 0x00000004ff047e24 */ /* 0x000fc8000f8e00ff */
[----:B------:R-:W-:-:S05]  /*12e0*/  IMAD.U32 R5, RZ, RZ, UR6 ;  /* 0x00000006ff057e24 */ /* 0x000fca000f8e00ff */
[----:B------:R1:W5:Y:S01]  /*12f0*/  LDG.E R186, desc[UR44][R4.64] ;  /* 0x0000002c04ba7981 */ /* 0x000362000c1e1900 */
[----:B------:R-:W-:Y:S05]  /*1300*/  BRA `(.L_x_4945) ;  /* 0x00000000002c7947 */ /* 0x000fea0003800000 */
.L_x_4944:
        /* <DEDUP_REMOVED lines=9> */
[----:B------:R-:W2:Y:S02]  /*13a0*/  LDG.E R7, desc[UR44][R4.64+0x4] ;  /* 0x0000042c04077981 */ /* 0x000ea4000c1e1900 */
[----:B--2---:R-:W-:-:S07]  /*13b0*/  IMAD.IADD R186, R7, 0x1, -R186 ;  /* 0x0000000107ba7824 */ /* 0x004fce00078e0aba */
.L_x_4945:
[----:B------:R-:W-:Y:S01]  /*13c0*/  UISETP.NE.AND UP0, UPT, UR43, 0x1, UPT ;  /* 0x000000012b00788c */ /* 0x000fe2000bf05270 */
[----:B-----5:R-:W-:Y:S01]  /*13d0*/  IMAD.IADD R186, R186, 0x1, -R3 ;  /* 0x00000001baba7824 */ /* 0x020fe200078e0a03 */
[----:B------:R-:W-:-:S03]  /*13e0*/  USHF.L.U32 UR37, UR5, 0x6, URZ ;  /* 0x0000000605257899 */ /* 0x000fc6000800063f */
[----:B------:R-:W-:Y:S01]  /*13f0*/  VIADD R0, R186, 0x3f ;  /* 0x0000003fba007836 */ /* 0x000fe20000000000 */
[----:B------:R-:W-:-:S04]  /*1400*/  PLOP3.LUT P0, PT, PT, PT, UP0, 0x80, 0x0 ;  /* 0x000000000000781c */ /* 0x000fc80003f0f008 */
[----:B------:R-:W-:-:S04]  /*1410*/  SHF.R.S32.HI R3, RZ, 0x1f, R0 ;  /* 0x0000001fff037819 */ /* 0x000fc80000011400 */
[----:B------:R-:W-:-:S04]  /*1420*/  LEA.HI R3, R3, R0, RZ, 0x6 ;  /* 0x0000000003037211 */ /* 0x000fc800078f30ff */
[----:B------:R-:W-:Y:S01]  /*1430*/  SHF.R.S32.HI R168, RZ, 0x6, R3 ;  /* 0x00000006ffa87819 */ /* 0x000fe20000011403 */
[----:B------:R-:W-:Y:S06]  /*1440*/  @!P0 BRA `(.L_x_4946) ;  /* 0x0000001c00508947 */ /* 0x000fec0003800000 */
[----:B------:R-:W2:Y:S01]  /*1450*/  LDC R0, c[0x0][0x448] ;  /* 0x00011200ff007b82 */ /* 0x000ea20000000800 */
[----:B------:R-:W-:Y:S01]  /*1460*/  UIADD3 UR4, UR37, 0x3f, URZ ;  /* 0x0000003f25047890 */ /* 0x000fe2000fffe03f */
[----:B0-----:R-:W-:Y:S02]  /*1470*/  IADD3 R185, R186, 0x40, -R185 ;  /* 0x00000040bab97810 */ /* 0x001fe40007ffe8b9 */
        /* <DEDUP_REMOVED lines=21> */
[----:B--2---:R-:W-:Y:S01]  /*15d0*/  ISETP.NE.AND P0, PT, R0, 0x1, PT ;  /* 0x000000010000780c */ /* 0x004fe20003f05270 */
        /* <DEDUP_REMOVED lines=15> */
[----:B------:R-:W-:Y:S01]  /*16d0*/  CS2R R92, SRZ ;  /* 0x00000000005c7805 */ /* 0x000fe2000001ff00 */
[----:B------:R-:W-:Y:S01]  /*16e0*/  IMAD.MOV.U32 R19, RZ, RZ, RZ ;  /* 0x000000ffff137224 */ /* 0x000fe200078e00ff */
[----:B------:R-:W-:Y:S02]  /*16f0*/  CS2R R88, SRZ ;  /* 0x0000000000587805 */ /* 0x000fe4000001ff00 */
[----:B------:R-:W-:Y:S02]  /*1700*/  CS2R R86, SRZ ;  /* 0x0000000000567805 */ /* 0x000fe4000001ff00 */
[----:B------:R-:W-:Y:S01]  /*1710*/  CS2R R84, SRZ ;  /* 0x0000000000547805 */ /* 0x000fe2000001ff00 */
[----:B-1----:R-:W1:Y:S01]  /*1720*/  @P0 LDC R4, c[0x0][0x450] ;  /* 0x00011400ff040b82 */ /* 0x002e620000000800 */
        /* <DEDUP_REMOVED lines=15> */
[----:B0-----:R-:W-:Y:S01]  /*1820*/  @P0 IMAD.HI.U32 R3, R3, UR4, RZ ;  /* 0x0000000403030c27 */ /* 0x001fe2000f8e00ff */
[----:B------:R-:W-:Y:S02]  /*1830*/  CS2R R14, SRZ ;  /* 0x00000000000e7805 */ /* 0x000fe4000001ff00 */
[----:B------:R-:W-:Y:S02]  /*1840*/  CS2R R12, SRZ ;  /* 0x00000000000c7805 */ /* 0x000fe4000001ff00 */
[----:B------:R-:W-:Y:S02]  /*1850*/  CS2R R170, SRZ ;  /* 0x0000000000aa7805 */ /* 0x000fe4000001ff00 */
[----:B------:R-:W-:Y:S01]  /*1860*/  CS2R R38, SRZ ;  /* 0x0000000000267805 */ /* 0x000fe2000001ff00 */
[----:B------:R-:W-:Y:S01]  /*1870*/  IMAD.MOV.U32 R169, RZ, RZ, RZ ;  /* 0x000000ffffa97224 */ /* 0x000fe200078e00ff */
[----:B------:R-:W-:-:S02]  /*1880*/  CS2R R172, SRZ ;  /* 0x0000000000ac7805 */ /* 0x000fc4000001ff00 */
[----:B------:R-:W-:Y:S02]  /*1890*/  CS2R R34, SRZ ;  /* 0x0000000000227805 */ /* 0x000fe4000001ff00 */
[----:B-1----:R-:W-:Y:S01]  /*18a0*/  @P0 SHF.R.U32.HI R0, RZ, R4, R3 ;  /* 0x00000004ff000219 */ /* 0x002fe20000011603 */
[----:B------:R-:W-:Y:S01]  /*18b0*/  IMAD.MOV.U32 R31, RZ, RZ, RZ ;  /* 0x000000ffff1f7224 */ /* 0x000fe200078e00ff */
[----:B------:R-:W-:Y:S02]  /*18c0*/  PLOP3.LUT P0, PT, PT, PT, PT, 0x80, 0x0 ;  /* 0x000000000000781c */ /* 0x000fe40003f0f070 */
[----:B------:R-:W-:Y:S02]  /*18d0*/  CS2R R10, SRZ ;  /* 0x00000000000a7805 */ /* 0x000fe4000001ff00 */
[----:B------:R-:W-:Y:S01]  /*18e0*/  CS2R R174, SRZ ;  /* 0x0000000000ae7805 */ /* 0x000fe2000001ff00 */
[----:B------:R-:W-:Y:S02]  /*18f0*/  IMAD.IADD R0, R185, 0x1, R0 ;  /* 0x00000001b9007824 */ /* 0x000fe400078e0200 */
[----:B------:R-:W-:-:S02]  /*1900*/  IMAD.MOV.U32 R27, RZ, RZ, RZ ;  /* 0x000000ffff1b7224 */ /* 0x000fc400078e00ff */
[----:B------:R-:W-:Y:S01]  /*1910*/  IMAD.MOV.U32 R9, RZ, RZ, RZ ;  /* 0x000000ffff097224 */ /* 0x000fe200078e00ff */
[----:B------:R-:W-:Y:S01]  /*1920*/  SHF.R.S32.HI R3, RZ, 0x1f, R0 ;  /* 0x0000001fff037819 */ /* 0x000fe20000011400 */
[----:B------:R-:W-:-:S03]  /*1930*/  IMAD.MOV.U32 R20, RZ, RZ, RZ ;  /* 0x000000ffff147224 */ /* 0x000fc600078e00ff */
        /* <DEDUP_REMOVED lines=64> */
.L_x_4948:
[----:B------:R-:W-:Y:S01]  /*1d40*/  IMAD R0, R2, 0x8, R17 ;  /* 0x0000000802007824 */ /* 0x000fe200078e0211 */
[----:B------:R-:W-:-:S03]  /*1d50*/  ISETP.GE.AND P0, PT, R4, 0x2, PT ;  /* 0x000000020400780c */ /* 0x000fc60003f06270 */
[----:B------:R-:W-:-:S05]  /*1d60*/  VIADD R3, R0, 0x38860 ;  /* 0x0003886000037836 */ /* 0x000fca0000000000 */
[----:B------:R-:W-:-:S04]  /*1d70*/  PRMT R3, R202, 0x654, R3 ;  /* 0x00000654ca037816 */ /* 0x000fc80000000003 */
[----:B------:R0:W-:Y:S01]  /*1d80*/  SYNCS.ARRIVE.TRANS64.RED.A1T0 RZ, [R3+URZ], RZ ;  /* 0x000000ff03ff79a7 */ /* 0x0001e2000810043f */
[----:B------:R-:W-:Y:S05]  /*1d90*/  @!P0 BRA `(.L_x_4949) ;  /* 0x0000000800c08947 */ /* 0x000fea0003800000 */
[----:B------:R-:W-:-:S07]  /*1da0*/  VIADD R4, R4, 0xfffffffe ;  /* 0xfffffffe04047836 */ /* 0x000fce0000000000 */
.L_x_4951:
[----:B------:R-:W-:Y:S01]  /*1db0*/  BAR.SYNC.DEFER_BLOCKING 0xe, 0x100 ;  /* 0x0384000000007b1d */ /* 0x000fe20000010000 */
[----:B------:R-:W-:Y:S01]  /*1dc0*/  IMAD R0, R2, 0x40, R22 ;  /* 0x0000004002007824 */ /* 0x000fe200078e0216 */
        /* <DEDUP_REMOVED lines=10> */
[----:B01----:R-:W0:Y:S04]  /*1e70*/  LDS R3, [R0+0x38400] ;  /* 0x0384000000037984 */ /* 0x003e280000000800 */
        /* <DEDUP_REMOVED lines=157> */
.L_x_4950:
[----:B------:R-:W-:-:S04]  /*2850*/  IMAD R0, R2, 0x8, R17 ;  /* 0x0000000802007824 */ /* 0x000fc800078e0211 */
[----:B------:R-:W-:-:S05]  /*2860*/  VIADD R3, R0, 0x38860 ;  /* 0x0003886000037836 */ /* 0x000fca0000000000 */
[----:B------:R-:W-:-:S04]  /*2870*/  PRMT R3, R202, 0x654, R3 ;  /* 0x00000654ca037816 */ /* 0x000fc80000000003 */
[----:B------:R1:W-:Y:S01]  /*2880*/  SYNCS.ARRIVE.TRANS64.RED.A1T0 RZ, [R3+URZ], RZ ;  /* 0x000000ff03ff79a7 */ /* 0x0003e2000810043f */
[----:B------:R-:W-:Y:S05]  /*2890*/  @P1 BRA `(.L_x_4951) ;  /* 0xfffffff400441947 */ /* 0x000fea000383ffff */
.L_x_4949:
        /* <DEDUP_REMOVED lines=9> */
[----:B01----:R-:W0:Y:S04]  /*2930*/  LDS R3, [R17+0x38400] ;  /* 0x0384000011037984 */ /* 0x003e280000000800 */
        /* <DEDUP_REMOVED lines=133> */
.L_x_4946:
[----:B------:R-:W2:Y:S01]  /*3190*/  LDC R204, c[0x0][0x448] ;  /* 0x00011200ffcc7b82 */ /* 0x000ea20000000800 */
[----:B------:R-:W-:Y:S01]  /*31a0*/  UIADD3 UR4, UR37, 0x3f, URZ ;  /* 0x0000003f25047890 */ /* 0x000fe2000fffe03f */
[----:B01----:R-:W-:Y:S02]  /*31b0*/  IADD3 R5, R186, 0x40, -R185 ;  /* 0x00000040ba057810 */ /* 0x003fe40007ffe8b9 */
        /* <DEDUP_REMOVED lines=34> */
[----:B------:R-:W0:Y:S01]  /*33e0*/  @P0 LDC R0, c[0x0][0x44c] ;  /* 0x00011300ff000b82 */ /* 0x000e220000000800 */
[----:B------:R-:W-:-:S02]  /*33f0*/  CS2R R90, SRZ ;  /* 0x00000000005a7805 */ /* 0x000fc4000001ff00 */
[----:B------:R-:W-:Y:S01]  /*3400*/  CS2R R92, SRZ ;  /* 0x00000000005c7805 */ /* 0x000fe2000001ff00 */
[----:B------:R-:W-:Y:S01]  /*3410*/  IMAD.MOV.U32 R19, RZ, RZ, RZ ;  /* 0x000000ffff137224 */ /* 0x000fe200078e00ff */
        /* <DEDUP_REMOVED lines=23> */
[----:B------:R-:W-:Y:S01]  /*3590*/  CS2R R38, SRZ ;  /* 0x0000000000267805 */ /* 0x000fe2000001ff00 */
[----:B------:R-:W-:Y:S01]  /*35a0*/  IMAD.U32 R0, RZ, RZ, UR4 ;  /* 0x00000004ff007e24 */ /* 0x000fe2000f8e00ff */
[----:B------:R-:W-:Y:S01]  /*35b0*/  CS2R R172, SRZ ;  /* 0x0000000000ac7805 */ /* 0x000fe2000001ff00 */
[----:B------:R-:W-:Y:S01]  /*35c0*/  IMAD.MOV.U32 R169, RZ, RZ, RZ ;  /* 0x000000ffffa97224 */ /* 0x000fe200078e00ff */
[----:B------:R-:W-:-:S02]  /*35d0*/  CS2R R34, SRZ ;  /* 0x0000000000227805 */ /* 0x000fc4000001ff00 */
[----:B-1----:R-:W-:Y:S01]  /*35e0*/  @P0 SHF.R.U32.HI R0, RZ, R4, R3 ;  /* 0x00000004ff000219 */ /* 0x002fe20000011603 */
[----:B------:R-:W-:Y:S01]  /*35f0*/  IMAD.MOV.U32 R31, RZ, RZ, RZ ;  /* 0x000000ffff1f7224 */ /* 0x000fe200078e00ff */
[----:B------:R-:W-:Y:S02]  /*3600*/  PLOP3.LUT P0, PT, PT, PT, PT, 0x80, 0x0 ;  /* 0x000000000000781c */ /* 0x000fe40003f0f070 */
[----:B------:R-:W-:Y:S02]  /*3610*/  CS2R R10, SRZ ;  /* 0x00000000000a7805 */ /* 0x000fe4000001ff00 */
[----:B------:R-:W-:Y:S01]  /*3620*/  CS2R R174, SRZ ;  /* 0x0000000000ae7805 */ /* 0x000fe2000001ff00 */
[----:B------:R-:W-:Y:S02]  /*3630*/  IMAD.IADD R0, R5, 0x1, R0 ;  /* 0x0000000105007824 */ /* 0x000fe400078e0200 */
[----:B------:R-:W-:Y:S02]  /*3640*/  IMAD.MOV.U32 R27, RZ, RZ, RZ ;  /* 0x000000ffff1b7224 */ /* 0x000fe400078e00ff */
        /* <DEDUP_REMOVED lines=38> */
.L_x_4952:
        /* <DEDUP_REMOVED lines=9> */
.L_x_5092:
[----:B------:R-:W-:Y:S05]  /*3940*/  @!P0 BRA `(.L_x_4954) ;  /* 0x0000000000048947 */ /* 0x000fea0003800000 */
[----:B------:R-:W-:Y:S01]  /*3950*/  BPT.TRAP 0x1 ;  /* 0x000000040000795c */ /* 0x000fe20000300000 */
.L_x_4954:
[----:B------:R-:W-:Y:S01]  /*3960*/  IMAD R9, R2, 0x8, R17 ;  /* 0x0000000802097824 */ /* 0x000fe200078e0211 */
[----:B------:R-:W-:-:S04]  /*3970*/  SHF.L.U32 R6, R16, 0x1f, RZ ;  /* 0x0000001f10067819 */ /* 0x000fc800000006ff */
[----:B------:R1:W2:Y:S01]  /*3980*/  SYNCS.PHASECHK.TRANS64.TRYWAIT P1, [R9+URZ+0x38830], R6 ;  /* 0x03883006090075a7 */ /* 0x0002a2000802017f */
[----:B------:R-:W-:Y:S05]  /*3990*/  @!P0 BRA `(.L_x_4955) ;  /* 0x0000000000048947 */ /* 0x000fea0003800000 */
[----:B------:R-:W-:Y:S01]  /*39a0*/  BPT.TRAP 0x1 ;  /* 0x000000040000795c */ /* 0x000fe20000300000 */
.L_x_4955:
[----:B------:R-:W-:-:S05]  /*39b0*/  VIADD R0, R17, 0x22400 ;  /* 0x0002240011007836 */ /* 0x000fca0000000000 */
[----:B------:R-:W-:-:S04]  /*39c0*/  SHF.R.U32.HI R0, RZ, 0x4, R0 ;  /* 0x00000004ff007819 */ /* 0x000fc80000011600 */
[----:B------:R-:W-:Y:S01]  /*39d0*/  LOP3.LUT R0, R0, 0x3fff, RZ, 0xc0, !PT ;  /* 0x00003fff00007812 */ /* 0x000fe200078ec0ff */
[----:B--2---:R-:W-:Y:S06]  /*39e0*/  @P1 BRA `(.L_x_4956) ;  /* 0x0000000000081947 */ /* 0x004fec0003800000 */
[----:B------:R-:W2:Y:S02]  /*39f0*/  SYNCS.PHASECHK.TRANS64.TRYWAIT P1, [R9+URZ+0x38830], R6 ;  /* 0x03883006090075a7 */ /* 0x000ea4000802017f */
[----:B--2---:R-:W-:Y:S05]  /*3a00*/  @!P1 BRA `(.L_x_4957) ;  /* 0x0000012c00209947 */ /* 0x004fea0003800000 */
.L_x_4956:
        /* <DEDUP_REMOVED lines=40> */
.L_x_5093:
[----:B------:R-:W-:Y:S05]  /*3c90*/  @!P0 BRA `(.L_x_4959) ;  /* 0x0000000000048947 */ /* 0x000fea0003800000 */
[----:B------:R-:W-:Y:S01]  /*3ca0*/  BPT.TRAP 0x1 ;  /* 0x000000040000795c */ /* 0x000fe20000300000 */
.L_x_4959:
[----:B------:R4:W0:Y:S01]  /*3cb0*/  SYNCS.PHASECHK.TRANS64.TRYWAIT P1, [R9+URZ+0x38850], R6 ;  /* 0x03885006090075a7 */ /* 0x000822000802017f */
[----:B------:R-:W-:Y:S05]  /*3cc0*/  @!P0 BRA `(.L_x_4960) ;  /* 0x0000000000048947 */ /* 0x000fea0003800000 */
[----:B------:R-:W-:Y:S01]  /*3cd0*/  BPT.TRAP 0x1 ;  /* 0x000000040000795c */ /* 0x000fe20000300000 */
.L_x_4960:
        /* <DEDUP_REMOVED lines=12> */
.L_x_4961:
        /* <DEDUP_REMOVED lines=292> */
[----:B------:R-:W-:-:S02]  /*4fe0*/  IMAD.IADD R10, R10, 0x1, R11 ;  /* 0x000000010a0a7824 */ /* 0x000fc400078e020b */
[----:B------:R-:W-:Y:S01]  /*4ff0*/  IMAD.MOV.U32 R11, RZ, RZ, 0x40 ;  /* 0x00000040ff0b7424 */ /* 0x000fe200078e00ff */
[----:B------:R-:W-:Y:S02]  /*5000*/  WARPGROUP.DEPBAR.LE gsb0, 0x0 ;  /* 0x00008000000079c5 */ /* 0x000fe40000010000 */
        /* <DEDUP_REMOVED lines=33> */
.L_x_4963:
[----:B------:R-:W-:Y:S01]  /*5220*/  ISETP.NE.AND P5, PT, R204, 0x1, PT ;  /* 0x00000001cc00780c */ /* 0x000fe20003fa5270 */
[----:B------:R-:W-:Y:S01]  /*5230*/  VIADD R5, R191, UR37 ;  /* 0x00000025bf057c36 */ /* 0x000fe20008000000 */
[----:B------:R-:W-:Y:S01]  /*5240*/  ULDC UR28, c[0x0][0xa80] ;  /* 0x0002a000001c7ab9 */ /* 0x000fe20000000800 */
[----:B------:R-:W-:Y:S01]  /*5250*/  IMAD R217, R2, 0x1000, R19 ;  /* 0x0000100002d97824 */ /* 0x000fe200078e0213 */
[----:B------:R-:W-:-:S03]  /*5260*/  UMOV UR7, 0x40000040 ;  /* 0x4000004000077882 */ /* 0x000fc60000000000 */
[C---:B------:R-:W-:Y:S01]  /*5270*/  VIADD R221, R217.reuse, 0x80 ;  /* 0x00000080d9dd7836 */ /* 0x040fe20000000000 */
[----:B------:R-:W-:-:S05]  /*5280*/  R2UR UR6, R217 ;  /* 0x00000000d90672ca */ /* 0x000fca00000e0000 */
[----:B------:R-:W0:Y:S08]  /*5290*/  @P5 LDC R6, c[0x0][0x44c] ;  /* 0x00011300ff065b82 */ /* 0x000e300000000800 */
[----:B------:R-:W1:Y:S01]  /*52a0*/  @P5 LDC R7, c[0x0][0x450] ;  /* 0x00011400ff075b82 */ /* 0x000e620000000800 */
[----:B0-----:R-:W-:-:S05]  /*52b0*/  @P5 IMAD.HI.U32 R6, R5, R6, RZ ;  /* 0x0000000605065227 */ /* 0x001fca00078e00ff */
[----:B-1----:R-:W-:Y:S01]  /*52c0*/  @P5 SHF.R.U32.HI R5, RZ, R7, R6 ;  /* 0x00000007ff055219 */ /* 0x002fe20000011606 */
[----:B------:R-:W-:-:S04]  /*52d0*/  IMAD R7, R168, -0x40, R11 ;  /* 0xffffffc0a8077824 */ /* 0x000fc800078e020b */
[----:B------:R-:W0:Y:S01]  /*52e0*/  SHFL.IDX PT, R8, R5, RZ, 0x1c1f ;  /* 0x001c1fff05087589 */ /* 0x000e2200000e0000 */
[----:B------:R-:W-:Y:S02]  /*52f0*/  IADD3 R6, R186, 0x1, R7 ;  /* 0x00000001ba067810 */ /* 0x000fe40007ffe007 */
[----:B------:R-:W-:Y:S01]  /*5300*/  IADD3 R7, -R18, R7, R186 ;  /* 0x0000000712077210 */ /* 0x000fe20007ffe1ba */
[----:B------:R-:W1:Y:S01]  /*5310*/  SHFL.IDX PT, R5, R5, 0x1, 0x1c1f ;  /* 0x003c1f0005057f89 */ /* 0x000e6200000e0000 */
[----:B------:R-:W-:-:S04]  /*5320*/  IADD3 R6, -R185, R6, -R18 ;  /* 0x00000006b9067210 */ /* 0x000fc80007ffe912 */
        /* <DEDUP_REMOVED lines=92> */
[----:B------:R-:W-:Y:S02]  /*58f0*/  ISETP.GT.AND P1, PT, R6, 0x38, PT ;  /* 0x000000380600780c */ /* 0x000fe40003f24270 */
        /* <DEDUP_REMOVED lines=10> */
[----:B------:R-:W0:Y:S02]  /*59a0*/  SHFL.BFLY PT, R21, R8, 0x2, 0x1f ;  /* 0x0c401f0008157f89 */ /* 0x000e2400000e0000 */
        /* <DEDUP_REMOVED lines=16> */
[----:B0-----:R-:W-:Y:S01]  /*5ab0*/  FMNMX.FTZ R24, R8, R21, !PT ;  /* 0x0000001508187209 */ /* 0x001fe20007810000 */
[----:B------:R-:W-:-:S06]  /*5ac0*/  FFMA.FTZ R21, R41, UR28, -R56 ;  /* 0x0000001c29157c23 */ /* 0x000fcc0008010838 */
[----:B------:R-:W0:Y:S01]  /*5ad0*/  MUFU.EX2 R6, R6 ;  /* 0x0000000600067308 */ /* 0x000e220000000800 */
[----:B------:R-:W1:Y:S07]  /*5ae0*/  SHFL.BFLY PT, R25, R24, 0x1, 0x1f ;  /* 0x0c201f0018197f89 */ /* 0x000e6e00000e0000 */
[----:B------:R-:W-:Y:S08]  /*5af0*/  MUFU.EX2 R10, R10 ;  /* 0x0000000a000a7308 */ /* 0x000ff00000000800 */
[----:B------:R-:W2:Y:S01]  /*5b00*/  MUFU.EX2 R11, R11 ;  /* 0x0000000b000b7308 */ /* 0x000ea20000000800 */
[----:B0-----:R-:W-:Y:S01]  /*5b10*/  F2FP.BF16.F32.PACK_AB R152, R6, R5 ;  /* 0x000000050698723e */ /* 0x001fe200000010ff */
[----:B------:R-:W-:-:S06]  /*5b20*/  FADD.FTZ R5, R5, R6 ;  /* 0x0000000605057221 */ /* 0x000fcc0000010000 */
[----:B------:R-:W-:Y:S01]  /*5b30*/  MUFU.EX2 R12, R12 ;  /* 0x0000000c000c7308 */ /* 0x000fe20000000800 */
[----:B-1----:R-:W-:Y:S01]  /*5b40*/  FMNMX.FTZ R8, R24, R25, !PT ;  /* 0x0000001918087209 */ /* 0x002fe20007810000 */
[----:B------:R-:W-:-:S03]  /*5b50*/  VIADD R25, R9, 0x38840 ;  /* 0x0003884009197836 */ /* 0x000fc60000000000 */
[C---:B------:R-:W-:Y:S01]  /*5b60*/  FSETP.NEU.FTZ.AND P1, PT, R8.reuse, -INF , PT ;  /* 0xff8000000800780b */ /* 0x040fe20003f3d000 */
[----:B------:R-:W-:Y:S01]  /*5b70*/  FMUL.FTZ R24, R8, UR28 ;  /* 0x0000001c08187c20 */ /* 0x000fe20008410000 */
[----:B------:R-:W-:Y:S01]  /*5b80*/  PRMT R25, R202, 0x654, R25 ;  /* 0x00000654ca197816 */ /* 0x000fe20000000019 */
[----:B------:R-:W0:Y:S01]  /*5b90*/  MUFU.EX2 R13, R13 ;  /* 0x0000000d000d7308 */ /* 0x000e220000000800 */
[C---:B--2---:R-:W-:Y:S01]  /*5ba0*/  F2FP.BF16.F32.PACK_AB R154, R11.reuse, R10 ;  /* 0x0000000a0b9a723e */ /* 0x044fe200000010ff */
[----:B------:R-:W-:Y:S01]  /*5bb0*/  FADD.FTZ R10, R10, R5 ;  /* 0x000000050a0a7221 */ /* 0x000fe20000010000 */
[----:B------:R-:W-:Y:S01]  /*5bc0*/  FSEL R24, R24, RZ, P1 ;  /* 0x000000ff18187208 */ /* 0x000fe20000800000 */
[----:B------:R1:W-:Y:S02]  /*5bd0*/  SYNCS.ARRIVE.TRANS64.RED.A1T0 RZ, [R25+URZ], RZ ;  /* 0x000000ff19ff79a7 */ /* 0x0003e4000810043f */
[----:B------:R-:W-:Y:S02]  /*5be0*/  FADD.FTZ R11, R11, R10 ;  /* 0x0000000a0b0b7221 */ /* 0x000fe40000010000 */
        /* <DEDUP_REMOVED lines=46> */
[----:B------:R0:W-:Y:S01]  /*5ed0*/  STSM.16.M88.4 [R188], R156 ;  /* 0x0000009cbc007844 */ /* 0x0001e20000000200 */
[----:B------:R-:W-:Y:S01]  /*5ee0*/  FADD.FTZ R182, R182, R181 ;  /* 0x000000b5b6b67221 */ /* 0x000fe20000010000 */
        /* <DEDUP_REMOVED lines=21> */
[----:B------:R-:W3:Y:S08]  /*6040*/  MUFU.EX2 R173, R173 ;  /* 0x000000ad00ad7308 */ /* 0x000ef00000000800 */
[----:B------:R-:W4:Y:S01]  /*6050*/  MUFU.EX2 R174, R174 ;  /* 0x000000ae00ae7308 */ /* 0x000f220000000800 */
[----:B--2---:R-:W-:Y:S01]  /*6060*/  F2FP.BF16.F32.PACK_AB R164, R172, R171 ;  /* 0x000000abaca4723e */ /* 0x004fe200000010ff */
[----:B------:R-:W-:-:S04]  /*6070*/  FADD.FTZ R171, R171, R170 ;  /* 0x000000aaabab7221 */ /* 0x000fc80000010000 */
[----:B------:R-:W-:Y:S02]  /*6080*/  FADD.FTZ R172, R172, R171 ;  /* 0x000000abacac7221 */ /* 0x000fe40000010000 */
[----:B------:R-:W-:Y:S02]  /*6090*/  MUFU.EX2 R215, R215 ;  /* 0x000000d700d77308 */ /* 0x000fe40000000800 */
[----:B---3--:R-:W-:-:S06]  /*60a0*/  FADD.FTZ R5, R173, R172 ;  /* 0x000000acad057221 */ /* 0x008fcc0000010000 */
[----:B------:R-:W2:Y:S01]  /*60b0*/  MUFU.EX2 R218, R218 ;  /* 0x000000da00da7308 */ /* 0x000ea20000000800 */
[C---:B----4-:R-:W-:Y:S01]  /*60c0*/  F2FP.BF16.F32.PACK_AB R166, R174.reuse, R173 ;  /* 0x000000adaea6723e */ /* 0x050fe200000010ff */
[----:B------:R-:W-:-:S06]  /*60d0*/  FADD.FTZ R5, R174, R5 ;  /* 0x00000005ae057221 */ /* 0x000fcc0000010000 */
[----:B------:R-:W-:Y:S08]  /*60e0*/  MUFU.EX2 R219, R219 ;  /* 0x000000db00db7308 */ /* 0x000ff00000000800 */
[----:B------:R-:W3:Y:S01]  /*60f0*/  MUFU.EX2 R220, R220 ;  /* 0x000000dc00dc7308 */ /* 0x000ee20000000800 */
[----:B--2---:R-:W-:Y:S01]  /*6100*/  F2FP.BF16.F32.PACK_AB R165, R218, R215 ;  /* 0x000000d7daa5723e */ /* 0x004fe200000010ff */
[----:B------:R-:W-:-:S04]  /*6110*/  FADD.FTZ R215, R215, R216 ;  /* 0x000000d8d7d77221 */ /* 0x000fc80000010000 */
[----:B------:R-:W-:Y:S01]  /*6120*/  FADD.FTZ R218, R218, R215 ;  /* 0x000000d7dada7221 */ /* 0x000fe20000010000 */
[----:B---3--:R-:W-:-:S03]  /*6130*/  F2FP.BF16.F32.PACK_AB R167, R220, R219 ;  /* 0x000000dbdca7723e */ /* 0x008fc600000010ff */
[----:B------:R-:W-:Y:S02]  /*6140*/  FADD.FTZ R219, R219, R218 ;  /* 0x000000dadbdb7221 */ /* 0x000fe40000010000 */
[----:B------:R0:W-:Y:S01]  /*6150*/  STSM.16.M88.4 [R189], R164 ;  /* 0x000000a4bd007844 */ /* 0x0001e20000000200 */
[----:B-1----:R-:W-:Y:S01]  /*6160*/  WARPGROUP.ARRIVE ;  /* 0x00000000000079c5 */ /* 0x002fe20000000000 */
[----:B------:R-:W-:-:S05]  /*6170*/  FADD.FTZ R6, R220, R219 ;  /* 0x000000dbdc067221 */ /* 0x000fca0000010000 */
        /* <DEDUP_REMOVED lines=32> */
.L_x_4964:
[----:B------:R-:W0:Y:S01]  /*6380*/  @P5 LDC R11, c[0x0][0x44c] ;  /* 0x00011300ff0b5b82 */ /* 0x000e220000000800 */
[----:B------:R-:W-:Y:S02]  /*6390*/  IMAD.U32 R10, RZ, RZ, UR37 ;  /* 0x00000025ff0a7e24 */ /* 0x000fe4000f8e00ff */
[----:B------:R-:W-:Y:S02]  /*63a0*/  VIADD R168, R168, 0xfffffffe ;  /* 0xfffffffea8a87836 */ /* 0x000fe40000000000 */
[----:B------:R-:W-:-:S03]  /*63b0*/  VIADD R9, R9, 0x38860 ;  /* 0x0003886009097836 */ /* 0x000fc60000000000 */
[----:B------:R-:W1:Y:S01]  /*63c0*/  @P5 LDC R12, c[0x0][0x450] ;  /* 0x00011400ff0c5b82 */ /* 0x000e620000000800 */
[----:B------:R-:W-:Y:S02]  /*63d0*/  R2UR UR30, R168 ;  /* 0x00000000a81e72ca */ /* 0x000fe400000e0000 */
[----:B------:R-:W-:-:S04]  /*63e0*/  PRMT R9, R202, 0x654, R9 ;  /* 0x00000654ca097816 */ /* 0x000fc80000000009 */
[----:B------:R2:W-:Y:S01]  /*63f0*/  SYNCS.ARRIVE.TRANS64.RED.A1T0 RZ, [R9+URZ], RZ ;  /* 0x000000ff09ff79a7 */ /* 0x0005e2000810043f */
[----:B0-----:R-:W-:-:S05]  /*6400*/  @P5 IMAD.HI.U32 R11, R11, UR37, RZ ;  /* 0x000000250b0b5c27 */ /* 0x001fca000f8e00ff */
[----:B-1----:R-:W-:-:S04]  /*6410*/  @P5 SHF.R.U32.HI R10, RZ, R12, R11 ;  /* 0x0000000cff0a5219 */ /* 0x002fc8000001160b */
[----:B------:R-:W-:-:S04]  /*6420*/  IADD3 R10, R10, R186, -R185 ;  /* 0x000000ba0a0a7210 */ /* 0x000fc80007ffe8b9 */
[----:B------:R-:W-:-:S04]  /*6430*/  SHF.R.S32.HI R11, RZ, 0x1f, R10 ;  /* 0x0000001fff0b7819 */ /* 0x000fc8000001140a */
[----:B------:R-:W-:-:S04]  /*6440*/  LEA.HI R11, R11, R10, RZ, 0x6 ;  /* 0x0000000a0b0b7211 */ /* 0x000fc800078f30ff */
[----:B------:R-:W-:-:S04]  /*6450*/  SHF.R.S32.HI R11, RZ, 0x6, R11 ;  /* 0x00000006ff0b7819 */ /* 0x000fc8000001140b */
[----:B------:R-:W-:-:S13]  /*6460*/  R2UR UR29, R11 ;  /* 0x000000000b1d72ca */ /* 0x000fda00000e0000 */
[----:B------:R-:W-:-:S04]  /*6470*/  UISETP.LT.AND UP0, UPT, URZ, UR29, UPT ;  /* 0x0000001d3f00728c */ /* 0x000fc8000bf01270 */
[----:B------:R-:W-:-:S04]  /*6480*/  USEL UR29, URZ, UR29, !UP0 ;  /* 0x0000001d3f1d7287 */ /* 0x000fc8000c000000 */
[----:B------:R-:W-:-:S06]  /*6490*/  UISETP.GE.AND UP0, UPT, UR30, UR29, UPT ;  /* 0x0000001d1e00728c */ /* 0x000fcc000bf06270 */
[----:B------:R-:W-:-:S13]  /*64a0*/  PLOP3.LUT P1, PT, PT, PT, UP0, 0x80, 0x0 ;  /* 0x000000000000781c */ /* 0x000fda0003f2f008 */
[----:B--2---:R-:W-:Y:S05]  /*64b0*/  @!P1 BRA `(.L_x_4965) ;  /* 0x00000030009c9947 */ /* 0x004fea0003800000 */
[----:B------:R-:W-:Y:S01]  /*64c0*/  IMAD.MOV.U32 R11, RZ, RZ, R8 ;  /* 0x000000ffff0b7224 */ /* 0x000fe200078e0008 */
[----:B------:R-:W-:Y:S01]  /*64d0*/  ULDC UR28, c[0x0][0xa80] ;  /* 0x0002a000001c7ab9 */ /* 0x000fe20000000800 */
[----:B------:R-:W-:Y:S02]  /*64e0*/  IMAD.MOV.U32 R10, RZ, RZ, R7 ;  /* 0x000000ffff0a7224 */ /* 0x000fe400078e0007 */
[----:B------:R-:W-:-:S07]  /*64f0*/  IMAD.MOV.U32 R13, RZ, RZ, R2 ;  /* 0x000000ffff0d7224 */ /* 0x000fce00078e0002 */
.L_x_4976:
[----:B------:R-:W-:-:S05]  /*6500*/  VIADD R2, R13, 0x1 ;  /* 0x000000010d027836 */ /* 0x000fca0000000000 */
[----:B------:R-:W-:-:S04]  /*6510*/  ISETP.NE.AND P1, PT, R2, 0x2, PT ;  /* 0x000000020200780c */ /* 0x000fc80003f25270 */
[----:B------:R-:W-:Y:S02]  /*6520*/  SEL R7, RZ, 0x1, P1 ;  /* 0x00000001ff077807 */ /* 0x000fe40000800000 */
[----:B------:R-:W-:Y:S02]  /*6530*/  SEL R2, R2, RZ, P1 ;  /* 0x000000ff02027207 */ /* 0x000fe40000800000 */
[----:B------:R-:W-:Y:S01]  /*6540*/  LOP3.LUT R16, R16, R7, RZ, 0x3c, !PT ;  /* 0x0000000710107212 */ /* 0x000fe200078e3cff */
[----:B0-----:R-:W-:Y:S06]  /*6550*/  @!P0 BRA `(.L_x_4966) ;  /* 0x0000000000048947 */ /* 0x001fec0003800000 */
[----:B------:R-:W-:Y:S01]  /*6560*/  BPT.TRAP 0x1 ;  /* 0x000000040000795c */ /* 0x000fe20000300000 */
.L_x_4966:
[----:B------:R-:W-:Y:S01]  /*6570*/  IMAD R9, R2, 0x8, R17 ;  /* 0x0000000802097824 */ /* 0x000fe200078e0211 */
[----:B------:R-:W-:-:S04]  /*6580*/  SHF.L.U32 R8, R16, 0x1f, RZ ;  /* 0x0000001f10087819 */ /* 0x000fc800000006ff */
[----:B------:R0:W1:Y:S01]  /*6590*/  SYNCS.PHASECHK.TRANS64.TRYWAIT P1, [R9+URZ+0x38830], R8 ;  /* 0x03883008090075a7 */ /* 0x000062000802017f */
[----:B------:R-:W-:Y:S05]  /*65a0*/  @!P0 BRA `(.L_x_4967) ;  /* 0x0000000000048947 */ /* 0x000fea0003800000 */
[----:B------:R-:W-:Y:S01]  /*65b0*/  BPT.TRAP 0x1 ;  /* 0x000000040000795c */ /* 0x000fe20000300000 */
.L_x_4967:
[----:B------:R-:W-:Y:S01]  /*65c0*/  IMAD R7, R2, 0x200, R0 ;  /* 0x0000020002077824 */ /* 0x000fe200078e0200 */
[----:B-1----:R-:W-:Y:S06]  /*65d0*/  @P1 BRA `(.L_x_4968) ;  /* 0x0000000000081947 */ /* 0x002fec0003800000 */
[----:B------:R-:W1:Y:S02]  /*65e0*/  SYNCS.PHASECHK.TRANS64.TRYWAIT P1, [R9+URZ+0x38830], R8 ;  /* 0x03883008090075a7 */ /* 0x000e64000802017f */
[----:B-1----:R-:W-:Y:S05]  /*65f0*/  @!P1 BRA `(.L_x_4969) ;  /* 0x0000010000609947 */ /* 0x002fea0003800000 */
.L_x_4968:
        /* <DEDUP_REMOVED lines=22> */
.L_x_4970:
[----:B------:R2:W3:Y:S01]  /*6760*/  SYNCS.PHASECHK.TRANS64.TRYWAIT P1, [R9+URZ+0x38850], R8 ;  /* 0x03885008090075a7 */ /* 0x0004e2000802017f */
[----:B------:R-:W-:Y:S05]  /*6770*/  @!P0 BRA `(.L_x_4971) ;  /* 0x0000000000048947 */ /* 0x000fea0003800000 */
[----:B------:R-:W-:Y:S01]  /*6780*/  BPT.TRAP 0x1 ;  /* 0x000000040000795c */ /* 0x000fe20000300000 */
.L_x_4971:
[----:B------:R-:W-:Y:S01]  /*6790*/  IMAD R7, R2, 0x1000, R4 ;  /* 0x0000100002077824 */ /* 0x000fe200078e0204 */
[----:B---3--:R-:W-:Y:S06]  /*67a0*/  @P1 BRA `(.L_x_4972) ;  /* 0x0000000000081947 */ /* 0x008fec0003800000 */
[----:B------:R-:W3:Y:S02]  /*67b0*/  SYNCS.PHASECHK.TRANS64.TRYWAIT P1, [R9+URZ+0x38850], R8 ;  /* 0x03885008090075a7 */ /* 0x000ee4000802017f */
[----:B---3--:R-:W-:Y:S05]  /*67c0*/  @!P1 BRA `(.L_x_4973) ;  /* 0x0000010000009947 */ /* 0x008fea0003800000 */
.L_x_4972:
        /* <DEDUP_REMOVED lines=189> */
[----:B------:R-:W-:Y:S01]  /*73a0*/  IMAD.IADD R15, R21, 0x1, R8 ;  /* 0x00000001150f7824 */ /* 0x000fe200078e0208 */
[----:B------:R-:W-:Y:S02]  /*73b0*/  WARPGROUP.DEPBAR.LE gsb0, 0x0 ;  /* 0x00008000000079c5 */ /* 0x000fe40000010000 */
[----:B------:R-:W-:-:S08]  /*73c0*/  WARPGROUP.ARRIVE ;  /* 0x00000000000079c5 */ /* 0x000fd00000000000 */
[----:B------:R-:W-:Y:S01]  /*73d0*/  HGMMA.64x64x16.F32.BF16 R152, gdesc[UR24], R152, gsb0 ;  /* 0x00e00000189879f0 */ /* 0x000fe20008001898 */
[----:B------:R-:W-:Y:S01]  /*73e0*/  R2UR UR24, R15 ;  /* 0x000000000f1872ca */ /* 0x000fe200000e0000 */
[----:B------:R-:W-:Y:S01]  /*73f0*/  VIADD R15, R7, 0xa00 ;  /* 0x00000a00070f7836 */ /* 0x000fe20000000000 */
[----:B------:R-:W-:Y:S01]  /*7400*/  UMOV UR25, 0x40000040 ;  /* 0x4000004000197882 */ /* 0x000fe20000000000 */
[----:B------:R-:W-:Y:S02]  /*7410*/  UMOV UR27, 0x40000040 ;  /* 0x40000040001b7882 */ /* 0x000fe40000000000 */
[----:B------:R-:W-:-:S05]  /*7420*/  IMAD.IADD R20, R8, 0x1, R15 ;  /* 0x0000000108147824 */ /* 0x000fca00078e020f */
        /* <DEDUP_REMOVED lines=128> */
.L_x_4974:
        /* <DEDUP_REMOVED lines=9> */
[----:B------:R-:W-:-:S03]  /*7cc0*/  IADD3 R8, R186, UR6, -R18 ;  /* 0x00000006ba087c10 */ /* 0x000fc6000fffe812 */
[----:B------:R-:W0:Y:S02]  /*7cd0*/  SHFL.IDX PT, R15, R7, 0x1, 0x1c1f ;  /* 0x003c1f00070f7f89 */ /* 0x000e2400000e0000 */
[----:B------:R-:W-:Y:S02]  /*7ce0*/  IMAD.IADD R8, R8, 0x1, -R185 ;  /* 0x0000000108087824 */ /* 0x000fe400078e0ab9 */
[----:B------:R-:W1:Y:S02]  /*7cf0*/  SHFL.IDX PT, R7, R7, RZ, 0x1c1f ;  /* 0x001c1fff07077589 */ /* 0x000e6400000e0000 */
[----:B0-----:R-:W-:-:S05]  /*7d00*/  IMAD.IADD R12, R8, 0x1, R15 ;  /* 0x00000001080c7824 */ /* 0x001fca00078e020f */
        /* <DEDUP_REMOVED lines=47> */
[----:B------:R-:W-:Y:S01]  /*8000*/  FMNMX.FTZ R14, R183, R12, !PT ;  /* 0x0000000cb70e7209 */ /* 0x000fe20007810000 */
[----:B-1----:R-:W-:-:S04]  /*8010*/  IMAD.IADD R12, R8, 0x1, R7 ;  /* 0x00000001080c7824 */ /* 0x002fc800078e0207 */
        /* <DEDUP_REMOVED lines=70> */
[----:B------:R-:W-:Y:S01]  /*8480*/  FFMA.FTZ R181, R183, UR28, -R214 ;  /* 0x0000001cb7b57c23 */ /* 0x000fe200080108d6 */
[----:B------:R-:W0:Y:S01]  /*8490*/  SHFL.BFLY PT, R158, R7, 0x2, 0x1f ;  /* 0x0c401f00079e7f89 */ /* 0x000e2200000e0000 */
[----:B------:R-:W-:Y:S08]  /*84a0*/  MUFU.EX2 R15, R15 ;  /* 0x0000000f000f7308 */ /* 0x000ff00000000800 */
[----:B------:R-:W-:Y:S08]  /*84b0*/  MUFU.EX2 R12, R12 ;  /* 0x0000000c000c7308 */ /* 0x000ff00000000800 */
[----:B------:R-:W-:Y:S01]  /*84c0*/  MUFU.EX2 R14, R177 ;  /* 0x000000b1000e7308 */ /* 0x000fe20000000800 */
[----:B0-----:R-:W-:-:S07]  /*84d0*/  FMNMX.FTZ R158, R7, R158, !PT ;  /* 0x0000009e079e7209 */ /* 0x001fce0007810000 */
[----:B------:R-:W0:Y:S01]  /*84e0*/  MUFU.EX2 R169, R169 ;  /* 0x000000a900a97308 */ /* 0x000e220000000800 */
[----:B------:R-:W1:Y:S07]  /*84f0*/  SHFL.BFLY PT, R7, R158, 0x1, 0x1f ;  /* 0x0c201f009e077f89 */ /* 0x000e6e00000e0000 */
[----:B------:R-:W-:Y:S08]  /*8500*/  MUFU.EX2 R20, R20 ;  /* 0x0000001400147308 */ /* 0x000ff00000000800 */
[----:B------:R-:W2:Y:S08]  /*8510*/  MUFU.EX2 R173, R173 ;  /* 0x000000ad00ad7308 */ /* 0x000eb00000000800 */
        /* <DEDUP_REMOVED lines=9> */
[----:B------:R-:W-:Y:S01]  /*85b0*/  FSEL R153, R7, RZ, P2 ;  /* 0x000000ff07997208 */ /* 0x000fe20001000000 */
[--C-:B------:R-:W-:Y:S01]  /*85c0*/  FFMA.FTZ R221, R152, UR28, -R158.reuse ;  /* 0x0000001c98dd7c23 */ /* 0x100fe2000801089e */
[----:B------:R-:W-:Y:S01]  /*85d0*/  FSEL R152, R8, RZ, P1 ;  /* 0x000000ff08987208 */ /* 0x000fe20000800000 */
[----:B------:R-:W-:Y:S01]  /*85e0*/  FFMA.FTZ R214, R157, UR28, -R158 ;  /* 0x0000001c9dd67c23 */ /* 0x000fe2000801089e */
[----:B------:R-:W-:Y:S02]  /*85f0*/  IMAD.MOV R157, RZ, RZ, -R184 ;  /* 0x000000ffff9d7224 */ /* 0x000fe400078e0ab8 */
[----:B------:R-:W-:Y:S01]  /*8600*/  FADD.FTZ R153, -R153, R10 ;  /* 0x0000000a99997221 */ /* 0x000fe20000010100 */
[--C-:B------:R-:W-:Y:S01]  /*8610*/  FFMA.FTZ R222, R213, UR28, -R158.reuse ;  /* 0x0000001cd5de7c23 */ /* 0x100fe2000801089e */
[----:B------:R-:W-:Y:S01]  /*8620*/  FADD.FTZ R152, -R152, R11 ;  /* 0x0000000b98987221 */ /* 0x000fe20000010100 */
[--C-:B------:R-:W-:Y:S01]  /*8630*/  FFMA.FTZ R213, R215, UR28, -R158.reuse ;  /* 0x0000001cd7d57c23 */ /* 0x100fe2000801089e */
[----:B------:R-:W-:Y:S01]  /*8640*/  FMUL.FTZ R215, R153, UR28 ;  /* 0x0000001c99d77c20 */ /* 0x000fe20008410000 */
[----:B------:R-:W-:Y:S01]  /*8650*/  ISETP.NE.AND P1, PT, R18, R157, PT ;  /* 0x0000009d1200720c */ /* 0x000fe20003f25270 */
[----:B------:R-:W-:Y:S01]  /*8660*/  FMUL.FTZ R152, R152, UR28 ;  /* 0x0000001c98987c20 */ /* 0x000fe20008410000 */
[--C-:B------:R-:W-:Y:S01]  /*8670*/  FFMA.FTZ R183, R156, UR28, -R158.reuse ;  /* 0x0000001c9cb77c23 */ /* 0x100fe2000801089e */
[--C-:B------:R-:W-:Y:S01]  /*8680*/  FFMA.FTZ R156, R176, UR28, -R158.reuse ;  /* 0x0000001cb09c7c23 */ /* 0x100fe2000801089e */
[----:B------:R-:W-:Y:S01]  /*8690*/  FFMA.FTZ R224, R154, UR28, -R158 ;  /* 0x0000001c9ae07c23 */ /* 0x000fe2000801089e */
[----:B------:R-:W1:Y:S01]  /*86a0*/  MUFU.EX2 R10, R152 ;  /* 0x00000098000a7308 */ /* 0x000e620000000800 */
[----:B------:R-:W-:-:S02]  /*86b0*/  VIADD R153, R9, 0x38840 ;  /* 0x0003884009997836 */ /* 0x000fc40000000000 */
[--C-:B------:R-:W-:Y:S01]  /*86c0*/  FFMA.FTZ R217, R160, UR28, -R158.reuse ;  /* 0x0000001ca0d97c23 */ /* 0x100fe2000801089e */
[--C-:B------:R-:W-:Y:S01]  /*86d0*/  FFMA.FTZ R218, R161, UR28, -R158.reuse ;  /* 0x0000001ca1da7c23 */ /* 0x100fe2000801089e */
[--C-:B------:R-:W-:Y:S01]  /*86e0*/  FFMA.FTZ R219, R164, UR28, -R158.reuse ;  /* 0x0000001ca4db7c23 */ /* 0x100fe2000801089e */
[--C-:B------:R-:W-:Y:S01]  /*86f0*/  FFMA.FTZ R220, R165, UR28, -R158.reuse ;  /* 0x0000001ca5dc7c23 */ /* 0x100fe2000801089e */
[----:B------:R-:W-:Y:S01]  /*8700*/  PRMT R153, R202, 0x654, R153 ;  /* 0x00000654ca997816 */ /* 0x000fe20000000099 */
[----:B------:R-:W-:Y:S01]  /*8710*/  FFMA.FTZ R172, R172, UR28, -R158 ;  /* 0x0000001cacac7c23 */ /* 0x000fe2000801089e */
[----:B------:R-:W3:Y:S01]  /*8720*/  MUFU.EX2 R215, R215 ;  /* 0x000000d700d77308 */ /* 0x000ee20000000800 */
[----:B------:R-:W-:Y:S02]  /*8730*/  @!P1 IMAD R154, R13, 0x40, R22 ;  /* 0x000000400d9a9824 */ /* 0x000fe400078e0216 */
[--C-:B------:R-:W-:Y:S01]  /*8740*/  FFMA.FTZ R13, R216, UR28, -R158.reuse ;  /* 0x0000001cd80d7c23 */ /* 0x100fe2000801089e */
[----:B------:R4:W-:Y:S01]  /*8750*/  SYNCS.ARRIVE.TRANS64.RED.A1T0 RZ, [R153+URZ], RZ ;  /* 0x000000ff99ff79a7 */ /* 0x0009e2000810043f */
[----:B------:R-:W-:Y:S01]  /*8760*/  FFMA.FTZ R216, R155, UR28, -R158 ;  /* 0x0000001c9bd87c23 */ /* 0x000fe2000801089e */
[----:B------:R-:W-:Y:S01]  /*8770*/  IMAD R176, R2, 0x1000, R19 ;  /* 0x0000100002b07824 */ /* 0x000fe200078e0213 */
[----:B0-----:R-:W-:Y:S01]  /*8780*/  F2FP.BF16.F32.PACK_AB R155, R169, R14 ;  /* 0x0000000ea99b723e */ /* 0x001fe200000010ff */
[----:B------:R0:W-:Y:S01]  /*8790*/  MUFU.EX2 R11, R156 ;  /* 0x0000009c000b7308 */ /* 0x0001e20000000800 */
[----:B--2---:R-:W-:Y:S01]  /*87a0*/  F2FP.BF16.F32.PACK_AB R157, R173, R20 ;  /* 0x00000014ad9d723e */ /* 0x004fe200000010ff */
[-C--:B-1----:R-:W-:Y:S01]  /*87b0*/  FMUL.FTZ R26, R26, R10.reuse ;  /* 0x0000000a1a1a7220 */ /* 0x082fe20000410000 */
[----:B----4-:R-:W-:Y:S01]  /*87c0*/  F2FP.BF16.F32.PACK_AB R153, R12, R15 ;  /* 0x0000000f0c99723e */ /* 0x010fe200000010ff */
[----:B------:R-:W-:Y:S01]  /*87d0*/  FMUL.FTZ R27, R27, R10 ;  /* 0x0000000a1b1b7220 */ /* 0x000fe20000410000 */
[----:B------:R-:W-:Y:S01]  /*87e0*/  F2FP.BF16.F32.PACK_AB R159, R177, R168 ;  /* 0x000000a8b19f723e */ /* 0x000fe200000010ff */
[----:B------:R-:W-:Y:S01]  /*87f0*/  FMUL.FTZ R30, R30, R10 ;  /* 0x0000000a1e1e7220 */ /* 0x000fe20000410000 */
[----:B------:R-:W-:Y:S01]  /*8800*/  R2UR UR6, R176 ;  /* 0x00000000b00672ca */ /* 0x000fe200000e0000 */
[----:B------:R-:W-:Y:S01]  /*8810*/  MUFU.EX2 R182, R182 ;  /* 0x000000b600b67308 */ /* 0x000fe20000000800 */
[----:B0-----:R-:W-:-:S02]  /*8820*/  @!P1 IMAD R156, R154, 0x4, R17 ;  /* 0x000000049a9c9824 */ /* 0x001fc400078e0211 */
[-C--:B---3--:R-:W-:Y:S01]  /*8830*/  FMUL.FTZ R24, R24, R215.reuse ;  /* 0x000000d718187220 */ /* 0x088fe20000410000 */
[-C--:B------:R-:W-:Y:S01]  /*8840*/  FMUL.FTZ R25, R25, R215.reuse ;  /* 0x000000d719197220 */ /* 0x080fe20000410000 */
[-C--:B------:R-:W-:Y:S01]  /*8850*/  FMUL.FTZ R28, R28, R215.reuse ;  /* 0x000000d71c1c7220 */ /* 0x080fe20000410000 */
[-C--:B------:R-:W-:Y:S01]  /*8860*/  FMUL.FTZ R29, R29, R215.reuse ;  /* 0x000000d71d1d7220 */ /* 0x080fe20000410000 */
[----:B------:R-:W-:Y:S01]  /*8870*/  @!P1 STS [R156+0x38400], R215 ;  /* 0x038400d79c009388 */ /* 0x000fe20000000800 */
[-C--:B------:R-:W-:Y:S01]  /*8880*/  FMUL.FTZ R31, R31, R10.reuse ;  /* 0x0000000a1f1f7220 */ /* 0x080fe20000410000 */
[----:B------:R-:W0:Y:S01]  /*8890*/  MUFU.EX2 R21, R21 ;  /* 0x0000001500157308 */ /* 0x000e220000000800 */
[-C--:B------:R-:W-:Y:S01]  /*88a0*/  FMUL.FTZ R32, R32, R215.reuse ;  /* 0x000000d720207220 */ /* 0x080fe20000410000 */
[----:B------:R1:W-:Y:S01]  /*88b0*/  @!P1 STS [R156+0x38420], R10 ;  /* 0x0384200a9c009388 */ /* 0x0003e20000000800 */
        /* <DEDUP_REMOVED lines=59> */
[----:B------:R-:W-:Y:S01]  /*8c70*/  FMUL.FTZ R81, R81, R215 ;  /* 0x000000d751517220 */ /* 0x000fe20000410000 */
[-C--:B------:R-:W-:Y:S01]  /*8c80*/  FMUL.FTZ R82, R82, R10.reuse ;  /* 0x0000000a52527220 */ /* 0x080fe20000410000 */
[----:B------:R-:W-:Y:S01]  /*8c90*/  MUFU.EX2 R174, R174 ;  /* 0x000000ae00ae7308 */ /* 0x000fe20000000800 */
[----:B0-----:R-:W-:Y:S01]  /*8ca0*/  F2FP.BF16.F32.PACK_AB R158, R220, R219 ;  /* 0x000000dbdc9e723e */ /* 0x001fe200000010ff */
        /* <DEDUP_REMOVED lines=81> */
[-C--:B------:R-:W-:Y:S01]  /*91c0*/  FMUL.FTZ R150, R150, R10.reuse ;  /* 0x0000000a96967220 */ /* 0x080fe20000410000 */
[----:B------:R-:W-:Y:S01]  /*91d0*/  FMUL.FTZ R151, R151, R10 ;  /* 0x0000000a97977220 */ /* 0x000fe20000410000 */
[----:B-1----:R-:W-:Y:S01]  /*91e0*/  F2FP.BF16.F32.PACK_AB R165, R179, R178 ;  /* 0x000000b2b3a5723e */ /* 0x002fe200000010ff */
[----:B------:R1:W-:Y:S01]  /*91f0*/  STSM.16.M88.4 [R187+0x36400], R152 ;  /* 0x03640098bb007844 */ /* 0x0003e20000000200 */
[----:B------:R-:W-:Y:S01]  /*9200*/  VIADD R223, R176, 0x80 ;  /* 0x00000080b0df7836 */ /* 0x000fe20000000000 */
[----:B------:R-:W-:Y:S01]  /*9210*/  MUFU.EX2 R13, R13 ;  /* 0x0000000d000d7308 */ /* 0x000fe20000000800 */
[----:B0-----:R-:W-:Y:S01]  /*9220*/  F2FP.BF16.F32.PACK_AB R167, R181, R180 ;  /* 0x000000b4b5a7723e */ /* 0x001fe200000010ff */
[----:B------:R1:W-:Y:S01]  /*9230*/  STSM.16.M88.4 [R188], R156 ;  /* 0x0000009cbc007844 */ /* 0x0003e20000000200 */
[----:B------:R-:W-:Y:S01]  /*9240*/  FFMA.FTZ R15, R10, R6, R15 ;  /* 0x000000060a0f7223 */ /* 0x000fe2000001000f */
[----:B------:R-:W-:-:S02]  /*9250*/  FFMA.FTZ R182, R215, R5, R182 ;  /* 0x00000005d7b67223 */ /* 0x000fc400000100b6 */
[----:B------:R1:W-:Y:S01]  /*9260*/  STSM.16.M88.4 [R190], R160 ;  /* 0x000000a0be007844 */ /* 0x0003e20000000200 */
[----:B------:R-:W-:Y:S01]  /*9270*/  FADD.FTZ R15, R12, R15 ;  /* 0x0000000f0c0f7221 */ /* 0x000fe20000010000 */
[----:B------:R-:W0:Y:S01]  /*9280*/  MUFU.EX2 R216, R216 ;  /* 0x000000d800d87308 */ /* 0x000e220000000800 */
        /* <DEDUP_REMOVED lines=64> */
.L_x_4975:
[----:B------:R-:W-:Y:S01]  /*9690*/  UISETP.GT.AND UP0, UPT, UR30, UR29, UPT ;  /* 0x0000001d1e00728c */ /* 0x000fe2000bf04270 */
[----:B------:R-:W-:Y:S01]  /*96a0*/  VIADD R9, R9, 0x38860 ;  /* 0x0003886009097836 */ /* 0x000fe20000000000 */
[----:B------:R-:W-:Y:S01]  /*96b0*/  UIADD3 UR30, UR30, -0x1, URZ ;  /* 0xffffffff1e1e7890 */ /* 0x000fe2000fffe03f */
[----:B------:R-:W-:Y:S02]  /*96c0*/  IMAD.MOV.U32 R11, RZ, RZ, R8 ;  /* 0x000000ffff0b7224 */ /* 0x000fe400078e0008 */
[----:B------:R-:W-:Y:S01]  /*96d0*/  IMAD.MOV.U32 R10, RZ, RZ, R7 ;  /* 0x000000ffff0a7224 */ /* 0x000fe200078e0007 */
[----:B------:R-:W-:Y:S01]  /*96e0*/  PLOP3.LUT P1, PT, PT, PT, UP0, 0x80, 0x0 ;  /* 0x000000000000781c */ /* 0x000fe20003f2f008 */
[----:B------:R-:W-:Y:S01]  /*96f0*/  IMAD.MOV.U32 R13, RZ, RZ, R2 ;  /* 0x000000ffff0d7224 */ /* 0x000fe200078e0002 */
[----:B------:R-:W-:-:S04]  /*9700*/  PRMT R9, R202, 0x654, R9 ;  /* 0x00000654ca097816 */ /* 0x000fc80000000009 */
[----:B------:R0:W-:Y:S07]  /*9710*/  SYNCS.ARRIVE.TRANS64.RED.A1T0 RZ, [R9+URZ], RZ ;  /* 0x000000ff09ff79a7 */ /* 0x0001ee000810043f */
[----:B------:R-:W-:Y:S05]  /*9720*/  @P1 BRA `(.L_x_4976) ;  /* 0xffffffcc00741947 */ /* 0x000fea000383ffff */
.L_x_4965:
[----:B------:R-:W-:-:S13]  /*9730*/  ISETP.LE.AND P1, PT, RZ, UR30, PT ;  /* 0x0000001eff007c0c */ /* 0x000fda000bf23270 */
[----:B------:R-:W-:Y:S05]  /*9740*/  @!P1 BRA `(.L_x_4977) ;  /* 0x0000002c004c9947 */ /* 0x000fea0003800000 */
[----:B------:R-:W-:Y:S01]  /*9750*/  IMAD.MOV.U32 R185, RZ, RZ, R8 ;  /* 0x000000ffffb97224 */ /* 0x000fe200078e0008 */
[----:B------:R-:W-:Y:S01]  /*9760*/  ULDC UR28, c[0x0][0xa80] ;  /* 0x0002a000001c7ab9 */ /* 0x000fe20000000800 */
[----:B------:R-:W-:Y:S02]  /*9770*/  IMAD.MOV.U32 R10, RZ, RZ, R7 ;  /* 0x000000ffff0a7224 */ /* 0x000fe400078e0007 */
[----:B------:R-:W-:-:S07]  /*9780*/  IMAD.MOV.U32 R213, RZ, RZ, R2 ;  /* 0x000000ffffd57224 */ /* 0x000fce00078e0002 */
.L_x_4988:
[----:B------:R-:W-:-:S05]  /*9790*/  VIADD R2, R213, 0x1 ;  /* 0x00000001d5027836 */ /* 0x000fca0000000000 */
[----:B------:R-:W-:-:S04]  /*97a0*/  ISETP.NE.AND P1, PT, R2, 0x2, PT ;  /* 0x000000020200780c */ /* 0x000fc80003f25270 */
[----:B------:R-:W-:Y:S02]  /*97b0*/  SEL R7, RZ, 0x1, P1 ;  /* 0x00000001ff077807 */ /* 0x000fe40000800000 */
[----:B------:R-:W-:Y:S02]  /*97c0*/  SEL R2, R2, RZ, P1 ;  /* 0x000000ff02027207 */ /* 0x000fe40000800000 */
[----:B------:R-:W-:Y:S01]  /*97d0*/  LOP3.LUT R16, R16, R7, RZ, 0x3c, !PT ;  /* 0x0000000710107212 */ /* 0x000fe200078e3cff */
[----:B-1----:R-:W-:Y:S06]  /*97e0*/  @!P0 BRA `(.L_x_4978) ;  /* 0x0000000000048947 */ /* 0x002fec0003800000 */
[----:B------:R-:W-:Y:S01]  /*97f0*/  BPT.TRAP 0x1 ;  /* 0x000000040000795c */ /* 0x000fe20000300000 */
.L_x_4978:
[----:B0-----:R-:W-:Y:S01]  /*9800*/  IMAD R9, R2, 0x8, R17 ;  /* 0x0000000802097824 */ /* 0x001fe200078e0211 */
[----:B------:R-:W-:-:S04]  /*9810*/  SHF.L.U32 R8, R16, 0x1f, RZ ;  /* 0x0000001f10087819 */ /* 0x000fc800000006ff */
[----:B------:R0:W1:Y:S01]  /*9820*/  SYNCS.PHASECHK.TRANS64.TRYWAIT P1, [R9+URZ+0x38830], R8 ;  /* 0x03883008090075a7 */ /* 0x000062000802017f */
[----:B------:R-:W-:Y:S05]  /*9830*/  @!P0 BRA `(.L_x_4979) ;  /* 0x0000000000048947 */ /* 0x000fea0003800000 */
[----:B------:R-:W-:Y:S01]  /*9840*/  BPT.TRAP 0x1 ;  /* 0x000000040000795c */ /* 0x000fe20000300000 */
.L_x_4979:
[----:B------:R-:W-:Y:S01]  /*9850*/  IMAD R7, R2, 0x200, R0 ;  /* 0x0000020002077824 */ /* 0x000fe200078e0200 */
[----:B-1----:R-:W-:Y:S06]  /*9860*/  @P1 BRA `(.L_x_4980) ;  /* 0x0000000000081947 */ /* 0x002fec0003800000 */
[----:B------:R-:W1:Y:S02]  /*9870*/  SYNCS.PHASECHK.TRANS64.TRYWAIT P1, [R9+URZ+0x38830], R8 ;  /* 0x03883008090075a7 */ /* 0x000e64000802017f */
[----:B-1----:R-:W-:Y:S05]  /*9880*/  @!P1 BRA `(.L_x_4981) ;  /* 0x000000cc00e49947 */ /* 0x002fea0003800000 */
.L_x_4980:
        /* <DEDUP_REMOVED lines=22> */
.L_x_4982:
[----:B------:R2:W3:Y:S01]  /*99f0*/  SYNCS.PHASECHK.TRANS64.TRYWAIT P1, [R9+URZ+0x38850], R8 ;  /* 0x03885008090075a7 */ /* 0x0004e2000802017f */
[----:B------:R-:W-:Y:S05]  /*9a00*/  @!P0 BRA `(.L_x_4983) ;  /* 0x0000000000048947 */ /* 0x000fea0003800000 */
[----:B------:R-:W-:Y:S01]  /*9a10*/  BPT.TRAP 0x1 ;  /* 0x000000040000795c */ /* 0x000fe20000300000 */
.L_x_4983:
[----:B------:R-:W-:Y:S01]  /*9a20*/  IMAD R7, R2, 0x1000, R4 ;  /* 0x0000100002077824 */ /* 0x000fe200078e0204 */
[----:B---3--:R-:W-:Y:S06]  /*9a30*/  @P1 BRA `(.L_x_4984) ;  /* 0x0000000000081947 */ /* 0x008fec0003800000 */
[----:B------:R-:W3:Y:S02]  /*9a40*/  SYNCS.PHASECHK.TRANS64.TRYWAIT P1, [R9+URZ+0x38850], R8 ;  /* 0x03885008090075a7 */ /* 0x000ee4000802017f */
[----:B---3--:R-:W-:Y:S05]  /*9a50*/  @!P1 BRA `(.L_x_4985) ;  /* 0x000000cc00849947 */ /* 0x008fea0003800000 */
.L_x_4984:
        /* <DEDUP_REMOVED lines=326> */
.L_x_4986:
[----:B------:R-:W-:Y:S01]  /*aec0*/  FMNMX.FTZ R8, R152, R10, !PT ;  /* 0x0000000a98087209 */ /* 0x000fe20007810000 */
[----:B------:R-:W-:Y:S01]  /*aed0*/  IMAD R220, R2, 0x1000, R19 ;  /* 0x0000100002dc7824 */ /* 0x000fe200078e0213 */
[----:B------:R-:W-:Y:S02]  /*aee0*/  UMOV UR7, 0x40000040 ;  /* 0x4000004000077882 */ /* 0x000fe40000000000 */
[----:B------:R-:W-:Y:S02]  /*aef0*/  FMNMX.FTZ R7, R153, R8, !PT ;  /* 0x0000000899077209 */ /* 0x000fe40007810000 */
        /* <DEDUP_REMOVED lines=109> */
[----:B------:R-:W-:Y:S01]  /*b5d0*/  FFMA.FTZ R153, R181, UR28, -R204 ;  /* 0x0000001cb5997c23 */ /* 0x000fe200080108cc */
[----:B------:R-:W-:Y:S01]  /*b5e0*/  MUFU.EX2 R186, R186 ;  /* 0x000000ba00ba7308 */ /* 0x000fe20000000800 */
[----:B-1----:R-:W-:Y:S01]  /*b5f0*/  F2FP.BF16.F32.PACK_AB R156, R20, R15 ;  /* 0x0000000f149c723e */ /* 0x002fe200000010ff */
        /* <DEDUP_REMOVED lines=11> */
[--C-:B------:R-:W-:Y:S01]  /*b6b0*/  FFMA.FTZ R204, R154, UR28, -R152.reuse ;  /* 0x0000001c9acc7c23 */ /* 0x100fe20008010898 */
[--C-:B------:R-:W-:Y:S01]  /*b6c0*/  FFMA.FTZ R215, R155, UR28, -R152.reuse ;  /* 0x0000001c9bd77c23 */ /* 0x100fe20008010898 */
[----:B------:R-:W-:Y:S01]  /*b6d0*/  FFMA.FTZ R214, R158, UR28, -R152 ;  /* 0x0000001c9ed67c23 */ /* 0x000fe20008010898 */
[----:B------:R-:W1:Y:S01]  /*b6e0*/  MUFU.EX2 R181, R181 ;  /* 0x000000b500b57308 */ /* 0x000e620000000800 */
[----:B0-----:R-:W-:-:S02]  /*b6f0*/  IMAD.MOV R153, RZ, RZ, -R184 ;  /* 0x000000ffff997224 */ /* 0x001fc400078e0ab8 */
[--C-:B------:R-:W-:Y:S01]  /*b700*/  FFMA.FTZ R217, R159, UR28, -R152.reuse ;  /* 0x0000001c9fd97c23 */ /* 0x100fe20008010898 */
[--C-:B------:R-:W-:Y:S01]  /*b710*/  FFMA.FTZ R216, R162, UR28, -R152.reuse ;  /* 0x0000001ca2d87c23 */ /* 0x100fe20008010898 */
[--C-:B------:R-:W-:Y:S01]  /*b720*/  FFMA.FTZ R219, R163, UR28, -R152.reuse ;  /* 0x0000001ca3db7c23 */ /* 0x100fe20008010898 */
[--C-:B------:R-:W-:Y:S01]  /*b730*/  FFMA.FTZ R218, R166, UR28, -R152.reuse ;  /* 0x0000001ca6da7c23 */ /* 0x100fe20008010898 */
[----:B------:R-:W-:Y:S01]  /*b740*/  ISETP.NE.AND P1, PT, R18, R153, PT ;  /* 0x000000991200720c */ /* 0x000fe20003f25270 */
[----:B------:R-:W-:Y:S02]  /*b750*/  VIADD R153, R9, 0x38840 ;  /* 0x0003884009997836 */ /* 0x000fe40000000000 */
[--C-:B------:R-:W-:Y:S01]  /*b760*/  FFMA.FTZ R221, R167, UR28, -R152.reuse ;  /* 0x0000001ca7dd7c23 */ /* 0x100fe20008010898 */
[--C-:B------:R-:W-:Y:S01]  /*b770*/  FFMA.FTZ R170, R170, UR28, -R152.reuse ;  /* 0x0000001caaaa7c23 */ /* 0x100fe20008010898 */
[--C-:B------:R-:W-:Y:S01]  /*b780*/  FFMA.FTZ R171, R171, UR28, -R152.reuse ;  /* 0x0000001cabab7c23 */ /* 0x100fe20008010898 */
[--C-:B------:R-:W-:Y:S01]  /*b790*/  FFMA.FTZ R174, R174, UR28, -R152.reuse ;  /* 0x0000001caeae7c23 */ /* 0x100fe20008010898 */
[----:B------:R-:W-:Y:S01]  /*b7a0*/  PRMT R153, R202, 0x654, R153 ;  /* 0x00000654ca997816 */ /* 0x000fe20000000099 */
[--C-:B------:R-:W-:Y:S01]  /*b7b0*/  FFMA.FTZ R175, R175, UR28, -R152.reuse ;  /* 0x0000001cafaf7c23 */ /* 0x100fe20008010898 */
[--C-:B------:R-:W-:Y:S01]  /*b7c0*/  FFMA.FTZ R178, R178, UR28, -R152.reuse ;  /* 0x0000001cb2b27c23 */ /* 0x100fe20008010898 */
[--C-:B------:R-:W-:Y:S01]  /*b7d0*/  FFMA.FTZ R179, R179, UR28, -R152.reuse ;  /* 0x0000001cb3b37c23 */ /* 0x100fe20008010898 */
[----:B------:R0:W-:Y:S01]  /*b7e0*/  SYNCS.ARRIVE.TRANS64.RED.A1T0 RZ, [R153+URZ], RZ ;  /* 0x000000ff99ff79a7 */ /* 0x0001e2000810043f */
[--C-:B------:R-:W-:Y:S01]  /*b7f0*/  FFMA.FTZ R182, R182, UR28, -R152.reuse ;  /* 0x0000001cb6b67c23 */ /* 0x100fe20008010898 */
[----:B------:R-:W-:Y:S01]  /*b800*/  FFMA.FTZ R183, R183, UR28, -R152 ;  /* 0x0000001cb7b77c23 */ /* 0x000fe20008010898 */
[----:B------:R-:W-:Y:S01]  /*b810*/  @!P1 IMAD R154, R213, 0x40, R22 ;  /* 0x00000040d59a9824 */ /* 0x000fe200078e0216 */
[----:B------:R-:W-:Y:S01]  /*b820*/  MUFU.EX2 R204, R204 ;  /* 0x000000cc00cc7308 */ /* 0x000fe20000000800 */
[----:B------:R-:W-:Y:S01]  /*b830*/  F2FP.BF16.F32.PACK_AB R152, R12, R11 ;  /* 0x0000000b0c98723e */ /* 0x000fe200000010ff */
[----:B-1----:R-:W-:Y:S01]  /*b840*/  FMUL.FTZ R26, R26, R181 ;  /* 0x000000b51a1a7220 */ /* 0x002fe20000410000 */
[----:B------:R-:W-:Y:S01]  /*b850*/  @!P1 IMAD R154, R154, 0x4, R17 ;  /* 0x000000049a9a9824 */ /* 0x000fe200078e0211 */
[----:B------:R-:W-:Y:S01]  /*b860*/  F2FP.BF16.F32.PACK_AB R158, R186, R21 ;  /* 0x00000015ba9e723e */ /* 0x000fe200000010ff */
[-C--:B------:R-:W-:Y:S01]  /*b870*/  FMUL.FTZ R27, R27, R181.reuse ;  /* 0x000000b51b1b7220 */ /* 0x080fe20000410000 */
[-C--:B------:R-:W-:Y:S01]  /*b880*/  FMUL.FTZ R30, R30, R181.reuse ;  /* 0x000000b51e1e7220 */ /* 0x080fe20000410000 */
        /* <DEDUP_REMOVED lines=182> */
.L_x_4987:
[----:B------:R-:W-:Y:S01]  /*c3f0*/  ISETP.LT.AND P1, PT, RZ, UR30, PT ;  /* 0x0000001eff007c0c */ /* 0x000fe2000bf21270 */
[----:B------:R-:W-:Y:S01]  /*c400*/  VIADD R9, R9, 0x38860 ;  /* 0x0003886009097836 */ /* 0x000fe20000000000 */
[----:B------:R-:W-:Y:S01]  /*c410*/  UIADD3 UR30, UR30, -0x1, URZ ;  /* 0xffffffff1e1e7890 */ /* 0x000fe2000fffe03f */
[----:B------:R-:W-:Y:S02]  /*c420*/  IMAD.MOV.U32 R185, RZ, RZ, R8 ;  /* 0x000000ffffb97224 */ /* 0x000fe400078e0008 */
[----:B------:R-:W-:Y:S01]  /*c430*/  IMAD.MOV.U32 R10, RZ, RZ, R7 ;  /* 0x000000ffff0a7224 */ /* 0x000fe200078e0007 */
[----:B------:R-:W-:Y:S01]  /*c440*/  PRMT R9, R202, 0x654, R9 ;  /* 0x00000654ca097816 */ /* 0x000fe20000000009 */
[----:B------:R-:W-:-:S03]  /*c450*/  IMAD.MOV.U32 R213, RZ, RZ, R2 ;  /* 0x000000ffffd57224 */ /* 0x000fc600078e0002 */
[----:B------:R1:W-:Y:S03]  /*c460*/  SYNCS.ARRIVE.TRANS64.RED.A1T0 RZ, [R9+URZ], RZ ;  /* 0x000000ff09ff79a7 */ /* 0x0003e6000810043f */
[----:B------:R-:W-:Y:S05]  /*c470*/  @P1 BRA `(.L_x_4988) ;  /* 0xffffffd000c41947 */ /* 0x000fea000383ffff */
.L_x_4977:
[----:B------:R-:W2:Y:S01]  /*c480*/  SHFL.BFLY PT, R0, R5, 0x2, 0x1f ;  /* 0x0c401f0005007f89 */ /* 0x000ea200000e0000 */
[----:B------:R-:W-:-:S03]  /*c490*/  UIADD3 UR36, UR36, 0x1, URZ ;  /* 0x0000000124247890 */ /* 0x000fc6000fffe03f */
[----:B01----:R-:W0:Y:S01]  /*c4a0*/  SHFL.BFLY PT, R9, R6, 0x2, 0x1f ;  /* 0x0c401f0006097f89 */ /* 0x003e2200000e0000 */
[----:B------:R-:W-:Y:S08]  /*c4b0*/  BAR.ARV 0x8, 0x100 ;  /* 0x0204000000007b1d */ /* 0x000ff00000002000 */
[----:B------:R-:W-:Y:S01]  /*c4c0*/  BAR.SYNC.DEFER_BLOCKING 0xf, 0x100 ;  /* 0x03c4000000007b1d */ /* 0x000fe20000010000 */
[----:B--2---:R-:W-:Y:S01]  /*c4d0*/  FADD.FTZ R4, R0, R5 ;  /* 0x0000000500047221 */ /* 0x004fe20000010000 */
[----:B------:R-:W-:-:S02]  /*c4e0*/  VIADD R5, R2, 0x1 ;  /* 0x0000000102057836 */ /* 0x000fc40000000000 */
[----:B0-----:R-:W-:Y:S02]  /*c4f0*/  FADD.FTZ R9, R9, R6 ;  /* 0x0000000609097221 */ /* 0x001fe40000010000 */
[----:B------:R-:W0:Y:S01]  /*c500*/  SHFL.BFLY PT, R3, R4, 0x1, 0x1f ;  /* 0x0c201f0004037f89 */ /* 0x000e2200000e0000 */
[----:B------:R-:W-:-:S03]  /*c510*/  ISETP.NE.AND P1, PT, R5, 0x2, PT ;  /* 0x000000020500780c */ /* 0x000fc60003f25270 */
[----:B------:R-:W1:Y:S01]  /*c520*/  SHFL.BFLY PT, R10, R9, 0x1, 0x1f ;  /* 0x0c201f00090a7f89 */ /* 0x000e6200000e0000 */
[----:B0-----:R-:W-:Y:S01]  /*c530*/  FADD.FTZ R0, R4, R3 ;  /* 0x0000000304007221 */ /* 0x001fe20000010000 */
[----:B------:R-:W-:Y:S02]  /*c540*/  IMAD.MOV R3, RZ, RZ, -R184 ;  /* 0x000000ffff037224 */ /* 0x000fe400078e0ab8 */
[----:B------:R-:W-:Y:S02]  /*c550*/  IMAD.MOV.U32 R4, RZ, RZ, RZ ;  /* 0x000000ffff047224 */ /* 0x000fe400078e00ff */
[----:B-1----:R-:W-:Y:S01]  /*c560*/  FADD.FTZ R6, R9, R10 ;  /* 0x0000000a09067221 */ /* 0x002fe20000010000 */
[----:B------:R-:W-:Y:S02]  /*c570*/  FSETP.NE.FTZ.AND P2, PT, R0, RZ, PT ;  /* 0x000000ff0000720b */ /* 0x000fe40003f55000 */
[----:B------:R-:W-:Y:S01]  /*c580*/  ISETP.NE.AND P0, PT, R18, R3, PT ;  /* 0x000000031200720c */ /* 0x000fe20003f05270 */
[----:B------:R-:W-:Y:S01]  /*c590*/  IMAD.MOV.U32 R3, RZ, RZ, RZ ;  /* 0x000000ffff037224 */ /* 0x000fe200078e00ff */
[----:B------:R-:W-:-:S02]  /*c5a0*/  FSETP.NE.FTZ.AND P3, PT, R6, RZ, PT ;  /* 0x000000ff0600720b */ /* 0x000fc40003f75000 */
[----:B------:R-:W-:-:S04]  /*c5b0*/  SEL R9, RZ, 0x1, P1 ;  /* 0x00000001ff097807 */ /* 0x000fc80000800000 */
[----:B------:R-:W-:Y:S01]  /*c5c0*/  LOP3.LUT R16, R16, R9, RZ, 0x3c, !PT ;  /* 0x0000000910107212 */ /* 0x000fe200078e3cff */
[----:B------:R-:W-:Y:S02]  /*c5d0*/  IMAD.U32 R9, RZ, RZ, UR28 ;  /* 0x0000001cff097e24 */ /* 0x000fe4000f8e00ff */
        /* <DEDUP_REMOVED lines=78> */
[-C--:B------:R-:W-:Y:S01]  /*cac0*/  FMUL.FTZ R19, R91, R4.reuse ;  /* 0x000000045b137220 */ /* 0x080fe20000410000 */
[----:B------:R-:W-:Y:S02]  /*cad0*/  IMAD.MOV.U32 R0, RZ, RZ, -0x800000 ;  /* 0xff800000ff007424 */ /* 0x000fe400078e00ff */
[-C--:B------:R-:W-:Y:S01]  /*cae0*/  FMUL.FTZ R13, R42, R4.reuse ;  /* 0x000000042a0d7220 */ /* 0x080fe20000410000 */
[-C--:B------:R-:W-:Y:S01]  /*caf0*/  FMUL.FTZ R15, R46, R4.reuse ;  /* 0x000000042e0f7220 */ /* 0x080fe20000410000 */
[-C--:B------:R-:W-:Y:S01]  /*cb00*/  FMUL.FTZ R25, R50, R4.reuse ;  /* 0x0000000432197220 */ /* 0x080fe20000410000 */
[-C--:B------:R-:W-:Y:S01]  /*cb10*/  FMUL.FTZ R33, R58, R4.reuse ;  /* 0x000000043a217220 */ /* 0x080fe20000410000 */
[-C--:B------:R-:W-:Y:S01]  /*cb20*/  FMUL.FTZ R29, R66, R4.reuse ;  /* 0x00000004421d7220 */ /* 0x080fe20000410000 */
[-C--:B------:R-:W-:Y:S01]  /*cb30*/  FMUL.FTZ R91, R94, R4.reuse ;  /* 0x000000045e5b7220 */ /* 0x080fe20000410000 */
[----:B------:R-:W-:Y:S01]  /*cb40*/  @P2 FFMA.FTZ R3, R2, R7, R17 ;  /* 0x0000000702032223 */ /* 0x000fe20000010011 */
        /* <DEDUP_REMOVED lines=61> */
.L_x_4947:
[----:B------:R-:W0:Y:S01]  /*cf20*/  S2R R202, SR_CgaCtaId ;  /* 0x0000000000ca7919 */ /* 0x000e220000008800 */
[----:B------:R-:W-:Y:S01]  /*cf30*/  MOV R17, 0x400 ;  /* 0x0000040000117802 */ /* 0x000fe20000000f00 */
[----:B------:R-:W-:Y:S01]  /*cf40*/  BSSY B0, `(.L_x_4989) ;  /* 0x00002f1000007945 */ /* 0x000fe20003800000 */
[----:B------:R-:W-:Y:S02]  /*cf50*/  BAR.SYNC.DEFER_BLOCKING 0x5, 0x180 ;  /* 0x0146000000007b1d */ /* 0x000fe40000010000 */
[----:B0-----:R-:W-:-:S05]  /*cf60*/  LEA R17, R202, R17, 0x18 ;  /* 0x00000011ca117211 */ /* 0x001fca00078ec0ff */
[----:B------:R-:W0:Y:S02]  /*cf70*/  LDS.128 R4, [R17+0x388d0] ;  /* 0x0388d00011047984 */ /* 0x000e240000000c00 */
[----:B0-----:R-:W-:Y:S02]  /*cf80*/  R2UR UR5, R5 ;  /* 0x00000000050572ca */ /* 0x001fe400000e0000 */
[----:B------:R-:W-:Y:S01]  /*cf90*/  R2UR UR6, R6 ;  /* 0x00000000060672ca */ /* 0x000fe200000e0000 */
[----:B------:R-:W-:Y:S06]  /*cfa0*/  BAR.ARV 0x4, 0x180 ;  /* 0x0106000000007b1d */ /* 0x000fec0000002000 */
[----:B------:R-:W-:Y:S08]  /*cfb0*/  @P0 BRA `(.L_x_4990) ;  /* 0x0000002000240947 */ /* 0x000ff00003800000 */
[----:B------:R-:W0:Y:S01]  /*cfc0*/  S2R R6, SR_SWINHI ;  /* 0x0000000000067919 */ /* 0x000e220000002f00 */
[----:B------:R-:W-:Y:S01]  /*cfd0*/  F2FP.BF16.F32.PACK_AB R9, R27, R9 ;  /* 0x000000091b09723e */ /* 0x000fe200000010ff */
[----:B------:R-:W-:Y:S01]  /*cfe0*/  USHF.L.U32 UR10, UR40, 0x2, URZ ;  /* 0x00000002280a7899 */ /* 0x000fe2000800063f */
[----:B------:R-:W-:Y:S01]  /*cff0*/  F2FP.BF16.F32.PACK_AB R10, R10, R174 ;  /* 0x000000ae0a0a723e */ /* 0x000fe200000010ff */
[----:B------:R-:W-:Y:S01]  /*d000*/  BAR.SYNC.DEFER_BLOCKING 0x1, 0x100 ;  /* 0x0044000000007b1d */ /* 0x000fe20000010000 */
[----:B------:R-:W-:Y:S01]  /*d010*/  F2FP.BF16.F32.PACK_AB R11, R31, R11 ;  /* 0x0000000b1f0b723e */ /* 0x000fe200000010ff */
[----:B------:R-:W-:Y:S01]  /*d020*/  USHF.L.U64.HI UR11, UR40, 0x2, UR39 ;  /* 0x00000002280b7899 */ /* 0x000fe20008010227 */
[----:B------:R-:W-:Y:S02]  /*d030*/  F2FP.BF16.F32.PACK_AB R12, R12, R170 ;  /* 0x000000aa0c0c723e */ /* 0x000fe400000010ff */
[----:B------:R-:W-:Y:S01]  /*d040*/  F2FP.BF16.F32.PACK_AB R13, R43, R13 ;  /* 0x0000000d2b0d723e */ /* 0x000fe200000010ff */
[----:B------:R-:W-:Y:S01]  /*d050*/  ULDC.64 UR8, c[0x0][0xd00] ;  /* 0x0003400000087ab9 */ /* 0x000fe20000000a00 */
[----:B------:R-:W-:Y:S01]  /*d060*/  F2FP.BF16.F32.PACK_AB R14, R14, R167 ;  /* 0x000000a70e0e723e */ /* 0x000fe200000010ff */
[----:B------:R-:W-:Y:S01]  /*d070*/  UISETP.NE.U32.AND UP0, UPT, UR8, URZ, UPT ;  /* 0x0000003f0800728c */ /* 0x000fe2000bf05070 */
[----:B------:R-:W-:Y:S01]  /*d080*/  F2FP.BF16.F32.PACK_AB R15, R47, R15 ;  /* 0x0000000f2f0f723e */ /* 0x000fe200000010ff */
[----:B------:R-:W-:Y:S01]  /*d090*/  UIADD3 UR4, UP1, UR10, UR8, URZ ;  /* 0x000000080a047290 */ /* 0x000fe2000ff3e03f */
[----:B------:R-:W-:Y:S01]  /*d0a0*/  F2FP.BF16.F32.PACK_AB R24, R24, R166 ;  /* 0x000000a61818723e */ /* 0x000fe200000010ff */
[----:B------:R-:W-:Y:S01]  /*d0b0*/  UISETP.NE.AND.EX UP0, UPT, UR9, URZ, UPT, UP0 ;  /* 0x0000003f0900728c */ /* 0x000fe2000bf05300 */
[----:B------:R-:W-:Y:S01]  /*d0c0*/  F2FP.BF16.F32.PACK_AB R25, R51, R25 ;  /* 0x000000193319723e */ /* 0x000fe200000010ff */
[----:B------:R-:W-:Y:S01]  /*d0d0*/  UIADD3.X UR7, UR11, UR9, URZ, UP1, !UPT ;  /* 0x000000090b077290 */ /* 0x000fe20008ffe43f */
[----:B------:R-:W-:-:S02]  /*d0e0*/  F2FP.BF16.F32.PACK_AB R32, R32, R164 ;  /* 0x000000a42020723e */ /* 0x000fc400000010ff */
[----:B------:R-:W-:Y:S01]  /*d0f0*/  F2FP.BF16.F32.PACK_AB R33, R59, R33 ;  /* 0x000000213b21723e */ /* 0x000fe200000010ff */
[----:B------:R-:W-:Y:S01]  /*d100*/  ULDC.64 UR8, c[0x0][0xd08] ;  /* 0x0003420000087ab9 */ /* 0x000fe20000000a00 */
[----:B------:R-:W-:Y:S02]  /*d110*/  F2FP.BF16.F32.PACK_AB R28, R28, R161 ;  /* 0x000000a11c1c723e */ /* 0x000fe400000010ff */
[----:B------:R-:W-:Y:S02]  /*d120*/  F2FP.BF16.F32.PACK_AB R29, R67, R29 ;  /* 0x0000001d431d723e */ /* 0x000fe400000010ff */
[----:B------:R-:W-:Y:S02]  /*d130*/  F2FP.BF16.F32.PACK_AB R31, R71, R70 ;  /* 0x00000046471f723e */ /* 0x000fe400000010ff */
[----:B------:R-:W-:Y:S02]  /*d140*/  F2FP.BF16.F32.PACK_AB R80, R81, R80 ;  /* 0x000000505150723e */ /* 0x000fe400000010ff */
[----:B------:R-:W-:-:S02]  /*d150*/  F2FP.BF16.F32.PACK_AB R81, R83, R82 ;  /* 0x000000525351723e */ /* 0x000fc400000010ff */
[----:B------:R-:W-:Y:S02]  /*d160*/  MOV R4, R17 ;  /* 0x0000001100047202 */ /* 0x000fe40000000f00 */
[----:B0-----:R-:W-:Y:S02]  /*d170*/  MOV R5, R6 ;  /* 0x0000000600057202 */ /* 0x001fe40000000f00 */
[----:B------:R-:W-:Y:S02]  /*d180*/  F2FP.BF16.F32.PACK_AB R88, R89, R88 ;  /* 0x000000585958723e */ /* 0x000fe400000010ff */
[----:B------:R-:W-:Y:S01]  /*d190*/  F2FP.BF16.F32.PACK_AB R82, R85, R84 ;  /* 0x000000545552723e */ /* 0x000fe200000010ff */
[----:B------:R-:W-:Y:S01]  /*d1a0*/  IMAD.WIDE R122, R203, 0x2, R4 ;  /* 0x00000002cb7a7825 */ /* 0x000fe200078e0204 */
[----:B------:R-:W-:Y:S02]  /*d1b0*/  F2FP.BF16.F32.PACK_AB R83, R87, R86 ;  /* 0x000000565753723e */ /* 0x000fe400000010ff */
[----:B------:R-:W-:-:S02]  /*d1c0*/  F2FP.BF16.F32.PACK_AB R89, R19, R90 ;  /* 0x0000005a1359723e */ /* 0x000fc400000010ff */
[C---:B------:R-:W-:Y:S02]  /*d1d0*/  IADD3 R177, P1, R122.reuse, 0x20, RZ ;  /* 0x000000207ab17810 */ /* 0x040fe40007f3e0ff */
[C---:B------:R-:W-:Y:S02]  /*d1e0*/  IADD3 R52, P6, R122.reuse, 0x2020, RZ ;  /* 0x000020207a347810 */ /* 0x040fe40007fde0ff */
[----:B------:R-:W-:Y:S01]  /*d1f0*/  LOP3.LUT R36, R177, 0x380, RZ, 0xc0, !PT ;  /* 0x00000380b1247812 */ /* 0x000fe200078ec0ff */
[--C-:B------:R-:W-:Y:S01]  /*d200*/  IMAD.X R37, RZ, RZ, R123.reuse, P1 ;  /* 0x000000ffff257224 */ /* 0x100fe200008e067b */
[----:B------:R-:W-:Y:S01]  /*d210*/  IADD3 R179, P0, R122, 0x40, RZ ;  /* 0x000000407ab37810 */ /* 0x000fe20007f1e0ff */
[--C-:B------:R-:W-:Y:S01]  /*d220*/  IMAD.X R53, RZ, RZ, R123.reuse, P6 ;  /* 0x000000ffff357224 */ /* 0x100fe200030e067b */
[----:B------:R-:W-:Y:S02]  /*d230*/  SHF.R.U64 R36, R36, 0x3, RZ ;  /* 0x0000000324247819 */ /* 0x000fe400000012ff */
[----:B------:R-:W-:Y:S01]  /*d240*/  IADD3 R181, P4, R122, 0x60, RZ ;  /* 0x000000607ab57810 */ /* 0x000fe20007f9e0ff */
[----:B------:R-:W-:Y:S01]  /*d250*/  IMAD.X R41, RZ, RZ, R123, P0 ;  /* 0x000000ffff297224 */ /* 0x000fe200000e067b */
[----:B------:R-:W-:-:S02]  /*d260*/  LOP3.LUT R36, R36, R177, RZ, 0x3c, !PT ;  /* 0x000000b124247212 */ /* 0x000fc400078e3cff */
[----:B------:R-:W-:Y:S01]  /*d270*/  LOP3.LUT R177, R52, 0x380, RZ, 0xc0, !PT ;  /* 0x0000038034b17812 */ /* 0x000fe200078ec0ff */
[--C-:B------:R-:W-:Y:S01]  /*d280*/  IMAD.X R45, RZ, RZ, R123.reuse, P4 ;  /* 0x000000ffff2d7224 */ /* 0x100fe200020e067b */
[C---:B------:R-:W-:Y:S02]  /*d290*/  IADD3 R183, P3, R122.reuse, 0x2000, RZ ;  /* 0x000020007ab77810 */ /* 0x040fe40007f7e0ff */
[----:B------:R-:W-:Y:S02]  /*d2a0*/  LOP3.LUT R44, R181, 0x380, RZ, 0xc0, !PT ;  /* 0x00000380b52c7812 */ /* 0x000fe400078ec0ff */
[----:B------:R-:W-:Y:S01]  /*d2b0*/  SHF.R.U64 R177, R177, 0x3, RZ ;  /* 0x00000003b1b17819 */ /* 0x000fe200000012ff */
[----:B------:R-:W-:Y:S01]  /*d2c0*/  IMAD.X R49, RZ, RZ, R123, P3 ;  /* 0x000000ffff317224 */ /* 0x000fe200018e067b */
[----:B------:R-:W-:Y:S02]  /*d2d0*/  IADD3 R8, P0, R122, 0x4020, RZ ;  /* 0x000040207a087810 */ /* 0x000fe40007f1e0ff */
[----:B------:R-:W-:-:S02]  /*d2e0*/  LOP3.LUT R40, R179, 0x380, RZ, 0xc0, !PT ;  /* 0x00000380b3287812 */ /* 0x000fc400078ec0ff */
[C---:B------:R-:W-:Y:S01]  /*d2f0*/  LOP3.LUT R21, R122.reuse, 0x380, RZ, 0xc0, !PT ;  /* 0x000003807a157812 */ /* 0x040fe200078ec0ff */
[--C-:B------:R-:W-:Y:S01]  /*d300*/  IMAD.X R69, RZ, RZ, R123.reuse, P0 ;  /* 0x000000ffff457224 */ /* 0x100fe200000e067b */
[----:B------:R-:W-:Y:S02]  /*d310*/  LOP3.LUT R48, R183, 0x380, RZ, 0xc0, !PT ;  /* 0x00000380b7307812 */ /* 0x000fe400078ec0ff */
[C---:B------:R-:W-:Y:S02]  /*d320*/  IADD3 R56, P5, R122.reuse, 0x2040, RZ ;  /* 0x000020407a387810 */ /* 0x040fe40007fbe0ff */
[C---:B------:R-:W-:Y:S02]  /*d330*/  IADD3 R60, P2, R122.reuse, 0x2060, RZ ;  /* 0x000020607a3c7810 */ /* 0x040fe40007f5e0ff */
[----:B------:R-:W-:Y:S01]  /*d340*/  IADD3 R64, P1, R122, 0x4000, RZ ;  /* 0x000040007a407810 */ /* 0x000fe20007f3e0ff */
[--C-:B------:R-:W-:Y:S01]  /*d350*/  IMAD.X R57, RZ, RZ, R123.reuse, P5 ;  /* 0x000000ffff397224 */ /* 0x100fe200028e067b */
[----:B------:R-:W-:Y:S01]  /*d360*/  SHF.R.U64 R44, R44, 0x3, RZ ;  /* 0x000000032c2c7819 */ /* 0x000fe200000012ff */
[--C-:B------:R-:W-:Y:S01]  /*d370*/  IMAD.X R61, RZ, RZ, R123.reuse, P2 ;  /* 0x000000ffff3d7224 */ /* 0x100fe200010e067b */
[----:B------:R-:W-:Y:S01]  /*d380*/  LOP3.LUT R52, R177, R52, RZ, 0x3c, !PT ;  /* 0x00000034b1347212 */ /* 0x000fe200078e3cff */
[----:B------:R-:W-:Y:S01]  /*d390*/  IMAD.X R65, RZ, RZ, R123, P1 ;  /* 0x000000ffff417224 */ /* 0x000fe200008e067b */
[----:B------:R-:W-:-:S02]  /*d3a0*/  SHF.R.U64 R40, R40, 0x3, RZ ;  /* 0x0000000328287819 */ /* 0x000fc400000012ff */
[----:B------:R-:W-:Y:S02]  /*d3b0*/  LOP3.LUT R177, R8, 0x380, RZ, 0xc0, !PT ;  /* 0x0000038008b17812 */ /* 0x000fe400078ec0ff */
[----:B------:R-:W-:Y:S02]  /*d3c0*/  SHF.R.U64 R21, R21, 0x3, RZ ;  /* 0x0000000315157819 */ /* 0x000fe400000012ff */
[----:B------:R-:W-:Y:S02]  /*d3d0*/  SHF.R.U64 R48, R48, 0x3, RZ ;  /* 0x0000000330307819 */ /* 0x000fe400000012ff */
[----:B------:R-:W-:Y:S02]  /*d3e0*/  LOP3.LUT R44, R44, R181, RZ, 0x3c, !PT ;  /* 0x000000b52c2c7212 */ /* 0x000fe400078e3cff */
[----:B------:R-:W-:Y:S02]  /*d3f0*/  LOP3.LUT R40, R40, R179, RZ, 0x3c, !PT ;  /* 0x000000b328287212 */ /* 0x000fe400078e3cff */
[----:B------:R-:W-:-:S02]  /*d400*/  LOP3.LUT R181, R60, 0x380, RZ, 0xc0, !PT ;  /* 0x000003803cb57812 */ /* 0x000fc400078ec0ff */
[----:B------:R-:W-:Y:S02]  /*d410*/  SHF.R.U64 R177, R177, 0x3, RZ ;  /* 0x00000003b1b17819 */ /* 0x000fe400000012ff */
        /* <DEDUP_REMOVED lines=17> */
[----:B------:R-:W-:Y:S02]  /*d530*/  LOP3.LUT R68, R177, R8, RZ, 0x3c, !PT ;  /* 0x00000008b1447212 */ /* 0x000fe400078e3cff */
[----:B------:R-:W-:Y:S02]  /*d540*/  SHF.R.U64 R179, R179, 0x3, RZ ;  /* 0x00000003b3b37819 */ /* 0x000fe400000012ff */
[----:B------:R-:W-:Y:S02]  /*d550*/  F2FP.BF16.F32.PACK_AB R8, R20, R175 ;  /* 0x000000af1408723e */ /* 0x000fe400000010ff */
[----:B------:R-:W-:-:S02]  /*d560*/  MOV R122, R122 ;  /* 0x0000007a007a7202 */ /* 0x000fc40000000f00 */
[----:B------:R-:W-:Y:S02]  /*d570*/  LOP3.LUT R27, R6, 0x380, RZ, 0xc0, !PT ;  /* 0x00000380061b7812 */ /* 0x000fe400078ec0ff */
[----:B------:R-:W-:Y:S01]  /*d580*/  LOP3.LUT R175, R26, 0x380, RZ, 0xc0, !PT ;  /* 0x000003801aaf7812 */ /* 0x000fe200078ec0ff */
[----:B------:R0:W-:Y:S01]  /*d590*/  STSM.16.M88.4 [R122], R8 ;  /* 0x000000087a007844 */ /* 0x0001e20000000200 */
[----:B------:R-:W-:Y:S02]  /*d5a0*/  SHF.R.U64 R183, R183, 0x3, RZ ;  /* 0x00000003b7b77819 */ /* 0x000fe400000012ff */
[----:B------:R-:W-:Y:S02]  /*d5b0*/  LOP3.LUT R60, R181, R60, RZ, 0x3c, !PT ;  /* 0x0000003cb53c7212 */ /* 0x000fe400078e3cff */
[----:B------:R-:W-:Y:S02]  /*d5c0*/  LOP3.LUT R123, R30, 0x380, RZ, 0xc0, !PT ;  /* 0x000003801e7b7812 */ /* 0x000fe400078ec0ff */
[----:B------:R-:W-:-:S02]  /*d5d0*/  LOP3.LUT R56, R179, R56, RZ, 0x3c, !PT ;  /* 0x00000038b3387212 */ /* 0x000fc400078e3cff */
[----:B------:R-:W-:Y:S02]  /*d5e0*/  LOP3.LUT R181, R106, 0x380, RZ, 0xc0, !PT ;  /* 0x000003806ab57812 */ /* 0x000fe400078ec0ff */
[----:B------:R-:W-:Y:S02]  /*d5f0*/  LOP3.LUT R179, R102, 0x380, RZ, 0xc0, !PT ;  /* 0x0000038066b37812 */ /* 0x000fe400078ec0ff */
[----:B------:R-:W-:Y:S02]  /*d600*/  SHF.R.U64 R27, R27, 0x3, RZ ;  /* 0x000000031b1b7819 */ /* 0x000fe400000012ff */
[----:B------:R-:W-:Y:S02]  /*d610*/  SHF.R.U64 R175, R175, 0x3, RZ ;  /* 0x00000003afaf7819 */ /* 0x000fe400000012ff */
[----:B------:R-:W-:Y:S02]  /*d620*/  LOP3.LUT R64, R183, R64, RZ, 0x3c, !PT ;  /* 0x00000040b7407212 */ /* 0x000fe400078e3cff */
[----:B------:R-:W-:-:S02]  /*d630*/  LOP3.LUT R183, R110, 0x380, RZ, 0xc0, !PT ;  /* 0x000003806eb77812 */ /* 0x000fc400078ec0ff */
[----:B------:R-:W-:Y:S02]  /*d640*/  SHF.R.U64 R123, R123, 0x3, RZ ;  /* 0x000000037b7b7819 */ /* 0x000fe400000012ff */
[----:B------:R-:W-:Y:S02]  /*d650*/  MOV R36, R36 ;  /* 0x0000002400247202 */ /* 0x000fe40000000f00 */
        /* <DEDUP_REMOVED lines=8> */
[----:B------:R-:W-:Y:S02]  /*d6e0*/  LOP3.LUT R20, R175, R26, RZ, 0x3c, !PT ;  /* 0x0000001aaf147212 */ /* 0x000fe400078e3cff */
[----:B------:R-:W-:Y:S02]  /*d6f0*/  MOV R40, R40 ;  /* 0x0000002800287202 */ /* 0x000fe40000000f00 */
[----:B------:R-:W-:-:S02]  /*d700*/  MOV R44, R44 ;  /* 0x0000002c002c7202 */ /* 0x000fc40000000f00 */
[----:B------:R-:W-:Y:S01]  /*d710*/  F2FP.BF16.F32.PACK_AB R26, R163, R165 ;  /* 0x000000a5a31a723e */ /* 0x000fe200000010ff */
[----:B------:R-:W-:Y:S01]  /*d720*/  STSM.16.M88.4 [R40], R12 ;  /* 0x0000000c28007844 */ /* 0x000fe20000000200 */
[----:B------:R-:W-:Y:S02]  /*d730*/  F2FP.BF16.F32.PACK_AB R27, R55, R54 ;  /* 0x00000036371b723e */ /* 0x000fe400000010ff */
[----:B------:R-:W-:Y:S02]  /*d740*/  SHF.R.U64 R183, R183, 0x3, RZ ;  /* 0x00000003b7b77819 */ /* 0x000fe400000012ff */
[----:B------:R-:W-:Y:S01]  /*d750*/  LOP3.LUT R118, R123, R30, RZ, 0x3c, !PT ;  /* 0x0000001e7b767212 */ /* 0x000fe200078e3cff */
[----:B------:R-:W-:Y:S01]  /*d760*/  STSM.16.M88.4 [R44], R24 ;  /* 0x000000182c007844 */ /* 0x000fe20000000200 */
[----:B------:R-:W-:Y:S02]  /*d770*/  MOV R48, R48 ;  /* 0x0000003000307202 */ /* 0x000fe40000000f00 */
[----:B------:R-:W-:-:S02]  /*d780*/  F2FP.BF16.F32.PACK_AB R34, R160, R162 ;  /* 0x000000a2a022723e */ /* 0x000fc400000010ff */
[----:B------:R-:W-:Y:S02]  /*d790*/  F2FP.BF16.F32.PACK_AB R35, R63, R62 ;  /* 0x0000003e3f23723e */ /* 0x000fe400000010ff */
[----:B------:R-:W-:Y:S02]  /*d7a0*/  LOP3.LUT R106, R181, R106, RZ, 0x3c, !PT ;  /* 0x0000006ab56a7212 */ /* 0x000fe400078e3cff */
[----:B------:R-:W-:Y:S01]  /*d7b0*/  MOV R52, R52 ;  /* 0x0000003400347202 */ /* 0x000fe20000000f00 */
[----:B------:R-:W-:Y:S01]  /*d7c0*/  STSM.16.M88.4 [R48], R32 ;  /* 0x0000002030007844 */ /* 0x000fe20000000200 */
[----:B------:R-:W-:Y:S02]  /*d7d0*/  F2FP.BF16.F32.PACK_AB R30, R152, R159 ;  /* 0x0000009f981e723e */ /* 0x000fe400000010ff */
[----:B------:R-:W-:Y:S02]  /*d7e0*/  LOP3.LUT R102, R179, R102, RZ, 0x3c, !PT ;  /* 0x00000066b3667212 */ /* 0x000fe400078e3cff */
[----:B------:R-:W-:Y:S01]  /*d7f0*/  MOV R56, R56 ;  /* 0x0000003800387202 */ /* 0x000fe20000000f00 */
[----:B------:R-:W-:Y:S01]  /*d800*/  STSM.16.M88.4 [R52], R28 ;  /* 0x0000001c34007844 */ /* 0x000fe20000000200 */
[----:B0-----:R-:W-:-:S02]  /*d810*/  F2FP.BF16.F32.PACK_AB R8, R73, R154 ;  /* 0x0000009a4908723e */ /* 0x001fc400000010ff */
[----:B------:R-:W-:Y:S02]  /*d820*/  F2FP.BF16.F32.PACK_AB R9, R75, R74 ;  /* 0x0000004a4b09723e */ /* 0x000fe400000010ff */
[----:B------:R-:W-:Y:S02]  /*d830*/  F2FP.BF16.F32.PACK_AB R10, R77, R76 ;  /* 0x0000004c4d0a723e */ /* 0x000fe400000010ff */
[----:B------:R-:W-:Y:S02]  /*d840*/  F2FP.BF16.F32.PACK_AB R11, R79, R78 ;  /* 0x0000004e4f0b723e */ /* 0x000fe400000010ff */
[----:B------:R-:W-:Y:S02]  /*d850*/  MOV R60, R60 ;  /* 0x0000003c003c7202 */ /* 0x000fe40000000f00 */
[----:B------:R-:W-:Y:S01]  /*d860*/  F2FP.BF16.F32.PACK_AB R96, R97, R96 ;  /* 0x000000606160723e */ /* 0x000fe200000010ff */
[----:B------:R0:W-:Y:S01]  /*d870*/  STSM.16.M88.4 [R56], R8 ;  /* 0x0000000838007844 */ /* 0x0001e20000000200 */
[----:B------:R-:W-:-:S02]  /*d880*/  LOP3.LUT R110, R183, R110, RZ, 0x3c, !PT ;  /* 0x0000006eb76e7212 */ /* 0x000fc400078e3cff */
[----:B------:R-:W-:Y:S01]  /*d890*/  MOV R64, R64 ;  /* 0x0000004000407202 */ /* 0x000fe20000000f00 */
[----:B------:R-:W-:Y:S01]  /*d8a0*/  STSM.16.M88.4 [R60], R80 ;  /* 0x000000503c007844 */ /* 0x000fe20000000200 */
        /* <DEDUP_REMOVED lines=14> */
[----:B------:R-:W-:Y:S01]  /*d990*/  UISETP.NE.U32.AND UP1, UPT, UR8, URZ, UPT ;  /* 0x0000003f0800728c */ /* 0x000fe2000bf25070 */
[----:B------:R-:W-:Y:S01]  /*d9a0*/  F2FP.BF16.F32.PACK_AB R99, R46, R42 ;  /* 0x0000002a2e63723e */ /* 0x000fe200000010ff */
[----:B0-----:R-:W-:Y:S01]  /*d9b0*/  IMAD.U32 R10, RZ, RZ, UR4 ;  /* 0x00000004ff0a7e24 */ /* 0x001fe2000f8e00ff */
[----:B------:R-:W-:Y:S01]  /*d9c0*/  MOV R102, R102 ;  /* 0x0000006600667202 */ /* 0x000fe20000000f00 */
[----:B------:R-:W-:Y:S01]  /*d9d0*/  IMAD.U32 R11, RZ, RZ, UR7 ;  /* 0x00000007ff0b7e24 */ /* 0x000fe2000f8e00ff */
[----:B------:R-:W-:Y:S01]  /*d9e0*/  F2FP.BF16.F32.PACK_AB R105, R58, R50 ;  /* 0x000000323a69723e */ /* 0x000fe200000010ff */
[----:B------:R-:W-:Y:S01]  /*d9f0*/  STSM.16.M88.4 [R68], R96 ;  /* 0x0000006044007844 */ /* 0x000fe20000000200 */
[----:B------:R-:W-:-:S02]  /*da00*/  F2FP.BF16.F32.PACK_AB R106, R109, R108 ;  /* 0x0000006c6d6a723e */ /* 0x000fc400000010ff */
[----:B------:R-:W-:Y:S02]  /*da10*/  F2FP.BF16.F32.PACK_AB R107, R72, R66 ;  /* 0x00000042486b723e */ /* 0x000fe400000010ff */
[----:B------:R-:W-:Y:S02]  /*da20*/  F2FP.BF16.F32.PACK_AB R152, R113, R112 ;  /* 0x000000707198723e */ /* 0x000fe400000010ff */
[----:B------:R-:W-:Y:S01]  /*da30*/  F2FP.BF16.F32.PACK_AB R154, R117, R116 ;  /* 0x00000074759a723e */ /* 0x000fe200000010ff */
[----:B------:R-:W-:Y:S01]  /*da40*/  STSM.16.M88.4 [R102], R104 ;  /* 0x0000006866007844 */ /* 0x000fe20000000200 */
[----:B------:R-:W-:Y:S02]  /*da50*/  MOV R110, R110 ;  /* 0x0000006e006e7202 */ /* 0x000fe40000000f00 */
[----:B------:R-:W-:Y:S01]  /*da60*/  F2FP.BF16.F32.PACK_AB R121, R158, R157 ;  /* 0x0000009d9e79723e */ /* 0x000fe200000010ff */
[----:B------:R0:W-:Y:S01]  /*da70*/  STSM.16.M88.4 [R6], R152 ;  /* 0x0000009806007844 */ /* 0x0001e20000000200 */
        /* <DEDUP_REMOVED lines=8> */
[----:B------:R-:W-:Y:S01]  /*db00*/  MOV R118, R118 ;  /* 0x0000007600767202 */ /* 0x000fe20000000f00 */
[----:B------:R-:W-:Y:S01]  /*db10*/  STSM.16.M88.4 [R114], R128 ;  /* 0x0000008072007844 */ /* 0x000fe20000000200 */
[----:B------:R-:W-:Y:S02]  /*db20*/  F2FP.BF16.F32.PACK_AB R138, R141, R140 ;  /* 0x0000008c8d8a723e */ /* 0x000fe400000010ff */
[----:B------:R-:W-:Y:S02]  /*db30*/  F2FP.BF16.F32.PACK_AB R139, R143, R142 ;  /* 0x0000008e8f8b723e */ /* 0x000fe400000010ff */
[----:B------:R-:W-:Y:S02]  /*db40*/  F2FP.BF16.F32.PACK_AB R145, R147, R146 ;  /* 0x000000929391723e */ /* 0x000fe400000010ff */
[----:B------:R-:W-:Y:S01]  /*db50*/  MOV R20, R20 ;  /* 0x0000001400147202 */ /* 0x000fe20000000f00 */
[----:B------:R-:W-:Y:S01]  /*db60*/  STSM.16.M88.4 [R118], R136 ;  /* 0x0000008876007844 */ /* 0x000fe20000000200 */
[----:B------:R-:W-:-:S02]  /*db70*/  F2FP.BF16.F32.PACK_AB R146, R149, R148 ;  /* 0x000000949592723e */ /* 0x000fc400000010ff */
[----:B------:R-:W-:Y:S02]  /*db80*/  F2FP.BF16.F32.PACK_AB R147, R151, R150 ;  /* 0x000000969793723e */ /* 0x000fe400000010ff */
[----:B------:R-:W-:-:S03]  /*db90*/  PLOP3.LUT P0, PT, PT, PT, UP0, 0x80, 0x0 ;  /* 0x000000000000781c */ /* 0x000fc60003f0f008 */
[----:B------:R1:W-:Y:S01]  /*dba0*/  STSM.16.M88.4 [R20], R144 ;  /* 0x0000009014007844 */ /* 0x0003e20000000200 */
[----:B------:R-:W-:Y:S01]  /*dbb0*/  BAR.SYNC.DEFER_BLOCKING 0x1, 0x100 ;  /* 0x0044000000007b1d */ /* 0x000fe20000010000 */
[----:B------:R-:W-:Y:S01]  /*dbc0*/  UISETP.NE.AND.EX UP1, UPT, UR9, URZ, UPT, UP1 ;  /* 0x0000003f0900728c */ /* 0x000fe2000bf25310 */
[----:B------:R-:W-:-:S05]  /*dbd0*/  IMAD R9, R198, 0x40, R23 ;  /* 0x00000040c6097824 */ /* 0x000fca00078e0217 */
[----:B------:R-:W-:-:S05]  /*dbe0*/  PLOP3.LUT P6, PT, PT, PT, UP1, 0x80, 0x0 ;  /* 0x000000000000781c */ /* 0x000fca0003fcf018 */
[----:B------:R-:W-:-:S04]  /*dbf0*/  @UP1 UIADD3 UR8, UP2, UR10, UR8, URZ ;  /* 0x000000080a081290 */ /* 0x000fc8000ff5e03f */
[----:B------:R-:W-:Y:S01]  /*dc00*/  @UP1 UIADD3.X UR9, UR11, UR9, URZ, UP2, !UPT ;  /* 0x000000090b091290 */ /* 0x000fe200097fe43f */
[----:B------:R-:W-:Y:S01]  /*dc10*/  IMAD.WIDE R8, R9, 0x2, R4 ;  /* 0x0000000209087825 */ /* 0x000fe200078e0204 */
[----:B------:R-:W-:-:S03]  /*dc20*/  ULDC UR4, c[0x0][0xb88] ;  /* 0x0002e20000047ab9 */ /* 0x000fc60000000800 */
[----:B------:R-:W-:Y:S01]  /*dc30*/  IMAD.U32 R4, RZ, RZ, UR4 ;  /* 0x00000004ff047e24 */ /* 0x000fe2000f8e00ff */
[----:B0-----:R-:W2:Y:S01]  /*dc40*/  @P0 LDG.E R6, desc[UR44][R10.64] ;  /* 0x0000002c0a060981 */ /* 0x001ea2000c1e1900 */
[----:B-1----:R-:W-:Y:S01]  /*dc50*/  IMAD.U32 R20, RZ, RZ, UR8 ;  /* 0x00000008ff147e24 */ /* 0x002fe2000f8e00ff */
[C---:B------:R-:W-:Y:S01]  /*dc60*/  IADD3 R13, P2, R8.reuse, 0x1000, RZ ;  /* 0x00001000080d7810 */ /* 0x040fe20007f5e0ff */
[----:B------:R-:W-:Y:S01]  /*dc70*/  IMAD.U32 R21, RZ, RZ, UR9 ;  /* 0x00000009ff157e24 */ /* 0x000fe2000f8e00ff */
[C---:B------:R-:W-:Y:S02]  /*dc80*/  IADD3 R25, P1, R8.reuse, 0x2000, RZ ;  /* 0x0000200008197810 */ /* 0x040fe40007f3e0ff */
[----:B------:R-:W-:Y:S02]  /*dc90*/  P2R R14, PR, RZ, 0x4 ;  /* 0x00000004ff0e7803 */ /* 0x000fe40000000000 */
[----:B------:R0:W5:Y:S01]  /*dca0*/  @P6 LDG.E R4, desc[UR44][R20.64] ;  /* 0x0000002c14046981 */ /* 0x000162000c1e1900 */
[----:B------:R-:W-:-:S02]  /*dcb0*/  IADD3 R29, P2, R8, 0x3000, RZ ;  /* 0x00003000081d7810 */ /* 0x000fc40007f5e0ff */
[C---:B------:R-:W-:Y:S02]  /*dcc0*/  IADD3 R33, P3, R8.reuse, 0x4000, RZ ;  /* 0x0000400008217810 */ /* 0x040fe40007f7e0ff */
[C---:B------:R-:W-:Y:S02]  /*dcd0*/  IADD3 R37, P4, R8.reuse, 0x5000, RZ ;  /* 0x0000500008257810 */ /* 0x040fe40007f9e0ff */
[----:B------:R-:W-:Y:S02]  /*dce0*/  IADD3 R41, P5, R8, 0x6000, RZ ;  /* 0x0000600008297810 */ /* 0x000fe40007fbe0ff */
[----:B------:R-:W-:Y:S02]  /*dcf0*/  LOP3.LUT R12, R13, 0x380, RZ, 0xc0, !PT ;  /* 0x000003800d0c7812 */ /* 0x000fe400078ec0ff */
[----:B------:R-:W-:Y:S02]  /*dd00*/  LOP3.LUT R24, R25, 0x380, RZ, 0xc0, !PT ;  /* 0x0000038019187812 */ /* 0x000fe400078ec0ff */
[----:B------:R-:W-:-:S02]  /*dd10*/  LOP3.LUT R28, R29, 0x380, RZ, 0xc0, !PT ;  /* 0x000003801d1c7812 */ /* 0x000fc400078ec0ff */
[----:B------:R-:W-:Y:S02]  /*dd20*/  LOP3.LUT R32, R33, 0x380, RZ, 0xc0, !PT ;  /* 0x0000038021207812 */ /* 0x000fe400078ec0ff */
[----:B------:R-:W-:Y:S02]  /*dd30*/  LOP3.LUT R36, R37, 0x380, RZ, 0xc0, !PT ;  /* 0x0000038025247812 */ /* 0x000fe400078ec0ff */
[----:B------:R-:W-:Y:S01]  /*dd40*/  LOP3.LUT R40, R41, 0x380, RZ, 0xc0, !PT ;  /* 0x0000038029287812 */ /* 0x000fe200078ec0ff */
[----:B------:R-:W-:Y:S01]  /*dd50*/  UMOV UR4, URZ ;  /* 0x0000003f00047c82 */ /* 0x000fe20008000000 */
[----:B------:R-:W-:Y:S02]  /*dd60*/  SHF.R.U64 R12, R12, 0x3, RZ ;  /* 0x000000030c0c7819 */ /* 0x000fe400000012ff */
[----:B------:R-:W-:Y:S02]  /*dd70*/  SHF.R.U64 R24, R24, 0x3, RZ ;  /* 0x0000000318187819 */ /* 0x000fe400000012ff */
[----:B------:R-:W-:-:S02]  /*dd80*/  SHF.R.U64 R28, R28, 0x3, RZ ;  /* 0x000000031c1c7819 */ /* 0x000fc400000012ff */
[----:B------:R-:W-:Y:S02]  /*dd90*/  SHF.R.U64 R32, R32, 0x3, RZ ;  /* 0x0000000320207819 */ /* 0x000fe400000012ff */
[----:B------:R-:W-:Y:S02]  /*dda0*/  SHF.R.U64 R36, R36, 0x3, RZ ;  /* 0x0000000324247819 */ /* 0x000fe400000012ff */
[----:B------:R-:W-:Y:S02]  /*ddb0*/  SHF.R.U64 R40, R40, 0x3, RZ ;  /* 0x0000000328287819 */ /* 0x000fe400000012ff */
[----:B------:R-:W-:Y:S02]  /*ddc0*/  LOP3.LUT R12, R12, R13, RZ, 0x3c, !PT ;  /* 0x0000000d0c0c7212 */ /* 0x000fe400078e3cff */
[----:B------:R-:W-:Y:S02]  /*ddd0*/  LOP3.LUT R24, R24, R25, RZ, 0x3c, !PT ;  /* 0x0000001918187212 */ /* 0x000fe400078e3cff */
[----:B------:R-:W-:-:S02]  /*dde0*/  LOP3.LUT R28, R28, R29, RZ, 0x3c, !PT ;  /* 0x0000001d1c1c7212 */ /* 0x000fc400078e3cff */
[----:B------:R-:W-:Y:S02]  /*ddf0*/  LOP3.LUT R32, R32, R33, RZ, 0x3c, !PT ;  /* 0x0000002120207212 */ /* 0x000fe400078e3cff */
[----:B------:R-:W-:Y:S02]  /*de00*/  LOP3.LUT R36, R36, R37, RZ, 0x3c, !PT ;  /* 0x0000002524247212 */ /* 0x000fe400078e3cff */
[----:B------:R-:W-:Y:S02]  /*de10*/  LOP3.LUT R40, R40, R41, RZ, 0x3c, !PT ;  /* 0x0000002928287212 */ /* 0x000fe400078e3cff */
[----:B--2---:R-:W-:Y:S01]  /*de20*/  @P0 R2UR UR4, R6 ;  /* 0x00000000060402ca */ /* 0x004fe200000e0000 */
[----:B0-----:R-:W-:-:S14]  /*de30*/  @P6 BRA `(.L_x_4991) ;  /* 0x0000000000106947 */ /* 0x001fdc0003800000 */
[----:B------:R-:W-:Y:S05]  /*de40*/  @!P0 BRA `(.L_x_4991) ;  /* 0x00000000000c8947 */ /* 0x000fea0003800000 */
[----:B------:R-:W2:Y:S04]  /*de50*/  LDG.E R5, desc[UR44][R10.64] ;  /* 0x0000002c0a057981 */ /* 0x000ea8000c1e1900 */
[----:B-----5:R-:W2:Y:S02]  /*de60*/  LDG.E R4, desc[UR44][R10.64+0x4] ;  /* 0x0000042c0a047981 */ /* 0x020ea4000c1e1900 */
[----:B--2---:R-:W-:-:S07]  /*de70*/  IMAD.IADD R4, R4, 0x1, -R5 ;  /* 0x0000000104047824 */ /* 0x004fce00078e0a05 */
.L_x_4991:
        /* <DEDUP_REMOVED lines=70> */
[----:B------:R-:W-:Y:S01]  /*e2e0*/  ULDC.64 UR12, c[0x0][0xc98] ;  /* 0x00032600000c7ab9 */ /* 0x000fe20000000a00 */
[----:B------:R-:W-:Y:S01]  /*e2f0*/  UIMAD.WIDE.U32 UR8, UR38, UR10, UR8 ;  /* 0x0000000a260872a5 */ /* 0x000fe2000f8e0008 */
[----:B------:R-:W-:Y:S01]  /*e300*/  VIADD R21, R22, UR37 ;  /* 0x0000002516157c36 */ /* 0x000fe20008000000 */
[----:B------:R-:W-:-:S02]  /*e310*/  UIMAD UR7, UR38, UR11, UR7 ;  /* 0x0000000b260772a4 */ /* 0x000fc4000f8e0207 */
[----:B------:R-:W-:Y:S02]  /*e320*/  UIMAD UR10, UR39, UR12, URZ ;  /* 0x0000000c270a72a4 */ /* 0x000fe4000f8e023f */
[----:B------:R-:W-:Y:S02]  /*e330*/  UIADD3 UR9, UR9, UR7, URZ ;  /* 0x0000000709097290 */ /* 0x000fe4000fffe03f */
[----:B------:R-:W-:Y:S02]  /*e340*/  UIMAD UR10, UR40, UR13, UR10 ;  /* 0x0000000d280a72a4 */ /* 0x000fe4000f8e020a */
[----:B------:R-:W-:Y:S01]  /*e350*/  UIMAD.WIDE.U32 UR8, UR40, UR12, UR8 ;  /* 0x0000000c280872a5 */ /* 0x000fe2000f8e0008 */
        /* <DEDUP_REMOVED lines=10> */
[----:B------:R-:W-:-:S03]  /*e400*/  IMAD.U32 R14, RZ, RZ, UR10 ;  /* 0x0000000aff0e7e24 */ /* 0x000fc6000f8e00ff */
        /* <DEDUP_REMOVED lines=11> */
[----:B------:R-:W-:Y:S02]  /*e4c0*/  IMAD.MOV R5, RZ, RZ, -R184 ;  /* 0x000000ffff057224 */ /* 0x000fe400078e0ab8 */
[----:B------:R-:W-:Y:S03]  /*e4d0*/  SHFL.IDX PT, R8, R6, RZ, 0x1c1f ;  /* 0x001c1fff06087589 */ /* 0x000fe600000e0000 */
[----:B------:R-:W-:Y:S01]  /*e4e0*/  ISETP.NE.AND P0, PT, R18, R5, PT ;  /* 0x000000051200720c */ /* 0x000fe20003f05270 */
[----:B------:R-:W0:Y:S01]  /*e4f0*/  SHFL.IDX PT, R9, R20, RZ, 0x1c1f ;  /* 0x001c1fff14097589 */ /* 0x000e2200000e0000 */
[C---:B------:R-:W-:Y:S02]  /*e500*/  VIADD R5, R21.reuse, 0x8 ;  /* 0x0000000815057836 */ /* 0x040fe40000000000 */
[-C--:B------:R-:W-:Y:S01]  /*e510*/  ISETP.GE.OR P1, PT, R21, R26.reuse, P0 ;  /* 0x0000001a1500720c */ /* 0x080fe20000726670 */
[----:B------:R-:W1:Y:S02]  /*e520*/  SHFL.IDX PT, R15, R20, 0x1, 0x1c1f ;  /* 0x003c1f00140f7f89 */ /* 0x000e6400000e0000 */
[----:B------:R-:W-:-:S10]  /*e530*/  ISETP.GE.OR P0, PT, R5, R26, P0 ;  /* 0x0000001a0500720c */ /* 0x000fd40000706670 */
[----:B0-----:R0:W-:Y:S04]  /*e540*/  @!P1 ST.E desc[UR44][R8.64], R3 ;  /* 0x0000000308009985 */ /* 0x0011e8000c10192c */
[----:B-1----:R0:W-:Y:S02]  /*e550*/  @!P0 ST.E desc[UR44][R14.64], R0 ;  /* 0x000000000e008985 */ /* 0x0021e4000c10192c */
.L_x_4992:
[----:B------:R-:W1:Y:S01]  /*e560*/  LDC R81, c[0x0][0xce8] ;  /* 0x00033a00ff517b82 */ /* 0x000e620000000800 */
[----:B------:R-:W-:Y:S01]  /*e570*/  ULDC UR12, c[0x0][0xbc8] ;  /* 0x0002f200000c7ab9 */ /* 0x000fe20000000800 */
[----:B------:R-:W-:Y:S01]  /*e580*/  ULDC.64 UR10, c[0x0][0xba0] ;  /* 0x0002e800000a7ab9 */ /* 0x000fe20000000a00 */
[----:B------:R-:W-:Y:S01]  /*e590*/  ISETP.GE.AND P0, PT, R196, UR12, PT ;  /* 0x0000000cc4007c0c */ /* 0x000fe2000bf06270 */
[----:B0-----:R-:W5:Y:S01]  /*e5a0*/  LD.E.128 R8, desc[UR44][R10.64] ;  /* 0x0000002c0a087980 */ /* 0x001f62000c101d00 */
[----:B------:R-:W-:Y:S02]  /*e5b0*/  ISETP.GE.AND P1, PT, R23, UR12, PT ;  /* 0x0000000c17007c0c */ /* 0x000fe4000bf26270 */
[----:B------:R-:W-:Y:S01]  /*e5c0*/  SEL R3, RZ, 0xffffffff, P0 ;  /* 0xffffffffff037807 */ /* 0x000fe20000000000 */
[----:B------:R-:W5:Y:S01]  /*e5d0*/  LD.E.128 R12, desc[UR44][R12.64] ;  /* 0x0000002c0c0c7980 */ /* 0x000f62000c101d00 */
[----:B------:R-:W-:-:S03]  /*e5e0*/  SEL R0, RZ, 0x1, P1 ;  /* 0x00000001ff007807 */ /* 0x000fc60000800000 */
[----:B------:R-:W-:Y:S01]  /*e5f0*/  IMAD.SHL.U32 R3, R3, 0x2, RZ ;  /* 0x0000000203037824 */ /* 0x000fe200078e00ff */
[----:B------:R-:W-:Y:S01]  /*e600*/  ISETP.GE.AND P0, PT, R195, UR12, PT ;  /* 0x0000000cc3007c0c */ /* 0x000fe2000bf06270 */
[----:B------:R-:W5:Y:S04]  /*e610*/  LD.E.128 R24, desc[UR44][R24.64] ;  /* 0x0000002c18187980 */ /* 0x000f68000c101d00 */
[----:B------:R-:W5:Y:S04]  /*e620*/  LD.E.128 R28, desc[UR44][R28.64] ;  /* 0x0000002c1c1c7980 */ /* 0x000f68000c101d00 */
[----:B------:R-:W5:Y:S01]  /*e630*/  LD.E.128 R32, desc[UR44][R32.64] ;  /* 0x0000002c20207980 */ /* 0x000f62000c101d00 */
[----:B-1----:R-:W-:-:S02]  /*e640*/  ISETP.NE.AND P2, PT, R81, 0x1, PT ;  /* 0x000000015100780c */ /* 0x002fc40003f45270 */
[----:B------:R-:W-:Y:S01]  /*e650*/  LOP3.LUT R0, R3, 0x2, R0, 0xe2, !PT ;  /* 0x0000000203007812 */ /* 0x000fe200078ee200 */
[----:B------:R-:W5:Y:S01]  /*e660*/  LD.E.128 R36, desc[UR44][R36.64] ;  /* 0x0000002c24247980 */ /* 0x000f62000c101d00 */
[----:B------:R-:W-:-:S03]  /*e670*/  SEL R3, RZ, 0xffffffff, P0 ;  /* 0xffffffffff037807 */ /* 0x000fc60000000000 */
[----:B------:R-:W5:Y:S04]  /*e680*/  LD.E.128 R40, desc[UR44][R40.64] ;  /* 0x0000002c28287980 */ /* 0x000f68000c101d00 */
[----:B------:R-:W5:Y:S02]  /*e690*/  LD.E.128 R44, desc[UR44][R44.64] ;  /* 0x0000002c2c2c7980 */ /* 0x000f64000c101d00 */
[----:B------:R-:W0:Y:S01]  /*e6a0*/  @P2 LDC R19, c[0x0][0xcec] ;  /* 0x00033b00ff132b82 */ /* 0x000e220000000800 */
[----:B------:R-:W-:Y:S01]  /*e6b0*/  IMAD.SHL.U32 R3, R3, 0x4, RZ ;  /* 0x0000000403037824 */ /* 0x000fe200078e00ff */
[----:B------:R-:W-:Y:S01]  /*e6c0*/  ISETP.GE.AND P0, PT, R194, UR12, PT ;  /* 0x0000000cc2007c0c */ /* 0x000fe2000bf06270 */
[----:B------:R-:W-:Y:S01]  /*e6d0*/  UIMAD UR7, UR14, UR10, URZ ;  /* 0x0000000a0e0772a4 */ /* 0x000fe2000f8e023f */
[----:B------:R-:W5:Y:S04]  /*e6e0*/  LD.E.128 R48, desc[UR44][R48.64] ;  /* 0x0000002c30307980 */ /* 0x000f68000c101d00 */
[----:B------:R-:W1:Y:S01]  /*e6f0*/  @P2 LDC R21, c[0x0][0xcf0] ;  /* 0x00033c00ff152b82 */ /* 0x000e620000000800 */
[----:B------:R-:W-:Y:S01]  /*e700*/  LOP3.LUT R3, R3, 0x4, R0, 0xe2, !PT ;  /* 0x0000000403037812 */ /* 0x000fe200078ee200 */
[----:B------:R-:W-:Y:S01]  /*e710*/  UIMAD.WIDE.U32 UR8, UR4, UR10, URZ ;  /* 0x0000000a040872a5 */ /* 0x000fe2000f8e003f */
[----:B------:R-:W-:Y:S01]  /*e720*/  SEL R5, RZ, 0xffffffff, P0 ;  /* 0xffffffffff057807 */ /* 0x000fe20000000000 */
[----:B------:R-:W-:Y:S01]  /*e730*/  UIMAD UR7, UR4, UR11, UR7 ;  /* 0x0000000b040772a4 */ /* 0x000fe2000f8e0207 */
[----:B------:R-:W-:Y:S01]  /*e740*/  IMAD R0, R197, 0x20, R198 ;  /* 0x00000020c5007824 */ /* 0x000fe200078e02c6 */
[----:B------:R-:W-:Y:S01]  /*e750*/  ISETP.GE.AND P0, PT, R193, UR12, PT ;  /* 0x0000000cc1007c0c */ /* 0x000fe2000bf06270 */
[----:B------:R-:W-:Y:S01]  /*e760*/  ULDC.64 UR10, c[0x0][0xbe8] ;  /* 0x0002fa00000a7ab9 */ /* 0x000fe20000000a00 */
[----:B------:R-:W-:Y:S01]  /*e770*/  UIADD3 UR9, UR9, UR7, URZ ;  /* 0x0000000709097290 */ /* 0x000fe2000fffe03f */
[----:B------:R-:W-:Y:S01]  /*e780*/  IMAD.SHL.U32 R6, R5, 0x8, RZ ;  /* 0x0000000805067824 */ /* 0x000fe200078e00ff */
[----:B------:R-:W-:Y:S01]  /*e790*/  UIMAD UR4, UR15, UR10, URZ ;  /* 0x0000000a0f0472a4 */ /* 0x000fe2000f8e023f */
[----:B------:R-:W-:Y:S01]  /*e7a0*/  VIADD R82, R0, UR37 ;  /* 0x0000002500527c36 */ /* 0x000fe20008000000 */
[----:B------:R-:W-:Y:S01]  /*e7b0*/  SEL R0, RZ, 0xffffffff, P0 ;  /* 0xffffffffff007807 */ /* 0x000fe20000000000 */
[----:B------:R-:W-:Y:S01]  /*e7c0*/  UIMAD.WIDE.U32 UR8, UR38, UR10, UR8 ;  /* 0x0000000a260872a5 */ /* 0x000fe2000f8e0008 */
[----:B------:R-:W-:Y:S01]  /*e7d0*/  LOP3.LUT R5, R6, 0x8, R3, 0xe2, !PT ;  /* 0x0000000806057812 */ /* 0x000fe200078ee203 */
[----:B------:R-:W-:Y:S01]  /*e7e0*/  UIMAD UR4, UR38, UR11, UR4 ;  /* 0x0000000b260472a4 */ /* 0x000fe2000f8e0204 */
[----:B------:R-:W5:Y:S01]  /*e7f0*/  LD.E.128 R52, desc[UR44][R52.64] ;  /* 0x0000002c34347980 */ /* 0x000f62000c101d00 */
[----:B------:R-:W-:Y:S01]  /*e800*/  IMAD.SHL.U32 R6, R0, 0x10, RZ ;  /* 0x0000001000067824 */ /* 0x000fe200078e00ff */
[----:B------:R-:W-:Y:S01]  /*e810*/  ULDC.64 UR10, c[0x0][0xbf0] ;  /* 0x0002fc00000a7ab9 */ /* 0x000fe20000000a00 */
[----:B0-----:R-:W-:Y:S01]  /*e820*/  @P2 IMAD.HI.U32 R0, R82, R19, RZ ;  /* 0x0000001352002227 */ /* 0x001fe200078e00ff */
[----:B------:R-:W-:Y:S01]  /*e830*/  UIADD3 UR9, UR9, UR4, URZ ;  /* 0x0000000409097290 */ /* 0x000fe2000fffe03f */
[----:B------:R-:W5:Y:S01]  /*e840*/  LD.E.128 R56, desc[UR44][R56.64] ;  /* 0x0000002c38387980 */ /* 0x000f62000c101d00 */
[----:B------:R-:W-:Y:S01]  /*e850*/  UIMAD UR4, UR39, UR10, URZ ;  /* 0x0000000a270472a4 */ /* 0x000fe2000f8e023f */
[----:B------:R-:W-:Y:S01]  /*e860*/  IMAD.MOV.U32 R3, RZ, RZ, R82 ;  /* 0x000000ffff037224 */ /* 0x000fe200078e0052 */
[----:B------:R-:W-:Y:S01]  /*e870*/  UIMAD.WIDE.U32 UR8, UR40, UR10, UR8 ;  /* 0x0000000a280872a5 */ /* 0x000fe2000f8e0008 */
[----:B-1----:R-:W-:Y:S01]  /*e880*/  @P2 SHF.R.U32.HI R3, RZ, R21, R0 ;  /* 0x00000015ff032219 */ /* 0x002fe20000011600 */
        /* <DEDUP_REMOVED lines=18> */
[----:B------:R-:W-:Y:S02]  /*e9b0*/  SHF.R.S32.HI R0, RZ, 0x1f, R5 ;  /* 0x0000001fff007819 */ /* 0x000fe40000011405 */
[----:B------:R-:W5:Y:S01]  /*e9c0*/  LD.E.128 R76, desc[UR44][R76.64] ;  /* 0x0000002c4c4c7980 */ /* 0x000f62000c101d00 */
[----:B------:R-:W-:Y:S01]  /*e9d0*/  IMAD R19, R3, UR9, R80 ;  /* 0x0000000903137c24 */ /* 0x000fe2000f8e0250 */
[----:B------:R-:W-:Y:S01]  /*e9e0*/  ISETP.GE.AND P0, PT, R201, UR12, PT ;  /* 0x0000000cc9007c0c */ /* 0x000fe2000bf06270 */
[----:B------:R-:W-:Y:S01]  /*e9f0*/  IMAD.WIDE.U32 R20, R3, UR8, R20 ;  /* 0x0000000803147c25 */ /* 0x000fe2000f8e0014 */
[----:B------:R-:W-:Y:S01]  /*ea00*/  @!PT LDS RZ, [RZ] ;  /* 0x00000000fffff984 */ /* 0x000fe20000000800 */
[----:B------:R-:W-:Y:S01]  /*ea10*/  @!PT LDS RZ, [RZ] ;  /* 0x00000000fffff984 */ /* 0x000fe20000000800 */
[----:B------:R-:W-:Y:S01]  /*ea20*/  @!PT LDS RZ, [RZ] ;  /* 0x00000000fffff984 */ /* 0x000fe20000000800 */
[----:B------:R-:W-:Y:S01]  /*ea30*/  @!PT LDS RZ, [RZ] ;  /* 0x00000000fffff984 */ /* 0x000fe20000000800 */
[----:B------:R0:W-:Y:S06]  /*ea40*/  MEMBAR.ALL.CTA ;  /* 0x0000000000007992 */ /* 0x0001ec0000008000 */
[----:B0-----:R-:W0:Y:S01]  /*ea50*/  FENCE.VIEW.ASYNC.S ;  /* 0x00000000000073c6 */ /* 0x001e220000000000 */
[----:B------:R-:W-:Y:S01]  /*ea60*/  ULDC.64 UR8, c[0x0][0xbd8] ;  /* 0x0002f60000087ab9 */ /* 0x000fe20000000a00 */
[----:B------:R-:W-:Y:S01]  /*ea70*/  LOP3.LUT R6, R83, 0x20, R6, 0xe2, !PT ;  /* 0x0000002053067812 */ /* 0x000fe200078ee206 */
[----:B------:R-:W-:Y:S01]  /*ea80*/  IMAD R0, R0, UR8, RZ ;  /* 0x0000000800007c24 */ /* 0x000fe2000f8e02ff */
[----:B------:R-:W-:Y:S01]  /*ea90*/  SEL R3, RZ, 0x40, P0 ;  /* 0x00000040ff037807 */ /* 0x000fe20000000000 */
[----:B------:R-:W-:Y:S01]  /*eaa0*/  IMAD.IADD R21, R21, 0x1, R19 ;  /* 0x0000000115157824 */ /* 0x000fe200078e0213 */
[----:B------:R-:W-:Y:S01]  /*eab0*/  ISETP.GE.AND P0, PT, R200, UR12, PT ;  /* 0x0000000cc8007c0c */ /* 0x000fe2000bf06270 */
[----:B-----5:R-:W-:Y:S01]  /*eac0*/  IMAD R88, R4, R81, RZ ;  /* 0x0000005104587224 */ /* 0x020fe200078e02ff */
[----:B------:R-:W-:Y:S01]  /*ead0*/  LOP3.LUT R3, R6, R3, RZ, 0xfc, !PT ;  /* 0x0000000306037212 */ /* 0x000fe200078efcff */
[----:B------:R-:W-:Y:S01]  /*eae0*/  VIADD R87, R198, UR37 ;  /* 0x00000025c6577c36 */ /* 0x000fe20008000000 */
[----:B------:R-:W-:Y:S01]  /*eaf0*/  SEL R6, RZ, 0x80, P0 ;  /* 0x00000080ff067807 */ /* 0x000fe20000000000 */
[C---:B------:R-:W-:Y:S01]  /*eb00*/  IMAD R19, R5.reuse, UR9, R0 ;  /* 0x0000000905137c24 */ /* 0x040fe2000f8e0200 */
[----:B------:R-:W-:Y:S01]  /*eb10*/  BSSY B1, `(.L_x_4993) ;  /* 0x000002d000017945 */ /* 0x000fe20003800000 */
[----:B------:R-:W-:Y:S01]  /*eb20*/  IMAD.WIDE.U32 R4, R5, UR8, R20 ;  /* 0x0000000805047c25 */ /* 0x000fe2000f8e0014 */
[----:B------:R-:W-:Y:S01]  /*eb30*/  ISETP.GE.AND P1, PT, R87, R88, PT ;  /* 0x000000585700720c */ /* 0x000fe20003f26270 */
[----:B------:R-:W-:Y:S01]  /*eb40*/  ULDC.64 UR8, c[0x0][0xb80] ;  /* 0x0002e00000087ab9 */ /* 0x000fe20000000a00 */
[----:B------:R-:W-:Y:S01]  /*eb50*/  LOP3.LUT R6, R3, R6, RZ, 0xfc, !PT ;  /* 0x0000000603067212 */ /* 0x000fe200078efcff */
[----:B------:R-:W-:Y:S01]  /*eb60*/  IMAD.IADD R5, R5, 0x1, R19 ;  /* 0x0000000105057824 */ /* 0x000fe200078e0213 */
[----:B------:R-:W-:Y:S01]  /*eb70*/  LEA R19, P2, R4, UR8, 0x1 ;  /* 0x0000000804137c11 */ /* 0x000fe2000f8408ff */
[----:B------:R-:W-:-:S03]  /*eb80*/  VIADD R0, R17, 0x38820 ;  /* 0x0003882011007836 */ /* 0x000fc60000000000 */
[----:B------:R-:W-:Y:S01]  /*eb90*/  LEA.HI.X R86, R4, UR9, R5, 0x1, P2 ;  /* 0x0000000904567c11 */ /* 0x000fe200090f0c05 */
[----:B0-----:R0:W1:Y:S01]  /*eba0*/  SHFL.IDX PT, R20, R19, RZ, 0x181f ;  /* 0x00181fff13147589 */ /* 0x00106200000e0000 */
[----:B------:R-:W-:-:S03]  /*ebb0*/  PRMT R0, RZ, 0x654, R0 ;  /* 0x00000654ff007816 */ /* 0x000fc60000000000 */
[----:B------:R0:W2:Y:S01]  /*ebc0*/  SHFL.IDX PT, R21, R86, RZ, 0x181f ;  /* 0x00181fff56157589 */ /* 0x0000a200000e0000 */
[----:B------:R0:W-:Y:S01]  /*ebd0*/  SYNCS.ARRIVE.TRANS64.RED.A1T0 RZ, [R0+URZ], RZ ;  /* 0x000000ff00ff79a7 */ /* 0x0001e2000810043f */
        /* <DEDUP_REMOVED lines=32> */
.L_x_4994:
[----:B------:R-:W-:Y:S05]  /*ede0*/  BSYNC B1 ;  /* 0x0000000000017941 */ /* 0x000fea0003800000 */
.L_x_4993:
[----:B0-----:R-:W-:Y:S01]  /*edf0*/  VIADD R0, R87, 0x20 ;  /* 0x0000002057007836 */ /* 0x001fe20000000000 */
[----:B---3--:R4:W0:Y:S04]  /*ee00*/  SHFL.IDX PT, R9, R86, 0x1, 0x181f ;  /* 0x00381f0056097f89 */ /* 0x00882800000e0000 */
[----:B------:R-:W-:Y:S01]  /*ee10*/  ISETP.GE.AND P0, PT, R0, R88, PT ;  /* 0x000000580000720c */ /* 0x000fe20003f06270 */
[----:B------:R4:W3:-:S12]  /*ee20*/  SHFL.IDX PT, R8, R19, 0x1, 0x181f ;  /* 0x00381f0013087f89 */ /* 0x0008d800000e0000 */
        /* <DEDUP_REMOVED lines=34> */
.L_x_4990:
        /* <DEDUP_REMOVED lines=31> */
.L_x_4996:
        /* <DEDUP_REMOVED lines=45> */
.L_x_4998:
[----:B------:R-:W-:Y:S05]  /*f510*/  BSYNC B1 ;  /* 0x0000000000017941 */ /* 0x000fea0003800000 */
.L_x_4997:
        /* <DEDUP_REMOVED lines=28> */
[----:B------:R-:W-:Y:S01]  /*f6e0*/  UIADD3 UR9, UR9, UR4, URZ ;  /* 0x0000000409097290 */ /* 0x000fe2000fffe03f */
[----:B------:R-:W-:Y:S01]  /*f6f0*/  IMAD.MOV.U32 R3, RZ, RZ, R8 ;  /* 0x000000ffff037224 */ /* 0x000fe200078e0008 */
[----:B------:R-:W-:Y:S01]  /*f700*/  UIMAD UR4, UR39, UR10, URZ ;  /* 0x0000000a270472a4 */ /* 0x000fe2000f8e023f */
[----:B------:R-:W-:Y:S01]  /*f710*/  LOP3.LUT R10, R15, 0x4, R4, 0xe2, !PT ;  /* 0x000000040f0a7812 */ /* 0x000fe200078ee204 */
[----:B------:R-:W-:Y:S01]  /*f720*/  UIMAD.WIDE.U32 UR8, UR40, UR10, UR8 ;  /* 0x0000000a280872a5 */ /* 0x000fe2000f8e0008 */
[----:B------:R-:W-:Y:S01]  /*f730*/  IMAD.SHL.U32 R11, R11, 0x8, RZ ;  /* 0x000000080b0b7824 */ /* 0x000fe200078e00ff */
[----:B------:R-:W-:Y:S01]  /*f740*/  UIMAD UR4, UR40, UR11, UR4 ;  /* 0x0000000b280472a4 */ /* 0x000fe2000f8e0204 */
[----:B------:R-:W-:Y:S01]  /*f750*/  VIADD R26, R198, UR37 ;  /* 0x00000025c61a7c36 */ /* 0x000fe20008000000 */
[----:B------:R-:W-:Y:S01]  /*f760*/  ISETP.GE.AND P2, PT, R200, UR14, PT ;  /* 0x0000000ec8007c0c */ /* 0x000fe2000bf46270 */
[----:B0-----:R-:W-:Y:S01]  /*f770*/  @P0 IMAD.HI.U32 R6, R8, R5, RZ ;  /* 0x0000000508060227 */ /* 0x001fe200078e00ff */
[----:B------:R-:W-:Y:S01]  /*f780*/  UIADD3 UR4, UR9, UR4, URZ ;  /* 0x0000000409047290 */ /* 0x000fe2000fffe03f */
[----:B------:R-:W-:Y:S01]  /*f790*/  LOP3.LUT R10, R11, 0x8, R10, 0xe2, !PT ;  /* 0x000000080b0a7812 */ /* 0x000fe200078ee20a */
[----:B------:R-:W-:Y:S01]  /*f7a0*/  BSSY B1, `(.L_x_4999) ;  /* 0x0000046000017945 */ /* 0x000fe20003800000 */
[----:B------:R-:W-:Y:S01]  /*f7b0*/  IMAD.U32 R4, RZ, RZ, UR8 ;  /* 0x00000008ff047e24 */ /* 0x000fe2000f8e00ff */
[----:B------:R-:W-:Y:S01]  /*f7c0*/  SEL R0, RZ, 0x80, P2 ;  /* 0x00000080ff007807 */ /* 0x000fe20001000000 */
[----:B------:R-:W-:Y:S01]  /*f7d0*/  IMAD.U32 R5, RZ, RZ, UR9 ;  /* 0x00000009ff057e24 */ /* 0x000fe2000f8e00ff */
[----:B------:R-:W-:Y:S01]  /*f7e0*/  ULDC.64 UR8, c[0x0][0xbe0] ;  /* 0x0002f80000087ab9 */ /* 0x000fe20000000a00 */
[----:B-1----:R-:W-:Y:S01]  /*f7f0*/  @P0 SHF.R.U32.HI R3, RZ, R9, R6 ;  /* 0x00000009ff030219 */ /* 0x002fe20000011606 */
[----:B------:R-:W-:Y:S01]  /*f800*/  IMAD.U32 R5, RZ, RZ, UR4 ;  /* 0x00000004ff057e24 */ /* 0x000fe2000f8e00ff */
[----:B------:R-:W-:-:S02]  /*f810*/  ISETP.GE.AND P0, PT, R193, UR14, PT ;  /* 0x0000000ec1007c0c */ /* 0x000fc4000bf06270 */
        /* <DEDUP_REMOVED lines=62> */
.L_x_5000:
[----:B------:R-:W-:Y:S05]  /*fc00*/  BSYNC B1 ;  /* 0x0000000000017941 */ /* 0x000fea0003800000 */
.L_x_4999:
        /* <DEDUP_REMOVED lines=36> */
.L_x_4995:
[----:B------:R-:W-:Y:S05]  /*fe50*/  BSYNC B0 ;  /* 0x0000000000007941 */ /* 0x000fea0003800000 */
.L_x_4989:
[----:B------:R-:W-:Y:S02]  /*fe60*/  ULDC UR4, c[0x0][0xd3c] ;  /* 0x00034f0000047ab9 */ /* 0x000fe40000000800 */
[----:B------:R-:W-:-:S13]  /*fe70*/  ISETP.GE.AND P0, PT, R7, UR4, PT ;  /* 0x0000000407007c0c */ /* 0x000fda000bf06270 */
[----:B------:R-:W-:Y:S05]  /*fe80*/  @!P0 BRA `(.L_x_5001) ;  /* 0xffffff1000448947 */ /* 0x000fea000383ffff */
[----:B------:R-:W-:Y:S05]  /*fe90*/  EXIT ;  /* 0x000000000000794d */ /* 0x000fea0003800000 */
.L_x_4941:
        /* <DEDUP_REMOVED lines=16> */
.L_x_5002:
        /* <DEDUP_REMOVED lines=40> */
.L_x_5008:
        /* <DEDUP_REMOVED lines=12> */
.L_x_5007:
[----:B------:R-:W-:Y:S05]  /*102e0*/  BSYNC B0 ;  /* 0x0000000000007941 */ /* 0x000fea0003800000 */
.L_x_5006:
        /* <DEDUP_REMOVED lines=20> */
.L_x_5004:
        /* <DEDUP_REMOVED lines=20> */
.L_x_5009:
[----:B---3--:R-:W-:Y:S01]  /*10570*/  IMAD R16, R16, UR5, R11 ;  /* 0x0000000510107c24 */ /* 0x008fe2000f8e020b */
[----:B------:R-:W-:Y:S01]  /*10580*/  IABS R2, R4 ;  /* 0x0000000400027213 */ /* 0x000fe20000000000 */
[----:B-12---:R-:W-:-:S03]  /*10590*/  IMAD.MOV R9, RZ, RZ, -R3 ;  /* 0x000000ffff097224 */ /* 0x006fc600078e0a03 */
        /* <DEDUP_REMOVED lines=20> */
[----:B------:R-:W-:-:S04]  /*106e0*/  IMAD R13, R7, R2, RZ ;  /* 0x00000002070d7224 */ /* 0x000fc800078e02ff */
[----:B------:R-:W-:-:S05]  /*106f0*/  IMAD.MOV R6, RZ, RZ, -R13 ;  /* 0x000000ffff067224 */ /* 0x000fca00078e0a0d */
[----:B------:R-:W-:Y:S01]  /*10700*/  VIADDMNMX R15, R6, UR5, R7, PT ;  /* 0x00000005060f7c46 */ /* 0x000fe2000b800107 */
[----:B------:R-:W-:-:S03]  /*10710*/  IMAD.MOV R7, RZ, RZ, -R2 ;  /* 0x000000ffff077224 */ /* 0x000fc600078e0a02 */
[----:B------:R-:W-:Y:S01]  /*10720*/  IABS R8, R15 ;  /* 0x0000000f00087213 */ /* 0x000fe20000000000 */
[----:B------:R-:W-:Y:S01]  /*10730*/  IMAD R4, R4, R7, R11 ;  /* 0x0000000704047224 */ /* 0x000fe200078e020b */
[----:B0-----:R-:W-:Y:S01]  /*10740*/  IABS R10, R15 ;  /* 0x0000000f000a7213 */ /* 0x001fe20000000000 */
[----:B------:R-:W-:Y:S01]  /*10750*/  IMAD.MOV R18, RZ, RZ, -R15 ;  /* 0x000000ffff127224 */ /* 0x000fe200078e0a0f */
[----:B------:R-:W0:Y:S02]  /*10760*/  I2F.RP R6, R8 ;  /* 0x0000000800067306 */ /* 0x000e240000209400 */
[----:B------:R-:W-:-:S06]  /*10770*/  IABS R9, R4 ;  /* 0x0000000400097213 */ /* 0x000fcc0000000000 */
        /* <DEDUP_REMOVED lines=26> */
.L_x_5005:
[----:B------:R-:W-:Y:S01]  /*10920*/  ULDC UR4, c[0x0][0xd3c] ;  /* 0x00034f0000047ab9 */ /* 0x000fe20000000800 */
[----:B------:R-:W-:Y:S02]  /*10930*/  IMAD.MOV.U32 R17, RZ, RZ, RZ ;  /* 0x000000ffff117224 */ /* 0x000fe400078e00ff */
[----:B------:R-:W-:Y:S02]  /*10940*/  IMAD.U32 R16, RZ, RZ, UR6 ;  /* 0x00000006ff107e24 */ /* 0x000fe4000f8e00ff */
[----:B------:R-:W-:Y:S02]  /*10950*/  IMAD.MOV.U32 R18, RZ, RZ, RZ ;  /* 0x000000ffff127224 */ /* 0x000fe400078e00ff */
[----:B------:R-:W-:-:S07]  /*10960*/  IMAD.U32 R19, RZ, RZ, UR4 ;  /* 0x00000004ff137e24 */ /* 0x000fce000f8e00ff */
.L_x_5010:
[----:B------:R-:W-:-:S13]  /*10970*/  ISETP.NE.AND P0, PT, R5, RZ, PT ;  /* 0x000000ff0500720c */ /* 0x000fda0003f05270 */
[----:B------:R-:W0:Y:S01]  /*10980*/  @!P0 S2R R3, SR_CgaCtaId ;  /* 0x0000000000038919 */ /* 0x000e220000008800 */
[----:B------:R-:W-:-:S04]  /*10990*/  @!P0 MOV R0, 0x400 ;  /* 0x0000040000008802 */ /* 0x000fc80000000f00 */
[----:B0-----:R-:W-:-:S05]  /*109a0*/  @!P0 LEA R0, R3, R0, 0x18 ;  /* 0x0000000003008211 */ /* 0x001fca00078ec0ff */
[----:B------:R0:W-:Y:S01]  /*109b0*/  @!P0 STS.128 [R0+0x388d0], R16 ;  /* 0x0388d01000008388 */ /* 0x0001e20000000c00 */
[----:B------:R-:W-:Y:S06]  /*109c0*/  BAR.ARV 0x5, 0x180 ;  /* 0x0146000000007b1d */ /* 0x000fec0000002000 */
.L_x_5003:
[----:B------:R2:W-:Y:S01]  /*109d0*/  STL [R1+0x20], RZ ;  /* 0x000020ff01007387 */ /* 0x0005e20000100800 */
[----:B------:R-:W-:Y:S01]  /*109e0*/  ULDC UR4, c[0x0][0xd3c] ;  /* 0x00034f0000047ab9 */ /* 0x000fe20000000800 */
[----:B------:R-:W-:Y:S01]  /*109f0*/  IMAD.MOV.U32 R26, RZ, RZ, 0x1 ;  /* 0x00000001ff1a7424 */ /* 0x000fe200078e00ff */
[----:B-1----:R-:W-:Y:S01]  /*10a00*/  ISETP.GE.AND P0, PT, R19, UR4, PT ;  /* 0x0000000413007c0c */ /* 0x002fe2000bf06270 */
[----:B------:R-:W-:-:S12]  /*10a10*/  IMAD.MOV.U32 R24, RZ, RZ, RZ ;  /* 0x000000ffff187224 */ /* 0x000fd800078e00ff */
[----:B--2---:R-:W-:Y:S05]  /*10a20*/  @P0 BRA `(.L_x_5011) ;  /* 0x00000058001c0947 */ /* 0x004fea0003800000 */
[----:B------:R-:W1:Y:S01]  /*10a30*/  S2R R5, SR_TID.X ;  /* 0x0000000000057919 */ /* 0x000e620000002100 */
        /* <DEDUP_REMOVED lines=10> */
[C---:B-1----:R-:W-:Y:S01]  /*10ae0*/  LOP3.LUT R4, R5.reuse, 0x7f, RZ, 0xc0, !PT ;  /* 0x0000007f05047812 */ /* 0x042fe200078ec0ff */
[----:B0-----:R-:W-:-:S05]  /*10af0*/  IMAD.SHL.U32 R0, R5, 0x8, RZ ;  /* 0x0000000805007824 */ /* 0x001fca00078e00ff */
        /* <DEDUP_REMOVED lines=15> */
.L_x_5078:
        /* <DEDUP_REMOVED lines=48> */
.L_x_5012:
        /* <DEDUP_REMOVED lines=9> */
.L_x_5013:
        /* <DEDUP_REMOVED lines=9> */
.L_x_5014:
[----:B------:R-:W3:Y:S01]  /*11010*/  LDL R4, [R1+0x8] ;  /* 0x0000080001047983 */ /* 0x000ee20000100800 */
[----:B012---:R-:W0:Y:S01]  /*11020*/  LDC R0, c[0x0][0x448] ;  /* 0x00011200ff007b82 */ /* 0x007e220000000800 */
[----:B-----5:R-:W-:Y:S01]  /*11030*/  IMAD.IADD R30, R7, 0x1, -R32 ;  /* 0x00000001071e7824 */ /* 0x020fe200078e0a20 */
[----:B------:R-:W-:Y:S01]  /*11040*/  LOP3.LUT R22, R22, 0xfffff7ff, RZ, 0xc0, !PT ;  /* 0xfffff7ff16167812 */ /* 0x000fe200078ec0ff */
[----:B------:R-:W-:Y:S01]  /*11050*/  BSSY B7, `(.L_x_5015) ;  /* 0x0000462000077945 */ /* 0x000fe20003800000 */
[----:B0-----:R-:W-:Y:S01]  /*11060*/  ISETP.NE.AND P0, PT, R0, 0x1, PT ;  /* 0x000000010000780c */ /* 0x001fe20003f05270 */
[----:B------:R-:W-:-:S04]  /*11070*/  IMAD.SHL.U32 R0, R17, 0x40, RZ ;  /* 0x0000004011007824 */ /* 0x000fc800078e00ff */
[----:B------:R-:W-:-:S08]  /*11080*/  VIADD R0, R0, 0x3f ;  /* 0x0000003f00007836 */ /* 0x000fd00000000000 */
[----:B------:R-:W0:Y:S01]  /*11090*/  @P0 LDC R3, c[0x0][0x44c] ;  /* 0x00011300ff030b82 */ /* 0x000e220000000800 */
[----:B------:R-:W-:-:S07]  /*110a0*/  @P0 LOP3.LUT R22, R22, 0x800, RZ, 0xfc, !PT ;  /* 0x0000080016160812 */ /* 0x000fce00078efcff */
[----:B------:R-:W1:Y:S01]  /*110b0*/  @P0 LDC R2, c[0x0][0x450] ;  /* 0x00011400ff020b82 */ /* 0x000e620000000800 */
[----:B0-----:R-:W-:-:S05]  /*110c0*/  @P0 IMAD.HI.U32 R3, R0, R3, RZ ;  /* 0x0000000300030227 */ /* 0x001fca00078e00ff */
[----:B-1----:R-:W-:Y:S01]  /*110d0*/  @P0 SHF.R.U32.HI R0, RZ, R2, R3 ;  /* 0x00000002ff000219 */ /* 0x002fe20000011603 */
[C---:B------:R-:W-:Y:S01]  /*110e0*/  VIADD R2, R30.reuse, 0x3f ;  /* 0x0000003f1e027836 */ /* 0x040fe20000000000 */
[----:B---3--:R-:W-:-:S05]  /*110f0*/  IADD3 R3, R30, 0x40, -R4 ;  /* 0x000000401e037810 */ /* 0x008fca0007ffe804 */
[----:B------:R-:W-:-:S05]  /*11100*/  IMAD.IADD R0, R3, 0x1, R0 ;  /* 0x0000000103007824 */ /* 0x000fca00078e0200 */
[----:B------:R-:W-:-:S04]  /*11110*/  SHF.R.S32.HI R3, RZ, 0x1f, R0 ;  /* 0x0000001fff037819 */ /* 0x000fc80000011400 */
[----:B------:R-:W-:Y:S02]  /*11120*/  LEA.HI R0, R3, R0, RZ, 0x6 ;  /* 0x0000000003007211 */ /* 0x000fe400078f30ff */
[----:B------:R-:W-:Y:S02]  /*11130*/  SHF.R.S32.HI R3, RZ, 0x1f, R2 ;  /* 0x0000001fff037819 */ /* 0x000fe40000011402 */
[----:B------:R-:W-:Y:S02]  /*11140*/  SHF.R.S32.HI R0, RZ, 0x6, R0 ;  /* 0x00000006ff007819 */ /* 0x000fe40000011400 */
        /* <DEDUP_REMOVED lines=23> */
.L_x_5016:
        /* <DEDUP_REMOVED lines=20> */
.L_x_5019:
[----:B------:R-:W-:Y:S05]  /*11400*/  BSYNC B6 ;  /* 0x0000000000067941 */ /* 0x000fea0003800000 */
.L_x_5018:
        /* <DEDUP_REMOVED lines=20> */
.L_x_5022:
        /* <DEDUP_REMOVED lines=15> */
.L_x_5021:
[----:B------:R-:W-:Y:S05]  /*11640*/  BSYNC B6 ;  /* 0x0000000000067941 */ /* 0x000fea0003800000 */
.L_x_5020:
        /* <DEDUP_REMOVED lines=17> */
[C---:B------:R-:W-:Y:S02]  /*11760*/  LOP3.LUT R21, R20.reuse, 0x40, RZ, 0xfc, !PT ;  /* 0x0000004014157812 */ /* 0x040fe400078efcff */
[----:B------:R-:W-:Y:S02]  /*11770*/  LOP3.LUT R20, R20, 0x1c0, RZ, 0xfc, !PT ;  /* 0x000001c014147812 */ /* 0x000fe400078efcff */
[----:B------:R-:W-:Y:S02]  /*11780*/  ISETP.GE.AND P3, PT, R21, UR4, PT ;  /* 0x0000000415007c0c */ /* 0x000fe4000bf66270 */
[----:B------:R-:W-:Y:S01]  /*11790*/  ISETP.GE.AND P0, PT, R20, UR4, PT ;  /* 0x0000000414007c0c */ /* 0x000fe2000bf06270 */
[----:B------:R-:W1:Y:S01]  /*117a0*/  S2R R21, SR_TID.X ;  /* 0x0000000000157919 */ /* 0x000e620000002100 */
[----:B------:R-:W-:-:S02]  /*117b0*/  LOP3.LUT R33, R33, 0x38, RZ, 0xc0, !PT ;  /* 0x0000003821217812 */ /* 0x000fc400078ec0ff */
[----:B------:R-:W-:Y:S01]  /*117c0*/  ISETP.GE.AND P1, PT, R4, UR4, PT ;  /* 0x0000000404007c0c */ /* 0x000fe2000bf26270 */
[----:B------:R-:W3:Y:S01]  /*117d0*/  S2R R20, SR_TID.X ;  /* 0x0000000000147919 */ /* 0x000ee20000002100 */
[----:B------:R-:W-:Y:S02]  /*117e0*/  ISETP.GE.AND P2, PT, R33, UR4, PT ;  /* 0x0000000421007c0c */ /* 0x000fe4000bf46270 */
[----:B------:R-:W-:-:S03]  /*117f0*/  SEL R6, RZ, 0x40, P1 ;  /* 0x00000040ff067807 */ /* 0x000fc60000800000 */
[----:B------:R-:W-:-:S04]  /*11800*/  @P3 LOP3.LUT R22, R22, 0x200, RZ, 0xfc, !PT ;  /* 0x0000020016163812 */ /* 0x000fc800078efcff */
[----:B------:R-:W-:-:S04]  /*11810*/  LOP3.LUT R22, R22, 0xfffffbff, RZ, 0xc0, !PT ;  /* 0xfffffbff16167812 */ /* 0x000fc800078ec0ff */
[----:B------:R-:W-:-:S04]  /*11820*/  @P2 LOP3.LUT R22, R22, 0x400, RZ, 0xfc, !PT ;  /* 0x0000040016162812 */ /* 0x000fc800078efcff */
[----:B------:R-:W-:Y:S01]  /*11830*/  LOP3.LUT R22, R22, 0xffffffdf, RZ, 0xc0, !PT ;  /* 0xffffffdf16167812 */ /* 0x000fe200078ec0ff */
[----:B---3--:R-:W-:-:S05]  /*11840*/  IMAD.SHL.U32 R20, R20, 0x8, RZ ;  /* 0x0000000814147824 */ /* 0x008fca00078e00ff */
[----:B------:R-:W-:-:S04]  /*11850*/  LOP3.LUT R20, R20, 0x38, RZ, 0xc0, !PT ;  /* 0x0000003814147812 */ /* 0x000fc800078ec0ff */
[----:B------:R-:W-:Y:S01]  /*11860*/  LOP3.LUT R4, R20, 0x80, RZ, 0xfc, !PT ;  /* 0x0000008014047812 */ /* 0x000fe200078efcff */
[C---:B------:R-:W-:Y:S01]  /*11870*/  IMAD.SHL.U32 R20, R31.reuse, 0x8, RZ ;  /* 0x000000081f147824 */ /* 0x040fe200078e00ff */
[----:B------:R-:W-:Y:S02]  /*11880*/  LOP3.LUT R31, R31, 0x7f, RZ, 0xc0, !PT ;  /* 0x0000007f1f1f7812 */ /* 0x000fe400078ec0ff */
[----:B------:R-:W-:Y:S02]  /*11890*/  ISETP.GE.AND P5, PT, R4, UR4, PT ;  /* 0x0000000404007c0c */ /* 0x000fe4000bfa6270 */
[----:B------:R-:W-:Y:S02]  /*118a0*/  LOP3.LUT R20, R20, 0x38, RZ, 0xc0, !PT ;  /* 0x0000003814147812 */ /* 0x000fe400078ec0ff */
[----:B------:R-:W-:Y:S02]  /*118b0*/  SHF.R.U32.HI R5, RZ, 0x3, R31 ;  /* 0x00000003ff057819 */ /* 0x000fe4000001161f */
[----:B------:R-:W-:Y:S01]  /*118c0*/  LOP3.LUT R4, R20, 0xc0, RZ, 0xfc, !PT ;  /* 0x000000c014047812 */ /* 0x000fe200078efcff */
[----:B-1----:R-:W-:Y:S01]  /*118d0*/  IMAD.SHL.U32 R20, R21, 0x10, RZ ;  /* 0x0000001015147824 */ /* 0x002fe200078e00ff */
[----:B------:R-:W-:-:S02]  /*118e0*/  SEL R31, RZ, 0x80, P0 ;  /* 0x00000080ff1f7807 */ /* 0x000fc40000000000 */
[----:B------:R-:W-:Y:S02]  /*118f0*/  ISETP.GE.AND P4, PT, R4, UR4, PT ;  /* 0x0000000404007c0c */ /* 0x000fe4000bf86270 */
[C---:B------:R-:W-:Y:S02]  /*11900*/  LOP3.LUT R4, R33.reuse, 0x100, RZ, 0xfc, !PT ;  /* 0x0000010021047812 */ /* 0x040fe400078efcff */
[----:B------:R-:W-:Y:S02]  /*11910*/  LOP3.LUT R33, R33, 0x140, RZ, 0xfc, !PT ;  /* 0x0000014021217812 */ /* 0x000fe400078efcff */
[----:B------:R-:W-:Y:S02]  /*11920*/  @P5 LOP3.LUT R22, R22, 0x20, RZ, 0xfc, !PT ;  /* 0x0000002016165812 */ /* 0x000fe400078efcff */
[----:B------:R-:W-:Y:S02]  /*11930*/  ISETP.GE.AND P2, PT, R33, UR4, PT ;  /* 0x0000000421007c0c */ /* 0x000fe4000bf46270 */
[----:B------:R-:W-:-:S02]  /*11940*/  LOP3.LUT R22, R22, 0xffffffef, RZ, 0xc0, !PT ;  /* 0xffffffef16167812 */ /* 0x000fc400078ec0ff */
[----:B------:R-:W-:Y:S02]  /*11950*/  ISETP.GE.AND P3, PT, R4, UR4, PT ;  /* 0x0000000404007c0c */ /* 0x000fe4000bf66270 */
[----:B------:R-:W-:Y:S02]  /*11960*/  @P4 LOP3.LUT R22, R22, 0x10, RZ, 0xfc, !PT ;  /* 0x0000001016164812 */ /* 0x000fe400078efcff */
[----:B------:R-:W-:Y:S02]  /*11970*/  LOP3.LUT R20, R5, 0x70, R20, 0xf8, !PT ;  /* 0x0000007005147812 */ /* 0x000fe400078ef814 */
[----:B------:R-:W-:-:S04]  /*11980*/  LOP3.LUT R22, R22, 0xfffffffb, RZ, 0xc0, !PT ;  /* 0xfffffffb16167812 */ /* 0x000fc800078ec0ff */
[----:B------:R-:W-:-:S04]  /*11990*/  @P2 LOP3.LUT R22, R22, 0x4, RZ, 0xfc, !PT ;  /* 0x0000000416162812 */ /* 0x000fc800078efcff */
[----:B------:R-:W-:-:S04]  /*119a0*/  LOP3.LUT R22, R22, 0xfffffff7, RZ, 0xc0, !PT ;  /* 0xfffffff716167812 */ /* 0x000fc800078ec0ff */
[----:B------:R-:W-:Y:S02]  /*119b0*/  @P3 LOP3.LUT R22, R22, 0x8, RZ, 0xfc, !PT ;  /* 0x0000000816163812 */ /* 0x000fe400078efcff */
[----:B--2---:R-:W-:-:S05]  /*119c0*/  LEA R0, R0, 0xffffffc0, 0x6 ;  /* 0xffffffc000007811 */ /* 0x004fca00078e30ff */
[----:B------:R-:W-:Y:S01]  /*119d0*/  IMAD.IADD R7, R20, 0x1, R0 ;  /* 0x0000000114077824 */ /* 0x000fe200078e0200 */
[----:B0---4-:R-:W-:Y:S06]  /*119e0*/  BRA.DIV UR5, `(.L_x_5023) ;  /* 0x0000004e05b47947 */ /* 0x011fec000b800000 */
.L_x_5096:
        /* <DEDUP_REMOVED lines=44> */
[----:B------:R-:W-:Y:S01]  /*11cb0*/  IMAD R2, R10, R2, R7 ;  /* 0x000000020a027224 */ /* 0x000fe200078e0207 */
[----:B------:R0:W-:Y:S04]  /*11cc0*/  STL [R1+0x24], R6 ;  /* 0x0000240601007387 */ /* 0x0001e80000100800 */
[----:B------:R0:W-:Y:S05]  /*11cd0*/  STL [R1], R2 ;  /* 0x0000000201007387 */ /* 0x0001ea0000100800 */
[----:B------:R-:W-:-:S04]  /*11ce0*/  @P0 LOP3.LUT R22, R22, 0x1000, RZ, 0xfc, !PT ;  /* 0x0000100016160812 */ /* 0x000fc800078efcff */
[----:B------:R-:W-:-:S04]  /*11cf0*/  LOP3.LUT R22, R22, 0xfffffffe, RZ, 0xc0, !PT ;  /* 0xfffffffe16167812 */ /* 0x000fc800078ec0ff */
[----:B------:R-:W-:Y:S01]  /*11d00*/  @P1 LOP3.LUT R22, R22, 0x1, RZ, 0xfc, !PT ;  /* 0x0000000116161812 */ /* 0x000fe200078efcff */
[----:B0-----:R-:W-:Y:S06]  /*11d10*/  @!P0 BRA `(.L_x_5024) ;  /* 0x0000000000048947 */ /* 0x001fec0003800000 */
[----:B------:R-:W-:Y:S01]  /*11d20*/  BPT.TRAP 0x1 ;  /* 0x000000040000795c */ /* 0x000fe20000300000 */
.L_x_5024:
        /* <DEDUP_REMOVED lines=9> */
.L_x_5097:
[----:B------:R-:W-:Y:S05]  /*11dc0*/  BSYNC B0 ;  /* 0x0000000000007941 */ /* 0x000fea0003800000 */
.L_x_5025:
[----:B------:R-:W0:Y:S01]  /*11dd0*/  LDL R2, [R1] ;  /* 0x0000000001027983 */ /* 0x000e220000100800 */
[----:B------:R-:W-:Y:S01]  /*11de0*/  ULDC.64 UR4, c[0x0][0x300] ;  /* 0x0000c00000047ab9 */ /* 0x000fe20000000a00 */
[----:B-----5:R-:W-:Y:S01]  /*11df0*/  SHF.R.S32.HI R4, RZ, 0x1f, R37 ;  /* 0x0000001fff047819 */ /* 0x020fe20000011425 */
[----:B------:R-:W1:Y:S01]  /*11e00*/  S2R R5, SR_TID.X ;  /* 0x0000000000057919 */ /* 0x000e620000002100 */
[----:B------:R-:W-:Y:S01]  /*11e10*/  LOP3.LUT R22, R22, 0xfffffffd, RZ, 0xc0, !PT ;  /* 0xfffffffd16167812 */ /* 0x000fe200078ec0ff */
[----:B-1----:R-:W-:Y:S02]  /*11e20*/  IMAD.SHL.U32 R7, R5, 0x8, RZ ;  /* 0x0000000805077824 */ /* 0x002fe400078e00ff */
[----:B------:R-:W-:-:S03]  /*11e30*/  IMAD R5, R24, 0x1000, R34 ;  /* 0x0000100018057824 */ /* 0x000fc600078e0222 */
        /* <DEDUP_REMOVED lines=59> */
.L_x_5107:
        /* <DEDUP_REMOVED lines=10> */
.L_x_5028:
        /* <DEDUP_REMOVED lines=11> */
.L_x_5029:
        /* <DEDUP_REMOVED lines=31> */
.L_x_5031:
[----:B------:R-:W-:Y:S05]  /*12530*/  BSYNC B6 ;  /* 0x0000000000067941 */ /* 0x000fea0003800000 */
.L_x_5030:
[----:B------:R-:W2:Y:S01]  /*12540*/  LDL R4, [R1+0x10] ;  /* 0x0000100001047983 */ /* 0x000ea20000100800 */
[----:B0-----:R-:W0:Y:S01]  /*12550*/  S2R R2, SR_TID.X ;  /* 0x0000000000027919 */ /* 0x001e220000002100 */
[----:B------:R-:W-:Y:S01]  /*12560*/  IMAD.MOV.U32 R21, RZ, RZ, R35 ;  /* 0x000000ffff157224 */ /* 0x000fe200078e0023 */
[----:B------:R-:W-:Y:S01]  /*12570*/  ULDC.64 UR4, c[0x0][0x298] ;  /* 0x0000a60000047ab9 */ /* 0x000fe20000000a00 */
[----:B------:R-:W3:Y:S01]  /*12580*/  LDC R5, c[0x0][0x448] ;  /* 0x00011200ff057b82 */ /* 0x000ee20000000800 */
[----:B------:R-:W4:Y:S04]  /*12590*/  LDL R20, [R1+0x4] ;  /* 0x0000040001147983 */ /* 0x000f280000100800 */
[----:B------:R0:W5:Y:S02]  /*125a0*/  LDL R9, [R1+0x8] ;  /* 0x0000080001097983 */ /* 0x0001640000100800 */
[----:B0-----:R-:W-:-:S04]  /*125b0*/  LOP3.LUT R2, R2, 0x7f, RZ, 0xc0, !PT ;  /* 0x0000007f02027812 */ /* 0x001fc800078ec0ff */
[----:B------:R-:W-:Y:S02]  /*125c0*/  SHF.R.U32.HI R0, RZ, 0x3, R2 ;  /* 0x00000003ff007819 */ /* 0x000fe40000011602 */
[----:B------:R-:W0:Y:S01]  /*125d0*/  LDC R2, c[0x0][0x448] ;  /* 0x00011200ff027b82 */ /* 0x000e220000000800 */
[----:B------:R-:W1:Y:S01]  /*125e0*/  S2R R35, SR_TID.X ;  /* 0x0000000000237919 */ /* 0x000e620000002100 */
[----:B0-----:R-:W-:-:S13]  /*125f0*/  ISETP.NE.AND P6, PT, R2, 0x1, PT ;  /* 0x000000010200780c */ /* 0x001fda0003fc5270 */
[----:B------:R-:W0:Y:S01]  /*12600*/  @P6 LDC R3, c[0x0][0x44c] ;  /* 0x00011300ff036b82 */ /* 0x000e220000000800 */
[----:B-1----:R-:W-:-:S07]  /*12610*/  IMAD.SHL.U32 R35, R35, 0x10, RZ ;  /* 0x0000001023237824 */ /* 0x002fce00078e00ff */
[----:B------:R-:W1:Y:S01]  /*12620*/  @P6 LDC R2, c[0x0][0x450] ;  /* 0x00011400ff026b82 */ /* 0x000e620000000800 */
[----:B------:R-:W-:-:S05]  /*12630*/  LOP3.LUT R35, R0, 0x70, R35, 0xf8, !PT ;  /* 0x0000007000237812 */ /* 0x000fca00078ef823 */
[----:B------:R-:W-:-:S04]  /*12640*/  IMAD R35, R17, 0x40, R35 ;  /* 0x0000004011237824 */ /* 0x000fc800078e0223 */
[----:B------:R-:W-:Y:S02]  /*12650*/  IMAD.MOV.U32 R0, RZ, RZ, R35 ;  /* 0x000000ffff007224 */ /* 0x000fe400078e0023 */
[----:B0-----:R-:W-:-:S05]  /*12660*/  @P6 IMAD.HI.U32 R3, R35, R3, RZ ;  /* 0x0000000323036227 */ /* 0x001fca00078e00ff */
[----:B-1----:R-:W-:Y:S01]  /*12670*/  @P6 SHF.R.U32.HI R0, RZ, R2, R3 ;  /* 0x00000002ff006219 */ /* 0x002fe20000011603 */
[----:B------:R-:W-:Y:S01]  /*12680*/  IMAD.WIDE.U32 R2, R36, UR4, RZ ;  /* 0x0000000424027c25 */ /* 0x000fe2000f8e00ff */
[----:B------:R-:W0:Y:S03]  /*12690*/  S2R R6, SR_TID.X ;  /* 0x0000000000067919 */ /* 0x000e260000002100 */
        /* <DEDUP_REMOVED lines=22> */
[----:B---3--:R-:W-:Y:S02]  /*12800*/  IMAD R0, R5, R0, R35 ;  /* 0x0000000005007224 */ /* 0x008fe400078e0223 */
        /* <DEDUP_REMOVED lines=15> */
[----:B-----5:R-:W-:Y:S01]  /*12900*/  IMAD R3, R9, R5, RZ ;  /* 0x0000000509037224 */ /* 0x020fe200078e02ff */
[----:B------:R-:W-:Y:S01]  /*12910*/  SHFL.IDX PT, R4, R2, RZ, 0x181f ;  /* 0x00181fff02047589 */ /* 0x000fe200000e0000 */
[----:B------:R-:W-:Y:S01]  /*12920*/  IMAD R17, R17, 0x40, R8 ;  /* 0x0000004011117824 */ /* 0x000fe200078e0208 */
[----:B------:R-:W-:Y:S02]  /*12930*/  LOP3.LUT R22, R22, 0xfffffeff, RZ, 0xc0, !PT ;  /* 0xfffffeff16167812 */ /* 0x000fe400078ec0ff */
[----:B------:R-:W0:Y:S02]  /*12940*/  SHFL.IDX PT, R5, R0, RZ, 0x181f ;  /* 0x00181fff00057589 */ /* 0x000e2400000e0000 */
[----:B------:R-:W-:-:S13]  /*12950*/  ISETP.GE.AND P2, PT, R17, R3, PT ;  /* 0x000000031100720c */ /* 0x000fda0003f46270 */
[----:B------:R-:W-:-:S04]  /*12960*/  @P2 LOP3.LUT R22, R22, 0x100, RZ, 0xfc, !PT ;  /* 0x0000010016162812 */ /* 0x000fc800078efcff */
[----:B------:R-:W-:Y:S02]  /*12970*/  LOP3.LUT R22, R22, 0xffffff7f, RZ, 0xc0, !PT ;  /* 0xffffff7f16167812 */ /* 0x000fe400078ec0ff */
[----:B0-----:R-:W-:-:S05]  /*12980*/  @!P2 LEA R5, P1, R7, R5, 0x1 ;  /* 0x000000050705a211 */ /* 0x001fca00078208ff */
[----:B------:R-:W-:-:S05]  /*12990*/  @!P2 IMAD.X R4, RZ, RZ, R4, P1 ;  /* 0x000000ffff04a224 */ /* 0x000fca00008e0604 */
        /* <DEDUP_REMOVED lines=30> */
.L_x_5116:
        /* <DEDUP_REMOVED lines=12> */
.L_x_5033:
        /* <DEDUP_REMOVED lines=28> */
.L_x_5035:
[----:B------:R-:W-:Y:S05]  /*12e00*/  BSYNC B6 ;  /* 0x0000000000067941 */ /* 0x000fea0003800000 */
.L_x_5034:
        /* <DEDUP_REMOVED lines=164> */
.L_x_5126:
        /* <DEDUP_REMOVED lines=23> */
.L_x_5038:
[----:B------:R-:W-:Y:S05]  /*139c0*/  BSYNC B0 ;  /* 0x0000000000007941 */ /* 0x000fea0003800000 */
.L_x_5037:
[----:B------:R-:W-:Y:S01]  /*139d0*/  NOP ;  /* 0x0000000000007918 */ /* 0x000fe20000000000 */
[----:B------:R-:W-:-:S13]  /*139e0*/  PLOP3.LUT P0, PT, PT, PT, PT, 0x80, 0x0 ;  /* 0x000000000000781c */ /* 0x000fda0003f0f070 */
.L_x_5039:
        /* <DEDUP_REMOVED lines=18> */
.L_x_5127:
[----:B------:R-:W-:Y:S05]  /*13b10*/  BSYNC B0 ;  /* 0x0000000000007941 */ /* 0x000fea0003800000 */
.L_x_5040:
[----:B------:R-:W-:-:S05]  /*13b20*/  IMAD.U32 R2, RZ, RZ, UR36 ;  /* 0x00000024ff027e24 */ /* 0x000fca000f8e00ff */
[----:B------:R-:W-:-:S13]  /*13b30*/  ISETP.NE.AND P0, PT, R2, 0x3, PT ;  /* 0x000000030200780c */ /* 0x000fda0003f05270 */
[----:B------:R-:W-:Y:S05]  /*13b40*/  @!P0 BRA `(.L_x_5042) ;  /* 0x0000000000048947 */ /* 0x000fea0003800000 */
[----:B------:R-:W-:Y:S01]  /*13b50*/  BPT.TRAP 0x1 ;  /* 0x000000040000795c */ /* 0x000fe20000300000 */
.L_x_5042:
[----:B0-----:R-:W-:Y:S01]  /*13b60*/  SHF.L.U32 R0, R26, 0x1f, RZ ;  /* 0x0000001f1a007819 */ /* 0x001fe200000006ff */
[----:B------:R-:W-:Y:S03]  /*13b70*/  BSSY B0, `(.L_x_5043) ;  /* 0x0000003000007945 */ /* 0x000fe60003800000 */
[----:B------:R-:W0:Y:S02]  /*13b80*/  SYNCS.PHASECHK.TRANS64.TRYWAIT P0, [R27+URZ+0x38860], R0 ;  /* 0x038860001b0075a7 */ /* 0x000e24000800017f */
[----:B0-----:R-:W-:Y:S05]  /*13b90*/  @!P0 BRA `(.L_x_5044) ;  /* 0x0000004400088947 */ /* 0x001fea0003800000 */
.L_x_5128:
[----:B------:R-:W-:Y:S05]  /*13ba0*/  BSYNC B0 ;  /* 0x0000000000007941 */ /* 0x000fea0003800000 */
.L_x_5043:
        /* <DEDUP_REMOVED lines=110> */
.L_x_5138:
[C---:B------:R-:W-:Y:S02]  /*14290*/  LOP3.LUT P6, RZ, R22.reuse, 0x40, RZ, 0xc0, !PT ;  /* 0x0000004016ff7812 */ /* 0x040fe400078cc0ff */
[----:B------:R-:W-:Y:S02]  /*142a0*/  LOP3.LUT R22, R22, 0xfffffeff, RZ, 0xc0, !PT ;  /* 0xfffffeff16167812 */ /* 0x000fe400078ec0ff */
[C---:B------:R-:W-:Y:S02]  /*142b0*/  ISETP.LT.OR P6, PT, R30.reuse, 0x31, P6 ;  /* 0x000000311e00780c */ /* 0x040fe400037c1670 */
[----:B------:R-:W-:-:S11]  /*142c0*/  ISETP.LT.OR P5, PT, R30, 0x31, !P5 ;  /* 0x000000311e00780c */ /* 0x000fd60006fa1670 */
[----:B------:R-:W-:Y:S02]  /*142d0*/  @P6 LOP3.LUT R22, R22, 0x100, RZ, 0xfc, !PT ;  /* 0x0000010016166812 */ /* 0x000fe400078efcff */
[----:B------:R-:W-:Y:S02]  /*142e0*/  ISETP.LT.OR P6, PT, R30, 0x31, !P4 ;  /* 0x000000311e00780c */ /* 0x000fe400067c1670 */
[----:B------:R-:W-:Y:S02]  /*142f0*/  LOP3.LUT R22, R22, 0xffbfffff, RZ, 0xc0, !PT ;  /* 0xffbfffff16167812 */ /* 0x000fe400078ec0ff */
[----:B------:R-:W-:Y:S02]  /*14300*/  ISETP.LT.OR P4, PT, R30, 0x31, !P2 ;  /* 0x000000311e00780c */ /* 0x000fe40005781670 */
        /* <DEDUP_REMOVED lines=26> */
.L_x_5046:
        /* <DEDUP_REMOVED lines=11> */
.L_x_5047:
[----:B------:R-:W2:Y:S01]  /*14560*/  LDL R3, [R1+0xc] ;  /* 0x00000c0001037983 */ /* 0x000ea20000100800 */
[----:B------:R1:W-:Y:S01]  /*14570*/  SYNCS.ARRIVE.TRANS64.A1T0 RZ, [R27+URZ+0x38850], RZ ;  /* 0x038850ff1bff79a7 */ /* 0x0003e2000810003f */
[----:B------:R-:W-:Y:S01]  /*14580*/  BSSY B0, `(.L_x_5048) ;  /* 0x00000f7000007945 */ /* 0x000fe20003800000 */
[----:B--2---:R-:W-:-:S13]  /*14590*/  ISETP.GE.AND P0, PT, R3, 0x2, PT ;  /* 0x000000020300780c */ /* 0x004fda0003f06270 */
[----:B-1----:R-:W-:Y:S05]  /*145a0*/  @!P0 BRA `(.L_x_5049) ;  /* 0x0000000c00d08947 */ /* 0x002fea0003800000 */
[----:B------:R-:W2:Y:S01]  /*145b0*/  LDL.LU R2, [R1+0x24] ;  /* 0x0000240001027983 */ /* 0x000ea20000300800 */
[----:B------:R-:W-:Y:S01]  /*145c0*/  LOP3.LUT R30, R31, 0x80, RZ, 0xc0, !PT ;  /* 0x000000801f1e7812 */ /* 0x000fe200078ec0ff */
[----:B------:R-:W-:-:S03]  /*145d0*/  VIADD R7, R3, 0xfffffffe ;  /* 0xfffffffe03077836 */ /* 0x000fc60000000000 */
[----:B------:R-:W-:Y:S02]  /*145e0*/  SHF.R.U32.HI R30, RZ, 0x3, R30 ;  /* 0x00000003ff1e7819 */ /* 0x000fe4000001161e */
[----:B--2---:R-:W-:-:S04]  /*145f0*/  LOP3.LUT R2, R2, 0x40, RZ, 0xc0, !PT ;  /* 0x0000004002027812 */ /* 0x004fc800078ec0ff */
[----:B------:R-:W-:-:S07]  /*14600*/  SHF.R.U32.HI R31, RZ, 0x2, R2 ;  /* 0x00000002ff1f7819 */ /* 0x000fce0000011602 */
.L_x_5062:
        /* <DEDUP_REMOVED lines=44> */
.L_x_5050:
[----:B------:R-:W-:Y:S01]  /*148d0*/  IMAD R6, R24, 0x8, R23 ;  /* 0x0000000818067824 */ /* 0x000fe200078e0217 */
[----:B------:R-:W-:Y:S01]  /*148e0*/  SHF.L.U32 R17, R26, 0x1f, RZ ;  /* 0x0000001f1a117819 */ /* 0x000fe200000006ff */
[----:B------:R-:W-:Y:S01]  /*148f0*/  BSSY B1, `(.L_x_5051) ;  /* 0x0000004000017945 */ /* 0x000fe20003800000 */
[----:B------:R-:W-:Y:S02]  /*14900*/  SHF.R.S32.HI R9, RZ, 0x1f, R5 ;  /* 0x0000001fff097819 */ /* 0x000fe40000011405 */
[----:B------:R-:W0:Y:S02]  /*14910*/  SYNCS.PHASECHK.TRANS64.TRYWAIT P0, [R6+URZ+0x38840], R17 ;  /* 0x03884011060075a7 */ /* 0x000e24000800017f */
[----:B0-----:R-:W-:Y:S05]  /*14920*/  @!P0 BRA `(.L_x_5052) ;  /* 0x0000003c00e08947 */ /* 0x001fea0003800000 */
.L_x_5139:
[----:B------:R-:W-:Y:S05]  /*14930*/  BSYNC B1 ;  /* 0x0000000000017941 */ /* 0x000fea0003800000 */
.L_x_5051:
        /* <DEDUP_REMOVED lines=42> */
.L_x_5149:
        /* <DEDUP_REMOVED lines=8> */
.L_x_5054:
        /* <DEDUP_REMOVED lines=11> */
.L_x_5055:
[----:B------:R2:W-:Y:S01]  /*14d10*/  SYNCS.ARRIVE.TRANS64.A1T0 RZ, [R6+URZ+0x38830], RZ ;  /* 0x038830ff06ff79a7 */ /* 0x0005e2000810003f */
[----:B------:R-:W-:Y:S05]  /*14d20*/  @!P2 BRA `(.L_x_5056) ;  /* 0x000000000004a947 */ /* 0x000fea0003800000 */
[----:B------:R-:W-:Y:S01]  /*14d30*/  BPT.TRAP 0x1 ;  /* 0x000000040000795c */ /* 0x000fe20000300000 */
.L_x_5056:
[----:B------:R-:W3:Y:S01]  /*14d40*/  SYNCS.PHASECHK.TRANS64.TRYWAIT P0, [R6+URZ+0x38860], R17 ;  /* 0x03886011060075a7 */ /* 0x000ee2000800017f */
[----:B------:R-:W-:Y:S04]  /*14d50*/  BSSY B1, `(.L_x_5057) ;  /* 0x0000002000017945 */ /* 0x000fe80003800000 */
[----:B---3--:R-:W-:Y:S05]  /*14d60*/  @!P0 BRA `(.L_x_5058) ;  /* 0x0000004000008947 */ /* 0x008fea0003800000 */
.L_x_5150:
[----:B------:R-:W-:Y:S05]  /*14d70*/  BSYNC B1 ;  /* 0x0000000000017941 */ /* 0x000fea0003800000 */
.L_x_5057:
        /* <DEDUP_REMOVED lines=81> */
.L_x_5160:
        /* <DEDUP_REMOVED lines=25> */
.L_x_5060:
        /* <DEDUP_REMOVED lines=11> */
.L_x_5061:
[----:B------:R3:W-:Y:S01]  /*154d0*/  SYNCS.ARRIVE.TRANS64.A1T0 RZ, [R6+URZ+0x38850], RZ ;  /* 0x038850ff06ff79a7 */ /* 0x0007e2000810003f */
[----:B------:R-:W-:Y:S05]  /*154e0*/  @P3 BRA `(.L_x_5062) ;  /* 0xfffffff000483947 */ /* 0x000fea000383ffff */
.L_x_5049:
[----:B------:R-:W-:Y:S05]  /*154f0*/  BSYNC B0 ;  /* 0x0000000000007941 */ /* 0x000fea0003800000 */
.L_x_5048:
        /* <DEDUP_REMOVED lines=21> */
.L_x_5064:
[----:B------:R-:W-:Y:S05]  /*15650*/  BSYNC B0 ;  /* 0x0000000000007941 */ /* 0x000fea0003800000 */
.L_x_5063:
[----:B------:R-:W-:-:S07]  /*15660*/  SEL R24, R24, RZ, P0 ;  /* 0x000000ff18187207 */ /* 0x000fce0000000000 */
.L_x_5017:
[----:B------:R-:W-:Y:S05]  /*15670*/  BSYNC B7 ;  /* 0x0000000000077941 */ /* 0x000fea0003800000 */
.L_x_5015:
        /* <DEDUP_REMOVED lines=11> */
.L_x_5065:
        /* <DEDUP_REMOVED lines=36> */
.L_x_5170:
[----:B------:R-:W-:Y:S02]  /*15970*/  ULDC UR4, c[0x0][0xd38] ;  /* 0x00034e0000047ab9 */ /* 0x000fe40000000800 */
[----:B------:R-:W-:-:S04]  /*15980*/  IMAD.U32 R4, RZ, RZ, UR4 ;  /* 0x00000004ff047e24 */ /* 0x000fc8000f8e00ff */
[----:B--2---:R-:W-:-:S04]  /*15990*/  IMAD R14, R14, R4, RZ ;  /* 0x000000040e0e7224 */ /* 0x004fc800078e02ff */
[----:B------:R-:W-:-:S05]  /*159a0*/  IMAD.IADD R5, R5, 0x1, R14 ;  /* 0x0000000105057824 */ /* 0x000fca00078e020e */
[----:B------:R-:W-:-:S13]  /*159b0*/  ISETP.GT.AND P6, PT, R5, R0, PT ;  /* 0x000000000500720c */ /* 0x000fda0003fc4270 */
[----:B------:R-:W-:Y:S05]  /*159c0*/  @P6 BRA `(.L_x_5068) ;  /* 0x00000000009c6947 */ /* 0x000fea0003800000 */
.L_x_5073:
        /* <DEDUP_REMOVED lines=14> */
.L_x_5071:
[----:B------:R-:W-:Y:S05]  /*15ab0*/  BSYNC B0 ;  /* 0x0000000000007941 */ /* 0x000fea0003800000 */
.L_x_5070:
        /* <DEDUP_REMOVED lines=18> */
.L_x_5178:
[----:B------:R-:W-:Y:S02]  /*15be0*/  ULDC UR4, c[0x0][0xd38] ;  /* 0x00034e0000047ab9 */ /* 0x000fe40000000800 */
[----:B------:R-:W-:-:S04]  /*15bf0*/  IMAD.U32 R4, RZ, RZ, UR4 ;  /* 0x00000004ff047e24 */ /* 0x000fc8000f8e00ff */
[----:B--2---:R-:W-:-:S04]  /*15c00*/  IMAD R14, R14, R4, RZ ;  /* 0x000000040e0e7224 */ /* 0x004fc800078e02ff */
[----:B------:R-:W-:-:S05]  /*15c10*/  IMAD.IADD R5, R14, 0x1, R5 ;  /* 0x000000010e057824 */ /* 0x000fca00078e0205 */
[----:B------:R-:W-:-:S13]  /*15c20*/  ISETP.GT.AND P6, PT, R5, R0, PT ;  /* 0x000000000500720c */ /* 0x000fda0003fc4270 */
[----:B------:R-:W-:Y:S05]  /*15c30*/  @!P6 BRA `(.L_x_5073) ;  /* 0xfffffffc0064e947 */ /* 0x000fea000383ffff */
.L_x_5068:
        /* <DEDUP_REMOVED lines=8> */
.L_x_5182:
[----:B------:R-:W-:Y:S01]  /*15cc0*/  ISETP.NE.AND P0, PT, R3, RZ, PT ;  /* 0x000000ff0300720c */ /* 0x000fe20003f05270 */
[----:B------:R-:W-:-:S12]  /*15cd0*/  IMAD.MOV.U32 R14, RZ, RZ, RZ ;  /* 0x000000ffff0e7224 */ /* 0x000fd800078e00ff */
[----:B------:R-:W-:Y:S05]  /*15ce0*/  @!P0 BRA `(.L_x_5075) ;  /* 0x0000000000108947 */ /* 0x000fea0003800000 */
[----:B------:R-:W-:Y:S01]  /*15cf0*/  UMOV UR4, 0xffffffff ;  /* 0xffffffff00047882 */ /* 0x000fe20000000000 */
[----:B------:R-:W-:Y:S02]  /*15d00*/  VIADD R12, R6, 0xffffffff ;  /* 0xffffffff060c7836 */ /* 0x000fe40000000000 */
[----:B------:R-:W-:Y:S05]  /*15d10*/  BRA.DIV UR4, `(.L_x_5076) ;  /* 0x00000042042c7947 */ /* 0x000fea000b800000 */
[----:B------:R4:W0:Y:S02]  /*15d20*/  SHFL.IDX PT, R14, R2, R12, 0x1f ;  /* 0x00001f0c020e7589 */ /* 0x00082400000e0000 */
.L_x_5075:
        /* <DEDUP_REMOVED lines=66> */
.L_x_5069:
[----:B------:R-:W-:Y:S01]  /*16150*/  UMOV UR4, URZ ;  /* 0x0000003f00047c82 */ /* 0x000fe20008000000 */
[----:B------:R-:W-:Y:S01]  /*16160*/  UMOV UR5, URZ ;  /* 0x0000003f00057c82 */ /* 0x000fe20008000000 */
[----:B------:R-:W-:Y:S01]  /*16170*/  ULDC UR6, c[0x0][0xd3c] ;  /* 0x00034f0000067ab9 */ /* 0x000fe20000000800 */
[----:B------:R-:W-:Y:S02]  /*16180*/  IMAD.MOV.U32 R16, RZ, RZ, R0 ;  /* 0x000000ffff107224 */ /* 0x000fe400078e0000 */
[----:B------:R-:W-:Y:S02]  /*16190*/  IMAD.U32 R17, RZ, RZ, UR4 ;  /* 0x00000004ff117e24 */ /* 0x000fe4000f8e00ff */
[----:B------:R-:W-:Y:S02]  /*161a0*/  IMAD.U32 R18, RZ, RZ, UR5 ;  /* 0x00000005ff127e24 */ /* 0x000fe4000f8e00ff */
[----:B------:R-:W-:-:S07]  /*161b0*/  IMAD.U32 R19, RZ, RZ, UR6 ;  /* 0x00000006ff137e24 */ /* 0x000fce000f8e00ff */
.L_x_5077:
        /* <DEDUP_REMOVED lines=10> */
.L_x_5066:
[----:B------:R-:W-:Y:S02]  /*16260*/  ULDC UR4, c[0x0][0xd3c] ;  /* 0x00034f0000047ab9 */ /* 0x000fe40000000800 */
[----:B0-----:R-:W-:-:S13]  /*16270*/  ISETP.GE.AND P0, PT, R19, UR4, PT ;  /* 0x0000000413007c0c */ /* 0x001fda000bf06270 */
[----:B------:R-:W-:Y:S05]  /*16280*/  @!P0 BRA `(.L_x_5078) ;  /* 0xffffffa800588947 */ /* 0x000fea000383ffff */
[----:B------:R-:W-:Y:S05]  /*16290*/  BSYNC B8 ;  /* 0x0000000000087941 */ /* 0x000fea0003800000 */
.L_x_5011:
[----:B0-----:R-:W5:Y:S01]  /*162a0*/  LDL.LU R0, [R1+0x20] ;  /* 0x0000200001007983 */ /* 0x001f620000300800 */
        /* <DEDUP_REMOVED lines=11> */
.L_x_5185:
[----:B------:R-:W-:Y:S05]  /*16360*/  BSYNC B0 ;  /* 0x0000000000007941 */ /* 0x000fea0003800000 */
.L_x_5079:
[----:B------:R-:W-:-:S03]  /*16370*/  UMOV UR4, 0xffffffff ;  /* 0xffffffff00047882 */ /* 0x000fc60000000000 */
[----:B------:R-:W-:Y:S05]  /*16380*/  BRA.DIV UR4, `(.L_x_5081) ;  /* 0x0000003a04c87947 */ /* 0x000fea000b800000 */
[----:B------:R-:W0:Y:S02]  /*16390*/  S2R R0, SR_TID.X ;  /* 0x0000000000007919 */ /* 0x000e240000002100 */
[----:B0-----:R-:W-:-:S04]  /*163a0*/  SHF.R.U32.HI R0, RZ, 0x5, R0 ;  /* 0x00000005ff007819 */ /* 0x001fc80000011600 */
[----:B------:R-:W-:-:S05]  /*163b0*/  LOP3.LUT R0, R0, 0x3, RZ, 0xc0, !PT ;  /* 0x0000000300007812 */ /* 0x000fca00078ec0ff */
[----:B------:R0:W0:Y:S02]  /*163c0*/  SHFL.IDX PT, R14, R0, RZ, 0x1f ;  /* 0x00001fff000e7589 */ /* 0x00002400000e0000 */
.L_x_5188:
[----:B0-----:R-:W-:Y:S01]  /*163d0*/  ISETP.NE.AND P0, PT, R14, RZ, PT ;  /* 0x000000ff0e00720c */ /* 0x001fe20003f05270 */
[----:B------:R-:W-:-:S12]  /*163e0*/  BSSY B0, `(.L_x_5082) ;  /* 0x0000024000007945 */ /* 0x000fd80003800000 */
[----:B------:R-:W-:Y:S05]  /*163f0*/  @P0 BRA `(.L_x_5083) ;  /* 0x0000000000880947 */ /* 0x000fea0003800000 */
[----:B------:R-:W-:-:S03]  /*16400*/  UMOV UR4, 0xffffffff ;  /* 0xffffffff00047882 */ /* 0x000fc60000000000 */
[----:B------:R-:W-:Y:S05]  /*16410*/  BRA.DIV UR4, `(.L_x_5084) ;  /* 0x0000003a04d87947 */ /* 0x000fea000b800000 */
[----:B------:R-:W-:-:S13]  /*16420*/  ELECT P6, URZ, PT ;  /* 0x00000000003f782f */ /* 0x000fda00038c0000 */
.L_x_5191:
[----:B------:R-:W-:Y:S05]  /*16430*/  @!P6 BRA `(.L_x_5083) ;  /* 0x000000000078e947 */ /* 0x000fea0003800000 */
[----:B------:R-:W-:-:S06]  /*16440*/  ULOP3.LUT UR4, UR42, 0x2, URZ, 0xfc, !UPT ;  /* 0x000000022a047892 */ /* 0x000fcc000f8efc3f */
[----:B------:R-:W-:-:S05]  /*16450*/  IMAD.U32 R0, RZ, RZ, UR4 ;  /* 0x00000004ff007e24 */ /* 0x000fca000f8e00ff */
[----:B------:R-:W-:-:S13]  /*16460*/  ISETP.NE.AND P0, PT, R0, 0x3, PT ;  /* 0x000000030000780c */ /* 0x000fda0003f05270 */
[----:B------:R-:W-:Y:S05]  /*16470*/  @!P0 BRA `(.L_x_5085) ;  /* 0x0000000000048947 */ /* 0x000fea0003800000 */
[----:B------:R-:W-:Y:S01]  /*16480*/  BPT.TRAP 0x1 ;  /* 0x000000040000795c */ /* 0x000fe20000300000 */
.L_x_5085:
[----:B------:R-:W-:Y:S01]  /*16490*/  IMAD R5, R24, 0x8, R7 ;  /* 0x0000000818057824 */ /* 0x000fe200078e0207 */
[----:B------:R-:W-:Y:S01]  /*164a0*/  SHF.L.U32 R0, R26, 0x1f, RZ ;  /* 0x0000001f1a007819 */ /* 0x000fe200000006ff */
[----:B------:R-:W-:-:S03]  /*164b0*/  VIADD R24, R24, 0x1 ;  /* 0x0000000118187836 */ /* 0x000fc60000000000 */
[----:B------:R-:W0:Y:S02]  /*164c0*/  SYNCS.PHASECHK.TRANS64.TRYWAIT P1, [R5+URZ+0x38840], R0 ;  /* 0x03884000050075a7 */ /* 0x000e24000802017f */
[----:B------:R-:W-:-:S04]  /*164d0*/  ISETP.NE.AND P2, PT, R24, 0x2, PT ;  /* 0x000000021800780c */ /* 0x000fc80003f45270 */
[----:B------:R-:W-:Y:S01]  /*164e0*/  SEL R3, RZ, 0x1, P2 ;  /* 0x00000001ff037807 */ /* 0x000fe20001000000 */
[----:B0-----:R-:W-:Y:S08]  /*164f0*/  @!P1 BRA `(.L_x_5086) ;  /* 0x0000003800c09947 */ /* 0x001ff00003800000 */
.L_x_5192:
[----:B------:R-:W-:Y:S02]  /*16500*/  SEL R24, R24, RZ, P2 ;  /* 0x000000ff18187207 */ /* 0x000fe40001000000 */
[----:B------:R-:W-:Y:S01]  /*16510*/  LOP3.LUT R2, R26, R3, RZ, 0x3c, !PT ;  /* 0x000000031a027212 */ /* 0x000fe200078e3cff */
[----:B------:R-:W-:Y:S06]  /*16520*/  @!P0 BRA `(.L_x_5087) ;  /* 0x0000000000048947 */ /* 0x000fec0003800000 */
[----:B------:R-:W-:Y:S01]  /*16530*/  BPT.TRAP 0x1 ;  /* 0x000000040000795c */ /* 0x000fe20000300000 */
.L_x_5087:
[----:B------:R-:W-:Y:S01]  /*16540*/  IMAD R3, R24, 0x8, R7 ;  /* 0x0000000818037824 */ /* 0x000fe200078e0207 */
[----:B------:R-:W-:-:S04]  /*16550*/  SHF.L.U32 R2, R2, 0x1f, RZ ;  /* 0x0000001f02027819 */ /* 0x000fc800000006ff */
[----:B------:R-:W0:Y:S02]  /*16560*/  SYNCS.PHASECHK.TRANS64.TRYWAIT P1, [R3+URZ+0x38840], R2 ;  /* 0x03884002030075a7 */ /* 0x000e24000802017f */
[----:B0-----:R-:W-:Y:S05]  /*16570*/  @!P1 BRA `(.L_x_5088) ;  /* 0x0000003800b49947 */ /* 0x001fea0003800000 */
.L_x_5193:
[----:B------:R-:W-:Y:S05]  /*16580*/  @!P0 BRA `(.L_x_5089) ;  /* 0x0000000000048947 */ /* 0x000fea0003800000 */
[----:B------:R-:W-:Y:S01]  /*16590*/  BPT.TRAP 0x1 ;  /* 0x000000040000795c */ /* 0x000fe20000300000 */
.L_x_5089:
[----:B------:R-:W0:Y:S02]  /*165a0*/  SYNCS.PHASECHK.TRANS64.TRYWAIT P1, [R5+URZ+0x38860], R0 ;  /* 0x03886000050075a7 */ /* 0x000e24000802017f */
[----:B0-----:R-:W-:Y:S05]  /*165b0*/  @!P1 BRA `(.L_x_5090) ;  /* 0x0000003800b89947 */ /* 0x001fea0003800000 */
.L_x_5194:
[----:B------:R-:W-:Y:S05]  /*165c0*/  @!P0 BRA `(.L_x_5091) ;  /* 0x0000000000048947 */ /* 0x000fea0003800000 */
[----:B------:R-:W-:Y:S01]  /*165d0*/  BPT.TRAP 0x1 ;  /* 0x000000040000795c */ /* 0x000fe20000300000 */
.L_x_5091:
[----:B------:R0:W0:Y:S02]  /*165e0*/  SYNCS.PHASECHK.TRANS64.TRYWAIT P0, [R3+URZ+0x38860], R2 ;  /* 0x03886002030075a7 */ /* 0x000024000800017f */
[----:B0-----:R-:W-:Y:S05]  /*165f0*/  @!P0 NANOSLEEP.SYNCS 0x989680 ;  /* 0x009896800000895d */ /* 0x001fea0003900000 */
[----:B------:R-:W0:Y:S02]  /*16600*/  @!P0 SYNCS.PHASECHK.TRANS64 P0, [R3+URZ+0x38860], R2 ;  /* 0x03886002030085a7 */ /* 0x000e24000800007f */
[----:B0-----:R-:W-:Y:S05]  /*16610*/  @!P0 BRA `(.L_x_5091) ;  /* 0xfffffffc00f08947 */ /* 0x001fea000383ffff */
.L_x_5083:
[----:B------:R-:W-:Y:S05]  /*16620*/  BSYNC B0 ;  /* 0x0000000000007941 */ /* 0x000fea0003800000 */
.L_x_5082:
[----:B------:R-:W-:Y:S05]  /*16630*/  EXIT ;  /* 0x000000000000794d */ /* 0x000fea0003800000 */
.L_x_4953:
[----:B0-----:R0:W1:Y:S02]  /*16640*/  SYNCS.PHASECHK.TRANS64.TRYWAIT P1, [R17+URZ+0x38800], R4 ;  /* 0x03880004110075a7 */ /* 0x001064000802017f */
[----:B-1----:R-:W-:Y:S05]  /*16650*/  @!P1 NANOSLEEP.SYNCS 0x989680 ;  /* 0x009896800000995d */ /* 0x002fea0003900000 */
[----:B------:R-:W1:Y:S02]  /*16660*/  @!P1 SYNCS.PHASECHK.TRANS64 P1, [R17+URZ+0x38800], R4 ;  /* 0x03880004110095a7 */ /* 0x000e64000802007f */
[----:B-1----:R-:W-:Y:S05]  /*16670*/  @!P1 BRA `(.L_x_4953) ;  /* 0xfffffffc00f09947 */ /* 0x002fea000383ffff */
[----:B------:R-:W-:Y:S05]  /*16680*/  BRA `(.L_x_5092) ;  /* 0xfffffed000ac7947 */ /* 0x000fea000383ffff */
.L_x_4957:
[----:B--2---:R2:W3:Y:S02]  /*16690*/  SYNCS.PHASECHK.TRANS64.TRYWAIT P1, [R9+URZ+0x38830], R6 ;  /* 0x03883006090075a7 */ /* 0x0044e4000802017f */
[----:B---3--:R-:W-:Y:S05]  /*166a0*/  @!P1 NANOSLEEP.SYNCS 0x989680 ;  /* 0x009896800000995d */ /* 0x008fea0003900000 */
[----:B------:R-:W3:Y:S02]  /*166b0*/  @!P1 SYNCS.PHASECHK.TRANS64 P1, [R9+URZ+0x38830], R6 ;  /* 0x03883006090095a7 */ /* 0x000ee4000802007f */
[----:B---3--:R-:W-:Y:S05]  /*166c0*/  @!P1 BRA `(.L_x_4957) ;  /* 0xfffffffc00f09947 */ /* 0x008fea000383ffff */
[----:B------:R-:W-:Y:S05]  /*166d0*/  BRA `(.L_x_4956) ;  /* 0xfffffed000cc7947 */ /* 0x000fea000383ffff */
.L_x_4958:
[----:B---3--:R3:W4:Y:S02]  /*166e0*/  SYNCS.PHASECHK.TRANS64.TRYWAIT P1, [R17+URZ+0x38810], R4 ;  /* 0x03881004110075a7 */ /* 0x008724000802017f */
[----:B----4-:R-:W-:Y:S05]  /*166f0*/  @!P1 NANOSLEEP.SYNCS 0x989680 ;  /* 0x009896800000995d */ /* 0x010fea0003900000 */
[----:B------:R-:W4:Y:S02]  /*16700*/  @!P1 SYNCS.PHASECHK.TRANS64 P1, [R17+URZ+0x38810], R4 ;  /* 0x03881004110095a7 */ /* 0x000f24000802007f */
[----:B----4-:R-:W-:Y:S05]  /*16710*/  @!P1 BRA `(.L_x_4958) ;  /* 0xfffffffc00f09947 */ /* 0x010fea000383ffff */
[----:B------:R-:W-:Y:S05]  /*16720*/  BRA `(.L_x_5093) ;  /* 0xfffffed400587947 */ /* 0x000fea000383ffff */
.L_x_4962:
[----:B0-----:R0:W3:Y:S02]  /*16730*/  SYNCS.PHASECHK.TRANS64.TRYWAIT P1, [R9+URZ+0x38850], R6 ;  /* 0x03885006090075a7 */ /* 0x0010e4000802017f */
[----:B---3--:R-:W-:Y:S05]  /*16740*/  @!P1 NANOSLEEP.SYNCS 0x989680 ;  /* 0x009896800000995d */ /* 0x008fea0003900000 */
[----:B------:R-:W3:Y:S02]  /*16750*/  @!P1 SYNCS.PHASECHK.TRANS64 P1, [R9+URZ+0x38850], R6 ;  /* 0x03885006090095a7 */ /* 0x000ee4000802007f */
[----:B---3--:R-:W-:Y:S05]  /*16760*/  @!P1 BRA `(.L_x_4962) ;  /* 0xfffffffc00f09947 */ /* 0x008fea000383ffff */
[----:B------:R-:W-:Y:S05]  /*16770*/  BRA `(.L_x_4961) ;  /* 0xfffffed400887947 */ /* 0x000fea000383ffff */
.L_x_4969:
[----:B-1----:R1:W2:Y:S02]  /*16780*/  SYNCS.PHASECHK.TRANS64.TRYWAIT P1, [R9+URZ+0x38830], R8 ;  /* 0x03883008090075a7 */ /* 0x0022a4000802017f */
[----:B--2---:R-:W-:Y:S05]  /*16790*/  @!P1 NANOSLEEP.SYNCS 0x989680 ;  /* 0x009896800000995d */ /* 0x004fea0003900000 */
[----:B------:R-:W2:Y:S02]  /*167a0*/  @!P1 SYNCS.PHASECHK.TRANS64 P1, [R9+URZ+0x38830], R8 ;  /* 0x03883008090095a7 */ /* 0x000ea4000802007f */
[----:B--2---:R-:W-:Y:S05]  /*167b0*/  @!P1 BRA `(.L_x_4969) ;  /* 0xfffffffc00f09947 */ /* 0x004fea000383ffff */
[----:B------:R-:W-:Y:S05]  /*167c0*/  BRA `(.L_x_4968) ;  /* 0xfffffefc008c7947 */ /* 0x000fea000383ffff */
.L_x_4973:
[----:B---3--:R3:W4:Y:S02]  /*167d0*/  SYNCS.PHASECHK.TRANS64.TRYWAIT P1, [R9+URZ+0x38850], R8 ;  /* 0x03885008090075a7 */ /* 0x008724000802017f */
[----:B----4-:R-:W-:Y:S05]  /*167e0*/  @!P1 NANOSLEEP.SYNCS 0x989680 ;  /* 0x009896800000995d */ /* 0x010fea0003900000 */
[----:B------:R-:W4:Y:S02]  /*167f0*/  @!P1 SYNCS.PHASECHK.TRANS64 P1, [R9+URZ+0x38850], R8 ;  /* 0x03885008090095a7 */ /* 0x000f24000802007f */
[----:B----4-:R-:W-:Y:S05]  /*16800*/  @!P1 BRA `(.L_x_4973) ;  /* 0xfffffffc00f09947 */ /* 0x010fea000383ffff */
[----:B------:R-:W-:Y:S05]  /*16810*/  BRA `(.L_x_4972) ;  /* 0xfffffefc00ec7947 */ /* 0x000fea000383ffff */
.L_x_4981:
[----:B-1----:R1:W2:Y:S02]  /*16820*/  SYNCS.PHASECHK.TRANS64.TRYWAIT P1, [R9+URZ+0x38830], R8 ;  /* 0x03883008090075a7 */ /* 0x0022a4000802017f */
[----:B--2---:R-:W-:Y:S05]  /*16830*/  @!P1 NANOSLEEP.SYNCS 0x989680 ;  /* 0x009896800000995d */ /* 0x004fea0003900000 */
[----:B------:R-:W2:Y:S02]  /*16840*/  @!P1 SYNCS.PHASECHK.TRANS64 P1, [R9+URZ+0x38830], R8 ;  /* 0x03883008090095a7 */ /* 0x000ea4000802007f */
[----:B--2---:R-:W-:Y:S05]  /*16850*/  @!P1 BRA `(.L_x_4981) ;  /* 0xfffffffc00f09947 */ /* 0x004fea000383ffff */
[----:B------:R-:W-:Y:S05]  /*16860*/  BRA `(.L_x_4980) ;  /* 0xffffff3000087947 */ /* 0x000fea000383ffff */
.L_x_4985:
[----:B---3--:R3:W4:Y:S02]  /*16870*/  SYNCS.PHASECHK.TRANS64.TRYWAIT P1, [R9+URZ+0x38850], R8 ;  /* 0x03885008090075a7 */ /* 0x008724000802017f */
[----:B----4-:R-:W-:Y:S05]  /*16880*/  @!P1 NANOSLEEP.SYNCS 0x989680 ;  /* 0x009896800000995d */ /* 0x010fea0003900000 */
[----:B------:R-:W4:Y:S02]  /*16890*/  @!P1 SYNCS.PHASECHK.TRANS64 P1, [R9+URZ+0x38850], R8 ;  /* 0x03885008090095a7 */ /* 0x000f24000802007f */
[----:B----4-:R-:W-:Y:S05]  /*168a0*/  @!P1 BRA `(.L_x_4985) ;  /* 0xfffffffc00f09947 */ /* 0x010fea000383ffff */
[----:B------:R-:W-:Y:S05]  /*168b0*/  BRA `(.L_x_4984) ;  /* 0xffffff3000687947 */ /* 0x000fea000383ffff */
.L_x_5023:
        /* <DEDUP_REMOVED lines=10> */
.L_x_5095:
[----:B------:R-:W-:Y:S05]  /*16960*/  BSYNC B0 ;  /* 0x0000000000007941 */ /* 0x000fea0003800000 */
.L_x_5094:
[----:B------:R-:W-:Y:S05]  /*16970*/  BRA `(.L_x_5096) ;  /* 0xffffffb0001c7947 */ /* 0x000fea000383ffff */
.L_x_5026:
[----:B0-----:R0:W1:Y:S02]  /*16980*/  SYNCS.PHASECHK.TRANS64.TRYWAIT P0, [R27+URZ+0x38840], R0 ;  /* 0x038840001b0075a7 */ /* 0x001064000800017f */
[----:B-1----:R-:W-:Y:S05]  /*16990*/  @!P0 NANOSLEEP.SYNCS 0x989680 ;  /* 0x009896800000895d */ /* 0x002fea0003900000 */
[----:B------:R-:W1:Y:S02]  /*169a0*/  @!P0 SYNCS.PHASECHK.TRANS64 P0, [R27+URZ+0x38840], R0 ;  /* 0x038840001b0085a7 */ /* 0x000e64000800007f */
[----:B-1----:R-:W-:Y:S05]  /*169b0*/  @!P0 BRA `(.L_x_5026) ;  /* 0xfffffffc00f08947 */ /* 0x002fea000383ffff */
[----:B------:R-:W-:Y:S05]  /*169c0*/  BRA `(.L_x_5097) ;  /* 0xffffffb000fc7947 */ /* 0x000fea000383ffff */
.L_x_5027:
        /* <DEDUP_REMOVED lines=8> */
.L_x_5099:
[----:B------:R-:W-:Y:S05]  /*16a50*/  BSYNC B0 ;  /* 0x0000000000007941 */ /* 0x000fea0003800000 */
.L_x_5098:
        /* <DEDUP_REMOVED lines=9> */
.L_x_5100:
[----:B------:R-:W-:Y:S02]  /*16af0*/  IMAD.MOV.U32 R13, RZ, RZ, R4 ;  /* 0x000000ffff0d7224 */ /* 0x000fe400078e0004 */
[----:B------:R-:W-:Y:S02]  /*16b00*/  IMAD.MOV.U32 R12, RZ, RZ, 0x1 ;  /* 0x00000001ff0c7424 */ /* 0x000fe400078e00ff */
[----:B------:R-:W-:-:S07]  /*16b10*/  IMAD.MOV.U32 R3, RZ, RZ, R14 ;  /* 0x000000ffff037224 */ /* 0x000fce00078e000e */
[----:B------:R-:W-:Y:S05]  /*16b20*/  WARPSYNC.COLLECTIVE R15, `(.L_x_5101) ;  /* 0x000000000f087348 */ /* 0x000fea0003c00000 */
[----:B------:R0:W1:Y:S02]  /*16b30*/  SHFL.IDX P6, R14, R13, R12, R11 ;  /* 0x0000000c0d0e7389 */ /* 0x00006400000c000b */
[----:B01----:R-:W-:Y:S01]  /*16b40*/  ENDCOLLECTIVE ;  /* 0x000000000000791b */ /* 0x003fe20003800000 */
.L_x_5101:
        /* <DEDUP_REMOVED lines=15> */
.L_x_5102:
[----:B------:R-:W-:Y:S02]  /*16c40*/  @P0 IMAD R6, R5, 0x2, R23 ;  /* 0x0000000205060824 */ /* 0x000fe400078e0217 */
[----:B------:R-:W-:Y:S02]  /*16c50*/  IMAD.MOV.U32 R13, RZ, RZ, R4 ;  /* 0x000000ffff0d7224 */ /* 0x000fe400078e0004 */
[----:B------:R-:W-:Y:S02]  /*16c60*/  IMAD.MOV.U32 R12, RZ, RZ, 0x2 ;  /* 0x00000002ff0c7424 */ /* 0x000fe400078e00ff */
[----:B------:R-:W-:-:S07]  /*16c70*/  IMAD.MOV.U32 R3, RZ, RZ, R14 ;  /* 0x000000ffff037224 */ /* 0x000fce00078e000e */
[----:B------:R-:W-:Y:S05]  /*16c80*/  WARPSYNC.COLLECTIVE R15, `(.L_x_5103) ;  /* 0x000000000f087348 */ /* 0x000fea0003c00000 */
[----:B------:R0:W1:Y:S02]  /*16c90*/  SHFL.IDX P6, R14, R13, R12, R11 ;  /* 0x0000000c0d0e7389 */ /* 0x00006400000c000b */
[----:B01----:R-:W-:Y:S01]  /*16ca0*/  ENDCOLLECTIVE ;  /* 0x000000000000791b */ /* 0x003fe20003800000 */
.L_x_5103:
        /* <DEDUP_REMOVED lines=15> */
.L_x_5104:
[----:B------:R-:W-:Y:S02]  /*16da0*/  @P0 IMAD R6, R5, 0x2, R23 ;  /* 0x0000000205060824 */ /* 0x000fe400078e0217 */
[----:B------:R-:W-:Y:S02]  /*16db0*/  IMAD.MOV.U32 R13, RZ, RZ, R4 ;  /* 0x000000ffff0d7224 */ /* 0x000fe400078e0004 */
[----:B------:R-:W-:Y:S02]  /*16dc0*/  IMAD.MOV.U32 R12, RZ, RZ, 0x3 ;  /* 0x00000003ff0c7424 */ /* 0x000fe400078e00ff */
[----:B------:R-:W-:-:S07]  /*16dd0*/  IMAD.MOV.U32 R3, RZ, RZ, R14 ;  /* 0x000000ffff037224 */ /* 0x000fce00078e000e */
[----:B------:R-:W-:Y:S05]  /*16de0*/  WARPSYNC.COLLECTIVE R15, `(.L_x_5105) ;  /* 0x000000000f087348 */ /* 0x000fea0003c00000 */
[----:B------:R0:W1:Y:S02]  /*16df0*/  SHFL.IDX P6, R14, R13, R12, R11 ;  /* 0x0000000c0d0e7389 */ /* 0x00006400000c000b */
[----:B01----:R-:W-:Y:S01]  /*16e00*/  ENDCOLLECTIVE ;  /* 0x000000000000791b */ /* 0x003fe20003800000 */
.L_x_5105:
        /* <DEDUP_REMOVED lines=10> */
.L_x_5106:
[----:B------:R-:W-:Y:S01]  /*16eb0*/  @!PT LDS RZ, [RZ] ;  /* 0x00000000fffff984 */ /* 0x000fe20000000800 */
[----:B------:R-:W-:Y:S01]  /*16ec0*/  @!PT LDS RZ, [RZ] ;  /* 0x00000000fffff984 */ /* 0x000fe20000000800 */
[----:B------:R-:W-:Y:S01]  /*16ed0*/  @!PT LDS RZ, [RZ] ;  /* 0x00000000fffff984 */ /* 0x000fe20000000800 */
[----:B------:R0:W-:Y:S01]  /*16ee0*/  @P0 LDGSTS.E.BYPASS.LTC128B.128 [R6+0x23400], desc[UR44][R2.64], !P2 ;  /* 0x2340000002060fae */ /* 0x0001e2000d101d6c */
[----:B------:R-:W-:Y:S01]  /*16ef0*/  IMAD.MOV.U32 R0, RZ, RZ, R14 ;  /* 0x000000ffff007224 */ /* 0x000fe200078e000e */
[----:B------:R-:W-:Y:S06]  /*16f00*/  BRA `(.L_x_5107) ;  /* 0xffffffb000b87947 */ /* 0x000fec000383ffff */
.L_x_5032:
        /* <DEDUP_REMOVED lines=10> */
.L_x_5108:
        /* <DEDUP_REMOVED lines=9> */
.L_x_5109:
[----:B------:R-:W-:Y:S02]  /*17040*/  IMAD.MOV.U32 R13, RZ, RZ, R2 ;  /* 0x000000ffff0d7224 */ /* 0x000fe400078e0002 */
[----:B------:R-:W-:Y:S02]  /*17050*/  IMAD.MOV.U32 R12, RZ, RZ, 0x1 ;  /* 0x00000001ff0c7424 */ /* 0x000fe400078e00ff */
[----:B------:R-:W-:-:S07]  /*17060*/  IMAD.MOV.U32 R5, RZ, RZ, R14 ;  /* 0x000000ffff057224 */ /* 0x000fce00078e000e */
[----:B------:R-:W-:Y:S05]  /*17070*/  WARPSYNC.COLLECTIVE R15, `(.L_x_5110) ;  /* 0x000000000f087348 */ /* 0x000fea0003c00000 */
[----:B------:R0:W1:Y:S02]  /*17080*/  SHFL.IDX P6, R14, R13, R12, R11 ;  /* 0x0000000c0d0e7389 */ /* 0x00006400000c000b */
[----:B01----:R-:W-:Y:S01]  /*17090*/  ENDCOLLECTIVE ;  /* 0x000000000000791b */ /* 0x003fe20003800000 */
.L_x_5110:
        /* <DEDUP_REMOVED lines=15> */
.L_x_5111:
        /* <DEDUP_REMOVED lines=8> */
.L_x_5112:
        /* <DEDUP_REMOVED lines=16> */
.L_x_5113:
[----:B------:R-:W-:Y:S01]  /*17310*/  @P2 LOP3.LUT R22, R22, 0x40, RZ, 0xfc, !PT ;  /* 0x0000004016162812 */ /* 0x000fe200078efcff */
[----:B------:R-:W-:Y:S02]  /*17320*/  IMAD.MOV.U32 R13, RZ, RZ, R2 ;  /* 0x000000ffff0d7224 */ /* 0x000fe400078e0002 */
[----:B------:R-:W-:Y:S02]  /*17330*/  IMAD.MOV.U32 R12, RZ, RZ, 0x3 ;  /* 0x00000003ff0c7424 */ /* 0x000fe400078e00ff */
[----:B------:R-:W-:-:S07]  /*17340*/  IMAD.MOV.U32 R5, RZ, RZ, R14 ;  /* 0x000000ffff057224 */ /* 0x000fce00078e000e */
[----:B------:R-:W-:Y:S05]  /*17350*/  WARPSYNC.COLLECTIVE R15, `(.L_x_5114) ;  /* 0x000000000f087348 */ /* 0x000fea0003c00000 */
[----:B------:R0:W1:Y:S02]  /*17360*/  SHFL.IDX P6, R14, R13, R12, R11 ;  /* 0x0000000c0d0e7389 */ /* 0x00006400000c000b */
[----:B01----:R-:W-:Y:S01]  /*17370*/  ENDCOLLECTIVE ;  /* 0x000000000000791b */ /* 0x003fe20003800000 */
.L_x_5114:
        /* <DEDUP_REMOVED lines=14> */
.L_x_5115:
[----:B------:R-:W-:Y:S01]  /*17460*/  IMAD.MOV.U32 R0, RZ, RZ, R14 ;  /* 0x000000ffff007224 */ /* 0x000fe200078e000e */
[----:B------:R-:W-:Y:S06]  /*17470*/  BRA `(.L_x_5116) ;  /* 0xffffffb400c07947 */ /* 0x000fec000383ffff */
.L_x_5036:
        /* <DEDUP_REMOVED lines=47> */
.L_x_5118:
[----:B------:R-:W-:Y:S05]  /*17770*/  BSYNC B0 ;  /* 0x0000000000007941 */ /* 0x000fea0003800000 */
.L_x_5117:
        /* <DEDUP_REMOVED lines=11> */
.L_x_5119:
        /* <DEDUP_REMOVED lines=39> */
.L_x_5120:
[----:B------:R-:W-:Y:S02]  /*17aa0*/  IMAD.MOV.U32 R13, RZ, RZ, R0 ;  /* 0x000000ffff0d7224 */ /* 0x000fe400078e0000 */
[----:B------:R-:W-:-:S07]  /*17ab0*/  IMAD.MOV.U32 R7, RZ, RZ, R14 ;  /* 0x000000ffff077224 */ /* 0x000fce00078e000e */
[----:B------:R-:W-:Y:S05]  /*17ac0*/  WARPSYNC.COLLECTIVE R15, `(.L_x_5121) ;  /* 0x000000000f087348 */ /* 0x000fea0003c00000 */
[----:B------:R0:W1:Y:S02]  /*17ad0*/  SHFL.IDX P6, R14, R13, R12, R11 ;  /* 0x0000000c0d0e7389 */ /* 0x00006400000c000b */
[----:B01----:R-:W-:Y:S01]  /*17ae0*/  ENDCOLLECTIVE ;  /* 0x000000000000791b */ /* 0x003fe20003800000 */
.L_x_5121:
        /* <DEDUP_REMOVED lines=33> */
.L_x_5122:
[----:B------:R-:W-:Y:S02]  /*17d00*/  IMAD.MOV.U32 R13, RZ, RZ, R0 ;  /* 0x000000ffff0d7224 */ /* 0x000fe400078e0000 */
[----:B------:R-:W-:-:S07]  /*17d10*/  IMAD.MOV.U32 R7, RZ, RZ, R14 ;  /* 0x000000ffff077224 */ /* 0x000fce00078e000e */
[----:B------:R-:W-:Y:S05]  /*17d20*/  WARPSYNC.COLLECTIVE R15, `(.L_x_5123) ;  /* 0x000000000f087348 */ /* 0x000fea0003c00000 */
[----:B------:R0:W1:Y:S02]  /*17d30*/  SHFL.IDX P6, R14, R13, R12, R11 ;  /* 0x0000000c0d0e7389 */ /* 0x00006400000c000b */
[----:B01----:R-:W-:Y:S01]  /*17d40*/  ENDCOLLECTIVE ;  /* 0x000000000000791b */ /* 0x003fe20003800000 */
.L_x_5123:
        /* <DEDUP_REMOVED lines=27> */
.L_x_5124:
[----:B------:R-:W-:Y:S02]  /*17f00*/  IMAD.MOV.U32 R13, RZ, RZ, R0 ;  /* 0x000000ffff0d7224 */ /* 0x000fe400078e0000 */
[----:B------:R-:W-:-:S07]  /*17f10*/  IMAD.MOV.U32 R6, RZ, RZ, R14 ;  /* 0x000000ffff067224 */ /* 0x000fce00078e000e */
[----:B------:R-:W-:Y:S05]  /*17f20*/  WARPSYNC.COLLECTIVE R15, `(.L_x_5125) ;  /* 0x000000000f087348 */ /* 0x000fea0003c00000 */
[----:B------:R0:W1:Y:S02]  /*17f30*/  SHFL.IDX P6, R14, R13, R12, R11 ;  /* 0x0000000c0d0e7389 */ /* 0x00006400000c000b */
[----:B01----:R-:W-:Y:S01]  /*17f40*/  ENDCOLLECTIVE ;  /* 0x000000000000791b */ /* 0x003fe20003800000 */
.L_x_5125:
[----:B------:R-:W-:Y:S01]  /*17f50*/  IMAD.MOV.U32 R0, RZ, RZ, R14 ;  /* 0x000000ffff007224 */ /* 0x000fe200078e000e */
[----:B------:R-:W-:Y:S06]  /*17f60*/  BRA `(.L_x_5126) ;  /* 0xffffffb800387947 */ /* 0x000fec000383ffff */
.L_x_5041:
[----:B0-----:R0:W1:Y:S02]  /*17f70*/  SYNCS.PHASECHK.TRANS64.TRYWAIT P0, [R23+URZ+0x38820], R0 ;  /* 0x03882000170075a7 */ /* 0x001064000800017f */
[----:B-1----:R-:W-:Y:S05]  /*17f80*/  @!P0 NANOSLEEP.SYNCS 0x989680 ;  /* 0x009896800000895d */ /* 0x002fea0003900000 */
[----:B------:R-:W1:Y:S02]  /*17f90*/  @!P0 SYNCS.PHASECHK.TRANS64 P0, [R23+URZ+0x38820], R0 ;  /* 0x03882000170085a7 */ /* 0x000e64000800007f */
[----:B-1----:R-:W-:Y:S05]  /*17fa0*/  @!P0 BRA `(.L_x_5041) ;  /* 0xfffffffc00f08947 */ /* 0x002fea000383ffff */
[----:B------:R-:W-:Y:S05]  /*17fb0*/  BRA `(.L_x_5127) ;  /* 0xffffffb800d47947 */ /* 0x000fea000383ffff */
.L_x_5044:
[----:B0-----:R0:W1:Y:S02]  /*17fc0*/  SYNCS.PHASECHK.TRANS64.TRYWAIT P0, [R27+URZ+0x38860], R0 ;  /* 0x038860001b0075a7 */ /* 0x001064000800017f */
[----:B-1----:R-:W-:Y:S05]  /*17fd0*/  @!P0 NANOSLEEP.SYNCS 0x989680 ;  /* 0x009896800000895d */ /* 0x002fea0003900000 */
[----:B------:R-:W1:Y:S02]  /*17fe0*/  @!P0 SYNCS.PHASECHK.TRANS64 P0, [R27+URZ+0x38860], R0 ;  /* 0x038860001b0085a7 */ /* 0x000e64000800007f */
[----:B-1----:R-:W-:Y:S05]  /*17ff0*/  @!P0 BRA `(.L_x_5044) ;  /* 0xfffffffc00f08947 */ /* 0x002fea000383ffff */
[----:B------:R-:W-:Y:S05]  /*18000*/  BRA `(.L_x_5128) ;  /* 0xffffffb800e47947 */ /* 0x000fea000383ffff */
.L_x_5045:
        /* <DEDUP_REMOVED lines=8> */
.L_x_5130:
[----:B------:R-:W-:Y:S05]  /*18090*/  BSYNC B0 ;  /* 0x0000000000007941 */ /* 0x000fea0003800000 */
.L_x_5129:
        /* <DEDUP_REMOVED lines=15> */
.L_x_5131:
        /* <DEDUP_REMOVED lines=39> */
.L_x_5132:
[----:B------:R-:W-:Y:S02]  /*18400*/  IMAD.MOV.U32 R13, RZ, RZ, R4 ;  /* 0x000000ffff0d7224 */ /* 0x000fe400078e0004 */
[----:B------:R-:W-:-:S07]  /*18410*/  IMAD.MOV.U32 R3, RZ, RZ, R14 ;  /* 0x000000ffff037224 */ /* 0x000fce00078e000e */
[----:B------:R-:W-:Y:S05]  /*18420*/  WARPSYNC.COLLECTIVE R15, `(.L_x_5133) ;  /* 0x000000000f087348 */ /* 0x000fea0003c00000 */
[----:B------:R0:W1:Y:S02]  /*18430*/  SHFL.IDX P6, R14, R13, R12, R11 ;  /* 0x0000000c0d0e7389 */ /* 0x00006400000c000b */
[----:B01----:R-:W-:Y:S01]  /*18440*/  ENDCOLLECTIVE ;  /* 0x000000000000791b */ /* 0x003fe20003800000 */
.L_x_5133:
        /* <DEDUP_REMOVED lines=29> */
.L_x_5134:
[----:B------:R-:W-:Y:S02]  /*18620*/  IMAD.MOV.U32 R13, RZ, RZ, R4 ;  /* 0x000000ffff0d7224 */ /* 0x000fe400078e0004 */
[----:B------:R-:W-:-:S07]  /*18630*/  IMAD.MOV.U32 R7, RZ, RZ, R14 ;  /* 0x000000ffff077224 */ /* 0x000fce00078e000e */
[----:B------:R-:W-:Y:S05]  /*18640*/  WARPSYNC.COLLECTIVE R15, `(.L_x_5135) ;  /* 0x000000000f087348 */ /* 0x000fea0003c00000 */
[----:B------:R0:W1:Y:S02]  /*18650*/  SHFL.IDX P6, R14, R13, R12, R11 ;  /* 0x0000000c0d0e7389 */ /* 0x00006400000c000b */
[----:B01----:R-:W-:Y:S01]  /*18660*/  ENDCOLLECTIVE ;  /* 0x000000000000791b */ /* 0x003fe20003800000 */
.L_x_5135:
        /* <DEDUP_REMOVED lines=29> */
.L_x_5136:
[----:B------:R-:W-:Y:S02]  /*18840*/  IMAD.MOV.U32 R13, RZ, RZ, R4 ;  /* 0x000000ffff0d7224 */ /* 0x000fe400078e0004 */
[----:B------:R-:W-:-:S07]  /*18850*/  IMAD.MOV.U32 R6, RZ, RZ, R14 ;  /* 0x000000ffff067224 */ /* 0x000fce00078e000e */
[----:B------:R-:W-:Y:S05]  /*18860*/  WARPSYNC.COLLECTIVE R15, `(.L_x_5137) ;  /* 0x000000000f087348 */ /* 0x000fea0003c00000 */
[----:B------:R0:W1:Y:S02]  /*18870*/  SHFL.IDX P6, R14, R13, R12, R11 ;  /* 0x0000000c0d0e7389 */ /* 0x00006400000c000b */
[----:B01----:R-:W-:Y:S01]  /*18880*/  ENDCOLLECTIVE ;  /* 0x000000000000791b */ /* 0x003fe20003800000 */
.L_x_5137:
[----:B------:R-:W-:Y:S01]  /*18890*/  IMAD.MOV.U32 R2, RZ, RZ, R14 ;  /* 0x000000ffff027224 */ /* 0x000fe200078e000e */
[----:B------:R-:W-:Y:S06]  /*188a0*/  BRA `(.L_x_5138) ;  /* 0xffffffb800787947 */ /* 0x000fec000383ffff */
.L_x_5052:
[----:B0-----:R0:W1:Y:S02]  /*188b0*/  SYNCS.PHASECHK.TRANS64.TRYWAIT P0, [R6+URZ+0x38840], R17 ;  /* 0x03884011060075a7 */ /* 0x001064000800017f */
[----:B-1----:R-:W-:Y:S05]  /*188c0*/  @!P0 NANOSLEEP.SYNCS 0x989680 ;  /* 0x009896800000895d */ /* 0x002fea0003900000 */
[----:B------:R-:W1:Y:S02]  /*188d0*/  @!P0 SYNCS.PHASECHK.TRANS64 P0, [R6+URZ+0x38840], R17 ;  /* 0x03884011060085a7 */ /* 0x000e64000800007f */
[----:B-1----:R-:W-:Y:S05]  /*188e0*/  @!P0 BRA `(.L_x_5052) ;  /* 0xfffffffc00f08947 */ /* 0x002fea000383ffff */
[----:B------:R-:W-:Y:S05]  /*188f0*/  BRA `(.L_x_5139) ;  /* 0xffffffc0000c7947 */ /* 0x000fea000383ffff */
.L_x_5053:
        /* <DEDUP_REMOVED lines=8> */
.L_x_5141:
[----:B------:R-:W-:Y:S05]  /*18980*/  BSYNC B1 ;  /* 0x0000000000017941 */ /* 0x000fea0003800000 */
.L_x_5140:
        /* <DEDUP_REMOVED lines=9> */
.L_x_5142:
[----:B------:R-:W-:Y:S02]  /*18a20*/  IMAD.MOV.U32 R13, RZ, RZ, R27 ;  /* 0x000000ffff0d7224 */ /* 0x000fe400078e001b */
[----:B------:R-:W-:Y:S02]  /*18a30*/  IMAD.MOV.U32 R12, RZ, RZ, 0x1 ;  /* 0x00000001ff0c7424 */ /* 0x000fe400078e00ff */
[----:B------:R-:W-:-:S07]  /*18a40*/  IMAD.MOV.U32 R2, RZ, RZ, R14 ;  /* 0x000000ffff027224 */ /* 0x000fce00078e000e */
[----:B------:R-:W-:Y:S05]  /*18a50*/  WARPSYNC.COLLECTIVE R15, `(.L_x_5143) ;  /* 0x000000000f087348 */ /* 0x000fea0003c00000 */
[----:B------:R0:W1:Y:S02]  /*18a60*/  SHFL.IDX P6, R14, R13, R12, R11 ;  /* 0x0000000c0d0e7389 */ /* 0x00006400000c000b */
[----:B01----:R-:W-:Y:S01]  /*18a70*/  ENDCOLLECTIVE ;  /* 0x000000000000791b */ /* 0x003fe20003800000 */
.L_x_5143:
        /* <DEDUP_REMOVED lines=11> */
.L_x_5144:
[----:B------:R-:W-:Y:S02]  /*18b30*/  IMAD.MOV.U32 R13, RZ, RZ, R27 ;  /* 0x000000ffff0d7224 */ /* 0x000fe400078e001b */
[----:B------:R-:W-:Y:S02]  /*18b40*/  IMAD.MOV.U32 R12, RZ, RZ, 0x2 ;  /* 0x00000002ff0c7424 */ /* 0x000fe400078e00ff */
[----:B------:R-:W-:-:S07]  /*18b50*/  IMAD.MOV.U32 R2, RZ, RZ, R14 ;  /* 0x000000ffff027224 */ /* 0x000fce00078e000e */
[----:B------:R-:W-:Y:S05]  /*18b60*/  WARPSYNC.COLLECTIVE R15, `(.L_x_5145) ;  /* 0x000000000f087348 */ /* 0x000fea0003c00000 */
[----:B------:R0:W1:Y:S02]  /*18b70*/  SHFL.IDX P6, R14, R13, R12, R11 ;  /* 0x0000000c0d0e7389 */ /* 0x00006400000c000b */
[----:B01----:R-:W-:Y:S01]  /*18b80*/  ENDCOLLECTIVE ;  /* 0x000000000000791b */ /* 0x003fe20003800000 */
.L_x_5145:
        /* <DEDUP_REMOVED lines=11> */
.L_x_5146:
[----:B------:R-:W-:Y:S02]  /*18c40*/  IMAD.MOV.U32 R13, RZ, RZ, R27 ;  /* 0x000000ffff0d7224 */ /* 0x000fe400078e001b */
[----:B------:R-:W-:Y:S02]  /*18c50*/  IMAD.MOV.U32 R12, RZ, RZ, 0x3 ;  /* 0x00000003ff0c7424 */ /* 0x000fe400078e00ff */
[----:B------:R-:W-:-:S07]  /*18c60*/  IMAD.MOV.U32 R2, RZ, RZ, R14 ;  /* 0x000000ffff027224 */ /* 0x000fce00078e000e */
[----:B------:R-:W-:Y:S05]  /*18c70*/  WARPSYNC.COLLECTIVE R15, `(.L_x_5147) ;  /* 0x000000000f087348 */ /* 0x000fea0003c00000 */
[----:B------:R0:W1:Y:S02]  /*18c80*/  SHFL.IDX P6, R14, R13, R12, R11 ;  /* 0x0000000c0d0e7389 */ /* 0x00006400000c000b */
[----:B01----:R-:W-:Y:S01]  /*18c90*/  ENDCOLLECTIVE ;  /* 0x000000000000791b */ /* 0x003fe20003800000 */
.L_x_5147:
        /* <DEDUP_REMOVED lines=11> */
.L_x_5148:
[----:B------:R-:W-:Y:S01]  /*18d50*/  IMAD.MOV.U32 R2, RZ, RZ, R14 ;  /* 0x000000ffff027224 */ /* 0x000fe200078e000e */
[----:B------:R-:W-:Y:S06]  /*18d60*/  BRA `(.L_x_5149) ;  /* 0xffffffbc009c7947 */ /* 0x000fec000383ffff */
.L_x_5058:
[----:B---3--:R3:W4:Y:S02]  /*18d70*/  SYNCS.PHASECHK.TRANS64.TRYWAIT P0, [R6+URZ+0x38860], R17 ;  /* 0x03886011060075a7 */ /* 0x008724000800017f */
[----:B----4-:R-:W-:Y:S05]  /*18d80*/  @!P0 NANOSLEEP.SYNCS 0x989680 ;  /* 0x009896800000895d */ /* 0x010fea0003900000 */
[----:B------:R-:W4:Y:S02]  /*18d90*/  @!P0 SYNCS.PHASECHK.TRANS64 P0, [R6+URZ+0x38860], R17 ;  /* 0x03886011060085a7 */ /* 0x000f24000800007f */
[----:B----4-:R-:W-:Y:S05]  /*18da0*/  @!P0 BRA `(.L_x_5058) ;  /* 0xfffffffc00f08947 */ /* 0x010fea000383ffff */
[----:B------:R-:W-:Y:S05]  /*18db0*/  BRA `(.L_x_5150) ;  /* 0xffffffbc00ec7947 */ /* 0x000fea000383ffff */
.L_x_5059:
        /* <DEDUP_REMOVED lines=8> */
.L_x_5152:
[----:B------:R-:W-:Y:S05]  /*18e40*/  BSYNC B1 ;  /* 0x0000000000017941 */ /* 0x000fea0003800000 */
.L_x_5151:
        /* <DEDUP_REMOVED lines=13> */
.L_x_5153:
        /* <DEDUP_REMOVED lines=17> */
.L_x_5154:
        /* <DEDUP_REMOVED lines=16> */
.L_x_5155:
        /* <DEDUP_REMOVED lines=19> */
.L_x_5156:
        /* <DEDUP_REMOVED lines=14> */
.L_x_5157:
        /* <DEDUP_REMOVED lines=16> */
.L_x_5158:
        /* <DEDUP_REMOVED lines=14> */
.L_x_5159:
[----:B------:R-:W-:Y:S05]  /*19520*/  BRA `(.L_x_5160) ;  /* 0xffffffbc00587947 */ /* 0x000fea000383ffff */
.L_x_5067:
        /* <DEDUP_REMOVED lines=8> */
.L_x_5162:
[----:B------:R-:W-:Y:S05]  /*195b0*/  BSYNC B0 ;  /* 0x0000000000007941 */ /* 0x000fea0003800000 */
.L_x_5161:
        /* <DEDUP_REMOVED lines=9> */
.L_x_5163:
        /* <DEDUP_REMOVED lines=18> */
.L_x_5164:
[----:B------:R-:W-:Y:S01]  /*19770*/  IMAD.MOV.U32 R12, RZ, RZ, 0x2 ;  /* 0x00000002ff0c7424 */ /* 0x000fe200078e00ff */
[----:B------:R-:W-:-:S05]  /*19780*/  SEL R4, R14, RZ, P1 ;  /* 0x000000ff0e047207 */ /* 0x000fca0000800000 */
[----:B------:R-:W-:-:S04]  /*19790*/  IMAD.IADD R4, R17, 0x1, R4 ;  /* 0x0000000111047824 */ /* 0x000fc800078e0204 */
[----:B------:R-:W-:-:S07]  /*197a0*/  IMAD.MOV.U32 R13, RZ, RZ, R4 ;  /* 0x000000ffff0d7224 */ /* 0x000fce00078e0004 */
[----:B------:R-:W-:Y:S05]  /*197b0*/  WARPSYNC.COLLECTIVE R15, `(.L_x_5165) ;  /* 0x000000000f087348 */ /* 0x000fea0003c00000 */
[----:B------:R0:W1:Y:S02]  /*197c0*/  SHFL.UP P6, R14, R13, R12, R11 ;  /* 0x0400000c0d0e7389 */ /* 0x00006400000c000b */
[----:B01----:R-:W-:Y:S01]  /*197d0*/  ENDCOLLECTIVE ;  /* 0x000000000000791b */ /* 0x003fe20003800000 */
.L_x_5165:
[----:B------:R-:W-:Y:S01]  /*197e0*/  IMAD.MOV.U32 R12, RZ, RZ, 0x4 ;  /* 0x00000004ff0c7424 */ /* 0x000fe200078e00ff */
[----:B------:R-:W-:-:S05]  /*197f0*/  SEL R3, R14, RZ, P2 ;  /* 0x000000ff0e037207 */ /* 0x000fca0001000000 */
[----:B------:R-:W-:-:S04]  /*19800*/  IMAD.IADD R6, R4, 0x1, R3 ;  /* 0x0000000104067824 */ /* 0x000fc800078e0203 */
[----:B------:R-:W-:-:S07]  /*19810*/  IMAD.MOV.U32 R13, RZ, RZ, R6 ;  /* 0x000000ffff0d7224 */ /* 0x000fce00078e0006 */
[----:B------:R-:W-:Y:S05]  /*19820*/  WARPSYNC.COLLECTIVE R15, `(.L_x_5166) ;  /* 0x000000000f087348 */ /* 0x000fea0003c00000 */
[----:B------:R0:W1:Y:S02]  /*19830*/  SHFL.UP P6, R14, R13, R12, R11 ;  /* 0x0400000c0d0e7389 */ /* 0x00006400000c000b */
[----:B01----:R-:W-:Y:S01]  /*19840*/  ENDCOLLECTIVE ;  /* 0x000000000000791b */ /* 0x003fe20003800000 */
.L_x_5166:
[----:B------:R-:W-:Y:S01]  /*19850*/  IMAD.MOV.U32 R12, RZ, RZ, 0x8 ;  /* 0x00000008ff0c7424 */ /* 0x000fe200078e00ff */
[----:B------:R-:W-:-:S05]  /*19860*/  SEL R3, R14, RZ, P3 ;  /* 0x000000ff0e037207 */ /* 0x000fca0001800000 */
[----:B------:R-:W-:-:S04]  /*19870*/  IMAD.IADD R2, R6, 0x1, R3 ;  /* 0x0000000106027824 */ /* 0x000fc800078e0203 */
[----:B------:R-:W-:-:S07]  /*19880*/  IMAD.MOV.U32 R13, RZ, RZ, R2 ;  /* 0x000000ffff0d7224 */ /* 0x000fce00078e0002 */
[----:B------:R-:W-:Y:S05]  /*19890*/  WARPSYNC.COLLECTIVE R15, `(.L_x_5167) ;  /* 0x000000000f087348 */ /* 0x000fea0003c00000 */
[----:B------:R0:W1:Y:S02]  /*198a0*/  SHFL.UP P6, R14, R13, R12, R11 ;  /* 0x0400000c0d0e7389 */ /* 0x00006400000c000b */
[----:B01----:R-:W-:Y:S01]  /*198b0*/  ENDCOLLECTIVE ;  /* 0x000000000000791b */ /* 0x003fe20003800000 */
.L_x_5167:
[----:B------:R-:W-:Y:S01]  /*198c0*/  IMAD.MOV.U32 R12, RZ, RZ, 0x10 ;  /* 0x00000010ff0c7424 */ /* 0x000fe200078e00ff */
[----:B------:R-:W-:-:S05]  /*198d0*/  SEL R3, R14, RZ, P4 ;  /* 0x000000ff0e037207 */ /* 0x000fca0002000000 */
[----:B------:R-:W-:-:S04]  /*198e0*/  IMAD.IADD R3, R2, 0x1, R3 ;  /* 0x0000000102037824 */ /* 0x000fc800078e0203 */
[----:B------:R-:W-:-:S07]  /*198f0*/  IMAD.MOV.U32 R13, RZ, RZ, R3 ;  /* 0x000000ffff0d7224 */ /* 0x000fce00078e0003 */
[----:B------:R-:W-:Y:S05]  /*19900*/  WARPSYNC.COLLECTIVE R15, `(.L_x_5168) ;  /* 0x000000000f087348 */ /* 0x000fea0003c00000 */
[----:B------:R0:W1:Y:S02]  /*19910*/  SHFL.UP P6, R14, R13, R12, R11 ;  /* 0x0400000c0d0e7389 */ /* 0x00006400000c000b */
[----:B01----:R-:W-:Y:S01]  /*19920*/  ENDCOLLECTIVE ;  /* 0x000000000000791b */ /* 0x003fe20003800000 */
.L_x_5168:
        /* <DEDUP_REMOVED lines=8> */
.L_x_5169:
[----:B------:R-:W-:Y:S05]  /*199b0*/  BRA `(.L_x_5170) ;  /* 0xffffffbc00ec7947 */ /* 0x000fea000383ffff */
.L_x_5072:
        /* <DEDUP_REMOVED lines=8> */
.L_x_5172:
[----:B------:R-:W-:Y:S05]  /*19a40*/  BSYNC B0 ;  /* 0x0000000000007941 */ /* 0x000fea0003800000 */
.L_x_5171:
        /* <DEDUP_REMOVED lines=8> */
.L_x_5173:
[----:B------:R-:W-:Y:S01]  /*19ad0*/  IMAD.MOV.U32 R12, RZ, RZ, 0x4 ;  /* 0x00000004ff0c7424 */ /* 0x000fe200078e00ff */
[----:B------:R-:W-:-:S05]  /*19ae0*/  SEL R2, R14, RZ, P2 ;  /* 0x000000ff0e027207 */ /* 0x000fca0001000000 */
[----:B------:R-:W-:-:S04]  /*19af0*/  IMAD.IADD R2, R13, 0x1, R2 ;  /* 0x000000010d027824 */ /* 0x000fc800078e0202 */
[----:B------:R-:W-:-:S07]  /*19b00*/  IMAD.MOV.U32 R13, RZ, RZ, R2 ;  /* 0x000000ffff0d7224 */ /* 0x000fce00078e0002 */
[----:B------:R-:W-:Y:S05]  /*19b10*/  WARPSYNC.COLLECTIVE R15, `(.L_x_5174) ;  /* 0x000000000f087348 */ /* 0x000fea0003c00000 */
[----:B------:R0:W1:Y:S02]  /*19b20*/  SHFL.UP P6, R14, R13, R12, R11 ;  /* 0x0400000c0d0e7389 */ /* 0x00006400000c000b */
[----:B01----:R-:W-:Y:S01]  /*19b30*/  ENDCOLLECTIVE ;  /* 0x000000000000791b */ /* 0x003fe20003800000 */
.L_x_5174:
[----:B------:R-:W-:Y:S01]  /*19b40*/  IMAD.MOV.U32 R12, RZ, RZ, 0x8 ;  /* 0x00000008ff0c7424 */ /* 0x000fe200078e00ff */
[----:B------:R-:W-:-:S05]  /*19b50*/  SEL R3, R14, RZ, P3 ;  /* 0x000000ff0e037207 */ /* 0x000fca0001800000 */
[----:B------:R-:W-:-:S04]  /*19b60*/  IMAD.IADD R3, R2, 0x1, R3 ;  /* 0x0000000102037824 */ /* 0x000fc800078e0203 */
[----:B------:R-:W-:-:S07]  /*19b70*/  IMAD.MOV.U32 R13, RZ, RZ, R3 ;  /* 0x000000ffff0d7224 */ /* 0x000fce00078e0003 */
[----:B------:R-:W-:Y:S05]  /*19b80*/  WARPSYNC.COLLECTIVE R15, `(.L_x_5175) ;  /* 0x000000000f087348 */ /* 0x000fea0003c00000 */
[----:B------:R0:W1:Y:S02]  /*19b90*/  SHFL.UP P6, R14, R13, R12, R11 ;  /* 0x0400000c0d0e7389 */ /* 0x00006400000c000b */
[----:B01----:R-:W-:Y:S01]  /*19ba0*/  ENDCOLLECTIVE ;  /* 0x000000000000791b */ /* 0x003fe20003800000 */
.L_x_5175:
[----:B------:R-:W-:Y:S01]  /*19bb0*/  IMAD.MOV.U32 R12, RZ, RZ, 0x10 ;  /* 0x00000010ff0c7424 */ /* 0x000fe200078e00ff */
[----:B------:R-:W-:-:S05]  /*19bc0*/  SEL R4, R14, RZ, P4 ;  /* 0x000000ff0e047207 */ /* 0x000fca0002000000 */
[----:B------:R-:W-:-:S04]  /*19bd0*/  IMAD.IADD R4, R3, 0x1, R4 ;  /* 0x0000000103047824 */ /* 0x000fc800078e0204 */
[----:B------:R-:W-:-:S07]  /*19be0*/  IMAD.MOV.U32 R13, RZ, RZ, R4 ;  /* 0x000000ffff0d7224 */ /* 0x000fce00078e0004 */
[----:B------:R-:W-:Y:S05]  /*19bf0*/  WARPSYNC.COLLECTIVE R15, `(.L_x_5176) ;  /* 0x000000000f087348 */ /* 0x000fea0003c00000 */
[----:B------:R0:W1:Y:S02]  /*19c00*/  SHFL.UP P6, R14, R13, R12, R11 ;  /* 0x0400000c0d0e7389 */ /* 0x00006400000c000b */
[----:B01----:R-:W-:Y:S01]  /*19c10*/  ENDCOLLECTIVE ;  /* 0x000000000000791b */ /* 0x003fe20003800000 */
.L_x_5176:
        /* <DEDUP_REMOVED lines=8> */
.L_x_5177:
[----:B------:R-:W-:Y:S05]  /*19ca0*/  BRA `(.L_x_5178) ;  /* 0xffffffbc00cc7947 */ /* 0x000fea000383ffff */
.L_x_5074:
[----:B------:R-:W-:Y:S01]  /*19cb0*/  BSSY B0, `(.L_x_5179) ;  /* 0x0000006000007945 */ /* 0x000fe20003800000 */
[----:B------:R-:W-:Y:S01]  /*19cc0*/  PLOP3.LUT P6, PT, P6, PT, PT, 0x8, 0x0 ;  /* 0x000000000000781c */ /* 0x000fe200037ce170 */
[----:B------:R-:W-:-:S12]  /*19cd0*/  IMAD.MOV.U32 R15, RZ, RZ, -0x1 ;  /* 0xffffffffff0f7424 */ /* 0x000fd800078e00ff */
[----:B01----:R-:W-:Y:S05]  /*19ce0*/  WARPSYNC.COLLECTIVE R15, `(.L_x_5180) ;  /* 0x000000000f087348 */ /* 0x003fea0003c00000 */
[----:B------:R-:W-:Y:S01]  /*19cf0*/  VOTE.ANY R14, PT, P6 ;  /* 0x00000000000e7806 */ /* 0x000fe200030e0100 */
[----:B01----:R-:W-:Y:S06]  /*19d00*/  ENDCOLLECTIVE ;  /* 0x000000000000791b */ /* 0x003fec0003800000 */
.L_x_5180:
[----:B------:R-:W-:Y:S05]  /*19d10*/  BSYNC B0 ;  /* 0x0000000000007941 */ /* 0x000fea0003800000 */
.L_x_5179:
        /* <DEDUP_REMOVED lines=9> */
.L_x_5181:
[----:B------:R-:W-:Y:S01]  /*19db0*/  IMAD.MOV.U32 R17, RZ, RZ, R14 ;  /* 0x000000ffff117224 */ /* 0x000fe200078e000e */
[----:B------:R-:W-:Y:S06]  /*19dc0*/  BRA `(.L_x_5182) ;  /* 0xffffffbc00bc7947 */ /* 0x000fec000383ffff */
.L_x_5076:
[----:B------:R-:W-:Y:S01]  /*19dd0*/  BSSY B0, `(.L_x_5183) ;  /* 0x0000007000007945 */ /* 0x000fe20003800000 */
[----:B------:R-:W-:Y:S02]  /*19de0*/  IMAD.MOV.U32 R13, RZ, RZ, R2 ;  /* 0x000000ffff0d7224 */ /* 0x000fe400078e0002 */
[----:B------:R-:W-:Y:S02]  /*19df0*/  IMAD.MOV.U32 R11, RZ, RZ, 0x1f ;  /* 0x0000001fff0b7424 */ /* 0x000fe400078e00ff */
[----:B------:R-:W-:-:S07]  /*19e00*/  IMAD.MOV.U32 R15, RZ, RZ, -0x1 ;  /* 0xffffffffff0f7424 */ /* 0x000fce00078e00ff */
[----:B0123--:R-:W-:Y:S05]  /*19e10*/  WARPSYNC.COLLECTIVE R15, `(.L_x_5184) ;  /* 0x000000000f087348 */ /* 0x00ffea0003c00000 */
[----:B------:R4:W0:Y:S02]  /*19e20*/  SHFL.IDX P6, R14, R13, R12, R11 ;  /* 0x0000000c0d0e7389 */ /* 0x00082400000c000b */
[----:B01234-:R-:W-:Y:S01]  /*19e30*/  ENDCOLLECTIVE ;  /* 0x000000000000791b */ /* 0x01ffe20003800000 */
.L_x_5184:
[----:B------:R-:W-:Y:S05]  /*19e40*/  BSYNC B0 ;  /* 0x0000000000007941 */ /* 0x000fea0003800000 */
.L_x_5183:
[----:B------:R-:W-:Y:S05]  /*19e50*/  BRA `(.L_x_5075) ;  /* 0xffffffbc00b47947 */ /* 0x000fea000383ffff */
.L_x_5080:
[----:B------:R0:W0:Y:S02]  /*19e60*/  SYNCS.PHASECHK.TRANS64.TRYWAIT P0, [R7+URZ+0x38820], R0 ;  /* 0x03882000070075a7 */ /* 0x000024000800017f */
[----:B0-----:R-:W-:Y:S05]  /*19e70*/  @!P0 NANOSLEEP.SYNCS 0x989680 ;  /* 0x009896800000895d */ /* 0x001fea0003900000 */
[----:B------:R-:W0:Y:S02]  /*19e80*/  @!P0 SYNCS.PHASECHK.TRANS64 P0, [R7+URZ+0x38820], R0 ;  /* 0x03882000070085a7 */ /* 0x000e24000800007f */
[----:B0-----:R-:W-:Y:S05]  /*19e90*/  @!P0 BRA `(.L_x_5080) ;  /* 0xfffffffc00f08947 */ /* 0x001fea000383ffff */
[----:B------:R-:W-:Y:S05]  /*19ea0*/  BRA `(.L_x_5185) ;  /* 0xffffffc4002c7947 */ /* 0x000fea000383ffff */
.L_x_5081:
        /* <DEDUP_REMOVED lines=8> */
[----:B-1234-:R-:W-:Y:S05]  /*19f30*/  WARPSYNC.COLLECTIVE R15, `(.L_x_5187) ;  /* 0x000000000f087348 */ /* 0x01efea0003c00000 */
[----:B------:R0:W0:Y:S02]  /*19f40*/  SHFL.IDX P6, R14, R13, R12, R11 ;  /* 0x0000000c0d0e7389 */ /* 0x00002400000c000b */
[----:B01234-:R-:W-:Y:S01]  /*19f50*/  ENDCOLLECTIVE ;  /* 0x000000000000791b */ /* 0x01ffe20003800000 */
.L_x_5187:
[----:B------:R-:W-:Y:S05]  /*19f60*/  BSYNC B0 ;  /* 0x0000000000007941 */ /* 0x000fea0003800000 */
.L_x_5186:
[----:B------:R-:W-:Y:S05]  /*19f70*/  BRA `(.L_x_5188) ;  /* 0xffffffc400147947 */ /* 0x000fea000383ffff */
.L_x_5084:
[----:B------:R-:W-:Y:S01]  /*19f80*/  BSSY B1, `(.L_x_5189) ;  /* 0x0000006000017945 */ /* 0x000fe20003800000 */
[----:B------:R-:W-:-:S07]  /*19f90*/  IMAD.MOV.U32 R15, RZ, RZ, -0x1 ;  /* 0xffffffffff0f7424 */ /* 0x000fce00078e00ff */
[----:B-1234-:R-:W-:Y:S05]  /*19fa0*/  WARPSYNC.COLLECTIVE R15, `(.L_x_5190) ;  /* 0x000000000f0c7348 */ /* 0x01efea0003c00000 */
[----:B------:R-:W-:Y:S02]  /*19fb0*/  ELECT P6, UR62, PT ;  /* 0x00000000003e782f */ /* 0x000fe400038c0000 */
[----:B------:R-:W-:Y:S01]  /*19fc0*/  MOV R14, UR62 ;  /* 0x0000003e000e7c02 */ /* 0x000fe20008000f00 */
[----:B-1234-:R-:W-:Y:S10]  /*19fd0*/  ENDCOLLECTIVE ;  /* 0x000000000000791b */ /* 0x01eff40003800000 */
.L_x_5190:
[----:B------:R-:W-:Y:S05]  /*19fe0*/  BSYNC B1 ;  /* 0x0000000000017941 */ /* 0x000fea0003800000 */
.L_x_5189:
[----:B------:R-:W-:Y:S05]  /*19ff0*/  BRA `(.L_x_5191) ;  /* 0xffffffc4000c7947 */ /* 0x000fea000383ffff */
.L_x_5086:
[----:B------:R0:W0:Y:S02]  /*1a000*/  SYNCS.PHASECHK.TRANS64.TRYWAIT P1, [R5+URZ+0x38840], R0 ;  /* 0x03884000050075a7 */ /* 0x000024000802017f */
[----:B0-----:R-:W-:Y:S05]  /*1a010*/  @!P1 NANOSLEEP.SYNCS 0x989680 ;  /* 0x009896800000995d */ /* 0x001fea0003900000 */
[----:B------:R-:W0:Y:S02]  /*1a020*/  @!P1 SYNCS.PHASECHK.TRANS64 P1, [R5+URZ+0x38840], R0 ;  /* 0x03884000050095a7 */ /* 0x000e24000802007f */
[----:B0-----:R-:W-:Y:S05]  /*1a030*/  @!P1 BRA `(.L_x_5086) ;  /* 0xfffffffc00f09947 */ /* 0x001fea000383ffff */
[----:B------:R-:W-:Y:S05]  /*1a040*/  BRA `(.L_x_5192) ;  /* 0xffffffc4002c7947 */ /* 0x000fea000383ffff */
.L_x_5088:
[----:B------:R0:W0:Y:S02]  /*1a050*/  SYNCS.PHASECHK.TRANS64.TRYWAIT P1, [R3+URZ+0x38840], R2 ;  /* 0x03884002030075a7 */ /* 0x000024000802017f */
[----:B0-----:R-:W-:Y:S05]  /*1a060*/  @!P1 NANOSLEEP.SYNCS 0x989680 ;  /* 0x009896800000995d */ /* 0x001fea0003900000 */
[----:B------:R-:W0:Y:S02]  /*1a070*/  @!P1 SYNCS.PHASECHK.TRANS64 P1, [R3+URZ+0x38840], R2 ;  /* 0x03884002030095a7 */ /* 0x000e24000802007f */
[----:B0-----:R-:W-:Y:S05]  /*1a080*/  @!P1 BRA `(.L_x_5088) ;  /* 0xfffffffc00f09947 */ /* 0x001fea000383ffff */
[----:B------:R-:W-:Y:S05]  /*1a090*/  BRA `(.L_x_5193) ;  /* 0xffffffc400387947 */ /* 0x000fea000383ffff */
.L_x_5090:
[----:B------:R0:W0:Y:S02]  /*1a0a0*/  SYNCS.PHASECHK.TRANS64.TRYWAIT P1, [R5+URZ+0x38860], R0 ;  /* 0x03886000050075a7 */ /* 0x000024000802017f */
[----:B0-----:R-:W-:Y:S05]  /*1a0b0*/  @!P1 NANOSLEEP.SYNCS 0x989680 ;  /* 0x009896800000995d */ /* 0x001fea0003900000 */
[----:B------:R-:W0:Y:S02]  /*1a0c0*/  @!P1 SYNCS.PHASECHK.TRANS64 P1, [R5+URZ+0x38860], R0 ;  /* 0x03886000050095a7 */ /* 0x000e24000802007f */
[----:B0-----:R-:W-:Y:S05]  /*1a0d0*/  @!P1 BRA `(.L_x_5090) ;  /* 0xfffffffc00f09947 */ /* 0x001fea000383ffff */
[----:B------:R-:W-:Y:S05]  /*1a0e0*/  BRA `(.L_x_5194) ;  /* 0xffffffc400347947 */ /* 0x000fea000383ffff */
.L_x_5195:
        /* <DEDUP_REMOVED lines=9> */
.L_x_5649:


//--------------------- .text._ZN7cutlass13device_kernelIN5flash11enable_sm90INS1_16FlashAttnFwdSm90INS1_25CollectiveMainloopFwdSm90ILi2EN4cute5tupleIJNS5_1CILi1EEES8_S8_EEENS6_IJNS7_ILi64EEESA_SA_EEELi512ENS_10bfloat16_tEfNS_4arch4Sm90ELb1ELb0ELb0ELb1ELb1ELb1ELb1ELb0ELb0ELb1ELb0ELb0EEENS1_21CollectiveEpilogueFwdINS6_IJSA_NS7_ILi512EEESA_EEES9_SC_SE_Li256ELb1ELb1ELb0ELb0EEENS1_36VarlenDynamicPersistentTileSchedulerILi64ELi64ELi256ELi128ELb0ELb1ELb1ELb1ELb1ELb1EEEEEEEEEvNT_6ParamsE --------------------------
	.section	.text._ZN7cutlass13device_kernelIN5flash11enable_sm90INS1_16FlashAttnFwdSm90INS1_25CollectiveMainloopFwdSm90ILi2EN4cute5tupleIJNS5_1CILi1EEES8_S8_EEENS6_IJNS7_ILi64EEESA_SA_EEELi512ENS_10bfloat16_tEfNS_4arch4Sm90ELb1ELb0ELb0ELb1ELb1ELb1ELb1ELb0ELb0ELb1ELb0ELb0EEENS1_21CollectiveEpilogueFwdINS6_IJSA_NS7_ILi512EEESA_EEES9_SC_SE_Li256ELb1ELb1ELb0ELb0EEENS1_36VarlenDynamicPersistentTileSchedulerILi64ELi64ELi256ELi128ELb0ELb1ELb1ELb1ELb1ELb1EEEEEEEEEvNT_6ParamsE,"ax",@progbits
	.align	128
.text._ZN7cutlass13device_kernelIN5flash11enable_sm90INS1_16FlashAttnFwdSm90INS1_25CollectiveMainloopFwdSm90ILi2EN4cute5tupleIJNS5_1CILi1EEES8_S8_EEENS6_IJNS7_ILi64EEESA_SA_EEELi512ENS_10bfloat16_tEfNS_4arch4Sm90ELb1ELb0ELb0ELb1ELb1ELb1ELb1ELb0ELb0ELb1ELb0ELb0EEENS1_21CollectiveEpilogueFwdINS6_IJSA_NS7_ILi512EEESA_EEES9_SC_SE_Li256ELb1ELb1ELb0ELb0EEENS1_36VarlenDynamicPersistentTileSchedulerILi64ELi64ELi256ELi128ELb0ELb1ELb1ELb1ELb1ELb1EEEEEEEEEvNT_6ParamsE:
        .type           _ZN7cutlass13device_kernelIN5flash11enable_sm90INS1_16FlashAttnFwdSm90INS1_25CollectiveMainloopFwdSm90ILi2EN4cute5tupleIJNS5_1CILi1EEES8_S8_EEENS6_IJNS7_ILi64EEESA_SA_EEELi512ENS_10bfloat16_tEfNS_4arch4Sm90ELb1ELb0ELb0ELb1ELb1ELb1ELb1ELb0ELb0ELb1ELb0ELb0EEENS1_21CollectiveEpilogueFwdINS6_IJSA_NS7_ILi512EEESA_EEES9_SC_SE_Li256ELb1ELb1ELb0ELb0EEENS1_36VarlenDynamicPersistentTileSchedulerILi64ELi64ELi256ELi128ELb0ELb1ELb1ELb1ELb1ELb1EEEEEEEEEvNT_6ParamsE,@function
        .size           _ZN7cutlass13device_kernelIN5flash11enable_sm90INS1_16FlashAttnFwdSm90INS1_25CollectiveMainloopFwdSm90ILi2EN4cute5tupleIJNS5_1CILi1EEES8_S8_EEENS6_IJNS7_ILi64EEESA_SA_EEELi512ENS_10bfloat16_tEfNS_4arch4Sm90ELb1ELb0ELb0ELb1ELb1ELb1ELb1ELb0ELb0ELb1ELb0ELb0EEENS1_21CollectiveEpilogueFwdINS6_IJSA_NS7_ILi512EEESA_EEES9_SC_SE_Li256ELb1ELb1ELb0ELb0EEENS1_36VarlenDynamicPersistentTileSchedulerILi64ELi64ELi256ELi128ELb0ELb1ELb1ELb1ELb1ELb1EEEEEEEEEvNT_6ParamsE,(.L_x_5650 - _ZN7cutlass13device_kernelIN5flash11enable_sm90INS1_16FlashAttnFwdSm90INS1_25CollectiveMainloopFwdSm90ILi2EN4cute5tupleIJNS5_1CILi1EEES8_S8_EEENS6_IJNS7_ILi64EEESA_SA_EEELi512ENS_10bfloat16_tEfNS_4arch4Sm90ELb1ELb0ELb0ELb1ELb1ELb1ELb1ELb0ELb0ELb1ELb0ELb0EEENS1_21CollectiveEpilogueFwdINS6_IJSA_NS7_ILi512EEESA_EEES9_SC_SE_Li256ELb1ELb1ELb0ELb0EEENS1_36VarlenDynamicPersistentTileSchedulerILi64ELi64ELi256ELi128ELb0ELb1ELb1ELb1ELb1ELb1EEEEEEEEEvNT_6ParamsE)
        .other          _ZN7cutlass13device_kernelIN5flash11enable_sm90INS1_16FlashAttnFwdSm90INS1_25CollectiveMainloopFwdSm90ILi2EN4cute5tupleIJNS5_1CILi1EEES8_S8_EEENS6_IJNS7_ILi64EEESA_SA_EEELi512ENS_10bfloat16_tEfNS_4arch4Sm90ELb1ELb0ELb0ELb1ELb1ELb1ELb1ELb0ELb0ELb1ELb0ELb0EEENS1_21CollectiveEpilogueFwdINS6_IJSA_NS7_ILi512EEESA_EEES9_SC_SE_Li256ELb1ELb1ELb0ELb0EEENS1_36VarlenDynamicPersistentTileSchedulerILi64ELi64ELi256ELi128ELb0ELb1ELb1ELb1ELb1ELb1EEEEEEEEEvNT_6ParamsE,@"STO_CUDA_ENTRY STV_DEFAULT"
_ZN7cutlass13device_kernelIN5flash11enable_sm90INS1_16FlashAttnFwdSm90INS1_25CollectiveMainloopFwdSm90ILi2EN4cute5tupleIJNS5_1CILi1EEES8_S8_EEENS6_IJNS7_ILi64EEESA_SA_EEELi512ENS_10bfloat16_tEfNS_4arch4Sm90ELb1ELb0ELb0ELb1ELb1ELb1ELb1ELb0ELb0ELb1ELb0ELb0EEENS1_21CollectiveEpilogueFwdINS6_IJSA_NS7_ILi512EEESA_EEES9_SC_SE_Li256ELb1ELb1ELb0ELb0EEENS1_36VarlenDynamicPersistentTileSchedulerILi64ELi64ELi256ELi128ELb0ELb1ELb1ELb1ELb1ELb1EEEEEEEEEvNT_6ParamsE:
        /* <DEDUP_REMOVED lines=17> */
.L_x_5197:
[----:B------:R-:W-:Y:S05]  /*0110*/  BSYNC B0 ;  /* 0x0000000000007941 */ /* 0x000fea0003800000 */
.L_x_5196:
        /* <DEDUP_REMOVED lines=39> */
.L_x_5198:
        /* <DEDUP_REMOVED lines=22> */
.L_x_5199:
        /* <DEDUP_REMOVED lines=18> */
.L_x_5200:
        /* <DEDUP_REMOVED lines=22> */
.L_x_5201:
        /* <DEDUP_REMOVED lines=22> */
.L_x_5202:
        /* <DEDUP_REMOVED lines=9> */
.L_x_5205:
        /* <DEDUP_REMOVED lines=20> */
[----:B------:R-:W-:Y:S02]  /*0aa0*/  VIADD R16, R0, 0xffffff80 ;  /* 0xffffff8000107836 */ /* 0x000fe40000000000 */
[----:B------:R-:W-:Y:S02]  /*0ab0*/  IMAD.MOV.U32 R229, RZ, RZ, 0x40 ;  /* 0x00000040ffe57424 */ /* 0x000fe400078e00ff */
[----:B------:R-:W-:Y:S01]  /*0ac0*/  IMAD.MOV.U32 R185, RZ, RZ, RZ ;  /* 0x000000ffffb97224 */ /* 0x000fe200078e00ff */
[----:B------:R-:W-:Y:S01]  /*0ad0*/  SHF.R.S32.HI R0, RZ, 0x1f, R16 ;  /* 0x0000001fff007819 */ /* 0x000fe20000011410 */
[----:B------:R-:W-:Y:S02]  /*0ae0*/  IMAD.MOV.U32 R191, RZ, RZ, RZ ;  /* 0x000000ffffbf7224 */ /* 0x000fe400078e00ff */
[----:B------:R-:W-:Y:S01]  /*0af0*/  IMAD.MOV.U32 R23, RZ, RZ, RZ ;  /* 0x000000ffff177224 */ /* 0x000fe200078e00ff */
[----:B------:R-:W-:-:S02]  /*0b00*/  LEA.HI R2, R0, R16, RZ, 0x7 ;  /* 0x0000001000027211 */ /* 0x000fc400078f38ff */
        /* <DEDUP_REMOVED lines=33> */
[----:B------:R-:W-:Y:S01]  /*0d20*/  IMAD.IADD R11, R8, 0x1, -R11 ;  /* 0x00000001080b7824 */ /* 0x000fe200078e0a0b */
[----:B------:R-:W-:Y:S01]  /*0d30*/  LOP3.LUT R9, R9, 0x7ffffe00, RZ, 0xc0, !PT ;  /* 0x7ffffe0009097812 */ /* 0x000fe200078ec0ff */
        /* <DEDUP_REMOVED lines=17> */
[CC--:B------:R-:W-:Y:S01]  /*0e50*/  LEA.HI R3, R0.reuse, R16.reuse, RZ, 0x3 ;  /* 0x0000001000037211 */ /* 0x0c0fe200078f18ff */
        /* <DEDUP_REMOVED lines=10> */
[----:B------:R-:W-:-:S02]  /*0f00*/  LOP3.LUT R0, R0, 0xfffffffc, RZ, 0xc0, !PT ;  /* 0xfffffffc00007812 */ /* 0x000fc400078ec0ff */
        /* <DEDUP_REMOVED lines=8> */
[C---:B------:R-:W-:Y:S01]  /*0f90*/  LEA.HI R0, R7.reuse, R7, RZ, 0x1 ;  /* 0x0000000707007211 */ /* 0x040fe200078f08ff */
[----:B------:R-:W-:Y:S02]  /*0fa0*/  IMAD.SHL.U32 R3, R8, 0x40, RZ ;  /* 0x0000004008037824 */ /* 0x000fe400078e00ff */
[----:B------:R-:W-:Y:S01]  /*0fb0*/  VIADD R36, R210, 0x80 ;  /* 0x00000080d2247836 */ /* 0x000fe20000000000 */
[----:B------:R-:W-:Y:S01]  /*0fc0*/  LOP3.LUT R0, R0, 0x1ffffffe, RZ, 0xc0, !PT ;  /* 0x1ffffffe00007812 */ /* 0x000fe200078ec0ff */
[----:B------:R-:W-:Y:S01]  /*0fd0*/  IMAD.SHL.U32 R188, R7, 0x4, RZ ;  /* 0x0000000407bc7824 */ /* 0x000fe200078e00ff */
[----:B------:R-:W-:Y:S01]  /*0fe0*/  SHF.R.S32.HI R17, RZ, 0x1f, R16 ;  /* 0x0000001fff117819 */ /* 0x000fe20000011410 */
[----:B------:R-:W-:Y:S01]  /*0ff0*/  VIADD R35, R210, 0xc0 ;  /* 0x000000c0d2237836 */ /* 0x000fe20000000000 */
[----:B------:R-:W-:Y:S01]  /*1000*/  SHF.R.S32.HI R38, RZ, 0x1f, R36 ;  /* 0x0000001fff267819 */ /* 0x000fe20000011424 */
[----:B------:R-:W-:-:S02]  /*1010*/  VIADD R225, R16, 0x40 ;  /* 0x0000004010e17836 */ /* 0x000fc40000000000 */
[C---:B------:R-:W-:Y:S01]  /*1020*/  VIADD R34, R210.reuse, 0x100 ;  /* 0x00000100d2227836 */ /* 0x040fe20000000000 */
[----:B------:R-:W-:Y:S01]  /*1030*/  SHF.R.S32.HI R36, RZ, 0x1f, R35 ;  /* 0x0000001fff247819 */ /* 0x000fe20000011423 */
[----:B------:R-:W-:Y:S02]  /*1040*/  VIADD R33, R210, 0x140 ;  /* 0x00000140d2217836 */ /* 0x000fe40000000000 */
[----:B------:R-:W-:Y:S01]  /*1050*/  IMAD.IADD R192, R187, 0x1, -R4 ;  /* 0x00000001bbc07824 */ /* 0x000fe200078e0a04 */
[----:B------:R-:W-:Y:S01]  /*1060*/  LOP3.LUT R4, R3, 0x1c0, RZ, 0xc0, !PT ;  /* 0x000001c003047812 */ /* 0x000fe200078ec0ff */
[----:B------:R-:W-:Y:S01]  /*1070*/  VIADD R224, R16, 0x60 ;  /* 0x0000006010e07836 */ /* 0x000fe20000000000 */
[----:B------:R-:W-:Y:S01]  /*1080*/  SHF.R.S32.HI R35, RZ, 0x1f, R34 ;  /* 0x0000001fff237819 */ /* 0x000fe20000011422 */
[C---:B------:R-:W-:Y:S01]  /*1090*/  VIADD R37, R210.reuse, 0x40 ;  /* 0x00000040d2257836 */ /* 0x040fe20000000000 */
[----:B------:R-:W-:Y:S01]  /*10a0*/  SHF.R.S32.HI R34, RZ, 0x1f, R33 ;  /* 0x0000001fff227819 */ /* 0x000fe20000011421 */
[----:B------:R-:W-:Y:S01]  /*10b0*/  VIADD R32, R210, 0x180 ;  /* 0x00000180d2207836 */ /* 0x000fe20000000000 */
[----:B------:R-:W-:Y:S01]  /*10c0*/  LOP3.LUT R2, R4, 0x38, R16, 0xf8, !PT ;  /* 0x0000003804027812 */ /* 0x000fe200078ef810 */
[----:B------:R-:W-:Y:S01]  /*10d0*/  VIADD R207, R188, 0x10 ;  /* 0x00000010bccf7836 */ /* 0x000fe20000000000 */
[----:B------:R-:W-:Y:S01]  /*10e0*/  SHF.R.S32.HI R39, RZ, 0x1f, R37 ;  /* 0x0000001fff277819 */ /* 0x000fe20000011425 */
[----:B------:R-:W-:Y:S01]  /*10f0*/  VIADD R31, R210, 0x1c0 ;  /* 0x000001c0d21f7836 */ /* 0x000fe20000000000 */
[----:B------:R-:W-:Y:S01]  /*1100*/  SHF.R.S32.HI R33, RZ, 0x1f, R32 ;  /* 0x0000001fff217819 */ /* 0x000fe20000011420 */
[----:B------:R-:W-:Y:S01]  /*1110*/  IMAD.IADD R3, R7, 0x1, -R0 ;  /* 0x0000000107037824 */ /* 0x000fe200078e0a00 */
[----:B------:R-:W-:Y:S01]  /*1120*/  SHF.R.S32.HI R0, RZ, 0x1f, R225 ;  /* 0x0000001fff007819 */ /* 0x000fe200000114e1 */
[C---:B------:R-:W-:Y:S01]  /*1130*/  VIADD R223, R16.reuse, 0x80 ;  /* 0x0000008010df7836 */ /* 0x040fe20000000000 */
[----:B------:R-:W-:Y:S01]  /*1140*/  SHF.R.S32.HI R7, RZ, 0x1f, R224 ;  /* 0x0000001fff077819 */ /* 0x000fe200000114e0 */
[----:B------:R-:W-:Y:S01]  /*1150*/  IMAD.SHL.U32 R5, R5, 0x40, RZ ;  /* 0x0000004005057824 */ /* 0x000fe200078e00ff */
[----:B------:R-:W-:Y:S01]  /*1160*/  SHF.R.S32.HI R37, RZ, 0x1f, R207 ;  /* 0x0000001fff257819 */ /* 0x000fe200000114cf */
[C---:B------:R-:W-:Y:S01]  /*1170*/  VIADD R30, R16.reuse, 0x1c0 ;  /* 0x000001c0101e7836 */ /* 0x040fe20000000000 */
[----:B------:R-:W-:Y:S01]  /*1180*/  SHF.R.S32.HI R32, RZ, 0x1f, R31 ;  /* 0x0000001fff207819 */ /* 0x000fe2000001141f */
[C---:B------:R-:W-:Y:S01]  /*1190*/  VIADD R28, R16.reuse, 0x1e0 ;  /* 0x000001e0101c7836 */ /* 0x040fe20000000000 */
[----:B------:R-:W-:Y:S01]  /*11a0*/  SHF.R.U32.HI R24, RZ, 0x3, R4 ;  /* 0x00000003ff187819 */ /* 0x000fe20000011604 */
[C---:B------:R-:W-:Y:S01]  /*11b0*/  VIADD R222, R16.reuse, 0xa0 ;  /* 0x000000a010de7836 */ /* 0x040fe20000000000 */
[----:B------:R-:W-:Y:S01]  /*11c0*/  SHF.L.U64.HI R31, R225, 0x1, R0 ;  /* 0x00000001e11f7819 */ /* 0x000fe20000010200 */
[C---:B------:R-:W-:Y:S01]  /*11d0*/  VIADD R221, R16.reuse, 0xc0 ;  /* 0x000000c010dd7836 */ /* 0x040fe20000000000 */
[----:B------:R-:W-:Y:S01]  /*11e0*/  SHF.R.S32.HI R4, RZ, 0x1f, R223 ;  /* 0x0000001fff047819 */ /* 0x000fe200000114df */
[----:B------:R-:W-:Y:S01]  /*11f0*/  STL [R1+0x8], R30 ;  /* 0x0000081e01007387 */ /* 0x000fe20000100800 */
[----:B------:R-:W-:Y:S01]  /*1200*/  LOP3.LUT R5, R5, 0xfffffe00, RZ, 0xc0, !PT ;  /* 0xfffffe0005057812 */ /* 0x000fe200078ec0ff */
[----:B------:R-:W-:Y:S01]  /*1210*/  VIADD R220, R16, 0xe0 ;  /* 0x000000e010dc7836 */ /* 0x000fe20000000000 */
[----:B------:R-:W-:Y:S01]  /*1220*/  SHF.L.U64.HI R0, R224, 0x1, R7 ;  /* 0x00000001e0007819 */ /* 0x000fe20000010207 */
        /* <DEDUP_REMOVED lines=17> */
[----:B------:R-:W-:Y:S01]  /*1340*/  SHF.R.S32.HI R12, RZ, 0x1f, R217 ;  /* 0x0000001fff0c7819 */ /* 0x000fe200000114d9 */
[C---:B------:R-:W-:Y:S01]  /*1350*/  VIADD R214, R16.reuse, 0x1a0 ;  /* 0x000001a010d67836 */ /* 0x040fe20000000000 */
[----:B------:R-:W-:Y:S01]  /*1360*/  SHF.R.S32.HI R21, RZ, 0x1f, R216 ;  /* 0x0000001fff157819 */ /* 0x000fe200000114d8 */
[----:B------:R1:W-:Y:S01]  /*1370*/  STL [R1+0x1c], R4 ;  /* 0x00001c0401007387 */ /* 0x0003e20000100800 */
[----:B------:R-:W-:Y:S01]  /*1380*/  SHF.R.S32.HI R14, RZ, 0x1f, R215 ;  /* 0x0000001fff0e7819 */ /* 0x000fe200000114d7 */
[----:B------:R-:W-:Y:S01]  /*1390*/  VIADD R184, R16, 0x20 ;  /* 0x0000002010b87836 */ /* 0x000fe20000000000 */
[----:B------:R-:W-:-:S02]  /*13a0*/  SHF.R.S32.HI R29, RZ, 0x1f, R214 ;  /* 0x0000001fff1d7819 */ /* 0x000fc400000114d6 */
[----:B------:R-:W-:Y:S02]  /*13b0*/  SHF.R.S32.HI R20, RZ, 0x1f, R30 ;  /* 0x0000001fff147819 */ /* 0x000fe4000001141e */
[----:B0-----:R-:W-:Y:S02]  /*13c0*/  SHF.L.U64.HI R0, R222, 0x1, R11 ;  /* 0x00000001de007819 */ /* 0x001fe4000001020b */
[----:B------:R-:W-:Y:S02]  /*13d0*/  SHF.R.S32.HI R22, RZ, 0x1f, R28 ;  /* 0x0000001fff167819 */ /* 0x000fe4000001141c */
[----:B-1----:R-:W-:Y:S01]  /*13e0*/  SHF.L.U64.HI R4, R221, 0x1, R8 ;  /* 0x00000001dd047819 */ /* 0x002fe20000010208 */
[----:B------:R0:W-:Y:S01]  /*13f0*/  STL [R1+0x20], R0 ;  /* 0x0000200001007387 */ /* 0x0001e20000100800 */
[----:B------:R-:W-:Y:S01]  /*1400*/  LOP3.LUT R5, R5, R2, R24, 0xf6, !PT ;  /* 0x0000000205057212 */ /* 0x000fe200078ef618 */
[----:B------:R-:W-:Y:S01]  /*1410*/  IMAD R2, R3, 0x8, R194 ;  /* 0x0000000803027824 */ /* 0x000fe200078e02c2 */
[----:B------:R-:W-:Y:S01]  /*1420*/  SHF.R.S32.HI R195, RZ, 0x1f, R184 ;  /* 0x0000001fffc37819 */ /* 0x000fe200000114b8 */
[----:B------:R1:W-:Y:S04]  /*1430*/  STL [R1+0x24], R4 ;  /* 0x0000240401007387 */ /* 0x0003e80000100800 */
[----:B------:R3:W-:Y:S01]  /*1440*/  STL [R1+0x28], R7 ;  /* 0x0000280701007387 */ /* 0x0007e20000100800 */
[----:B0-----:R-:W-:-:S02]  /*1450*/  SHF.L.U64.HI R0, R219, 0x1, R10 ;  /* 0x00000001db007819 */ /* 0x001fc4000001020a */
[----:B-1----:R-:W-:-:S03]  /*1460*/  SHF.L.U64.HI R4, R218, 0x1, R15 ;  /* 0x00000001da047819 */ /* 0x002fc6000001020f */
[----:B------:R0:W-:Y:S01]  /*1470*/  STL [R1+0x2c], R0 ;  /* 0x00002c0001007387 */ /* 0x0001e20000100800 */
[----:B---3--:R-:W-:-:S03]  /*1480*/  SHF.L.U64.HI R7, R217, 0x1, R12 ;  /* 0x00000001d9077819 */ /* 0x008fc6000001020c */
[----:B------:R1:W-:Y:S04]  /*1490*/  STL [R1+0x30], R4 ;  /* 0x0000300401007387 */ /* 0x0003e80000100800 */
[----:B------:R3:W-:Y:S01]  /*14a0*/  STL [R1+0x34], R7 ;  /* 0x0000340701007387 */ /* 0x0007e20000100800 */
[----:B0-----:R-:W-:Y:S02]  /*14b0*/  SHF.L.U64.HI R0, R216, 0x1, R21 ;  /* 0x00000001d8007819 */ /* 0x001fe40000010215 */
[----:B-1----:R-:W-:-:S03]  /*14c0*/  SHF.L.U64.HI R4, R215, 0x1, R14 ;  /* 0x00000001d7047819 */ /* 0x002fc6000001020e */
[----:B------:R0:W-:Y:S01]  /*14d0*/  STL [R1+0x38], R0 ;  /* 0x0000380001007387 */ /* 0x0001e20000100800 */
[----:B---3--:R-:W-:-:S03]  /*14e0*/  SHF.L.U64.HI R7, R30, 0x1, R20 ;  /* 0x000000011e077819 */ /* 0x008fc60000010214 */
[----:B------:R1:W-:Y:S01]  /*14f0*/  STL [R1+0x3c], R4 ;  /* 0x00003c0401007387 */ /* 0x0003e20000100800 */
[----:B0-----:R-:W-:Y:S02]  /*1500*/  SHF.L.U64.HI R0, R214, 0x1, R29 ;  /* 0x00000001d6007819 */ /* 0x001fe4000001021d */
[----:B-1----:R-:W-:-:S03]  /*1510*/  SHF.L.U64.HI R4, R28, 0x1, R22 ;  /* 0x000000011c047819 */ /* 0x002fc60000010216 */
[----:B------:R0:W-:Y:S04]  /*1520*/  STL [R1+0x40], R0 ;  /* 0x0000400001007387 */ /* 0x0001e80000100800 */
[----:B------:R-:W-:Y:S04]  /*1530*/  STL [R1+0x44], R7 ;  /* 0x0000440701007387 */ /* 0x000fe80000100800 */
[----:B------:R1:W-:Y:S01]  /*1540*/  STL [R1+0x48], R4 ;  /* 0x0000480401007387 */ /* 0x0003e20000100800 */
[----:B0-----:R-:W-:-:S04]  /*1550*/  VIADD R0, R227, 0x36400 ;  /* 0x00036400e3007836 */ /* 0x001fc80000000000 */
[C---:B------:R-:W-:Y:S02]  /*1560*/  @P1 VIADD R228, R0.reuse, 0xffffffe0 ;  /* 0xffffffe000e41836 */ /* 0x040fe40000000000 */
[----:B------:R-:W-:Y:S02]  /*1570*/  IMAD.IADD R0, R0, 0x1, R229 ;  /* 0x0000000100007824 */ /* 0x000fe400078e02e5 */
[----:B-1----:R-:W-:Y:S02]  /*1580*/  IMAD R4, R5, 0x2, R18 ;  /* 0x0000000205047824 */ /* 0x002fe400078e0212 */
[----:B------:R-:W-:-:S03]  /*1590*/  IMAD.IADD R229, R229, 0x1, R228 ;  /* 0x00000001e5e57824 */ /* 0x000fc600078e02e4 */
[----:B------:R0:W-:Y:S04]  /*15a0*/  STL [R1+0x68], R4 ;  /* 0x0000680401007387 */ /* 0x0001e80000100800 */
[----:B------:R0:W-:Y:S04]  /*15b0*/  STL [R1+0x10], R2 ;  /* 0x0000100201007387 */ /* 0x0001e80000100800 */
[----:B------:R0:W-:Y:S01]  /*15c0*/  STL [R1], R0 ;  /* 0x0000000001007387 */ /* 0x0001e20000100800 */
[----:B--2---:R-:W-:Y:S01]  /*15d0*/  LOP3.LUT R186, R19, 0x1, RZ, 0xfc, !PT ;  /* 0x0000000113ba7812 */ /* 0x004fe200078efcff */
[----:B0-----:R-:W-:-:S07]  /*15e0*/  IMAD.MOV.U32 R19, RZ, RZ, RZ ;  /* 0x000000ffff137224 */ /* 0x001fce00078e00ff */
.L_x_5345:
[----:B01234-:R-:W0:Y:S01]  /*15f0*/  LDC.64 R2, c[0x0][0xd88] ;  /* 0x00036200ff027b82 */ /* 0x01fe220000000a00 */
[----:B------:R-:W-:Y:S01]  /*1600*/  ULDC.64 UR4, c[0x0][0xb20] ;  /* 0x0002c80000047ab9 */ /* 0x000fe20000000a00 */
[----:B------:R-:W-:Y:S01]  /*1610*/  ULDC.64 UR8, c[0x0][0xb10] ;  /* 0x0002c40000087ab9 */ /* 0x000fe20000000a00 */
[----:B------:R-:W-:Y:S01]  /*1620*/  ULDC.64 UR6, c[0x0][0xb00] ;  /* 0x0002c00000067ab9 */ /* 0x000fe20000000a00 */
[----:B0-----:R-:W-:-:S05]  /*1630*/  IMAD.WIDE R2, R27, 0x4, R2 ;  /* 0x000000041b027825 */ /* 0x001fca00078e0202 */
[----:B------:R-:W2:Y:S01]  /*1640*/  LDG.E R0, desc[UR40][R2.64] ;  /* 0x0000002802007981 */ /* 0x000ea2000c1e1900 */
[----:B------:R-:W-:Y:S01]  /*1650*/  ISETP.NE.U32.AND P2, PT, RZ, UR4, PT ;  /* 0x00000004ff007c0c */ /* 0x000fe2000bf45070 */
[----:B------:R-:W-:Y:S01]  /*1660*/  IMAD.MOV.U32 R9, RZ, RZ, RZ ;  /* 0x000000ffff097224 */ /* 0x000fe200078e00ff */
[----:B------:R-:W-:Y:S01]  /*1670*/  ISETP.NE.U32.AND P1, PT, RZ, UR8, PT ;  /* 0x00000008ff007c0c */ /* 0x000fe2000bf25070 */
[----:B------:R-:W-:Y:S01]  /*1680*/  IMAD.MOV.U32 R29, RZ, RZ, RZ ;  /* 0x000000ffff1d7224 */ /* 0x000fe200078e00ff */
[----:B------:R-:W-:Y:S02]  /*1690*/  ISETP.NE.AND.EX P2, PT, RZ, UR5, PT, P2 ;  /* 0x00000005ff007c0c */ /* 0x000fe4000bf45320 */
[----:B------:R-:W-:Y:S02]  /*16a0*/  ISETP.NE.AND.EX P1, PT, RZ, UR9, PT, P1 ;  /* 0x00000009ff007c0c */ /* 0x000fe4000bf25310 */
[----:B------:R-:W-:-:S04]  /*16b0*/  ISETP.NE.U32.AND P0, PT, RZ, UR6, PT ;  /* 0x00000006ff007c0c */ /* 0x000fc8000bf05070 */
[----:B------:R-:W-:Y:S02]  /*16c0*/  ISETP.NE.AND.EX P0, PT, RZ, UR7, PT, P0 ;  /* 0x00000007ff007c0c */ /* 0x000fe4000bf05300 */
[----:B--2---:R-:W-:Y:S01]  /*16d0*/  SHF.R.S32.HI R4, RZ, 0x1f, R0 ;  /* 0x0000001fff047819 */ /* 0x004fe20000011400 */
[C---:B------:R-:W-:Y:S02]  /*16e0*/  IMAD.SHL.U32 R31, R0.reuse, 0x4, RZ ;  /* 0x00000004001f7824 */ /* 0x040fe400078e00ff */
[C---:B------:R-:W-:Y:S01]  /*16f0*/  @P2 LEA R2, P3, R0.reuse, UR4, 0x2 ;  /* 0x0000000400022c11 */ /* 0x040fe2000f8610ff */
[----:B------:R-:W-:Y:S01]  /*1700*/  STL [R1+0x58], R0 ;  /* 0x0000580001007387 */ /* 0x000fe20000100800 */
[C-C-:B------:R-:W-:Y:S02]  /*1710*/  SHF.L.U64.HI R30, R0.reuse, 0x2, R4.reuse ;  /* 0x00000002001e7819 */ /* 0x140fe40000010204 */
[----:B------:R-:W-:Y:S01]  /*1720*/  @P2 LEA.HI.X R3, R0, UR5, R4, 0x2, P3 ;  /* 0x0000000500032c11 */ /* 0x000fe200098f1404 */
[----:B------:R0:W-:Y:S01]  /*1730*/  STL [R1+0x60], R4 ;  /* 0x0000600401007387 */ /* 0x0001e20000100800 */
[----:B------:R-:W-:Y:S01]  /*1740*/  IADD3 R6, P4, R31, UR6, RZ ;  /* 0x000000061f067c10 */ /* 0x000fe2000ff9e0ff */
[----:B------:R-:W-:-:S02]  /*1750*/  ULDC UR4, c[0x0][0x288] ;  /* 0x0000a20000047ab9 */ /* 0x000fc40000000800 */
[----:B------:R1:W5:Y:S01]  /*1760*/  @P2 LDG.E R9, desc[UR40][R2.64] ;  /* 0x0000002802092981 */ /* 0x000362000c1e1900 */
[----:B------:R-:W-:Y:S01]  /*1770*/  IMAD.U32 R208, RZ, RZ, UR4 ;  /* 0x00000004ffd07e24 */ /* 0x000fe2000f8e00ff */
[----:B------:R-:W-:Y:S01]  /*1780*/  IADD3.X R7, R30, UR7, RZ, P4, !PT ;  /* 0x000000071e077c10 */ /* 0x000fe2000a7fe4ff */
[----:B------:R-:W-:Y:S01]  /*1790*/  ULDC.64 UR4, c[0x0][0x418] ;  /* 0x0001060000047ab9 */ /* 0x000fe20000000a00 */
[----:B------:R1:W-:Y:S01]  /*17a0*/  STL [R1+0x50], R31 ;  /* 0x0000501f01007387 */ /* 0x0003e20000100800 */
[----:B0-----:R-:W-:-:S03]  /*17b0*/  @P1 IADD3 R4, P2, R31, UR8, RZ ;  /* 0x000000081f041c10 */ /* 0x001fc6000ff5e0ff */
[----:B------:R1:W5:Y:S01]  /*17c0*/  @P0 LDG.E R29, desc[UR40][R6.64] ;  /* 0x00000028061d0981 */ /* 0x000362000c1e1900 */
[----:B------:R-:W-:Y:S01]  /*17d0*/  @P1 IADD3.X R5, R30, UR9, RZ, P2, !PT ;  /* 0x000000091e051c10 */ /* 0x000fe200097fe4ff */
[----:B------:R-:W-:Y:S02]  /*17e0*/  UISETP.NE.U32.AND UP0, UPT, UR4, URZ, UPT ;  /* 0x0000003f0400728c */ /* 0x000fe4000bf05070 */
[----:B------:R1:W-:Y:S01]  /*17f0*/  STL [R1+0x54], R30 ;  /* 0x0000541e01007387 */ /* 0x0003e20000100800 */
[----:B------:R-:W-:Y:S01]  /*1800*/  ULDC.64 UR8, c[0x0][0xb18] ;  /* 0x0002c60000087ab9 */ /* 0x000fe20000000a00 */
[----:B------:R-:W-:Y:S02]  /*1810*/  ULDC UR4, c[0x0][0x424] ;  /* 0x0001090000047ab9 */ /* 0x000fe40000000800 */
[----:B------:R1:W5:Y:S04]  /*1820*/  @P1 LDG.E R208, desc[UR40][R4.64] ;  /* 0x0000002804d01981 */ /* 0x000368000c1e1900 */
[----:B------:R1:W-:Y:S01]  /*1830*/  STL [R1+0x4c], R26 ;  /* 0x00004c1a01007387 */ /* 0x0003e20000100800 */
[----:B------:R-:W-:Y:S01]  /*1840*/  UISETP.NE.AND.EX UP0, UPT, UR5, URZ, UPT, UP0 ;  /* 0x0000003f0500728c */ /* 0x000fe2000bf05300 */
[----:B------:R-:W-:-:S02]  /*1850*/  ISETP.NE.U32.AND P2, PT, RZ, UR8, PT ;  /* 0x00000008ff007c0c */ /* 0x000fc4000bf45070 */
[----:B------:R-:W-:Y:S01]  /*1860*/  ULDC UR5, c[0x0][0x2f0] ;  /* 0x0000bc0000057ab9 */ /* 0x000fe20000000800 */
[----:B------:R-:W-:Y:S01]  /*1870*/  USEL UR4, UR4, 0x1, UP0 ;  /* 0x0000000104047887 */ /* 0x000fe20008000000 */
[----:B------:R-:W-:-:S03]  /*1880*/  ISETP.NE.AND.EX P2, PT, RZ, UR9, PT, P2 ;  /* 0x00000009ff007c0c */ /* 0x000fc6000bf45320 */
[----:B------:R-:W-:-:S03]  /*1890*/  UIMAD UR4, UR4, UR5, URZ ;  /* 0x00000005040472a4 */ /* 0x000fc6000f8e023f */
[----:B------:R-:W-:Y:S01]  /*18a0*/  ULDC UR5, c[0x0][0x348] ;  /* 0x0000d20000057ab9 */ /* 0x000fe20000000800 */
[----:B------:R-:W-:Y:S01]  /*18b0*/  IMAD.MOV.U32 R36, RZ, RZ, R0 ;  /* 0x000000ffff247224 */ /* 0x000fe200078e0000 */
[----:B-1----:R-:W-:Y:S07]  /*18c0*/  @P1 BRA `(.L_x_5207) ;  /* 0x0000000000241947 */ /* 0x002fee0003800000 */
        /* <DEDUP_REMOVED lines=9> */
.L_x_5207:
[----:B------:R-:W-:Y:S02]  /*1960*/  IMAD.U32 R27, RZ, RZ, UR5 ;  /* 0x00000005ff1b7e24 */ /* 0x000fe4000f8e00ff */
[----:B------:R-:W-:Y:S01]  /*1970*/  IMAD.U32 R28, RZ, RZ, UR4 ;  /* 0x00000004ff1c7e24 */ /* 0x000fe2000f8e00ff */
[----:B------:R-:W-:Y:S06]  /*1980*/  @!P2 BRA `(.L_x_5208) ;  /* 0x000000000010a947 */ /* 0x000fec0003800000 */
[----:B------:R-:W-:-:S04]  /*1990*/  IADD3 R2, P0, R31, UR8, RZ ;  /* 0x000000081f027c10 */ /* 0x000fc8000ff1e0ff */
[----:B------:R-:W-:-:S05]  /*19a0*/  IADD3.X R3, R30, UR9, RZ, P0, !PT ;  /* 0x000000091e037c10 */ /* 0x000fca00087fe4ff */
[----:B------:R0:W5:Y:S01]  /*19b0*/  LDG.E R28, desc[UR40][R2.64] ;  /* 0x00000028021c7981 */ /* 0x000162000c1e1900 */
[----:B------:R-:W-:Y:S05]  /*19c0*/  BRA `(.L_x_5209) ;  /* 0x0000000000107947 */ /* 0x000fea0003800000 */
.L_x_5208:
[----:B------:R-:W-:Y:S05]  /*19d0*/  @!P0 BRA `(.L_x_5209) ;  /* 0x00000000000c8947 */ /* 0x000fea0003800000 */
[----:B------:R-:W2:Y:S04]  /*19e0*/  LDG.E R3, desc[UR40][R6.64] ;  /* 0x0000002806037981 */ /* 0x000ea8000c1e1900 */
[----:B------:R-:W2:Y:S02]  /*19f0*/  LDG.E R28, desc[UR40][R6.64+0x4] ;  /* 0x00000428061c7981 */ /* 0x000ea4000c1e1900 */
[----:B--2---:R-:W-:-:S07]  /*1a00*/  IMAD.IADD R28, R28, 0x1, -R3 ;  /* 0x000000011c1c7824 */ /* 0x004fce00078e0a03 */
.L_x_5209:
        /* <DEDUP_REMOVED lines=32> */
[----:B---3--:R-:W-:Y:S02]  /*1c10*/  SHF.R.S32.HI R5, RZ, 0x1f, R2 ;  /* 0x0000001fff057819 */ /* 0x008fe40000011402 */
        /* <DEDUP_REMOVED lines=36> */
.L_x_5212:
[----:B------:R-:W-:Y:S05]  /*1e60*/  BSYNC B6 ;  /* 0x0000000000067941 */ /* 0x000fea0003800000 */
.L_x_5211:
        /* <DEDUP_REMOVED lines=20> */
.L_x_5214:
[----:B------:R-:W-:Y:S05]  /*1fb0*/  BSYNC B6 ;  /* 0x0000000000067941 */ /* 0x000fea0003800000 */
.L_x_5213:
        /* <DEDUP_REMOVED lines=9> */
[----:B------:R-:W-:Y:S02]  /*2050*/  @P0 IADD3.X R3, R30, UR5, RZ, P1, !PT ;  /* 0x000000051e030c10 */ /* 0x000fe40008ffe4ff */
[----:B------:R-:W-:Y:S01]  /*2060*/  SHF.R.S32.HI R189, RZ, 0x1f, R188 ;  /* 0x0000001fffbd7819 */ /* 0x000fe200000114bc */
[----:B0-----:R-:W-:-:S04]  /*2070*/  IMAD.WIDE.U32 R20, R187, R4, R16 ;  /* 0x00000004bb147225 */ /* 0x001fc800078e0010 */
[----:B------:R-:W-:Y:S01]  /*2080*/  IMAD.SHL.U32 R42, R192, 0x40, RZ ;  /* 0x00000040c02a7824 */ /* 0x000fe200078e00ff */
[----:B------:R0:W4:Y:S01]  /*2090*/  @P0 LDG.E R36, desc[UR40][R2.64] ;  /* 0x0000002802240981 */ /* 0x000122000c1e1900 */
[-C--:B------:R-:W-:Y:S01]  /*20a0*/  IMAD R0, R9, R4.reuse, RZ ;  /* 0x0000000409007224 */ /* 0x080fe200078e02ff */
[----:B------:R-:W-:Y:S01]  /*20b0*/  SHF.L.U64.HI R40, R4, 0x6, R5 ;  /* 0x0000000604287819 */ /* 0x000fe20000010205 */
[C---:B------:R-:W-:Y:S01]  /*20c0*/  IMAD.WIDE.U32 R6, R187.reuse, R4, R188 ;  /* 0x00000004bb067225 */ /* 0x040fe200078e00bc */
[----:B------:R-:W3:Y:S01]  /*20d0*/  S2R R30, SR_TID.X ;  /* 0x00000000001e7919 */ /* 0x000ee20000002100 */
[----:B------:R-:W-:Y:S01]  /*20e0*/  LOP3.LUT R42, R42, 0x1c0, RZ, 0xc0, !PT ;  /* 0x000001c02a2a7812 */ /* 0x000fe200078ec0ff */
[----:B------:R-:W-:Y:S01]  /*20f0*/  ULDC UR4, c[0x0][0x2f4] ;  /* 0x0000bd0000047ab9 */ /* 0x000fe20000000800 */
[----:B------:R-:W-:Y:S01]  /*2100*/  IMAD R11, R187, R5, R0 ;  /* 0x00000005bb0b7224 */ /* 0x000fe200078e0200 */
[----:B-1----:R-:W-:Y:S01]  /*2110*/  SHF.L.U64.HI R43, R44, 0x6, R45 ;  /* 0x000000062c2b7819 */ /* 0x002fe2000001022d */
[----:B------:R-:W-:Y:S01]  /*2120*/  IMAD R8, R9, R44, RZ ;  /* 0x0000002c09087224 */ /* 0x000fe200078e02ff */
[C---:B--2---:R-:W-:Y:S01]  /*2130*/  ISETP.GE.AND P3, PT, R16.reuse, R49, PT ;  /* 0x000000311000720c */ /* 0x044fe20003f66270 */
[----:B0-----:R-:W-:Y:S01]  /*2140*/  IMAD.IADD R3, R7, 0x1, R11 ;  /* 0x0000000107037824 */ /* 0x001fe200078e020b */
[----:B-----5:R-:W-:Y:S01]  /*2150*/  SHF.R.S32.HI R9, RZ, 0x1f, R24 ;  /* 0x0000001fff097819 */ /* 0x020fe20000011418 */
[----:B------:R-:W-:Y:S01]  /*2160*/  IMAD R13, R187, R45, R8 ;  /* 0x0000002dbb0d7224 */ /* 0x000fe200078e0208 */
[----:B------:R-:W-:Y:S01]  /*2170*/  SEL R7, R49, RZ, P3 ;  /* 0x000000ff31077207 */ /* 0x000fe20001800000 */
[----:B------:R-:W-:Y:S01]  /*2180*/  IMAD.MOV.U32 R2, RZ, RZ, R6 ;  /* 0x000000ffff027224 */ /* 0x000fe200078e0006 */
[----:B------:R-:W-:Y:S01]  /*2190*/  SHF.R.S32.HI R46, RZ, 0x1f, R26 ;  /* 0x0000001fff2e7819 */ /* 0x000fe2000001141a */
[----:B------:R-:W-:Y:S01]  /*21a0*/  IMAD R8, R9, R4, RZ ;  /* 0x0000000409087224 */ /* 0x000fe200078e02ff */
[----:B------:R-:W-:Y:S01]  /*21b0*/  ISETP.GE.AND P2, PT, R16, UR4, PT ;  /* 0x0000000410007c0c */ /* 0x000fe2000bf46270 */
[----:B------:R-:W-:Y:S01]  /*21c0*/  IMAD.IADD R21, R11, 0x1, R21 ;  /* 0x000000010b157824 */ /* 0x000fe200078e0215 */
[----:B------:R-:W-:Y:S01]  /*21d0*/  ISETP.GE.AND P1, PT, R184, UR4, PT ;  /* 0x00000004b8007c0c */ /* 0x000fe2000bf26270 */
[----:B------:R-:W-:-:S02]  /*21e0*/  IMAD R9, R9, R44, RZ ;  /* 0x0000002c09097224 */ /* 0x000fc400078e02ff */
        /* <DEDUP_REMOVED lines=10> */
[----:B------:R-:W-:Y:S01]  /*2290*/  VIADD R30, R30, 0xffffff80 ;  /* 0xffffff801e1e7836 */ /* 0x000fe20000000000 */
[----:B------:R-:W-:Y:S01]  /*22a0*/  LOP3.LUT R56, R39, 0xfffffff8, RZ, 0xc0, !PT ;  /* 0xfffffff827387812 */ /* 0x000fe200078ec0ff */
[CC--:B------:R-:W-:Y:S01]  /*22b0*/  IMAD.WIDE.U32 R32, R187.reuse, R44.reuse, R188 ;  /* 0x0000002cbb207225 */ /* 0x0c0fe200078e00bc */
[----:B------:R-:W-:Y:S02]  /*22c0*/  LOP3.LUT R4, R4, R45, RZ, 0x3c, !PT ;  /* 0x0000002d04047212 */ /* 0x000fe400078e3cff */
[----:B------:R-:W-:Y:S01]  /*22d0*/  SHF.R.S32.HI R10, RZ, 0x1f, R30 ;  /* 0x0000001fff0a7819 */ /* 0x000fe2000001141e */
[----:B------:R-:W-:Y:S01]  /*22e0*/  IMAD.WIDE.U32 R34, R187, R44, R16 ;  /* 0x0000002cbb227225 */ /* 0x000fe200078e0010 */
[----:B------:R-:W-:-:S02]  /*22f0*/  SHF.R.S32.HI R59, RZ, 0x1f, R56 ;  /* 0x0000001fff3b7819 */ /* 0x000fc40000011438 */
[----:B------:R-:W-:Y:S01]  /*2300*/  LEA.HI R10, R10, R30, RZ, 0x2 ;  /* 0x0000001e0a0a7211 */ /* 0x000fe200078f10ff */
[----:B------:R-:W-:Y:S02]  /*2310*/  IMAD.IADD R33, R33, 0x1, R13 ;  /* 0x0000000121217824 */ /* 0x000fe400078e020d */
[----:B------:R-:W-:Y:S01]  /*2320*/  IMAD.IADD R35, R13, 0x1, R35 ;  /* 0x000000010d237824 */ /* 0x000fe200078e0223 */
[----:B------:R-:W-:Y:S01]  /*2330*/  LOP3.LUT R10, R10, 0xfffffffc, RZ, 0xc0, !PT ;  /* 0xfffffffc0a0a7812 */ /* 0x000fe200078ec0ff */
[C---:B------:R-:W-:Y:S02]  /*2340*/  IMAD R7, R24.reuse, R5, R8 ;  /* 0x0000000518077224 */ /* 0x040fe400078e0208 */
[----:B------:R-:W-:-:S04]  /*2350*/  IMAD.WIDE.U32 R32, R24, R44, R32 ;  /* 0x0000002c18207225 */ /* 0x000fc800078e0020 */
[----:B------:R-:W-:Y:S02]  /*2360*/  IMAD.IADD R10, R30, 0x1, -R10 ;  /* 0x000000011e0a7824 */ /* 0x000fe400078e0a0a */
[----:B------:R-:W0:Y:S01]  /*2370*/  S2R R30, SR_TID.X ;  /* 0x00000000001e7919 */ /* 0x000e220000002100 */
[----:B------:R-:W-:-:S04]  /*2380*/  IMAD.WIDE.U32 R34, R24, R44, R34 ;  /* 0x0000002c18227225 */ /* 0x000fc800078e0022 */
[----:B------:R-:W-:Y:S02]  /*2390*/  IMAD R48, R10, 0x40, R187 ;  /* 0x000000400a307824 */ /* 0x000fe400078e02bb */
[----:B------:R-:W-:Y:S02]  /*23a0*/  IMAD.IADD R0, R29, 0x1, R28 ;  /* 0x000000011d007824 */ /* 0x000fe400078e021c */
[----:B------:R-:W-:Y:S02]  /*23b0*/  IMAD.SHL.U32 R44, R44, 0x40, RZ ;  /* 0x000000402c2c7824 */ /* 0x000fe400078e00ff */
[----:B------:R-:W-:Y:S02]  /*23c0*/  VIADD R47, R12, 0x8 ;  /* 0x000000080c2f7836 */ /* 0x000fe40000000000 */
[----:B------:R-:W-:Y:S02]  /*23d0*/  IMAD.SHL.U32 R49, R49, 0x2, RZ ;  /* 0x0000000231317824 */ /* 0x000fe400078e00ff */
[----:B------:R-:W-:-:S02]  /*23e0*/  IMAD.IADD R51, R3, 0x1, R7 ;  /* 0x0000000103337824 */ /* 0x000fc400078e0207 */
[----:B------:R-:W-:Y:S02]  /*23f0*/  IMAD.IADD R52, R7, 0x1, R21 ;  /* 0x0000000107347824 */ /* 0x000fe400078e0215 */
[----:B------:R-:W-:Y:S02]  /*2400*/  IMAD.IADD R53, R33, 0x1, R9 ;  /* 0x0000000121357824 */ /* 0x000fe400078e0209 */
[----:B------:R-:W-:Y:S02]  /*2410*/  IMAD.IADD R57, R9, 0x1, R35 ;  /* 0x0000000109397824 */ /* 0x000fe400078e0223 */
[----:B0-----:R-:W-:-:S05]  /*2420*/  VIADD R30, R30, 0xffffff80 ;  /* 0xffffff801e1e7836 */ /* 0x001fca0000000000 */
[----:B------:R-:W-:-:S04]  /*2430*/  SHF.R.S32.HI R10, RZ, 0x1f, R30 ;  /* 0x0000001fff0a7819 */ /* 0x000fc8000001141e */
[----:B------:R-:W-:-:S04]  /*2440*/  LEA.HI R10, R10, R30, RZ, 0x5 ;  /* 0x0000001e0a0a7211 */ /* 0x000fc800078f28ff */
[----:B------:R-:W-:-:S05]  /*2450*/  SHF.R.S32.HI R10, RZ, 0x5, R10 ;  /* 0x00000005ff0a7819 */ /* 0x000fca000001140a */
[----:B------:R-:W-:Y:S01]  /*2460*/  IMAD R50, R10, 0x200, R4 ;  /* 0x000002000a327824 */ /* 0x000fe200078e0204 */
[----:B------:R-:W-:-:S04]  /*2470*/  LOP3.LUT R4, R42, 0x38, R39, 0xf8, !PT ;  /* 0x000000382a047812 */ /* 0x000fc800078ef827 */
[----:B------:R-:W-:-:S05]  /*2480*/  LOP3.LUT R4, R4, R45, RZ, 0x3c, !PT ;  /* 0x0000002d04047212 */ /* 0x000fca00078e3cff */
[----:B------:R-:W-:Y:S01]  /*2490*/  IMAD R60, R10, 0x200, R4 ;  /* 0x000002000a3c7824 */ /* 0x000fe200078e0204 */
[----:B----4-:R-:W-:-:S07]  /*24a0*/  SHF.R.S32.HI R58, RZ, 0x1f, R36 ;  /* 0x0000001fff3a7819 */ /* 0x010fce0000011424 */
.L_x_5247:
        /* <DEDUP_REMOVED lines=11> */
[----:B--2---:R-:W2:Y:S08]  /*2560*/  @!P0 LDC.64 R4, c[0x0][0x418] ;  /* 0x00010600ff048b82 */ /* 0x004eb00000000a00 */
        /* <DEDUP_REMOVED lines=81> */
.L_x_5219:
[----:B------:R-:W-:Y:S05]  /*2a80*/  BSYNC B1 ;  /* 0x0000000000017941 */ /* 0x000fea0003800000 */
.L_x_5218:
[----:B------:R-:W-:Y:S01]  /*2a90*/  ISETP.NE.AND P5, PT, R186, 0x3, PT ;  /* 0x00000003ba00780c */ /* 0x000fe20003fa5270 */
[----:B0----5:R-:W-:Y:S02]  /*2aa0*/  IMAD.MOV.U32 R4, RZ, RZ, R8 ;  /* 0x000000ffff047224 */ /* 0x021fe400078e0008 */
[----:B------:R-:W-:Y:S02]  /*2ab0*/  IMAD.MOV.U32 R5, RZ, RZ, R9 ;  /* 0x000000ffff057224 */ /* 0x000fe400078e0009 */
[----:B------:R-:W-:Y:S02]  /*2ac0*/  IMAD.MOV.U32 R6, RZ, RZ, R30 ;  /* 0x000000ffff067224 */ /* 0x000fe400078e001e */
[----:B------:R-:W-:Y:S01]  /*2ad0*/  IMAD.MOV.U32 R7, RZ, RZ, R31 ;  /* 0x000000ffff077224 */ /* 0x000fe200078e001f */
[----:B------:R-:W-:Y:S01]  /*2ae0*/  PRMT R78, R5, 0x5410, R4 ;  /* 0x00005410054e7816 */ /* 0x000fe20000000004 */
[----:B------:R-:W-:Y:S02]  /*2af0*/  IMAD.MOV.U32 R4, RZ, RZ, R28 ;  /* 0x000000ffff047224 */ /* 0x000fe400078e001c */
        /* <DEDUP_REMOVED lines=10> */
.L_x_5220:
[----:B------:R-:W-:Y:S01]  /*2ba0*/  IMAD R61, R185, 0x8, R18 ;  /* 0x00000008b93d7824 */ /* 0x000fe200078e0212 */
[----:B------:R-:W-:Y:S01]  /*2bb0*/  SHF.L.U32 R70, R191, 0x1f, RZ ;  /* 0x0000001fbf467819 */ /* 0x000fe200000006ff */
[----:B------:R-:W-:Y:S03]  /*2bc0*/  BSSY B1, `(.L_x_5221) ;  /* 0x0000003000017945 */ /* 0x000fe60003800000 */
[----:B------:R-:W0:Y:S02]  /*2bd0*/  SYNCS.PHASECHK.TRANS64.TRYWAIT P6, [R61+URZ+0x38890], R70 ;  /* 0x038890463d0075a7 */ /* 0x000e2400080c017f */
[----:B0-----:R-:W-:Y:S05]  /*2be0*/  @!P6 BRA `(.L_x_5222) ;  /* 0x000001d80004e947 */ /* 0x001fea0003800000 */
.L_x_5480:
[----:B------:R-:W-:Y:S05]  /*2bf0*/  BSYNC B1 ;  /* 0x0000000000017941 */ /* 0x000fea0003800000 */
.L_x_5221:
[----:B------:R-:W-:-:S03]  /*2c00*/  UMOV UR4, 0xffffffff ;  /* 0xffffffff00047882 */ /* 0x000fc60000000000 */
[----:B------:R-:W-:Y:S05]  /*2c10*/  BRA.DIV UR4, `(.L_x_5223) ;  /* 0x000001da040c7947 */ /* 0x000fea000b800000 */
[----:B------:R-:W1:Y:S04]  /*2c20*/  SHFL.IDX PT, R67, R67, RZ, 0x1c1f ;  /* 0x001c1fff43437589 */ /* 0x000e6800000e0000 */
[----:B------:R2:W3:Y:S02]  /*2c30*/  SHFL.IDX PT, R14, R68, RZ, 0x1c1f ;  /* 0x001c1fff440e7589 */ /* 0x0004e400000e0000 */
.L_x_5484:
        /* <DEDUP_REMOVED lines=11> */
[--C-:B------:R-:W-:Y:S01]  /*2cf0*/  SHF.R.U64 R72, R54, 0x10, R55.reuse ;  /* 0x0000001036487819 */ /* 0x100fe20000001237 */
[----:B------:R-:W-:Y:S01]  /*2d00*/  IMAD.U32 R12, R6, 0x10000, RZ ;  /* 0x00010000060c7824 */ /* 0x000fe200078e00ff */
[----:B------:R-:W-:Y:S02]  /*2d10*/  SHF.R.U32.HI R74, RZ, 0x10, R55 ;  /* 0x00000010ff4a7819 */ /* 0x000fe40000011637 */
[----:B--2---:R-:W-:Y:S02]  /*2d20*/  SHF.R.U32.HI R68, RZ, 0x10, R31 ;  /* 0x00000010ff447819 */ /* 0x004fe4000001161f */
        /* <DEDUP_REMOVED lines=15> */
[----:B------:R-:W-:Y:S01]  /*2e20*/  FMUL.FTZ R76, R7, R54 ;  /* 0x00000036074c7220 */ /* 0x000fe20000410000 */
[----:B------:R-:W-:Y:S01]  /*2e30*/  LOP3.LUT R74, R74, 0xffff0000, RZ, 0xc0, !PT ;  /* 0xffff00004a4a7812 */ /* 0x000fe200078ec0ff */
[C---:B------:R-:W-:Y:S01]  /*2e40*/  FMUL.FTZ R7, R13.reuse, R75 ;  /* 0x0000004b0d077220 */ /* 0x040fe20000410000 */
[-C--:B------:R-:W-:Y:S01]  /*2e50*/  FMUL.FTZ R13, R13, R68.reuse ;  /* 0x000000440d0d7220 */ /* 0x080fe20000410000 */
[----:B------:R-:W-:Y:S01]  /*2e60*/  LOP3.LUT R55, R55, 0xffff0000, RZ, 0xc0, !PT ;  /* 0xffff000037377812 */ /* 0x000fe200078ec0ff */
[C---:B------:R-:W-:Y:S01]  /*2e70*/  IMAD.U32 R5, R4.reuse, 0x10000, RZ ;  /* 0x0001000004057824 */ /* 0x040fe200078e00ff */
[----:B------:R-:W-:Y:S01]  /*2e80*/  LOP3.LUT R4, R4, 0xffff0000, RZ, 0xc0, !PT ;  /* 0xffff000004047812 */ /* 0x000fe200078ec0ff */
[----:B------:R-:W-:Y:S01]  /*2e90*/  FFMA.FTZ R76, R6, R73, R76 ;  /* 0x00000049064c7223 */ /* 0x000fe2000001004c */
[C---:B------:R-:W-:Y:S01]  /*2ea0*/  FFMA.FTZ R68, R12.reuse, R68, -R7 ;  /* 0x000000440c447223 */ /* 0x040fe20000010807 */
[----:B------:R-:W-:Y:S01]  /*2eb0*/  FFMA.FTZ R13, R12, R75, R13 ;  /* 0x0000004b0c0d7223 */ /* 0x000fe2000001000d */
[C---:B------:R-:W-:Y:S01]  /*2ec0*/  FMUL.FTZ R12, R30.reuse, R74 ;  /* 0x0000004a1e0c7220 */ /* 0x040fe20000410000 */
[----:B------:R-:W-:Y:S01]  /*2ed0*/  FMUL.FTZ R73, R30, R55 ;  /* 0x000000371e497220 */ /* 0x000fe20000410000 */
[----:B------:R-:W-:Y:S01]  /*2ee0*/  FFMA.FTZ R77, R6, R54, -R77 ;  /* 0x00000036064d7223 */ /* 0x000fe2000001084d */
        /* <DEDUP_REMOVED lines=12> */
.L_x_5228:
[----:B------:R-:W-:Y:S05]  /*2fb0*/  BSYNC B2 ;  /* 0x0000000000027941 */ /* 0x000fea0003800000 */
.L_x_5227:
[----:B0-----:R4:W-:Y:S02]  /*2fc0*/  ST.E.128 desc[UR40][R10.64], R4 ;  /* 0x000000040a007985 */ /* 0x0019e4000c101d28 */
.L_x_5226:
[----:B------:R-:W-:Y:S05]  /*2fd0*/  BSYNC B1 ;  /* 0x0000000000017941 */ /* 0x000fea0003800000 */
.L_x_5225:
        /* <DEDUP_REMOVED lines=58> */
.L_x_5230:
[----:B------:R-:W-:Y:S05]  /*3380*/  BSYNC B1 ;  /* 0x0000000000017941 */ /* 0x000fea0003800000 */
.L_x_5229:
[----:B-1----:R1:W-:Y:S01]  /*3390*/  ST.E.128 desc[UR40][R10.64], R4 ;  /* 0x000000040a007985 */ /* 0x0023e2000c101d28 */
[----:B------:R-:W-:Y:S05]  /*33a0*/  BRA `(.L_x_5224) ;  /* 0x0000000c00a07947 */ /* 0x000fea0003800000 */
.L_x_5217:
        /* <DEDUP_REMOVED lines=39> */
.L_x_5231:
[----:B------:R-:W-:Y:S01]  /*3620*/  IMAD R61, R185, 0x8, R18 ;  /* 0x00000008b93d7824 */ /* 0x000fe200078e0212 */
[----:B------:R-:W-:Y:S01]  /*3630*/  SHF.L.U32 R70, R191, 0x1f, RZ ;  /* 0x0000001fbf467819 */ /* 0x000fe200000006ff */
[----:B------:R-:W-:Y:S03]  /*3640*/  BSSY B1, `(.L_x_5232) ;  /* 0x0000003000017945 */ /* 0x000fe60003800000 */
[----:B------:R-:W0:Y:S02]  /*3650*/  SYNCS.PHASECHK.TRANS64.TRYWAIT P6, [R61+URZ+0x38890], R70 ;  /* 0x038890463d0075a7 */ /* 0x000e2400080c017f */
[----:B0-----:R-:W-:Y:S05]  /*3660*/  @!P6 BRA `(.L_x_5233) ;  /* 0x000001cc00c0e947 */ /* 0x001fea0003800000 */
.L_x_5485:
[----:B------:R-:W-:Y:S05]  /*3670*/  BSYNC B1 ;  /* 0x0000000000017941 */ /* 0x000fea0003800000 */
.L_x_5232:
[----:B------:R-:W-:-:S03]  /*3680*/  UMOV UR4, 0xffffffff ;  /* 0xffffffff00047882 */ /* 0x000fc60000000000 */
[----:B------:R-:W-:Y:S05]  /*3690*/  BRA.DIV UR4, `(.L_x_5234) ;  /* 0x000001ce04c87947 */ /* 0x000fea000b800000 */
[----:B------:R-:W1:Y:S04]  /*36a0*/  SHFL.IDX PT, R67, R67, RZ, 0x1c1f ;  /* 0x001c1fff43437589 */ /* 0x000e6800000e0000 */
[----:B------:R-:W2:Y:S02]  /*36b0*/  SHFL.IDX PT, R68, R68, RZ, 0x1c1f ;  /* 0x001c1fff44447589 */ /* 0x000ea400000e0000 */
.L_x_5489:
        /* <DEDUP_REMOVED lines=120> */
.L_x_5236:
[----:B------:R-:W-:Y:S05]  /*3e40*/  BSYNC B1 ;  /* 0x0000000000017941 */ /* 0x000fea0003800000 */
.L_x_5235:
        /* <DEDUP_REMOVED lines=8> */
.L_x_5216:
[----:B------:R-:W-:-:S13]  /*3ed0*/  ISETP.NE.AND P5, PT, R186, 0x3, PT ;  /* 0x00000003ba00780c */ /* 0x000fda0003fa5270 */
[----:B------:R-:W-:Y:S05]  /*3ee0*/  @!P5 BRA `(.L_x_5237) ;  /* 0x000000000004d947 */ /* 0x000fea0003800000 */
[----:B------:R-:W-:Y:S01]  /*3ef0*/  BPT.TRAP 0x1 ;  /* 0x000000040000795c */ /* 0x000fe20000300000 */
.L_x_5237:
[----:B------:R-:W-:Y:S01]  /*3f00*/  IMAD R61, R185, 0x8, R18 ;  /* 0x00000008b93d7824 */ /* 0x000fe200078e0212 */
[----:B------:R-:W-:Y:S01]  /*3f10*/  SHF.L.U32 R70, R191, 0x1f, RZ ;  /* 0x0000001fbf467819 */ /* 0x000fe200000006ff */
[----:B------:R-:W-:Y:S01]  /*3f20*/  BSSY B1, `(.L_x_5238) ;  /* 0x0000004000017945 */ /* 0x000fe20003800000 */
[----:B------:R-:W-:Y:S02]  /*3f30*/  SHF.R.S32.HI R65, RZ, 0x1f, R63 ;  /* 0x0000001fff417819 */ /* 0x000fe4000001143f */
[----:B------:R-:W0:Y:S02]  /*3f40*/  SYNCS.PHASECHK.TRANS64.TRYWAIT P0, [R61+URZ+0x38890], R70 ;  /* 0x038890463d0075a7 */ /* 0x000e24000800017f */
[----:B0-----:R-:W-:Y:S05]  /*3f50*/  @!P0 BRA `(.L_x_5239) ;  /* 0x000001c400e48947 */ /* 0x001fea0003800000 */
.L_x_5490:
[----:B------:R-:W-:Y:S05]  /*3f60*/  BSYNC B1 ;  /* 0x0000000000017941 */ /* 0x000fea0003800000 */
.L_x_5238:
        /* <DEDUP_REMOVED lines=26> */
.L_x_5494:
        /* <DEDUP_REMOVED lines=18> */
.L_x_5224:
[----:B------:R-:W-:Y:S05]  /*4230*/  BSYNC B0 ;  /* 0x0000000000007941 */ /* 0x000fea0003800000 */
.L_x_5215:
        /* <DEDUP_REMOVED lines=17> */
.L_x_5242:
[----:B------:R-:W-:Y:S05]  /*4350*/  BSYNC B0 ;  /* 0x0000000000007941 */ /* 0x000fea0003800000 */
.L_x_5241:
[----:B------:R-:W3:Y:S01]  /*4360*/  SYNCS.PHASECHK.TRANS64.TRYWAIT P5, [R61+URZ+0x388b0], R70 ;  /* 0x0388b0463d0075a7 */ /* 0x000ee200080a017f */
[----:B------:R-:W-:Y:S04]  /*4370*/  BSSY B0, `(.L_x_5243) ;  /* 0x0000002000007945 */ /* 0x000fe80003800000 */
[----:B---3--:R-:W-:Y:S05]  /*4380*/  @!P5 BRA `(.L_x_5244) ;  /* 0x000001c40030d947 */ /* 0x008fea0003800000 */
.L_x_5495:
[----:B------:R-:W-:Y:S05]  /*4390*/  BSYNC B0 ;  /* 0x0000000000007941 */ /* 0x000fea0003800000 */
.L_x_5243:
        /* <DEDUP_REMOVED lines=23> */
[----:B------:R-:W5:Y:S01]  /*4510*/  LDL R31, [R1+0x14] ;  /* 0x00001400011f7983 */ /* 0x000f620000100800 */
[----:B------:R-:W-:-:S03]  /*4520*/  ULDC UR4, c[0x0][0x320] ;  /* 0x0000c80000047ab9 */ /* 0x000fc60000000800 */
[----:B------:R-:W3:Y:S04]  /*4530*/  LDL R12, [R1+0x18] ;  /* 0x00001800010c7983 */ /* 0x000ee80000100800 */
[----:B------:R-:W3:Y:S01]  /*4540*/  LDL R30, [R1+0x1c] ;  /* 0x00001c00011e7983 */ /* 0x000ee20000100800 */
[----:B------:R-:W-:Y:S01]  /*4550*/  ISETP.GE.AND P6, PT, R16, UR4, PT ;  /* 0x0000000410007c0c */ /* 0x000fe2000bfc6270 */
[----:B------:R-:W-:Y:S01]  /*4560*/  IMAD R9, R185, 0x8000, R50 ;  /* 0x00008000b9097824 */ /* 0x000fe200078e0232 */
[----:B------:R-:W-:Y:S01]  /*4570*/  LOP3.LUT P5, RZ, R192, 0x4, RZ, 0xc0, !PT ;  /* 0x00000004c0ff7812 */ /* 0x000fe200078ac0ff */
[----:B--2---:R-:W2:Y:S02]  /*4580*/  LDL R29, [R1+0x20] ;  /* 0x00002000011d7983 */ /* 0x004ea40000100800 */
[----:B------:R-:W-:-:S02]  /*4590*/  IMAD R10, R9, 0x2, R18 ;  /* 0x00000002090a7824 */ /* 0x000fc400078e0212 */
[----:B------:R-:W2:Y:S04]  /*45a0*/  LDL R28, [R1+0x24] ;  /* 0x00002400011c7983 */ /* 0x000ea80000100800 */
[----:B------:R-:W2:Y:S01]  /*45b0*/  LDL R14, [R1+0x28] ;  /* 0x00002800010e7983 */ /* 0x000ea20000100800 */
[----:B------:R-:W-:-:S03]  /*45c0*/  VIADD R15, R9, 0x20 ;  /* 0x00000020090f7836 */ /* 0x000fc60000000000 */
[----:B------:R-:W0:Y:S01]  /*45d0*/  @!P6 LDS.128 R4, [R10+0x400] ;  /* 0x000400000a04e984 */ /* 0x000e220000000c00 */
[----:B------:R-:W-:Y:S01]  /*45e0*/  @P5 VIADD R15, R9, 0xffffffe0 ;  /* 0xffffffe0090f5836 */ /* 0x000fe20000000000 */
[C---:B-1----:R-:W-:Y:S02]  /*45f0*/  @!P6 LEA R8, P5, R16.reuse, R13, 0x1 ;  /* 0x0000000d1008e211 */ /* 0x042fe400078a08ff */
[----:B------:R-:W2:Y:S01]  /*4600*/  LDL R62, [R1+0x30] ;  /* 0x00003000013e7983 */ /* 0x000ea20000100800 */
[----:B------:R-:W-:Y:S01]  /*4610*/  IMAD R15, R15, 0x2, R18 ;  /* 0x000000020f0f7824 */ /* 0x000fe200078e0212 */
[----:B----4-:R-:W-:Y:S02]  /*4620*/  @!P6 LEA.HI.X R9, R16, R11, R17, 0x1, P5 ;  /* 0x0000000b1009e211 */ /* 0x010fe400028f0c11 */
[C---:B------:R-:W-:Y:S01]  /*4630*/  ISETP.GE.AND P5, PT, R184.reuse, UR4, PT ;  /* 0x00000004b8007c0c */ /* 0x040fe2000bfa6270 */
[----:B------:R-:W4:Y:S04]  /*4640*/  LDL R55, [R1+0x34] ;  /* 0x0000340001377983 */ /* 0x000f280000100800 */
[----:B------:R-:W4:Y:S04]  /*4650*/  LDL R54, [R1+0x38] ;  /* 0x0000380001367983 */ /* 0x000f280000100800 */
[----:B0-----:R0:W-:Y:S04]  /*4660*/  @!P6 ST.E.128 desc[UR40][R8.64], R4 ;  /* 0x000000040800e985 */ /* 0x0011e8000c101d28 */
        /* <DEDUP_REMOVED lines=25> */
[----:B--2---:R-:W-:Y:S01]  /*4800*/  @!P5 IMAD.X R9, R11, 0x1, R29, P6 ;  /* 0x000000010b09d824 */ /* 0x004fe200030e061d */
[C---:B------:R-:W-:Y:S01]  /*4810*/  ISETP.GE.AND P6, PT, R221.reuse, UR4, PT ;  /* 0x00000004dd007c0c */ /* 0x040fe2000bfc6270 */
[----:B------:R-:W2:Y:S04]  /*4820*/  LDL R29, [R1+0x8] ;  /* 0x00000800011d7983 */ /* 0x000ea80000100800 */
[----:B-1----:R0:W-:Y:S08]  /*4830*/  @!P5 ST.E.128 desc[UR40][R8.64], R4 ;  /* 0x000000040800d985 */ /* 0x0021f0000c101d28 */
[----:B------:R-:W1:Y:S01]  /*4840*/  @!P6 LDS.128 R4, [R10+0x6400] ;  /* 0x006400000a04e984 */ /* 0x000e620000000c00 */
[----:B0-----:R-:W-:-:S05]  /*4850*/  @!P6 LEA R8, P5, R221, R13, 0x1 ;  /* 0x0000000ddd08e211 */ /* 0x001fca00078a08ff */
[----:B------:R-:W-:Y:S01]  /*4860*/  @!P6 IMAD.X R9, R11, 0x1, R28, P5 ;  /* 0x000000010b09e824 */ /* 0x000fe200028e061c */
[C---:B------:R-:W-:Y:S01]  /*4870*/  ISETP.GE.AND P5, PT, R220.reuse, UR4, PT ;  /* 0x00000004dc007c0c */ /* 0x040fe2000bfa6270 */
[----:B------:R-:W2:Y:S04]  /*4880*/  LDL R28, [R1+0x44] ;  /* 0x00004400011c7983 */ /* 0x000ea80000100800 */
[----:B-1----:R0:W-:Y:S08]  /*4890*/  @!P6 ST.E.128 desc[UR40][R8.64], R4 ;  /* 0x000000040800e985 */ /* 0x0021f0000c101d28 */
[----:B------:R-:W1:Y:S01]  /*48a0*/  @!P5 LDS.128 R4, [R15+0x6400] ;  /* 0x006400000f04d984 */ /* 0x000e620000000c00 */
[----:B0-----:R-:W-:-:S05]  /*48b0*/  @!P5 LEA R8, P6, R220, R13, 0x1 ;  /* 0x0000000ddc08d211 */ /* 0x001fca00078c08ff */
[----:B------:R-:W-:Y:S02]  /*48c0*/  @!P5 IMAD.X R9, R11, 0x1, R14, P6 ;  /* 0x000000010b09d824 */ /* 0x000fe400030e060e */
[----:B------:R-:W2:Y:S01]  /*48d0*/  LDL R14, [R1+0x4] ;  /* 0x00000400010e7983 */ /* 0x000ea20000100800 */
        /* <DEDUP_REMOVED lines=31> */
[----:B--2---:R-:W-:-:S04]  /*4ad0*/  ISETP.GE.AND P6, PT, R29, UR4, PT ;  /* 0x000000041d007c0c */ /* 0x004fc8000bfc6270 */
        /* <DEDUP_REMOVED lines=8> */
[----:B---3--:R-:W-:-:S05]  /*4b60*/  @!P5 IMAD.X R9, R11, 0x1, R12, P6 ;  /* 0x000000010b09d824 */ /* 0x008fca00030e060c */
[----:B-1----:R0:W-:Y:S03]  /*4b70*/  @!P5 ST.E.128 desc[UR40][R8.64], R4 ;  /* 0x000000040800d985 */ /* 0x0021e6000c101d28 */
.L_x_5246:
[----:B------:R-:W-:Y:S05]  /*4b80*/  BSYNC B0 ;  /* 0x0000000000007941 */ /* 0x000fea0003800000 */
.L_x_5245:
        /* <DEDUP_REMOVED lines=17> */
.L_x_5210:
[----:B------:R-:W3:Y:S01]  /*4ca0*/  LDL R4, [R1+0x6c] ;  /* 0x00006c0001047983 */ /* 0x000ee20000100800 */
[----:B------:R-:W-:Y:S01]  /*4cb0*/  BSSY B0, `(.L_x_5248) ;  /* 0x0000005000007945 */ /* 0x000fe20003800000 */
[----:B---3--:R-:W-:-:S03]  /*4cc0*/  ISETP.NE.AND P1, PT, R4, 0x1, PT ;  /* 0x000000010400780c */ /* 0x008fc60003f25270 */
[----:B------:R-:W-:Y:S10]  /*4cd0*/  @P0 BRA `(.L_x_5249) ;  /* 0x0000000000080947 */ /* 0x000ff40003800000 */
[----:B------:R-:W3:Y:S02]  /*4ce0*/  FENCE.VIEW.ASYNC.G ;  /* 0x00000000000073c6 */ /* 0x000ee40000000100 */
[----:B---3--:R-:W-:Y:S06]  /*4cf0*/  BAR.ARV 0xc, 0x180 ;  /* 0x0306000000007b1d */ /* 0x008fec0000002000 */
.L_x_5249:
[----:B------:R-:W-:Y:S05]  /*4d00*/  BSYNC B0 ;  /* 0x0000000000007941 */ /* 0x000fea0003800000 */
.L_x_5248:
[----:B------:R-:W-:Y:S04]  /*4d10*/  BSSY B7, `(.L_x_5250) ;  /* 0x0000fec000077945 */ /* 0x000fe80003800000 */
[----:B------:R-:W-:Y:S05]  /*4d20*/  @!P1 BRA `(.L_x_5251) ;  /* 0x0000001c00b09947 */ /* 0x000fea0003800000 */
[----:B------:R-:W3:Y:S01]  /*4d30*/  LDC R0, c[0x0][0x448] ;  /* 0x00011200ff007b82 */ /* 0x000ee20000000800 */
        /* <DEDUP_REMOVED lines=23> */
[----:B---3--:R-:W-:-:S02]  /*4eb0*/  ISETP.NE.AND P0, PT, R0, 0x1, PT ;  /* 0x000000010000780c */ /* 0x008fc40003f05270 */
        /* <DEDUP_REMOVED lines=12> */
[----:B------:R-:W3:Y:S01]  /*4f80*/  @P0 LDC R0, c[0x0][0x44c] ;  /* 0x00011300ff000b82 */ /* 0x000ee20000000800 */
[----:B------:R-:W-:Y:S02]  /*4f90*/  CS2R R86, SRZ ;  /* 0x0000000000567805 */ /* 0x000fe4000001ff00 */
[----:B------:R-:W-:Y:S01]  /*4fa0*/  CS2R R84, SRZ ;  /* 0x0000000000547805 */ /* 0x000fe2000001ff00 */
[----:B------:R-:W-:Y:S01]  /*4fb0*/  IMAD.MOV.U32 R83, RZ, RZ, RZ ;  /* 0x000000ffff537224 */ /* 0x000fe200078e00ff */
[----:B------:R-:W-:-:S02]  /*4fc0*/  CS2R R32, SRZ ;  /* 0x0000000000207805 */ /* 0x000fc4000001ff00 */
[----:B------:R-:W-:Y:S02]  /*4fd0*/  CS2R R80, SRZ ;  /* 0x0000000000507805 */ /* 0x000fe4000001ff00 */
[----:B------:R-:W-:Y:S02]  /*4fe0*/  CS2R R78, SRZ ;  /* 0x00000000004e7805 */ /* 0x000fe4000001ff00 */
[----:B------:R-:W-:Y:S01]  /*4ff0*/  CS2R R76, SRZ ;  /* 0x00000000004c7805 */ /* 0x000fe2000001ff00 */
[----:B------:R-:W4:Y:S01]  /*5000*/  @P0 LDC R5, c[0x0][0x450] ;  /* 0x00011400ff050b82 */ /* 0x000f220000000800 */
[----:B------:R-:W-:Y:S01]  /*5010*/  IMAD.MOV.U32 R75, RZ, RZ, RZ ;  /* 0x000000ffff4b7224 */ /* 0x000fe200078e00ff */
[----:B--2---:R-:W-:Y:S02]  /*5020*/  CS2R R28, SRZ ;  /* 0x00000000001c7805 */ /* 0x004fe4000001ff00 */
[----:B------:R-:W-:Y:S01]  /*5030*/  CS2R R72, SRZ ;  /* 0x0000000000487805 */ /* 0x000fe2000001ff00 */
[----:B------:R-:W-:Y:S01]  /*5040*/  IMAD.MOV.U32 R71, RZ, RZ, RZ ;  /* 0x000000ffff477224 */ /* 0x000fe200078e00ff */
[----:B------:R-:W-:-:S02]  /*5050*/  CS2R R14, SRZ ;  /* 0x00000000000e7805 */ /* 0x000fc4000001ff00 */
[----:B------:R-:W-:Y:S01]  /*5060*/  CS2R R68, SRZ ;  /* 0x0000000000447805 */ /* 0x000fe2000001ff00 */
[----:B------:R-:W-:Y:S01]  /*5070*/  IMAD.MOV.U32 R67, RZ, RZ, RZ ;  /* 0x000000ffff437224 */ /* 0x000fe200078e00ff */
[----:B-1----:R-:W-:Y:S02]  /*5080*/  CS2R R12, SRZ ;  /* 0x00000000000c7805 */ /* 0x002fe4000001ff00 */
[----:B------:R-:W-:Y:S02]  /*5090*/  CS2R R64, SRZ ;  /* 0x0000000000407805 */ /* 0x000fe4000001ff00 */
[----:B------:R-:W-:Y:S02]  /*50a0*/  CS2R R62, SRZ ;  /* 0x00000000003e7805 */ /* 0x000fe4000001ff00 */
[----:B0-----:R-:W-:Y:S02]  /*50b0*/  CS2R R60, SRZ ;  /* 0x00000000003c7805 */ /* 0x001fe4000001ff00 */
[----:B------:R-:W-:-:S02]  /*50c0*/  CS2R R58, SRZ ;  /* 0x00000000003a7805 */ /* 0x000fc4000001ff00 */
[----:B------:R-:W-:Y:S02]  /*50d0*/  CS2R R156, SRZ ;  /* 0x00000000009c7805 */ /* 0x000fe4000001ff00 */
[----:B------:R-:W-:Y:S02]  /*50e0*/  CS2R R158, SRZ ;  /* 0x00000000009e7805 */ /* 0x000fe4000001ff00 */
[----:B------:R-:W-:Y:S01]  /*50f0*/  CS2R R54, SRZ ;  /* 0x0000000000367805 */ /* 0x000fe2000001ff00 */
[----:B---3--:R-:W-:Y:S01]  /*5100*/  @P0 IMAD.HI.U32 R0, R3, R0, RZ ;  /* 0x0000000003000227 */ /* 0x008fe200078e00ff */
[----:B------:R-:W-:Y:S02]  /*5110*/  CS2R R160, SRZ ;  /* 0x0000000000a07805 */ /* 0x000fe4000001ff00 */
[----:B------:R-:W-:Y:S02]  /*5120*/  CS2R R50, SRZ ;  /* 0x0000000000327805 */ /* 0x000fe4000001ff00 */
[----:B------:R-:W-:-:S02]  /*5130*/  CS2R R46, SRZ ;  /* 0x00000000002e7805 */ /* 0x000fc4000001ff00 */
[----:B------:R-:W-:Y:S02]  /*5140*/  CS2R R42, SRZ ;  /* 0x00000000002a7805 */ /* 0x000fe4000001ff00 */
[----:B------:R-:W-:Y:S01]  /*5150*/  CS2R R154, SRZ ;  /* 0x00000000009a7805 */ /* 0x000fe2000001ff00 */
[----:B------:R-:W-:Y:S01]  /*5160*/  IMAD.MOV.U32 R39, RZ, RZ, RZ ;  /* 0x000000ffff277224 */ /* 0x000fe200078e00ff */
[----:B----4-:R-:W-:Y:S02]  /*5170*/  CS2R R10, SRZ ;  /* 0x00000000000a7805 */ /* 0x010fe4000001ff00 */
[----:B------:R-:W-:Y:S01]  /*5180*/  @P0 SHF.R.U32.HI R3, RZ, R5, R0 ;  /* 0x00000005ff030219 */ /* 0x000fe20000011600 */
[----:B------:R-:W-:Y:S01]  /*5190*/  IMAD.MOV.U32 R35, RZ, RZ, RZ ;  /* 0x000000ffff237224 */ /* 0x000fe200078e00ff */
[----:B------:R-:W-:Y:S02]  /*51a0*/  PLOP3.LUT P0, PT, PT, PT, PT, 0x80, 0x0 ;  /* 0x000000000000781c */ /* 0x000fe40003f0f070 */
[----:B------:R-:W-:-:S02]  /*51b0*/  CS2R R8, SRZ ;  /* 0x0000000000087805 */ /* 0x000fc4000001ff00 */
[----:B------:R-:W-:Y:S01]  /*51c0*/  CS2R R152, SRZ ;  /* 0x0000000000987805 */ /* 0x000fe2000001ff00 */
[----:B------:R-:W-:Y:S01]  /*51d0*/  IMAD.IADD R3, R38, 0x1, R3 ;  /* 0x0000000126037824 */ /* 0x000fe200078e0203 */
[----:B------:R-:W-:Y:S01]  /*51e0*/  CS2R R6, SRZ ;  /* 0x0000000000067805 */ /* 0x000fe2000001ff00 */
[----:B------:R-:W-:Y:S02]  /*51f0*/  IMAD.MOV.U32 R31, RZ, RZ, RZ ;  /* 0x000000ffff1f7224 */ /* 0x000fe400078e00ff */
[----:B------:R-:W-:Y:S01]  /*5200*/  IMAD.MOV.U32 R5, RZ, RZ, RZ ;  /* 0x000000ffff057224 */ /* 0x000fe200078e00ff */
[----:B------:R-:W-:-:S04]  /*5210*/  SHF.R.S32.HI R0, RZ, 0x1f, R3 ;  /* 0x0000001fff007819 */ /* 0x000fc80000011403 */
[----:B------:R-:W-:-:S04]  /*5220*/  LEA.HI R0, R0, R3, RZ, 0x6 ;  /* 0x0000000300007211 */ /* 0x000fc800078f30ff */
[----:B------:R-:W-:Y:S01]  /*5230*/  SHF.R.S32.HI R3, RZ, 0x6, R0 ;  /* 0x00000006ff037819 */ /* 0x000fe20000011400 */
[----:B------:R-:W-:-:S03]  /*5240*/  IMAD.MOV.U32 R0, RZ, RZ, RZ ;  /* 0x000000ffff007224 */ /* 0x000fc600078e00ff */
[----:B------:R-:W-:Y:S02]  /*5250*/  VIMNMX R4, R168, R3, PT ;  /* 0x00000003a8047248 */ /* 0x000fe40003fe0100 */
[----:B------:R-:W-:Y:S02]  /*5260*/  CS2R R2, SRZ ;  /* 0x0000000000027805 */ /* 0x000fe4000001ff00 */
[----:B------:R-:W-:-:S13]  /*5270*/  ISETP.GE.AND P1, PT, R4, 0x1, PT ;  /* 0x000000010400780c */ /* 0x000fda0003f26270 */
        /* <DEDUP_REMOVED lines=69> */
.L_x_5253:
        /* <DEDUP_REMOVED lines=8> */
.L_x_5257:
[----:B------:R-:W-:Y:S01]  /*5750*/  BAR.SYNC.DEFER_BLOCKING 0xe, 0x100 ;  /* 0x0384000000007b1d */ /* 0x000fe20000010000 */
[C---:B-1----:R-:W-:Y:S01]  /*5760*/  IMAD R4, R19.reuse, 0x40, R194 ;  /* 0x0000004013047824 */ /* 0x042fe200078e02c2 */
[----:B------:R-:W-:Y:S01]  /*5770*/  R2UR UR4, R2 ;  /* 0x00000000020472ca */ /* 0x000fe200000e0000 */
[----:B------:R-:W-:Y:S01]  /*5780*/  VIADD R19, R19, 0x1 ;  /* 0x0000000113137836 */ /* 0x000fe20000000000 */
[----:B------:R-:W-:Y:S01]  /*5790*/  R2UR UR5, R3 ;  /* 0x00000000030572ca */ /* 0x000fe200000e0000 */
[----:B------:R-:W-:Y:S01]  /*57a0*/  IMAD R4, R4, 0x4, R18 ;  /* 0x0000000404047824 */ /* 0x000fe200078e0212 */
[C---:B------:R-:W-:Y:S01]  /*57b0*/  ISETP.GT.AND P1, PT, R14.reuse, RZ, PT ;  /* 0x000000ff0e00720c */ /* 0x040fe20003f24270 */
[----:B------:R-:W-:Y:S01]  /*57c0*/  IMAD.MOV.U32 R13, RZ, RZ, 0x40000040 ;  /* 0x40000040ff0d7424 */ /* 0x000fe200078e00ff */
[----:B------:R-:W-:Y:S01]  /*57d0*/  ISETP.NE.AND P0, PT, R19, 0x2, PT ;  /* 0x000000021300780c */ /* 0x000fe20003f05270 */
[----:B------:R-:W-:-:S03]  /*57e0*/  VIADD R14, R14, 0xffffffff ;  /* 0xffffffff0e0e7836 */ /* 0x000fc60000000000 */
        /* <DEDUP_REMOVED lines=132> */
[----:B------:R-:W-:Y:S02]  /*6030*/  IMAD.MOV.U32 R5, RZ, RZ, 0x40000040 ;  /* 0x40000040ff057424 */ /* 0x000fe400078e00ff */
[C---:B------:R-:W-:Y:S01]  /*6040*/  VIADD R12, R4.reuse, 0x80 ;  /* 0x00000080040c7836 */ /* 0x040fe20000000000 */
[----:B------:R-:W-:Y:S01]  /*6050*/  R2UR UR6, R4 ;  /* 0x00000000040672ca */ /* 0x000fe200000e0000 */
[----:B------:R-:W-:Y:S01]  /*6060*/  WARPGROUP.ARRIVE ;  /* 0x00000000000079c5 */ /* 0x000fe20000000000 */
[----:B------:R-:W-:Y:S01]  /*6070*/  R2UR UR7, R5 ;  /* 0x00000000050772ca */ /* 0x000fe200000e0000 */
[----:B------:R-:W-:-:S12]  /*6080*/  IMAD.MOV.U32 R5, RZ, RZ, 0x40000040 ;  /* 0x40000040ff057424 */ /* 0x000fd800078e00ff */
        /* <DEDUP_REMOVED lines=33> */
.L_x_5256:
[----:B------:R-:W-:-:S04]  /*62a0*/  IMAD R4, R19, 0x8, R18 ;  /* 0x0000000813047824 */ /* 0x000fc800078e0212 */
[----:B------:R-:W-:-:S05]  /*62b0*/  VIADD R4, R4, 0x38860 ;  /* 0x0003886004047836 */ /* 0x000fca0000000000 */
[----:B------:R-:W-:-:S04]  /*62c0*/  PRMT R4, R190, 0x654, R4 ;  /* 0x00000654be047816 */ /* 0x000fc80000000004 */
[----:B------:R1:W-:Y:S01]  /*62d0*/  SYNCS.ARRIVE.TRANS64.RED.A1T0 RZ, [R4+URZ], RZ ;  /* 0x000000ff04ff79a7 */ /* 0x0003e2000810043f */
[----:B------:R-:W-:Y:S05]  /*62e0*/  @P1 BRA `(.L_x_5257) ;  /* 0xfffffff400181947 */ /* 0x000fea000383ffff */
.L_x_5255:
[----:B------:R-:W-:Y:S05]  /*62f0*/  BSYNC B0 ;  /* 0x0000000000007941 */ /* 0x000fea0003800000 */
.L_x_5254:
        /* <DEDUP_REMOVED lines=8> */
[----:B------:R-:W0:Y:S01]  /*6380*/  LDS R0, [R3+0x38420] ;  /* 0x0384200003007984 */ /* 0x000e220000000800 */
[-C--:B--2---:R-:W-:Y:S01]  /*6390*/  FMUL.FTZ R155, R28, R2.reuse ;  /* 0x000000021c9b7220 */ /* 0x084fe20000410000 */
        /* <DEDUP_REMOVED lines=129> */
[----:B------:R-:W-:-:S02]  /*6bb0*/  IMAD.MOV.U32 R2, RZ, RZ, RZ ;  /* 0x000000ffff027224 */ /* 0x000fc400078e00ff */
[----:B------:R-:W-:Y:S01]  /*6bc0*/  IMAD.MOV.U32 R0, RZ, RZ, RZ ;  /* 0x000000ffff007224 */ /* 0x000fe200078e00ff */
[----:B------:R-:W-:Y:S06]  /*6bd0*/  BAR.ARV 0xf, 0x100 ;  /* 0x03c4000000007b1d */ /* 0x000fec0000002000 */
[----:B------:R-:W-:Y:S05]  /*6be0*/  BRA `(.L_x_5252) ;  /* 0x000000dc00f87947 */ /* 0x000fea0003800000 */
.L_x_5251:
        /* <DEDUP_REMOVED lines=120> */
.L_x_5259:
[----:B------:R-:W-:Y:S05]  /*7370*/  BSYNC B6 ;  /* 0x0000000000067941 */ /* 0x000fea0003800000 */
.L_x_5258:
        /* <DEDUP_REMOVED lines=13> */
.L_x_5263:
[----:B-1----:R1:W2:Y:S02]  /*7450*/  SYNCS.PHASECHK.TRANS64.TRYWAIT P0, [R18+URZ+0x38800], R3 ;  /* 0x03880003120075a7 */ /* 0x0022a4000800017f */
[----:B--2---:R-:W-:Y:S05]  /*7460*/  @!P0 NANOSLEEP.SYNCS 0x989680 ;  /* 0x009896800000895d */ /* 0x004fea0003900000 */
[----:B------:R-:W2:Y:S02]  /*7470*/  @!P0 SYNCS.PHASECHK.TRANS64 P0, [R18+URZ+0x38800], R3 ;  /* 0x03880003120085a7 */ /* 0x000ea4000800007f */
[----:B--2---:R-:W-:Y:S05]  /*7480*/  @!P0 BRA `(.L_x_5263) ;  /* 0xfffffffc00f08947 */ /* 0x004fea000383ffff */
.L_x_5262:
[----:B------:R-:W-:Y:S05]  /*7490*/  BSYNC B0 ;  /* 0x0000000000007941 */ /* 0x000fea0003800000 */
.L_x_5261:
[----:B------:R-:W-:Y:S05]  /*74a0*/  BRA `(.L_x_5264) ;  /* 0x0000002c00f47947 */ /* 0x000fea0003800000 */
.L_x_5260:
        /* <DEDUP_REMOVED lines=31> */
.L_x_5266:
[----:B------:R-:W-:Y:S05]  /*76a0*/  BSYNC B6 ;  /* 0x0000000000067941 */ /* 0x000fea0003800000 */
.L_x_5265:
        /* <DEDUP_REMOVED lines=45> */
.L_x_5501:
        /* <DEDUP_REMOVED lines=29> */
.L_x_5271:
[----:B------:R-:W-:Y:S05]  /*7b50*/  BSYNC B1 ;  /* 0x0000000000017941 */ /* 0x000fea0003800000 */
.L_x_5270:
[----:B-1---5:R-:W-:Y:S01]  /*7b60*/  IMAD.MOV.U32 R8, RZ, RZ, R25 ;  /* 0x000000ffff087224 */ /* 0x022fe200078e0019 */
[----:B------:R-:W-:Y:S01]  /*7b70*/  UMOV UR4, 0xffffffff ;  /* 0xffffffff00047882 */ /* 0x000fe20000000000 */
[----:B--2---:R-:W-:Y:S02]  /*7b80*/  IMAD.MOV.U32 R2, RZ, RZ, R28 ;  /* 0x000000ffff027224 */ /* 0x004fe400078e001c */
[----:B------:R-:W-:Y:S01]  /*7b90*/  IMAD.MOV.U32 R3, RZ, RZ, R29 ;  /* 0x000000ffff037224 */ /* 0x000fe200078e001d */
[----:B------:R-:W-:Y:S01]  /*7ba0*/  PRMT R45, R8, 0x7610, R45 ;  /* 0x00007610082d7816 */ /* 0x000fe2000000002d */
[----:B---3--:R-:W-:Y:S02]  /*7bb0*/  IMAD.MOV.U32 R5, RZ, RZ, R24 ;  /* 0x000000ffff057224 */ /* 0x008fe400078e0018 */
[----:B------:R-:W-:Y:S01]  /*7bc0*/  IMAD.MOV.U32 R8, RZ, RZ, R21 ;  /* 0x000000ffff087224 */ /* 0x000fe200078e0015 */
[----:B------:R-:W-:Y:S01]  /*7bd0*/  PRMT R40, R3, 0x5410, R2 ;  /* 0x0000541003287816 */ /* 0x000fe20000000002 */
[----:B------:R-:W-:Y:S01]  /*7be0*/  IMAD.MOV.U32 R2, RZ, RZ, R26 ;  /* 0x000000ffff027224 */ /* 0x000fe200078e001a */
[----:B------:R-:W-:Y:S01]  /*7bf0*/  PRMT R44, R5, 0x7610, R44 ;  /* 0x00007610052c7816 */ /* 0x000fe2000000002c */
[----:B------:R-:W-:Y:S01]  /*7c00*/  IMAD.MOV.U32 R3, RZ, RZ, R27 ;  /* 0x000000ffff037224 */ /* 0x000fe200078e001b */
[----:B------:R-:W-:Y:S01]  /*7c10*/  PRMT R46, R8, 0x7610, R46 ;  /* 0x00007610082e7816 */ /* 0x000fe2000000002e */
[----:B------:R-:W-:Y:S01]  /*7c20*/  IMAD.MOV.U32 R5, RZ, RZ, R20 ;  /* 0x000000ffff057224 */ /* 0x000fe200078e0014 */
[----:B------:R-:W-:-:S02]  /*7c30*/  CS2R R8, SRZ ;  /* 0x0000000000087805 */ /* 0x000fc4000001ff00 */
[----:B------:R-:W-:Y:S02]  /*7c40*/  PRMT R41, R2, 0x5410, R3 ;  /* 0x0000541002297816 */ /* 0x000fe40000000003 */
[----:B------:R-:W-:Y:S01]  /*7c50*/  PRMT R44, R44, 0x5410, R5 ;  /* 0x000054102c2c7816 */ /* 0x000fe20000000005 */
[----:B------:R-:W-:Y:S06]  /*7c60*/  BRA.DIV UR4, `(.L_x_5272) ;  /* 0x0000018e047c7947 */ /* 0x000fec000b800000 */
[----:B------:R1:W2:Y:S04]  /*7c70*/  SHFL.IDX PT, R3, R6, 0x1, 0x1c1f ;  /* 0x003c1f0006037f89 */ /* 0x0002a800000e0000 */
[----:B------:R1:W3:Y:S04]  /*7c80*/  SHFL.IDX PT, R2, R0, 0x1, 0x1c1f ;  /* 0x003c1f0000027f89 */ /* 0x0002e800000e0000 */
[----:B------:R1:W1:Y:S04]  /*7c90*/  SHFL.IDX PT, R5, R7, 0x1, 0x1c1f ;  /* 0x003c1f0007057f89 */ /* 0x00026800000e0000 */
[----:B0-----:R-:W0:Y:S02]  /*7ca0*/  SHFL.IDX PT, R4, R4, 0x1, 0x1c1f ;  /* 0x003c1f0004047f89 */ /* 0x001e2400000e0000 */
.L_x_5507:
[----:B-1----:R-:W5:Y:S01]  /*7cb0*/  LDL R6, [R1+0x5c] ;  /* 0x00005c0001067983 */ /* 0x002f620000100800 */
[----:B------:R-:W-:Y:S01]  /*7cc0*/  VIADD R37, R37, 0x20 ;  /* 0x0000002025257836 */ /* 0x000fe20000000000 */
[----:B------:R-:W-:Y:S01]  /*7cd0*/  BSSY B1, `(.L_x_5273) ;  /* 0x000001f000017945 */ /* 0x000fe20003800000 */
[----:B------:R-:W-:Y:S01]  /*7ce0*/  IMAD.SHL.U32 R36, R192, 0x40, RZ ;  /* 0x00000040c0247824 */ /* 0x000fe200078e00ff */
[----:B------:R-:W-:Y:S02]  /*7cf0*/  CS2R R10, SRZ ;  /* 0x00000000000a7805 */ /* 0x000fe4000001ff00 */
[----:B----4-:R-:W-:Y:S02]  /*7d00*/  CS2R R14, SRZ ;  /* 0x00000000000e7805 */ /* 0x010fe4000001ff00 */
        /* <DEDUP_REMOVED lines=11> */
[----:B------:R-:W-:-:S11]  /*7dc0*/  ISETP.GE.AND P2, PT, R188, UR4, PT ;  /* 0x00000004bc007c0c */ /* 0x000fd6000bf46270 */
[----:B------:R-:W-:Y:S02]  /*7dd0*/  @!P3 IMAD.SHL.U32 R7, R207, 0x2, RZ ;  /* 0x00000002cf07b824 */ /* 0x000fe400078e00ff */
[----:B--23--:R-:W-:-:S03]  /*7de0*/  @!P2 IMAD.WIDE R32, R188, 0x2, R2 ;  /* 0x00000002bc20a825 */ /* 0x00cfc600078e0202 */
[----:B------:R-:W-:Y:S02]  /*7df0*/  @!P3 IADD3 R2, P0, R2, R7, RZ ;  /* 0x000000070202b210 */ /* 0x000fe40007f1e0ff */
[----:B------:R-:W-:Y:S02]  /*7e00*/  CS2R R8, SRZ ;  /* 0x0000000000087805 */ /* 0x000fe4000001ff00 */
[----:B------:R-:W-:Y:S01]  /*7e10*/  CS2R R12, SRZ ;  /* 0x00000000000c7805 */ /* 0x000fe2000001ff00 */
[----:B0-----:R-:W-:Y:S01]  /*7e20*/  @!P2 IMAD.WIDE R30, R188, 0x2, R4 ;  /* 0x00000002bc1ea825 */ /* 0x001fe200078e0204 */
[----:B------:R1:W5:Y:S04]  /*7e30*/  @!P2 LD.E.64 R14, desc[UR40][R32.64] ;  /* 0x00000028200ea980 */ /* 0x000368000c101b00 */
[----:B------:R1:W5:Y:S01]  /*7e40*/  @!P2 LD.E.64 R8, desc[UR40][R30.64] ;  /* 0x000000281e08a980 */ /* 0x000362000c101b00 */
[----:B----4-:R-:W-:-:S02]  /*7e50*/  @!P3 SHF.L.U64.HI R10, R207, 0x1, R6 ;  /* 0x00000001cf0ab819 */ /* 0x010fc40000010206 */
[----:B------:R-:W-:-:S03]  /*7e60*/  @!P3 IADD3 R6, P1, R4, R7, RZ ;  /* 0x000000070406b210 */ /* 0x000fc60007f3e0ff */
[--C-:B------:R-:W-:Y:S02]  /*7e70*/  @!P3 IMAD.X R3, R3, 0x1, R10.reuse, P0 ;  /* 0x000000010303b824 */ /* 0x100fe400000e060a */
[----:B------:R-:W-:Y:S01]  /*7e80*/  @!P3 IMAD.X R7, R5, 0x1, R10, P1 ;  /* 0x000000010507b824 */ /* 0x000fe200008e060a */
[----:B------:R-:W-:Y:S02]  /*7e90*/  CS2R R10, SRZ ;  /* 0x00000000000a7805 */ /* 0x000fe4000001ff00 */
[----:B------:R1:W5:Y:S04]  /*7ea0*/  @!P3 LD.E.64 R12, desc[UR40][R2.64] ;  /* 0x00000028020cb980 */ /* 0x000368000c101b00 */
[----:B------:R1:W5:Y:S02]  /*7eb0*/  @!P3 LD.E.64 R10, desc[UR40][R6.64] ;  /* 0x00000028060ab980 */ /* 0x000364000c101b00 */
.L_x_5274:
[----:B------:R-:W-:Y:S05]  /*7ec0*/  BSYNC B1 ;  /* 0x0000000000017941 */ /* 0x000fea0003800000 */
.L_x_5273:
[----:B-1----:R-:W1:Y:S01]  /*7ed0*/  S2R R32, SR_TID.X ;  /* 0x0000000000207919 */ /* 0x002e620000002100 */
[----:B------:R-:W4:Y:S01]  /*7ee0*/  SYNCS.PHASECHK.TRANS64.TRYWAIT P0, [R18+URZ+0x38800], R35 ;  /* 0x03880023120075a7 */ /* 0x000f22000800017f */
[----:B--2---:R-:W-:Y:S01]  /*7ef0*/  LOP3.LUT R3, R36, 0x1c0, RZ, 0xc0, !PT ;  /* 0x000001c024037812 */ /* 0x004fe200078ec0ff */
[----:B0----5:R-:W-:Y:S01]  /*7f00*/  IMAD.MOV.U32 R4, RZ, RZ, R8 ;  /* 0x000000ffff047224 */ /* 0x021fe200078e0008 */
[----:B------:R-:W-:Y:S01]  /*7f10*/  BSSY B1, `(.L_x_5275) ;  /* 0x000001c000017945 */ /* 0x000fe20003800000 */
[----:B------:R-:W-:Y:S01]  /*7f20*/  IMAD.MOV.U32 R5, RZ, RZ, R11 ;  /* 0x000000ffff057224 */ /* 0x000fe200078e000b */
[----:B---3--:R-:W-:Y:S01]  /*7f30*/  LOP3.LUT R2, R3, 0x18, R16, 0xf8, !PT ;  /* 0x0000001803027812 */ /* 0x008fe200078ef810 */
[----:B------:R-:W-:Y:S01]  /*7f40*/  IMAD.MOV.U32 R6, RZ, RZ, R14 ;  /* 0x000000ffff067224 */ /* 0x000fe200078e000e */
[----:B------:R-:W-:Y:S02]  /*7f50*/  SHF.R.U32.HI R3, RZ, 0x3, R3 ;  /* 0x00000003ff037819 */ /* 0x000fe40000011603 */
[----:B------:R-:W-:Y:S01]  /*7f60*/  PRMT R47, R4, 0x7610, R47 ;  /* 0x00007610042f7816 */ /* 0x000fe2000000002f */
[----:B------:R-:W-:Y:S01]  /*7f70*/  IMAD.MOV.U32 R4, RZ, RZ, R10 ;  /* 0x000000ffff047224 */ /* 0x000fe200078e000a */
[----:B------:R-:W-:Y:S01]  /*7f80*/  LOP3.LUT R2, R2, R3, RZ, 0x3c, !PT ;  /* 0x0000000302027212 */ /* 0x000fe200078e3cff */
[----:B------:R-:W-:Y:S01]  /*7f90*/  IMAD.MOV.U32 R3, RZ, RZ, R9 ;  /* 0x000000ffff037224 */ /* 0x000fe200078e0009 */
[----:B------:R-:W-:-:S02]  /*7fa0*/  LOP3.LUT P2, RZ, R192, 0x4, RZ, 0xc0, !PT ;  /* 0x00000004c0ff7812 */ /* 0x000fc4000784c0ff */
[----:B------:R-:W-:Y:S01]  /*7fb0*/  PRMT R31, R4, 0x5410, R6 ;  /* 0x00005410041f7816 */ /* 0x000fe20000000006 */
[----:B------:R-:W-:Y:S01]  /*7fc0*/  IMAD.MOV.U32 R4, RZ, RZ, R12 ;  /* 0x000000ffff047224 */ /* 0x000fe200078e000c */
[----:B------:R-:W-:Y:S01]  /*7fd0*/  PRMT R30, R5, 0x5410, R3 ;  /* 0x00005410051e7816 */ /* 0x000fe20000000003 */
[----:B------:R-:W-:-:S03]  /*7fe0*/  IMAD.MOV.U32 R5, RZ, RZ, R13 ;  /* 0x000000ffff057224 */ /* 0x000fc600078e000d */
[----:B------:R-:W-:Y:S01]  /*7ff0*/  PRMT R33, R4, 0x7610, R33 ;  /* 0x0000761004217816 */ /* 0x000fe20000000021 */
[----:B-1----:R-:W-:-:S05]  /*8000*/  VIADD R32, R32, 0xffffff80 ;  /* 0xffffff8020207836 */ /* 0x002fca0000000000 */
[----:B------:R-:W-:-:S04]  /*8010*/  SHF.R.S32.HI R7, RZ, 0x1f, R32 ;  /* 0x0000001fff077819 */ /* 0x000fc80000011420 */
[----:B------:R-:W-:Y:S02]  /*8020*/  LEA.HI R7, R7, R32, RZ, 0x5 ;  /* 0x0000002007077211 */ /* 0x000fe400078f28ff */
[----:B------:R-:W-:Y:S02]  /*8030*/  VIADDMNMX R32, R34, -R213, 0x40, PT ;  /* 0x0000004022207446 */ /* 0x000fe400038009d5 */
[----:B------:R-:W-:Y:S02]  /*8040*/  SHF.R.S32.HI R7, RZ, 0x5, R7 ;  /* 0x00000005ff077819 */ /* 0x000fe40000011407 */
[----:B------:R-:W-:-:S03]  /*8050*/  ISETP.GE.AND P1, PT, R187, R32, PT ;  /* 0x00000020bb00720c */ /* 0x000fc60003f26270 */
[----:B------:R-:W-:Y:S02]  /*8060*/  IMAD R3, R7, 0x200, R2 ;  /* 0x0000020007037824 */ /* 0x000fe400078e0202 */
[----:B------:R-:W-:Y:S02]  /*8070*/  IMAD.MOV.U32 R2, RZ, RZ, R15 ;  /* 0x000000ffff027224 */ /* 0x000fe400078e000f */
[----:B------:R-:W-:-:S03]  /*8080*/  IMAD R3, R3, 0x2, R18 ;  /* 0x0000000203037824 */ /* 0x000fc600078e0212 */
[----:B------:R-:W-:Y:S01]  /*8090*/  PRMT R48, R2, 0x7610, R48 ;  /* 0x0000761002307816 */ /* 0x000fe20000000030 */
[C---:B------:R-:W-:Y:S02]  /*80a0*/  VIADD R4, R3.reuse, 0x20400 ;  /* 0x0002040003047836 */ /* 0x040fe40000000000 */
[----:B------:R-:W-:Y:S01]  /*80b0*/  VIADD R2, R3, 0x20440 ;  /* 0x0002044003027836 */ /* 0x000fe20000000000 */
[----:B----4-:R-:W-:Y:S06]  /*80c0*/  @!P0 BRA `(.L_x_5276) ;  /* 0x0000018800d88947 */ /* 0x010fec0003800000 */
.L_x_5508:
[----:B------:R-:W-:Y:S05]  /*80d0*/  BSYNC B1 ;  /* 0x0000000000017941 */ /* 0x000fea0003800000 */
.L_x_5275:
        /* <DEDUP_REMOVED lines=15> */
[----:B0-----:R-:W-:-:S02]  /*81d0*/  SHF.R.U64 R35, R26, 0x10, R27 ;  /* 0x000000101a237819 */ /* 0x001fc4000000121b */
[----:B------:R-:W-:Y:S01]  /*81e0*/  PRMT R38, R40, 0x5432, R38 ;  /* 0x0000543228267816 */ /* 0x000fe20000000026 */
[----:B------:R-:W-:Y:S01]  /*81f0*/  IMAD.U32 R40, R39, 0x10000, RZ ;  /* 0x0001000027287824 */ /* 0x000fe200078e00ff */
[----:B------:R-:W-:Y:S01]  /*8200*/  PRMT R35, R41, 0x5410, R35 ;  /* 0x0000541029237816 */ /* 0x000fe20000000023 */
[C---:B------:R-:W-:Y:S01]  /*8210*/  IMAD.U32 R37, R36.reuse, 0x10000, RZ ;  /* 0x0001000024257824 */ /* 0x040fe200078e00ff */
[----:B------:R-:W-:Y:S02]  /*8220*/  LOP3.LUT R39, R39, 0xffff0000, RZ, 0xc0, !PT ;  /* 0xffff000027277812 */ /* 0x000fe400078ec0ff */
[----:B------:R-:W-:Y:S02]  /*8230*/  LOP3.LUT R36, R36, 0xffff0000, RZ, 0xc0, !PT ;  /* 0xffff000024247812 */ /* 0x000fe400078ec0ff */
[C---:B-1----:R-:W-:Y:S01]  /*8240*/  LOP3.LUT R27, R6.reuse, 0xffff0000, RZ, 0xc0, !PT ;  /* 0xffff0000061b7812 */ /* 0x042fe200078ec0ff */
[----:B------:R-:W-:Y:S01]  /*8250*/  IMAD.U32 R26, R6, 0x10000, RZ ;  /* 0x00010000061a7824 */ /* 0x000fe200078e00ff */
[C---:B------:R-:W-:Y:S01]  /*8260*/  LOP3.LUT R29, R7.reuse, 0xffff0000, RZ, 0xc0, !PT ;  /* 0xffff0000071d7812 */ /* 0x040fe200078ec0ff */
[----:B------:R-:W-:-:S02]  /*8270*/  IMAD.U32 R28, R7, 0x10000, RZ ;  /* 0x00010000071c7824 */ /* 0x000fc400078e00ff */
[C---:B------:R-:W-:Y:S01]  /*8280*/  FMUL.FTZ R41, R27.reuse, R40 ;  /* 0x000000281b297220 */ /* 0x040fe20000410000 */
[----:B------:R-:W-:Y:S01]  /*8290*/  FMUL.FTZ R27, R27, R37 ;  /* 0x000000251b1b7220 */ /* 0x000fe20000410000 */
[C---:B------:R-:W-:Y:S01]  /*82a0*/  FMUL.FTZ R43, R29.reuse, R39 ;  /* 0x000000271d2b7220 */ /* 0x040fe20000410000 */
[----:B------:R-:W-:Y:S02]  /*82b0*/  IMAD.U32 R6, R4, 0x10000, RZ ;  /* 0x0001000004067824 */ /* 0x000fe400078e00ff */
[C---:B------:R-:W-:Y:S01]  /*82c0*/  FFMA.FTZ R41, R26.reuse, R37, -R41 ;  /* 0x000000251a297223 */ /* 0x040fe20000010829 */
[----:B------:R-:W-:Y:S01]  /*82d0*/  FMUL.FTZ R37, R29, R36 ;  /* 0x000000241d257220 */ /* 0x000fe20000410000 */
[----:B------:R-:W-:Y:S02]  /*82e0*/  IMAD.U32 R7, R5, 0x10000, RZ ;  /* 0x0001000005077824 */ /* 0x000fe400078e00ff */
[----:B------:R-:W-:Y:S01]  /*82f0*/  FFMA.FTZ R40, R26, R40, R27 ;  /* 0x000000281a287223 */ /* 0x000fe2000001001b */
[----:B------:R-:W-:Y:S01]  /*8300*/  IMAD.U32 R29, R38, 0x10000, RZ ;  /* 0x00010000261d7824 */ /* 0x000fe200078e00ff */
[----:B------:R-:W-:Y:S01]  /*8310*/  LOP3.LUT R4, R4, 0xffff0000, RZ, 0xc0, !PT ;  /* 0xffff000004047812 */ /* 0x000fe200078ec0ff */
[----:B------:R-:W-:Y:S01]  /*8320*/  IMAD.U32 R27, R35, 0x10000, RZ ;  /* 0x00010000231b7824 */ /* 0x000fe200078e00ff */
[----:B------:R-:W-:Y:S01]  /*8330*/  LOP3.LUT R5, R5, 0xffff0000, RZ, 0xc0, !PT ;  /* 0xffff000005057812 */ /* 0x000fe200078ec0ff */
[----:B------:R-:W-:Y:S01]  /*8340*/  FFMA.FTZ R43, R28, R36, -R43 ;  /* 0x000000241c2b7223 */ /* 0x000fe2000001082b */
[----:B------:R-:W-:Y:S01]  /*8350*/  LOP3.LUT R38, R38, 0xffff0000, RZ, 0xc0, !PT ;  /* 0xffff000026267812 */ /* 0x000fe200078ec0ff */
[----:B------:R-:W-:Y:S01]  /*8360*/  FFMA.FTZ R42, R28, R39, R37 ;  /* 0x000000271c2a7223 */ /* 0x000fe20000010025 */
[----:B------:R-:W-:Y:S01]  /*8370*/  LOP3.LUT R26, R35, 0xffff0000, RZ, 0xc0, !PT ;  /* 0xffff0000231a7812 */ /* 0x000fe200078ec0ff */
[C---:B------:R-:W-:Y:S01]  /*8380*/  FMUL.FTZ R35, R4.reuse, R29 ;  /* 0x0000001d04237220 */ /* 0x040fe20000410000 */
[----:B------:R-:W-:Y:S01]  /*8390*/  FMUL.FTZ R28, R4, R27 ;  /* 0x0000001b041c7220 */ /* 0x000fe20000410000 */
[----:B------:R-:W-:-:S02]  /*83a0*/  FMUL.FTZ R36, R5, R38 ;  /* 0x0000002605247220 */ /* 0x000fc40000410000 */
[-C--:B------:R-:W-:Y:S01]  /*83b0*/  FMUL.FTZ R37, R5, R26.reuse ;  /* 0x0000001a05257220 */ /* 0x080fe20000410000 */
[C---:B------:R-:W-:Y:S01]  /*83c0*/  FFMA.FTZ R4, R6.reuse, R27, -R35 ;  /* 0x0000001b06047223 */ /* 0x040fe20000010823 */
[----:B------:R-:W-:Y:S01]  /*83d0*/  FFMA.FTZ R29, R6, R29, R28 ;  /* 0x0000001d061d7223 */ /* 0x000fe2000001001c */
[C---:B------:R-:W-:Y:S01]  /*83e0*/  FFMA.FTZ R5, R7.reuse, R26, -R36 ;  /* 0x0000001a07057223 */ /* 0x040fe20000010824 */
[----:B------:R-:W-:Y:S01]  /*83f0*/  FFMA.FTZ R38, R7, R38, R37 ;  /* 0x0000002607267223 */ /* 0x000fe20000010025 */
[----:B------:R-:W-:Y:S02]  /*8400*/  F2FP.BF16.F32.PACK_AB R6, R40, R41 ;  /* 0x000000292806723e */ /* 0x000fe400000010ff */
[----:B------:R-:W-:Y:S02]  /*8410*/  F2FP.BF16.F32.PACK_AB R7, R42, R43 ;  /* 0x0000002b2a07723e */ /* 0x000fe400000010ff */
[----:B------:R-:W-:Y:S02]  /*8420*/  F2FP.BF16.F32.PACK_AB R4, R29, R4 ;  /* 0x000000041d04723e */ /* 0x000fe400000010ff */
[----:B------:R-:W-:-:S05]  /*8430*/  F2FP.BF16.F32.PACK_AB R5, R38, R5 ;  /* 0x000000052605723e */ /* 0x000fca00000010ff */
[----:B------:R1:W-:Y:S02]  /*8440*/  STS.128 [R3+0x20400], R4 ;  /* 0x0204000403007388 */ /* 0x0003e40000000c00 */
.L_x_5280:
[----:B------:R-:W-:Y:S05]  /*8450*/  BSYNC B2 ;  /* 0x0000000000027941 */ /* 0x000fea0003800000 */
.L_x_5279:
[----:B------:R-:W-:Y:S05]  /*8460*/  @P1 BRA `(.L_x_5278) ;  /* 0x0000000000b81947 */ /* 0x000fea0003800000 */
[----:B-1----:R-:W1:Y:S01]  /*8470*/  LDS.128 R4, [R2] ;  /* 0x0000000002047984 */ /* 0x002e620000000c00 */
[----:B0-----:R-:W-:Y:S02]  /*8480*/  SHF.R.U32.HI R35, RZ, 0x10, R25 ;  /* 0x00000010ff237819 */ /* 0x001fe40000011619 */
[----:B------:R-:W-:Y:S02]  /*8490*/  SHF.R.U32.HI R27, RZ, 0x10, R21 ;  /* 0x00000010ff1b7819 */ /* 0x000fe40000011615 */
[----:B------:R-:W-:Y:S02]  /*84a0*/  PRMT R35, R45, 0x5410, R35 ;  /* 0x000054102d237816 */ /* 0x000fe40000000023 */
[----:B------:R-:W-:Y:S02]  /*84b0*/  PRMT R27, R46, 0x5410, R27 ;  /* 0x000054102e1b7816 */ /* 0x000fe4000000001b */
[----:B------:R-:W-:Y:S01]  /*84c0*/  SHF.R.U64 R26, R20, 0x10, R21 ;  /* 0x00000010141a7819 */ /* 0x000fe20000001215 */
[----:B------:R-:W-:Y:S01]  /*84d0*/  IMAD.U32 R36, R35, 0x10000, RZ ;  /* 0x0001000023247824 */ /* 0x000fe200078e00ff */
[----:B------:R-:W-:Y:S01]  /*84e0*/  SHF.R.U64 R29, R24, 0x10, R25 ;  /* 0x00000010181d7819 */ /* 0x000fe20000001219 */
[----:B------:R-:W-:Y:S01]  /*84f0*/  IMAD.U32 R28, R27, 0x10000, RZ ;  /* 0x000100001b1c7824 */ /* 0x000fe200078e00ff */
[----:B------:R-:W-:-:S02]  /*8500*/  PRMT R26, R44, 0x5432, R26 ;  /* 0x000054322c1a7816 */ /* 0x000fc4000000001a */
[----:B------:R-:W-:Y:S02]  /*8510*/  LOP3.LUT R35, R35, 0xffff0000, RZ, 0xc0, !PT ;  /* 0xffff000023237812 */ /* 0x000fe400078ec0ff */
        /* <DEDUP_REMOVED lines=8> */
[C---:B------:R-:W-:Y:S01]  /*85a0*/  IMAD.U32 R6, R4.reuse, 0x10000, RZ ;  /* 0x0001000004067824 */ /* 0x040fe200078e00ff */
[----:B------:R-:W-:Y:S01]  /*85b0*/  LOP3.LUT R4, R4, 0xffff0000, RZ, 0xc0, !PT ;  /* 0xffff000004047812 */ /* 0x000fe200078ec0ff */
[----:B------:R-:W-:-:S02]  /*85c0*/  IMAD.U32 R7, R5, 0x10000, RZ ;  /* 0x0001000005077824 */ /* 0x000fc400078e00ff */
[C---:B------:R-:W-:Y:S01]  /*85d0*/  FFMA.FTZ R36, R20.reuse, R36, R21 ;  /* 0x0000002414247223 */ /* 0x040fe20000010015 */
[----:B------:R-:W-:Y:S01]  /*85e0*/  FFMA.FTZ R37, R20, R28, -R37 ;  /* 0x0000001c14257223 */ /* 0x000fe20000010825 */
[C---:B------:R-:W-:Y:S01]  /*85f0*/  IMAD.U32 R21, R26.reuse, 0x10000, RZ ;  /* 0x000100001a157824 */ /* 0x040fe200078e00ff */
[----:B------:R-:W-:Y:S01]  /*8600*/  LOP3.LUT R5, R5, 0xffff0000, RZ, 0xc0, !PT ;  /* 0xffff000005057812 */ /* 0x000fe200078ec0ff */
[C---:B------:R-:W-:Y:S01]  /*8610*/  FMUL.FTZ R39, R25.reuse, R35 ;  /* 0x0000002319277220 */ /* 0x040fe20000410000 */
        /* <DEDUP_REMOVED lines=19> */
.L_x_5278:
[----:B------:R-:W-:Y:S05]  /*8750*/  BSYNC B1 ;  /* 0x0000000000017941 */ /* 0x000fea0003800000 */
.L_x_5277:
        /* <DEDUP_REMOVED lines=54> */
.L_x_5283:
[----:B------:R-:W-:Y:S05]  /*8ac0*/  BSYNC B1 ;  /* 0x0000000000017941 */ /* 0x000fea0003800000 */
.L_x_5282:
        /* <DEDUP_REMOVED lines=9> */
[----:B------:R-:W-:Y:S01]  /*8b60*/  IMAD.U32 R12, R30, 0x10000, RZ ;  /* 0x000100001e0c7824 */ /* 0x000fe200078e00ff */
[----:B------:R-:W-:Y:S01]  /*8b70*/  PRMT R31, R31, 0x5410, R8 ;  /* 0x000054101f1f7816 */ /* 0x000fe20000000008 */
[----:B------:R-:W-:Y:S01]  /*8b80*/  IMAD.U32 R11, R34, 0x10000, RZ ;  /* 0x00010000220b7824 */ /* 0x000fe200078e00ff */
[----:B------:R-:W-:Y:S02]  /*8b90*/  LOP3.LUT R30, R30, 0xffff0000, RZ, 0xc0, !PT ;  /* 0xffff00001e1e7812 */ /* 0x000fe400078ec0ff */
[----:B------:R-:W-:Y:S02]  /*8ba0*/  LOP3.LUT R34, R34, 0xffff0000, RZ, 0xc0, !PT ;  /* 0xffff000022227812 */ /* 0x000fe400078ec0ff */
        /* <DEDUP_REMOVED lines=17> */
[C---:B------:R-:W-:Y:S01]  /*8cc0*/  FFMA.FTZ R15, R10.reuse, R34, -R15 ;  /* 0x000000220a0f7223 */ /* 0x040fe2000001080f */
[----:B------:R-:W-:Y:S01]  /*8cd0*/  LOP3.LUT R33, R33, 0xffff0000, RZ, 0xc0, !PT ;  /* 0xffff000021217812 */ /* 0x000fe200078ec0ff */
[----:B------:R-:W-:Y:S01]  /*8ce0*/  FFMA.FTZ R30, R10, R30, R9 ;  /* 0x0000001e0a1e7223 */ /* 0x000fe20000010009 */
[CC--:B------:R-:W-:Y:S01]  /*8cf0*/  FMUL.FTZ R10, R4.reuse, R8.reuse ;  /* 0x00000008040a7220 */ /* 0x0c0fe20000410000 */
        /* <DEDUP_REMOVED lines=13> */
.L_x_5268:
        /* <DEDUP_REMOVED lines=49> */
[----:B------:R-:W-:Y:S01]  /*90e0*/  @!P1 IMAD.MOV.U32 R9, RZ, RZ, R5 ;  /* 0x000000ffff099224 */ /* 0x000fe200078e0005 */
[----:B---3--:R-:W-:-:S05]  /*90f0*/  @!P1 IADD3 R14, P2, R14, R7, RZ ;  /* 0x000000070e0e9210 */ /* 0x008fca0007f5e0ff */
[----:B------:R-:W2:Y:S01]  /*9100*/  @!P1 LD.E.128 R8, desc[UR40][R8.64] ;  /* 0x0000002808089980 */ /* 0x000ea2000c101d00 */
        /* <DEDUP_REMOVED lines=8> */
[----:B0-----:R0:W0:Y:S04]  /*9190*/  SHFL.IDX PT, R14, R27, 0x1, 0x1c1f ;  /* 0x003c1f001b0e7f89 */ /* 0x00102800000e0000 */
[----:B------:R-:W0:Y:S01]  /*91a0*/  SHFL.IDX PT, R26, R26, 0x1, 0x1c1f ;  /* 0x003c1f001a1a7f89 */ /* 0x000e2200000e0000 */
[----:B--2---:R-:W-:-:S02]  /*91b0*/  @!P1 IMAD.MOV.U32 R29, RZ, RZ, R9 ;  /* 0x000000ffff1d9224 */ /* 0x004fc400078e0009 */
[----:B------:R-:W-:Y:S02]  /*91c0*/  @!P1 IMAD.MOV.U32 R28, RZ, RZ, R8 ;  /* 0x000000ffff1c9224 */ /* 0x000fe400078e0008 */
[----:B------:R-:W-:Y:S02]  /*91d0*/  IMAD.MOV.U32 R2, RZ, RZ, R29 ;  /* 0x000000ffff027224 */ /* 0x000fe400078e001d */
[----:B------:R-:W-:Y:S02]  /*91e0*/  IMAD.MOV.U32 R0, RZ, RZ, R28 ;  /* 0x000000ffff007224 */ /* 0x000fe400078e001c */
[----:B------:R-:W-:Y:S01]  /*91f0*/  @!P1 IMAD.MOV.U32 R30, RZ, RZ, R10 ;  /* 0x000000ffff1e9224 */ /* 0x000fe200078e000a */
[----:B------:R-:W-:Y:S02]  /*9200*/  PRMT R34, R34, 0x5410, R2 ;  /* 0x0000541022227816 */ /* 0x000fe40000000002 */
[----:B------:R-:W-:Y:S02]  /*9210*/  CS2R R2, SRZ ;  /* 0x0000000000027805 */ /* 0x000fe4000001ff00 */
[----:B------:R-:W-:Y:S01]  /*9220*/  PRMT R39, R0, 0x7610, R39 ;  /* 0x0000761000277816 */ /* 0x000fe20000000027 */
[----:B------:R-:W-:-:S02]  /*9230*/  IMAD.MOV.U32 R0, RZ, RZ, R30 ;  /* 0x000000ffff007224 */ /* 0x000fc400078e001e */
[----:B---3--:R-:W-:Y:S02]  /*9240*/  @!P1 IMAD.MOV.U32 R21, RZ, RZ, R5 ;  /* 0x000000ffff159224 */ /* 0x008fe400078e0005 */
[----:B------:R-:W-:Y:S01]  /*9250*/  @!P1 IMAD.MOV.U32 R2, RZ, RZ, R6 ;  /* 0x000000ffff029224 */ /* 0x000fe200078e0006 */
[----:B------:R-:W-:Y:S01]  /*9260*/  PRMT R33, R0, 0x7610, R33 ;  /* 0x0000761000217816 */ /* 0x000fe20000000021 */
[----:B------:R-:W-:Y:S02]  /*9270*/  @!P1 IMAD.MOV.U32 R31, RZ, RZ, R11 ;  /* 0x000000ffff1f9224 */ /* 0x000fe400078e000b */
        /* <DEDUP_REMOVED lines=10> */
[----:B------:R-:W-:-:S02]  /*9320*/  PRMT R33, R33, 0x5410, R0 ;  /* 0x0000541021217816 */ /* 0x000fc40000000000 */
[----:B01--4-:R-:W-:-:S07]  /*9330*/  PRMT R45, R45, 0x5410, R6 ;  /* 0x000054102d2d7816 */ /* 0x013fce0000000006 */
.L_x_5518:
        /* <DEDUP_REMOVED lines=24> */
.L_x_5286:
[----:B------:R-:W-:Y:S05]  /*94c0*/  BSYNC B1 ;  /* 0x0000000000017941 */ /* 0x000fea0003800000 */
.L_x_5285:
[----:B------:R-:W0:Y:S01]  /*94d0*/  SYNCS.PHASECHK.TRANS64.TRYWAIT P1, [R18+URZ+0x38800], R13 ;  /* 0x0388000d120075a7 */ /* 0x000e22000802017f */
[----:B------:R-:W-:Y:S01]  /*94e0*/  VIADDMNMX R32, R32, -R213, 0x40, PT ;  /* 0x0000004020207446 */ /* 0x000fe200038009d5 */
[C---:B------:R-:W-:Y:S01]  /*94f0*/  VIADD R15, R187.reuse, 0x20 ;  /* 0x00000020bb0f7836 */ /* 0x040fe20000000000 */
[----:B------:R-:W-:Y:S01]  /*9500*/  BSSY B1, `(.L_x_5287) ;  /* 0x0000011000017945 */ /* 0x000fe20003800000 */
[----:B-----5:R-:W-:Y:S01]  /*9510*/  IMAD.MOV.U32 R12, RZ, RZ, R4 ;  /* 0x000000ffff0c7224 */ /* 0x020fe200078e0004 */
[-C--:B------:R-:W-:Y:S01]  /*9520*/  ISETP.GE.OR P2, PT, R187, R32.reuse, P0 ;  /* 0x00000020bb00720c */ /* 0x080fe20000746670 */
[----:B------:R-:W-:Y:S01]  /*9530*/  IMAD.MOV.U32 R14, RZ, RZ, R5 ;  /* 0x000000ffff0e7224 */ /* 0x000fe200078e0005 */
[----:B------:R-:W-:Y:S01]  /*9540*/  ISETP.GE.OR P0, PT, R15, R32, P0 ;  /* 0x000000200f00720c */ /* 0x000fe20000706670 */
        /* <DEDUP_REMOVED lines=8> */
[----:B------:R-:W-:Y:S01]  /*95d0*/  PRMT R51, R14, 0x7610, R51 ;  /* 0x000076100e337816 */ /* 0x000fe20000000033 */
[----:B------:R-:W-:Y:S01]  /*95e0*/  IMAD.MOV.U32 R36, RZ, RZ, R11 ;  /* 0x000000ffff247224 */ /* 0x000fe200078e000b */
[----:B------:R-:W-:Y:S01]  /*95f0*/  PRMT R52, R15, 0x5410, R24 ;  /* 0x000054100f347816 */ /* 0x000fe20000000018 */
[----:B0-----:R-:W-:Y:S06]  /*9600*/  @!P1 BRA `(.L_x_5288) ;  /* 0x0000017c00109947 */ /* 0x001fec0003800000 */
.L_x_5519:
[----:B------:R-:W-:Y:S05]  /*9610*/  BSYNC B1 ;  /* 0x0000000000017941 */ /* 0x000fea0003800000 */
.L_x_5287:
        /* <DEDUP_REMOVED lines=15> */
[----:B------:R-:W-:-:S02]  /*9710*/  SHF.R.U64 R43, R2, 0x10, R3 ;  /* 0x00000010022b7819 */ /* 0x000fc40000001203 */
[----:B------:R-:W-:Y:S02]  /*9720*/  PRMT R37, R39, 0x5410, R37 ;  /* 0x0000541027257816 */ /* 0x000fe40000000025 */
[C---:B------:R-:W-:Y:S02]  /*9730*/  PRMT R40, R33.reuse, 0x5432, R40 ;  /* 0x0000543221287816 */ /* 0x040fe40000000028 */
[----:B------:R-:W-:Y:S02]  /*9740*/  SHF.R.U32.HI R44, RZ, 0x10, R3 ;  /* 0x00000010ff2c7819 */ /* 0x000fe40000011603 */
        /* <DEDUP_REMOVED lines=8> */
[----:B------:R-:W-:Y:S02]  /*97d0*/  PRMT R44, R45, 0x5432, R44 ;  /* 0x000054322d2c7816 */ /* 0x000fe4000000002c */
[----:B------:R-:W-:Y:S02]  /*97e0*/  LEA.HI R24, R24, R25, RZ, 0x5 ;  /* 0x0000001918187211 */ /* 0x000fe400078f28ff */
[----:B------:R-:W-:Y:S02]  /*97f0*/  PRMT R38, R34, 0x5432, R38 ;  /* 0x0000543222267816 */ /* 0x000fe40000000026 */
[----:B------:R-:W-:Y:S02]  /*9800*/  SHF.R.S32.HI R24, RZ, 0x5, R24 ;  /* 0x00000005ff187819 */ /* 0x000fe40000011418 */
[----:B------:R-:W-:-:S02]  /*9810*/  LOP3.LUT R40, R40, 0xffff0000, RZ, 0xc0, !PT ;  /* 0xffff000028287812 */ /* 0x000fc400078ec0ff */
        /* <DEDUP_REMOVED lines=38> */
[----:B------:R-:W-:Y:S01]  /*9a80*/  FMUL.FTZ R37, R30, R29 ;  /* 0x0000001d1e257220 */ /* 0x000fe20000410000 */
[----:B------:R-:W-:Y:S02]  /*9a90*/  IMAD.U32 R20, R14, 0x10000, RZ ;  /* 0x000100000e147824 */ /* 0x000fe400078e00ff */
[----:B------:R-:W-:Y:S01]  /*9aa0*/  FFMA.FTZ R38, R13, R38, -R2 ;  /* 0x000000260d267223 */ /* 0x000fe20000010802 */
[----:B------:R-:W-:Y:S01]  /*9ab0*/  FMUL.FTZ R30, R30, R3 ;  /* 0x000000031e1e7220 */ /* 0x000fe20000410000 */
[----:B------:R-:W-:Y:S01]  /*9ac0*/  IMAD.U32 R31, R27, 0x10000, RZ ;  /* 0x000100001b1f7824 */ /* 0x000fe200078e00ff */
[----:B------:R-:W-:Y:S01]  /*9ad0*/  LOP3.LUT R26, R26, 0xffff0000, RZ, 0xc0, !PT ;  /* 0xffff00001a1a7812 */ /* 0x000fe200078ec0ff */
[----:B------:R-:W-:-:S02]  /*9ae0*/  IMAD.U32 R2, R34, 0x10000, RZ ;  /* 0x0001000022027824 */ /* 0x000fc400078e00ff */
[----:B------:R-:W-:Y:S01]  /*9af0*/  FFMA.FTZ R37, R20, R3, -R37 ;  /* 0x0000000314257223 */ /* 0x000fe20000010825 */
[----:B------:R-:W-:Y:S02]  /*9b00*/  IMAD.U32 R12, R44, 0x10000, RZ ;  /* 0x000100002c0c7824 */ /* 0x000fe400078e00ff */
[----:B------:R-:W-:Y:S01]  /*9b10*/  FFMA.FTZ R30, R20, R29, R30 ;  /* 0x0000001d141e7223 */ /* 0x000fe2000001001e */
[----:B------:R-:W-:Y:S01]  /*9b20*/  LOP3.LUT R43, R43, 0xffff0000, RZ, 0xc0, !PT ;  /* 0xffff00002b2b7812 */ /* 0x000fe200078ec0ff */
[----:B------:R-:W-:Y:S01]  /*9b30*/  IMAD.U32 R21, R15, 0x10000, RZ ;  /* 0x000100000f157824 */ /* 0x000fe200078e00ff */
[----:B------:R-:W-:Y:S01]  /*9b40*/  LOP3.LUT R27, R27, 0xffff0000, RZ, 0xc0, !PT ;  /* 0xffff00001b1b7812 */ /* 0x000fe200078ec0ff */
[----:B------:R-:W-:Y:S01]  /*9b50*/  FMUL.FTZ R20, R31, R2 ;  /* 0x000000021f147220 */ /* 0x000fe20000410000 */
[----:B------:R-:W-:Y:S01]  /*9b60*/  LOP3.LUT R44, R44, 0xffff0000, RZ, 0xc0, !PT ;  /* 0xffff00002c2c7812 */ /* 0x000fe200078ec0ff */
[----:B------:R-:W-:Y:S01]  /*9b70*/  FFMA.FTZ R25, R13, R42, R40 ;  /* 0x0000002a0d197223 */ /* 0x000fe20000010028 */
[----:B------:R-:W-:Y:S01]  /*9b80*/  LOP3.LUT R39, R39, 0xffff0000, RZ, 0xc0, !PT ;  /* 0xffff000027277812 */ /* 0x000fe200078ec0ff */
[-C--:B------:R-:W-:Y:S01]  /*9b90*/  FMUL.FTZ R40, R31, R12.reuse ;  /* 0x0000000c1f287220 */ /* 0x080fe20000410000 */
[----:B------:R-:W-:Y:S01]  /*9ba0*/  LOP3.LUT R34, R34, 0xffff0000, RZ, 0xc0, !PT ;  /* 0xffff000022227812 */ /* 0x000fe200078ec0ff */
[----:B------:R-:W-:Y:S01]  /*9bb0*/  FFMA.FTZ R20, R21, R12, R20 ;  /* 0x0000000c15147223 */ /* 0x000fe20000010014 */
[----:B------:R-:W-:Y:S01]  /*9bc0*/  LOP3.LUT R14, R14, 0xffff0000, RZ, 0xc0, !PT ;  /* 0xffff00000e0e7812 */ /* 0x000fe200078ec0ff */
[C---:B------:R-:W-:Y:S01]  /*9bd0*/  FMUL.FTZ R3, R26.reuse, R43 ;  /* 0x0000002b1a037220 */ /* 0x040fe20000410000 */
[----:B------:R-:W-:Y:S01]  /*9be0*/  LOP3.LUT R15, R15, 0xffff0000, RZ, 0xc0, !PT ;  /* 0xffff00000f0f7812 */ /* 0x000fe200078ec0ff */
[C---:B------:R-:W-:Y:S01]  /*9bf0*/  FMUL.FTZ R12, R27.reuse, R44 ;  /* 0x0000002c1b0c7220 */ /* 0x040fe20000410000 */
[-C--:B------:R-:W-:Y:S01]  /*9c00*/  FMUL.FTZ R26, R26, R39.reuse ;  /* 0x000000271a1a7220 */ /* 0x080fe20000410000 */
[----:B------:R-:W-:Y:S01]  /*9c10*/  FMUL.FTZ R27, R27, R34 ;  /* 0x000000221b1b7220 */ /* 0x000fe20000410000 */
[----:B------:R-:W-:Y:S01]  /*9c20*/  FFMA.FTZ R40, R21, R2, -R40 ;  /* 0x0000000215287223 */ /* 0x000fe20000010828 */
        /* <DEDUP_REMOVED lines=14> */
.L_x_5290:
[----:B------:R-:W-:Y:S05]  /*9d10*/  BSYNC B1 ;  /* 0x0000000000017941 */ /* 0x000fea0003800000 */
.L_x_5289:
[----:B------:R-:W-:Y:S02]  /*9d20*/  PRMT R20, R32, 0x7610, R20 ;  /* 0x0000761020147816 */ /* 0x000fe40000000014 */
        /* <DEDUP_REMOVED lines=108> */
.L_x_5281:
[----:B------:R-:W-:Y:S05]  /*a3f0*/  BSYNC B0 ;  /* 0x0000000000007941 */ /* 0x000fea0003800000 */
.L_x_5267:
        /* <DEDUP_REMOVED lines=8> */
.L_x_5264:
[----:B------:R-:W-:-:S13]  /*a480*/  ISETP.NE.AND P0, PT, R186, 0x3, PT ;  /* 0x00000003ba00780c */ /* 0x000fda0003f05270 */
[----:B------:R-:W-:Y:S05]  /*a490*/  @!P0 BRA `(.L_x_5291) ;  /* 0x0000000000048947 */ /* 0x000fea0003800000 */
[----:B------:R-:W-:Y:S01]  /*a4a0*/  BPT.TRAP 0x1 ;  /* 0x000000040000795c */ /* 0x000fe20000300000 */
.L_x_5291:
[----:B------:R-:W-:Y:S01]  /*a4b0*/  IMAD R20, R19, 0x8, R18 ;  /* 0x0000000813147824 */ /* 0x000fe200078e0212 */
[----:B01----:R-:W-:-:S04]  /*a4c0*/  SHF.L.U32 R13, R23, 0x1f, RZ ;  /* 0x0000001f170d7819 */ /* 0x003fc800000006ff */
[----:B------:R0:W1:Y:S01]  /*a4d0*/  SYNCS.PHASECHK.TRANS64.TRYWAIT P1, [R20+URZ+0x38830], R13 ;  /* 0x0388300d140075a7 */ /* 0x000062000802017f */
[----:B------:R-:W-:Y:S05]  /*a4e0*/  @!P0 BRA `(.L_x_5292) ;  /* 0x0000000000048947 */ /* 0x000fea0003800000 */
[----:B------:R-:W-:Y:S01]  /*a4f0*/  BPT.TRAP 0x1 ;  /* 0x000000040000795c */ /* 0x000fe20000300000 */
.L_x_5292:
[C---:B--2---:R-:W-:Y:S02]  /*a500*/  VIADD R2, R18.reuse, 0x22400 ;  /* 0x0002240012027836 */ /* 0x044fe40000000000 */
[----:B---3--:R-:W-:-:S03]  /*a510*/  VIADD R3, R18, 0x20400 ;  /* 0x0002040012037836 */ /* 0x008fc60000000000 */
[----:B------:R-:W-:Y:S02]  /*a520*/  SHF.R.U32.HI R2, RZ, 0x4, R2 ;  /* 0x00000004ff027819 */ /* 0x000fe40000011602 */
[----:B------:R-:W-:Y:S02]  /*a530*/  SHF.R.U32.HI R3, RZ, 0x4, R3 ;  /* 0x00000004ff037819 */ /* 0x000fe40000011603 */
[----:B------:R-:W-:Y:S02]  /*a540*/  LOP3.LUT R2, R2, 0x3fff, RZ, 0xc0, !PT ;  /* 0x00003fff02027812 */ /* 0x000fe400078ec0ff */
[----:B------:R-:W-:Y:S02]  /*a550*/  LOP3.LUT R3, R3, 0x3fff, RZ, 0xc0, !PT ;  /* 0x00003fff03037812 */ /* 0x000fe400078ec0ff */
[----:B------:R-:W-:Y:S01]  /*a560*/  LOP3.LUT R199, R2, 0x10000, RZ, 0xfc, !PT ;  /* 0x0001000002c77812 */ /* 0x000fe200078efcff */
[----:B-1----:R-:W-:Y:S06]  /*a570*/  @P1 BRA `(.L_x_5293) ;  /* 0x0000000000081947 */ /* 0x002fec0003800000 */
[----:B------:R-:W1:Y:S02]  /*a580*/  SYNCS.PHASECHK.TRANS64.TRYWAIT P1, [R20+URZ+0x38830], R13 ;  /* 0x0388300d140075a7 */ /* 0x000e64000802017f */
[----:B-1----:R-:W-:Y:S05]  /*a590*/  @!P1 BRA `(.L_x_5294) ;  /* 0x0000016c00409947 */ /* 0x002fea0003800000 */
.L_x_5293:
[----:B------:R-:W-:Y:S01]  /*a5a0*/  LOP3.LUT R4, R3, 0x10000, RZ, 0xfc, !PT ;  /* 0x0001000003047812 */ /* 0x000fe200078efcff */
[----:B------:R-:W-:Y:S01]  /*a5b0*/  IMAD R2, R19, 0x200, R199 ;  /* 0x0000020013027824 */ /* 0x000fe200078e02c7 */
[----:B------:R-:W-:Y:S05]  /*a5c0*/  WARPSYNC.ALL ;  /* 0x0000000000007948 */ /* 0x000fea0003800000 */
[----:B------:R-:W-:Y:S01]  /*a5d0*/  IMAD.MOV.U32 R5, RZ, RZ, 0x40000040 ;  /* 0x40000040ff057424 */ /* 0x000fe200078e00ff */
[----:B------:R-:W-:Y:S01]  /*a5e0*/  R2UR UR4, R4 ;  /* 0x00000000040472ca */ /* 0x000fe200000e0000 */
[----:B------:R-:W-:Y:S01]  /*a5f0*/  IMAD.MOV.U32 R3, RZ, RZ, 0x40000040 ;  /* 0x40000040ff037424 */ /* 0x000fe200078e00ff */
        /* <DEDUP_REMOVED lines=9> */
[----:B------:R-:W-:Y:S02]  /*a690*/  VIADD R8, R4, 0x4 ;  /* 0x0000000404087836 */ /* 0x000fe40000000000 */
[----:B------:R-:W-:Y:S02]  /*a6a0*/  IMAD.MOV.U32 R9, RZ, RZ, 0x40000040 ;  /* 0x40000040ff097424 */ /* 0x000fe400078e00ff */
[----:B------:R-:W-:Y:S02]  /*a6b0*/  IMAD.MOV.U32 R3, RZ, RZ, 0x40000040 ;  /* 0x40000040ff037424 */ /* 0x000fe400078e00ff */
[----:B------:R-:W-:Y:S01]  /*a6c0*/  HGMMA.64x64x16.F32.BF16 R24, gdesc[UR4], RZ, !UPT, gsb0 ;  /* 0x00e00000041879f0 */ /* 0x000fe2000c0018ff */
[----:B------:R-:W-:Y:S02]  /*a6d0*/  R2UR UR4, R10 ;  /* 0x000000000a0472ca */ /* 0x000fe400000e0000 */
        /* <DEDUP_REMOVED lines=27> */
[----:B------:R-:W2:Y:S02]  /*a890*/  SYNCS.PHASECHK.TRANS64.TRYWAIT P1, [R18+URZ+0x38810], R3 ;  /* 0x03881003120075a7 */ /* 0x000ea4000802017f */
[----:B--2---:R-:W-:Y:S05]  /*a8a0*/  @!P1 BRA `(.L_x_5296) ;  /* 0x0000016800909947 */ /* 0x004fea0003800000 */
.L_x_5520:
[----:B------:R-:W-:Y:S05]  /*a8b0*/  BSYNC B0 ;  /* 0x0000000000007941 */ /* 0x000fea0003800000 */
.L_x_5295:
[----:B------:R-:W-:Y:S05]  /*a8c0*/  @!P0 BRA `(.L_x_5297) ;  /* 0x0000000000048947 */ /* 0x000fea0003800000 */
[----:B------:R-:W-:Y:S01]  /*a8d0*/  BPT.TRAP 0x1 ;  /* 0x000000040000795c */ /* 0x000fe20000300000 */
.L_x_5297:
[----:B------:R3:W4:Y:S01]  /*a8e0*/  SYNCS.PHASECHK.TRANS64.TRYWAIT P1, [R20+URZ+0x38850], R13 ;  /* 0x0388500d140075a7 */ /* 0x000722000802017f */
[----:B------:R-:W-:Y:S05]  /*a8f0*/  @!P0 BRA `(.L_x_5298) ;  /* 0x0000000000048947 */ /* 0x000fea0003800000 */
[----:B------:R-:W-:Y:S01]  /*a900*/  BPT.TRAP 0x1 ;  /* 0x000000040000795c */ /* 0x000fe20000300000 */
.L_x_5298:
[----:B------:R-:W-:-:S05]  /*a910*/  VIADD R0, R18, 0x400 ;  /* 0x0000040012007836 */ /* 0x000fca0000000000 */
[----:B------:R-:W-:-:S04]  /*a920*/  SHF.R.U32.HI R0, RZ, 0x4, R0 ;  /* 0x00000004ff007819 */ /* 0x000fc80000011600 */
[----:B------:R-:W-:Y:S01]  /*a930*/  LOP3.LUT R0, R0, 0x3fff, RZ, 0xc0, !PT ;  /* 0x00003fff00007812 */ /* 0x000fe200078ec0ff */
[----:B----4-:R-:W-:Y:S06]  /*a940*/  @P1 BRA `(.L_x_5299) ;  /* 0x0000000000081947 */ /* 0x010fec0003800000 */
[----:B------:R-:W4:Y:S02]  /*a950*/  SYNCS.PHASECHK.TRANS64.TRYWAIT P1, [R20+URZ+0x38850], R13 ;  /* 0x0388500d140075a7 */ /* 0x000f24000802017f */
[----:B----4-:R-:W-:Y:S05]  /*a960*/  @!P1 BRA `(.L_x_5300) ;  /* 0x0000016800749947 */ /* 0x010fea0003800000 */
.L_x_5299:
[----:B------:R-:W-:Y:S05]  /*a970*/  WARPSYNC.ALL ;  /* 0x0000000000007948 */ /* 0x000fea0003800000 */
[----:B------:R-:W-:Y:S01]  /*a980*/  LOP3.LUT R206, R0, 0x10000, RZ, 0xfc, !PT ;  /* 0x0001000000ce7812 */ /* 0x000fe200078efcff */
[----:B------:R-:W-:Y:S01]  /*a990*/  VIADD R0, R18, 0x26400 ;  /* 0x0002640012007836 */ /* 0x000fe20000000000 */
[----:B------:R-:W-:-:S03]  /*a9a0*/  WARPGROUP.ARRIVE ;  /* 0x00000000000079c5 */ /* 0x000fc60000000000 */
[----:B------:R-:W-:-:S03]  /*a9b0*/  IMAD R12, R19, 0x1000, R206 ;  /* 0x00001000130c7824 */ /* 0x000fc600078e02ce */
[----:B------:R-:W5:Y:S01]  /*a9c0*/  S2R R21, SR_TID.X ;  /* 0x0000000000157919 */ /* 0x000f620000002100 */
[----:B01-34-:R-:W-:Y:S01]  /*a9d0*/  IMAD.MOV.U32 R13, RZ, RZ, 0x40000040 ;  /* 0x40000040ff0d7424 */ /* 0x01bfe200078e00ff */
[----:B------:R-:W-:Y:S01]  /*a9e0*/  SHF.R.U32.HI R0, RZ, 0x4, R0 ;  /* 0x00000004ff007819 */ /* 0x000fe20000011600 */
[----:B--2---:R-:W-:Y:S01]  /*a9f0*/  IMAD.MOV.U32 R3, RZ, RZ, 0x40000040 ;  /* 0x40000040ff037424 */ /* 0x004fe200078e00ff */
[C---:B------:R-:W-:Y:S01]  /*aa00*/  R2UR UR6, R12.reuse ;  /* 0x000000000c0672ca */ /* 0x040fe200000e0000 */
[----:B------:R-:W-:Y:S01]  /*aa10*/  VIADD R14, R12, 0x2 ;  /* 0x000000020c0e7836 */ /* 0x000fe20000000000 */
[----:B------:R-:W-:Y:S01]  /*aa20*/  LOP3.LUT R0, R0, 0x3fff, RZ, 0xc0, !PT ;  /* 0x00003fff00007812 */ /* 0x000fe200078ec0ff */
[----:B------:R-:W-:Y:S01]  /*aa30*/  IMAD.MOV.U32 R15, RZ, RZ, 0x40000040 ;  /* 0x40000040ff0f7424 */ /* 0x000fe200078e00ff */
[----:B------:R-:W-:Y:S01]  /*aa40*/  R2UR UR7, R13 ;  /* 0x000000000d0772ca */ /* 0x000fe200000e0000 */
[----:B------:R-:W-:Y:S01]  /*aa50*/  IMAD.MOV.U32 R57, RZ, RZ, 0x40000040 ;  /* 0x40000040ff397424 */ /* 0x000fe200078e00ff */
[----:B------:R-:W-:Y:S01]  /*aa60*/  LOP3.LUT R2, R0, 0x10000, RZ, 0xfc, !PT ;  /* 0x0001000000027812 */ /* 0x000fe200078efcff */
[----:B------:R-:W-:Y:S01]  /*aa70*/  IMAD.MOV.U32 R60, RZ, RZ, 0x4 ;  /* 0x00000004ff3c7424 */ /* 0x000fe200078e00ff */
[----:B------:R-:W-:-:S02]  /*aa80*/  R2UR UR5, R3 ;  /* 0x00000000030572ca */ /* 0x000fc400000e0000 */
[C---:B------:R-:W-:Y:S01]  /*aa90*/  R2UR UR4, R2.reuse ;  /* 0x00000000020472ca */ /* 0x040fe200000e0000 */
[C---:B------:R-:W-:Y:S02]  /*aaa0*/  VIADD R56, R2.reuse, 0x2 ;  /* 0x0000000202387836 */ /* 0x040fe40000000000 */
[----:B------:R-:W-:-:S10]  /*aab0*/  VIADD R13, R2, 0x800 ;  /* 0x00000800020d7836 */ /* 0x000fd40000000000 */
        /* <DEDUP_REMOVED lines=9> */
[----:B-----5:R-:W-:-:S05]  /*ab50*/  SHF.R.U32.HI R21, RZ, 0x7, R21 ;  /* 0x00000007ff157819 */ /* 0x020fca0000011615 */
        /* <DEDUP_REMOVED lines=184> */
[----:B------:R-:W-:-:S04]  /*b6e0*/  SEL R13, R13, 0x26, P1 ;  /* 0x000000260d0d7807 */ /* 0x000fc80000800000 */
[----:B------:R-:W-:Y:S01]  /*b6f0*/  LOP3.LUT R13, R13, 0x6, RZ, 0xc0, !PT ;  /* 0x000000060d0d7812 */ /* 0x000fe200078ec0ff */
        /* <DEDUP_REMOVED lines=155> */
[----:B------:R-:W-:Y:S01]  /*c0b0*/  SEL R0, R21, 0x3e, P1 ;  /* 0x0000003e15007807 */ /* 0x000fe20000800000 */
[----:B------:R-:W-:Y:S02]  /*c0c0*/  WARPGROUP.DEPBAR.LE gsb0, 0x0 ;  /* 0x00008000000079c5 */ /* 0x000fe40000010000 */
[----:B------:R-:W-:-:S06]  /*c0d0*/  WARPGROUP.ARRIVE ;  /* 0x00000000000079c5 */ /* 0x000fcc0000000000 */
[----:B------:R-:W-:Y:S01]  /*c0e0*/  HGMMA.64x64x16.F32.BF16 R24, gdesc[UR4], R24, gsb0 ;  /* 0x00e00000041879f0 */ /* 0x000fe20008001818 */
[----:B------:R-:W-:Y:S02]  /*c0f0*/  R2UR UR6, R14 ;  /* 0x000000000e0672ca */ /* 0x000fe400000e0000 */
[----:B------:R-:W-:Y:S02]  /*c100*/  R2UR UR7, R15 ;  /* 0x000000000f0772ca */ /* 0x000fe400000e0000 */
[----:B------:R-:W-:Y:S02]  /*c110*/  R2UR UR4, R56 ;  /* 0x00000000380472ca */ /* 0x000fe400000e0000 */
[----:B------:R-:W-:Y:S02]  /*c120*/  R2UR UR5, R57 ;  /* 0x00000000390572ca */ /* 0x000fe400000e0000 */
[----:B------:R-:W-:Y:S02]  /*c130*/  LOP3.LUT R15, R13, 0x1e00, RZ, 0xc0, !PT ;  /* 0x00001e000d0f7812 */ /* 0x000fe400078ec0ff */
[----:B------:R-:W-:-:S04]  /*c140*/  LOP3.LUT R13, R0, 0x6, RZ, 0xc0, !PT ;  /* 0x00000006000d7812 */ /* 0x000fc800078ec0ff */
[CC--:B------:R-:W-:Y:S02]  /*c150*/  IADD3 R14, R13.reuse, R15.reuse, R2 ;  /* 0x0000000f0d0e7210 */ /* 0x0c0fe40007ffe002 */
[----:B------:R-:W-:Y:S01]  /*c160*/  IADD3 R12, R13, R15, R12 ;  /* 0x0000000f0d0c7210 */ /* 0x000fe20007ffe00c */
[----:B------:R-:W-:Y:S02]  /*c170*/  IMAD.MOV.U32 R15, RZ, RZ, 0x40000040 ;  /* 0x40000040ff0f7424 */ /* 0x000fe400078e00ff */
[----:B------:R-:W-:Y:S01]  /*c180*/  IMAD.MOV.U32 R13, RZ, RZ, 0x40000040 ;  /* 0x40000040ff0d7424 */ /* 0x000fe200078e00ff */
[----:B------:R-:W-:Y:S02]  /*c190*/  WARPGROUP.DEPBAR.LE gsb0, 0x0 ;  /* 0x00008000000079c5 */ /* 0x000fe40000010000 */
[----:B------:R-:W-:-:S06]  /*c1a0*/  WARPGROUP.ARRIVE ;  /* 0x00000000000079c5 */ /* 0x000fcc0000000000 */
        /* <DEDUP_REMOVED lines=11> */
.L_x_5301:
[----:B------:R-:W2:Y:S01]  /*c260*/  LDL R0, [R1+0x10] ;  /* 0x0000100001007983 */ /* 0x000ea20000100800 */
[----:B------:R-:W0:Y:S01]  /*c270*/  LDC R12, c[0x0][0x448] ;  /* 0x00011200ff0c7b82 */ /* 0x000e220000000800 */
[----:B------:R-:W-:Y:S01]  /*c280*/  ULDC UR4, c[0x0][0xa80] ;  /* 0x0002a00000047ab9 */ /* 0x000fe20000000800 */
[----:B------:R-:W-:Y:S01]  /*c290*/  LOP3.LUT R22, R22, 0xffffffef, RZ, 0xc0, !PT ;  /* 0xffffffef16167812 */ /* 0x000fe200078ec0ff */
[----:B------:R-:W3:Y:S01]  /*c2a0*/  LDL R56, [R1] ;  /* 0x0000000001387983 */ /* 0x000ee20000100800 */
[----:B0-----:R-:W-:-:S13]  /*c2b0*/  ISETP.NE.AND P5, PT, R12, 0x1, PT ;  /* 0x000000010c00780c */ /* 0x001fda0003fa5270 */
[----:B------:R-:W0:Y:S01]  /*c2c0*/  @P5 LDC R13, c[0x0][0x44c] ;  /* 0x00011300ff0d5b82 */ /* 0x000e220000000800 */
[----:B------:R-:W-:-:S07]  /*c2d0*/  @P5 LOP3.LUT R22, R22, 0x10, RZ, 0xfc, !PT ;  /* 0x0000001016165812 */ /* 0x000fce00078efcff */
[----:B------:R-:W1:Y:S01]  /*c2e0*/  @P5 LDC R15, c[0x0][0x450] ;  /* 0x00011400ff0f5b82 */ /* 0x000e620000000800 */
[----:B--2---:R-:W-:-:S04]  /*c2f0*/  IMAD.IADD R0, R0, 0x1, R213 ;  /* 0x0000000100007824 */ /* 0x004fc800078e02d5 */
[----:B0-----:R-:W-:-:S05]  /*c300*/  @P5 IMAD.HI.U32 R12, R0, R13, RZ ;  /* 0x0000000d000c5227 */ /* 0x001fca00078e00ff */
[----:B-1----:R-:W-:-:S05]  /*c310*/  @P5 SHF.R.U32.HI R0, RZ, R15, R12 ;  /* 0x0000000fff005219 */ /* 0x002fca000001160c */
[----:B------:R-:W0:Y:S01]  /*c320*/  SHFL.IDX PT, R14, R0, RZ, 0x1c1f ;  /* 0x001c1fff000e7589 */ /* 0x000e2200000e0000 */
[----:B------:R-:W-:-:S05]  /*c330*/  IMAD R12, R168, -0x40, R21 ;  /* 0xffffffc0a80c7824 */ /* 0x000fca00078e0215 */
[----:B------:R-:W-:Y:S02]  /*c340*/  IADD3 R13, R211, 0x1, R12 ;  /* 0x00000001d30d7810 */ /* 0x000fe40007ffe00c */
[----:B------:R-:W-:Y:S02]  /*c350*/  IADD3 R12, -R193, R12, R211 ;  /* 0x0000000cc10c7210 */ /* 0x000fe40007ffe1d3 */
        /* <DEDUP_REMOVED lines=12> */
[----:B------:R-:W-:Y:S02]  /*c420*/  FMNMX.FTZ R24, R57, R24, !PT ;  /* 0x0000001839187209 */ /* 0x000fe40007810000 */
        /* <DEDUP_REMOVED lines=17> */
[----:B------:R-:W-:Y:S01]  /*c540*/  FMNMX.FTZ R24, R63, R24, !PT ;  /* 0x000000183f187209 */ /* 0x000fe20007810000 */
[----:B------:R-:W0:Y:S01]  /*c550*/  SHFL.IDX PT, R0, R0, 0x1, 0x1c1f ;  /* 0x003c1f0000007f89 */ /* 0x000e2200000e0000 */
        /* <DEDUP_REMOVED lines=15> */
[----:B------:R-:W-:Y:S02]  /*c650*/  FSEL R53, R53, -INF , P1 ;  /* 0xff80000035357808 */ /* 0x000fe40000800000 */
[----:B------:R-:W-:Y:S02]  /*c660*/  FMNMX.FTZ R24, R69, R24, !PT ;  /* 0x0000001845187209 */ /* 0x000fe40007810000 */
[----:B0-----:R-:W-:Y:S02]  /*c670*/  VIADDMNMX R14, R0, R13, R12, PT ;  /* 0x0000000d000e7246 */ /* 0x001fe4000380010c */
        /* <DEDUP_REMOVED lines=21> */
[----:B------:R-:W-:Y:S02]  /*c7d0*/  FSEL R81, R38, -INF , P2 ;  /* 0xff80000026517808 */ /* 0x000fe40001000000 */
[----:B------:R-:W-:Y:S01]  /*c7e0*/  FMNMX.FTZ R0, R79, R0, !PT ;  /* 0x000000004f007209 */ /* 0x000fe20007810000 */
[----:B------:R-:W0:Y:S01]  /*c7f0*/  SHFL.BFLY PT, R12, R21, 0x1, 0x1f ;  /* 0x0c201f00150c7f89 */ /* 0x000e2200000e0000 */
        /* <DEDUP_REMOVED lines=21> */
[----:B0-----:R-:W-:Y:S01]  /*c950*/  FMNMX.FTZ R13, R21, R12, !PT ;  /* 0x0000000c150d7209 */ /* 0x001fe20007810000 */
[----:B------:R-:W-:Y:S01]  /*c960*/  IMAD.U32 R12, RZ, RZ, UR4 ;  /* 0x00000004ff0c7e24 */ /* 0x000fe2000f8e00ff */
[----:B------:R-:W-:Y:S02]  /*c970*/  ISETP.GT.AND P2, PT, R14, 0x39, PT ;  /* 0x000000390e00780c */ /* 0x000fe40003f44270 */
[----:B------:R-:W-:Y:S02]  /*c980*/  FSEL R91, R54, -INF , P1 ;  /* 0xff800000365b7808 */ /* 0x000fe40000800000 */
[----:B------:R-:W-:Y:S01]  /*c990*/  FMNMX.FTZ R0, R51, R0, !PT ;  /* 0x0000000033007209 */ /* 0x000fe20007810000 */
[C---:B------:R-:W-:Y:S01]  /*c9a0*/  FMUL.FTZ R21, R13.reuse, R12 ;  /* 0x0000000c0d157220 */ /* 0x040fe20000410000 */
[----:B------:R-:W-:Y:S02]  /*c9b0*/  FSETP.NEU.FTZ.AND P4, PT, R13, -INF , PT ;  /* 0xff8000000d00780b */ /* 0x000fe40003f9d000 */
[----:B------:R-:W-:-:S02]  /*c9c0*/  FSEL R55, R55, -INF , P2 ;  /* 0xff80000037377808 */ /* 0x000fc40001000000 */
[----:B------:R-:W-:Y:S02]  /*c9d0*/  FMNMX.FTZ R0, R91, R0, !PT ;  /* 0x000000005b007209 */ /* 0x000fe40007810000 */
[----:B------:R-:W-:Y:S02]  /*c9e0*/  FSEL R24, R21, RZ, P4 ;  /* 0x000000ff15187208 */ /* 0x000fe40002000000 */
[----:B------:R-:W-:-:S03]  /*c9f0*/  FMNMX.FTZ R0, R55, R0, !PT ;  /* 0x0000000037007209 */ /* 0x000fc60007810000 */
[----:B------:R-:W-:Y:S02]  /*ca00*/  FFMA.FTZ R164, R15, R12, -R24 ;  /* 0x0000000c0fa47223 */ /* 0x000fe40000010818 */
[----:B------:R-:W0:Y:S02]  /*ca10*/  SHFL.BFLY PT, R15, R0, 0x2, 0x1f ;  /* 0x0c401f00000f7f89 */ /* 0x000e2400000e0000 */
[----:B0-----:R-:W-:-:S05]  /*ca20*/  FMNMX.FTZ R14, R0, R15, !PT ;  /* 0x0000000f000e7209 */ /* 0x001fca0007810000 */
[----:B------:R-:W0:Y:S01]  /*ca30*/  SHFL.BFLY PT, R15, R14, 0x1, 0x1f ;  /* 0x0c201f000e0f7f89 */ /* 0x000e2200000e0000 */
[-CC-:B------:R-:W-:Y:S01]  /*ca40*/  FFMA.FTZ R21, R25, R12.reuse, -R24.reuse ;  /* 0x0000000c19157223 */ /* 0x180fe20000010818 */
[-CC-:B------:R-:W-:Y:S01]  /*ca50*/  FFMA.FTZ R25, R33, R12.reuse, -R24.reuse ;  /* 0x0000000c21197223 */ /* 0x180fe20000010818 */
[-CC-:B------:R-:W-:Y:S01]  /*ca60*/  FFMA.FTZ R166, R57, R12.reuse, -R24.reuse ;  /* 0x0000000c39a67223 */ /* 0x180fe20000010818 */
[----:B------:R-:W-:Y:S01]  /*ca70*/  MUFU.EX2 R164, R164 ;  /* 0x000000a400a47308 */ /* 0x000fe20000000800 */
[----:B------:R-:W-:Y:S01]  /*ca80*/  FFMA.FTZ R29, R29, R12, -R24 ;  /* 0x0000000c1d1d7223 */ /* 0x000fe20000010818 */
[----:B0-----:R-:W-:-:S04]  /*ca90*/  FMNMX.FTZ R15, R14, R15, !PT ;  /* 0x0000000f0e0f7209 */ /* 0x001fc80007810000 */
[C---:B------:R-:W-:Y:S01]  /*caa0*/  FSETP.NEU.FTZ.AND P1, PT, R15.reuse, -INF , PT ;  /* 0xff8000000f00780b */ /* 0x040fe20003f3d000 */
[----:B------:R-:W-:Y:S01]  /*cab0*/  FMUL.FTZ R0, R15, R12 ;  /* 0x0000000c0f007220 */ /* 0x000fe20000410000 */
[----:B------:R-:W0:Y:S04]  /*cac0*/  MUFU.EX2 R21, R21 ;  /* 0x0000001500157308 */ /* 0x000e280000000800 */
[----:B------:R-:W-:-:S04]  /*cad0*/  FSEL R0, R0, RZ, P1 ;  /* 0x000000ff00007208 */ /* 0x000fc80000800000 */
[----:B------:R1:W-:Y:S01]  /*cae0*/  MUFU.EX2 R57, R25 ;  /* 0x0000001900397308 */ /* 0x0003e20000000800 */
[-CC-:B------:R-:W-:Y:S01]  /*caf0*/  FFMA.FTZ R71, R71, R12.reuse, -R0.reuse ;  /* 0x0000000c47477223 */ /* 0x180fe20000010800 */
[-CC-:B------:R-:W-:Y:S01]  /*cb00*/  FFMA.FTZ R27, R27, R12.reuse, -R0.reuse ;  /* 0x0000000c1b1b7223 */ /* 0x180fe20000010800 */
[-C--:B------:R-:W-:Y:S01]  /*cb10*/  FFMA.FTZ R73, R73, R12.reuse, -R0 ;  /* 0x0000000c49497223 */ /* 0x080fe20000010800 */
[----:B------:R-:W-:Y:S01]  /*cb20*/  FFMA.FTZ R160, R59, R12, -R24 ;  /* 0x0000000c3ba07223 */ /* 0x000fe20000010818 */
[----:B-1----:R-:W-:-:S03]  /*cb30*/  VIADD R25, R20, 0x38840 ;  /* 0x0003884014197836 */ /* 0x002fc60000000000 */
[----:B------:R-:W1:Y:S02]  /*cb40*/  MUFU.EX2 R166, R166 ;  /* 0x000000a600a67308 */ /* 0x000e640000000800 */
[----:B------:R-:W-:-:S06]  /*cb50*/  PRMT R25, R190, 0x654, R25 ;  /* 0x00000654be197816 */ /* 0x000fcc0000000019 */
[----:B------:R-:W-:Y:S01]  /*cb60*/  MUFU.EX2 R71, R71 ;  /* 0x0000004700477308 */ /* 0x000fe20000000800 */
[----:B------:R2:W-:Y:S01]  /*cb70*/  SYNCS.ARRIVE.TRANS64.RED.A1T0 RZ, [R25+URZ], RZ ;  /* 0x000000ff19ff79a7 */ /* 0x0005e2000810043f */
[----:B------:R-:W-:-:S06]  /*cb80*/  FFMA.FTZ R75, R75, R12, -R0 ;  /* 0x0000000c4b4b7223 */ /* 0x000fcc0000010800 */
[----:B------:R4:W5:Y:S01]  /*cb90*/  MUFU.EX2 R14, R27 ;  /* 0x0000001b000e7308 */ /* 0x0009620000000800 */
[----:B--2---:R-:W-:Y:S02]  /*cba0*/  IMAD.MOV.U32 R25, RZ, RZ, 0x40000040 ;  /* 0x40000040ff197424 */ /* 0x004fe400078e00ff */
[----:B------:R-:W-:-:S05]  /*cbb0*/  FFMA.FTZ R77, R77, R12, -R0 ;  /* 0x0000000c4d4d7223 */ /* 0x000fca0000010800 */
[----:B------:R-:W2:Y:S01]  /*cbc0*/  MUFU.EX2 R29, R29 ;  /* 0x0000001d001d7308 */ /* 0x000ea20000000800 */
[----:B------:R-:W-:Y:S01]  /*cbd0*/  R2UR UR7, R25 ;  /* 0x00000000190772ca */ /* 0x000fe200000e0000 */
[----:B------:R-:W-:-:S06]  /*cbe0*/  FFMA.FTZ R162, R61, R12, -R24 ;  /* 0x0000000c3da27223 */ /* 0x000fcc0000010818 */
[----:B------:R-:W3:Y:S01]  /*cbf0*/  MUFU.EX2 R73, R73 ;  /* 0x0000004900497308 */ /* 0x000ee20000000800 */
[----:B0-----:R-:W-:-:S07]  /*cc00*/  FADD.FTZ R25, R164, R21 ;  /* 0x00000015a4197221 */ /* 0x001fce0000010000 */
[----:B------:R-:W0:Y:S01]  /*cc10*/  MUFU.EX2 R160, R160 ;  /* 0x000000a000a07308 */ /* 0x000e220000000800 */
[----:B------:R-:W-:Y:S01]  /*cc20*/  FFMA.FTZ R79, R79, R12, -R0 ;  /* 0x0000000c4f4f7223 */ /* 0x000fe20000010800 */
[----:B----4-:R-:W-:-:S06]  /*cc30*/  IMAD.MOV.U32 R27, RZ, RZ, 0x40000040 ;  /* 0x40000040ff1b7424 */ /* 0x010fcc00078e00ff */
[----:B------:R-:W4:Y:S01]  /*cc40*/  MUFU.EX2 R28, R75 ;  /* 0x0000004b001c7308 */ /* 0x000f220000000800 */
[-CC-:B------:R-:W-:Y:S01]  /*cc50*/  FFMA.FTZ R31, R37, R12.reuse, -R24.reuse ;  /* 0x0000000c251f7223 */ /* 0x180fe20000010818 */
[----:B-1----:R-:W-:Y:S01]  /*cc60*/  FADD.FTZ R36, R166, R25 ;  /* 0x00000019a6247221 */ /* 0x002fe20000010000 */
[-CC-:B------:R-:W-:Y:S01]  /*cc70*/  FFMA.FTZ R156, R63, R12.reuse, -R24.reuse ;  /* 0x0000000c3f9c7223 */ /* 0x180fe20000010818 */
[----:B------:R-:W-:-:S04]  /*cc80*/  FFMA.FTZ R33, R41, R12, -R24 ;  /* 0x0000000c29217223 */ /* 0x000fc80000010818 */
[----:B------:R-:W1:Y:S01]  /*cc90*/  MUFU.EX2 R77, R77 ;  /* 0x0000004d004d7308 */ /* 0x000e620000000800 */
[-CC-:B------:R-:W-:Y:S01]  /*cca0*/  FFMA.FTZ R158, R65, R12.reuse, -R24.reuse ;  /* 0x0000000c419e7223 */ /* 0x180fe20000010818 */
[-CC-:B------:R-:W-:Y:S01]  /*ccb0*/  FFMA.FTZ R35, R45, R12.reuse, -R24.reuse ;  /* 0x0000000c2d237223 */ /* 0x180fe20000010818 */
[-CC-:B------:R-:W-:Y:S01]  /*ccc0*/  FFMA.FTZ R152, R67, R12.reuse, -R24.reuse ;  /* 0x0000000c43987223 */ /* 0x180fe20000010818 */
[-CC-:B------:R-:W-:Y:S01]  /*ccd0*/  FFMA.FTZ R37, R49, R12.reuse, -R24.reuse ;  /* 0x0000000c31257223 */ /* 0x180fe20000010818 */
[-CC-:B------:R-:W-:Y:S01]  /*cce0*/  FFMA.FTZ R154, R69, R12.reuse, -R24.reuse ;  /* 0x0000000c459a7223 */ /* 0x180fe20000010818 */
[-C--:B------:R-:W-:Y:S01]  /*ccf0*/  FFMA.FTZ R39, R53, R12.reuse, -R24 ;  /* 0x0000000c35277223 */ /* 0x080fe20000010818 */
        /* <DEDUP_REMOVED lines=11> */
[----:B------:R-:W-:Y:S01]  /*cdb0*/  FFMA.FTZ R55, R55, R12, -R0 ;  /* 0x0000000c37377223 */ /* 0x000fe20000010800 */
[----:B------:R-:W-:-:S02]  /*cdc0*/  IMAD R24, R19, 0x1000, R209 ;  /* 0x0000100013187824 */ /* 0x000fc400078e02d1 */
[----:B-----5:R-:W-:Y:S01]  /*cdd0*/  FADD.FTZ R0, R71, R14 ;  /* 0x0000000e47007221 */ /* 0x020fe20000010000 */
[----:B------:R-:W-:Y:S01]  /*cde0*/  R2UR UR11, R27 ;  /* 0x000000001b0b72ca */ /* 0x000fe200000e0000 */
[----:B--2---:R-:W-:Y:S01]  /*cdf0*/  FADD.FTZ R27, R29, R36 ;  /* 0x000000241d1b7221 */ /* 0x004fe20000010000 */
[----:B------:R-:W-:Y:S01]  /*ce00*/  VIADD R26, R24, 0x80 ;  /* 0x00000080181a7836 */ /* 0x000fe20000000000 */
[----:B------:R-:W2:Y:S01]  /*ce10*/  MUFU.EX2 R31, R31 ;  /* 0x0000001f001f7308 */ /* 0x000ea20000000800 */
[----:B---3--:R-:W-:Y:S01]  /*ce20*/  FADD.FTZ R25, R73, R0 ;  /* 0x0000000049197221 */ /* 0x008fe20000010000 */
[----:B0-----:R-:W-:Y:S01]  /*ce30*/  FADD.FTZ R38, R160, R27 ;  /* 0x0000001ba0267221 */ /* 0x001fe20000010000 */
[----:B------:R-:W-:Y:S01]  /*ce40*/  IMAD.MOV.U32 R27, RZ, RZ, 0x40000040 ;  /* 0x40000040ff1b7424 */ /* 0x000fe200078e00ff */
[----:B------:R-:W-:Y:S01]  /*ce50*/  R2UR UR10, R26 ;  /* 0x000000001a0a72ca */ /* 0x000fe200000e0000 */
[----:B----4-:R-:W-:-:S03]  /*ce60*/  FADD.FTZ R36, R28, R25 ;  /* 0x000000191c247221 */ /* 0x010fc60000010000 */
[----:B------:R-:W0:Y:S01]  /*ce70*/  MUFU.EX2 R81, R81 ;  /* 0x0000005100517308 */ /* 0x000e220000000800 */
[----:B------:R-:W-:Y:S01]  /*ce80*/  VIADD R26, R24, 0x100 ;  /* 0x00000100181a7836 */ /* 0x000fe20000000000 */
[----:B------:R-:W-:Y:S01]  /*ce90*/  R2UR UR15, R27 ;  /* 0x000000001b0f72ca */ /* 0x000fe200000e0000 */
[----:B-1----:R-:W-:-:S05]  /*cea0*/  FADD.FTZ R25, R77, R36 ;  /* 0x000000244d197221 */ /* 0x002fca0000010000 */
[----:B------:R-:W1:Y:S01]  /*ceb0*/  MUFU.EX2 R156, R156 ;  /* 0x0000009c009c7308 */ /* 0x000e620000000800 */
[----:B------:R-:W-:Y:S01]  /*cec0*/  FADD.FTZ R27, R57, R38 ;  /* 0x00000026391b7221 */ /* 0x000fe20000010000 */
[----:B------:R-:W-:-:S06]  /*ced0*/  R2UR UR14, R26 ;  /* 0x000000001a0e72ca */ /* 0x000fcc00000e0000 */
[----:B------:R-:W3:Y:S01]  /*cee0*/  MUFU.EX2 R32, R83 ;  /* 0x0000005300207308 */ /* 0x000ee20000000800 */
[----:B------:R-:W-:Y:S01]  /*cef0*/  FADD.FTZ R26, R30, R25 ;  /* 0x000000191e1a7221 */ /* 0x000fe20000010000 */
[----:B------:R-:W-:-:S06]  /*cf00*/  FADD.FTZ R36, R162, R27 ;  /* 0x0000001ba2247221 */ /* 0x000fcc0000010000 */
[----:B------:R-:W4:Y:S01]  /*cf10*/  MUFU.EX2 R33, R33 ;  /* 0x0000002100217308 */ /* 0x000f220000000800 */
[----:B------:R-:W-:Y:S01]  /*cf20*/  IMAD.MOV.U32 R25, RZ, RZ, 0x40000040 ;  /* 0x40000040ff197424 */ /* 0x000fe200078e00ff */
[----:B------:R-:W-:-:S06]  /*cf30*/  F2FP.BF16.F32.PACK_AB R164, R21, R164 ;  /* 0x000000a415a4723e */ /* 0x000fcc00000010ff */
[----:B------:R-:W5:Y:S01]  /*cf40*/  MUFU.EX2 R85, R85 ;  /* 0x0000005500557308 */ /* 0x000f620000000800 */
[----:B--2---:R-:W-:-:S07]  /*cf50*/  FADD.FTZ R21, R31, R36 ;  /* 0x000000241f157221 */ /* 0x004fce0000010000 */
[----:B------:R-:W2:Y:S01]  /*cf60*/  MUFU.EX2 R158, R158 ;  /* 0x0000009e009e7308 */ /* 0x000ea20000000800 */
[----:B------:R-:W-:Y:S01]  /*cf70*/  R2UR UR19, R25 ;  /* 0x00000000191372ca */ /* 0x000fe200000e0000 */
[----:B0-----:R-:W-:Y:S01]  /*cf80*/  FADD.FTZ R25, R81, R26 ;  /* 0x0000001a51197221 */ /* 0x001fe20000010000 */
[----:B-1----:R-:W-:-:S05]  /*cf90*/  FADD.FTZ R36, R156, R21 ;  /* 0x000000159c247221 */ /* 0x002fca0000010000 */
[----:B------:R-:W0:Y:S01]  /*cfa0*/  MUFU.EX2 R34, R43 ;  /* 0x0000002b00227308 */ /* 0x000e220000000800 */
[----:B---3--:R-:W-:-:S07]  /*cfb0*/  FADD.FTZ R26, R32, R25 ;  /* 0x00000019201a7221 */ /* 0x008fce0000010000 */
[----:B------:R-:W1:Y:S01]  /*cfc0*/  MUFU.EX2 R35, R35 ;  /* 0x0000002300237308 */ /* 0x000e620000000800 */
[----:B------:R-:W-:Y:S01]  /*cfd0*/  R2UR UR6, R24 ;  /* 0x00000000180672ca */ /* 0x000fe200000e0000 */
[----:B----4-:R-:W-:-:S06]  /*cfe0*/  FADD.FTZ R25, R33, R36 ;  /* 0x0000002421197221 */ /* 0x010fcc0000010000 */
[----:B------:R-:W3:Y:S01]  /*cff0*/  MUFU.EX2 R87, R87 ;  /* 0x0000005700577308 */ /* 0x000ee20000000800 */
[----:B------:R-:W-:Y:S02]  /*d000*/  VIADD R24, R24, 0x180 ;  /* 0x0000018018187836 */ /* 0x000fe40000000000 */
[----:B-----5:R-:W-:Y:S01]  /*d010*/  FADD.FTZ R21, R85, R26 ;  /* 0x0000001a55157221 */ /* 0x020fe20000010000 */
[----:B--2---:R-:W-:-:S04]  /*d020*/  FADD.FTZ R26, R158, R25 ;  /* 0x000000199e1a7221 */ /* 0x004fc80000010000 */
[----:B------:R-:W2:Y:S01]  /*d030*/  MUFU.EX2 R0, R47 ;  /* 0x0000002f00007308 */ /* 0x000ea20000000800 */
[----:B------:R-:W-:-:S07]  /*d040*/  R2UR UR18, R24 ;  /* 0x00000000181272ca */ /* 0x000fce00000e0000 */
[----:B------:R-:W4:Y:S01]  /*d050*/  MUFU.EX2 R152, R152 ;  /* 0x0000009800987308 */ /* 0x000f220000000800 */
[----:B------:R-:W-:Y:S01]  /*d060*/  F2FP.BF16.F32.PACK_AB R165, R14, R71 ;  /* 0x000000470ea5723e */ /* 0x000fe200000010ff */
[----:B0-----:R-:W-:-:S06]  /*d070*/  FADD.FTZ R14, R34, R21 ;  /* 0x00000015220e7221 */ /* 0x001fcc0000010000 */
[----:B------:R-:W0:Y:S01]  /*d080*/  MUFU.EX2 R89, R89 ;  /* 0x0000005900597308 */ /* 0x000e220000000800 */
[----:B-1----:R-:W-:-:S07]  /*d090*/  FADD.FTZ R25, R35, R26 ;  /* 0x0000001a23197221 */ /* 0x002fce0000010000 */
[----:B------:R-:W1:Y:S01]  /*d0a0*/  MUFU.EX2 R37, R37 ;  /* 0x0000002500257308 */ /* 0x000e620000000800 */
[----:B---3--:R-:W-:-:S07]  /*d0b0*/  FADD.FTZ R21, R87, R14 ;  /* 0x0000000e57157221 */ /* 0x008fce0000010000 */
[----:B------:R-:W3:Y:S01]  /*d0c0*/  MUFU.EX2 R24, R51 ;  /* 0x0000003300187308 */ /* 0x000ee20000000800 */
[----:B--2---:R-:W-:-:S07]  /*d0d0*/  FADD.FTZ R14, R0, R21 ;  /* 0x00000015000e7221 */ /* 0x004fce0000010000 */
[----:B------:R-:W2:Y:S01]  /*d0e0*/  MUFU.EX2 R154, R154 ;  /* 0x0000009a009a7308 */ /* 0x000ea20000000800 */
[----:B------:R-:W-:-:S07]  /*d0f0*/  F2FP.BF16.F32.PACK_AB R167, R28, R73 ;  /* 0x000000491ca7723e */ /* 0x000fce00000010ff */
[----:B------:R-:W-:Y:S08]  /*d100*/  MUFU.EX2 R39, R39 ;  /* 0x0000002700277308 */ /* 0x000ff00000000800 */
[----:B------:R-:W5:Y:S08]  /*d110*/  MUFU.EX2 R91, R91 ;  /* 0x0000005b005b7308 */ /* 0x000f700000000800 */
[----:B------:R-:W5:Y:S01]  /*d120*/  MUFU.EX2 R26, R55 ;  /* 0x00000037001a7308 */ /* 0x000f620000000800 */
[----:B----4-:R-:W-:Y:S01]  /*d130*/  FADD.FTZ R28, R152, R25 ;  /* 0x00000019981c7221 */ /* 0x010fe20000010000 */
[----:B0-----:R-:W-:Y:S01]  /*d140*/  FADD.FTZ R21, R89, R14 ;  /* 0x0000000e59157221 */ /* 0x001fe20000010000 */
[----:B------:R-:W-:Y:S01]  /*d150*/  F2FP.BF16.F32.PACK_AB R166, R29, R166 ;  /* 0x000000a61da6723e */ /* 0x000fe200000010ff */
[----:B------:R-:W-:Y:S01]  /*d160*/  BAR.SYNC.DEFER_BLOCKING 0xf, 0x100 ;  /* 0x03c4000000007b1d */ /* 0x000fe20000010000 */
[----:B-1----:R-:W-:Y:S01]  /*d170*/  FADD.FTZ R25, R37, R28 ;  /* 0x0000001c25197221 */ /* 0x002fe20000010000 */
[----:B---3--:R-:W-:Y:S01]  /*d180*/  FADD.FTZ R14, R24, R21 ;  /* 0x00000015180e7221 */ /* 0x008fe20000010000 */
[----:B------:R-:W-:-:S02]  /*d190*/  F2FP.BF16.F32.PACK_AB R160, R57, R160 ;  /* 0x000000a039a0723e */ /* 0x000fc400000010ff */
[----:B------:R-:W-:Y:S02]  /*d1a0*/  F2FP.BF16.F32.PACK_AB R161, R30, R77 ;  /* 0x0000004d1ea1723e */ /* 0x000fe400000010ff */
[----:B------:R-:W-:Y:S02]  /*d1b0*/  F2FP.BF16.F32.PACK_AB R162, R31, R162 ;  /* 0x000000a21fa2723e */ /* 0x000fe400000010ff */
[----:B------:R-:W-:Y:S02]  /*d1c0*/  F2FP.BF16.F32.PACK_AB R163, R32, R81 ;  /* 0x0000005120a3723e */ /* 0x000fe400000010ff */
[----:B------:R-:W-:Y:S01]  /*d1d0*/  F2FP.BF16.F32.PACK_AB R159, R0, R87 ;  /* 0x00000057009f723e */ /* 0x000fe200000010ff */
[----:B--2---:R-:W-:Y:S01]  /*d1e0*/  FADD.FTZ R0, R154, R25 ;  /* 0x000000199a007221 */ /* 0x004fe20000010000 */
[----:B------:R-:W-:Y:S02]  /*d1f0*/  F2FP.BF16.F32.PACK_AB R156, R33, R156 ;  /* 0x0000009c219c723e */ /* 0x000fe400000010ff */
[----:B------:R-:W-:-:S02]  /*d200*/  F2FP.BF16.F32.PACK_AB R157, R34, R85 ;  /* 0x00000055229d723e */ /* 0x000fc400000010ff */
[----:B------:R-:W-:Y:S01]  /*d210*/  F2FP.BF16.F32.PACK_AB R158, R35, R158 ;  /* 0x0000009e239e723e */ /* 0x000fe200000010ff */
[----:B-----5:R-:W-:Y:S01]  /*d220*/  FADD.FTZ R21, R91, R14 ;  /* 0x0000000e5b157221 */ /* 0x020fe20000010000 */
[----:B------:R-:W-:Y:S02]  /*d230*/  F2FP.BF16.F32.PACK_AB R152, R37, R152 ;  /* 0x000000982598723e */ /* 0x000fe400000010ff */
[----:B------:R-:W-:Y:S02]  /*d240*/  F2FP.BF16.F32.PACK_AB R153, R24, R89 ;  /* 0x000000591899723e */ /* 0x000fe400000010ff */
[C---:B------:R-:W-:Y:S02]  /*d250*/  F2FP.BF16.F32.PACK_AB R154, R39.reuse, R154 ;  /* 0x0000009a279a723e */ /* 0x040fe400000010ff */
[C---:B------:R-:W-:Y:S01]  /*d260*/  F2FP.BF16.F32.PACK_AB R155, R26.reuse, R91 ;  /* 0x0000005b1a9b723e */ /* 0x040fe200000010ff */
[----:B------:R-:W-:Y:S01]  /*d270*/  STSM.16.M88.4 [R227+0x36400], R164 ;  /* 0x036400a4e3007844 */ /* 0x000fe20000000200 */
[----:B------:R-:W-:Y:S01]  /*d280*/  FADD.FTZ R0, R39, R0 ;  /* 0x0000000027007221 */ /* 0x000fe20000010000 */
[----:B------:R-:W-:-:S02]  /*d290*/  FADD.FTZ R14, R26, R21 ;  /* 0x000000151a0e7221 */ /* 0x000fc40000010000 */
[----:B------:R-:W-:Y:S04]  /*d2a0*/  STSM.16.M88.4 [R228], R160 ;  /* 0x000000a0e4007844 */ /* 0x000fe80000000200 */
[----:B------:R0:W-:Y:S04]  /*d2b0*/  STSM.16.M88.4 [R56], R156 ;  /* 0x0000009c38007844 */ /* 0x0001e80000000200 */
[----:B------:R1:W-:Y:S01]  /*d2c0*/  STSM.16.M88.4 [R229], R152 ;  /* 0x00000098e5007844 */ /* 0x0003e20000000200 */
[----:B0-----:R-:W-:-:S06]  /*d2d0*/  WARPGROUP.ARRIVE ;  /* 0x00000000000079c5 */ /* 0x001fcc0000000000 */
        /* <DEDUP_REMOVED lines=24> */
.L_x_5302:
[----:B------:R-:W-:Y:S01]  /*d460*/  VIADD R20, R20, 0x38860 ;  /* 0x0003886014147836 */ /* 0x000fe20000000000 */
[----:B------:R-:W0:Y:S01]  /*d470*/  @P5 LDC R21, c[0x0][0x44c] ;  /* 0x00011300ff155b82 */ /* 0x000e220000000800 */
[----:B------:R-:W-:Y:S01]  /*d480*/  IMAD.MOV.U32 R152, RZ, RZ, R213 ;  /* 0x000000ffff987224 */ /* 0x000fe200078e00d5 */
[----:B------:R-:W-:Y:S01]  /*d490*/  ULDC UR36, c[0x0][0xa80] ;  /* 0x0002a00000247ab9 */ /* 0x000fe20000000800 */
[----:B------:R-:W-:Y:S01]  /*d4a0*/  ULDC UR37, c[0x0][0xa80] ;  /* 0x0002a00000257ab9 */ /* 0x000fe20000000800 */
[----:B------:R-:W-:Y:S01]  /*d4b0*/  PRMT R20, R190, 0x654, R20 ;  /* 0x00000654be147816 */ /* 0x000fe20000000014 */
[----:B------:R-:W-:Y:S03]  /*d4c0*/  BSSY B1, `(.L_x_5303) ;  /* 0x0000397000017945 */ /* 0x000fe60003800000 */
[----:B------:R1:W-:Y:S02]  /*d4d0*/  SYNCS.ARRIVE.TRANS64.RED.A1T0 RZ, [R20+URZ], RZ ;  /* 0x000000ff14ff79a7 */ /* 0x0003e4000810043f */
[----:B-1----:R-:W1:Y:S01]  /*d4e0*/  @P5 LDC R20, c[0x0][0x450] ;  /* 0x00011400ff145b82 */ /* 0x002e620000000800 */
[----:B0-----:R-:W-:-:S05]  /*d4f0*/  @P5 IMAD.HI.U32 R21, R213, R21, RZ ;  /* 0x00000015d5155227 */ /* 0x001fca00078e00ff */
[----:B-1----:R-:W-:-:S04]  /*d500*/  @P5 SHF.R.U32.HI R152, RZ, R20, R21 ;  /* 0x00000014ff985219 */ /* 0x002fc80000011615 */
[----:B------:R-:W-:-:S04]  /*d510*/  IADD3 R20, R152, R211, -R208 ;  /* 0x000000d398147210 */ /* 0x000fc80007ffe8d0 */
[----:B------:R-:W-:-:S04]  /*d520*/  SHF.R.S32.HI R21, RZ, 0x1f, R20 ;  /* 0x0000001fff157819 */ /* 0x000fc80000011414 */
[----:B------:R-:W-:Y:S01]  /*d530*/  LEA.HI R21, R21, R20, RZ, 0x6 ;  /* 0x0000001415157211 */ /* 0x000fe200078f30ff */
[----:B------:R-:W-:-:S03]  /*d540*/  VIADD R20, R168, 0xfffffffe ;  /* 0xfffffffea8147836 */ /* 0x000fc60000000000 */
[----:B------:R-:W-:-:S04]  /*d550*/  SHF.R.S32.HI R212, RZ, 0x6, R21 ;  /* 0x00000006ffd47819 */ /* 0x000fc80000011415 */
[----:B------:R-:W-:-:S04]  /*d560*/  VIMNMX R212, RZ, R212, !PT ;  /* 0x000000d4ffd47248 */ /* 0x000fc80007fe0100 */
[----:B------:R-:W-:-:S13]  /*d570*/  ISETP.GE.AND P1, PT, R20, R212, PT ;  /* 0x000000d41400720c */ /* 0x000fda0003f26270 */
[----:B------:R-:W-:Y:S05]  /*d580*/  @!P1 BRA `(.L_x_5304) ;  /* 0x0000003800289947 */ /* 0x000fea0003800000 */
[----:B------:R-:W-:Y:S01]  /*d590*/  BSSY B0, `(.L_x_5304) ;  /* 0x0000389000007945 */ /* 0x000fe20003800000 */
[----:B------:R-:W-:Y:S02]  /*d5a0*/  IMAD.MOV.U32 R198, RZ, RZ, R15 ;  /* 0x000000ffffc67224 */ /* 0x000fe400078e000f */
[----:B------:R-:W-:Y:S02]  /*d5b0*/  IMAD.MOV.U32 R196, RZ, RZ, R13 ;  /* 0x000000ffffc47224 */ /* 0x000fe400078e000d */
[----:B------:R-:W-:-:S07]  /*d5c0*/  IMAD.MOV.U32 R197, RZ, RZ, R19 ;  /* 0x000000ffffc57224 */ /* 0x000fce00078e0013 */
.L_x_5317:
[----:B------:R-:W-:-:S05]  /*d5d0*/  VIADD R19, R197, 0x1 ;  /* 0x00000001c5137836 */ /* 0x000fca0000000000 */
[----:B------:R-:W-:-:S04]  /*d5e0*/  ISETP.NE.AND P1, PT, R19, 0x2, PT ;  /* 0x000000021300780c */ /* 0x000fc80003f25270 */
[----:B------:R-:W-:Y:S02]  /*d5f0*/  SEL R12, RZ, 0x1, P1 ;  /* 0x00000001ff0c7807 */ /* 0x000fe40000800000 */
[----:B------:R-:W-:Y:S02]  /*d600*/  SEL R19, R19, RZ, P1 ;  /* 0x000000ff13137207 */ /* 0x000fe40000800000 */
[----:B------:R-:W-:Y:S01]  /*d610*/  LOP3.LUT R23, R23, R12, RZ, 0x3c, !PT ;  /* 0x0000000c17177212 */ /* 0x000fe200078e3cff */
[----:B0-----:R-:W-:Y:S06]  /*d620*/  @!P0 BRA `(.L_x_5305) ;  /* 0x0000000000048947 */ /* 0x001fec0003800000 */
[----:B------:R-:W-:Y:S01]  /*d630*/  BPT.TRAP 0x1 ;  /* 0x000000040000795c */ /* 0x000fe20000300000 */
.L_x_5305:
[----:B------:R-:W-:Y:S01]  /*d640*/  IMAD R21, R19, 0x8, R18 ;  /* 0x0000000813157824 */ /* 0x000fe200078e0212 */
[----:B------:R-:W-:-:S04]  /*d650*/  SHF.L.U32 R15, R23, 0x1f, RZ ;  /* 0x0000001f170f7819 */ /* 0x000fc800000006ff */
[----:B------:R0:W1:Y:S01]  /*d660*/  SYNCS.PHASECHK.TRANS64.TRYWAIT P1, [R21+URZ+0x38830], R15 ;  /* 0x0388300f150075a7 */ /* 0x000062000802017f */
[----:B------:R-:W-:Y:S05]  /*d670*/  @!P0 BRA `(.L_x_5306) ;  /* 0x0000000000048947 */ /* 0x000fea0003800000 */
[----:B------:R-:W-:Y:S01]  /*d680*/  BPT.TRAP 0x1 ;  /* 0x000000040000795c */ /* 0x000fe20000300000 */
.L_x_5306:
[----:B------:R-:W-:Y:S01]  /*d690*/  BSSY B2, `(.L_x_5307) ;  /* 0x0000006000027945 */ /* 0x000fe20003800000 */
[----:B------:R-:W-:Y:S02]  /*d6a0*/  IMAD R154, R19, 0x200, R199 ;  /* 0x00000200139a7824 */ /* 0x000fe400078e02c7 */
[----:B------:R-:W-:Y:S01]  /*d6b0*/  IMAD.MOV.U32 R155, RZ, RZ, 0x40000040 ;  /* 0x40000040ff9b7424 */ /* 0x000fe200078e00ff */
[----:B-1----:R-:W-:Y:S06]  /*d6c0*/  @P1 BRA `(.L_x_5308) ;  /* 0x0000000000081947 */ /* 0x002fec0003800000 */
[----:B------:R-:W1:Y:S02]  /*d6d0*/  SYNCS.PHASECHK.TRANS64.TRYWAIT P1, [R21+URZ+0x38830], R15 ;  /* 0x0388300f150075a7 */ /* 0x000e64000802017f */
[----:B-1----:R-:W-:Y:S05]  /*d6e0*/  @!P1 BRA `(.L_x_5309) ;  /* 0x0000013c00289947 */ /* 0x002fea0003800000 */
.L_x_5308:
[----:B------:R-:W-:Y:S05]  /*d6f0*/  BSYNC B2 ;  /* 0x0000000000027941 */ /* 0x000fea0003800000 */
.L_x_5307:
        /* <DEDUP_REMOVED lines=36> */
.L_x_5310:
[----:B------:R2:W3:Y:S01]  /*d940*/  SYNCS.PHASECHK.TRANS64.TRYWAIT P1, [R21+URZ+0x38850], R15 ;  /* 0x0388500f150075a7 */ /* 0x0004e2000802017f */
[----:B------:R-:W-:Y:S05]  /*d950*/  @!P0 BRA `(.L_x_5311) ;  /* 0x0000000000048947 */ /* 0x000fea0003800000 */
[----:B------:R-:W-:Y:S01]  /*d960*/  BPT.TRAP 0x1 ;  /* 0x000000040000795c */ /* 0x000fe20000300000 */
.L_x_5311:
[----:B------:R-:W-:Y:S04]  /*d970*/  BSSY B2, `(.L_x_5312) ;  /* 0x0000004000027945 */ /* 0x000fe80003800000 */
[----:B---3--:R-:W-:Y:S05]  /*d980*/  @P1 BRA `(.L_x_5313) ;  /* 0x0000000000081947 */ /* 0x008fea0003800000 */
[----:B------:R-:W3:Y:S02]  /*d990*/  SYNCS.PHASECHK.TRANS64.TRYWAIT P1, [R21+URZ+0x38850], R15 ;  /* 0x0388500f150075a7 */ /* 0x000ee4000802017f */
[----:B---3--:R-:W-:Y:S05]  /*d9a0*/  @!P1 BRA `(.L_x_5314) ;  /* 0x00000138008c9947 */ /* 0x008fea0003800000 */
.L_x_5313:
[----:B------:R-:W-:Y:S05]  /*d9b0*/  BSYNC B2 ;  /* 0x0000000000027941 */ /* 0x000fea0003800000 */
.L_x_5312:
        /* <DEDUP_REMOVED lines=11> */
[----:B------:R-:W-:Y:S02]  /*da70*/  IMAD.MOV.U32 R203, RZ, RZ, 0x40000040 ;  /* 0x40000040ffcb7424 */ /* 0x000fe400078e00ff */
[----:B------:R-:W-:Y:S02]  /*da80*/  VIADD R204, R2, 0x800 ;  /* 0x0000080002cc7836 */ /* 0x000fe40000000000 */
        /* <DEDUP_REMOVED lines=10> */
[----:B----4-:R-:W-:Y:S01]  /*db30*/  SHF.R.U32.HI R202, RZ, 0x7, R202 ;  /* 0x00000007ffca7819 */ /* 0x010fe200000116ca */
[----:B------:R-:W-:Y:S02]  /*db40*/  WARPGROUP.DEPBAR.LE gsb0, 0x0 ;  /* 0x00008000000079c5 */ /* 0x000fe40000010000 */
[----:B------:R-:W-:-:S08]  /*db50*/  WARPGROUP.ARRIVE ;  /* 0x00000000000079c5 */ /* 0x000fd00000000000 */
        /* <DEDUP_REMOVED lines=148> */
[----:B------:R-:W-:Y:S02]  /*e4a0*/  R2UR UR6, R12 ;  /* 0x000000000c0672ca */ /* 0x000fe400000e0000 */
[----:B------:R-:W-:Y:S01]  /*e4b0*/  R2UR UR7, R13 ;  /* 0x000000000d0772ca */ /* 0x000fe200000e0000 */
[----:B------:R-:W4:Y:S01]  /*e4c0*/  SHFL.IDX PT, R12, R202, RZ, 0x1f ;  /* 0x00001fffca0c7589 */ /* 0x000f2200000e0000 */
[----:B------:R-:W-:Y:S01]  /*e4d0*/  IMAD.MOV.U32 R13, RZ, RZ, 0x4 ;  /* 0x00000004ff0d7424 */ /* 0x000fe200078e00ff */
[----:B----4-:R-:W-:-:S04]  /*e4e0*/  ISETP.GT.AND P1, PT, R12, 0x7f, PT ;  /* 0x0000007f0c00780c */ /* 0x010fc80003f24270 */
[----:B------:R-:W-:Y:S02]  /*e4f0*/  SEL R12, RZ, 0x2, !P1 ;  /* 0x00000002ff0c7807 */ /* 0x000fe40004800000 */
[C---:B0123--:R-:W-:Y:S02]  /*e500*/  SEL R15, R13.reuse, 0x2, P1 ;  /* 0x000000020d0f7807 */ /* 0x04ffe40000800000 */
[----:B------:R-:W-:Y:S01]  /*e510*/  SEL R13, R13, 0x6, !P1 ;  /* 0x000000060d0d7807 */ /* 0x000fe20004800000 */
[----:B------:R-:W-:Y:S01]  /*e520*/  IMAD.IADD R202, R12, 0x1, R201 ;  /* 0x000000010cca7824 */ /* 0x000fe200078e02c9 */
        /* <DEDUP_REMOVED lines=155> */
[----:B------:R-:W-:Y:S02]  /*eee0*/  WARPGROUP.DEPBAR.LE gsb0, 0x0 ;  /* 0x00008000000079c5 */ /* 0x000fe40000010000 */
[----:B------:R-:W-:-:S10]  /*eef0*/  WARPGROUP.ARRIVE ;  /* 0x00000000000079c5 */ /* 0x000fd40000000000 */
[----:B------:R-:W-:Y:S01]  /*ef00*/  HGMMA.64x64x16.F32.BF16 R152, gdesc[UR4], R152, gsb0 ;  /* 0x00e00000049879f0 */ /* 0x000fe20008001898 */
[----:B------:R-:W-:Y:S01]  /*ef10*/  R2UR UR6, R202 ;  /* 0x00000000ca0672ca */ /* 0x000fe200000e0000 */
[C---:B------:R-:W-:Y:S01]  /*ef20*/  IMAD.IADD R202, R204.reuse, 0x1, R12 ;  /* 0x00000001ccca7824 */ /* 0x040fe200078e020c */
[----:B------:R-:W-:Y:S01]  /*ef30*/  R2UR UR7, R203 ;  /* 0x00000000cb0772ca */ /* 0x000fe200000e0000 */
[----:B------:R-:W-:Y:S02]  /*ef40*/  IMAD.MOV.U32 R203, RZ, RZ, 0x40000040 ;  /* 0x40000040ffcb7424 */ /* 0x000fe400078e00ff */
[----:B------:R-:W-:Y:S01]  /*ef50*/  IMAD.IADD R12, R204, 0x1, R13 ;  /* 0x00000001cc0c7824 */ /* 0x000fe200078e020d */
[----:B------:R-:W-:Y:S01]  /*ef60*/  R2UR UR4, R202 ;  /* 0x00000000ca0472ca */ /* 0x000fe200000e0000 */
[----:B------:R-:W-:Y:S01]  /*ef70*/  IMAD.IADD R202, R204, 0x1, R15 ;  /* 0x00000001ccca7824 */ /* 0x000fe200078e020f */
[----:B------:R-:W-:Y:S01]  /*ef80*/  R2UR UR5, R203 ;  /* 0x00000000cb0572ca */ /* 0x000fe200000e0000 */
[----:B------:R-:W-:Y:S01]  /*ef90*/  IMAD.MOV.U32 R203, RZ, RZ, 0x40000040 ;  /* 0x40000040ffcb7424 */ /* 0x000fe200078e00ff */
[----:B------:R-:W-:-:S02]  /*efa0*/  WARPGROUP.DEPBAR.LE gsb0, 0x0 ;  /* 0x00008000000079c5 */ /* 0x000fc40000010000 */
        /* <DEDUP_REMOVED lines=10> */
[----:B------:R-:W-:Y:S02]  /*f050*/  IMAD.MOV.U32 R203, RZ, RZ, 0x40000040 ;  /* 0x40000040ffcb7424 */ /* 0x000fe400078e00ff */
[----:B------:R-:W-:-:S05]  /*f060*/  IMAD.MOV.U32 R201, RZ, RZ, 0x40 ;  /* 0x00000040ffc97424 */ /* 0x000fca00078e00ff */
        /* <DEDUP_REMOVED lines=10> */
[----:B------:R-:W-:-:S04]  /*f110*/  SEL R13, R13, 0xf80, P1 ;  /* 0x00000f800d0d7807 */ /* 0x000fc80000800000 */
        /* <DEDUP_REMOVED lines=18> */
.L_x_5315:
[----:B------:R-:W2:Y:S01]  /*f240*/  LDL R12, [R1+0x10] ;  /* 0x00001000010c7983 */ /* 0x000ea20000100800 */
[----:B------:R-:W0:Y:S03]  /*f250*/  LDC R13, c[0x0][0x448] ;  /* 0x00011200ff0d7b82 */ /* 0x000e260000000800 */
[----:B------:R-:W3:Y:S01]  /*f260*/  LDL R202, [R1] ;  /* 0x0000000001ca7983 */ /* 0x000ee20000100800 */
[----:B0-----:R-:W-:-:S13]  /*f270*/  ISETP.NE.AND P1, PT, R13, 0x1, PT ;  /* 0x000000010d00780c */ /* 0x001fda0003f25270 */
[----:B------:R-:W0:Y:S08]  /*f280*/  @P1 LDC R15, c[0x0][0x44c] ;  /* 0x00011300ff0f1b82 */ /* 0x000e300000000800 */
[----:B------:R-:W1:Y:S01]  /*f290*/  @P1 LDC R13, c[0x0][0x450] ;  /* 0x00011400ff0d1b82 */ /* 0x000e620000000800 */
[----:B--2---:R-:W-:-:S04]  /*f2a0*/  IMAD.IADD R12, R12, 0x1, R213 ;  /* 0x000000010c0c7824 */ /* 0x004fc800078e02d5 */
[----:B0-----:R-:W-:-:S05]  /*f2b0*/  @P1 IMAD.HI.U32 R15, R12, R15, RZ ;  /* 0x0000000f0c0f1227 */ /* 0x001fca00078e00ff */
[----:B-1----:R-:W-:-:S05]  /*f2c0*/  @P1 SHF.R.U32.HI R12, RZ, R13, R15 ;  /* 0x0000000dff0c1219 */ /* 0x002fca000001160f */
[----:B------:R-:W-:Y:S04]  /*f2d0*/  SHFL.IDX PT, R13, R12, RZ, 0x1c1f ;  /* 0x001c1fff0c0d7589 */ /* 0x000fe800000e0000 */
[----:B------:R-:W0:Y:S01]  /*f2e0*/  SHFL.IDX PT, R12, R12, 0x1, 0x1c1f ;  /* 0x003c1f000c0c7f89 */ /* 0x000e2200000e0000 */
[----:B------:R-:W-:-:S04]  /*f2f0*/  IMAD.MOV.U32 R15, RZ, RZ, -0x40 ;  /* 0xffffffc0ff0f7424 */ /* 0x000fc800078e00ff */
[----:B------:R-:W-:-:S05]  /*f300*/  IMAD R15, R20, R15, 0x1 ;  /* 0x00000001140f7424 */ /* 0x000fca00078e020f */
[----:B------:R-:W-:-:S05]  /*f310*/  IADD3 R15, R211, R15, -R193 ;  /* 0x0000000fd30f7210 */ /* 0x000fca0007ffe8c1 */
[----:B------:R-:W-:-:S04]  /*f320*/  IMAD.IADD R15, R15, 0x1, -R208 ;  /* 0x000000010f0f7824 */ /* 0x000fc800078e0ad0 */
[----:B0-----:R-:W-:-:S05]  /*f330*/  IMAD.IADD R12, R15, 0x1, R12 ;  /* 0x000000010f0c7824 */ /* 0x001fca00078e020c */
[----:B------:R-:W-:-:S04]  /*f340*/  ISETP.GT.AND P6, PT, R12, RZ, PT ;  /* 0x000000ff0c00720c */ /* 0x000fc80003fc4270 */
[----:B------:R-:W-:Y:S02]  /*f350*/  FSEL R154, R154, -INF , P6 ;  /* 0xff8000009a9a7808 */ /* 0x000fe40003000000 */
[----:B------:R-:W-:-:S04]  /*f360*/  ISETP.GT.AND P6, PT, R12, 0x1, PT ;  /* 0x000000010c00780c */ /* 0x000fc80003fc4270 */
        /* <DEDUP_REMOVED lines=27> */
[----:B------:R-:W-:Y:S02]  /*f520*/  ISETP.GT.AND P6, PT, R12, 0x39, PT ;  /* 0x000000390c00780c */ /* 0x000fe40003fc4270 */
        /* <DEDUP_REMOVED lines=14> */
[----:B------:R-:W-:Y:S02]  /*f610*/  FSEL R183, R183, -INF , P6 ;  /* 0xff800000b7b77808 */ /* 0x000fe40003000000 */
[----:B------:R-:W-:-:S04]  /*f620*/  FMNMX.FTZ R12, R182, R12, !PT ;  /* 0x0000000cb60c7209 */ /* 0x000fc80007810000 */
[----:B------:R-:W-:Y:S01]  /*f630*/  FMNMX.FTZ R12, R183, R12, !PT ;  /* 0x0000000cb70c7209 */ /* 0x000fe20007810000 */
[----:B------:R-:W-:-:S04]  /*f640*/  IMAD.IADD R13, R15, 0x1, R13 ;  /* 0x000000010f0d7824 */ /* 0x000fc800078e020d */
[----:B------:R-:W0:Y:S02]  /*f650*/  SHFL.BFLY PT, R15, R12, 0x2, 0x1f ;  /* 0x0c401f000c0f7f89 */ /* 0x000e2400000e0000 */
[----:B0-----:R-:W-:-:S05]  /*f660*/  FMNMX.FTZ R15, R12, R15, !PT ;  /* 0x0000000f0c0f7209 */ /* 0x001fca0007810000 */
[----:B------:R-:W0:Y:S01]  /*f670*/  SHFL.BFLY PT, R12, R15, 0x1, 0x1f ;  /* 0x0c201f000f0c7f89 */ /* 0x000e2200000e0000 */
[----:B------:R-:W-:-:S04]  /*f680*/  ISETP.GT.AND P1, PT, R13, 0x1, PT ;  /* 0x000000010d00780c */ /* 0x000fc80003f24270 */
[----:B------:R-:W-:Y:S02]  /*f690*/  FSEL R200, R153, -INF , P1 ;  /* 0xff80000099c87808 */ /* 0x000fe40000800000 */
[----:B0-----:R-:W-:-:S04]  /*f6a0*/  FMNMX.FTZ R15, R15, R12, !PT ;  /* 0x0000000c0f0f7209 */ /* 0x001fc80007810000 */
[----:B------:R-:W-:-:S04]  /*f6b0*/  FSETP.NEU.FTZ.AND P6, PT, R15, -INF , PT ;  /* 0xff8000000f00780b */ /* 0x000fc80003fdd000 */
[----:B------:R-:W-:-:S05]  /*f6c0*/  FSEL R12, R15, RZ, P6 ;  /* 0x000000ff0f0c7208 */ /* 0x000fca0003000000 */
[----:B------:R-:W-:Y:S01]  /*f6d0*/  FADD.FTZ R198, -R12, R198 ;  /* 0x000000c60cc67221 */ /* 0x000fe20000010100 */
[----:B------:R-:W-:-:S04]  /*f6e0*/  IMAD.U32 R12, RZ, RZ, UR37 ;  /* 0x00000025ff0c7e24 */ /* 0x000fc8000f8e00ff */
[----:B------:R-:W-:Y:S01]  /*f6f0*/  FMUL.FTZ R153, R15, R12 ;  /* 0x0000000c0f997220 */ /* 0x000fe20000410000 */
[----:B------:R-:W-:-:S04]  /*f700*/  LOP3.LUT R22, R22, 0xfff7ffff, RZ, 0xc0, !PT ;  /* 0xfff7ffff16167812 */ /* 0x000fc800078ec0ff */
[----:B------:R-:W-:Y:S02]  /*f710*/  FSEL R153, R153, RZ, P6 ;  /* 0x000000ff99997208 */ /* 0x000fe40003000000 */
[----:B------:R-:W-:Y:S02]  /*f720*/  @P0 LOP3.LUT R22, R22, 0x80000, RZ, 0xfc, !PT ;  /* 0x0008000016160812 */ /* 0x000fe400078efcff */
[C---:B------:R-:W-:Y:S01]  /*f730*/  ISETP.GT.AND P0, PT, R13.reuse, 0x21, PT ;  /* 0x000000210d00780c */ /* 0x040fe20003f04270 */
[-CC-:B------:R-:W-:Y:S01]  /*f740*/  FFMA.FTZ R201, R174, R12.reuse, -R153.reuse ;  /* 0x0000000caec97223 */ /* 0x180fe20000010899 */
[-C--:B------:R-:W-:Y:S01]  /*f750*/  FMUL.FTZ R174, R198, R12.reuse ;  /* 0x0000000cc6ae7220 */ /* 0x080fe20000410000 */
[-CC-:B------:R-:W-:Y:S01]  /*f760*/  FFMA.FTZ R154, R154, R12.reuse, -R153.reuse ;  /* 0x0000000c9a9a7223 */ /* 0x180fe20000010899 */
[----:B------:R-:W-:Y:S01]  /*f770*/  ISETP.GT.AND P5, PT, R13, 0x8, PT ;  /* 0x000000080d00780c */ /* 0x000fe20003fa4270 */
        /* <DEDUP_REMOVED lines=15> */
[----:B------:R-:W-:-:S02]  /*f870*/  FSEL R156, R156, -INF , P5 ;  /* 0xff8000009c9c7808 */ /* 0x000fc40002800000 */
[----:B------:R-:W-:Y:S02]  /*f880*/  ISETP.GT.AND P5, PT, R13, 0x29, PT ;  /* 0x000000290d00780c */ /* 0x000fe40003fa4270 */
[----:B------:R-:W-:-:S03]  /*f890*/  LOP3.LUT R22, R22, 0xffefffff, RZ, 0xc0, !PT ;  /* 0xffefffff16167812 */ /* 0x000fc600078ec0ff */
[----:B------:R-:W0:Y:S01]  /*f8a0*/  MUFU.EX2 R153, R154 ;  /* 0x0000009a00997308 */ /* 0x000e220000000800 */
[----:B------:R-:W-:Y:S02]  /*f8b0*/  ISETP.GT.AND P2, PT, R13, RZ, PT ;  /* 0x000000ff0d00720c */ /* 0x000fe40003f44270 */
[----:B------:R-:W-:-:S05]  /*f8c0*/  @P0 LOP3.LUT R22, R22, 0x100000, RZ, 0xfc, !PT ;  /* 0x0010000016160812 */ /* 0x000fca00078efcff */
[----:B------:R-:W1:Y:S01]  /*f8d0*/  MUFU.EX2 R155, R155 ;  /* 0x0000009b009b7308 */ /* 0x000e620000000800 */
[----:B------:R-:W-:Y:S02]  /*f8e0*/  FSEL R152, R152, -INF , P2 ;  /* 0xff80000098987808 */ /* 0x000fe40001000000 */
[C---:B------:R-:W-:Y:S02]  /*f8f0*/  ISETP.GT.AND P4, PT, R13.reuse, 0x9, PT ;  /* 0x000000090d00780c */ /* 0x040fe40003f84270 */
[C---:B------:R-:W-:Y:S02]  /*f900*/  ISETP.GT.AND P3, PT, R13.reuse, 0x10, PT ;  /* 0x000000100d00780c */ /* 0x040fe40003f64270 */
[C---:B------:R-:W-:Y:S02]  /*f910*/  ISETP.GT.AND P2, PT, R13.reuse, 0x11, PT ;  /* 0x000000110d00780c */ /* 0x040fe40003f44270 */
[----:B------:R-:W-:Y:S02]  /*f920*/  ISETP.GT.AND P1, PT, R13, 0x18, PT ;  /* 0x000000180d00780c */ /* 0x000fe40003f24270 */
[----:B------:R-:W-:-:S02]  /*f930*/  LOP3.LUT R22, R22, 0xffdfffff, RZ, 0xc0, !PT ;  /* 0xffdfffff16167812 */ /* 0x000fc400078ec0ff */
[----:B------:R-:W-:Y:S02]  /*f940*/  FSEL R157, R157, -INF , P4 ;  /* 0xff8000009d9d7808 */ /* 0x000fe40002000000 */
[----:B------:R-:W-:Y:S02]  /*f950*/  FSEL R160, R160, -INF , P3 ;  /* 0xff800000a0a07808 */ /* 0x000fe40001800000 */
[----:B------:R-:W-:Y:S02]  /*f960*/  FSEL R161, R161, -INF , P2 ;  /* 0xff800000a1a17808 */ /* 0x000fe40001000000 */
[----:B------:R-:W-:Y:S02]  /*f970*/  FSEL R164, R164, -INF , P1 ;  /* 0xff800000a4a47808 */ /* 0x000fe40000800000 */
[----:B------:R-:W-:Y:S02]  /*f980*/  @P5 LOP3.LUT R22, R22, 0x200000, RZ, 0xfc, !PT ;  /* 0x0020000016165812 */ /* 0x000fe400078efcff */
[----:B------:R-:W-:-:S02]  /*f990*/  ISETP.GT.AND P4, PT, R13, 0x30, PT ;  /* 0x000000300d00780c */ /* 0x000fc40003f84270 */
[C---:B------:R-:W-:Y:S02]  /*f9a0*/  ISETP.GT.AND P3, PT, R13.reuse, 0x31, PT ;  /* 0x000000310d00780c */ /* 0x040fe40003f64270 */
[C---:B------:R-:W-:Y:S02]  /*f9b0*/  ISETP.GT.AND P2, PT, R13.reuse, 0x38, PT ;  /* 0x000000380d00780c */ /* 0x040fe40003f44270 */
[C---:B------:R-:W-:Y:S02]  /*f9c0*/  ISETP.GT.AND P1, PT, R13.reuse, 0x39, PT ;  /* 0x000000390d00780c */ /* 0x040fe40003f24270 */
[C---:B------:R-:W-:Y:S02]  /*f9d0*/  ISETP.GT.AND P5, PT, R13.reuse, 0x19, PT ;  /* 0x000000190d00780c */ /* 0x040fe40003fa4270 */
[C---:B------:R-:W-:Y:S02]  /*f9e0*/  ISETP.GT.AND P0, PT, R13.reuse, 0x20, PT ;  /* 0x000000200d00780c */ /* 0x040fe40003f04270 */
[----:B------:R-:W-:Y:S01]  /*f9f0*/  ISETP.GT.AND P6, PT, R13, 0x28, PT ;  /* 0x000000280d00780c */ /* 0x000fe20003fc4270 */
[----:B0-----:R-:W-:Y:S01]  /*fa00*/  FFMA.FTZ R13, R174, R14, R153 ;  /* 0x0000000eae0d7223 */ /* 0x001fe20000010099 */
[----:B-1----:R-:W-:-:S03]  /*fa10*/  F2FP.BF16.F32.PACK_AB R153, R155, R153 ;  /* 0x000000999b99723e */ /* 0x002fc600000010ff */
[----:B------:R-:W-:Y:S02]  /*fa20*/  FADD.FTZ R13, R155, R13 ;  /* 0x0000000d9b0d7221 */ /* 0x000fe40000010000 */
[----:B------:R-:W0:Y:S08]  /*fa30*/  MUFU.EX2 R155, R158 ;  /* 0x0000009e009b7308 */ /* 0x000e300000000800 */
[----:B------:R-:W1:Y:S01]  /*fa40*/  MUFU.EX2 R159, R159 ;  /* 0x0000009f009f7308 */ /* 0x000e620000000800 */
[----:B0-----:R-:W-:-:S04]  /*fa50*/  FADD.FTZ R13, R155, R13 ;  /* 0x0000000d9b0d7221 */ /* 0x001fc80000010000 */
[----:B-1----:R-:W-:Y:S01]  /*fa60*/  FADD.FTZ R14, R159, R13 ;  /* 0x0000000d9f0e7221 */ /* 0x002fe20000010000 */
[----:B------:R-:W-:-:S05]  /*fa70*/  VIADD R13, R21, 0x38840 ;  /* 0x00038840150d7836 */ /* 0x000fca0000000000 */
[----:B------:R-:W-:-:S04]  /*fa80*/  PRMT R13, R190, 0x654, R13 ;  /* 0x00000654be0d7816 */ /* 0x000fc8000000000d */
[----:B------:R0:W-:Y:S02]  /*fa90*/  SYNCS.ARRIVE.TRANS64.RED.A1T0 RZ, [R13+URZ], RZ ;  /* 0x000000ff0dff79a7 */ /* 0x0001e4000810043f */
[----:B0-----:R-:W-:-:S04]  /*faa0*/  FMNMX.FTZ R13, R152, R196, !PT ;  /* 0x000000c4980d7209 */ /* 0x001fc80007810000 */
[----:B------:R-:W-:-:S04]  /*fab0*/  FMNMX.FTZ R13, R200, R13, !PT ;  /* 0x0000000dc80d7209 */ /* 0x000fc80007810000 */
[----:B------:R-:W-:-:S04]  /*fac0*/  FMNMX.FTZ R13, R156, R13, !PT ;  /* 0x0000000d9c0d7209 */ /* 0x000fc80007810000 */
[----:B------:R-:W-:-:S04]  /*fad0*/  FMNMX.FTZ R13, R157, R13, !PT ;  /* 0x0000000d9d0d7209 */ /* 0x000fc80007810000 */
[----:B------:R-:W-:-:S04]  /*fae0*/  FMNMX.FTZ R13, R160, R13, !PT ;  /* 0x0000000da00d7209 */ /* 0x000fc80007810000 */
[----:B------:R-:W-:Y:S02]  /*faf0*/  FMNMX.FTZ R13, R161, R13, !PT ;  /* 0x0000000da10d7209 */ /* 0x000fe40007810000 */
[----:B------:R-:W-:Y:S02]  /*fb00*/  FSEL R165, R165, -INF , P5 ;  /* 0xff800000a5a57808 */ /* 0x000fe40002800000 */
[----:B------:R-:W-:Y:S02]  /*fb10*/  FMNMX.FTZ R13, R164, R13, !PT ;  /* 0x0000000da40d7209 */ /* 0x000fe40007810000 */
[----:B------:R-:W-:Y:S02]  /*fb20*/  FSEL R168, R168, -INF , P0 ;  /* 0xff800000a8a87808 */ /* 0x000fe40000000000 */
[----:B------:R-:W-:Y:S02]  /*fb30*/  LOP3.LUT P0, RZ, R22, 0x100000, RZ, 0xc0, !PT ;  /* 0x0010000016ff7812 */ /* 0x000fe4000780c0ff */
[----:B------:R-:W-:-:S02]  /*fb40*/  FMNMX.FTZ R13, R165, R13, !PT ;  /* 0x0000000da50d7209 */ /* 0x000fc40007810000 */
[----:B------:R-:W-:Y:S02]  /*fb50*/  FSEL R169, R169, -INF , P0 ;  /* 0xff800000a9a97808 */ /* 0x000fe40000000000 */
[----:B------:R-:W-:Y:S02]  /*fb60*/  FMNMX.FTZ R13, R168, R13, !PT ;  /* 0x0000000da80d7209 */ /* 0x000fe40007810000 */
[----:B------:R-:W-:Y:S02]  /*fb70*/  LOP3.LUT P5, RZ, R22, 0x200000, RZ, 0xc0, !PT ;  /* 0x0020000016ff7812 */ /* 0x000fe400078ac0ff */
[----:B------:R-:W-:Y:S02]  /*fb80*/  FSEL R172, R172, -INF , P6 ;  /* 0xff800000acac7808 */ /* 0x000fe40003000000 */
[----:B------:R-:W-:Y:S02]  /*fb90*/  FMNMX.FTZ R13, R169, R13, !PT ;  /* 0x0000000da90d7209 */ /* 0x000fe40007810000 */
[----:B------:R-:W-:-:S02]  /*fba0*/  FSEL R173, R173, -INF , P5 ;  /* 0xff800000adad7808 */ /* 0x000fc40002800000 */
[----:B------:R-:W-:Y:S02]  /*fbb0*/  FMNMX.FTZ R13, R172, R13, !PT ;  /* 0x0000000dac0d7209 */ /* 0x000fe40007810000 */
[----:B------:R-:W-:Y:S02]  /*fbc0*/  FSEL R176, R176, -INF , P4 ;  /* 0xff800000b0b07808 */ /* 0x000fe40002000000 */
[----:B------:R-:W-:Y:S02]  /*fbd0*/  FMNMX.FTZ R13, R173, R13, !PT ;  /* 0x0000000dad0d7209 */ /* 0x000fe40007810000 */
[----:B------:R-:W-:Y:S02]  /*fbe0*/  FSEL R177, R177, -INF , P3 ;  /* 0xff800000b1b17808 */ /* 0x000fe40001800000 */
[----:B------:R-:W-:Y:S02]  /*fbf0*/  FMNMX.FTZ R13, R176, R13, !PT ;  /* 0x0000000db00d7209 */ /* 0x000fe40007810000 */
[----:B------:R-:W-:-:S02]  /*fc00*/  FSEL R180, R180, -INF , P2 ;  /* 0xff800000b4b47808 */ /* 0x000fc40001000000 */
[----:B------:R-:W-:Y:S02]  /*fc10*/  FMNMX.FTZ R13, R177, R13, !PT ;  /* 0x0000000db10d7209 */ /* 0x000fe40007810000 */
[----:B------:R-:W-:Y:S02]  /*fc20*/  FSEL R181, R181, -INF , P1 ;  /* 0xff800000b5b57808 */ /* 0x000fe40000800000 */
[----:B------:R-:W-:-:S04]  /*fc30*/  FMNMX.FTZ R13, R180, R13, !PT ;  /* 0x0000000db40d7209 */ /* 0x000fc80007810000 */
[----:B------:R-:W-:-:S05]  /*fc40*/  FMNMX.FTZ R13, R181, R13, !PT ;  /* 0x0000000db50d7209 */ /* 0x000fca0007810000 */
[----:B------:R-:W0:Y:S02]  /*fc50*/  SHFL.BFLY PT, R154, R13, 0x2, 0x1f ;  /* 0x0c401f000d9a7f89 */ /* 0x000e2400000e0000 */
[----:B0-----:R-:W-:-:S05]  /*fc60*/  FMNMX.FTZ R13, R13, R154, !PT ;  /* 0x0000009a0d0d7209 */ /* 0x001fca0007810000 */
[----:B------:R-:W0:Y:S01]  /*fc70*/  SHFL.BFLY PT, R158, R13, 0x1, 0x1f ;  /* 0x0c201f000d9e7f89 */ /* 0x000e2200000e0000 */
[----:B------:R-:W-:Y:S01]  /*fc80*/  MUFU.EX2 R154, R163 ;  /* 0x000000a3009a7308 */ /* 0x000fe20000000800 */
[----:B0-----:R-:W-:Y:S01]  /*fc90*/  FMNMX.FTZ R13, R13, R158, !PT ;  /* 0x0000009e0d0d7209 */ /* 0x001fe20007810000 */
[----:B------:R-:W-:-:S03]  /*fca0*/  IMAD.MOV R158, RZ, RZ, -R226 ;  /* 0x000000ffff9e7224 */ /* 0x000fc600078e0ae2 */
[----:B------:R-:W-:Y:S02]  /*fcb0*/  FSETP.NEU.FTZ.AND P2, PT, R13, -INF , PT ;  /* 0xff8000000d00780b */ /* 0x000fe40003f5d000 */
[----:B------:R-:W-:Y:S02]  /*fcc0*/  ISETP.NE.AND P1, PT, R193, R158, PT ;  /* 0x0000009ec100720c */ /* 0x000fe40003f25270 */
[----:B------:R-:W-:-:S05]  /*fcd0*/  FSEL R158, R13, RZ, P2 ;  /* 0x000000ff0d9e7208 */ /* 0x000fca0001000000 */
[----:B------:R-:W-:-:S04]  /*fce0*/  FADD.FTZ R158, -R158, R196 ;  /* 0x000000c49e9e7221 */ /* 0x000fc80000010100 */
[----:B------:R-:W-:-:S04]  /*fcf0*/  FMUL.FTZ R158, R158, R12 ;  /* 0x0000000c9e9e7220 */ /* 0x000fc80000410000 */
[----:B------:R0:W1:Y:S02]  /*fd00*/  MUFU.EX2 R163, R158 ;  /* 0x0000009e00a37308 */ /* 0x0000640000000800 */
[----:B0-----:R-:W-:-:S04]  /*fd10*/  @!P1 IMAD R158, R197, 0x40, R194 ;  /* 0x00000040c59e9824 */ /* 0x001fc800078e02c2 */
[----:B------:R-:W-:-:S05]  /*fd20*/  @!P1 IMAD R158, R158, 0x4, R18 ;  /* 0x000000049e9e9824 */ /* 0x000fca00078e0212 */
[----:B-1----:R-:W-:Y:S04]  /*fd30*/  @!P1 STS [R158+0x38400], R163 ;  /* 0x038400a39e009388 */ /* 0x002fe80000000800 */
[----:B------:R0:W-:Y:S02]  /*fd40*/  @!P1 STS [R158+0x38420], R174 ;  /* 0x038420ae9e009388 */ /* 0x0001e40000000800 */
[----:B0-----:R-:W-:-:S05]  /*fd50*/  FMUL.FTZ R158, R13, R12 ;  /* 0x0000000c0d9e7220 */ /* 0x001fca0000410000 */
[----:B------:R-:W-:Y:S01]  /*fd60*/  FSEL R158, R158, RZ, P2 ;  /* 0x000000ff9e9e7208 */ /* 0x000fe20001000000 */
[----:B------:R-:W0:Y:S04]  /*fd70*/  MUFU.EX2 R162, R162 ;  /* 0x000000a200a27308 */ /* 0x000e280000000800 */
[-CC-:B------:R-:W-:Y:S01]  /*fd80*/  FFMA.FTZ R152, R152, R12.reuse, -R158.reuse ;  /* 0x0000000c98987223 */ /* 0x180fe2000001089e */
[-CC-:B------:R-:W-:Y:S01]  /*fd90*/  FFMA.FTZ R200, R200, R12.reuse, -R158.reuse ;  /* 0x0000000cc8c87223 */ /* 0x180fe2000001089e */
[----:B------:R-:W-:-:S04]  /*fda0*/  FFMA.FTZ R156, R156, R12, -R158 ;  /* 0x0000000c9c9c7223 */ /* 0x000fc8000001089e */
[----:B------:R-:W1:Y:S01]  /*fdb0*/  MUFU.EX2 R152, R152 ;  /* 0x0000009800987308 */ /* 0x000e620000000800 */
[----:B------:R-:W-:Y:S01]  /*fdc0*/  F2FP.BF16.F32.PACK_AB R155, R159, R155 ;  /* 0x0000009b9f9b723e */ /* 0x000fe200000010ff */
[-CC-:B------:R-:W-:Y:S01]  /*fdd0*/  FFMA.FTZ R157, R157, R12.reuse, -R158.reuse ;  /* 0x0000000c9d9d7223 */ /* 0x180fe2000001089e */
[----:B------:R-:W-:-:S05]  /*fde0*/  FFMA.FTZ R196, R169, R12, -R158 ;  /* 0x0000000ca9c47223 */ /* 0x000fca000001089e */
[----:B------:R-:W2:Y:S01]  /*fdf0*/  MUFU.EX2 R200, R200 ;  /* 0x000000c800c87308 */ /* 0x000ea20000000800 */
[-CC-:B------:R-:W-:Y:S01]  /*fe00*/  FFMA.FTZ R160, R160, R12.reuse, -R158.reuse ;  /* 0x0000000ca0a07223 */ /* 0x180fe2000001089e */
[-CC-:B------:R-:W-:Y:S01]  /*fe10*/  FFMA.FTZ R161, R161, R12.reuse, -R158.reuse ;  /* 0x0000000ca1a17223 */ /* 0x180fe2000001089e */
[-CC-:B------:R-:W-:Y:S01]  /*fe20*/  FFMA.FTZ R165, R165, R12.reuse, -R158.reuse ;  /* 0x0000000ca5a57223 */ /* 0x180fe2000001089e */
[-CC-:B------:R-:W-:Y:S01]  /*fe30*/  FFMA.FTZ R172, R172, R12.reuse, -R158.reuse ;  /* 0x0000000cacac7223 */ /* 0x180fe2000001089e */
[-CC-:B------:R-:W-:Y:S01]  /*fe40*/  FFMA.FTZ R173, R173, R12.reuse, -R158.reuse ;  /* 0x0000000cadad7223 */ /* 0x180fe2000001089e */
[-CC-:B------:R-:W-:Y:S02]  /*fe50*/  FFMA.FTZ R176, R176, R12.reuse, -R158.reuse ;  /* 0x0000000cb0b07223 */ /* 0x180fe4000001089e */
[----:B------:R4:W-:Y:S01]  /*fe60*/  MUFU.EX2 R159, R166 ;  /* 0x000000a6009f7308 */ /* 0x0009e20000000800 */
[-CC-:B------:R-:W-:Y:S01]  /*fe70*/  FFMA.FTZ R177, R177, R12.reuse, -R158.reuse ;  /* 0x0000000cb1b17223 */ /* 0x180fe2000001089e */
[-CC-:B------:R-:W-:Y:S01]  /*fe80*/  FFMA.FTZ R180, R180, R12.reuse, -R158.reuse ;  /* 0x0000000cb4b47223 */ /* 0x180fe2000001089e */
[----:B------:R-:W-:Y:S01]  /*fe90*/  FFMA.FTZ R181, R181, R12, -R158 ;  /* 0x0000000cb5b57223 */ /* 0x000fe2000001089e */
[----:B------:R-:W-:-:S04]  /*fea0*/  IMAD.MOV.U32 R169, RZ, RZ, 0x40000040 ;  /* 0x40000040ffa97424 */ /* 0x000fc800078e00ff */
[----:B------:R-:W5:Y:S01]  /*feb0*/  MUFU.EX2 R156, R156 ;  /* 0x0000009c009c7308 */ /* 0x000f620000000800 */
[-CC-:B----4-:R-:W-:Y:S01]  /*fec0*/  FFMA.FTZ R166, R164, R12.reuse, -R158.reuse ;  /* 0x0000000ca4a67223 */ /* 0x190fe2000001089e */
[----:B------:R-:W-:Y:S01]  /*fed0*/  FFMA.FTZ R164, R168, R12, -R158 ;  /* 0x0000000ca8a47223 */ /* 0x000fe2000001089e */
[----:B------:R-:W-:-:S05]  /*fee0*/  R2UR UR7, R169 ;  /* 0x00000000a90772ca */ /* 0x000fca00000e0000 */
[----:B------:R0:W4:Y:S02]  /*fef0*/  MUFU.EX2 R158, R157 ;  /* 0x0000009d009e7308 */ /* 0x0001240000000800 */
[----:B0-----:R-:W-:-:S06]  /*ff00*/  FADD.FTZ R157, R162, R14 ;  /* 0x0000000ea29d7221 */ /* 0x001fcc0000010000 */
[----:B------:R-:W0:Y:S01]  /*ff10*/  MUFU.EX2 R160, R160 ;  /* 0x000000a000a07308 */ /* 0x000e220000000800 */
[C---:B------:R-:W-:Y:S01]  /*ff20*/  FADD.FTZ R169, R154.reuse, R157 ;  /* 0x0000009d9aa97221 */ /* 0x040fe20000010000 */
[----:B------:R-:W-:Y:S01]  /*ff30*/  F2FP.BF16.F32.PACK_AB R157, R154, R162 ;  /* 0x000000a29a9d723e */ /* 0x000fe200000010ff */
[----:B-1----:R-:W-:-:S05]  /*ff40*/  FFMA.FTZ R154, R163, R0, R152 ;  /* 0x00000000a39a7223 */ /* 0x002fca0000010098 */
[----:B------:R-:W1:Y:S01]  /*ff50*/  MUFU.EX2 R161, R161 ;  /* 0x000000a100a17308 */ /* 0x000e620000000800 */
[----:B--2---:R-:W-:-:S04]  /*ff60*/  FADD.FTZ R154, R200, R154 ;  /* 0x0000009ac89a7221 */ /* 0x004fc80000010000 */
[----:B-----5:R-:W-:-:S03]  /*ff70*/  FADD.FTZ R154, R156, R154 ;  /* 0x0000009a9c9a7221 */ /* 0x020fc60000010000 */
[----:B------:R-:W2:Y:S01]  /*ff80*/  MUFU.EX2 R166, R166 ;  /* 0x000000a600a67308 */ /* 0x000ea20000000800 */
[----:B----4-:R-:W-:-:S07]  /*ff90*/  FADD.FTZ R154, R158, R154 ;  /* 0x0000009a9e9a7221 */ /* 0x010fce0000010000 */
[----:B------:R-:W4:Y:S01]  /*ffa0*/  MUFU.EX2 R165, R165 ;  /* 0x000000a500a57308 */ /* 0x000f220000000800 */
[----:B0-----:R-:W-:-:S07]  /*ffb0*/  FADD.FTZ R162, R160, R154 ;  /* 0x0000009aa0a27221 */ /* 0x001fce0000010000 */
[----:B------:R-:W0:Y:S01]  /*ffc0*/  MUFU.EX2 R167, R167 ;  /* 0x000000a700a77308 */ /* 0x000e220000000800 */
[----:B-1----:R-:W-:-:S07]  /*ffd0*/  FADD.FTZ R162, R161, R162 ;  /* 0x000000a2a1a27221 */ /* 0x002fce0000010000 */
[----:B------:R-:W1:Y:S08]  /*ffe0*/  MUFU.EX2 R164, R164 ;  /* 0x000000a400a47308 */ /* 0x000e700000000800 */
[----:B------:R-:W-:Y:S08]  /*fff0*/  MUFU.EX2 R170, R170 ;  /* 0x000000aa00aa7308 */ /* 0x000ff00000000800 */
[----:B------:R-:W-:Y:S08]  /*10000*/  MUFU.EX2 R171, R171 ;  /* 0x000000ab00ab7308 */ /* 0x000ff00000000800 */
[----:B------:R-:W-:Y:S08]  /*10010*/  MUFU.EX2 R201, R201 ;  /* 0x000000c900c97308 */ /* 0x000ff00000000800 */
[----:B------:R-:W-:Y:S08]  /*10020*/  MUFU.EX2 R175, R175 ;  /* 0x000000af00af7308 */ /* 0x000ff00000000800 */
[----:B------:R-:W5:Y:S08]  /*10030*/  MUFU.EX2 R14, R196 ;  /* 0x000000c4000e7308 */ /* 0x000f700000000800 */
[----:B------:R-:W-:Y:S08]  /*10040*/  MUFU.EX2 R172, R172 ;  /* 0x000000ac00ac7308 */ /* 0x000ff00000000800 */
[----:B------:R-:W3:Y:S01]  /*10050*/  MUFU.EX2 R173, R173 ;  /* 0x000000ad00ad7308 */ /* 0x000ee20000000800 */
[----:B--2---:R-:W-:-:S07]  /*10060*/  FADD.FTZ R162, R166, R162 ;  /* 0x000000a2a6a27221 */ /* 0x004fce0000010000 */
[----:B------:R-:W-:Y:S08]  /*10070*/  MUFU.EX2 R178, R178 ;  /* 0x000000b200b27308 */ /* 0x000ff00000000800 */
[----:B------:R-:W-:Y:S08]  /*10080*/  MUFU.EX2 R179, R179 ;  /* 0x000000b300b37308 */ /* 0x000ff00000000800 */
[----:B------:R-:W-:Y:S08]  /*10090*/  MUFU.EX2 R182, R182 ;  /* 0x000000b600b67308 */ /* 0x000ff00000000800 */
[----:B------:R-:W-:Y:S08]  /*100a0*/  MUFU.EX2 R183, R183 ;  /* 0x000000b700b77308 */ /* 0x000ff00000000800 */
[----:B------:R-:W-:Y:S08]  /*100b0*/  MUFU.EX2 R176, R176 ;  /* 0x000000b000b07308 */ /* 0x000ff00000000800 */
[----:B------:R-:W2:Y:S08]  /*100c0*/  MUFU.EX2 R177, R177 ;  /* 0x000000b100b17308 */ /* 0x000eb00000000800 */
[----:B------:R-:W-:Y:S08]  /*100d0*/  MUFU.EX2 R180, R180 ;  /* 0x000000b400b47308 */ /* 0x000ff00000000800 */
[----:B------:R-:W2:Y:S01]  /*100e0*/  MUFU.EX2 R181, R181 ;  /* 0x000000b500b57308 */ /* 0x000ea20000000800 */
[----:B------:R-:W-:Y:S01]  /*100f0*/  F2FP.BF16.F32.PACK_AB R154, R158, R156 ;  /* 0x0000009c9e9a723e */ /* 0x000fe200000010ff */
[----:B------:R-:W-:Y:S01]  /*10100*/  IMAD R168, R19, 0x1000, R209 ;  /* 0x0000100013a87824 */ /* 0x000fe200078e02d1 */
[----:B------:R-:W-:Y:S01]  /*10110*/  F2FP.BF16.F32.PACK_AB R156, R161, R160 ;  /* 0x000000a0a19c723e */ /* 0x000fe200000010ff */
[----:B----4-:R-:W-:Y:S01]  /*10120*/  FADD.FTZ R160, R165, R162 ;  /* 0x000000a2a5a07221 */ /* 0x010fe20000010000 */
[----:B------:R-:W-:Y:S01]  /*10130*/  FADD.FTZ R169, R159, R169 ;  /* 0x000000a99fa97221 */ /* 0x000fe20000010000 */
[----:B------:R-:W-:Y:S01]  /*10140*/  F2FP.BF16.F32.PACK_AB R152, R200, R152 ;  /* 0x00000098c898723e */ /* 0x000fe200000010ff */
[----:B------:R-:W-:Y:S01]  /*10150*/  BAR.SYNC.DEFER_BLOCKING 0xf, 0x100 ;  /* 0x03c4000000007b1d */ /* 0x000fe20000010000 */
        /* <DEDUP_REMOVED lines=64> */
[----:B0-----:R-:W-:Y:S01]  /*10560*/  F2FP.BF16.F32.PACK_AB R159, R167, R159 ;  /* 0x0000009fa79f723e */ /* 0x001fe200000010ff */
[-C--:B------:R-:W-:Y:S01]  /*10570*/  FMUL.FTZ R24, R24, R163.reuse ;  /* 0x000000a318187220 */ /* 0x080fe20000410000 */
[----:B------:R-:W-:Y:S01]  /*10580*/  F2FP.BF16.F32.PACK_AB R158, R165, R166 ;  /* 0x000000a6a59e723e */ /* 0x000fe200000010ff */
        /* <DEDUP_REMOVED lines=63> */
[----:B-1----:R-:W-:Y:S01]  /*10980*/  FADD.FTZ R174, R164, R160 ;  /* 0x000000a0a4ae7221 */ /* 0x002fe20000010000 */
[----:B------:R-:W-:Y:S01]  /*10990*/  R2UR UR6, R168 ;  /* 0x00000000a80672ca */ /* 0x000fe200000e0000 */
[----:B------:R-:W-:Y:S01]  /*109a0*/  FADD.FTZ R0, R167, R169 ;  /* 0x000000a9a7007221 */ /* 0x000fe20000010000 */
[----:B-----5:R-:W-:-:S02]  /*109b0*/  F2FP.BF16.F32.PACK_AB R160, R14, R164 ;  /* 0x000000a40ea0723e */ /* 0x020fc400000010ff */
[----:B------:R-:W-:Y:S02]  /*109c0*/  F2FP.BF16.F32.PACK_AB R161, R171, R170 ;  /* 0x000000aaaba1723e */ /* 0x000fe400000010ff */
[----:B---3--:R-:W-:Y:S02]  /*109d0*/  F2FP.BF16.F32.PACK_AB R162, R173, R172 ;  /* 0x000000acada2723e */ /* 0x008fe400000010ff */
[----:B------:R-:W-:Y:S02]  /*109e0*/  F2FP.BF16.F32.PACK_AB R163, R175, R201 ;  /* 0x000000c9afa3723e */ /* 0x000fe400000010ff */
[----:B--2---:R-:W-:Y:S02]  /*109f0*/  F2FP.BF16.F32.PACK_AB R164, R177, R176 ;  /* 0x000000b0b1a4723e */ /* 0x004fe400000010ff */
[----:B------:R-:W-:Y:S02]  /*10a00*/  F2FP.BF16.F32.PACK_AB R165, R179, R178 ;  /* 0x000000b2b3a5723e */ /* 0x000fe400000010ff */
[----:B------:R-:W-:-:S02]  /*10a10*/  F2FP.BF16.F32.PACK_AB R166, R181, R180 ;  /* 0x000000b4b5a6723e */ /* 0x000fc400000010ff */
[----:B------:R-:W-:Y:S01]  /*10a20*/  F2FP.BF16.F32.PACK_AB R167, R183, R182 ;  /* 0x000000b6b7a7723e */ /* 0x000fe200000010ff */
[----:B------:R0:W-:Y:S04]  /*10a30*/  STSM.16.M88.4 [R227+0x36400], R152 ;  /* 0x03640098e3007844 */ /* 0x0001e80000000200 */
[----:B------:R1:W-:Y:S04]  /*10a40*/  STSM.16.M88.4 [R228], R156 ;  /* 0x0000009ce4007844 */ /* 0x0003e80000000200 */
[----:B------:R1:W-:Y:S04]  /*10a50*/  STSM.16.M88.4 [R202], R160 ;  /* 0x000000a0ca007844 */ /* 0x0003e80000000200 */
[----:B------:R1:W-:Y:S01]  /*10a60*/  STSM.16.M88.4 [R229], R164 ;  /* 0x000000a4e5007844 */ /* 0x0003e20000000200 */
[----:B------:R-:W-:-:S06]  /*10a70*/  WARPGROUP.ARRIVE ;  /* 0x00000000000079c5 */ /* 0x000fcc0000000000 */
[----:B------:R-:W-:Y:S03]  /*10a80*/  HGMMA.64x256x16.F32.BF16 R24, R152, gdesc[UR4].tnspB, R24, gsb0 ;  /* 0x43e0000498187df0 */ /* 0x000fe60008001818 */
[----:B------:R-:W-:Y:S02]  /*10a90*/  WARPGROUP.DEPBAR.LE gsb0, 0x0 ;  /* 0x00008000000079c5 */ /* 0x000fe40000010000 */
[----:B0-----:R-:W-:Y:S02]  /*10aa0*/  VIADD R152, R168, 0x80 ;  /* 0x00000080a8987836 */ /* 0x001fe40000000000 */
[----:B------:R-:W-:-:S03]  /*10ab0*/  IMAD.MOV.U32 R153, RZ, RZ, 0x40000040 ;  /* 0x40000040ff997424 */ /* 0x000fc600078e00ff */
[----:B------:R-:W-:Y:S02]  /*10ac0*/  R2UR UR6, R152 ;  /* 0x00000000980672ca */ /* 0x000fe400000e0000 */
[----:B------:R-:W-:Y:S01]  /*10ad0*/  R2UR UR7, R153 ;  /* 0x00000000990772ca */ /* 0x000fe200000e0000 */
[----:B------:R-:W-:-:S15]  /*10ae0*/  WARPGROUP.ARRIVE ;  /* 0x00000000000079c5 */ /* 0x000fde0000000000 */
[----:B------:R-:W-:Y:S01]  /*10af0*/  HGMMA.64x256x16.F32.BF16 R24, R156, gdesc[UR4].tnspB, R24, gsb0 ;  /* 0x43e000049c187df0 */ /* 0x000fe20008001818 */
[----:B------:R-:W-:Y:S02]  /*10b00*/  VIADD R152, R168, 0x100 ;  /* 0x00000100a8987836 */ /* 0x000fe40000000000 */
[----:B------:R-:W-:-:S03]  /*10b10*/  IMAD.MOV.U32 R153, RZ, RZ, 0x40000040 ;  /* 0x40000040ff997424 */ /* 0x000fc600078e00ff */
[----:B------:R-:W-:Y:S02]  /*10b20*/  R2UR UR6, R152 ;  /* 0x00000000980672ca */ /* 0x000fe400000e0000 */
[----:B------:R-:W-:Y:S01]  /*10b30*/  R2UR UR7, R153 ;  /* 0x00000000990772ca */ /* 0x000fe200000e0000 */
[----:B------:R-:W-:Y:S02]  /*10b40*/  VIADD R168, R168, 0x180 ;  /* 0x00000180a8a87836 */ /* 0x000fe40000000000 */
[----:B------:R-:W-:Y:S01]  /*10b50*/  IMAD.MOV.U32 R169, RZ, RZ, 0x40000040 ;  /* 0x40000040ffa97424 */ /* 0x000fe200078e00ff */
[----:B------:R-:W-:Y:S02]  /*10b60*/  WARPGROUP.DEPBAR.LE gsb0, 0x0 ;  /* 0x00008000000079c5 */ /* 0x000fe40000010000 */
[----:B------:R-:W-:-:S14]  /*10b70*/  WARPGROUP.ARRIVE ;  /* 0x00000000000079c5 */ /* 0x000fdc0000000000 */
[----:B------:R-:W-:Y:S01]  /*10b80*/  HGMMA.64x256x16.F32.BF16 R24, R160, gdesc[UR4].tnspB, R24, gsb0 ;  /* 0x43e00004a0187df0 */ /* 0x000fe20008001818 */
[----:B------:R-:W-:Y:S02]  /*10b90*/  R2UR UR6, R168 ;  /* 0x00000000a80672ca */ /* 0x000fe400000e0000 */
[----:B------:R-:W-:Y:S01]  /*10ba0*/  R2UR UR7, R169 ;  /* 0x00000000a90772ca */ /* 0x000fe200000e0000 */
[----:B------:R-:W-:Y:S01]  /*10bb0*/  FADD.FTZ R0, R170, R0 ;  /* 0x00000000aa007221 */ /* 0x000fe20000010000 */
[----:B------:R-:W-:-:S03]  /*10bc0*/  FADD.FTZ R174, R14, R174 ;  /* 0x000000ae0eae7221 */ /* 0x000fc60000010000 */
[----:B------:R-:W-:Y:S01]  /*10bd0*/  FADD.FTZ R0, R171, R0 ;  /* 0x00000000ab007221 */ /* 0x000fe20000010000 */
[----:B------:R-:W-:-:S03]  /*10be0*/  FADD.FTZ R174, R172, R174 ;  /* 0x000000aeacae7221 */ /* 0x000fc60000010000 */
[----:B------:R-:W-:Y:S01]  /*10bf0*/  FADD.FTZ R0, R201, R0 ;  /* 0x00000000c9007221 */ /* 0x000fe20000010000 */
[----:B------:R-:W-:Y:S01]  /*10c00*/  FADD.FTZ R174, R173, R174 ;  /* 0x000000aeadae7221 */ /* 0x000fe20000010000 */
[----:B------:R-:W-:Y:S02]  /*10c10*/  LOP3.LUT P0, RZ, R22, 0x80000, RZ, 0xc0, !PT ;  /* 0x0008000016ff7812 */ /* 0x000fe4000780c0ff */
[----:B------:R-:W-:Y:S01]  /*10c20*/  FADD.FTZ R0, R175, R0 ;  /* 0x00000000af007221 */ /* 0x000fe20000010000 */
[----:B------:R-:W-:-:S03]  /*10c30*/  FADD.FTZ R174, R176, R174 ;  /* 0x000000aeb0ae7221 */ /* 0x000fc60000010000 */
[----:B------:R-:W-:Y:S01]  /*10c40*/  FADD.FTZ R0, R178, R0 ;  /* 0x00000000b2007221 */ /* 0x000fe20000010000 */
[----:B------:R-:W-:-:S03]  /*10c50*/  FADD.FTZ R174, R177, R174 ;  /* 0x000000aeb1ae7221 */ /* 0x000fc60000010000 */
[----:B------:R-:W-:Y:S01]  /*10c60*/  FADD.FTZ R0, R179, R0 ;  /* 0x00000000b3007221 */ /* 0x000fe20000010000 */
[----:B------:R-:W-:-:S03]  /*10c70*/  FADD.FTZ R174, R180, R174 ;  /* 0x000000aeb4ae7221 */ /* 0x000fc60000010000 */
[----:B------:R-:W-:-:S04]  /*10c80*/  FADD.FTZ R0, R182, R0 ;  /* 0x00000000b6007221 */ /* 0x000fc80000010000 */
[----:B------:R-:W-:Y:S01]  /*10c90*/  FADD.FTZ R14, R183, R0 ;  /* 0x00000000b70e7221 */ /* 0x000fe20000010000 */
[----:B------:R-:W-:Y:S01]  /*10ca0*/  FADD.FTZ R0, R181, R174 ;  /* 0x000000aeb5007221 */ /* 0x000fe20000010000 */
[----:B------:R-:W-:Y:S02]  /*10cb0*/  WARPGROUP.DEPBAR.LE gsb0, 0x0 ;  /* 0x00008000000079c5 */ /* 0x000fe40000010000 */
[----:B------:R-:W-:-:S06]  /*10cc0*/  WARPGROUP.ARRIVE ;  /* 0x00000000000079c5 */ /* 0x000fcc0000000000 */
        /* <DEDUP_REMOVED lines=12> */
.L_x_5316:
        /* <DEDUP_REMOVED lines=10> */
.L_x_5304:
[----:B------:R-:W-:Y:S05]  /*10e30*/  BSYNC B1 ;  /* 0x0000000000017941 */ /* 0x000fea0003800000 */
.L_x_5303:
[----:B------:R-:W-:Y:S01]  /*10e40*/  ISETP.GE.AND P1, PT, R20, RZ, PT ;  /* 0x000000ff1400720c */ /* 0x000fe20003f26270 */
[----:B------:R-:W-:-:S12]  /*10e50*/  BSSY B0, `(.L_x_5318) ;  /* 0x000032d000007945 */ /* 0x000fd80003800000 */
[----:B------:R-:W-:Y:S05]  /*10e60*/  @!P1 BRA `(.L_x_5319) ;  /* 0x0000003000ac9947 */ /* 0x000fea0003800000 */
[----:B------:R-:W-:Y:S02]  /*10e70*/  IMAD.MOV.U32 R196, RZ, RZ, R15 ;  /* 0x000000ffffc47224 */ /* 0x000fe400078e000f */
[----:B------:R-:W-:Y:S02]  /*10e80*/  IMAD.MOV.U32 R198, RZ, RZ, R13 ;  /* 0x000000ffffc67224 */ /* 0x000fe400078e000d */
[----:B------:R-:W-:-:S07]  /*10e90*/  IMAD.MOV.U32 R197, RZ, RZ, R19 ;  /* 0x000000ffffc57224 */ /* 0x000fce00078e0013 */
.L_x_5332:
[----:B------:R-:W-:-:S05]  /*10ea0*/  VIADD R19, R197, 0x1 ;  /* 0x00000001c5137836 */ /* 0x000fca0000000000 */
[----:B------:R-:W-:-:S04]  /*10eb0*/  ISETP.NE.AND P1, PT, R19, 0x2, PT ;  /* 0x000000021300780c */ /* 0x000fc80003f25270 */
[----:B------:R-:W-:Y:S02]  /*10ec0*/  SEL R12, RZ, 0x1, P1 ;  /* 0x00000001ff0c7807 */ /* 0x000fe40000800000 */
[----:B------:R-:W-:Y:S02]  /*10ed0*/  SEL R19, R19, RZ, P1 ;  /* 0x000000ff13137207 */ /* 0x000fe40000800000 */
[----:B------:R-:W-:Y:S01]  /*10ee0*/  LOP3.LUT R23, R23, R12, RZ, 0x3c, !PT ;  /* 0x0000000c17177212 */ /* 0x000fe200078e3cff */
[----:B-1----:R-:W-:Y:S06]  /*10ef0*/  @!P0 BRA `(.L_x_5320) ;  /* 0x0000000000048947 */ /* 0x002fec0003800000 */
[----:B------:R-:W-:Y:S01]  /*10f00*/  BPT.TRAP 0x1 ;  /* 0x000000040000795c */ /* 0x000fe20000300000 */
.L_x_5320:
[----:B0-----:R-:W-:Y:S01]  /*10f10*/  IMAD R21, R19, 0x8, R18 ;  /* 0x0000000813157824 */ /* 0x001fe200078e0212 */
[----:B------:R-:W-:-:S04]  /*10f20*/  SHF.L.U32 R15, R23, 0x1f, RZ ;  /* 0x0000001f170f7819 */ /* 0x000fc800000006ff */
[----:B------:R0:W1:Y:S01]  /*10f30*/  SYNCS.PHASECHK.TRANS64.TRYWAIT P1, [R21+URZ+0x38830], R15 ;  /* 0x0388300f150075a7 */ /* 0x000062000802017f */
[----:B------:R-:W-:Y:S05]  /*10f40*/  @!P0 BRA `(.L_x_5321) ;  /* 0x0000000000048947 */ /* 0x000fea0003800000 */
[----:B------:R-:W-:Y:S01]  /*10f50*/  BPT.TRAP 0x1 ;  /* 0x000000040000795c */ /* 0x000fe20000300000 */
.L_x_5321:
[----:B------:R-:W-:Y:S01]  /*10f60*/  BSSY B1, `(.L_x_5322) ;  /* 0x0000006000017945 */ /* 0x000fe20003800000 */
[----:B------:R-:W-:Y:S02]  /*10f70*/  IMAD R154, R19, 0x200, R199 ;  /* 0x00000200139a7824 */ /* 0x000fe400078e02c7 */
[----:B------:R-:W-:Y:S01]  /*10f80*/  IMAD.MOV.U32 R155, RZ, RZ, 0x40000040 ;  /* 0x40000040ff9b7424 */ /* 0x000fe200078e00ff */
[----:B-1----:R-:W-:Y:S06]  /*10f90*/  @P1 BRA `(.L_x_5323) ;  /* 0x0000000000081947 */ /* 0x002fec0003800000 */
[----:B------:R-:W1:Y:S02]  /*10fa0*/  SYNCS.PHASECHK.TRANS64.TRYWAIT P1, [R21+URZ+0x38830], R15 ;  /* 0x0388300f150075a7 */ /* 0x000e64000802017f */
[----:B-1----:R-:W-:Y:S05]  /*10fb0*/  @!P1 BRA `(.L_x_5324) ;  /* 0x00000104001c9947 */ /* 0x002fea0003800000 */
.L_x_5323:
[----:B------:R-:W-:Y:S05]  /*10fc0*/  BSYNC B1 ;  /* 0x0000000000017941 */ /* 0x000fea0003800000 */
.L_x_5322:
        /* <DEDUP_REMOVED lines=36> */
.L_x_5325:
[----:B------:R2:W3:Y:S01]  /*11210*/  SYNCS.PHASECHK.TRANS64.TRYWAIT P1, [R21+URZ+0x38850], R15 ;  /* 0x0388500f150075a7 */ /* 0x0004e2000802017f */
[----:B------:R-:W-:Y:S05]  /*11220*/  @!P0 BRA `(.L_x_5326) ;  /* 0x0000000000048947 */ /* 0x000fea0003800000 */
[----:B------:R-:W-:Y:S01]  /*11230*/  BPT.TRAP 0x1 ;  /* 0x000000040000795c */ /* 0x000fe20000300000 */
.L_x_5326:
[----:B------:R-:W-:Y:S04]  /*11240*/  BSSY B1, `(.L_x_5327) ;  /* 0x0000004000017945 */ /* 0x000fe80003800000 */
[----:B---3--:R-:W-:Y:S05]  /*11250*/  @P1 BRA `(.L_x_5328) ;  /* 0x0000000000081947 */ /* 0x008fea0003800000 */
[----:B------:R-:W3:Y:S02]  /*11260*/  SYNCS.PHASECHK.TRANS64.TRYWAIT P1, [R21+URZ+0x38850], R15 ;  /* 0x0388500f150075a7 */ /* 0x000ee4000802017f */
[----:B---3--:R-:W-:Y:S05]  /*11270*/  @!P1 BRA `(.L_x_5329) ;  /* 0x0000010000809947 */ /* 0x008fea0003800000 */
.L_x_5328:
[----:B------:R-:W-:Y:S05]  /*11280*/  BSYNC B1 ;  /* 0x0000000000017941 */ /* 0x000fea0003800000 */
.L_x_5327:
        /* <DEDUP_REMOVED lines=392> */
.L_x_5330:
[----:B------:R-:W-:Y:S01]  /*12b10*/  FMNMX.FTZ R12, R152, R198, !PT ;  /* 0x000000c6980c7209 */ /* 0x000fe20007810000 */
[----:B------:R-:W2:Y:S03]  /*12b20*/  LDL R208, [R1] ;  /* 0x0000000001d07983 */ /* 0x000ea60000100800 */
        /* <DEDUP_REMOVED lines=46> */
[----:B------:R-:W3:Y:S01]  /*12e10*/  MUFU.EX2 R153, R153 ;  /* 0x0000009900997308 */ /* 0x000ee20000000800 */
[----:B-1----:R-:W-:-:S07]  /*12e20*/  FMNMX.FTZ R15, R154, R196, !PT ;  /* 0x000000c49a0f7209 */ /* 0x002fce0007810000 */
[----:B------:R-:W1:Y:S01]  /*12e30*/  MUFU.EX2 R156, R156 ;  /* 0x0000009c009c7308 */ /* 0x000e620000000800 */
[----:B------:R-:W-:Y:S01]  /*12e40*/  FMNMX.FTZ R15, R155, R15, !PT ;  /* 0x0000000f9b0f7209 */ /* 0x000fe20007810000 */
[----:B0-----:R-:W-:Y:S01]  /*12e50*/  FFMA.FTZ R0, R157, R0, R152 ;  /* 0x000000009d007223 */ /* 0x001fe20000010098 */
[-C--:B------:R-:W-:Y:S01]  /*12e60*/  FMUL.FTZ R24, R24, R157.reuse ;  /* 0x0000009d18187220 */ /* 0x080fe20000410000 */
[----:B------:R-:W-:Y:S01]  /*12e70*/  FMUL.FTZ R25, R25, R157 ;  /* 0x0000009d19197220 */ /* 0x000fe20000410000 */
[----:B------:R-:W-:Y:S01]  /*12e80*/  FMNMX.FTZ R15, R158, R15, !PT ;  /* 0x0000000f9e0f7209 */ /* 0x000fe20007810000 */
[-C--:B------:R-:W-:Y:S01]  /*12e90*/  FMUL.FTZ R28, R28, R157.reuse ;  /* 0x0000009d1c1c7220 */ /* 0x080fe20000410000 */
[----:B------:R-:W-:Y:S01]  /*12ea0*/  FMUL.FTZ R29, R29, R157 ;  /* 0x0000009d1d1d7220 */ /* 0x000fe20000410000 */
[----:B------:R-:W0:Y:S01]  /*12eb0*/  MUFU.EX2 R198, R198 ;  /* 0x000000c600c67308 */ /* 0x000e220000000800 */
        /* <DEDUP_REMOVED lines=9> */
[----:B-1----:R-:W-:Y:S01]  /*12f50*/  FADD.FTZ R0, R156, R0 ;  /* 0x000000009c007221 */ /* 0x002fe20000010000 */
[-C--:B------:R-:W-:Y:S01]  /*12f60*/  FMUL.FTZ R37, R37, R157.reuse ;  /* 0x0000009d25257220 */ /* 0x080fe20000410000 */
[----:B------:R-:W-:Y:S01]  /*12f70*/  FMUL.FTZ R40, R40, R157 ;  /* 0x0000009d28287220 */ /* 0x000fe20000410000 */
[----:B------:R-:W-:Y:S01]  /*12f80*/  FMNMX.FTZ R15, R166, R15, !PT ;  /* 0x0000000fa60f7209 */ /* 0x000fe20007810000 */
[-C--:B------:R-:W-:Y:S01]  /*12f90*/  FMUL.FTZ R41, R41, R157.reuse ;  /* 0x0000009d29297220 */ /* 0x080fe20000410000 */
[----:B------:R-:W-:Y:S01]  /*12fa0*/  FMUL.FTZ R44, R44, R157 ;  /* 0x0000009d2c2c7220 */ /* 0x000fe20000410000 */
[----:B------:R-:W1:Y:S01]  /*12fb0*/  MUFU.EX2 R200, R161 ;  /* 0x000000a100c87308 */ /* 0x000e620000000800 */
[----:B------:R-:W-:Y:S01]  /*12fc0*/  FMNMX.FTZ R15, R167, R15, !PT ;  /* 0x0000000fa70f7209 */ /* 0x000fe20007810000 */
[----:B0-----:R-:W-:Y:S01]  /*12fd0*/  FADD.FTZ R0, R198, R0 ;  /* 0x00000000c6007221 */ /* 0x001fe20000010000 */
[-C--:B------:R-:W-:Y:S01]  /*12fe0*/  FMUL.FTZ R45, R45, R157.reuse ;  /* 0x0000009d2d2d7220 */ /* 0x080fe20000410000 */
[----:B------:R-:W-:Y:S01]  /*12ff0*/  FMUL.FTZ R48, R48, R157 ;  /* 0x0000009d30307220 */ /* 0x000fe20000410000 */
[----:B------:R-:W-:Y:S01]  /*13000*/  FMNMX.FTZ R15, R170, R15, !PT ;  /* 0x0000000faa0f7209 */ /* 0x000fe20007810000 */
[-C--:B------:R-:W-:Y:S01]  /*13010*/  FMUL.FTZ R49, R49, R157.reuse ;  /* 0x0000009d31317220 */ /* 0x080fe20000410000 */
[----:B------:R-:W-:Y:S01]  /*13020*/  FMUL.FTZ R52, R52, R157 ;  /* 0x0000009d34347220 */ /* 0x000fe20000410000 */
[----:B------:R-:W0:Y:S01]  /*13030*/  MUFU.EX2 R164, R164 ;  /* 0x000000a400a47308 */ /* 0x000e220000000800 */
        /* <DEDUP_REMOVED lines=23> */
[----:B------:R-:W-:Y:S01]  /*131b0*/  MUFU.EX2 R172, R172 ;  /* 0x000000ac00ac7308 */ /* 0x000fe20000000800 */
[----:B------:R-:W-:Y:S01]  /*131c0*/  FMNMX.FTZ R15, R183, R15, !PT ;  /* 0x0000000fb70f7209 */ /* 0x000fe20007810000 */
[----:B---3--:R-:W-:Y:S01]  /*131d0*/  FADD.FTZ R0, R165, R0 ;  /* 0x00000000a5007221 */ /* 0x008fe20000010000 */
        /* <DEDUP_REMOVED lines=48> */
[----:B------:R1:W3:Y:S02]  /*134e0*/  MUFU.EX2 R161, R153 ;  /* 0x0000009900a17308 */ /* 0x0002e40000000800 */
[----:B-1----:R-:W-:Y:S02]  /*134f0*/  @!P1 IMAD R153, R197, 0x40, R194 ;  /* 0x00000040c5999824 */ /* 0x002fe400078e02c2 */
[----:B0-----:R-:W-:Y:S02]  /*13500*/  FADD.FTZ R0, R196, R0 ;  /* 0x00000000c4007221 */ /* 0x001fe40000010000 */
[----:B------:R-:W-:Y:S02]  /*13510*/  @!P1 IMAD R153, R153, 0x4, R18 ;  /* 0x0000000499999824 */ /* 0x000fe400078e0212 */
[----:B------:R-:W-:Y:S01]  /*13520*/  FADD.FTZ R0, R172, R0 ;  /* 0x00000000ac007221 */ /* 0x000fe20000010000 */
[-C--:B---3--:R-:W-:Y:S02]  /*13530*/  FMUL.FTZ R26, R26, R161.reuse ;  /* 0x000000a11a1a7220 */ /* 0x088fe40000410000 */
        /* <DEDUP_REMOVED lines=67> */
[----:B---3--:R-:W-:Y:S01]  /*13970*/  F2FP.BF16.F32.PACK_AB R154, R198, R156 ;  /* 0x0000009cc69a723e */ /* 0x008fe200000010ff */
        /* <DEDUP_REMOVED lines=32> */
[----:B------:R-:W-:Y:S01]  /*13b80*/  FMUL.FTZ R151, R151, R161 ;  /* 0x000000a197977220 */ /* 0x000fe20000410000 */
[----:B------:R-:W-:Y:S01]  /*13b90*/  R2UR UR6, R168 ;  /* 0x00000000a80672ca */ /* 0x000fe200000e0000 */
[----:B------:R-:W-:Y:S01]  /*13ba0*/  FADD.FTZ R0, R166, R0 ;  /* 0x00000000a6007221 */ /* 0x000fe20000010000 */
[----:B0-----:R-:W-:Y:S01]  /*13bb0*/  F2FP.BF16.F32.PACK_AB R166, R197, R166 ;  /* 0x000000a6c5a6723e */ /* 0x001fe200000010ff */
[----:B------:R-:W-:-:S02]  /*13bc0*/  FADD.FTZ R14, R170, R14 ;  /* 0x0000000eaa0e7221 */ /* 0x000fc40000010000 */
[----:B------:R0:W4:Y:S01]  /*13bd0*/  MUFU.EX2 R178, R169 ;  /* 0x000000a900b27308 */ /* 0x0001220000000800 */
[----:B------:R-:W-:Y:S01]  /*13be0*/  FADD.FTZ R0, R197, R0 ;  /* 0x00000000c5007221 */ /* 0x000fe20000010000 */
[----:B------:R-:W-:-:S04]  /*13bf0*/  FADD.FTZ R14, R171, R14 ;  /* 0x0000000eab0e7221 */ /* 0x000fc80000010000 */
[----:B-1----:R-:W-:Y:S02]  /*13c00*/  FADD.FTZ R14, R174, R14 ;  /* 0x0000000eae0e7221 */ /* 0x002fe40000010000 */
[----:B------:R-:W1:Y:S01]  /*13c10*/  MUFU.EX2 R179, R167 ;  /* 0x000000a700b37308 */ /* 0x000e620000000800 */
[----:B0-----:R-:W-:Y:S01]  /*13c20*/  IMAD.MOV.U32 R169, RZ, RZ, 0x40000040 ;  /* 0x40000040ffa97424 */ /* 0x001fe200078e00ff */
[C---:B---3--:R-:W-:Y:S01]  /*13c30*/  F2FP.BF16.F32.PACK_AB R157, R175.reuse, R174 ;  /* 0x000000aeaf9d723e */ /* 0x048fe200000010ff */
[----:B------:R-:W-:-:S03]  /*13c40*/  FADD.FTZ R14, R175, R14 ;  /* 0x0000000eaf0e7221 */ /* 0x000fc60000010000 */
[----:B------:R-:W-:Y:S01]  /*13c50*/  R2UR UR7, R169 ;  /* 0x00000000a90772ca */ /* 0x000fe200000e0000 */
[----:B------:R-:W-:Y:S01]  /*13c60*/  IMAD.MOV.U32 R169, RZ, RZ, 0x40000040 ;  /* 0x40000040ffa97424 */ /* 0x000fe200078e00ff */
[----:B------:R0:W-:Y:S01]  /*13c70*/  MUFU.EX2 R196, R162 ;  /* 0x000000a200c47308 */ /* 0x0001e20000000800 */
[----:B----4-:R-:W-:-:S07]  /*13c80*/  FADD.FTZ R14, R178, R14 ;  /* 0x0000000eb20e7221 */ /* 0x010fce0000010000 */
[----:B------:R3:W4:Y:S01]  /*13c90*/  MUFU.EX2 R181, R158 ;  /* 0x0000009e00b57308 */ /* 0x0007220000000800 */
[----:B0-----:R-:W-:Y:S01]  /*13ca0*/  F2FP.BF16.F32.PACK_AB R162, R173, R172 ;  /* 0x000000acada2723e */ /* 0x001fe200000010ff */
[----:B-1----:R-:W-:-:S04]  /*13cb0*/  FADD.FTZ R14, R179, R14 ;  /* 0x0000000eb30e7221 */ /* 0x002fc80000010000 */
[----:B------:R-:W-:Y:S02]  /*13cc0*/  FADD.FTZ R14, R180, R14 ;  /* 0x0000000eb40e7221 */ /* 0x000fe40000010000 */
[----:B------:R0:W1:Y:S01]  /*13cd0*/  MUFU.EX2 R198, R155 ;  /* 0x0000009b00c67308 */ /* 0x0000620000000800 */
[----:B---3--:R-:W-:Y:S02]  /*13ce0*/  F2FP.BF16.F32.PACK_AB R158, R165, R164 ;  /* 0x000000a4a59e723e */ /* 0x008fe400000010ff */
[----:B------:R-:W-:-:S05]  /*13cf0*/  F2FP.BF16.F32.PACK_AB R164, R177, R176 ;  /* 0x000000b0b1a4723e */ /* 0x000fca00000010ff */
[----:B------:R3:W5:Y:S01]  /*13d00*/  MUFU.EX2 R200, R159 ;  /* 0x0000009f00c87308 */ /* 0x0007620000000800 */
[----:B0-----:R-:W-:Y:S01]  /*13d10*/  F2FP.BF16.F32.PACK_AB R155, R171, R170 ;  /* 0x000000aaab9b723e */ /* 0x001fe200000010ff */
[----:B------:R-:W-:Y:S01]  /*13d20*/  BAR.SYNC.DEFER_BLOCKING 0xf, 0x100 ;  /* 0x03c4000000007b1d */ /* 0x000fe20000010000 */
[C---:B----4-:R-:W-:Y:S01]  /*13d30*/  F2FP.BF16.F32.PACK_AB R161, R181.reuse, R180 ;  /* 0x000000b4b5a1723e */ /* 0x050fe200000010ff */
[----:B------:R-:W-:-:S04]  /*13d40*/  FADD.FTZ R14, R181, R14 ;  /* 0x0000000eb50e7221 */ /* 0x000fc80000010000 */
[----:B------:R5:W0:Y:S01]  /*13d50*/  MUFU.EX2 R172, R163 ;  /* 0x000000a300ac7308 */ /* 0x000a220000000800 */
[----:B---3--:R-:W-:Y:S01]  /*13d60*/  F2FP.BF16.F32.PACK_AB R159, R179, R178 ;  /* 0x000000b2b39f723e */ /* 0x008fe200000010ff */
[----:B-1----:R-:W-:-:S06]  /*13d70*/  FADD.FTZ R14, R198, R14 ;  /* 0x0000000ec60e7221 */ /* 0x002fcc0000010000 */
[----:B------:R-:W1:Y:S01]  /*13d80*/  MUFU.EX2 R182, R182 ;  /* 0x000000b600b67308 */ /* 0x000e620000000800 */
[C---:B-----5:R-:W-:Y:S01]  /*13d90*/  F2FP.BF16.F32.PACK_AB R163, R200.reuse, R198 ;  /* 0x000000c6c8a3723e */ /* 0x060fe200000010ff */
[----:B------:R-:W-:-:S04]  /*13da0*/  FADD.FTZ R14, R200, R14 ;  /* 0x0000000ec80e7221 */ /* 0x000fc80000010000 */
[----:B------:R-:W-:Y:S02]  /*13db0*/  FADD.FTZ R14, R196, R14 ;  /* 0x0000000ec40e7221 */ /* 0x000fe40000010000 */
[----:B------:R-:W3:Y:S01]  /*13dc0*/  MUFU.EX2 R183, R183 ;  /* 0x000000b700b77308 */ /* 0x000ee20000000800 */
[C---:B0-----:R-:W-:Y:S01]  /*13dd0*/  F2FP.BF16.F32.PACK_AB R165, R172.reuse, R196 ;  /* 0x000000c4aca5723e */ /* 0x041fe200000010ff */
[----:B------:R0:W-:Y:S01]  /*13de0*/  STSM.16.M88.4 [R227+0x36400], R152 ;  /* 0x03640098e3007844 */ /* 0x0001e20000000200 */
[----:B------:R-:W-:-:S03]  /*13df0*/  FADD.FTZ R14, R172, R14 ;  /* 0x0000000eac0e7221 */ /* 0x000fc60000010000 */
[----:B------:R4:W-:Y:S01]  /*13e00*/  STSM.16.M88.4 [R228], R156 ;  /* 0x0000009ce4007844 */ /* 0x0009e20000000200 */
[----:B-1----:R-:W-:-:S03]  /*13e10*/  FADD.FTZ R14, R182, R14 ;  /* 0x0000000eb60e7221 */ /* 0x002fc60000010000 */
[----:B--2---:R4:W-:Y:S01]  /*13e20*/  STSM.16.M88.4 [R208], R160 ;  /* 0x000000a0d0007844 */ /* 0x0049e20000000200 */
[C---:B---3--:R-:W-:Y:S01]  /*13e30*/  F2FP.BF16.F32.PACK_AB R167, R183.reuse, R182 ;  /* 0x000000b6b7a7723e */ /* 0x048fe200000010ff */
        /* <DEDUP_REMOVED lines=37> */
.L_x_5331:
        /* <DEDUP_REMOVED lines=9> */
.L_x_5319:
[----:B------:R-:W-:Y:S05]  /*14120*/  BSYNC B0 ;  /* 0x0000000000007941 */ /* 0x000fea0003800000 */
.L_x_5318:
[----:B01----:R-:W2:Y:S04]  /*14130*/  LDL.LU R21, [R1+0x5c] ;  /* 0x00005c0001157983 */ /* 0x003ea80000300800 */
[----:B------:R-:W0:Y:S04]  /*14140*/  SHFL.BFLY PT, R3, R0, 0x2, 0x1f ;  /* 0x0c401f0000037f89 */ /* 0x000e2800000e0000 */
[----:B------:R-:W1:Y:S01]  /*14150*/  SHFL.BFLY PT, R5, R14, 0x2, 0x1f ;  /* 0x0c401f000e057f89 */ /* 0x000e6200000e0000 */
[----:B0-----:R-:W-:Y:S01]  /*14160*/  FADD.FTZ R3, R3, R0 ;  /* 0x0000000003037221 */ /* 0x001fe20000010000 */
[----:B------:R-:W-:-:S02]  /*14170*/  IMAD.MOV.U32 R0, RZ, RZ, -0x800000 ;  /* 0xff800000ff007424 */ /* 0x000fc400078e00ff */
[----:B-1----:R-:W-:Y:S02]  /*14180*/  FADD.FTZ R4, R5, R14 ;  /* 0x0000000e05047221 */ /* 0x002fe40000010000 */
[----:B------:R-:W0:Y:S04]  /*14190*/  SHFL.BFLY PT, R2, R3, 0x1, 0x1f ;  /* 0x0c201f0003027f89 */ /* 0x000e2800000e0000 */
[----:B------:R-:W1:Y:S01]  /*141a0*/  SHFL.BFLY PT, R7, R4, 0x1, 0x1f ;  /* 0x0c201f0004077f89 */ /* 0x000e6200000e0000 */
[----:B0-----:R-:W-:Y:S01]  /*141b0*/  FADD.FTZ R5, R3, R2 ;  /* 0x0000000203057221 */ /* 0x001fe20000010000 */
[----:B-1----:R-:W-:Y:S01]  /*141c0*/  FADD.FTZ R7, R4, R7 ;  /* 0x0000000704077221 */ /* 0x002fe20000010000 */
[----:B------:R-:W-:Y:S08]  /*141d0*/  BAR.ARV 0x8, 0x100 ;  /* 0x0204000000007b1d */ /* 0x000ff00000002000 */
[----:B------:R-:W-:Y:S01]  /*141e0*/  BAR.SYNC.DEFER_BLOCKING 0xf, 0x100 ;  /* 0x03c4000000007b1d */ /* 0x000fe20000010000 */
[----:B------:R-:W-:Y:S01]  /*141f0*/  FSETP.NE.FTZ.AND P0, PT, R5, RZ, PT ;  /* 0x000000ff0500720b */ /* 0x000fe20003f15000 */
[----:B------:R-:W-:Y:S01]  /*14200*/  IMAD.MOV R4, RZ, RZ, -R226 ;  /* 0x000000ffff047224 */ /* 0x000fe200078e0ae2 */
[----:B------:R-:W-:-:S04]  /*14210*/  FSETP.NE.FTZ.AND P1, PT, R7, RZ, PT ;  /* 0x000000ff0700720b */ /* 0x000fc80003f35000 */
[----:B------:R-:W-:Y:S01]  /*14220*/  ISETP.NE.AND P2, PT, R193, R4, PT ;  /* 0x00000004c100720c */ /* 0x000fe20003f45270 */
[----:B------:R-:W-:-:S06]  /*14230*/  IMAD.MOV.U32 R4, RZ, RZ, RZ ;  /* 0x000000ffff047224 */ /* 0x000fcc00078e00ff */
[----:B------:R-:W0:Y:S02]  /*14240*/  @P0 MUFU.LG2 R2, R5 ;  /* 0x0000000500020308 */ /* 0x000e240000000c00 */
[----:B------:R-:W-:-:S06]  /*14250*/  @P1 FMUL.FTZ R3, R12, 0.69314718246459960938 ;  /* 0x3f3172180c031820 */ /* 0x000fcc0000410000 */
[----:B------:R-:W1:Y:S08]  /*14260*/  @P1 MUFU.LG2 R6, R7 ;  /* 0x0000000700061308 */ /* 0x000e700000000c00 */
[----:B------:R-:W3:Y:S01]  /*14270*/  @P1 MUFU.RCP R4, R7 ;  /* 0x0000000700041308 */ /* 0x000ee20000001000 */
[----:B0-----:R-:W-:Y:S01]  /*14280*/  @P0 FMUL.FTZ R9, R2, 0.69314718246459960938 ;  /* 0x3f31721802090820 */ /* 0x001fe20000410000 */
[----:B------:R-:W-:-:S04]  /*14290*/  @P0 FMUL.FTZ R2, R12, 0.69314718246459960938 ;  /* 0x3f3172180c020820 */ /* 0x000fc80000410000 */
[----:B------:R-:W-:Y:S01]  /*142a0*/  @P0 FFMA.FTZ R0, R2, R13, R9 ;  /* 0x0000000d02000223 */ /* 0x000fe20000010009 */
[----:B------:R-:W-:Y:S02]  /*142b0*/  IMAD.MOV.U32 R2, RZ, RZ, -0x800000 ;  /* 0xff800000ff027424 */ /* 0x000fe400078e00ff */
[----:B-1----:R-:W-:Y:S01]  /*142c0*/  @P1 FMUL.FTZ R6, R6, 0.69314718246459960938 ;  /* 0x3f31721806061820 */ /* 0x002fe20000410000 */
[C---:B------:R-:W-:Y:S02]  /*142d0*/  @!P2 IMAD R9, R19.reuse, 0x40, R194 ;  /* 0x000000401309a824 */ /* 0x040fe400078e02c2 */
[----:B------:R-:W-:Y:S02]  /*142e0*/  VIADD R19, R19, 0x1 ;  /* 0x0000000113137836 */ /* 0x000fe40000000000 */
[----:B------:R-:W-:Y:S01]  /*142f0*/  @P1 FFMA.FTZ R2, R3, R15, R6 ;  /* 0x0000000f03021223 */ /* 0x000fe20000010006 */
[----:B------:R-:W-:Y:S02]  /*14300*/  IMAD.MOV.U32 R3, RZ, RZ, RZ ;  /* 0x000000ffff037224 */ /* 0x000fe400078e00ff */
[----:B------:R-:W-:Y:S01]  /*14310*/  @!P2 IMAD R9, R9, 0x4, R18 ;  /* 0x000000040909a824 */ /* 0x000fe200078e0212 */
[----:B------:R-:W-:Y:S01]  /*14320*/  ISETP.NE.AND P1, PT, R19, 0x2, PT ;  /* 0x000000021300780c */ /* 0x000fe20003f25270 */
[-C--:B---3--:R-:W-:Y:S01]  /*14330*/  FMUL.FTZ R7, R30, R4.reuse ;  /* 0x000000041e077220 */ /* 0x088fe20000410000 */
[-C--:B------:R-:W-:Y:S01]  /*14340*/  FMUL.FTZ R31, R31, R4.reuse ;  /* 0x000000041f1f7220 */ /* 0x080fe20000410000 */
[----:B------:R0:W1:Y:S01]  /*14350*/  @P0 MUFU.RCP R3, R5 ;  /* 0x0000000500030308 */ /* 0x0000620000001000 */
[----:B------:R-:W-:Y:S01]  /*14360*/  @!P2 STS [R9+0x38420], R4 ;  /* 0x038420040900a388 */ /* 0x000fe20000000800 */
        /* <DEDUP_REMOVED lines=128> */
[----:B------:R-:W-:Y:S06]  /*14b70*/  BAR.ARV 0xe, 0x100 ;  /* 0x0384000000007b1d */ /* 0x000fec0000002000 */
[----:B------:R-:W-:-:S02]  /*14b80*/  PLOP3.LUT P0, PT, PT, PT, PT, 0x8, 0x0 ;  /* 0x000000000000781c */ /* 0x000fc40003f0e170 */
[----:B------:R-:W-:Y:S02]  /*14b90*/  LOP3.LUT R23, R23, R4, RZ, 0x3c, !PT ;  /* 0x0000000417177212 */ /* 0x000fe400078e3cff */
[----:B------:R-:W-:Y:S01]  /*14ba0*/  SEL R19, R19, RZ, P1 ;  /* 0x000000ff13137207 */ /* 0x000fe20000800000 */
[----:B--2---:R-:W-:-:S05]  /*14bb0*/  VIADD R21, R21, 0x1 ;  /* 0x0000000115157836 */ /* 0x004fca0000000000 */
[----:B------:R0:W-:Y:S03]  /*14bc0*/  STL [R1+0x5c], R21 ;  /* 0x00005c1501007387 */ /* 0x0001e60000100800 */
.L_x_5252:
[----:B------:R-:W-:Y:S05]  /*14bd0*/  BSYNC B7 ;  /* 0x0000000000077941 */ /* 0x000fea0003800000 */
.L_x_5250:
[----:B------:R-:W2:Y:S08]  /*14be0*/  S2UR UR4, SR_CgaCtaId ;  /* 0x00000000000479c3 */ /* 0x000eb00000008800 */
[----:B------:R-:W-:Y:S01]  /*14bf0*/  BAR.SYNC.DEFER_BLOCKING 0x5, 0x180 ;  /* 0x0146000000007b1d */ /* 0x000fe20000010000 */
[----:B0-----:R-:W-:-:S05]  /*14c00*/  MOV R21, 0x400 ;  /* 0x0000040000157802 */ /* 0x001fca0000000f00 */
[----:B------:R-:W-:Y:S01]  /*14c10*/  BSSY B0, `(.L_x_5333) ;  /* 0x0000324000007945 */ /* 0x000fe20003800000 */
[----:B--2---:R-:W-:-:S05]  /*14c20*/  IMAD.U32 R190, RZ, RZ, UR4 ;  /* 0x00000004ffbe7e24 */ /* 0x004fca000f8e00ff */
        /* <DEDUP_REMOVED lines=8> */
[----:B-1----:R-:W-:Y:S01]  /*14cb0*/  F2FP.BF16.F32.PACK_AB R4, R6, R8 ;  /* 0x000000080604723e */ /* 0x002fe200000010ff */
[----:B------:R-:W2:Y:S04]  /*14cc0*/  LDL.LU R70, [R1+0x50] ;  /* 0x0000500001467983 */ /* 0x000ea80000300800 */
[----:B------:R-:W2:Y:S01]  /*14cd0*/  LDL.LU R66, [R1+0x54] ;  /* 0x0000540001427983 */ /* 0x000ea20000300800 */
[----:B------:R-:W-:-:S02]  /*14ce0*/  F2FP.BF16.F32.PACK_AB R5, R3, R5 ;  /* 0x000000050305723e */ /* 0x000fc400000010ff */
[----:B------:R-:W-:Y:S02]  /*14cf0*/  MOV R20, R18 ;  /* 0x0000001200147202 */ /* 0x000fe40000000f00 */
[----:B----4-:R-:W-:Y:S02]  /*14d00*/  MOV R21, R45 ;  /* 0x0000002d00157202 */ /* 0x010fe40000000f00 */
[----:B------:R-:W-:Y:S02]  /*14d10*/  F2FP.BF16.F32.PACK_AB R6, R152, R155 ;  /* 0x0000009b9806723e */ /* 0x000fe400000010ff */
[----:B------:R-:W-:Y:S02]  /*14d20*/  F2FP.BF16.F32.PACK_AB R11, R39, R11 ;  /* 0x0000000b270b723e */ /* 0x000fe400000010ff */
[----:B------:R-:W-:Y:S02]  /*14d30*/  F2FP.BF16.F32.PACK_AB R8, R10, R153 ;  /* 0x000000990a08723e */ /* 0x000fe400000010ff */
[----:B------:R-:W-:-:S02]  /*14d40*/  F2FP.BF16.F32.PACK_AB R9, R35, R9 ;  /* 0x000000092309723e */ /* 0x000fc400000010ff */
[----:B------:R-:W-:Y:S01]  /*14d50*/  F2FP.BF16.F32.PACK_AB R10, R14, R36 ;  /* 0x000000240e0a723e */ /* 0x000fe200000010ff */
[----:B------:R-:W1:Y:S01]  /*14d60*/  S2R R90, SR_TID.X ;  /* 0x00000000005a7919 */ /* 0x000e620000002100 */
        /* <DEDUP_REMOVED lines=18> */
[----:B-1----:R-:W-:Y:S01]  /*14e90*/  VIADD R90, R90, 0xffffff80 ;  /* 0xffffff805a5a7836 */ /* 0x002fe20000000000 */
[----:B------:R-:W-:Y:S02]  /*14ea0*/  F2FP.BF16.F32.PACK_AB R146, R149, R148 ;  /* 0x000000949592723e */ /* 0x000fe400000010ff */
[----:B------:R-:W-:Y:S02]  /*14eb0*/  F2FP.BF16.F32.PACK_AB R147, R151, R150 ;  /* 0x000000969793723e */ /* 0x000fe400000010ff */
[----:B------:R-:W-:-:S04]  /*14ec0*/  SHF.R.S32.HI R82, RZ, 0x1f, R90 ;  /* 0x0000001fff527819 */ /* 0x000fc8000001145a */
[----:B------:R-:W-:-:S04]  /*14ed0*/  LEA.HI R82, R82, R90, RZ, 0x3 ;  /* 0x0000005a52527211 */ /* 0x000fc800078f18ff */
[----:B------:R-:W-:Y:S01]  /*14ee0*/  SHF.R.S32.HI R82, RZ, 0x3, R82 ;  /* 0x00000003ff527819 */ /* 0x000fe20000011452 */
        /* <DEDUP_REMOVED lines=10> */
[----:B-1----:R-:W-:Y:S01]  /*14f90*/  IMAD.X R5, RZ, RZ, R45, P0 ;  /* 0x000000ffff057224 */ /* 0x002fe200000e062d */
        /* <DEDUP_REMOVED lines=41> */
[C---:B-1----:R-:W-:Y:S02]  /*15230*/  IADD3 R9, P0, R44.reuse, 0x4020, RZ ;  /* 0x000040202c097810 */ /* 0x042fe40007f1e0ff */
        /* <DEDUP_REMOVED lines=40> */
[----:B------:R-:W-:Y:S02]  /*154c0*/  MOV R46, R8 ;  /* 0x00000008002e7202 */ /* 0x000fe40000000f00 */
[----:B------:R-:W-:Y:S02]  /*154d0*/  MOV R52, R10 ;  /* 0x0000000a00347202 */ /* 0x000fe40000000f00 */
[----:B------:R-:W-:Y:S02]  /*154e0*/  F2FP.BF16.F32.PACK_AB R4, R159, R161 ;  /* 0x000000a19f04723e */ /* 0x000fe400000010ff */
[----:B------:R-:W-:Y:S02]  /*154f0*/  F2FP.BF16.F32.PACK_AB R5, R51, R50 ;  /* 0x000000323305723e */ /* 0x000fe400000010ff */
[----:B------:R-:W-:Y:S02]  /*15500*/  F2FP.BF16.F32.PACK_AB R6, R157, R160 ;  /* 0x000000a09d06723e */ /* 0x000fe400000010ff */
[----:B------:R-:W-:-:S02]  /*15510*/  F2FP.BF16.F32.PACK_AB R7, R55, R54 ;  /* 0x000000363707723e */ /* 0x000fc400000010ff */
[----:B------:R-:W-:Y:S02]  /*15520*/  LOP3.LUT R3, R44, 0x380, RZ, 0xc0, !PT ;  /* 0x000003802c037812 */ /* 0x000fe400078ec0ff */
[----:B------:R-:W-:Y:S02]  /*15530*/  MOV R36, R48 ;  /* 0x0000003000247202 */ /* 0x000fe40000000f00 */
[----:B------:R-:W-:Y:S02]  /*15540*/  F2FP.BF16.F32.PACK_AB R8, R156, R158 ;  /* 0x0000009e9c08723e */ /* 0x000fe400000010ff */
[----:B------:R-:W-:Y:S02]  /*15550*/  F2FP.BF16.F32.PACK_AB R9, R59, R58 ;  /* 0x0000003a3b09723e */ /* 0x000fe400000010ff */
[----:B------:R-:W-:Y:S02]  /*15560*/  F2FP.BF16.F32.PACK_AB R10, R61, R60 ;  /* 0x0000003c3d0a723e */ /* 0x000fe400000010ff */
[----:B------:R-:W-:-:S02]  /*15570*/  F2FP.BF16.F32.PACK_AB R11, R63, R62 ;  /* 0x0000003e3f0b723e */ /* 0x000fc400000010ff */
[----:B------:R-:W-:Y:S02]  /*15580*/  MOV R49, R30 ;  /* 0x0000001e00317202 */ /* 0x000fe40000000f00 */
[----:B------:R-:W-:Y:S02]  /*15590*/  F2FP.BF16.F32.PACK_AB R12, R65, R64 ;  /* 0x00000040410c723e */ /* 0x000fe400000010ff */
[----:B------:R-:W-:Y:S02]  /*155a0*/  MOV R48, R34 ;  /* 0x0000002200307202 */ /* 0x000fe40000000f00 */
[----:B------:R-:W-:Y:S02]  /*155b0*/  F2FP.BF16.F32.PACK_AB R28, R73, R72 ;  /* 0x00000048491c723e */ /* 0x000fe400000010ff */
[----:B------:R-:W-:Y:S02]  /*155c0*/  F2FP.BF16.F32.PACK_AB R30, R77, R76 ;  /* 0x0000004c4d1e723e */ /* 0x000fe400000010ff */
[----:B------:R-:W-:Y:S01]  /*155d0*/  F2FP.BF16.F32.PACK_AB R31, R79, R78 ;  /* 0x0000004e4f1f723e */ /* 0x000fe200000010ff */
[----:B------:R-:W-:Y:S01]  /*155e0*/  STSM.16.M88.4 [R56], R4 ;  /* 0x0000000438007844 */ /* 0x000fe20000000200 */
[----:B------:R-:W-:-:S02]  /*155f0*/  F2FP.BF16.F32.PACK_AB R32, R81, R80 ;  /* 0x000000505120723e */ /* 0x000fc400000010ff */
        /* <DEDUP_REMOVED lines=11> */
[----:B-1----:R-:W-:Y:S02]  /*156b0*/  F2FP.BF16.F32.PACK_AB R38, R93, R92 ;  /* 0x0000005c5d26723e */ /* 0x002fe400000010ff */
[----:B------:R-:W-:Y:S02]  /*156c0*/  F2FP.BF16.F32.PACK_AB R4, R105, R104 ;  /* 0x000000686904723e */ /* 0x000fe400000010ff */
[----:B------:R-:W-:Y:S02]  /*156d0*/  F2FP.BF16.F32.PACK_AB R5, R107, R106 ;  /* 0x0000006a6b05723e */ /* 0x000fe400000010ff */
[----:B--2---:R-:W-:-:S02]  /*156e0*/  F2FP.BF16.F32.PACK_AB R36, R89, R88 ;  /* 0x000000585924723e */ /* 0x004fc400000010ff */
[----:B------:R-:W-:Y:S02]  /*156f0*/  F2FP.BF16.F32.PACK_AB R6, R109, R108 ;  /* 0x0000006c6d06723e */ /* 0x000fe400000010ff */
[----:B---3--:R-:W-:Y:S02]  /*15700*/  F2FP.BF16.F32.PACK_AB R39, R95, R94 ;  /* 0x0000005e5f27723e */ /* 0x008fe400000010ff */
[----:B------:R-:W-:Y:S01]  /*15710*/  F2FP.BF16.F32.PACK_AB R7, R111, R110 ;  /* 0x0000006e6f07723e */ /* 0x000fe200000010ff */
[----:B------:R-:W-:Y:S02]  /*15720*/  IMAD.X R45, RZ, RZ, R45, P1 ;  /* 0x000000ffff2d7224 */ /* 0x000fe400008e062d */
[----:B------:R-:W-:Y:S01]  /*15730*/  STSM.16.M88.4 [R3], R36 ;  /* 0x0000002403007844 */ /* 0x000fe20000000200 */
[----:B------:R-:W-:Y:S02]  /*15740*/  F2FP.BF16.F32.PACK_AB R8, R113, R112 ;  /* 0x000000707108723e */ /* 0x000fe400000010ff */
[----:B------:R-:W-:Y:S01]  /*15750*/  F2FP.BF16.F32.PACK_AB R9, R115, R114 ;  /* 0x000000727309723e */ /* 0x000fe200000010ff */
[----:B------:R-:W-:Y:S01]  /*15760*/  STSM.16.M88.4 [R46], R40 ;  /* 0x000000282e007844 */ /* 0x000fe20000000200 */
[----:B------:R-:W-:-:S02]  /*15770*/  F2FP.BF16.F32.PACK_AB R10, R117, R116 ;  /* 0x00000074750a723e */ /* 0x000fc400000010ff */
[----:B------:R-:W-:Y:S01]  /*15780*/  F2FP.BF16.F32.PACK_AB R11, R119, R118 ;  /* 0x00000076770b723e */ /* 0x000fe200000010ff */
[----:B------:R1:W-:Y:S01]  /*15790*/  STSM.16.M88.4 [R48], R4 ;  /* 0x0000000430007844 */ /* 0x0003e20000000200 */
[----:B------:R-:W-:Y:S02]  /*157a0*/  F2FP.BF16.F32.PACK_AB R12, R121, R120 ;  /* 0x00000078790c723e */ /* 0x000fe400000010ff */
[----:B------:R-:W-:Y:S02]  /*157b0*/  F2FP.BF16.F32.PACK_AB R13, R123, R122 ;  /* 0x0000007a7b0d723e */ /* 0x000fe400000010ff */
[----:B------:R-:W-:Y:S02]  /*157c0*/  F2FP.BF16.F32.PACK_AB R14, R125, R124 ;  /* 0x0000007c7d0e723e */ /* 0x000fe400000010ff */
[----:B------:R-:W-:Y:S02]  /*157d0*/  F2FP.BF16.F32.PACK_AB R15, R127, R126 ;  /* 0x0000007e7f0f723e */ /* 0x000fe400000010ff */
[----:B------:R-:W-:Y:S01]  /*157e0*/  ISETP.NE.U32.AND P0, PT, RZ, UR4, PT ;  /* 0x00000004ff007c0c */ /* 0x000fe2000bf05070 */
[----:B------:R2:W-:Y:S01]  /*157f0*/  STSM.16.M88.4 [R49], R8 ;  /* 0x0000000831007844 */ /* 0x0005e20000000200 */
[----:B------:R-:W-:-:S02]  /*15800*/  MOV R44, R44 ;  /* 0x0000002c002c7202 */ /* 0x000fc40000000f00 */
[----:B-1----:R-:W-:Y:S01]  /*15810*/  IADD3 R4, P1, R70, UR4, RZ ;  /* 0x0000000446047c10 */ /* 0x002fe2000ff3e0ff */
[----:B------:R1:W-:Y:S01]  /*15820*/  STSM.16.M88.4 [R52], R12 ;  /* 0x0000000c34007844 */ /* 0x0003e20000000200 */
[----:B------:R-:W-:Y:S02]  /*15830*/  ISETP.NE.AND.EX P0, PT, RZ, UR5, PT, P0 ;  /* 0x00000005ff007c0c */ /* 0x000fe4000bf05300 */
[----:B------:R-:W-:Y:S01]  /*15840*/  IADD3.X R5, R66, UR5, RZ, P1, !PT ;  /* 0x0000000542057c10 */ /* 0x000fe20008ffe4ff */
[----:B------:R-:W-:Y:S01]  /*15850*/  ULDC.64 UR4, c[0x0][0xd08] ;  /* 0x0003420000047ab9 */ /* 0x000fe20000000a00 */
[----:B------:R-:W-:Y:S01]  /*15860*/  STSM.16.M88.4 [R24], R128 ;  /* 0x0000008018007844 */ /* 0x000fe20000000200 */
[----:B------:R-:W-:-:S03]  /*15870*/  ISETP.NE.U32.AND P6, PT, RZ, UR4, PT ;  /* 0x00000004ff007c0c */ /* 0x000fc6000bfc5070 */
[----:B------:R-:W-:Y:S01]  /*15880*/  STSM.16.M88.4 [R47], R136 ;  /* 0x000000882f007844 */ /* 0x000fe20000000200 */
[----:B------:R-:W-:-:S03]  /*15890*/  ISETP.NE.AND.EX P6, PT, RZ, UR5, PT, P6 ;  /* 0x00000005ff007c0c */ /* 0x000fc6000bfc5360 */
[----:B------:R3:W-:Y:S01]  /*158a0*/  STSM.16.M88.4 [R44], R144 ;  /* 0x000000902c007844 */ /* 0x0007e20000000200 */
[----:B------:R-:W-:Y:S02]  /*158b0*/  IMAD R7, R82, 0x40, R210 ;  /* 0x0000004052077824 */ /* 0x000fe400078e02d2 */
[----:B------:R-:W-:Y:S01]  /*158c0*/  IMAD.MOV.U32 R80, RZ, RZ, RZ ;  /* 0x000000ffff507224 */ /* 0x000fe200078e00ff */
[----:B------:R-:W-:Y:S01]  /*158d0*/  BAR.SYNC.DEFER_BLOCKING 0x1, 0x100 ;  /* 0x0044000000007b1d */ /* 0x000fe20000010000 */
[----:B------:R-:W-:-:S05]  /*158e0*/  IMAD.WIDE R6, R7, 0x2, R20 ;  /* 0x0000000207067825 */ /* 0x000fca00078e0214 */
[----:B--2---:R-:W-:Y:S01]  /*158f0*/  @P6 IADD3 R10, P4, R70, UR4, RZ ;  /* 0x00000004460a6c10 */ /* 0x004fe2000ff9e0ff */
[----:B------:R-:W-:Y:S02]  /*15900*/  ULDC UR4, c[0x0][0xb88] ;  /* 0x0002e20000047ab9 */ /* 0x000fe40000000800 */
[----:B------:R-:W-:Y:S01]  /*15910*/  IMAD.U32 R20, RZ, RZ, UR4 ;  /* 0x00000004ff147e24 */ /* 0x000fe2000f8e00ff */
[----:B------:R-:W-:Y:S01]  /*15920*/  @P6 IADD3.X R11, R66, UR5, RZ, P4, !PT ;  /* 0x00000005420b6c10 */ /* 0x000fe2000a7fe4ff */
[----:B------:R2:W5:Y:S04]  /*15930*/  @P0 LDG.E R80, desc[UR40][R4.64] ;  /* 0x0000002804500981 */ /* 0x000568000c1e1900 */
[----:B------:R2:W5:Y:S01]  /*15940*/  @P6 LDG.E R20, desc[UR40][R10.64] ;  /* 0x000000280a146981 */ /* 0x000562000c1e1900 */
[----:B------:R-:W-:-:S02]  /*15950*/  IADD3 R9, P1, R6, 0x1000, RZ ;  /* 0x0000100006097810 */ /* 0x000fc40007f3e0ff */
[C---:B-1----:R-:W-:Y:S02]  /*15960*/  IADD3 R13, P2, R6.reuse, 0x2000, RZ ;  /* 0x00002000060d7810 */ /* 0x042fe40007f5e0ff */
[C---:B------:R-:W-:Y:S02]  /*15970*/  IADD3 R29, P3, R6.reuse, 0x3000, RZ ;  /* 0x00003000061d7810 */ /* 0x040fe40007f7e0ff */
[----:B------:R-:W-:Y:S02]  /*15980*/  IADD3 R33, P4, R6, 0x4000, RZ ;  /* 0x0000400006217810 */ /* 0x000fe40007f9e0ff */
        /* <DEDUP_REMOVED lines=8> */
[----:B------:R-:W-:-:S02]  /*15a10*/  IADD3 R37, P5, R6, 0x5000, RZ ;  /* 0x0000500006257810 */ /* 0x000fc40007fbe0ff */
        /* <DEDUP_REMOVED lines=8> */
[----:B------:R-:W-:Y:S02]  /*15aa0*/  P2R R14, PR, RZ, 0x20 ;  /* 0x00000020ff0e7803 */ /* 0x000fe40000000000 */
[----:B------:R-:W-:-:S02]  /*15ab0*/  IADD3 R41, P1, R6, 0x6000, RZ ;  /* 0x0000600006297810 */ /* 0x000fc40007f3e0ff */
[C---:B------:R-:W-:Y:S02]  /*15ac0*/  IADD3 R45, P2, R6.reuse, 0x7000, RZ ;  /* 0x00007000062d7810 */ /* 0x040fe40007f5e0ff */
[C---:B------:R-:W-:Y:S02]  /*15ad0*/  IADD3 R49, P3, R6.reuse, 0x8000, RZ ;  /* 0x0000800006317810 */ /* 0x040fe40007f7e0ff */
[C---:B------:R-:W-:Y:S02]  /*15ae0*/  IADD3 R53, P4, R6.reuse, 0x9000, RZ ;  /* 0x0000900006357810 */ /* 0x040fe40007f9e0ff */
[----:B------:R-:W-:Y:S02]  /*15af0*/  IADD3 R57, P5, R6, 0xa000, RZ ;  /* 0x0000a00006397810 */ /* 0x000fe40007fbe0ff */
[----:B------:R-:W-:Y:S02]  /*15b00*/  LOP3.LUT R36, R37, 0x380, RZ, 0xc0, !PT ;  /* 0x0000038025247812 */ /* 0x000fe400078ec0ff */
[----:B------:R-:W-:-:S02]  /*15b10*/  LOP3.LUT R40, R41, 0x380, RZ, 0xc0, !PT ;  /* 0x0000038029287812 */ /* 0x000fc400078ec0ff */
[----:B---3--:R-:W-:Y:S02]  /*15b20*/  LOP3.LUT R44, R45, 0x380, RZ, 0xc0, !PT ;  /* 0x000003802d2c7812 */ /* 0x008fe400078ec0ff */
[----:B------:R-:W-:Y:S02]  /*15b30*/  LOP3.LUT R48, R49, 0x380, RZ, 0xc0, !PT ;  /* 0x0000038031307812 */ /* 0x000fe400078ec0ff */
[----:B------:R-:W-:Y:S02]  /*15b40*/  LOP3.LUT R52, R53, 0x380, RZ, 0xc0, !PT ;  /* 0x0000038035347812 */ /* 0x000fe400078ec0ff */
[----:B------:R-:W-:Y:S02]  /*15b50*/  LOP3.LUT R56, R57, 0x380, RZ, 0xc0, !PT ;  /* 0x0000038039387812 */ /* 0x000fe400078ec0ff */
[----:B------:R-:W-:Y:S02]  /*15b60*/  SHF.R.U64 R36, R36, 0x3, RZ ;  /* 0x0000000324247819 */ /* 0x000fe400000012ff */
[----:B------:R-:W-:-:S02]  /*15b70*/  SHF.R.U64 R40, R40, 0x3, RZ ;  /* 0x0000000328287819 */ /* 0x000fc400000012ff */
[----:B------:R-:W-:Y:S02]  /*15b80*/  SHF.R.U64 R44, R44, 0x3, RZ ;  /* 0x000000032c2c7819 */ /* 0x000fe400000012ff */
[----:B------:R-:W-:Y:S02]  /*15b90*/  SHF.R.U64 R48, R48, 0x3, RZ ;  /* 0x0000000330307819 */ /* 0x000fe400000012ff */
[----:B------:R-:W-:Y:S02]  /*15ba0*/  SHF.R.U64 R52, R52, 0x3, RZ ;  /* 0x0000000334347819 */ /* 0x000fe400000012ff */
[----:B------:R-:W-:Y:S02]  /*15bb0*/  SHF.R.U64 R56, R56, 0x3, RZ ;  /* 0x0000000338387819 */ /* 0x000fe400000012ff */
[----:B------:R-:W-:Y:S02]  /*15bc0*/  LOP3.LUT R36, R36, R37, RZ, 0x3c, !PT ;  /* 0x0000002524247212 */ /* 0x000fe400078e3cff */
[----:B------:R-:W-:-:S02]  /*15bd0*/  LOP3.LUT R40, R40, R41, RZ, 0x3c, !PT ;  /* 0x0000002928287212 */ /* 0x000fc400078e3cff */
        /* <DEDUP_REMOVED lines=9> */
.L_x_5335:
[----:B------:R-:W-:Y:S01]  /*15c70*/  ISETP.NE.AND P6, PT, R14, RZ, PT ;  /* 0x000000ff0e00720c */ /* 0x000fe20003fc5270 */
[----:B------:R-:W1:Y:S01]  /*15c80*/  S2R R4, SR_TID.X ;  /* 0x0000000000047919 */ /* 0x000e620000002100 */
[----:B------:R-:W2:Y:S01]  /*15c90*/  LDL.LU R14, [R1+0x58] ;  /* 0x00005800010e7983 */ /* 0x000ea20000300800 */
[--C-:B------:R-:W-:Y:S02]  /*15ca0*/  IMAD.X R57, RZ, RZ, R7.reuse, P5 ;  /* 0x000000ffff397224 */ /* 0x100fe400028e0607 */
[----:B------:R-:W-:Y:S01]  /*15cb0*/  IMAD.X R37, RZ, RZ, R7, P6 ;  /* 0x000000ffff257224 */ /* 0x000fe200030e0607 */
[----:B------:R-:W3:Y:S04]  /*15cc0*/  LDL.LU R11, [R1+0x60] ;  /* 0x00006000010b7983 */ /* 0x000ee80000300800 */
[----:B------:R-:W4:Y:S01]  /*15cd0*/  LDL R84, [R1+0x4c] ;  /* 0x00004c0001547983 */ /* 0x000f220000100800 */
[----:B-1----:R-:W-:-:S05]  /*15ce0*/  VIADD R4, R4, 0xffffff80 ;  /* 0xffffff8004047836 */ /* 0x002fca0000000000 */
[----:B------:R-:W-:-:S04]  /*15cf0*/  SHF.R.S32.HI R3, RZ, 0x1f, R4 ;  /* 0x0000001fff037819 */ /* 0x000fc80000011404 */
[----:B------:R-:W-:-:S04]  /*15d00*/  LEA.HI R3, R3, R4, RZ, 0x7 ;  /* 0x0000000403037211 */ /* 0x000fc800078f38ff */
[----:B------:R-:W-:-:S06]  /*15d10*/  SHF.R.S32.HI R3, RZ, 0x7, R3 ;  /* 0x00000007ff037819 */ /* 0x000fcc0000011403 */
[----:B------:R-:W1:Y:S01]  /*15d20*/  SHFL.IDX PT, R3, R3, RZ, 0x1f ;  /* 0x00001fff03037589 */ /* 0x000e6200000e0000 */
        /* <DEDUP_REMOVED lines=13> */
[----:B-1----:R-:W-:Y:S02]  /*15e00*/  ISETP.NE.AND P5, PT, R3, RZ, PT ;  /* 0x000000ff0300720c */ /* 0x002fe40003fa5270 */
        /* <DEDUP_REMOVED lines=26> */
[----:B------:R-:W1:Y:S01]  /*15fb0*/  LDC R35, c[0x0][0xce8] ;  /* 0x00033a00ff237b82 */ /* 0x000e620000000800 */
[----:B------:R-:W-:Y:S01]  /*15fc0*/  ULDC.64 UR4, c[0x0][0xc90] ;  /* 0x0003240000047ab9 */ /* 0x000fe20000000a00 */
[----:B------:R-:W-:Y:S02]  /*15fd0*/  IMAD.MOV.U32 R6, RZ, RZ, R80 ;  /* 0x000000ffff067224 */ /* 0x000fe400078e0050 */
[----:B------:R-:W-:Y:S02]  /*15fe0*/  IMAD R10, R81, UR4, RZ ;  /* 0x00000004510a7c24 */ /* 0x000fe4000f8e02ff */
[----:B------:R-:W-:Y:S02]  /*15ff0*/  IMAD.MOV.U32 R7, RZ, RZ, R3 ;  /* 0x000000ffff077224 */ /* 0x000fe400078e0003 */
[C---:B------:R-:W-:Y:S02]  /*16000*/  IMAD R15, R84.reuse, UR5, R10 ;  /* 0x00000005540f7c24 */ /* 0x040fe4000f8e020a */
[----:B------:R-:W-:Y:S01]  /*16010*/  IMAD.WIDE.U32 R6, R84, UR4, R6 ;  /* 0x0000000454067c25 */ /* 0x000fe2000f8e0006 */
[----:B------:R-:W-:-:S03]  /*16020*/  ULDC.64 UR4, c[0x0][0xc98] ;  /* 0x0003260000047ab9 */ /* 0x000fc60000000a00 */
[----:B------:R-:W-:Y:S02]  /*16030*/  IMAD.IADD R7, R7, 0x1, R15 ;  /* 0x0000000107077824 */ /* 0x000fe400078e020f */
[----:B------:R-:W-:Y:S02]  /*16040*/  IMAD.IADD R34, R194, 0x1, R213 ;  /* 0x00000001c2227824 */ /* 0x000fe400078e02d5 */
[----:B------:R-:W-:Y:S01]  /*16050*/  IMAD.WIDE.U32 R6, R21, UR4, R6 ;  /* 0x0000000415067c25 */ /* 0x000fe2000f8e0006 */
[----:B-1----:R-:W-:-:S13]  /*16060*/  ISETP.NE.AND P0, PT, R35, 0x1, PT ;  /* 0x000000012300780c */ /* 0x002fda0003f05270 */
[----:B------:R-:W1:Y:S08]  /*16070*/  @P0 LDC R11, c[0x0][0xcec] ;  /* 0x00033b00ff0b0b82 */ /* 0x000e700000000800 */
[----:B------:R-:W3:Y:S01]  /*16080*/  @P0 LDC R31, c[0x0][0xcf0] ;  /* 0x00033c00ff1f0b82 */ /* 0x000ee20000000800 */
[----:B--2---:R-:W-:-:S04]  /*16090*/  IMAD.IADD R30, R14, 0x1, R213 ;  /* 0x000000010e1e7824 */ /* 0x004fc800078e02d5 */
[----:B-1----:R-:W-:-:S04]  /*160a0*/  @P0 IMAD.HI.U32 R10, R30, R11, RZ ;  /* 0x0000000b1e0a0227 */ /* 0x002fc800078e00ff */
[----:B------:R-:W-:Y:S01]  /*160b0*/  IMAD.MOV.U32 R11, RZ, RZ, R30 ;  /* 0x000000ffff0b7224 */ /* 0x000fe200078e001e */
[----:B---3--:R-:W-:Y:S01]  /*160c0*/  @P0 SHF.R.U32.HI R11, RZ, R31, R10 ;  /* 0x0000001fff0b0219 */ /* 0x008fe2000001160a */
        /* <DEDUP_REMOVED lines=24> */
[----:B------:R-:W1:Y:S04]  /*16250*/  SHFL.IDX PT, R7, R30, RZ, 0x1c1f ;  /* 0x001c1fff1e077589 */ /* 0x000e6800000e0000 */
[----:B------:R-:W2:Y:S06]  /*16260*/  SHFL.IDX PT, R11, R30, 0x1, 0x1c1f ;  /* 0x003c1f001e0b7f89 */ /* 0x000eac00000e0000 */
[----:B-1----:R1:W-:Y:S04]  /*16270*/  @!P1 ST.E desc[UR40][R6.64], R0 ;  /* 0x0000000006009985 */ /* 0x0023e8000c101928 */
[----:B--2---:R1:W-:Y:S02]  /*16280*/  @!P0 ST.E desc[UR40][R10.64], R2 ;  /* 0x000000020a008985 */ /* 0x0043e4000c101928 */
.L_x_5336:
[----:B------:R-:W2:Y:S01]  /*16290*/  LDC R87, c[0x0][0xce8] ;  /* 0x00033a00ff577b82 */ /* 0x000ea20000000800 */
[----:B------:R-:W-:Y:S01]  /*162a0*/  ULDC.64 UR4, c[0x0][0xba0] ;  /* 0x0002e80000047ab9 */ /* 0x000fe20000000a00 */
[----:B-1----:R-:W5:Y:S01]  /*162b0*/  LD.E.128 R4, desc[UR40][R4.64] ;  /* 0x0000002804047980 */ /* 0x002f62000c101d00 */
        /* <DEDUP_REMOVED lines=9> */
[----:B--2---:R-:W-:Y:S01]  /*16350*/  ISETP.NE.AND P1, PT, R87, 0x1, PT ;  /* 0x000000015700780c */ /* 0x004fe20003f25270 */
[----:B------:R-:W-:-:S02]  /*16360*/  IMAD.IADD R3, R3, 0x1, R83 ;  /* 0x0000000103037824 */ /* 0x000fc400078e0253 */
[----:B------:R-:W5:Y:S01]  /*16370*/  LD.E.128 R36, desc[UR40][R36.64] ;  /* 0x0000002824247980 */ /* 0x000f62000c101d00 */
[----:B------:R-:W1:Y:S01]  /*16380*/  LDC R83, c[0x0][0xbc8] ;  /* 0x0002f200ff537b82 */ /* 0x000e620000000800 */
[----:B------:R-:W-:Y:S02]  /*16390*/  LEA.HI R0, R0, R90, RZ, 0x3 ;  /* 0x0000005a00007211 */ /* 0x000fe400078f18ff */
[----:B------:R-:W5:Y:S04]  /*163a0*/  LD.E.128 R40, desc[UR40][R40.64] ;  /* 0x0000002828287980 */ /* 0x000f68000c101d00 */
        /* <DEDUP_REMOVED lines=19> */
[----:B-1----:R-:W-:Y:S01]  /*164e0*/  ISETP.GE.AND P0, PT, R99, R83, PT ;  /* 0x000000536300720c */ /* 0x002fe20003f06270 */
[----:B------:R-:W-:Y:S01]  /*164f0*/  IMAD R24, R24, UR4, RZ ;  /* 0x0000000418187c24 */ /* 0x000fe2000f8e02ff */
[----:B------:R-:W5:Y:S01]  /*16500*/  LD.E.128 R72, desc[UR40][R72.64] ;  /* 0x0000002848487980 */ /* 0x000f62000c101d00 */
[----:B--2---:R-:W-:-:S03]  /*16510*/  @P1 IMAD.HI.U32 R0, R80, R85, RZ ;  /* 0x0000005550001227 */ /* 0x004fc600078e00ff */
        /* <DEDUP_REMOVED lines=13> */
[----:B-1----:R-:W1:Y:S01]  /*165f0*/  FENCE.VIEW.ASYNC.S ;  /* 0x00000000000073c6 */ /* 0x002e620000000000 */
[----:B------:R-:W-:Y:S01]  /*16600*/  IMAD.MOV.U32 R21, RZ, RZ, R80 ;  /* 0x000000ffff157224 */ /* 0x000fe200078e0050 */
[----:B---3--:R-:W-:Y:S01]  /*16610*/  @P1 SHF.R.U32.HI R21, RZ, R89, R0 ;  /* 0x00000059ff151219 */ /* 0x008fe20000011600 */
[C---:B------:R-:W-:Y:S01]  /*16620*/  VIADD R95, R210.reuse, 0xc0 ;  /* 0x000000c0d25f7836 */ /* 0x040fe20000000000 */
[-C--:B------:R-:W-:Y:S01]  /*16630*/  ISETP.GE.AND P1, PT, R210, R83.reuse, PT ;  /* 0x00000053d200720c */ /* 0x080fe20003f26270 */
[----:B------:R-:W-:Y:S01]  /*16640*/  IMAD.SHL.U32 R85, R24, 0x2, RZ ;  /* 0x0000000218557824 */ /* 0x000fe200078e00ff */
[----:B------:R-:W-:Y:S01]  /*16650*/  SEL R24, RZ, 0xffffffff, P0 ;  /* 0xffffffffff187807 */ /* 0x000fe20000000000 */
[----:B------:R-:W-:Y:S01]  /*16660*/  IMAD.IADD R3, R3, 0x1, R81 ;  /* 0x0000000103037824 */ /* 0x000fe200078e0251 */
[----:B------:R-:W-:Y:S01]  /*16670*/  SEL R0, RZ, 0x1, P1 ;  /* 0x00000001ff007807 */ /* 0x000fe20000800000 */
[--C-:B------:R-:W-:Y:S01]  /*16680*/  IMAD.MOV R81, RZ, RZ, -R21.reuse ;  /* 0x000000ffff517224 */ /* 0x100fe200078e0a15 */
[----:B------:R-:W-:Y:S01]  /*16690*/  ISETP.GE.AND P0, PT, R95, R83, PT ;  /* 0x000000535f00720c */ /* 0x000fe20003f06270 */
[----:B------:R-:W-:Y:S01]  /*166a0*/  VIADD R93, R210, 0x100 ;  /* 0x00000100d25d7836 */ /* 0x000fe20000000000 */
[----:B------:R-:W-:Y:S01]  /*166b0*/  LOP3.LUT R0, R85, 0x2, R0, 0xe2, !PT ;  /* 0x0000000255007812 */ /* 0x000fe200078ee200 */
[----:B------:R-:W-:Y:S01]  /*166c0*/  IMAD.SHL.U32 R85, R24, 0x4, RZ ;  /* 0x0000000418557824 */ /* 0x000fe200078e00ff */
[----:B------:R-:W-:Y:S01]  /*166d0*/  SEL R24, RZ, 0xffffffff, P0 ;  /* 0xffffffffff187807 */ /* 0x000fe20000000000 */
[----:B------:R-:W-:Y:S01]  /*166e0*/  IMAD R81, R87, R81, R80 ;  /* 0x0000005157517224 */ /* 0x000fe200078e0250 */
[----:B------:R-:W-:Y:S01]  /*166f0*/  SHF.R.S32.HI R80, RZ, 0x1f, R21 ;  /* 0x0000001fff507819 */ /* 0x000fe20000011415 */
[----:B------:R-:W-:Y:S01]  /*16700*/  VIADD R91, R210, 0x140 ;  /* 0x00000140d25b7836 */ /* 0x000fe20000000000 */
[----:B------:R-:W-:Y:S01]  /*16710*/  ISETP.GE.AND P0, PT, R93, R83, PT ;  /* 0x000000535d00720c */ /* 0x000fe20003f06270 */
[----:B------:R-:W-:Y:S01]  /*16720*/  IMAD.WIDE.U32 R2, R21, UR4, R2 ;  /* 0x0000000415027c25 */ /* 0x000fe2000f8e0002 */
[----:B------:R-:W-:-:S03]  /*16730*/  LOP3.LUT R0, R85, 0x4, R0, 0xe2, !PT ;  /* 0x0000000455007812 */ /* 0x000fc600078ee200 */
        /* <DEDUP_REMOVED lines=20> */
[----:B------:R-:W-:Y:S02]  /*16880*/  VIADD R86, R210, 0x1c0 ;  /* 0x000001c0d2567836 */ /* 0x000fe40000000000 */
[C---:B------:R-:W-:Y:S01]  /*16890*/  IMAD R85, R81.reuse, UR5, R24 ;  /* 0x0000000551557c24 */ /* 0x040fe2000f8e0218 */
[----:B------:R-:W-:Y:S01]  /*168a0*/  LOP3.LUT R24, R0, R21, RZ, 0xfc, !PT ;  /* 0x0000001500187212 */ /* 0x000fe200078efcff */
[----:B------:R-:W-:Y:S01]  /*168b0*/  IMAD.WIDE.U32 R2, R81, UR4, R2 ;  /* 0x0000000451027c25 */ /* 0x000fe2000f8e0002 */
[----:B------:R-:W-:Y:S01]  /*168c0*/  ISETP.GE.AND P1, PT, R213, R87, PT ;  /* 0x00000057d500720c */ /* 0x000fe20003f26270 */
[----:B------:R-:W-:Y:S01]  /*168d0*/  ULDC.64 UR4, c[0x0][0xb80] ;  /* 0x0002e00000047ab9 */ /* 0x000fe20000000a00 */
[----:B------:R-:W-:Y:S01]  /*168e0*/  ISETP.GE.AND P0, PT, R86, R83, PT ;  /* 0x000000535600720c */ /* 0x000fe20003f06270 */
[----:B------:R-:W-:Y:S01]  /*168f0*/  VIADD R0, R18, 0x38820 ;  /* 0x0003882012007836 */ /* 0x000fe20000000000 */
[----:B------:R-:W-:Y:S01]  /*16900*/  LEA R82, P2, R2, UR4, 0x1 ;  /* 0x0000000402527c11 */ /* 0x000fe2000f8408ff */
[----:B------:R-:W-:Y:S01]  /*16910*/  IMAD.IADD R21, R3, 0x1, R85 ;  /* 0x0000000103157824 */ /* 0x000fe200078e0255 */
[----:B------:R-:W-:Y:S01]  /*16920*/  SEL R3, RZ, 0x80, P0 ;  /* 0x00000080ff037807 */ /* 0x000fe20000000000 */
[C---:B------:R-:W-:Y:S01]  /*16930*/  VIADD R88, R210.reuse, 0x1c0 ;  /* 0x000001c0d2587836 */ /* 0x040fe20000000000 */
[----:B------:R-:W-:Y:S01]  /*16940*/  PRMT R0, RZ, 0x654, R0 ;  /* 0x00000654ff007816 */ /* 0x000fe20000000000 */
[----:B------:R-:W-:Y:S01]  /*16950*/  VIADD R89, R210, 0x180 ;  /* 0x00000180d2597836 */ /* 0x000fe20000000000 */
[----:B------:R-:W-:Y:S01]  /*16960*/  LEA.HI.X R84, R2, UR5, R21, 0x1, P2 ;  /* 0x0000000502547c11 */ /* 0x000fe200090f0c15 */
[C---:B------:R-:W-:Y:S01]  /*16970*/  VIADD R92, R210.reuse, 0x140 ;  /* 0x00000140d25c7836 */ /* 0x040fe20000000000 */
[----:B-1----:R1:W-:Y:S01]  /*16980*/  SYNCS.ARRIVE.TRANS64.RED.A1T0 RZ, [R0+URZ], RZ ;  /* 0x000000ff00ff79a7 */ /* 0x0023e2000810043f */
[C---:B------:R-:W-:Y:S01]  /*16990*/  VIADD R94, R210.reuse, 0x100 ;  /* 0x00000100d25e7836 */ /* 0x040fe20000000000 */
[----:B------:R2:W3:Y:S01]  /*169a0*/  SHFL.IDX PT, R2, R82, RZ, 0x181f ;  /* 0x00181fff52027589 */ /* 0x0004e200000e0000 */
[C---:B------:R-:W-:Y:S01]  /*169b0*/  VIADD R96, R210.reuse, 0xc0 ;  /* 0x000000c0d2607836 */ /* 0x040fe20000000000 */
[----:B------:R-:W-:Y:S01]  /*169c0*/  SHF.R.S32.HI R88, RZ, 0x1f, R88 ;  /* 0x0000001fff587819 */ /* 0x000fe20000011458 */
[C---:B------:R-:W-:Y:S01]  /*169d0*/  VIADD R98, R210.reuse, 0x80 ;  /* 0x00000080d2627836 */ /* 0x040fe20000000000 */
[----:B------:R-:W-:Y:S01]  /*169e0*/  SHF.R.S32.HI R89, RZ, 0x1f, R89 ;  /* 0x0000001fff597819 */ /* 0x000fe20000011459 */
[----:B------:R-:W-:Y:S01]  /*169f0*/  VIADD R100, R210, 0x40 ;  /* 0x00000040d2647836 */ /* 0x000fe20000000000 */
[----:B-1----:R-:W-:-:S02]  /*16a00*/  LOP3.LUT R0, R24, R3, RZ, 0xfc, !PT ;  /* 0x0000000318007212 */ /* 0x002fc400078efcff */
[----:B------:R2:W1:Y:S01]  /*16a10*/  SHFL.IDX PT, R3, R84, RZ, 0x181f ;  /* 0x00181fff54037589 */ /* 0x00046200000e0000 */
[----:B------:R-:W-:Y:S02]  /*16a20*/  SHF.R.S32.HI R92, RZ, 0x1f, R92 ;  /* 0x0000001fff5c7819 */ /* 0x000fe4000001145c */
[----:B------:R-:W-:Y:S02]  /*16a30*/  SHF.R.S32.HI R94, RZ, 0x1f, R94 ;  /* 0x0000001fff5e7819 */ /* 0x000fe4000001145e */
[----:B------:R-:W-:Y:S02]  /*16a40*/  SHF.R.S32.HI R96, RZ, 0x1f, R96 ;  /* 0x0000001fff607819 */ /* 0x000fe40000011460 */
[----:B------:R-:W-:Y:S02]  /*16a50*/  SHF.R.S32.HI R98, RZ, 0x1f, R98 ;  /* 0x0000001fff627819 */ /* 0x000fe40000011462 */
[----:B------:R-:W-:Y:S01]  /*16a60*/  SHF.R.S32.HI R100, RZ, 0x1f, R100 ;  /* 0x0000001fff647819 */ /* 0x000fe20000011464 */
[----:B--2---:R-:W-:Y:S06]  /*16a70*/  @P1 BRA `(.L_x_5338) ;  /* 0x00000000007c1947 */ /* 0x004fec0003800000 */
[-C--:B------:R-:W-:Y:S02]  /*16a80*/  ISETP.GE.AND P1, PT, R99, R83.reuse, PT ;  /* 0x000000536300720c */ /* 0x080fe40003f26270 */
[-C--:B------:R-:W-:Y:S02]  /*16a90*/  ISETP.GE.AND P0, PT, R210, R83.reuse, PT ;  /* 0x00000053d200720c */ /* 0x080fe40003f06270 */
[-C--:B------:R-:W-:Y:S02]  /*16aa0*/  ISETP.GE.AND P5, PT, R97, R83.reuse, PT ;  /* 0x000000536100720c */ /* 0x080fe40003fa6270 */
[----:B------:R-:W-:-:S07]  /*16ab0*/  ISETP.GE.AND P3, PT, R95, R83, PT ;  /* 0x000000535f00720c */ /* 0x000fce0003f66270 */
[C---:B---3--:R-:W-:Y:S02]  /*16ac0*/  @!P1 LEA R20, P2, R99.reuse, R2, 0x1 ;  /* 0x0000000263149211 */ /* 0x048fe400078408ff */
[----:B-1----:R-:W-:Y:S02]  /*16ad0*/  @!P0 IMAD.WIDE R80, R210, 0x2, R2 ;  /* 0x00000002d2508825 */ /* 0x002fe400078e0202 */
[----:B------:R-:W-:Y:S02]  /*16ae0*/  @!P1 LEA.HI.X R21, R99, R3, R100, 0x1, P2 ;  /* 0x0000000363159211 */ /* 0x000fe400010f0c64 */
[----:B------:R-:W-:Y:S01]  /*16af0*/  ISETP.GE.AND P2, PT, R93, R83, PT ;  /* 0x000000535d00720c */ /* 0x000fe20003f46270 */
[----:B-----5:R1:W-:Y:S01]  /*16b00*/  @!P0 ST.E.128 desc[UR40][R80.64], R4 ;  /* 0x0000000450008985 */ /* 0x0203e2000c101d28 */
[----:B------:R-:W-:-:S03]  /*16b10*/  LOP3.LUT P0, RZ, R24, 0x40, RZ, 0xc0, !PT ;  /* 0x0000004018ff7812 */ /* 0x000fc6000780c0ff */
[----:B------:R2:W-:Y:S01]  /*16b20*/  @!P1 ST.E.128 desc[UR40][R20.64], R12 ;  /* 0x0000000c14009985 */ /* 0x0005e2000c101d28 */
[----:B------:R-:W-:Y:S02]  /*16b30*/  ISETP.GE.AND P1, PT, R91, R83, PT ;  /* 0x000000535b00720c */ /* 0x000fe40003f26270 */
[-C--:B-1----:R-:W-:Y:S02]  /*16b40*/  @!P5 LEA R4, P4, R97, R2.reuse, 0x1 ;  /* 0x000000026104d211 */ /* 0x082fe400078808ff */
        /* <DEDUP_REMOVED lines=18> */
.L_x_5338:
[----:B------:R-:W-:Y:S05]  /*16c70*/  BSYNC B1 ;  /* 0x0000000000017941 */ /* 0x000fea0003800000 */
.L_x_5337:
[----:B----45:R-:W-:Y:S01]  /*16c80*/  VIADD R4, R213, 0x20 ;  /* 0x00000020d5047836 */ /* 0x030fe20000000000 */
[----:B-1----:R1:W2:Y:S04]  /*16c90*/  SHFL.IDX PT, R3, R84, 0x1, 0x181f ;  /* 0x00381f0054037f89 */ /* 0x0022a800000e0000 */
[----:B------:R-:W-:Y:S01]  /*16ca0*/  ISETP.GE.AND P0, PT, R4, R87, PT ;  /* 0x000000570400720c */ /* 0x000fe20003f06270 */
[----:B---3--:R1:W3:-:S12]  /*16cb0*/  SHFL.IDX PT, R2, R82, 0x1, 0x181f ;  /* 0x00381f0052027f89 */ /* 0x0082d800000e0000 */
[----:B-1----:R-:W-:Y:S05]  /*16cc0*/  @P0 BRA `(.L_x_5339) ;  /* 0x0000001000600947 */ /* 0x002fea0003800000 */
[-C--:B------:R-:W-:Y:S02]  /*16cd0*/  ISETP.GE.AND P5, PT, R99, R83.reuse, PT ;  /* 0x000000536300720c */ /* 0x080fe40003fa6270 */
[-C--:B------:R-:W-:Y:S02]  /*16ce0*/  ISETP.GE.AND P6, PT, R210, R83.reuse, PT ;  /* 0x00000053d200720c */ /* 0x080fe40003fc6270 */
[-C--:B------:R-:W-:Y:S02]  /*16cf0*/  ISETP.GE.AND P3, PT, R97, R83.reuse, PT ;  /* 0x000000536100720c */ /* 0x080fe40003f66270 */
[-C--:B------:R-:W-:Y:S02]  /*16d00*/  ISETP.GE.AND P2, PT, R95, R83.reuse, PT ;  /* 0x000000535f00720c */ /* 0x080fe40003f46270 */
[-C--:B------:R-:W-:Y:S02]  /*16d10*/  ISETP.GE.AND P1, PT, R93, R83.reuse, PT ;  /* 0x000000535d00720c */ /* 0x080fe40003f26270 */
[----:B------:R-:W-:-:S03]  /*16d20*/  ISETP.GE.AND P0, PT, R91, R83, PT ;  /* 0x000000535b00720c */ /* 0x000fc60003f06270 */
[CC--:B---3--:R-:W-:Y:S02]  /*16d30*/  @!P5 LEA R6, P4, R99.reuse, R2.reuse, 0x1 ;  /* 0x000000026306d211 */ /* 0x0c8fe400078808ff */
[----:B--2---:R-:W-:Y:S02]  /*16d40*/  @!P6 IMAD.WIDE R4, R210, 0x2, R2 ;  /* 0x00000002d204e825 */ /* 0x004fe400078e0202 */
        /* <DEDUP_REMOVED lines=25> */
.L_x_5334:
[----:B-1----:R-:W3:Y:S01]  /*16ee0*/  LDL.LU R4, [R1+0x50] ;  /* 0x0000500001047983 */ /* 0x002ee20000300800 */
[----:B------:R-:W-:Y:S01]  /*16ef0*/  ULDC.64 UR4, c[0x0][0xd00] ;  /* 0x0003400000047ab9 */ /* 0x000fe20000000a00 */
[----:B------:R-:W-:Y:S01]  /*16f00*/  IMAD.MOV.U32 R6, RZ, RZ, RZ ;  /* 0x000000ffff067224 */ /* 0x000fe200078e00ff */
[----:B------:R-:W1:Y:S01]  /*16f10*/  LDC R29, c[0x0][0xce8] ;  /* 0x00033a00ff1d7b82 */ /* 0x000e620000000800 */
[----:B------:R-:W4:Y:S01]  /*16f20*/  LDL.LU R0, [R1+0x54] ;  /* 0x0000540001007983 */ /* 0x000f220000300800 */
[----:B------:R-:W-:-:S04]  /*16f30*/  ISETP.NE.U32.AND P0, PT, RZ, UR4, PT ;  /* 0x00000004ff007c0c */ /* 0x000fc8000bf05070 */
[----:B------:R-:W-:Y:S02]  /*16f40*/  ISETP.NE.AND.EX P0, PT, RZ, UR5, PT, P0 ;  /* 0x00000005ff007c0c */ /* 0x000fe4000bf05300 */
[----:B---3--:R-:W-:-:S04]  /*16f50*/  IADD3 R2, P1, R4, UR4, RZ ;  /* 0x0000000404027c10 */ /* 0x008fc8000ff3e0ff */
[----:B----4-:R-:W-:Y:S01]  /*16f60*/  IADD3.X R3, R0, UR5, RZ, P1, !PT ;  /* 0x0000000500037c10 */ /* 0x010fe20008ffe4ff */
[----:B------:R-:W-:Y:S02]  /*16f70*/  ULDC.64 UR4, c[0x0][0xd08] ;  /* 0x0003420000047ab9 */ /* 0x000fe40000000a00 */
[----:B------:R-:W-:-:S04]  /*16f80*/  ISETP.NE.U32.AND P1, PT, RZ, UR4, PT ;  /* 0x00000004ff007c0c */ /* 0x000fc8000bf25070 */
[----:B------:R3:W5:Y:S01]  /*16f90*/  @P0 LDG.E R6, desc[UR40][R2.64] ;  /* 0x0000002802060981 */ /* 0x000762000c1e1900 */
[----:B------:R-:W-:Y:S01]  /*16fa0*/  ISETP.NE.AND.EX P1, PT, RZ, UR5, PT, P1 ;  /* 0x00000005ff007c0c */ /* 0x000fe2000bf25310 */
[----:B------:R-:W4:-:S12]  /*16fb0*/  S2R R20, SR_TID.X ;  /* 0x0000000000147919 */ /* 0x000f180000002100 */
[----:B------:R-:W-:Y:S01]  /*16fc0*/  @P1 IADD3 R4, P2, R4, UR4, RZ ;  /* 0x0000000404041c10 */ /* 0x000fe2000ff5e0ff */
[----:B------:R-:W-:-:S03]  /*16fd0*/  ULDC UR4, c[0x0][0xb88] ;  /* 0x0002e20000047ab9 */ /* 0x000fc60000000800 */
[----:B------:R-:W-:Y:S01]  /*16fe0*/  @P1 IADD3.X R5, R0, UR5, RZ, P2, !PT ;  /* 0x0000000500051c10 */ /* 0x000fe200097fe4ff */
[----:B------:R-:W-:-:S06]  /*16ff0*/  IMAD.U32 R0, RZ, RZ, UR4 ;  /* 0x00000004ff007e24 */ /* 0x000fcc000f8e00ff */
[----:B------:R3:W5:Y:S01]  /*17000*/  @P1 LDG.E R0, desc[UR40][R4.64] ;  /* 0x0000002804001981 */ /* 0x000762000c1e1900 */
[----:B----4-:R-:W-:-:S05]  /*17010*/  VIADD R20, R20, 0xffffff80 ;  /* 0xffffff8014147836 */ /* 0x010fca0000000000 */
[----:B------:R-:W-:Y:S01]  /*17020*/  ISETP.GE.AND P2, PT, R20, 0x40, PT ;  /* 0x000000401400780c */ /* 0x000fe20003f46270 */
[----:B-1-3--:R-:W-:-:S12]  /*17030*/  @P1 BRA `(.L_x_5340) ;  /* 0x0000000000101947 */ /* 0x00afd80003800000 */
[----:B------:R-:W-:Y:S05]  /*17040*/  @!P0 BRA `(.L_x_5340) ;  /* 0x00000000000c8947 */ /* 0x000fea0003800000 */
[----:B------:R-:W3:Y:S04]  /*17050*/  LDG.E R5, desc[UR40][R2.64] ;  /* 0x0000002802057981 */ /* 0x000ee8000c1e1900 */
[----:B-----5:R-:W3:Y:S02]  /*17060*/  LDG.E R0, desc[UR40][R2.64+0x4] ;  /* 0x0000042802007981 */ /* 0x020ee4000c1e1900 */
[----:B---3--:R-:W-:-:S07]  /*17070*/  IMAD.IADD R0, R0, 0x1, -R5 ;  /* 0x0000000100007824 */ /* 0x008fce00078e0a05 */
.L_x_5340:
[----:B------:R-:W3:Y:S04]  /*17080*/  LDL.LU R3, [R1+0x58] ;  /* 0x0000580001037983 */ /* 0x000ee80000300800 */
[----:B------:R-:W4:Y:S04]  /*17090*/  LDL.LU R2, [R1+0x60] ;  /* 0x0000600001027983 */ /* 0x000f280000300800 */
[----:B------:R-:W2:Y:S01]  /*170a0*/  LDL R14, [R1+0x4c] ;  /* 0x00004c00010e7983 */ /* 0x000ea20000100800 */
[----:B------:R-:W-:Y:S01]  /*170b0*/  BSSY B1, `(.L_x_5341) ;  /* 0x000002d000017945 */ /* 0x000fe20003800000 */
[----:B-----5:R-:W-:-:S02]  /*170c0*/  SHF.R.S32.HI R11, RZ, 0x1f, R6 ;  /* 0x0000001fff0b7819 */ /* 0x020fc40000011406 */
[----:B---3--:R-:W-:Y:S02]  /*170d0*/  SEL R13, R3, RZ, !P0 ;  /* 0x000000ff030d7207 */ /* 0x008fe40004000000 */
[----:B----4-:R-:W-:Y:S02]  /*170e0*/  SEL R12, R2, RZ, !P0 ;  /* 0x000000ff020c7207 */ /* 0x010fe40004000000 */
[----:B--2---:R-:W-:Y:S01]  /*170f0*/  SHF.R.S32.HI R10, RZ, 0x1f, R14 ;  /* 0x0000001fff0a7819 */ /* 0x004fe2000001140e */
[----:B------:R-:W-:Y:S06]  /*17100*/  @P2 BRA `(.L_x_5342) ;  /* 0x00000000009c2947 */ /* 0x000fec0003800000 */
[----:B------:R-:W1:Y:S01]  /*17110*/  S2R R8, SR_TID.X ;  /* 0x0000000000087919 */ /* 0x000e620000002100 */
        /* <DEDUP_REMOVED lines=38> */
.L_x_5342:
[----:B------:R-:W-:Y:S05]  /*17380*/  BSYNC B1 ;  /* 0x0000000000017941 */ /* 0x000fea0003800000 */
.L_x_5341:
[----:B------:R-:W-:Y:S01]  /*17390*/  ISETP.NE.AND P0, PT, R29, 0x1, PT ;  /* 0x000000011d00780c */ /* 0x000fe20003f05270 */
[----:B------:R-:W-:Y:S01]  /*173a0*/  ULDC.64 UR4, c[0x0][0xba0] ;  /* 0x0002e80000047ab9 */ /* 0x000fe20000000a00 */
[----:B------:R-:W2:Y:S01]  /*173b0*/  LDC R21, c[0x0][0xbc8] ;  /* 0x0002f200ff157b82 */ /* 0x000ea20000000800 */
[----:B-1----:R-:W-:Y:S01]  /*173c0*/  IMAD R5, R11, UR4, RZ ;  /* 0x000000040b057c24 */ /* 0x002fe2000f8e02ff */
[----:B------:R-:W-:Y:S01]  /*173d0*/  SHF.R.S32.HI R8, RZ, 0x1f, R20 ;  /* 0x0000001fff087819 */ /* 0x000fe20000011414 */
[----:B------:R-:W-:Y:S01]  /*173e0*/  IMAD.WIDE.U32 R2, R6, UR4, RZ ;  /* 0x0000000406027c25 */ /* 0x000fe2000f8e00ff */
        /* <DEDUP_REMOVED lines=12> */
[----:B------:R-:W3:Y:S01]  /*174b0*/  @P0 LDC R9, c[0x0][0xcf0] ;  /* 0x00033c00ff090b82 */ /* 0x000ee20000000800 */
[----:B------:R-:W-:Y:S01]  /*174c0*/  ULDC.64 UR4, c[0x0][0xbf0] ;  /* 0x0002fc0000047ab9 */ /* 0x000fe20000000a00 */
[----:B------:R-:W-:Y:S01]  /*174d0*/  IMAD.IADD R8, R20, 0x1, -R8 ;  /* 0x0000000114087824 */ /* 0x000fe200078e0a08 */
[----:B------:R-:W-:Y:S01]  /*174e0*/  LEA.HI R14, R14, R20, RZ, 0x3 ;  /* 0x000000140e0e7211 */ /* 0x000fe200078f18ff */
[----:B------:R-:W-:Y:S01]  /*174f0*/  IMAD R4, R12, UR4, RZ ;  /* 0x000000040c047c24 */ /* 0x000fe2000f8e02ff */
[-C--:B--2---:R-:W-:Y:S01]  /*17500*/  ISETP.GE.AND P1, PT, R42, R21.reuse, PT ;  /* 0x000000152a00720c */ /* 0x084fe20003f26270 */
[----:B------:R-:W-:Y:S01]  /*17510*/  IMAD.IADD R3, R3, 0x1, R5 ;  /* 0x0000000103037824 */ /* 0x000fe200078e0205 */
[----:B------:R-:W-:Y:S01]  /*17520*/  SHF.R.S32.HI R14, RZ, 0x3, R14 ;  /* 0x00000003ff0e7819 */ /* 0x000fe2000001140e */
[----:B------:R-:W-:Y:S01]  /*17530*/  IMAD R5, R13, UR5, R4 ;  /* 0x000000050d057c24 */ /* 0x000fe2000f8e0204 */
[C---:B------:R-:W-:Y:S01]  /*17540*/  ISETP.GE.AND P2, PT, R210.reuse, R21, PT ;  /* 0x00000015d200720c */ /* 0x040fe20003f46270 */
[----:B------:R-:W-:-:S02]  /*17550*/  VIADD R40, R210, 0x80 ;  /* 0x00000080d2287836 */ /* 0x000fc40000000000 */
[----:B------:R-:W-:Y:S01]  /*17560*/  IMAD R4, R8, 0x20, R14 ;  /* 0x0000002008047824 */ /* 0x000fe200078e020e */
[----:B------:R-:W-:Y:S01]  /*17570*/  SEL R8, RZ, 0xffffffff, P1 ;  /* 0xffffffffff087807 */ /* 0x000fe20000800000 */
[----:B------:R-:W-:Y:S01]  /*17580*/  IMAD.WIDE.U32 R2, R13, UR4, R2 ;  /* 0x000000040d027c25 */ /* 0x000fe2000f8e0002 */
[----:B------:R-:W-:-:S03]  /*17590*/  ULDC.64 UR4, c[0x0][0xbe0] ;  /* 0x0002f80000047ab9 */ /* 0x000fc60000000a00 */
[----:B------:R-:W-:Y:S02]  /*175a0*/  IMAD.IADD R6, R213, 0x1, R4 ;  /* 0x00000001d5067824 */ /* 0x000fe400078e0204 */
[----:B------:R-:W-:Y:S02]  /*175b0*/  IMAD.IADD R3, R3, 0x1, R5 ;  /* 0x0000000103037824 */ /* 0x000fe400078e0205 */
[----:B-1----:R-:W-:Y:S01]  /*175c0*/  @P0 IMAD.HI.U32 R4, R6, R7, RZ ;  /* 0x0000000706040227 */ /* 0x002fe200078e00ff */
[----:B------:R-:W-:Y:S02]  /*175d0*/  SEL R7, RZ, 0x1, P2 ;  /* 0x00000001ff077807 */ /* 0x000fe40001000000 */
[----:B------:R-:W-:Y:S01]  /*175e0*/  ISETP.GE.AND P2, PT, R40, R21, PT ;  /* 0x000000152800720c */ /* 0x000fe20003f46270 */
[----:B------:R-:W-:Y:S01]  /*175f0*/  IMAD.MOV.U32 R5, RZ, RZ, R6 ;  /* 0x000000ffff057224 */ /* 0x000fe200078e0006 */
[----:B---3--:R-:W-:Y:S01]  /*17600*/  @P0 SHF.R.U32.HI R5, RZ, R9, R4 ;  /* 0x00000009ff050219 */ /* 0x008fe20000011604 */
[----:B------:R-:W-:Y:S01]  /*17610*/  VIADD R38, R210, 0xc0 ;  /* 0x000000c0d2267836 */ /* 0x000fe20000000000 */
[----:B------:R-:W-:Y:S01]  /*17620*/  SEL R9, RZ, 0xffffffff, P2 ;  /* 0xffffffffff097807 */ /* 0x000fe20001000000 */
        /* <DEDUP_REMOVED lines=12> */
[----:B------:R-:W-:Y:S01]  /*176f0*/  IMAD R9, R5, UR5, R4 ;  /* 0x0000000505097c24 */ /* 0x000fe2000f8e0204 */
[----:B------:R-:W-:Y:S01]  /*17700*/  SEL R4, RZ, 0xffffffff, P0 ;  /* 0xffffffffff047807 */ /* 0x000fe20000000000 */
[----:B------:R-:W-:Y:S01]  /*17710*/  IMAD R31, R0, R29, RZ ;  /* 0x0000001d001f7224 */ /* 0x000fe200078e02ff */
[----:B------:R-:W-:Y:S01]  /*17720*/  SHF.R.S32.HI R0, RZ, 0x1f, R7 ;  /* 0x0000001fff007819 */ /* 0x000fe20000011407 */
[----:B------:R-:W-:-:S02]  /*17730*/  IMAD.SHL.U32 R11, R10, 0x8, RZ ;  /* 0x000000080a0b7824 */ /* 0x000fc400078e00ff */
[----:B------:R-:W-:Y:S02]  /*17740*/  VIADD R34, R210, 0x140 ;  /* 0x00000140d2227836 */ /* 0x000fe40000000000 */
[----:B------:R-:W-:Y:S01]  /*17750*/  IMAD.WIDE.U32 R2, R5, UR4, R2 ;  /* 0x0000000405027c25 */ /* 0x000fe2000f8e0002 */
[----:B------:R-:W-:Y:S01]  /*17760*/  ULDC.64 UR4, c[0x0][0xbd8] ;  /* 0x0002f60000047ab9 */ /* 0x000fe20000000a00 */
[----:B------:R-:W-:Y:S02]  /*17770*/  LOP3.LUT R8, R11, 0x8, R8, 0xe2, !PT ;  /* 0x000000080b087812 */ /* 0x000fe400078ee208 */
[----:B------:R-:W-:Y:S01]  /*17780*/  IMAD.SHL.U32 R5, R4, 0x10, RZ ;  /* 0x0000001004057824 */ /* 0x000fe200078e00ff */
[-C--:B------:R-:W-:Y:S01]  /*17790*/  ISETP.GE.AND P0, PT, R34, R21.reuse, PT ;  /* 0x000000152200720c */ /* 0x080fe20003f06270 */
[----:B------:R-:W-:Y:S02]  /*177a0*/  IMAD R0, R0, UR4, RZ ;  /* 0x0000000400007c24 */ /* 0x000fe4000f8e02ff */
[----:B------:R-:W-:Y:S01]  /*177b0*/  VIADD R32, R210, 0x180 ;  /* 0x00000180d2207836 */ /* 0x000fe20000000000 */
[----:B------:R-:W-:Y:S01]  /*177c0*/  SEL R4, RZ, 0xffffffff, P0 ;  /* 0xffffffffff047807 */ /* 0x000fe20000000000 */
[----:B------:R-:W-:Y:S01]  /*177d0*/  IMAD.IADD R3, R3, 0x1, R9 ;  /* 0x0000000103037824 */ /* 0x000fe200078e0209 */
[----:B------:R-:W-:Y:S01]  /*177e0*/  LOP3.LUT R8, R5, 0x10, R8, 0xe2, !PT ;  /* 0x0000001005087812 */ /* 0x000fe200078ee208 */
[----:B------:R-:W-:Y:S01]  /*177f0*/  IMAD R5, R7, UR5, R0 ;  /* 0x0000000507057c24 */ /* 0x000fe2000f8e0200 */
[----:B------:R-:W-:Y:S01]  /*17800*/  ISETP.GE.AND P0, PT, R32, R21, PT ;  /* 0x000000152000720c */ /* 0x000fe20003f06270 */
[----:B------:R-:W-:-:S02]  /*17810*/  IMAD.IADD R0, R14, 0x1, R213 ;  /* 0x000000010e007824 */ /* 0x000fc400078e02d5 */
[----:B------:R-:W-:Y:S02]  /*17820*/  VIADD R28, R210, 0x1c0 ;  /* 0x000001c0d21c7836 */ /* 0x000fe40000000000 */
[----:B------:R-:W-:Y:S02]  /*17830*/  IMAD.SHL.U32 R9, R4, 0x20, RZ ;  /* 0x0000002004097824 */ /* 0x000fe400078e00ff */
[----:B------:R-:W-:Y:S01]  /*17840*/  IMAD.WIDE.U32 R2, R7, UR4, R2 ;  /* 0x0000000407027c25 */ /* 0x000fe2000f8e0002 */
[----:B------:R-:W-:Y:S01]  /*17850*/  SEL R7, RZ, 0x40, P0 ;  /* 0x00000040ff077807 */ /* 0x000fe20000000000 */
[----:B------:R-:W-:Y:S01]  /*17860*/  ULDC.64 UR4, c[0x0][0xb80] ;  /* 0x0002e00000047ab9 */ /* 0x000fe20000000a00 */
[----:B------:R-:W-:Y:S01]  /*17870*/  ISETP.GE.AND P0, PT, R0, R31, PT ;  /* 0x0000001f0000720c */ /* 0x000fe20003f06270 */
[----:B------:R-:W-:Y:S01]  /*17880*/  IMAD.IADD R3, R3, 0x1, R5 ;  /* 0x0000000103037824 */ /* 0x000fe200078e0205 */
[----:B------:R-:W-:Y:S01]  /*17890*/  ISETP.GE.AND P2, PT, R28, R21, PT ;  /* 0x000000151c00720c */ /* 0x000fe20003f46270 */
[C---:B------:R-:W-:Y:S01]  /*178a0*/  VIADD R30, R210.reuse, 0x1c0 ;  /* 0x000001c0d21e7836 */ /* 0x040fe20000000000 */
[----:B------:R-:W-:Y:S01]  /*178b0*/  LOP3.LUT R8, R9, 0x20, R8, 0xe2, !PT ;  /* 0x0000002009087812 */ /* 0x000fe200078ee208 */
[----:B------:R-:W-:Y:S01]  /*178c0*/  VIADD R33, R210, 0x180 ;  /* 0x00000180d2217836 */ /* 0x000fe20000000000 */
[----:B------:R-:W-:Y:S01]  /*178d0*/  LEA R14, P1, R2, UR4, 0x1 ;  /* 0x00000004020e7c11 */ /* 0x000fe2000f8208ff */
[C---:B------:R-:W-:Y:S01]  /*178e0*/  VIADD R35, R210.reuse, 0x140 ;  /* 0x00000140d2237836 */ /* 0x040fe20000000000 */
[----:B------:R-:W-:Y:S01]  /*178f0*/  SEL R5, RZ, 0x80, P2 ;  /* 0x00000080ff057807 */ /* 0x000fe20001000000 */
[----:B------:R-:W-:Y:S01]  /*17900*/  VIADD R37, R210, 0x100 ;  /* 0x00000100d2257836 */ /* 0x000fe20000000000 */
[----:B------:R-:W-:Y:S01]  /*17910*/  LOP3.LUT R20, R8, R7, RZ, 0xfc, !PT ;  /* 0x0000000708147212 */ /* 0x000fe200078efcff */
[----:B------:R-:W-:Y:S01]  /*17920*/  VIADD R39, R210, 0xc0 ;  /* 0x000000c0d2277836 */ /* 0x000fe20000000000 */
[----:B------:R-:W-:Y:S01]  /*17930*/  LEA.HI.X R15, R2, UR5, R3, 0x1, P1 ;  /* 0x00000005020f7c11 */ /* 0x000fe200088f0c03 */
[----:B------:R-:W-:Y:S01]  /*17940*/  VIADD R41, R210, 0x80 ;  /* 0x00000080d2297836 */ /* 0x000fe20000000000 */
[----:B------:R-:W-:Y:S01]  /*17950*/  LOP3.LUT R24, R20, R5, RZ, 0xfc, !PT ;  /* 0x0000000514187212 */ /* 0x000fe200078efcff */
[----:B------:R-:W-:Y:S01]  /*17960*/  VIADD R43, R210, 0x40 ;  /* 0x00000040d22b7836 */ /* 0x000fe20000000000 */
[----:B------:R1:W2:Y:S01]  /*17970*/  SHFL.IDX PT, R4, R14, RZ, 0x181f ;  /* 0x00181fff0e047589 */ /* 0x0002a200000e0000 */
[----:B------:R-:W-:-:S02]  /*17980*/  SHF.R.S32.HI R30, RZ, 0x1f, R30 ;  /* 0x0000001fff1e7819 */ /* 0x000fc4000001141e */
[----:B------:R-:W-:Y:S01]  /*17990*/  SHF.R.S32.HI R33, RZ, 0x1f, R33 ;  /* 0x0000001fff217819 */ /* 0x000fe20000011421 */
[----:B------:R1:W3:Y:S01]  /*179a0*/  SHFL.IDX PT, R5, R15, RZ, 0x181f ;  /* 0x00181fff0f057589 */ /* 0x0002e200000e0000 */
        /* <DEDUP_REMOVED lines=10> */
[-C--:B--2---:R-:W-:Y:S02]  /*17a50*/  @!P2 LEA R6, P0, R42, R4.reuse, 0x1 ;  /* 0x000000042a06a211 */ /* 0x084fe400078008ff */
        /* <DEDUP_REMOVED lines=26> */
.L_x_5344:
[----:B------:R-:W-:Y:S05]  /*17c00*/  BSYNC B1 ;  /* 0x0000000000017941 */ /* 0x000fea0003800000 */
.L_x_5343:
        /* <DEDUP_REMOVED lines=36> */
.L_x_5339:
[----:B------:R-:W-:Y:S05]  /*17e50*/  BSYNC B0 ;  /* 0x0000000000007941 */ /* 0x000fea0003800000 */
.L_x_5333:
[----:B------:R-:W-:Y:S02]  /*17e60*/  ULDC UR4, c[0x0][0xd3c] ;  /* 0x00034f0000047ab9 */ /* 0x000fe40000000800 */
[----:B------:R-:W-:-:S13]  /*17e70*/  ISETP.GE.AND P0, PT, R27, UR4, PT ;  /* 0x000000041b007c0c */ /* 0x000fda000bf06270 */
[----:B------:R-:W-:Y:S05]  /*17e80*/  @!P0 BRA `(.L_x_5345) ;  /* 0xfffffe9400d88947 */ /* 0x000fea000383ffff */
[----:B------:R-:W-:Y:S05]  /*17e90*/  BRA `(.L_x_5206) ;  /* 0x0000008400507947 */ /* 0x000fea0003800000 */
.L_x_5204:
        /* <DEDUP_REMOVED lines=16> */
.L_x_5346:
        /* <DEDUP_REMOVED lines=41> */
.L_x_5352:
        /* <DEDUP_REMOVED lines=12> */
.L_x_5351:
[----:B------:R-:W-:Y:S05]  /*182f0*/  BSYNC B0 ;  /* 0x0000000000007941 */ /* 0x000fea0003800000 */
.L_x_5350:
        /* <DEDUP_REMOVED lines=20> */
.L_x_5348:
        /* <DEDUP_REMOVED lines=20> */
.L_x_5353:
        /* <DEDUP_REMOVED lines=59> */
.L_x_5349:
[----:B------:R-:W-:Y:S02]  /*18930*/  IMAD.MOV.U32 R17, RZ, RZ, RZ ;  /* 0x000000ffff117224 */ /* 0x000fe400078e00ff */
[----:B------:R-:W-:Y:S02]  /*18940*/  IMAD.U32 R16, RZ, RZ, UR6 ;  /* 0x00000006ff107e24 */ /* 0x000fe4000f8e00ff */
[----:B------:R-:W-:-:S07]  /*18950*/  IMAD.MOV.U32 R18, RZ, RZ, RZ ;  /* 0x000000ffff127224 */ /* 0x000fce00078e00ff */
.L_x_5354:
[----:B------:R-:W-:-:S13]  /*18960*/  ISETP.NE.AND P0, PT, R5, RZ, PT ;  /* 0x000000ff0500720c */ /* 0x000fda0003f05270 */
[----:B------:R-:W0:Y:S01]  /*18970*/  @!P0 S2R R3, SR_CgaCtaId ;  /* 0x0000000000038919 */ /* 0x000e220000008800 */
[----:B------:R-:W-:-:S04]  /*18980*/  @!P0 MOV R2, 0x400 ;  /* 0x0000040000028802 */ /* 0x000fc80000000f00 */
[----:B0-----:R-:W-:-:S05]  /*18990*/  @!P0 LEA R2, R3, R2, 0x18 ;  /* 0x0000000203028211 */ /* 0x001fca00078ec0ff */
[----:B------:R0:W-:Y:S01]  /*189a0*/  @!P0 STS.128 [R2+0x388d0], R16 ;  /* 0x0388d01002008388 */ /* 0x0001e20000000c00 */
[----:B------:R-:W-:Y:S06]  /*189b0*/  BAR.ARV 0x5, 0x180 ;  /* 0x0146000000007b1d */ /* 0x000fec0000002000 */
.L_x_5347:
[----:B------:R2:W-:Y:S01]  /*189c0*/  STL [R1+0x2c], RZ ;  /* 0x00002cff01007387 */ /* 0x0005e20000100800 */
[----:B------:R-:W-:Y:S01]  /*189d0*/  ULDC UR4, c[0x0][0xd3c] ;  /* 0x00034f0000047ab9 */ /* 0x000fe20000000800 */
[----:B------:R-:W-:Y:S01]  /*189e0*/  IMAD.MOV.U32 R28, RZ, RZ, 0x1 ;  /* 0x00000001ff1c7424 */ /* 0x000fe200078e00ff */
[----:B-1----:R-:W-:Y:S01]  /*189f0*/  ISETP.GE.AND P0, PT, R19, UR4, PT ;  /* 0x0000000413007c0c */ /* 0x002fe2000bf06270 */
[----:B------:R-:W-:-:S12]  /*18a00*/  IMAD.MOV.U32 R25, RZ, RZ, RZ ;  /* 0x000000ffff197224 */ /* 0x000fd800078e00ff */
[----:B--2---:R-:W-:Y:S05]  /*18a10*/  @P0 BRA `(.L_x_5355) ;  /* 0x0000007400940947 */ /* 0x004fea0003800000 */
[----:B------:R-:W2:Y:S01]  /*18a20*/  LDL R4, [R1+0x8] ;  /* 0x0000080001047983 */ /* 0x000ea20000100800 */
[----:B------:R-:W1:Y:S01]  /*18a30*/  S2UR UR5, SR_CgaCtaId ;  /* 0x00000000000579c3 */ /* 0x000e620000008800 */
        /* <DEDUP_REMOVED lines=18> */
[----:B-1----:R-:W-:Y:S01]  /*18b60*/  ULEA UR4, UR5, UR4, 0x18 ;  /* 0x0000000405047291 */ /* 0x002fe2000f8ec03f */
        /* <DEDUP_REMOVED lines=11> */
.L_x_5468:
[----:B------:R-:W0:Y:S02]  /*18c20*/  LDC.64 R2, c[0x0][0xd88] ;  /* 0x00036200ff027b82 */ /* 0x000e240000000a00 */
[----:B0-----:R-:W-:-:S05]  /*18c30*/  IMAD.WIDE R2, R19, 0x4, R2 ;  /* 0x0000000413027825 */ /* 0x001fca00078e0202 */
[----:B--2---:R-:W2:Y:S01]  /*18c40*/  LDG.E R37, desc[UR40][R2.64] ;  /* 0x0000002802257981 */ /* 0x004ea2000c1e1900 */
[----:B------:R-:W-:Y:S05]  /*18c50*/  YIELD ;  /* 0x0000000000007946 */ /* 0x000fea0003800000 */
[----:B------:R-:W-:Y:S01]  /*18c60*/  ULDC.64 UR4, c[0x0][0xb20] ;  /* 0x0002c80000047ab9 */ /* 0x000fe20000000a00 */
[----:B------:R-:W-:Y:S01]  /*18c70*/  IMAD.MOV.U32 R34, RZ, RZ, RZ ;  /* 0x000000ffff227224 */ /* 0x000fe200078e00ff */
[----:B------:R-:W-:Y:S01]  /*18c80*/  ISETP.NE.U32.AND P0, PT, RZ, UR4, PT ;  /* 0x00000004ff007c0c */ /* 0x000fe2000bf05070 */
[----:B-1-3--:R-:W-:Y:S01]  /*18c90*/  IMAD.MOV.U32 R6, RZ, RZ, RZ ;  /* 0x000000ffff067224 */ /* 0x00afe200078e00ff */
        /* <DEDUP_REMOVED lines=48> */
.L_x_5356:
        /* <DEDUP_REMOVED lines=9> */
.L_x_5357:
        /* <DEDUP_REMOVED lines=9> */
.L_x_5358:
        /* <DEDUP_REMOVED lines=45> */
.L_x_5523:
[----:B---3--:R-:W-:Y:S02]  /*19390*/  ISETP.NE.AND P0, PT, R14, RZ, PT ;  /* 0x000000ff0e00720c */ /* 0x008fe40003f05270 */
[----:B------:R-:W-:-:S11]  /*193a0*/  PLOP3.LUT P6, PT, PT, PT, PT, 0x8, 0x0 ;  /* 0x000000000000781c */ /* 0x000fd60003fce170 */
[----:B------:R-:W-:Y:S05]  /*193b0*/  @P0 BRA `(.L_x_5362) ;  /* 0x00000000000c0947 */ /* 0x000fea0003800000 */
[----:B------:R-:W-:-:S03]  /*193c0*/  UMOV UR4, 0xffffffff ;  /* 0xffffffff00047882 */ /* 0x000fc60000000000 */
[----:B------:R-:W-:Y:S05]  /*193d0*/  BRA.DIV UR4, `(.L_x_5363) ;  /* 0x0000008204707947 */ /* 0x000fea000b800000 */
[----:B------:R-:W-:-:S13]  /*193e0*/  ELECT P6, URZ, PT ;  /* 0x00000000003f782f */ /* 0x000fda00038c0000 */
.L_x_5362:
        /* <DEDUP_REMOVED lines=9> */
.L_x_5526:
[----:B------:R-:W-:Y:S05]  /*19480*/  BSYNC B1 ;  /* 0x0000000000017941 */ /* 0x000fea0003800000 */
.L_x_5364:
        /* <DEDUP_REMOVED lines=10> */
.L_x_5527:
[----:B------:R-:W-:Y:S05]  /*19530*/  BSYNC B2 ;  /* 0x0000000000027941 */ /* 0x000fea0003800000 */
.L_x_5368:
        /* <DEDUP_REMOVED lines=9> */
.L_x_5371:
[----:B------:R-:W-:Y:S05]  /*195d0*/  BSYNC B2 ;  /* 0x0000000000027941 */ /* 0x000fea0003800000 */
.L_x_5370:
        /* <DEDUP_REMOVED lines=12> */
.L_x_5372:
        /* <DEDUP_REMOVED lines=13> */
.L_x_5528:
[----:B------:R-:W-:Y:S05]  /*19770*/  BSYNC B2 ;  /* 0x0000000000027941 */ /* 0x000fea0003800000 */
.L_x_5373:
        /* <DEDUP_REMOVED lines=11> */
.L_x_5376:
[----:B------:R-:W-:Y:S05]  /*19830*/  BSYNC B2 ;  /* 0x0000000000027941 */ /* 0x000fea0003800000 */
.L_x_5375:
        /* <DEDUP_REMOVED lines=9> */
.L_x_5377:
        /* <DEDUP_REMOVED lines=15> */
.L_x_5378:
        /* <DEDUP_REMOVED lines=15> */
.L_x_5379:
        /* <DEDUP_REMOVED lines=15> */
.L_x_5380:
        /* <DEDUP_REMOVED lines=15> */
.L_x_5381:
        /* <DEDUP_REMOVED lines=15> */
.L_x_5382:
        /* <DEDUP_REMOVED lines=15> */
.L_x_5383:
        /* <DEDUP_REMOVED lines=15> */
.L_x_5384:
        /* <DEDUP_REMOVED lines=10> */
.L_x_5367:
[----:B------:R-:W-:Y:S05]  /*1a000*/  BSYNC B1 ;  /* 0x0000000000017941 */ /* 0x000fea0003800000 */
.L_x_5366:
        /* <DEDUP_REMOVED lines=9> */
.L_x_5404:
        /* <DEDUP_REMOVED lines=11> */
.L_x_5529:
[----:B------:R-:W-:Y:S05]  /*1a150*/  BSYNC B2 ;  /* 0x0000000000027941 */ /* 0x000fea0003800000 */
.L_x_5387:
        /* <DEDUP_REMOVED lines=9> */
.L_x_5390:
[----:B------:R-:W-:Y:S05]  /*1a1f0*/  BSYNC B2 ;  /* 0x0000000000027941 */ /* 0x000fea0003800000 */
.L_x_5389:
        /* <DEDUP_REMOVED lines=11> */
.L_x_5391:
        /* <DEDUP_REMOVED lines=13> */
.L_x_5530:
[----:B------:R-:W-:Y:S05]  /*1a380*/  BSYNC B2 ;  /* 0x0000000000027941 */ /* 0x000fea0003800000 */
.L_x_5392:
        /* <DEDUP_REMOVED lines=11> */
.L_x_5395:
[----:B------:R-:W-:Y:S05]  /*1a440*/  BSYNC B2 ;  /* 0x0000000000027941 */ /* 0x000fea0003800000 */
.L_x_5394:
        /* <DEDUP_REMOVED lines=9> */
.L_x_5396:
        /* <DEDUP_REMOVED lines=15> */
.L_x_5397:
        /* <DEDUP_REMOVED lines=15> */
.L_x_5398:
        /* <DEDUP_REMOVED lines=15> */
.L_x_5399:
        /* <DEDUP_REMOVED lines=15> */
.L_x_5400:
        /* <DEDUP_REMOVED lines=15> */
.L_x_5401:
        /* <DEDUP_REMOVED lines=15> */
.L_x_5402:
        /* <DEDUP_REMOVED lines=15> */
.L_x_5403:
        /* <DEDUP_REMOVED lines=10> */
.L_x_5386:
[----:B------:R-:W-:Y:S05]  /*1ac10*/  BSYNC B1 ;  /* 0x0000000000017941 */ /* 0x000fea0003800000 */
.L_x_5385:
        /* <DEDUP_REMOVED lines=8> */
.L_x_5360:
[----:B------:R-:W-:Y:S05]  /*1aca0*/  BSYNC B0 ;  /* 0x0000000000007941 */ /* 0x000fea0003800000 */
.L_x_5359:
        /* <DEDUP_REMOVED lines=35> */
.L_x_5406:
        /* <DEDUP_REMOVED lines=20> */
.L_x_5409:
[----:B------:R-:W-:Y:S05]  /*1b020*/  BSYNC B6 ;  /* 0x0000000000067941 */ /* 0x000fea0003800000 */
.L_x_5408:
        /* <DEDUP_REMOVED lines=19> */
[----:B-12---:R-:W-:Y:S05]  /*1b160*/  CALL.ABS.NOINC R2 ;  /* 0x0000000002007343 */ /* 0x006fea0003c00000 */
.L_x_5412:
        /* <DEDUP_REMOVED lines=15> */
.L_x_5411:
[----:B------:R-:W-:Y:S05]  /*1b260*/  BSYNC B6 ;  /* 0x0000000000067941 */ /* 0x000fea0003800000 */
.L_x_5410:
[----:B------:R-:W-:Y:S01]  /*1b270*/  ULDC.64 UR4, c[0x0][0xaf0] ;  /* 0x0002bc0000047ab9 */ /* 0x000fe20000000a00 */
[----:B------:R-:W0:Y:S01]  /*1b280*/  S2R R20, SR_TID.X ;  /* 0x0000000000147919 */ /* 0x000e220000002100 */
[----:B------:R-:W-:Y:S01]  /*1b290*/  ISETP.NE.U32.AND P0, PT, RZ, UR4, PT ;  /* 0x00000004ff007c0c */ /* 0x000fe2000bf05070 */
[----:B------:R-:W2:Y:S03]  /*1b2a0*/  LDC R10, c[0x0][0x430] ;  /* 0x00010c00ff0a7b82 */ /* 0x000ea60000000800 */
[----:B------:R-:W-:-:S13]  /*1b2b0*/  ISETP.NE.AND.EX P0, PT, RZ, UR5, PT, P0 ;  /* 0x00000005ff007c0c */ /* 0x000fda000bf05300 */
[----:B------:R-:W-:Y:S01]  /*1b2c0*/  @P0 IADD3 R2, P1, R27, UR4, RZ ;  /* 0x000000041b020c10 */ /* 0x000fe2000ff3e0ff */
[----:B------:R-:W3:Y:S01]  /*1b2d0*/  S2R R11, SR_TID.X ;  /* 0x00000000000b7919 */ /* 0x000ee20000002100 */
[----:B------:R-:W-:Y:S02]  /*1b2e0*/  ULDC UR4, c[0x0][0x320] ;  /* 0x0000c80000047ab9 */ /* 0x000fe40000000800 */
[----:B------:R-:W-:-:S05]  /*1b2f0*/  @P0 IADD3.X R3, R30, UR5, RZ, P1, !PT ;  /* 0x000000051e030c10 */ /* 0x000fca0008ffe4ff */
[----:B------:R4:W5:Y:S01]  /*1b300*/  @P0 LDG.E R32, desc[UR40][R2.64] ;  /* 0x0000002802200981 */ /* 0x000962000c1e1900 */
[----:B0-----:R-:W-:-:S04]  /*1b310*/  LOP3.LUT R20, R20, 0x7f, RZ, 0xc0, !PT ;  /* 0x0000007f14147812 */ /* 0x001fc800078ec0ff */
[----:B------:R-:W-:Y:S02]  /*1b320*/  SHF.R.U32.HI R21, RZ, 0x3, R20 ;  /* 0x00000003ff157819 */ /* 0x000fe40000011614 */
[----:B------:R-:W0:Y:S02]  /*1b330*/  S2R R20, SR_TID.X ;  /* 0x0000000000147919 */ /* 0x000e240000002100 */
[----:B0-----:R-:W-:-:S05]  /*1b340*/  IMAD.SHL.U32 R20, R20, 0x10, RZ ;  /* 0x0000001014147824 */ /* 0x001fca00078e00ff */
[----:B------:R-:W-:Y:S02]  /*1b350*/  LOP3.LUT R20, R21, 0x70, R20, 0xf8, !PT ;  /* 0x0000007015147812 */ /* 0x000fe400078ef814 */
[----:B------:R-:W0:Y:S01]  /*1b360*/  S2R R21, SR_TID.X ;  /* 0x0000000000157919 */ /* 0x000e220000002100 */
[----:B--2---:R-:W-:Y:S02]  /*1b370*/  ISETP.NE.AND P1, PT, R10, 0x1, PT ;  /* 0x000000010a00780c */ /* 0x004fe40003f25270 */
[----:B------:R-:W-:-:S11]  /*1b380*/  LEA R27, R35, 0xffffffc0, 0x6 ;  /* 0xffffffc0231b7811 */ /* 0x000fd600078e30ff */
[----:B----4-:R-:W2:Y:S01]  /*1b390*/  @P1 LDC R3, c[0x0][0x434] ;  /* 0x00010d00ff031b82 */ /* 0x010ea20000000800 */
[----:B0-----:R-:W-:-:S07]  /*1b3a0*/  IMAD.SHL.U32 R21, R21, 0x8, RZ ;  /* 0x0000000815157824 */ /* 0x001fce00078e00ff */
[----:B------:R-:W0:Y:S01]  /*1b3b0*/  @P1 LDC R2, c[0x0][0x438] ;  /* 0x00010e00ff021b82 */ /* 0x000e220000000800 */
[----:B------:R-:W-:-:S04]  /*1b3c0*/  LOP3.LUT R21, R21, 0x38, RZ, 0xc0, !PT ;  /* 0x0000003815157812 */ /* 0x000fc800078ec0ff */
[----:B------:R-:W-:-:S04]  /*1b3d0*/  LOP3.LUT R21, R21, 0x40, RZ, 0xfc, !PT ;  /* 0x0000004015157812 */ /* 0x000fc800078efcff */
[----:B------:R-:W-:Y:S02]  /*1b3e0*/  ISETP.GE.AND P2, PT, R21, UR4, PT ;  /* 0x0000000415007c0c */ /* 0x000fe4000bf46270 */
[----:B------:R-:W4:Y:S01]  /*1b3f0*/  S2R R21, SR_TID.X ;  /* 0x0000000000157919 */ /* 0x000f220000002100 */
[----:B------:R-:W-:-:S05]  /*1b400*/  IMAD.IADD R4, R20, 0x1, R27 ;  /* 0x0000000114047824 */ /* 0x000fca00078e021b */
[C---:B------:R-:W-:Y:S01]  /*1b410*/  ISETP.GE.AND P0, PT, R4.reuse, R31, PT ;  /* 0x0000001f0400720c */ /* 0x040fe20003f06270 */
[----:B------:R-:W-:Y:S02]  /*1b420*/  IMAD.IADD R0, R4, 0x1, R34 ;  /* 0x0000000104007824 */ /* 0x000fe400078e0222 */
[----:B---3--:R-:W-:Y:S01]  /*1b430*/  IMAD.SHL.U32 R11, R11, 0x8, RZ ;  /* 0x000000080b0b7824 */ /* 0x008fe200078e00ff */
[----:B------:R-:W-:Y:S01]  /*1b440*/  ISETP.GT.U32.OR P0, PT, R20, 0x3f, P0 ;  /* 0x0000003f1400780c */ /* 0x000fe20000704470 */
[----:B--2---:R-:W-:-:S03]  /*1b450*/  @P1 IMAD.HI.U32 R3, R0, R3, RZ ;  /* 0x0000000300031227 */ /* 0x004fc600078e00ff */
[----:B------:R-:W-:Y:S01]  /*1b460*/  LOP3.LUT R11, R11, 0x38, RZ, 0xc0, !PT ;  /* 0x000000380b0b7812 */ /* 0x000fe200078ec0ff */
[----:B------:R-:W-:Y:S01]  /*1b470*/  IMAD.MOV.U32 R8, RZ, RZ, R0 ;  /* 0x000000ffff087224 */ /* 0x000fe200078e0000 */
[----:B0-----:R-:W-:Y:S02]  /*1b480*/  @P1 SHF.R.U32.HI R8, RZ, R2, R3 ;  /* 0x00000002ff081219 */ /* 0x001fe40000011603 */
[----:B------:R-:W-:Y:S02]  /*1b490*/  ISETP.GE.AND P1, PT, R11, UR4, PT ;  /* 0x000000040b007c0c */ /* 0x000fe4000bf26270 */
[----:B------:R-:W-:Y:S02]  /*1b4a0*/  LOP3.LUT R22, R22, 0xffffffbf, RZ, 0xc0, !PT ;  /* 0xffffffbf16167812 */ /* 0x000fe400078ec0ff */
[----:B-1----:R-:W-:Y:S01]  /*1b4b0*/  SEL R9, RZ, 0xffffffff, P2 ;  /* 0xffffffffff097807 */ /* 0x002fe20001000000 */
[----:B------:R-:W0:Y:S01]  /*1b4c0*/  @!P0 LDC.64 R2, c[0x0][0x428] ;  /* 0x00010a00ff028b82 */ /* 0x000e220000000a00 */
[----:B------:R-:W-:Y:S01]  /*1b4d0*/  @P2 LOP3.LUT R22, R22, 0x40, RZ, 0xfc, !PT ;  /* 0x0000004016162812 */ /* 0x000fe200078efcff */
[----:B----4-:R-:W-:Y:S01]  /*1b4e0*/  IMAD.SHL.U32 R21, R21, 0x8, RZ ;  /* 0x0000000815157824 */ /* 0x010fe200078e00ff */
        /* <DEDUP_REMOVED lines=57> */
.L_x_5533:
        /* <DEDUP_REMOVED lines=11> */
.L_x_5414:
        /* <DEDUP_REMOVED lines=9> */
.L_x_5534:
[----:B------:R-:W-:Y:S05]  /*1b9c0*/  BSYNC B0 ;  /* 0x0000000000007941 */ /* 0x000fea0003800000 */
.L_x_5415:
        /* <DEDUP_REMOVED lines=67> */
.L_x_5544:
        /* <DEDUP_REMOVED lines=10> */
.L_x_5418:
        /* <DEDUP_REMOVED lines=11> */
.L_x_5419:
        /* <DEDUP_REMOVED lines=34> */
.L_x_5421:
[----:B------:R-:W-:Y:S05]  /*1c170*/  BSYNC B6 ;  /* 0x0000000000067941 */ /* 0x000fea0003800000 */
.L_x_5420:
        /* <DEDUP_REMOVED lines=95> */
.L_x_5553:
        /* <DEDUP_REMOVED lines=11> */
.L_x_5423:
        /* <DEDUP_REMOVED lines=28> */
.L_x_5425:
[----:B------:R-:W-:Y:S05]  /*1c9e0*/  BSYNC B6 ;  /* 0x0000000000067941 */ /* 0x000fea0003800000 */
.L_x_5424:
        /* <DEDUP_REMOVED lines=193> */
.L_x_5563:
        /* <DEDUP_REMOVED lines=26> */
.L_x_5428:
[----:B------:R-:W-:Y:S05]  /*1d7a0*/  BSYNC B0 ;  /* 0x0000000000007941 */ /* 0x000fea0003800000 */
.L_x_5427:
[----:B------:R-:W-:Y:S01]  /*1d7b0*/  NOP ;  /* 0x0000000000007918 */ /* 0x000fe20000000000 */
[----:B------:R-:W-:-:S13]  /*1d7c0*/  PLOP3.LUT P0, PT, PT, PT, PT, 0x80, 0x0 ;  /* 0x000000000000781c */ /* 0x000fda0003f0f070 */
.L_x_5429:
        /* <DEDUP_REMOVED lines=18> */
.L_x_5564:
[----:B------:R-:W-:Y:S05]  /*1d8f0*/  BSYNC B0 ;  /* 0x0000000000007941 */ /* 0x000fea0003800000 */
.L_x_5430:
[----:B------:R-:W2:Y:S02]  /*1d900*/  LDL R2, [R1+0x50] ;  /* 0x0000500001027983 */ /* 0x000ea40000100800 */
[----:B--2---:R-:W-:-:S13]  /*1d910*/  ISETP.NE.AND P0, PT, R2, 0x3, PT ;  /* 0x000000030200780c */ /* 0x004fda0003f05270 */
[----:B------:R-:W-:Y:S05]  /*1d920*/  @!P0 BRA `(.L_x_5432) ;  /* 0x0000000000048947 */ /* 0x000fea0003800000 */
[----:B------:R-:W-:Y:S01]  /*1d930*/  BPT.TRAP 0x1 ;  /* 0x000000040000795c */ /* 0x000fe20000300000 */
.L_x_5432:
[----:B-1----:R-:W-:Y:S01]  /*1d940*/  SHF.L.U32 R0, R28, 0x1f, RZ ;  /* 0x0000001f1c007819 */ /* 0x002fe200000006ff */
[----:B------:R-:W-:Y:S03]  /*1d950*/  BSSY B0, `(.L_x_5433) ;  /* 0x0000003000007945 */ /* 0x000fe60003800000 */
[----:B------:R-:W1:Y:S02]  /*1d960*/  SYNCS.PHASECHK.TRANS64.TRYWAIT P0, [R31+URZ+0x38860], R0 ;  /* 0x038860001f0075a7 */ /* 0x000e64000800017f */
[----:B-1----:R-:W-:Y:S05]  /*1d970*/  @!P0 BRA `(.L_x_5434) ;  /* 0x0000005400388947 */ /* 0x002fea0003800000 */
.L_x_5565:
[----:B------:R-:W-:Y:S05]  /*1d980*/  BSYNC B0 ;  /* 0x0000000000007941 */ /* 0x000fea0003800000 */
.L_x_5433:
        /* <DEDUP_REMOVED lines=111> */
.L_x_5575:
        /* <DEDUP_REMOVED lines=34> */
.L_x_5436:
        /* <DEDUP_REMOVED lines=11> */
.L_x_5437:
        /* <DEDUP_REMOVED lines=11> */
.L_x_5452:
        /* <DEDUP_REMOVED lines=42> */
.L_x_5440:
[----:B------:R-:W-:Y:S01]  /*1e6a0*/  IMAD R6, R25, 0x8, R23 ;  /* 0x0000000819067824 */ /* 0x000fe200078e0217 */
[----:B------:R-:W-:Y:S01]  /*1e6b0*/  SHF.L.U32 R21, R28, 0x1f, RZ ;  /* 0x0000001f1c157819 */ /* 0x000fe200000006ff */
[----:B------:R-:W-:Y:S01]  /*1e6c0*/  BSSY B1, `(.L_x_5441) ;  /* 0x0000004000017945 */ /* 0x000fe20003800000 */
[----:B------:R-:W-:Y:S02]  /*1e6d0*/  SHF.R.S32.HI R9, RZ, 0x1f, R5 ;  /* 0x0000001fff097819 */ /* 0x000fe40000011405 */
[----:B------:R-:W0:Y:S02]  /*1e6e0*/  SYNCS.PHASECHK.TRANS64.TRYWAIT P0, [R6+URZ+0x38840], R21 ;  /* 0x03884015060075a7 */ /* 0x000e24000800017f */
[----:B0-----:R-:W-:Y:S05]  /*1e6f0*/  @!P0 BRA `(.L_x_5442) ;  /* 0x0000005000148947 */ /* 0x001fea0003800000 */
.L_x_5576:
[----:B------:R-:W-:Y:S05]  /*1e700*/  BSYNC B1 ;  /* 0x0000000000017941 */ /* 0x000fea0003800000 */
.L_x_5441:
        /* <DEDUP_REMOVED lines=42> */
.L_x_5586:
        /* <DEDUP_REMOVED lines=8> */
.L_x_5444:
        /* <DEDUP_REMOVED lines=11> */
.L_x_5445:
[----:B------:R2:W-:Y:S01]  /*1eae0*/  SYNCS.ARRIVE.TRANS64.A1T0 RZ, [R6+URZ+0x38830], RZ ;  /* 0x038830ff06ff79a7 */ /* 0x0005e2000810003f */
[----:B------:R-:W-:Y:S05]  /*1eaf0*/  @!P2 BRA `(.L_x_5446) ;  /* 0x000000000004a947 */ /* 0x000fea0003800000 */
[----:B------:R-:W-:Y:S01]  /*1eb00*/  BPT.TRAP 0x1 ;  /* 0x000000040000795c */ /* 0x000fe20000300000 */
.L_x_5446:
[----:B------:R-:W3:Y:S01]  /*1eb10*/  SYNCS.PHASECHK.TRANS64.TRYWAIT P0, [R6+URZ+0x38860], R21 ;  /* 0x03886015060075a7 */ /* 0x000ee2000800017f */
[----:B------:R-:W-:Y:S04]  /*1eb20*/  BSSY B1, `(.L_x_5447) ;  /* 0x0000002000017945 */ /* 0x000fe80003800000 */
[----:B---3--:R-:W-:Y:S05]  /*1eb30*/  @!P0 BRA `(.L_x_5448) ;  /* 0x0000005000348947 */ /* 0x008fea0003800000 */
.L_x_5587:
[----:B------:R-:W-:Y:S05]  /*1eb40*/  BSYNC B1 ;  /* 0x0000000000017941 */ /* 0x000fea0003800000 */
.L_x_5447:
        /* <DEDUP_REMOVED lines=81> */
.L_x_5597:
        /* <DEDUP_REMOVED lines=25> */
.L_x_5450:
        /* <DEDUP_REMOVED lines=11> */
.L_x_5451:
[----:B------:R1:W-:Y:S01]  /*1f2a0*/  SYNCS.ARRIVE.TRANS64.A1T0 RZ, [R6+URZ+0x38850], RZ ;  /* 0x038850ff06ff79a7 */ /* 0x0003e2000810003f */
[----:B------:R-:W-:Y:S05]  /*1f2b0*/  @P3 BRA `(.L_x_5452) ;  /* 0xfffffff000503947 */ /* 0x000fea000383ffff */
.L_x_5439:
[----:B------:R-:W-:Y:S05]  /*1f2c0*/  BSYNC B0 ;  /* 0x0000000000007941 */ /* 0x000fea0003800000 */
.L_x_5438:
        /* <DEDUP_REMOVED lines=21> */
.L_x_5454:
[----:B------:R-:W-:Y:S05]  /*1f420*/  BSYNC B0 ;  /* 0x0000000000007941 */ /* 0x000fea0003800000 */
.L_x_5453:
[----:B------:R-:W-:-:S07]  /*1f430*/  SEL R25, R25, RZ, P0 ;  /* 0x000000ff19197207 */ /* 0x000fce0000000000 */
.L_x_5407:
[----:B------:R-:W-:Y:S05]  /*1f440*/  BSYNC B7 ;  /* 0x0000000000077941 */ /* 0x000fea0003800000 */
.L_x_5405:
        /* <DEDUP_REMOVED lines=11> */
.L_x_5455:
        /* <DEDUP_REMOVED lines=26> */
[----:B------:R-:W1:Y:S02]  /*1f6a0*/  SHFL.UP PT, R14, R5, 0x4, RZ ;  /* 0x04800000050e7989 */ /* 0x000e6400000e00ff */
[----:B-123--:R-:W-:-:S05]  /*1f6b0*/  SEL R6, R14, RZ, P3 ;  /* 0x000000ff0e067207 */ /* 0x00efca0001800000 */
        /* <DEDUP_REMOVED lines=8> */
.L_x_5607:
[----:B------:R-:W-:Y:S02]  /*1f740*/  ULDC UR4, c[0x0][0xd38] ;  /* 0x00034e0000047ab9 */ /* 0x000fe40000000800 */
[----:B------:R-:W-:-:S04]  /*1f750*/  IMAD.U32 R4, RZ, RZ, UR4 ;  /* 0x00000004ff047e24 */ /* 0x000fc8000f8e00ff */
[----:B-1----:R-:W-:-:S04]  /*1f760*/  IMAD R5, R14, R4, RZ ;  /* 0x000000040e057224 */ /* 0x002fc800078e02ff */
[----:B------:R-:W-:-:S05]  /*1f770*/  IMAD.IADD R16, R16, 0x1, R5 ;  /* 0x0000000110107824 */ /* 0x000fca00078e0205 */
[----:B------:R-:W-:-:S13]  /*1f780*/  ISETP.GT.AND P6, PT, R16, R0, PT ;  /* 0x000000001000720c */ /* 0x000fda0003fc4270 */
[----:B------:R-:W-:Y:S05]  /*1f790*/  @P6 BRA `(.L_x_5458) ;  /* 0x00000000009c6947 */ /* 0x000fea0003800000 */
.L_x_5463:
        /* <DEDUP_REMOVED lines=14> */
.L_x_5461:
[----:B------:R-:W-:Y:S05]  /*1f880*/  BSYNC B0 ;  /* 0x0000000000007941 */ /* 0x000fea0003800000 */
.L_x_5460:
        /* <DEDUP_REMOVED lines=18> */
.L_x_5615:
[----:B------:R-:W-:Y:S02]  /*1f9b0*/  ULDC UR4, c[0x0][0xd38] ;  /* 0x00034e0000047ab9 */ /* 0x000fe40000000800 */
[----:B------:R-:W-:-:S04]  /*1f9c0*/  IMAD.U32 R4, RZ, RZ, UR4 ;  /* 0x00000004ff047e24 */ /* 0x000fc8000f8e00ff */
[----:B-1----:R-:W-:-:S04]  /*1f9d0*/  IMAD R5, R14, R4, RZ ;  /* 0x000000040e057224 */ /* 0x002fc800078e02ff */
[----:B------:R-:W-:-:S05]  /*1f9e0*/  IMAD.IADD R16, R5, 0x1, R16 ;  /* 0x0000000105107824 */ /* 0x000fca00078e0210 */
[----:B------:R-:W-:-:S13]  /*1f9f0*/  ISETP.GT.AND P6, PT, R16, R0, PT ;  /* 0x000000001000720c */ /* 0x000fda0003fc4270 */
[----:B------:R-:W-:Y:S05]  /*1fa00*/  @!P6 BRA `(.L_x_5463) ;  /* 0xfffffffc0064e947 */ /* 0x000fea000383ffff */
.L_x_5458:
        /* <DEDUP_REMOVED lines=8> */
.L_x_5619:
[----:B------:R-:W-:Y:S01]  /*1fa90*/  ISETP.NE.AND P0, PT, R6, RZ, PT ;  /* 0x000000ff0600720c */ /* 0x000fe20003f05270 */
[----:B------:R-:W-:-:S12]  /*1faa0*/  IMAD.MOV.U32 R6, RZ, RZ, RZ ;  /* 0x000000ffff067224 */ /* 0x000fd800078e00ff */
[----:B------:R-:W-:Y:S05]  /*1fab0*/  @!P0 BRA `(.L_x_5465) ;  /* 0x0000000000108947 */ /* 0x000fea0003800000 */
[----:B------:R-:W-:Y:S01]  /*1fac0*/  UMOV UR4, 0xffffffff ;  /* 0xffffffff00047882 */ /* 0x000fe20000000000 */
[----:B------:R-:W-:Y:S02]  /*1fad0*/  VIADD R12, R5, 0xffffffff ;  /* 0xffffffff050c7836 */ /* 0x000fe40000000000 */
[----:B------:R-:W-:Y:S05]  /*1fae0*/  BRA.DIV UR4, `(.L_x_5466) ;  /* 0x0000005204607947 */ /* 0x000fea000b800000 */
[----:B------:R3:W4:Y:S02]  /*1faf0*/  SHFL.IDX PT, R6, R3, R12, 0x1f ;  /* 0x00001f0c03067589 */ /* 0x00072400000e0000 */
.L_x_5465:
[----:B01-3--:R-:W0:Y:S01]  /*1fb00*/  LDC.64 R2, c[0x0][0xd90] ;  /* 0x00036400ff027b82 */ /* 0x00be220000000a00 */
[----:B------:R-:W-:-:S04]  /*1fb10*/  IMAD.IADD R19, R5, 0x1, R19 ;  /* 0x0000000105137824 */ /* 0x000fc800078e0213 */
[----:B0-----:R-:W-:-:S05]  /*1fb20*/  IMAD.WIDE R2, R19, 0x4, R2 ;  /* 0x0000000413027825 */ /* 0x001fca00078e0202 */
[----:B------:R0:W2:Y:S01]  /*1fb30*/  LDG.E R7, desc[UR40][R2.64] ;  /* 0x0000002802077981 */ /* 0x0000a2000c1e1900 */
[----:B----4-:R-:W-:-:S04]  /*1fb40*/  IMAD R16, R6, R4, R16 ;  /* 0x0000000406107224 */ /* 0x010fc800078e0210 */
[----:B------:R-:W-:Y:S02]  /*1fb50*/  IMAD.IADD R0, R0, 0x1, -R16 ;  /* 0x0000000100007824 */ /* 0x000fe400078e0a10 */
[----:B0-----:R-:W-:Y:S02]  /*1fb60*/  IMAD.MOV.U32 R2, RZ, RZ, RZ ;  /* 0x000000ffff027224 */ /* 0x001fe400078e00ff */
[----:B--2---:R-:W-:-:S05]  /*1fb70*/  IMAD R5, R17, R7, RZ ;  /* 0x0000000711057224 */ /* 0x004fca00078e02ff */
        /* <DEDUP_REMOVED lines=58> */
.L_x_5459:
[----:B------:R-:W-:Y:S01]  /*1ff20*/  UMOV UR4, URZ ;  /* 0x0000003f00047c82 */ /* 0x000fe20008000000 */
[----:B------:R-:W-:Y:S01]  /*1ff30*/  UMOV UR5, URZ ;  /* 0x0000003f00057c82 */ /* 0x000fe20008000000 */
[----:B------:R-:W-:Y:S01]  /*1ff40*/  ULDC UR6, c[0x0][0xd3c] ;  /* 0x00034f0000067ab9 */ /* 0x000fe20000000800 */
[----:B------:R-:W-:Y:S02]  /*1ff50*/  IMAD.MOV.U32 R16, RZ, RZ, R0 ;  /* 0x000000ffff107224 */ /* 0x000fe400078e0000 */
[----:B------:R-:W-:Y:S02]  /*1ff60*/  IMAD.U32 R17, RZ, RZ, UR4 ;  /* 0x00000004ff117e24 */ /* 0x000fe4000f8e00ff */
[----:B------:R-:W-:Y:S02]  /*1ff70*/  IMAD.U32 R18, RZ, RZ, UR5 ;  /* 0x00000005ff127e24 */ /* 0x000fe4000f8e00ff */
[----:B------:R-:W-:-:S07]  /*1ff80*/  IMAD.U32 R19, RZ, RZ, UR6 ;  /* 0x00000006ff137e24 */ /* 0x000fce000f8e00ff */
.L_x_5467:
        /* <DEDUP_REMOVED lines=10> */
.L_x_5456:
[----:B------:R-:W-:Y:S02]  /*20030*/  ULDC UR4, c[0x0][0xd3c] ;  /* 0x00034f0000047ab9 */ /* 0x000fe40000000800 */
[----:B0-----:R-:W-:-:S13]  /*20040*/  ISETP.GE.AND P0, PT, R19, UR4, PT ;  /* 0x0000000413007c0c */ /* 0x001fda000bf06270 */
[----:B------:R-:W-:Y:S05]  /*20050*/  @!P0 BRA `(.L_x_5468) ;  /* 0xffffff8800f08947 */ /* 0x000fea000383ffff */
[----:B------:R-:W-:Y:S05]  /*20060*/  BSYNC B8 ;  /* 0x0000000000087941 */ /* 0x000fea0003800000 */
.L_x_5355:
        /* <DEDUP_REMOVED lines=12> */
.L_x_5622:
[----:B------:R-:W-:Y:S05]  /*20130*/  BSYNC B0 ;  /* 0x0000000000007941 */ /* 0x000fea0003800000 */
.L_x_5469:
[----:B------:R-:W-:-:S03]  /*20140*/  UMOV UR4, 0xffffffff ;  /* 0xffffffff00047882 */ /* 0x000fc60000000000 */
[----:B------:R-:W-:Y:S05]  /*20150*/  BRA.DIV UR4, `(.L_x_5471) ;  /* 0x0000004e04007947 */ /* 0x000fea000b800000 */
[----:B0-----:R-:W0:Y:S02]  /*20160*/  S2R R0, SR_TID.X ;  /* 0x0000000000007919 */ /* 0x001e240000002100 */
[----:B0-----:R-:W-:-:S04]  /*20170*/  SHF.R.U32.HI R0, RZ, 0x5, R0 ;  /* 0x00000005ff007819 */ /* 0x001fc80000011600 */
[----:B------:R-:W-:-:S05]  /*20180*/  LOP3.LUT R0, R0, 0x3, RZ, 0xc0, !PT ;  /* 0x0000000300007812 */ /* 0x000fca00078ec0ff */
[----:B------:R0:W1:Y:S02]  /*20190*/  SHFL.IDX PT, R14, R0, RZ, 0x1f ;  /* 0x00001fff000e7589 */ /* 0x00006400000e0000 */
.L_x_5625:
[----:B-1----:R-:W-:-:S13]  /*201a0*/  ISETP.NE.AND P0, PT, R14, RZ, PT ;  /* 0x000000ff0e00720c */ /* 0x002fda0003f05270 */
[----:B------:R-:W-:Y:S05]  /*201b0*/  @P0 BRA `(.L_x_5206) ;  /* 0x0000000000880947 */ /* 0x000fea0003800000 */
[----:B------:R-:W-:-:S03]  /*201c0*/  UMOV UR4, 0xffffffff ;  /* 0xffffffff00047882 */ /* 0x000fc60000000000 */
[----:B------:R-:W-:Y:S05]  /*201d0*/  BRA.DIV UR4, `(.L_x_5472) ;  /* 0x0000004e04147947 */ /* 0x000fea000b800000 */
[----:B------:R-:W-:-:S13]  /*201e0*/  ELECT P6, URZ, PT ;  /* 0x00000000003f782f */ /* 0x000fda00038c0000 */
.L_x_5628:
[----:B------:R-:W-:Y:S05]  /*201f0*/  @!P6 BRA `(.L_x_5206) ;  /* 0x000000000078e947 */ /* 0x000fea0003800000 */
[----:B0-----:R-:W5:Y:S02]  /*20200*/  LDL.LU R0, [R1+0x8] ;  /* 0x0000080001007983 */ /* 0x001f640000300800 */
[----:B-----5:R-:W-:-:S04]  /*20210*/  LOP3.LUT R0, R0, 0x2, RZ, 0xfc, !PT ;  /* 0x0000000200007812 */ /* 0x020fc800078efcff */
[----:B------:R-:W-:-:S13]  /*20220*/  ISETP.NE.AND P0, PT, R0, 0x3, PT ;  /* 0x000000030000780c */ /* 0x000fda0003f05270 */
[----:B------:R-:W-:Y:S05]  /*20230*/  @!P0 BRA `(.L_x_5473) ;  /* 0x0000000000048947 */ /* 0x000fea0003800000 */
[----:B------:R-:W-:Y:S01]  /*20240*/  BPT.TRAP 0x1 ;  /* 0x000000040000795c */ /* 0x000fe20000300000 */
.L_x_5473:
[C---:B------:R-:W-:Y:S01]  /*20250*/  IMAD R5, R25.reuse, 0x8, R4 ;  /* 0x0000000819057824 */ /* 0x040fe200078e0204 */
[----:B------:R-:W-:Y:S01]  /*20260*/  SHF.L.U32 R0, R28, 0x1f, RZ ;  /* 0x0000001f1c007819 */ /* 0x000fe200000006ff */
[----:B------:R-:W-:-:S03]  /*20270*/  VIADD R25, R25, 0x1 ;  /* 0x0000000119197836 */ /* 0x000fc60000000000 */
[----:B------:R-:W0:Y:S02]  /*20280*/  SYNCS.PHASECHK.TRANS64.TRYWAIT P1, [R5+URZ+0x38840], R0 ;  /* 0x03884000050075a7 */ /* 0x000e24000802017f */
[----:B------:R-:W-:-:S04]  /*20290*/  ISETP.NE.AND P2, PT, R25, 0x2, PT ;  /* 0x000000021900780c */ /* 0x000fc80003f45270 */
[----:B------:R-:W-:Y:S01]  /*202a0*/  SEL R3, RZ, 0x1, P2 ;  /* 0x00000001ff037807 */ /* 0x000fe20001000000 */
[----:B0-----:R-:W-:Y:S08]  /*202b0*/  @!P1 BRA `(.L_x_5474) ;  /* 0x0000004800fc9947 */ /* 0x001ff00003800000 */
.L_x_5629:
[----:B------:R-:W-:Y:S02]  /*202c0*/  SEL R25, R25, RZ, P2 ;  /* 0x000000ff19197207 */ /* 0x000fe40001000000 */
[----:B------:R-:W-:Y:S01]  /*202d0*/  LOP3.LUT R2, R28, R3, RZ, 0x3c, !PT ;  /* 0x000000031c027212 */ /* 0x000fe200078e3cff */
[----:B------:R-:W-:Y:S06]  /*202e0*/  @!P0 BRA `(.L_x_5475) ;  /* 0x0000000000048947 */ /* 0x000fec0003800000 */
[----:B------:R-:W-:Y:S01]  /*202f0*/  BPT.TRAP 0x1 ;  /* 0x000000040000795c */ /* 0x000fe20000300000 */
.L_x_5475:
[----:B------:R-:W-:Y:S01]  /*20300*/  IMAD R25, R25, 0x8, R4 ;  /* 0x0000000819197824 */ /* 0x000fe200078e0204 */
[----:B------:R-:W-:-:S04]  /*20310*/  SHF.L.U32 R2, R2, 0x1f, RZ ;  /* 0x0000001f02027819 */ /* 0x000fc800000006ff */
[----:B------:R-:W1:Y:S02]  /*20320*/  SYNCS.PHASECHK.TRANS64.TRYWAIT P1, [R25+URZ+0x38840], R2 ;  /* 0x03884002190075a7 */ /* 0x000e64000802017f */
[----:B-1----:R-:W-:Y:S05]  /*20330*/  @!P1 BRA `(.L_x_5476) ;  /* 0x0000004800f09947 */ /* 0x002fea0003800000 */
.L_x_5630:
[----:B------:R-:W-:Y:S05]  /*20340*/  @!P0 BRA `(.L_x_5477) ;  /* 0x0000000000048947 */ /* 0x000fea0003800000 */
[----:B------:R-:W-:Y:S01]  /*20350*/  BPT.TRAP 0x1 ;  /* 0x000000040000795c */ /* 0x000fe20000300000 */
.L_x_5477:
[----:B------:R-:W5:Y:S02]  /*20360*/  SYNCS.PHASECHK.TRANS64.TRYWAIT P1, [R5+URZ+0x38860], R0 ;  /* 0x03886000050075a7 */ /* 0x000f64000802017f */
[----:B-----5:R-:W-:Y:S05]  /*20370*/  @!P1 BRA `(.L_x_5478) ;  /* 0x0000004800f49947 */ /* 0x020fea0003800000 */
.L_x_5631:
[----:B------:R-:W-:Y:S05]  /*20380*/  @!P0 BRA `(.L_x_5479) ;  /* 0x0000000000048947 */ /* 0x000fea0003800000 */
[----:B------:R-:W-:Y:S01]  /*20390*/  BPT.TRAP 0x1 ;  /* 0x000000040000795c */ /* 0x000fe20000300000 */
.L_x_5479:
[----:B------:R0:W0:Y:S02]  /*203a0*/  SYNCS.PHASECHK.TRANS64.TRYWAIT P0, [R25+URZ+0x38860], R2 ;  /* 0x03886002190075a7 */ /* 0x000024000800017f */
[----:B0-----:R-:W-:Y:S05]  /*203b0*/  @!P0 NANOSLEEP.SYNCS 0x989680 ;  /* 0x009896800000895d */ /* 0x001fea0003900000 */
[----:B------:R-:W0:Y:S02]  /*203c0*/  @!P0 SYNCS.PHASECHK.TRANS64 P0, [R25+URZ+0x38860], R2 ;  /* 0x03886002190085a7 */ /* 0x000e24000800007f */
[----:B0-----:R-:W-:Y:S05]  /*203d0*/  @!P0 BRA `(.L_x_5479) ;  /* 0xfffffffc00f08947 */ /* 0x001fea000383ffff */
.L_x_5206:
[----:B------:R-:W-:Y:S05]  /*203e0*/  BSYNC B9 ;  /* 0x0000000000097941 */ /* 0x000fea0003800000 */
.L_x_5203:
[----:B------:R-:W-:Y:S05]  /*203f0*/  EXIT ;  /* 0x000000000000794d */ /* 0x000fea0003800000 */
.L_x_5222:
[----:B0-----:R0:W1:Y:S02]  /*20400*/  SYNCS.PHASECHK.TRANS64.TRYWAIT P6, [R61+URZ+0x38890], R70 ;  /* 0x038890463d0075a7 */ /* 0x00106400080c017f */
[----:B-1----:R-:W-:Y:S05]  /*20410*/  @!P6 NANOSLEEP.SYNCS 0x989680 ;  /* 0x009896800000e95d */ /* 0x002fea0003900000 */
[----:B------:R-:W1:Y:S02]  /*20420*/  @!P6 SYNCS.PHASECHK.TRANS64 P6, [R61+URZ+0x38890], R70 ;  /* 0x038890463d00e5a7 */ /* 0x000e6400080c007f */
[----:B-1----:R-:W-:Y:S05]  /*20430*/  @!P6 BRA `(.L_x_5222) ;  /* 0xfffffffc00f0e947 */ /* 0x002fea000383ffff */
[----:B------:R-:W-:Y:S05]  /*20440*/  BRA `(.L_x_5480) ;  /* 0xfffffe2400e87947 */ /* 0x000fea000383ffff */
.L_x_5223:
        /* <DEDUP_REMOVED lines=8> */
.L_x_5482:
[----:B------:R-:W-:Y:S05]  /*204d0*/  BSYNC B1 ;  /* 0x0000000000017941 */ /* 0x000fea0003800000 */
.L_x_5481:
        /* <DEDUP_REMOVED lines=8> */
.L_x_5483:
[----:B------:R-:W-:Y:S05]  /*20560*/  BRA `(.L_x_5484) ;  /* 0xfffffe2400b47947 */ /* 0x000fea000383ffff */
.L_x_5233:
[----:B0-----:R0:W1:Y:S02]  /*20570*/  SYNCS.PHASECHK.TRANS64.TRYWAIT P6, [R61+URZ+0x38890], R70 ;  /* 0x038890463d0075a7 */ /* 0x00106400080c017f */
[----:B-1----:R-:W-:Y:S05]  /*20580*/  @!P6 NANOSLEEP.SYNCS 0x989680 ;  /* 0x009896800000e95d */ /* 0x002fea0003900000 */
[----:B------:R-:W1:Y:S02]  /*20590*/  @!P6 SYNCS.PHASECHK.TRANS64 P6, [R61+URZ+0x38890], R70 ;  /* 0x038890463d00e5a7 */ /* 0x000e6400080c007f */
[----:B-1----:R-:W-:Y:S05]  /*205a0*/  @!P6 BRA `(.L_x_5233) ;  /* 0xfffffffc00f0e947 */ /* 0x002fea000383ffff */
[----:B------:R-:W-:Y:S05]  /*205b0*/  BRA `(.L_x_5485) ;  /* 0xfffffe30002c7947 */ /* 0x000fea000383ffff */
.L_x_5234:
        /* <DEDUP_REMOVED lines=8> */
.L_x_5487:
[----:B------:R-:W-:Y:S05]  /*20640*/  BSYNC B1 ;  /* 0x0000000000017941 */ /* 0x000fea0003800000 */
.L_x_5486:
        /* <DEDUP_REMOVED lines=8> */
.L_x_5488:
[----:B------:R-:W-:Y:S01]  /*206d0*/  IMAD.MOV.U32 R68, RZ, RZ, R14 ;  /* 0x000000ffff447224 */ /* 0x000fe200078e000e */
[----:B------:R-:W-:Y:S06]  /*206e0*/  BRA `(.L_x_5489) ;  /* 0xfffffe2c00f47947 */ /* 0x000fec000383ffff */
.L_x_5239:
[----:B0-----:R0:W1:Y:S02]  /*206f0*/  SYNCS.PHASECHK.TRANS64.TRYWAIT P0, [R61+URZ+0x38890], R70 ;  /* 0x038890463d0075a7 */ /* 0x001064000800017f */
[----:B-1----:R-:W-:Y:S05]  /*20700*/  @!P0 NANOSLEEP.SYNCS 0x989680 ;  /* 0x009896800000895d */ /* 0x002fea0003900000 */
[----:B------:R-:W1:Y:S02]  /*20710*/  @!P0 SYNCS.PHASECHK.TRANS64 P0, [R61+URZ+0x38890], R70 ;  /* 0x038890463d0085a7 */ /* 0x000e64000800007f */
[----:B-1----:R-:W-:Y:S05]  /*20720*/  @!P0 BRA `(.L_x_5239) ;  /* 0xfffffffc00f08947 */ /* 0x002fea000383ffff */
[----:B------:R-:W-:Y:S05]  /*20730*/  BRA `(.L_x_5490) ;  /* 0xfffffe3800087947 */ /* 0x000fea000383ffff */
.L_x_5240:
[----:B------:R-:W-:Y:S01]  /*20740*/  BSSY B1, `(.L_x_5491) ;  /* 0x0000007000017945 */ /* 0x000fe20003800000 */
[----:B------:R-:W-:Y:S02]  /*20750*/  IMAD.MOV.U32 R12, RZ, RZ, RZ ;  /* 0x000000ffff0c7224 */ /* 0x000fe400078e00ff */
[----:B------:R-:W-:Y:S02]  /*20760*/  IMAD.MOV.U32 R11, RZ, RZ, 0x1c1f ;  /* 0x00001c1fff0b7424 */ /* 0x000fe400078e00ff */
[----:B------:R-:W-:-:S07]  /*20770*/  IMAD.MOV.U32 R15, RZ, RZ, -0x1 ;  /* 0xffffffffff0f7424 */ /* 0x000fce00078e00ff */
[----:B0-----:R-:W-:Y:S05]  /*20780*/  WARPSYNC.COLLECTIVE R15, `(.L_x_5492) ;  /* 0x000000000f087348 */ /* 0x001fea0003c00000 */
[----:B------:R1:W2:Y:S02]  /*20790*/  SHFL.IDX P6, R14, R13, R12, R11 ;  /* 0x0000000c0d0e7389 */ /* 0x0002a400000c000b */
[----:B012---:R-:W-:Y:S01]  /*207a0*/  ENDCOLLECTIVE ;  /* 0x000000000000791b */ /* 0x007fe20003800000 */
.L_x_5492:
[----:B------:R-:W-:Y:S05]  /*207b0*/  BSYNC B1 ;  /* 0x0000000000017941 */ /* 0x000fea0003800000 */
.L_x_5491:
        /* <DEDUP_REMOVED lines=8> */
.L_x_5493:
[----:B------:R-:W-:Y:S05]  /*20840*/  BRA `(.L_x_5494) ;  /* 0xfffffe3800307947 */ /* 0x000fea000383ffff */
.L_x_5244:
[----:B---3--:R3:W4:Y:S02]  /*20850*/  SYNCS.PHASECHK.TRANS64.TRYWAIT P5, [R61+URZ+0x388b0], R70 ;  /* 0x0388b0463d0075a7 */ /* 0x00872400080a017f */
[----:B----4-:R-:W-:Y:S05]  /*20860*/  @!P5 NANOSLEEP.SYNCS 0x989680 ;  /* 0x009896800000d95d */ /* 0x010fea0003900000 */
[----:B------:R-:W4:Y:S02]  /*20870*/  @!P5 SYNCS.PHASECHK.TRANS64 P5, [R61+URZ+0x388b0], R70 ;  /* 0x0388b0463d00d5a7 */ /* 0x000f2400080a007f */
[----:B----4-:R-:W-:Y:S05]  /*20880*/  @!P5 BRA `(.L_x_5244) ;  /* 0xfffffffc00f0d947 */ /* 0x010fea000383ffff */
[----:B------:R-:W-:Y:S05]  /*20890*/  BRA `(.L_x_5495) ;  /* 0xfffffe3800bc7947 */ /* 0x000fea000383ffff */
.L_x_5269:
        /* <DEDUP_REMOVED lines=8> */
.L_x_5497:
[----:B------:R-:W-:Y:S05]  /*20920*/  BSYNC B1 ;  /* 0x0000000000017941 */ /* 0x000fea0003800000 */
.L_x_5496:
        /* <DEDUP_REMOVED lines=8> */
.L_x_5498:
[----:B------:R-:W-:Y:S02]  /*209b0*/  IMAD.MOV.U32 R13, RZ, RZ, R7 ;  /* 0x000000ffff0d7224 */ /* 0x000fe400078e0007 */
[----:B------:R-:W-:-:S07]  /*209c0*/  IMAD.MOV.U32 R2, RZ, RZ, R14 ;  /* 0x000000ffff027224 */ /* 0x000fce00078e000e */
[----:B------:R-:W-:Y:S05]  /*209d0*/  WARPSYNC.COLLECTIVE R15, `(.L_x_5499) ;  /* 0x000000000f087348 */ /* 0x000fea0003c00000 */
[----:B------:R0:W1:Y:S02]  /*209e0*/  SHFL.IDX P6, R14, R13, R12, R11 ;  /* 0x0000000c0d0e7389 */ /* 0x00006400000c000b */
[----:B01----:R-:W-:Y:S01]  /*209f0*/  ENDCOLLECTIVE ;  /* 0x000000000000791b */ /* 0x003fe20003800000 */
.L_x_5499:
[----:B------:R-:W-:Y:S02]  /*20a00*/  IMAD.MOV.U32 R13, RZ, RZ, R4 ;  /* 0x000000ffff0d7224 */ /* 0x000fe400078e0004 */
[----:B------:R-:W-:-:S07]  /*20a10*/  IMAD.MOV.U32 R5, RZ, RZ, R14 ;  /* 0x000000ffff057224 */ /* 0x000fce00078e000e */
[----:B------:R-:W-:Y:S05]  /*20a20*/  WARPSYNC.COLLECTIVE R15, `(.L_x_5500) ;  /* 0x000000000f087348 */ /* 0x000fea0003c00000 */
[----:B------:R0:W1:Y:S02]  /*20a30*/  SHFL.IDX P6, R14, R13, R12, R11 ;  /* 0x0000000c0d0e7389 */ /* 0x00006400000c000b */
[----:B01----:R-:W-:Y:S01]  /*20a40*/  ENDCOLLECTIVE ;  /* 0x000000000000791b */ /* 0x003fe20003800000 */
.L_x_5500:
[----:B------:R-:W-:Y:S05]  /*20a50*/  BRA `(.L_x_5501) ;  /* 0xfffffe6c00c87947 */ /* 0x000fea000383ffff */
.L_x_5272:
        /* <DEDUP_REMOVED lines=8> */
.L_x_5503:
[----:B------:R-:W-:Y:S05]  /*20ae0*/  BSYNC B1 ;  /* 0x0000000000017941 */ /* 0x000fea0003800000 */
.L_x_5502:
        /* <DEDUP_REMOVED lines=8> */
.L_x_5504:
[----:B------:R-:W-:Y:S02]  /*20b70*/  IMAD.MOV.U32 R13, RZ, RZ, R7 ;  /* 0x000000ffff0d7224 */ /* 0x000fe400078e0007 */
[----:B------:R-:W-:-:S07]  /*20b80*/  IMAD.MOV.U32 R2, RZ, RZ, R14 ;  /* 0x000000ffff027224 */ /* 0x000fce00078e000e */
[----:B------:R-:W-:Y:S05]  /*20b90*/  WARPSYNC.COLLECTIVE R15, `(.L_x_5505) ;  /* 0x000000000f087348 */ /* 0x000fea0003c00000 */
[----:B------:R0:W1:Y:S02]  /*20ba0*/  SHFL.IDX P6, R14, R13, R12, R11 ;  /* 0x0000000c0d0e7389 */ /* 0x00006400000c000b */
[----:B01----:R-:W-:Y:S01]  /*20bb0*/  ENDCOLLECTIVE ;  /* 0x000000000000791b */ /* 0x003fe20003800000 */
.L_x_5505:
[----:B------:R-:W-:Y:S02]  /*20bc0*/  IMAD.MOV.U32 R13, RZ, RZ, R4 ;  /* 0x000000ffff0d7224 */ /* 0x000fe400078e0004 */
[----:B------:R-:W-:-:S07]  /*20bd0*/  IMAD.MOV.U32 R5, RZ, RZ, R14 ;  /* 0x000000ffff057224 */ /* 0x000fce00078e000e */
[----:B------:R-:W-:Y:S05]  /*20be0*/  WARPSYNC.COLLECTIVE R15, `(.L_x_5506) ;  /* 0x000000000f087348 */ /* 0x000fea0003c00000 */
[----:B------:R0:W1:Y:S02]  /*20bf0*/  SHFL.IDX P6, R14, R13, R12, R11 ;  /* 0x0000000c0d0e7389 */ /* 0x00006400000c000b */
[----:B01----:R-:W-:Y:S01]  /*20c00*/  ENDCOLLECTIVE ;  /* 0x000000000000791b */ /* 0x003fe20003800000 */
.L_x_5506:
[----:B------:R-:W-:Y:S01]  /*20c10*/  IMAD.MOV.U32 R4, RZ, RZ, R14 ;  /* 0x000000ffff047224 */ /* 0x000fe200078e000e */
[----:B------:R-:W-:Y:S06]  /*20c20*/  BRA `(.L_x_5507) ;  /* 0xfffffe7000207947 */ /* 0x000fec000383ffff */
.L_x_5276:
[----:B0-----:R0:W1:Y:S02]  /*20c30*/  SYNCS.PHASECHK.TRANS64.TRYWAIT P0, [R18+URZ+0x38800], R35 ;  /* 0x03880023120075a7 */ /* 0x001064000800017f */
[----:B-1----:R-:W-:Y:S05]  /*20c40*/  @!P0 NANOSLEEP.SYNCS 0x989680 ;  /* 0x009896800000895d */ /* 0x002fea0003900000 */
[----:B------:R-:W1:Y:S02]  /*20c50*/  @!P0 SYNCS.PHASECHK.TRANS64 P0, [R18+URZ+0x38800], R35 ;  /* 0x03880023120085a7 */ /* 0x000e64000800007f */
[----:B-1----:R-:W-:Y:S05]  /*20c60*/  @!P0 BRA `(.L_x_5276) ;  /* 0xfffffffc00f08947 */ /* 0x002fea000383ffff */
[----:B------:R-:W-:Y:S05]  /*20c70*/  BRA `(.L_x_5508) ;  /* 0xfffffe7400147947 */ /* 0x000fea000383ffff */
.L_x_5284:
        /* <DEDUP_REMOVED lines=9> */
.L_x_5510:
[----:B------:R-:W-:Y:S05]  /*20d10*/  BSYNC B1 ;  /* 0x0000000000017941 */ /* 0x000fea0003800000 */
.L_x_5509:
        /* <DEDUP_REMOVED lines=10> */
.L_x_5511:
        /* <DEDUP_REMOVED lines=8> */
.L_x_5512:
        /* <DEDUP_REMOVED lines=9> */
.L_x_5513:
        /* <DEDUP_REMOVED lines=18> */
.L_x_5514:
[----:B------:R-:W-:Y:S02]  /*20ff0*/  IMAD.MOV.U32 R2, RZ, RZ, R29 ;  /* 0x000000ffff027224 */ /* 0x000fe400078e001d */
[----:B------:R-:W-:Y:S02]  /*21000*/  IMAD.MOV.U32 R0, RZ, RZ, R28 ;  /* 0x000000ffff007224 */ /* 0x000fe400078e001c */
[----:B------:R-:W-:Y:S01]  /*21010*/  @!P1 IMAD.MOV.U32 R30, RZ, RZ, R10 ;  /* 0x000000ffff1e9224 */ /* 0x000fe200078e000a */
[----:B------:R-:W-:Y:S02]  /*21020*/  PRMT R34, R34, 0x5410, R2 ;  /* 0x0000541022227816 */ /* 0x000fe40000000002 */
[----:B------:R-:W-:Y:S02]  /*21030*/  CS2R R2, SRZ ;  /* 0x0000000000027805 */ /* 0x000fe4000001ff00 */
[----:B------:R-:W-:Y:S01]  /*21040*/  PRMT R39, R0, 0x7610, R39 ;  /* 0x0000761000277816 */ /* 0x000fe20000000027 */
[----:B------:R-:W-:-:S02]  /*21050*/  IMAD.MOV.U32 R0, RZ, RZ, R30 ;  /* 0x000000ffff007224 */ /* 0x000fc400078e001e */
[----:B------:R-:W-:Y:S02]  /*21060*/  IMAD.MOV.U32 R8, RZ, RZ, R31 ;  /* 0x000000ffff087224 */ /* 0x000fe400078e001f */
[----:B------:R-:W-:Y:S01]  /*21070*/  IMAD.MOV.U32 R13, RZ, RZ, R25 ;  /* 0x000000ffff0d7224 */ /* 0x000fe200078e0019 */
[----:B------:R-:W-:Y:S01]  /*21080*/  PRMT R33, R0, 0x7610, R33 ;  /* 0x0000761000217816 */ /* 0x000fe20000000021 */
[----:B------:R-:W-:Y:S01]  /*21090*/  @!P1 IMAD.MOV.U32 R21, RZ, RZ, R5 ;  /* 0x000000ffff159224 */ /* 0x000fe200078e0005 */
[----:B------:R-:W-:Y:S01]  /*210a0*/  PRMT R34, R8, 0x7610, R34 ;  /* 0x0000761008227816 */ /* 0x000fe20000000022 */
[----:B------:R-:W-:Y:S02]  /*210b0*/  @!P1 IMAD.MOV.U32 R2, RZ, RZ, R6 ;  /* 0x000000ffff029224 */ /* 0x000fe400078e0006 */
[----:B------:R-:W-:Y:S02]  /*210c0*/  @!P1 IMAD.MOV.U32 R20, RZ, RZ, R4 ;  /* 0x000000ffff149224 */ /* 0x000fe400078e0004 */
[----:B------:R-:W-:-:S02]  /*210d0*/  @!P1 IMAD.MOV.U32 R3, RZ, RZ, R7 ;  /* 0x000000ffff039224 */ /* 0x000fc400078e0007 */
[----:B------:R-:W-:-:S07]  /*210e0*/  IMAD.MOV.U32 R24, RZ, RZ, R14 ;  /* 0x000000ffff187224 */ /* 0x000fce00078e000e */
[----:B------:R-:W-:Y:S05]  /*210f0*/  WARPSYNC.COLLECTIVE R15, `(.L_x_5515) ;  /* 0x000000000f087348 */ /* 0x000fea0003c00000 */
[----:B------:R0:W1:Y:S02]  /*21100*/  SHFL.IDX P6, R14, R13, R12, R11 ;  /* 0x0000000c0d0e7389 */ /* 0x00006400000c000b */
[----:B01----:R-:W-:Y:S01]  /*21110*/  ENDCOLLECTIVE ;  /* 0x000000000000791b */ /* 0x003fe20003800000 */
.L_x_5515:
[----:B------:R-:W-:Y:S02]  /*21120*/  IMAD.MOV.U32 R4, RZ, RZ, R21 ;  /* 0x000000ffff047224 */ /* 0x000fe400078e0015 */
[----:B------:R-:W-:Y:S02]  /*21130*/  IMAD.MOV.U32 R5, RZ, RZ, R2 ;  /* 0x000000ffff057224 */ /* 0x000fe400078e0002 */
[----:B------:R-:W-:Y:S02]  /*21140*/  IMAD.MOV.U32 R0, RZ, RZ, R20 ;  /* 0x000000ffff007224 */ /* 0x000fe400078e0014 */
[----:B------:R-:W-:Y:S01]  /*21150*/  IMAD.MOV.U32 R6, RZ, RZ, R3 ;  /* 0x000000ffff067224 */ /* 0x000fe200078e0003 */
[----:B------:R-:W-:Y:S02]  /*21160*/  PRMT R41, R5, 0x5410, R4 ;  /* 0x0000541005297816 */ /* 0x000fe40000000004 */
[----:B------:R-:W-:Y:S02]  /*21170*/  CS2R R4, SRZ ;  /* 0x0000000000047805 */ /* 0x000fe4000001ff00 */
[----:B------:R-:W-:-:S02]  /*21180*/  PRMT R33, R33, 0x5410, R0 ;  /* 0x0000541021217816 */ /* 0x000fc40000000000 */
[----:B------:R-:W-:Y:S01]  /*21190*/  PRMT R45, R45, 0x5410, R6 ;  /* 0x000054102d2d7816 */ /* 0x000fe20000000006 */
[----:B------:R-:W-:Y:S02]  /*211a0*/  IMAD.MOV.U32 R13, RZ, RZ, R26 ;  /* 0x000000ffff0d7224 */ /* 0x000fe400078e001a */
[----:B------:R-:W-:-:S07]  /*211b0*/  IMAD.MOV.U32 R25, RZ, RZ, R14 ;  /* 0x000000ffff197224 */ /* 0x000fce00078e000e */
[----:B------:R-:W-:Y:S05]  /*211c0*/  WARPSYNC.COLLECTIVE R15, `(.L_x_5516) ;  /* 0x000000000f087348 */ /* 0x000fea0003c00000 */
[----:B------:R0:W1:Y:S02]  /*211d0*/  SHFL.IDX P6, R14, R13, R12, R11 ;  /* 0x0000000c0d0e7389 */ /* 0x00006400000c000b */
[----:B01----:R-:W-:Y:S01]  /*211e0*/  ENDCOLLECTIVE ;  /* 0x000000000000791b */ /* 0x003fe20003800000 */
.L_x_5516:
[----:B------:R-:W-:Y:S02]  /*211f0*/  IMAD.MOV.U32 R13, RZ, RZ, R27 ;  /* 0x000000ffff0d7224 */ /* 0x000fe400078e001b */
[----:B------:R-:W-:-:S07]  /*21200*/  IMAD.MOV.U32 R26, RZ, RZ, R14 ;  /* 0x000000ffff1a7224 */ /* 0x000fce00078e000e */
[----:B------:R-:W-:Y:S05]  /*21210*/  WARPSYNC.COLLECTIVE R15, `(.L_x_5517) ;  /* 0x000000000f087348 */ /* 0x000fea0003c00000 */
[----:B------:R0:W1:Y:S02]  /*21220*/  SHFL.IDX P6, R14, R13, R12, R11 ;  /* 0x0000000c0d0e7389 */ /* 0x00006400000c000b */
[----:B01----:R-:W-:Y:S01]  /*21230*/  ENDCOLLECTIVE ;  /* 0x000000000000791b */ /* 0x003fe20003800000 */
.L_x_5517:
[----:B------:R-:W-:Y:S05]  /*21240*/  BRA `(.L_x_5518) ;  /* 0xfffffe80003c7947 */ /* 0x000fea000383ffff */
.L_x_5288:
[----:B0-----:R0:W1:Y:S02]  /*21250*/  SYNCS.PHASECHK.TRANS64.TRYWAIT P1, [R18+URZ+0x38800], R13 ;  /* 0x0388000d120075a7 */ /* 0x001064000802017f */
[----:B-1----:R-:W-:Y:S05]  /*21260*/  @!P1 NANOSLEEP.SYNCS 0x989680 ;  /* 0x009896800000995d */ /* 0x002fea0003900000 */
[----:B------:R-:W1:Y:S02]  /*21270*/  @!P1 SYNCS.PHASECHK.TRANS64 P1, [R18+URZ+0x38800], R13 ;  /* 0x0388000d120095a7 */ /* 0x000e64000802007f */
[----:B-1----:R-:W-:Y:S05]  /*21280*/  @!P1 BRA `(.L_x_5288) ;  /* 0xfffffffc00f09947 */ /* 0x002fea000383ffff */
[----:B------:R-:W-:Y:S05]  /*21290*/  BRA `(.L_x_5519) ;  /* 0xfffffe8000dc7947 */ /* 0x000fea000383ffff */
.L_x_5294:
[----:B-1----:R1:W2:Y:S02]  /*212a0*/  SYNCS.PHASECHK.TRANS64.TRYWAIT P1, [R20+URZ+0x38830], R13 ;  /* 0x0388300d140075a7 */ /* 0x0022a4000802017f */
[----:B--2---:R-:W-:Y:S05]  /*212b0*/  @!P1 NANOSLEEP.SYNCS 0x989680 ;  /* 0x009896800000995d */ /* 0x004fea0003900000 */
[----:B------:R-:W2:Y:S02]  /*212c0*/  @!P1 SYNCS.PHASECHK.TRANS64 P1, [R20+URZ+0x38830], R13 ;  /* 0x0388300d140095a7 */ /* 0x000ea4000802007f */
[----:B--2---:R-:W-:Y:S05]  /*212d0*/  @!P1 BRA `(.L_x_5294) ;  /* 0xfffffffc00f09947 */ /* 0x004fea000383ffff */
[----:B------:R-:W-:Y:S05]  /*212e0*/  BRA `(.L_x_5293) ;  /* 0xfffffe9000ac7947 */ /* 0x000fea000383ffff */
.L_x_5296:
[----:B--2---:R2:W3:Y:S02]  /*212f0*/  SYNCS.PHASECHK.TRANS64.TRYWAIT P1, [R18+URZ+0x38810], R3 ;  /* 0x03881003120075a7 */ /* 0x0044e4000802017f */
[----:B---3--:R-:W-:Y:S05]  /*21300*/  @!P1 NANOSLEEP.SYNCS 0x989680 ;  /* 0x009896800000995d */ /* 0x008fea0003900000 */
[----:B------:R-:W3:Y:S02]  /*21310*/  @!P1 SYNCS.PHASECHK.TRANS64 P1, [R18+URZ+0x38810], R3 ;  /* 0x03881003120095a7 */ /* 0x000ee4000802007f */
[----:B---3--:R-:W-:Y:S05]  /*21320*/  @!P1 BRA `(.L_x_5296) ;  /* 0xfffffffc00f09947 */ /* 0x008fea000383ffff */
[----:B------:R-:W-:Y:S05]  /*21330*/  BRA `(.L_x_5520) ;  /* 0xfffffe94005c7947 */ /* 0x000fea000383ffff */
.L_x_5300:
[----:B----4-:R4:W0:Y:S02]  /*21340*/  SYNCS.PHASECHK.TRANS64.TRYWAIT P1, [R20+URZ+0x38850], R13 ;  /* 0x0388500d140075a7 */ /* 0x010824000802017f */
[----:B0-----:R-:W-:Y:S05]  /*21350*/  @!P1 NANOSLEEP.SYNCS 0x989680 ;  /* 0x009896800000995d */ /* 0x001fea0003900000 */
[----:B------:R-:W0:Y:S02]  /*21360*/  @!P1 SYNCS.PHASECHK.TRANS64 P1, [R20+URZ+0x38850], R13 ;  /* 0x0388500d140095a7 */ /* 0x000e24000802007f */
[----:B0-----:R-:W-:Y:S05]  /*21370*/  @!P1 BRA `(.L_x_5300) ;  /* 0xfffffffc00f09947 */ /* 0x001fea000383ffff */
[----:B------:R-:W-:Y:S05]  /*21380*/  BRA `(.L_x_5299) ;  /* 0xfffffe9400787947 */ /* 0x000fea000383ffff */
.L_x_5309:
[----:B-1----:R1:W2:Y:S02]  /*21390*/  SYNCS.PHASECHK.TRANS64.TRYWAIT P1, [R21+URZ+0x38830], R15 ;  /* 0x0388300f150075a7 */ /* 0x0022a4000802017f */
[----:B--2---:R-:W-:Y:S05]  /*213a0*/  @!P1 NANOSLEEP.SYNCS 0x989680 ;  /* 0x009896800000995d */ /* 0x004fea0003900000 */
[----:B------:R-:W2:Y:S02]  /*213b0*/  @!P1 SYNCS.PHASECHK.TRANS64 P1, [R21+URZ+0x38830], R15 ;  /* 0x0388300f150095a7 */ /* 0x000ea4000802007f */
[----:B--2---:R-:W-:Y:S05]  /*213c0*/  @!P1 BRA `(.L_x_5309) ;  /* 0xfffffffc00f09947 */ /* 0x004fea000383ffff */
[----:B------:R-:W-:Y:S05]  /*213d0*/  BRA `(.L_x_5308) ;  /* 0xfffffec000c47947 */ /* 0x000fea000383ffff */
.L_x_5314:
[----:B---3--:R3:W4:Y:S02]  /*213e0*/  SYNCS.PHASECHK.TRANS64.TRYWAIT P1, [R21+URZ+0x38850], R15 ;  /* 0x0388500f150075a7 */ /* 0x008724000802017f */
[----:B----4-:R-:W-:Y:S05]  /*213f0*/  @!P1 NANOSLEEP.SYNCS 0x989680 ;  /* 0x009896800000995d */ /* 0x010fea0003900000 */
[----:B------:R-:W4:Y:S02]  /*21400*/  @!P1 SYNCS.PHASECHK.TRANS64 P1, [R21+URZ+0x38850], R15 ;  /* 0x0388500f150095a7 */ /* 0x000f24000802007f */
[----:B----4-:R-:W-:Y:S05]  /*21410*/  @!P1 BRA `(.L_x_5314) ;  /* 0xfffffffc00f09947 */ /* 0x010fea000383ffff */
[----:B------:R-:W-:Y:S05]  /*21420*/  BRA `(.L_x_5313) ;  /* 0xfffffec400607947 */ /* 0x000fea000383ffff */
.L_x_5324:
[----:B-1----:R1:W2:Y:S02]  /*21430*/  SYNCS.PHASECHK.TRANS64.TRYWAIT P1, [R21+URZ+0x38830], R15 ;  /* 0x0388300f150075a7 */ /* 0x0022a4000802017f */
[----:B--2---:R-:W-:Y:S05]  /*21440*/  @!P1 NANOSLEEP.SYNCS 0x989680 ;  /* 0x009896800000995d */ /* 0x004fea0003900000 */
[----:B------:R-:W2:Y:S02]  /*21450*/  @!P1 SYNCS.PHASECHK.TRANS64 P1, [R21+URZ+0x38830], R15 ;  /* 0x0388300f150095a7 */ /* 0x000ea4000802007f */
[----:B--2---:R-:W-:Y:S05]  /*21460*/  @!P1 BRA `(.L_x_5324) ;  /* 0xfffffffc00f09947 */ /* 0x004fea000383ffff */
[----:B------:R-:W-:Y:S05]  /*21470*/  BRA `(.L_x_5323) ;  /* 0xfffffef800d07947 */ /* 0x000fea000383ffff */
.L_x_5329:
[----:B---3--:R3:W4:Y:S02]  /*21480*/  SYNCS.PHASECHK.TRANS64.TRYWAIT P1, [R21+URZ+0x38850], R15 ;  /* 0x0388500f150075a7 */ /* 0x008724000802017f */
[----:B----4-:R-:W-:Y:S05]  /*21490*/  @!P1 NANOSLEEP.SYNCS 0x989680 ;  /* 0x009896800000995d */ /* 0x010fea0003900000 */
[----:B------:R-:W4:Y:S02]  /*214a0*/  @!P1 SYNCS.PHASECHK.TRANS64 P1, [R21+URZ+0x38850], R15 ;  /* 0x0388500f150095a7 */ /* 0x000f24000802007f */
[----:B----4-:R-:W-:Y:S05]  /*214b0*/  @!P1 BRA `(.L_x_5329) ;  /* 0xfffffffc00f09947 */ /* 0x010fea000383ffff */
[----:B------:R-:W-:Y:S05]  /*214c0*/  BRA `(.L_x_5328) ;  /* 0xfffffefc006c7947 */ /* 0x000fea000383ffff */
.L_x_5361:
        /* <DEDUP_REMOVED lines=11> */
.L_x_5522:
[----:B------:R-:W-:Y:S05]  /*21580*/  BSYNC B1 ;  /* 0x0000000000017941 */ /* 0x000fea0003800000 */
.L_x_5521:
[----:B------:R-:W-:Y:S05]  /*21590*/  BRA `(.L_x_5523) ;  /* 0xffffff7c007c7947 */ /* 0x000fea000383ffff */
.L_x_5363:
[----:B------:R-:W-:Y:S01]  /*215a0*/  BSSY B1, `(.L_x_5524) ;  /* 0x0000006000017945 */ /* 0x000fe20003800000 */
[----:B------:R-:W-:-:S07]  /*215b0*/  IMAD.MOV.U32 R15, RZ, RZ, -0x1 ;  /* 0xffffffffff0f7424 */ /* 0x000fce00078e00ff */
[----:B012---:R-:W-:Y:S05]  /*215c0*/  WARPSYNC.COLLECTIVE R15, `(.L_x_5525) ;  /* 0x000000000f0c7348 */ /* 0x007fea0003c00000 */
[----:B------:R-:W-:Y:S02]  /*215d0*/  ELECT P6, UR62, PT ;  /* 0x00000000003e782f */ /* 0x000fe400038c0000 */
[----:B------:R-:W-:Y:S01]  /*215e0*/  MOV R14, UR62 ;  /* 0x0000003e000e7c02 */ /* 0x000fe20008000f00 */
[----:B012---:R-:W-:Y:S10]  /*215f0*/  ENDCOLLECTIVE ;  /* 0x000000000000791b */ /* 0x007ff40003800000 */
.L_x_5525:
[----:B------:R-:W-:Y:S05]  /*21600*/  BSYNC B1 ;  /* 0x0000000000017941 */ /* 0x000fea0003800000 */
.L_x_5524:
[----:B------:R-:W-:Y:S05]  /*21610*/  BRA `(.L_x_5362) ;  /* 0xffffff7c00747947 */ /* 0x000fea000383ffff */
.L_x_5365:
[----:B0-----:R0:W2:Y:S02]  /*21620*/  SYNCS.PHASECHK.TRANS64.TRYWAIT P0, [R23+URZ+0x38820], R3 ;  /* 0x03882003170075a7 */ /* 0x0010a4000800017f */
[----:B--2---:R-:W-:Y:S05]  /*21630*/  @!P0 NANOSLEEP.SYNCS 0x989680 ;  /* 0x009896800000895d */ /* 0x004fea0003900000 */
[----:B------:R-:W2:Y:S02]  /*21640*/  @!P0 SYNCS.PHASECHK.TRANS64 P0, [R23+URZ+0x38820], R3 ;  /* 0x03882003170085a7 */ /* 0x000ea4000800007f */
[----:B--2---:R-:W-:Y:S05]  /*21650*/  @!P0 BRA `(.L_x_5365) ;  /* 0xfffffffc00f08947 */ /* 0x004fea000383ffff */
[----:B------:R-:W-:Y:S05]  /*21660*/  BRA `(.L_x_5526) ;  /* 0xffffff7c00847947 */ /* 0x000fea000383ffff */
.L_x_5369:
[----:B0-----:R0:W1:Y:S02]  /*21670*/  SYNCS.PHASECHK.TRANS64.TRYWAIT P0, [R3+URZ+0x388a0], R8 ;  /* 0x0388a008030075a7 */ /* 0x001064000800017f */
[----:B-1----:R-:W-:Y:S05]  /*21680*/  @!P0 NANOSLEEP.SYNCS 0x989680 ;  /* 0x009896800000895d */ /* 0x002fea0003900000 */
[----:B------:R-:W1:Y:S02]  /*21690*/  @!P0 SYNCS.PHASECHK.TRANS64 P0, [R3+URZ+0x388a0], R8 ;  /* 0x0388a008030085a7 */ /* 0x000e64000800007f */
[----:B-1----:R-:W-:Y:S05]  /*216a0*/  @!P0 BRA `(.L_x_5369) ;  /* 0xfffffffc00f08947 */ /* 0x002fea000383ffff */
[----:B------:R-:W-:Y:S05]  /*216b0*/  BRA `(.L_x_5527) ;  /* 0xffffff7c009c7947 */ /* 0x000fea000383ffff */
.L_x_5374:
[----:B-1----:R1:W2:Y:S02]  /*216c0*/  SYNCS.PHASECHK.TRANS64.TRYWAIT P0, [R3+URZ+0x388c0], R8 ;  /* 0x0388c008030075a7 */ /* 0x0022a4000800017f */
[----:B--2---:R-:W-:Y:S05]  /*216d0*/  @!P0 NANOSLEEP.SYNCS 0x989680 ;  /* 0x009896800000895d */ /* 0x004fea0003900000 */
[----:B------:R-:W2:Y:S02]  /*216e0*/  @!P0 SYNCS.PHASECHK.TRANS64 P0, [R3+URZ+0x388c0], R8 ;  /* 0x0388c008030085a7 */ /* 0x000ea4000800007f */
[----:B--2---:R-:W-:Y:S05]  /*216f0*/  @!P0 BRA `(.L_x_5374) ;  /* 0xfffffffc00f08947 */ /* 0x004fea000383ffff */
[----:B------:R-:W-:Y:S05]  /*21700*/  BRA `(.L_x_5528) ;  /* 0xffffff8000187947 */ /* 0x000fea000383ffff */
.L_x_5388:
[----:B0-----:R0:W2:Y:S02]  /*21710*/  SYNCS.PHASECHK.TRANS64.TRYWAIT P1, [R8+URZ+0x388a0], R2 ;  /* 0x0388a002080075a7 */ /* 0x0010a4000802017f */
[----:B--2---:R-:W-:Y:S05]  /*21720*/  @!P1 NANOSLEEP.SYNCS 0x989680 ;  /* 0x009896800000995d */ /* 0x004fea0003900000 */
[----:B------:R-:W2:Y:S02]  /*21730*/  @!P1 SYNCS.PHASECHK.TRANS64 P1, [R8+URZ+0x388a0], R2 ;  /* 0x0388a002080095a7 */ /* 0x000ea4000802007f */
[----:B--2---:R-:W-:Y:S05]  /*21740*/  @!P1 BRA `(.L_x_5388) ;  /* 0xfffffffc00f09947 */ /* 0x004fea000383ffff */
[----:B------:R-:W-:Y:S05]  /*21750*/  BRA `(.L_x_5529) ;  /* 0xffffff88007c7947 */ /* 0x000fea000383ffff */
.L_x_5393:
[----:B-1----:R1:W2:Y:S02]  /*21760*/  SYNCS.PHASECHK.TRANS64.TRYWAIT P1, [R8+URZ+0x388c0], R2 ;  /* 0x0388c002080075a7 */ /* 0x0022a4000802017f */
[----:B--2---:R-:W-:Y:S05]  /*21770*/  @!P1 NANOSLEEP.SYNCS 0x989680 ;  /* 0x009896800000995d */ /* 0x004fea0003900000 */
[----:B------:R-:W2:Y:S02]  /*21780*/  @!P1 SYNCS.PHASECHK.TRANS64 P1, [R8+URZ+0x388c0], R2 ;  /* 0x0388c002080095a7 */ /* 0x000ea4000802007f */
[----:B--2---:R-:W-:Y:S05]  /*21790*/  @!P1 BRA `(.L_x_5393) ;  /* 0xfffffffc00f09947 */ /* 0x004fea000383ffff */
[----:B------:R-:W-:Y:S05]  /*217a0*/  BRA `(.L_x_5530) ;  /* 0xffffff8800f47947 */ /* 0x000fea000383ffff */
.L_x_5413:
        /* <DEDUP_REMOVED lines=11> */
.L_x_5532:
[----:B------:R-:W-:Y:S05]  /*21860*/  BSYNC B0 ;  /* 0x0000000000007941 */ /* 0x000fea0003800000 */
.L_x_5531:
[----:B------:R-:W-:Y:S05]  /*21870*/  BRA `(.L_x_5533) ;  /* 0xffffffa000007947 */ /* 0x000fea000383ffff */
.L_x_5416:
[----:B0-----:R0:W1:Y:S02]  /*21880*/  SYNCS.PHASECHK.TRANS64.TRYWAIT P0, [R31+URZ+0x38840], R0 ;  /* 0x038840001f0075a7 */ /* 0x001064000800017f */
[----:B-1----:R-:W-:Y:S05]  /*21890*/  @!P0 NANOSLEEP.SYNCS 0x989680 ;  /* 0x009896800000895d */ /* 0x002fea0003900000 */
[----:B------:R-:W1:Y:S02]  /*218a0*/  @!P0 SYNCS.PHASECHK.TRANS64 P0, [R31+URZ+0x38840], R0 ;  /* 0x038840001f0085a7 */ /* 0x000e64000800007f */
[----:B-1----:R-:W-:Y:S05]  /*218b0*/  @!P0 BRA `(.L_x_5416) ;  /* 0xfffffffc00f08947 */ /* 0x002fea000383ffff */
[----:B------:R-:W-:Y:S05]  /*218c0*/  BRA `(.L_x_5534) ;  /* 0xffffffa0003c7947 */ /* 0x000fea000383ffff */
.L_x_5417:
        /* <DEDUP_REMOVED lines=8> */
.L_x_5536:
[----:B------:R-:W-:Y:S05]  /*21950*/  BSYNC B0 ;  /* 0x0000000000007941 */ /* 0x000fea0003800000 */
.L_x_5535:
        /* <DEDUP_REMOVED lines=9> */
.L_x_5537:
[----:B------:R-:W-:Y:S02]  /*219f0*/  IMAD.MOV.U32 R13, RZ, RZ, R4 ;  /* 0x000000ffff0d7224 */ /* 0x000fe400078e0004 */
[----:B------:R-:W-:Y:S02]  /*21a00*/  IMAD.MOV.U32 R12, RZ, RZ, 0x1 ;  /* 0x00000001ff0c7424 */ /* 0x000fe400078e00ff */
[----:B------:R-:W-:-:S07]  /*21a10*/  IMAD.MOV.U32 R3, RZ, RZ, R14 ;  /* 0x000000ffff037224 */ /* 0x000fce00078e000e */
[----:B------:R-:W-:Y:S05]  /*21a20*/  WARPSYNC.COLLECTIVE R15, `(.L_x_5538) ;  /* 0x000000000f087348 */ /* 0x000fea0003c00000 */
[----:B------:R0:W1:Y:S02]  /*21a30*/  SHFL.IDX P6, R14, R13, R12, R11 ;  /* 0x0000000c0d0e7389 */ /* 0x00006400000c000b */
[----:B01----:R-:W-:Y:S01]  /*21a40*/  ENDCOLLECTIVE ;  /* 0x000000000000791b */ /* 0x003fe20003800000 */
.L_x_5538:
        /* <DEDUP_REMOVED lines=15> */
.L_x_5539:
[----:B------:R-:W-:Y:S02]  /*21b40*/  @P0 IMAD R6, R5, 0x2, R23 ;  /* 0x0000000205060824 */ /* 0x000fe400078e0217 */
[----:B------:R-:W-:Y:S02]  /*21b50*/  IMAD.MOV.U32 R13, RZ, RZ, R4 ;  /* 0x000000ffff0d7224 */ /* 0x000fe400078e0004 */
[----:B------:R-:W-:Y:S02]  /*21b60*/  IMAD.MOV.U32 R12, RZ, RZ, 0x2 ;  /* 0x00000002ff0c7424 */ /* 0x000fe400078e00ff */
[----:B------:R-:W-:-:S07]  /*21b70*/  IMAD.MOV.U32 R3, RZ, RZ, R14 ;  /* 0x000000ffff037224 */ /* 0x000fce00078e000e */
[----:B------:R-:W-:Y:S05]  /*21b80*/  WARPSYNC.COLLECTIVE R15, `(.L_x_5540) ;  /* 0x000000000f087348 */ /* 0x000fea0003c00000 */
[----:B------:R0:W1:Y:S02]  /*21b90*/  SHFL.IDX P6, R14, R13, R12, R11 ;  /* 0x0000000c0d0e7389 */ /* 0x00006400000c000b */
[----:B01----:R-:W-:Y:S01]  /*21ba0*/  ENDCOLLECTIVE ;  /* 0x000000000000791b */ /* 0x003fe20003800000 */
.L_x_5540:
        /* <DEDUP_REMOVED lines=15> */
.L_x_5541:
[----:B------:R-:W-:Y:S02]  /*21ca0*/  @P0 IMAD R6, R5, 0x2, R23 ;  /* 0x0000000205060824 */ /* 0x000fe400078e0217 */
[----:B------:R-:W-:Y:S02]  /*21cb0*/  IMAD.MOV.U32 R13, RZ, RZ, R4 ;  /* 0x000000ffff0d7224 */ /* 0x000fe400078e0004 */
[----:B------:R-:W-:Y:S02]  /*21cc0*/  IMAD.MOV.U32 R12, RZ, RZ, 0x3 ;  /* 0x00000003ff0c7424 */ /* 0x000fe400078e00ff */
[----:B------:R-:W-:-:S07]  /*21cd0*/  IMAD.MOV.U32 R3, RZ, RZ, R14 ;  /* 0x000000ffff037224 */ /* 0x000fce00078e000e */
[----:B------:R-:W-:Y:S05]  /*21ce0*/  WARPSYNC.COLLECTIVE R15, `(.L_x_5542) ;  /* 0x000000000f087348 */ /* 0x000fea0003c00000 */
[----:B------:R0:W1:Y:S02]  /*21cf0*/  SHFL.IDX P6, R14, R13, R12, R11 ;  /* 0x0000000c0d0e7389 */ /* 0x00006400000c000b */
[----:B01----:R-:W-:Y:S01]  /*21d00*/  ENDCOLLECTIVE ;  /* 0x000000000000791b */ /* 0x003fe20003800000 */
.L_x_5542:
        /* <DEDUP_REMOVED lines=10> */
.L_x_5543:
[----:B------:R-:W-:Y:S01]  /*21db0*/  @!PT LDS RZ, [RZ] ;  /* 0x00000000fffff984 */ /* 0x000fe20000000800 */
[----:B------:R-:W-:Y:S01]  /*21dc0*/  @!PT LDS RZ, [RZ] ;  /* 0x00000000fffff984 */ /* 0x000fe20000000800 */
[----:B------:R-:W-:Y:S01]  /*21dd0*/  @!PT LDS RZ, [RZ] ;  /* 0x00000000fffff984 */ /* 0x000fe20000000800 */
[----:B------:R0:W-:Y:S01]  /*21de0*/  @P0 LDGSTS.E.BYPASS.LTC128B.128 [R6+0x23400], desc[UR40][R2.64], !P2 ;  /* 0x2340000002060fae */ /* 0x0001e2000d101d68 */
[----:B------:R-:W-:Y:S01]  /*21df0*/  IMAD.MOV.U32 R0, RZ, RZ, R14 ;  /* 0x000000ffff007224 */ /* 0x000fe200078e000e */
[----:B------:R-:W-:Y:S06]  /*21e00*/  BRA `(.L_x_5544) ;  /* 0xffffff9c00fc7947 */ /* 0x000fec000383ffff */
.L_x_5422:
        /* <DEDUP_REMOVED lines=9> */
.L_x_5545:
        /* <DEDUP_REMOVED lines=10> */
.L_x_5546:
[----:B------:R-:W-:Y:S02]  /*21f40*/  IMAD.MOV.U32 R13, RZ, RZ, R3 ;  /* 0x000000ffff0d7224 */ /* 0x000fe400078e0003 */
[----:B------:R-:W-:Y:S02]  /*21f50*/  IMAD.MOV.U32 R12, RZ, RZ, 0x1 ;  /* 0x00000001ff0c7424 */ /* 0x000fe400078e00ff */
[----:B------:R-:W-:-:S07]  /*21f60*/  IMAD.MOV.U32 R4, RZ, RZ, R14 ;  /* 0x000000ffff047224 */ /* 0x000fce00078e000e */
[----:B------:R-:W-:Y:S05]  /*21f70*/  WARPSYNC.COLLECTIVE R15, `(.L_x_5547) ;  /* 0x000000000f087348 */ /* 0x000fea0003c00000 */
[----:B------:R0:W1:Y:S02]  /*21f80*/  SHFL.IDX P6, R14, R13, R12, R11 ;  /* 0x0000000c0d0e7389 */ /* 0x00006400000c000b */
[----:B01----:R-:W-:Y:S01]  /*21f90*/  ENDCOLLECTIVE ;  /* 0x000000000000791b */ /* 0x003fe20003800000 */
.L_x_5547:
        /* <DEDUP_REMOVED lines=12> */
.L_x_5548:
[----:B------:R-:W-:Y:S02]  /*22060*/  IMAD.MOV.U32 R13, RZ, RZ, R3 ;  /* 0x000000ffff0d7224 */ /* 0x000fe400078e0003 */
[----:B------:R-:W-:Y:S02]  /*22070*/  IMAD.MOV.U32 R12, RZ, RZ, 0x2 ;  /* 0x00000002ff0c7424 */ /* 0x000fe400078e00ff */
[----:B------:R-:W-:-:S07]  /*22080*/  IMAD.MOV.U32 R5, RZ, RZ, R14 ;  /* 0x000000ffff057224 */ /* 0x000fce00078e000e */
[----:B------:R-:W-:Y:S05]  /*22090*/  WARPSYNC.COLLECTIVE R15, `(.L_x_5549) ;  /* 0x000000000f087348 */ /* 0x000fea0003c00000 */
[----:B------:R0:W1:Y:S02]  /*220a0*/  SHFL.IDX P6, R14, R13, R12, R11 ;  /* 0x0000000c0d0e7389 */ /* 0x00006400000c000b */
[----:B01----:R-:W-:Y:S01]  /*220b0*/  ENDCOLLECTIVE ;  /* 0x000000000000791b */ /* 0x003fe20003800000 */
.L_x_5549:
        /* <DEDUP_REMOVED lines=10> */
.L_x_5550:
        /* <DEDUP_REMOVED lines=11> */
.L_x_5551:
        /* <DEDUP_REMOVED lines=10> */
.L_x_5552:
[----:B------:R-:W-:Y:S01]  /*222b0*/  @!PT LDS RZ, [RZ] ;  /* 0x00000000fffff984 */ /* 0x000fe20000000800 */
[----:B------:R-:W-:Y:S01]  /*222c0*/  @!PT LDS RZ, [RZ] ;  /* 0x00000000fffff984 */ /* 0x000fe20000000800 */
[----:B------:R-:W-:Y:S01]  /*222d0*/  @!PT LDS RZ, [RZ] ;  /* 0x00000000fffff984 */ /* 0x000fe20000000800 */
[----:B------:R0:W-:Y:S01]  /*222e0*/  @!P0 LDGSTS.E.BYPASS.LTC128B.128 [R26+0x21400], desc[UR40][R4.64], !P1 ;  /* 0x21400000041a8fae */ /* 0x0001e2000c901d68 */
[----:B------:R-:W-:Y:S01]  /*222f0*/  IMAD.MOV.U32 R0, RZ, RZ, R14 ;  /* 0x000000ffff007224 */ /* 0x000fe200078e000e */
[----:B------:R-:W-:Y:S06]  /*22300*/  BRA `(.L_x_5553) ;  /* 0xffffffa400187947 */ /* 0x000fec000383ffff */
.L_x_5426:
        /* <DEDUP_REMOVED lines=45> */
.L_x_5555:
[----:B------:R-:W-:Y:S05]  /*225e0*/  BSYNC B0 ;  /* 0x0000000000007941 */ /* 0x000fea0003800000 */
.L_x_5554:
        /* <DEDUP_REMOVED lines=11> */
.L_x_5556:
        /* <DEDUP_REMOVED lines=39> */
.L_x_5557:
        /* <DEDUP_REMOVED lines=8> */
.L_x_5558:
        /* <DEDUP_REMOVED lines=33> */
.L_x_5559:
[----:B------:R-:W-:Y:S02]  /*22ba0*/  IMAD.MOV.U32 R13, RZ, RZ, R5 ;  /* 0x000000ffff0d7224 */ /* 0x000fe400078e0005 */
[----:B------:R-:W-:-:S07]  /*22bb0*/  IMAD.MOV.U32 R8, RZ, RZ, R14 ;  /* 0x000000ffff087224 */ /* 0x000fce00078e000e */
[----:B------:R-:W-:Y:S05]  /*22bc0*/  WARPSYNC.COLLECTIVE R15, `(.L_x_5560) ;  /* 0x000000000f087348 */ /* 0x000fea0003c00000 */
[----:B------:R0:W1:Y:S02]  /*22bd0*/  SHFL.IDX P6, R14, R13, R12, R11 ;  /* 0x0000000c0d0e7389 */ /* 0x00006400000c000b */
[----:B01----:R-:W-:Y:S01]  /*22be0*/  ENDCOLLECTIVE ;  /* 0x000000000000791b */ /* 0x003fe20003800000 */
.L_x_5560:
        /* <DEDUP_REMOVED lines=23> */
.L_x_5561:
        /* <DEDUP_REMOVED lines=9> */
.L_x_5562:
[----:B------:R-:W-:Y:S01]  /*22df0*/  IMAD.MOV.U32 R2, RZ, RZ, R14 ;  /* 0x000000ffff027224 */ /* 0x000fe200078e000e */
[----:B------:R-:W-:Y:S06]  /*22e00*/  BRA `(.L_x_5563) ;  /* 0xffffffa400fc7947 */ /* 0x000fec000383ffff */
.L_x_5431:
[----:B-1----:R1:W2:Y:S02]  /*22e10*/  SYNCS.PHASECHK.TRANS64.TRYWAIT P0, [R23+URZ+0x38820], R0 ;  /* 0x03882000170075a7 */ /* 0x0022a4000800017f */
[----:B--2---:R-:W-:Y:S05]  /*22e20*/  @!P0 NANOSLEEP.SYNCS 0x989680 ;  /* 0x009896800000895d */ /* 0x004fea0003900000 */
[----:B------:R-:W2:Y:S02]  /*22e30*/  @!P0 SYNCS.PHASECHK.TRANS64 P0, [R23+URZ+0x38820], R0 ;  /* 0x03882000170085a7 */ /* 0x000ea4000800007f */
[----:B--2---:R-:W-:Y:S05]  /*22e40*/  @!P0 BRA `(.L_x_5431) ;  /* 0xfffffffc00f08947 */ /* 0x004fea000383ffff */
[----:B------:R-:W-:Y:S05]  /*22e50*/  BRA `(.L_x_5564) ;  /* 0xffffffa800a47947 */ /* 0x000fea000383ffff */
.L_x_5434:
[----:B-1----:R1:W2:Y:S02]  /*22e60*/  SYNCS.PHASECHK.TRANS64.TRYWAIT P0, [R31+URZ+0x38860], R0 ;  /* 0x038860001f0075a7 */ /* 0x0022a4000800017f */
[----:B--2---:R-:W-:Y:S05]  /*22e70*/  @!P0 NANOSLEEP.SYNCS 0x989680 ;  /* 0x009896800000895d */ /* 0x004fea0003900000 */
[----:B------:R-:W2:Y:S02]  /*22e80*/  @!P0 SYNCS.PHASECHK.TRANS64 P0, [R31+URZ+0x38860], R0 ;  /* 0x038860001f0085a7 */ /* 0x000ea4000800007f */
[----:B--2---:R-:W-:Y:S05]  /*22e90*/  @!P0 BRA `(.L_x_5434) ;  /* 0xfffffffc00f08947 */ /* 0x004fea000383ffff */
[----:B------:R-:W-:Y:S05]  /*22ea0*/  BRA `(.L_x_5565) ;  /* 0xffffffa800b47947 */ /* 0x000fea000383ffff */
.L_x_5435:
        /* <DEDUP_REMOVED lines=8> */
.L_x_5567:
[----:B------:R-:W-:Y:S05]  /*22f30*/  BSYNC B0 ;  /* 0x0000000000007941 */ /* 0x000fea0003800000 */
.L_x_5566:
        /* <DEDUP_REMOVED lines=15> */
.L_x_5568:
        /* <DEDUP_REMOVED lines=39> */
.L_x_5569:
[----:B------:R-:W-:Y:S02]  /*232a0*/  IMAD.MOV.U32 R13, RZ, RZ, R5 ;  /* 0x000000ffff0d7224 */ /* 0x000fe400078e0005 */
[----:B------:R-:W-:-:S07]  /*232b0*/  IMAD.MOV.U32 R3, RZ, RZ, R14 ;  /* 0x000000ffff037224 */ /* 0x000fce00078e000e */
[----:B------:R-:W-:Y:S05]  /*232c0*/  WARPSYNC.COLLECTIVE R15, `(.L_x_5570) ;  /* 0x000000000f087348 */ /* 0x000fea0003c00000 */
[----:B------:R0:W1:Y:S02]  /*232d0*/  SHFL.IDX P6, R14, R13, R12, R11 ;  /* 0x0000000c0d0e7389 */ /* 0x00006400000c000b */
[----:B01----:R-:W-:Y:S01]  /*232e0*/  ENDCOLLECTIVE ;  /* 0x000000000000791b */ /* 0x003fe20003800000 */
.L_x_5570:
        /* <DEDUP_REMOVED lines=29> */
.L_x_5571:
[----:B------:R-:W-:Y:S02]  /*234c0*/  IMAD.MOV.U32 R13, RZ, RZ, R5 ;  /* 0x000000ffff0d7224 */ /* 0x000fe400078e0005 */
[----:B------:R-:W-:-:S07]  /*234d0*/  IMAD.MOV.U32 R7, RZ, RZ, R14 ;  /* 0x000000ffff077224 */ /* 0x000fce00078e000e */
[----:B------:R-:W-:Y:S05]  /*234e0*/  WARPSYNC.COLLECTIVE R15, `(.L_x_5572) ;  /* 0x000000000f087348 */ /* 0x000fea0003c00000 */
[----:B------:R0:W1:Y:S02]  /*234f0*/  SHFL.IDX P6, R14, R13, R12, R11 ;  /* 0x0000000c0d0e7389 */ /* 0x00006400000c000b */
[----:B01----:R-:W-:Y:S01]  /*23500*/  ENDCOLLECTIVE ;  /* 0x000000000000791b */ /* 0x003fe20003800000 */
.L_x_5572:
        /* <DEDUP_REMOVED lines=29> */
.L_x_5573:
[----:B------:R-:W-:Y:S02]  /*236e0*/  IMAD.MOV.U32 R13, RZ, RZ, R5 ;  /* 0x000000ffff0d7224 */ /* 0x000fe400078e0005 */
[----:B------:R-:W-:-:S07]  /*236f0*/  IMAD.MOV.U32 R6, RZ, RZ, R14 ;  /* 0x000000ffff067224 */ /* 0x000fce00078e000e */
[----:B------:R-:W-:Y:S05]  /*23700*/  WARPSYNC.COLLECTIVE R15, `(.L_x_5574) ;  /* 0x000000000f087348 */ /* 0x000fea0003c00000 */
[----:B------:R0:W1:Y:S02]  /*23710*/  SHFL.IDX P6, R14, R13, R12, R11 ;  /* 0x0000000c0d0e7389 */ /* 0x00006400000c000b */
[----:B01----:R-:W-:Y:S01]  /*23720*/  ENDCOLLECTIVE ;  /* 0x000000000000791b */ /* 0x003fe20003800000 */
.L_x_5574:
[----:B------:R-:W-:Y:S01]  /*23730*/  IMAD.MOV.U32 R2, RZ, RZ, R14 ;  /* 0x000000ffff027224 */ /* 0x000fe200078e000e */
[----:B------:R-:W-:Y:S06]  /*23740*/  BRA `(.L_x_5575) ;  /* 0xffffffa8004c7947 */ /* 0x000fec000383ffff */
.L_x_5442:
[----:B0-----:R0:W1:Y:S02]  /*23750*/  SYNCS.PHASECHK.TRANS64.TRYWAIT P0, [R6+URZ+0x38840], R21 ;  /* 0x03884015060075a7 */ /* 0x001064000800017f */
[----:B-1----:R-:W-:Y:S05]  /*23760*/  @!P0 NANOSLEEP.SYNCS 0x989680 ;  /* 0x009896800000895d */ /* 0x002fea0003900000 */
[----:B------:R-:W1:Y:S02]  /*23770*/  @!P0 SYNCS.PHASECHK.TRANS64 P0, [R6+URZ+0x38840], R21 ;  /* 0x03884015060085a7 */ /* 0x000e64000800007f */
[----:B-1----:R-:W-:Y:S05]  /*23780*/  @!P0 BRA `(.L_x_5442) ;  /* 0xfffffffc00f08947 */ /* 0x002fea000383ffff */
[----:B------:R-:W-:Y:S05]  /*23790*/  BRA `(.L_x_5576) ;  /* 0xffffffac00d87947 */ /* 0x000fea000383ffff */
.L_x_5443:
        /* <DEDUP_REMOVED lines=8> */
.L_x_5578:
[----:B------:R-:W-:Y:S05]  /*23820*/  BSYNC B1 ;  /* 0x0000000000017941 */ /* 0x000fea0003800000 */
.L_x_5577:
        /* <DEDUP_REMOVED lines=9> */
.L_x_5579:
[----:B------:R-:W-:Y:S02]  /*238c0*/  IMAD.MOV.U32 R13, RZ, RZ, R27 ;  /* 0x000000ffff0d7224 */ /* 0x000fe400078e001b */
[----:B------:R-:W-:Y:S02]  /*238d0*/  IMAD.MOV.U32 R12, RZ, RZ, 0x1 ;  /* 0x00000001ff0c7424 */ /* 0x000fe400078e00ff */
[----:B------:R-:W-:-:S07]  /*238e0*/  IMAD.MOV.U32 R2, RZ, RZ, R14 ;  /* 0x000000ffff027224 */ /* 0x000fce00078e000e */
[----:B------:R-:W-:Y:S05]  /*238f0*/  WARPSYNC.COLLECTIVE R15, `(.L_x_5580) ;  /* 0x000000000f087348 */ /* 0x000fea0003c00000 */
[----:B------:R0:W1:Y:S02]  /*23900*/  SHFL.IDX P6, R14, R13, R12, R11 ;  /* 0x0000000c0d0e7389 */ /* 0x00006400000c000b */
[----:B01----:R-:W-:Y:S01]  /*23910*/  ENDCOLLECTIVE ;  /* 0x000000000000791b */ /* 0x003fe20003800000 */
.L_x_5580:
        /* <DEDUP_REMOVED lines=11> */
.L_x_5581:
[----:B------:R-:W-:Y:S02]  /*239d0*/  IMAD.MOV.U32 R13, RZ, RZ, R27 ;  /* 0x000000ffff0d7224 */ /* 0x000fe400078e001b */
[----:B------:R-:W-:Y:S02]  /*239e0*/  IMAD.MOV.U32 R12, RZ, RZ, 0x2 ;  /* 0x00000002ff0c7424 */ /* 0x000fe400078e00ff */
[----:B------:R-:W-:-:S07]  /*239f0*/  IMAD.MOV.U32 R2, RZ, RZ, R14 ;  /* 0x000000ffff027224 */ /* 0x000fce00078e000e */
[----:B------:R-:W-:Y:S05]  /*23a00*/  WARPSYNC.COLLECTIVE R15, `(.L_x_5582) ;  /* 0x000000000f087348 */ /* 0x000fea0003c00000 */
[----:B------:R0:W1:Y:S02]  /*23a10*/  SHFL.IDX P6, R14, R13, R12, R11 ;  /* 0x0000000c0d0e7389 */ /* 0x00006400000c000b */
[----:B01----:R-:W-:Y:S01]  /*23a20*/  ENDCOLLECTIVE ;  /* 0x000000000000791b */ /* 0x003fe20003800000 */
.L_x_5582:
        /* <DEDUP_REMOVED lines=11> */
.L_x_5583:
[----:B------:R-:W-:Y:S02]  /*23ae0*/  IMAD.MOV.U32 R13, RZ, RZ, R27 ;  /* 0x000000ffff0d7224 */ /* 0x000fe400078e001b */
[----:B------:R-:W-:Y:S02]  /*23af0*/  IMAD.MOV.U32 R12, RZ, RZ, 0x3 ;  /* 0x00000003ff0c7424 */ /* 0x000fe400078e00ff */
[----:B------:R-:W-:-:S07]  /*23b00*/  IMAD.MOV.U32 R2, RZ, RZ, R14 ;  /* 0x000000ffff027224 */ /* 0x000fce00078e000e */
[----:B------:R-:W-:Y:S05]  /*23b10*/  WARPSYNC.COLLECTIVE R15, `(.L_x_5584) ;  /* 0x000000000f087348 */ /* 0x000fea0003c00000 */
[----:B------:R0:W1:Y:S02]  /*23b20*/  SHFL.IDX P6, R14, R13, R12, R11 ;  /* 0x0000000c0d0e7389 */ /* 0x00006400000c000b */
[----:B01----:R-:W-:Y:S01]  /*23b30*/  ENDCOLLECTIVE ;  /* 0x000000000000791b */ /* 0x003fe20003800000 */
.L_x_5584:
        /* <DEDUP_REMOVED lines=11> */
.L_x_5585:
[----:B------:R-:W-:Y:S01]  /*23bf0*/  IMAD.MOV.U32 R2, RZ, RZ, R14 ;  /* 0x000000ffff027224 */ /* 0x000fe200078e000e */
[----:B------:R-:W-:Y:S06]  /*23c00*/  BRA `(.L_x_5586) ;  /* 0xffffffac00687947 */ /* 0x000fec000383ffff */
.L_x_5448:
[----:B---3--:R3:W4:Y:S02]  /*23c10*/  SYNCS.PHASECHK.TRANS64.TRYWAIT P0, [R6+URZ+0x38860], R21 ;  /* 0x03886015060075a7 */ /* 0x008724000800017f */
[----:B----4-:R-:W-:Y:S05]  /*23c20*/  @!P0 NANOSLEEP.SYNCS 0x989680 ;  /* 0x009896800000895d */ /* 0x010fea0003900000 */
[----:B------:R-:W4:Y:S02]  /*23c30*/  @!P0 SYNCS.PHASECHK.TRANS64 P0, [R6+URZ+0x38860], R21 ;  /* 0x03886015060085a7 */ /* 0x000f24000800007f */
[----:B----4-:R-:W-:Y:S05]  /*23c40*/  @!P0 BRA `(.L_x_5448) ;  /* 0xfffffffc00f08947 */ /* 0x010fea000383ffff */
[----:B------:R-:W-:Y:S05]  /*23c50*/  BRA `(.L_x_5587) ;  /* 0xffffffac00b87947 */ /* 0x000fea000383ffff */
.L_x_5449:
        /* <DEDUP_REMOVED lines=8> */
.L_x_5589:
[----:B------:R-:W-:Y:S05]  /*23ce0*/  BSYNC B1 ;  /* 0x0000000000017941 */ /* 0x000fea0003800000 */
.L_x_5588:
        /* <DEDUP_REMOVED lines=13> */
.L_x_5590:
        /* <DEDUP_REMOVED lines=17> */
.L_x_5591:
        /* <DEDUP_REMOVED lines=16> */
.L_x_5592:
        /* <DEDUP_REMOVED lines=19> */
.L_x_5593:
        /* <DEDUP_REMOVED lines=14> */
.L_x_5594:
        /* <DEDUP_REMOVED lines=16> */
.L_x_5595:
        /* <DEDUP_REMOVED lines=14> */
.L_x_5596:
[----:B------:R-:W-:Y:S05]  /*243c0*/  BRA `(.L_x_5597) ;  /* 0xffffffac00247947 */ /* 0x000fea000383ffff */
.L_x_5457:
        /* <DEDUP_REMOVED lines=8> */
.L_x_5599:
[----:B------:R-:W-:Y:S05]  /*24450*/  BSYNC B0 ;  /* 0x0000000000007941 */ /* 0x000fea0003800000 */
.L_x_5598:
        /* <DEDUP_REMOVED lines=9> */
.L_x_5600:
        /* <DEDUP_REMOVED lines=18> */
.L_x_5601:
[----:B------:R-:W-:Y:S01]  /*24610*/  IMAD.MOV.U32 R12, RZ, RZ, 0x2 ;  /* 0x00000002ff0c7424 */ /* 0x000fe200078e00ff */
[----:B------:R-:W-:-:S05]  /*24620*/  SEL R5, R14, RZ, P1 ;  /* 0x000000ff0e057207 */ /* 0x000fca0000800000 */
[----:B------:R-:W-:-:S04]  /*24630*/  IMAD.IADD R4, R2, 0x1, R5 ;  /* 0x0000000102047824 */ /* 0x000fc800078e0205 */
[----:B------:R-:W-:-:S07]  /*24640*/  IMAD.MOV.U32 R13, RZ, RZ, R4 ;  /* 0x000000ffff0d7224 */ /* 0x000fce00078e0004 */
[----:B------:R-:W-:Y:S05]  /*24650*/  WARPSYNC.COLLECTIVE R15, `(.L_x_5602) ;  /* 0x000000000f087348 */ /* 0x000fea0003c00000 */
[----:B------:R0:W1:Y:S02]  /*24660*/  SHFL.UP P6, R14, R13, R12, R11 ;  /* 0x0400000c0d0e7389 */ /* 0x00006400000c000b */
[----:B01----:R-:W-:Y:S01]  /*24670*/  ENDCOLLECTIVE ;  /* 0x000000000000791b */ /* 0x003fe20003800000 */
.L_x_5602:
[----:B------:R-:W-:Y:S01]  /*24680*/  IMAD.MOV.U32 R12, RZ, RZ, 0x4 ;  /* 0x00000004ff0c7424 */ /* 0x000fe200078e00ff */
[----:B------:R-:W-:-:S05]  /*24690*/  SEL R5, R14, RZ, P2 ;  /* 0x000000ff0e057207 */ /* 0x000fca0001000000 */
[----:B------:R-:W-:-:S04]  /*246a0*/  IMAD.IADD R5, R4, 0x1, R5 ;  /* 0x0000000104057824 */ /* 0x000fc800078e0205 */
[----:B------:R-:W-:-:S07]  /*246b0*/  IMAD.MOV.U32 R13, RZ, RZ, R5 ;  /* 0x000000ffff0d7224 */ /* 0x000fce00078e0005 */
[----:B------:R-:W-:Y:S05]  /*246c0*/  WARPSYNC.COLLECTIVE R15, `(.L_x_5603) ;  /* 0x000000000f087348 */ /* 0x000fea0003c00000 */
[----:B------:R0:W1:Y:S02]  /*246d0*/  SHFL.UP P6, R14, R13, R12, R11 ;  /* 0x0400000c0d0e7389 */ /* 0x00006400000c000b */
[----:B01----:R-:W-:Y:S01]  /*246e0*/  ENDCOLLECTIVE ;  /* 0x000000000000791b */ /* 0x003fe20003800000 */
.L_x_5603:
[----:B------:R-:W-:Y:S01]  /*246f0*/  IMAD.MOV.U32 R12, RZ, RZ, 0x8 ;  /* 0x00000008ff0c7424 */ /* 0x000fe200078e00ff */
[----:B------:R-:W-:-:S05]  /*24700*/  SEL R6, R14, RZ, P3 ;  /* 0x000000ff0e067207 */ /* 0x000fca0001800000 */
[----:B------:R-:W-:-:S04]  /*24710*/  IMAD.IADD R6, R5, 0x1, R6 ;  /* 0x0000000105067824 */ /* 0x000fc800078e0206 */
[----:B------:R-:W-:-:S07]  /*24720*/  IMAD.MOV.U32 R13, RZ, RZ, R6 ;  /* 0x000000ffff0d7224 */ /* 0x000fce00078e0006 */
[----:B------:R-:W-:Y:S05]  /*24730*/  WARPSYNC.COLLECTIVE R15, `(.L_x_5604) ;  /* 0x000000000f087348 */ /* 0x000fea0003c00000 */
[----:B------:R0:W1:Y:S02]  /*24740*/  SHFL.UP P6, R14, R13, R12, R11 ;  /* 0x0400000c0d0e7389 */ /* 0x00006400000c000b */
[----:B01----:R-:W-:Y:S01]  /*24750*/  ENDCOLLECTIVE ;  /* 0x000000000000791b */ /* 0x003fe20003800000 */
.L_x_5604:
[----:B------:R-:W-:Y:S01]  /*24760*/  IMAD.MOV.U32 R12, RZ, RZ, 0x10 ;  /* 0x00000010ff0c7424 */ /* 0x000fe200078e00ff */
[----:B------:R-:W-:-:S05]  /*24770*/  SEL R3, R14, RZ, P4 ;  /* 0x000000ff0e037207 */ /* 0x000fca0002000000 */
[----:B------:R-:W-:-:S04]  /*24780*/  IMAD.IADD R4, R6, 0x1, R3 ;  /* 0x0000000106047824 */ /* 0x000fc800078e0203 */
[----:B------:R-:W-:-:S07]  /*24790*/  IMAD.MOV.U32 R13, RZ, RZ, R4 ;  /* 0x000000ffff0d7224 */ /* 0x000fce00078e0004 */
[----:B------:R-:W-:Y:S05]  /*247a0*/  WARPSYNC.COLLECTIVE R15, `(.L_x_5605) ;  /* 0x000000000f087348 */ /* 0x000fea0003c00000 */
[----:B------:R0:W1:Y:S02]  /*247b0*/  SHFL.UP P6, R14, R13, R12, R11 ;  /* 0x0400000c0d0e7389 */ /* 0x00006400000c000b */
[----:B01----:R-:W-:Y:S01]  /*247c0*/  ENDCOLLECTIVE ;  /* 0x000000000000791b */ /* 0x003fe20003800000 */
.L_x_5605:
        /* <DEDUP_REMOVED lines=8> */
.L_x_5606:
[----:B------:R-:W-:Y:S05]  /*24850*/  BRA `(.L_x_5607) ;  /* 0xffffffac00b87947 */ /* 0x000fea000383ffff */
.L_x_5462:
        /* <DEDUP_REMOVED lines=8> */
.L_x_5609:
[----:B------:R-:W-:Y:S05]  /*248e0*/  BSYNC B0 ;  /* 0x0000000000007941 */ /* 0x000fea0003800000 */
.L_x_5608:
        /* <DEDUP_REMOVED lines=8> */
.L_x_5610:
[----:B------:R-:W-:Y:S01]  /*24970*/  IMAD.MOV.U32 R12, RZ, RZ, 0x4 ;  /* 0x00000004ff0c7424 */ /* 0x000fe200078e00ff */
[----:B------:R-:W-:-:S05]  /*24980*/  SEL R14, R14, RZ, P2 ;  /* 0x000000ff0e0e7207 */ /* 0x000fca0001000000 */
[----:B------:R-:W-:-:S04]  /*24990*/  IMAD.IADD R3, R13, 0x1, R14 ;  /* 0x000000010d037824 */ /* 0x000fc800078e020e */
[----:B------:R-:W-:-:S07]  /*249a0*/  IMAD.MOV.U32 R13, RZ, RZ, R3 ;  /* 0x000000ffff0d7224 */ /* 0x000fce00078e0003 */
[----:B------:R-:W-:Y:S05]  /*249b0*/  WARPSYNC.COLLECTIVE R15, `(.L_x_5611) ;  /* 0x000000000f087348 */ /* 0x000fea0003c00000 */
[----:B------:R0:W1:Y:S02]  /*249c0*/  SHFL.UP P6, R14, R13, R12, R11 ;  /* 0x0400000c0d0e7389 */ /* 0x00006400000c000b */
[----:B01----:R-:W-:Y:S01]  /*249d0*/  ENDCOLLECTIVE ;  /* 0x000000000000791b */ /* 0x003fe20003800000 */
.L_x_5611:
[----:B------:R-:W-:Y:S01]  /*249e0*/  IMAD.MOV.U32 R12, RZ, RZ, 0x8 ;  /* 0x00000008ff0c7424 */ /* 0x000fe200078e00ff */
[----:B------:R-:W-:-:S05]  /*249f0*/  SEL R4, R14, RZ, P3 ;  /* 0x000000ff0e047207 */ /* 0x000fca0001800000 */
[----:B------:R-:W-:-:S04]  /*24a00*/  IMAD.IADD R4, R3, 0x1, R4 ;  /* 0x0000000103047824 */ /* 0x000fc800078e0204 */
[----:B------:R-:W-:-:S07]  /*24a10*/  IMAD.MOV.U32 R13, RZ, RZ, R4 ;  /* 0x000000ffff0d7224 */ /* 0x000fce00078e0004 */
[----:B------:R-:W-:Y:S05]  /*24a20*/  WARPSYNC.COLLECTIVE R15, `(.L_x_5612) ;  /* 0x000000000f087348 */ /* 0x000fea0003c00000 */
[----:B------:R0:W1:Y:S02]  /*24a30*/  SHFL.UP P6, R14, R13, R12, R11 ;  /* 0x0400000c0d0e7389 */ /* 0x00006400000c000b */
[----:B01----:R-:W-:Y:S01]  /*24a40*/  ENDCOLLECTIVE ;  /* 0x000000000000791b */ /* 0x003fe20003800000 */
.L_x_5612:
[----:B------:R-:W-:Y:S01]  /*24a50*/  IMAD.MOV.U32 R12, RZ, RZ, 0x10 ;  /* 0x00000010ff0c7424 */ /* 0x000fe200078e00ff */
[----:B------:R-:W-:-:S05]  /*24a60*/  SEL R5, R14, RZ, P4 ;  /* 0x000000ff0e057207 */ /* 0x000fca0002000000 */
[----:B------:R-:W-:-:S04]  /*24a70*/  IMAD.IADD R5, R4, 0x1, R5 ;  /* 0x0000000104057824 */ /* 0x000fc800078e0205 */
[----:B------:R-:W-:-:S07]  /*24a80*/  IMAD.MOV.U32 R13, RZ, RZ, R5 ;  /* 0x000000ffff0d7224 */ /* 0x000fce00078e0005 */
[----:B------:R-:W-:Y:S05]  /*24a90*/  WARPSYNC.COLLECTIVE R15, `(.L_x_5613) ;  /* 0x000000000f087348 */ /* 0x000fea0003c00000 */
[----:B------:R0:W1:Y:S02]  /*24aa0*/  SHFL.UP P6, R14, R13, R12, R11 ;  /* 0x0400000c0d0e7389 */ /* 0x00006400000c000b */
[----:B01----:R-:W-:Y:S01]  /*24ab0*/  ENDCOLLECTIVE ;  /* 0x000000000000791b */ /* 0x003fe20003800000 */
.L_x_5613:
        /* <DEDUP_REMOVED lines=8> */
.L_x_5614:
[----:B------:R-:W-:Y:S05]  /*24b40*/  BRA `(.L_x_5615) ;  /* 0xffffffac00987947 */ /* 0x000fea000383ffff */
.L_x_5464:
[----:B------:R-:W-:Y:S01]  /*24b50*/  BSSY B0, `(.L_x_5616) ;  /* 0x0000006000007945 */ /* 0x000fe20003800000 */
[----:B------:R-:W-:Y:S01]  /*24b60*/  PLOP3.LUT P6, PT, P6, PT, PT, 0x8, 0x0 ;  /* 0x000000000000781c */ /* 0x000fe200037ce170 */
[----:B------:R-:W-:-:S12]  /*24b70*/  IMAD.MOV.U32 R15, RZ, RZ, -0x1 ;  /* 0xffffffffff0f7424 */ /* 0x000fd800078e00ff */
[----:B0-----:R-:W-:Y:S05]  /*24b80*/  WARPSYNC.COLLECTIVE R15, `(.L_x_5617) ;  /* 0x000000000f087348 */ /* 0x001fea0003c00000 */
[----:B------:R-:W-:Y:S01]  /*24b90*/  VOTE.ANY R14, PT, P6 ;  /* 0x00000000000e7806 */ /* 0x000fe200030e0100 */
[----:B0-----:R-:W-:Y:S06]  /*24ba0*/  ENDCOLLECTIVE ;  /* 0x000000000000791b */ /* 0x001fec0003800000 */
.L_x_5617:
[----:B------:R-:W-:Y:S05]  /*24bb0*/  BSYNC B0 ;  /* 0x0000000000007941 */ /* 0x000fea0003800000 */
.L_x_5616:
        /* <DEDUP_REMOVED lines=9> */
.L_x_5618:
[----:B------:R-:W-:Y:S01]  /*24c50*/  IMAD.MOV.U32 R17, RZ, RZ, R14 ;  /* 0x000000ffff117224 */ /* 0x000fe200078e000e */
[----:B------:R-:W-:Y:S06]  /*24c60*/  BRA `(.L_x_5619) ;  /* 0xffffffac00887947 */ /* 0x000fec000383ffff */
.L_x_5466:
[----:B------:R-:W-:Y:S01]  /*24c70*/  BSSY B0, `(.L_x_5620) ;  /* 0x0000007000007945 */ /* 0x000fe20003800000 */
[----:B------:R-:W-:Y:S02]  /*24c80*/  IMAD.MOV.U32 R13, RZ, RZ, R3 ;  /* 0x000000ffff0d7224 */ /* 0x000fe400078e0003 */
[----:B------:R-:W-:Y:S02]  /*24c90*/  IMAD.MOV.U32 R11, RZ, RZ, 0x1f ;  /* 0x0000001fff0b7424 */ /* 0x000fe400078e00ff */
[----:B------:R-:W-:-:S07]  /*24ca0*/  IMAD.MOV.U32 R15, RZ, RZ, -0x1 ;  /* 0xffffffffff0f7424 */ /* 0x000fce00078e00ff */
[----:B012---:R-:W-:Y:S05]  /*24cb0*/  WARPSYNC.COLLECTIVE R15, `(.L_x_5621) ;  /* 0x000000000f087348 */ /* 0x007fea0003c00000 */
[----:B------:R3:W4:Y:S02]  /*24cc0*/  SHFL.IDX P6, R14, R13, R12, R11 ;  /* 0x0000000c0d0e7389 */ /* 0x00072400000c000b */
[----:B01234-:R-:W-:Y:S01]  /*24cd0*/  ENDCOLLECTIVE ;  /* 0x000000000000791b */ /* 0x01ffe20003800000 */
.L_x_5621:
[----:B------:R-:W-:Y:S05]  /*24ce0*/  BSYNC B0 ;  /* 0x0000000000007941 */ /* 0x000fea0003800000 */
.L_x_5620:
[----:B------:R-:W-:Y:S01]  /*24cf0*/  IMAD.MOV.U32 R6, RZ, RZ, R14 ;  /* 0x000000ffff067224 */ /* 0x000fe200078e000e */
[----:B------:R-:W-:Y:S06]  /*24d00*/  BRA `(.L_x_5465) ;  /* 0xffffffac007c7947 */ /* 0x000fec000383ffff */
.L_x_5470:
[----:B0-----:R0:W1:Y:S02]  /*24d10*/  SYNCS.PHASECHK.TRANS64.TRYWAIT P0, [R4+URZ+0x38820], R0 ;  /* 0x03882000040075a7 */ /* 0x001064000800017f */
[----:B-1----:R-:W-:Y:S05]  /*24d20*/  @!P0 NANOSLEEP.SYNCS 0x989680 ;  /* 0x009896800000895d */ /* 0x002fea0003900000 */
[----:B------:R-:W1:Y:S02]  /*24d30*/  @!P0 SYNCS.PHASECHK.TRANS64 P0, [R4+URZ+0x38820], R0 ;  /* 0x03882000040085a7 */ /* 0x000e64000800007f */
[----:B-1----:R-:W-:Y:S05]  /*24d40*/  @!P0 BRA `(.L_x_5470) ;  /* 0xfffffffc00f08947 */ /* 0x002fea000383ffff */
[----:B------:R-:W-:Y:S05]  /*24d50*/  BRA `(.L_x_5622) ;  /* 0xffffffb000f47947 */ /* 0x000fea000383ffff */
.L_x_5471:
        /* <DEDUP_REMOVED lines=11> */
.L_x_5624:
[----:B------:R-:W-:Y:S05]  /*24e10*/  BSYNC B0 ;  /* 0x0000000000007941 */ /* 0x000fea0003800000 */
.L_x_5623:
[----:B------:R-:W-:Y:S05]  /*24e20*/  BRA `(.L_x_5625) ;  /* 0xffffffb000dc7947 */ /* 0x000fea000383ffff */
.L_x_5472:
[----:B------:R-:W-:Y:S01]  /*24e30*/  BSSY B0, `(.L_x_5626) ;  /* 0x0000006000007945 */ /* 0x000fe20003800000 */
[----:B------:R-:W-:-:S07]  /*24e40*/  IMAD.MOV.U32 R15, RZ, RZ, -0x1 ;  /* 0xffffffffff0f7424 */ /* 0x000fce00078e00ff */
[----:B0-234-:R-:W-:Y:S05]  /*24e50*/  WARPSYNC.COLLECTIVE R15, `(.L_x_5627) ;  /* 0x000000000f0c7348 */ /* 0x01dfea0003c00000 */
[----:B------:R-:W-:Y:S02]  /*24e60*/  ELECT P6, UR62, PT ;  /* 0x00000000003e782f */ /* 0x000fe400038c0000 */
[----:B------:R-:W-:Y:S01]  /*24e70*/  MOV R14, UR62 ;  /* 0x0000003e000e7c02 */ /* 0x000fe20008000f00 */
[----:B0-234-:R-:W-:Y:S10]  /*24e80*/  ENDCOLLECTIVE ;  /* 0x000000000000791b */ /* 0x01dff40003800000 */
.L_x_5627:
[----:B------:R-:W-:Y:S05]  /*24e90*/  BSYNC B0 ;  /* 0x0000000000007941 */ /* 0x000fea0003800000 */
.L_x_5626:
[----:B------:R-:W-:Y:S05]  /*24ea0*/  BRA `(.L_x_5628) ;  /* 0xffffffb000d07947 */ /* 0x000fea000383ffff */
.L_x_5474:
[----:B0-----:R0:W1:Y:S02]  /*24eb0*/  SYNCS.PHASECHK.TRANS64.TRYWAIT P1, [R5+URZ+0x38840], R0 ;  /* 0x03884000050075a7 */ /* 0x001064000802017f */
[----:B-1----:R-:W-:Y:S05]  /*24ec0*/  @!P1 NANOSLEEP.SYNCS 0x989680 ;  /* 0x009896800000995d */ /* 0x002fea0003900000 */
[----:B------:R-:W1:Y:S02]  /*24ed0*/  @!P1 SYNCS.PHASECHK.TRANS64 P1, [R5+URZ+0x38840], R0 ;  /* 0x03884000050095a7 */ /* 0x000e64000802007f */
[----:B-1----:R-:W-:Y:S05]  /*24ee0*/  @!P1 BRA `(.L_x_5474) ;  /* 0xfffffffc00f09947 */ /* 0x002fea000383ffff */
[----:B------:R-:W-:Y:S05]  /*24ef0*/  BRA `(.L_x_5629) ;  /* 0xffffffb000f07947 */ /* 0x000fea000383ffff */
.L_x_5476:
[----:B-1----:R1:W0:Y:S02]  /*24f00*/  SYNCS.PHASECHK.TRANS64.TRYWAIT P1, [R25+URZ+0x38840], R2 ;  /* 0x03884002190075a7 */ /* 0x002224000802017f */
[----:B0-----:R-:W-:Y:S05]  /*24f10*/  @!P1 NANOSLEEP.SYNCS 0x989680 ;  /* 0x009896800000995d */ /* 0x001fea0003900000 */
[----:B------:R-:W0:Y:S02]  /*24f20*/  @!P1 SYNCS.PHASECHK.TRANS64 P1, [R25+URZ+0x38840], R2 ;  /* 0x03884002190095a7 */ /* 0x000e24000802007f */
[----:B0-----:R-:W-:Y:S05]  /*24f30*/  @!P1 BRA `(.L_x_5476) ;  /* 0xfffffffc00f09947 */ /* 0x001fea000383ffff */
[----:B------:R-:W-:Y:S05]  /*24f40*/  BRA `(.L_x_5630) ;  /* 0xffffffb000fc7947 */ /* 0x000fea000383ffff */
.L_x_5478:
[----:B------:R0:W0:Y:S02]  /*24f50*/  SYNCS.PHASECHK.TRANS64.TRYWAIT P1, [R5+URZ+0x38860], R0 ;  /* 0x03886000050075a7 */ /* 0x000024000802017f */
[----:B0-----:R-:W-:Y:S05]  /*24f60*/  @!P1 NANOSLEEP.SYNCS 0x989680 ;  /* 0x009896800000995d */ /* 0x001fea0003900000 */
[----:B------:R-:W0:Y:S02]  /*24f70*/  @!P1 SYNCS.PHASECHK.TRANS64 P1, [R5+URZ+0x38860], R0 ;  /* 0x03886000050095a7 */ /* 0x000e24000802007f */
[----:B0-----:R-:W-:Y:S05]  /*24f80*/  @!P1 BRA `(.L_x_5478) ;  /* 0xfffffffc00f09947 */ /* 0x001fea000383ffff */
[----:B------:R-:W-:Y:S05]  /*24f90*/  BRA `(.L_x_5631) ;  /* 0xffffffb000f87947 */ /* 0x000fea000383ffff */
.L_x_5632:
        /* <DEDUP_REMOVED lines=14> */
.L_x_5650:


//--------------------- .nv.global.init           --------------------------
	.section	.nv.global.init,"aw",@progbits
.nv.global.init:
	.type		$str$23,@object
	.size		$str$23,($str$24 - $str$23)
$str$23:
        /*0000*/ 	.byte	0x28, 0x61, 0x64, 0x64, 0x72, 0x65, 0x73, 0x73, 0x20, 0x26, 0x20, 0x6d, 0x61, 0x73, 0x6b, 0x29
        /*0010*/ 	.byte	0x20, 0x3d, 0x3d, 0x20, 0x30, 0x00
	.type		$str$24,@object
	.size		$str$24,(__unnamed_4 - $str$24)
$str$24:
        /*0016*/ 	.byte	0x2f, 0x74, 0x6d, 0x70, 0x2f, 0x6f, 0x73, 0x73, 0x5f, 0x6b, 0x65, 0x72, 0x6e, 0x65, 0x6c, 0x73
        /*0026*/ 	.byte	0x5f, 0x73, 0x72, 0x63, 0x2f, 0x66, 0x6c, 0x61, 0x73, 0x68, 0x5f, 0x61, 0x74, 0x74, 0x65, 0x6e
        /*0036*/ 	.byte	0x74, 0x69, 0x6f, 0x6e, 0x2f, 0x63, 0x73, 0x72, 0x63, 0x2f, 0x63, 0x75, 0x74, 0x6c, 0x61, 0x73
        /*0046*/ 	.byte	0x73, 0x2f, 0x69, 0x6e, 0x63, 0x6c, 0x75, 0x64, 0x65, 0x2f, 0x63, 0x75, 0x74, 0x65, 0x2f, 0x70
        /*0056*/ 	.byte	0x6f, 0x69, 0x6e, 0x74, 0x65, 0x72, 0x5f, 0x66, 0x6c, 0x61, 0x67, 0x67, 0x65, 0x64, 0x2e, 0x68
        /*0066*/ 	.byte	0x70, 0x70, 0x00
	.type		__unnamed_4,@object
	.size		__unnamed_4,(__unnamed_5 - __unnamed_4)
__unnamed_4:
        /* <DEDUP_REMOVED lines=24> */
	.type		__unnamed_5,@object
	.size		__unnamed_5,(__unnamed_6 - __unnamed_5)
__unnamed_5:
        /* <DEDUP_REMOVED lines=24> */
        /*0369*/ 	.byte	0x26, 0x5d, 0x00
	.type		__unnamed_6,@object
	.size		__unnamed_6,(__unnamed_1 - __unnamed_6)
__unnamed_6:
        /* <DEDUP_REMOVED lines=28> */
        /*052c*/ 	.byte	0x34, 0x30, 0x39, 0x36, 0x3e, 0x3e, 0x3e, 0x3e, 0x3e, 0x5d, 0x00
	.type		__unnamed_1,@object
	.size		__unnamed_1,(__unnamed_3 - __unnamed_1)
__unnamed_1:
        /* <DEDUP_REMOVED lines=28> */
        /*06f7*/ 	.byte	0x34, 0x30, 0x39, 0x36, 0x3e, 0x3e, 0x3e, 0x3e, 0x3e, 0x20, 0x26, 0x5d, 0x00
	.type		__unnamed_3,@object
	.size		__unnamed_3,(__unnamed_2 - __unnamed_3)
__unnamed_3:
        /* <DEDUP_REMOVED lines=28> */
        /*08c4*/ 	.byte	0x3a, 0x43, 0x3c, 0x33, 0x32, 0x37, 0x36, 0x38, 0x3e, 0x3e, 0x3e, 0x3e, 0x3e, 0x5d, 0x00
	.type		__unnamed_2,@object
	.size		__unnamed_2,(.L_1 - __unnamed_2)
__unnamed_2:
        /* <DEDUP_REMOVED lines=29> */
.L_1:


//--------------------- .nv.shared._ZN7cutlass13device_kernelIN5flash11enable_sm90INS1_16FlashAttnFwdSm90INS1_25CollectiveMainloopFwdSm90ILi2EN4cute5tupleIJNS5_1CILi1EEES8_S8_EEENS6_IJNS7_ILi64EEESA_SA_EEELi512ENS_10bfloat16_tEfNS_4arch4Sm90ELb0ELb0ELb0ELb0ELb1ELb0ELb0ELb0ELb0ELb1ELb0ELb0EEENS1_21CollectiveEpilogueFwdINS6_IJSA_NS7_ILi512EEESA_EEES9_SC_SE_Li256ELb0ELb1ELb0ELb0EEENS1_29StaticPersistentTileSchedulerILb0EEEEEEEEEvNT_6ParamsE --------------------------
	.section	.nv.shared._ZN7cutlass13device_kernelIN5flash11enable_sm90INS1_16FlashAttnFwdSm90INS1_25CollectiveMainloopFwdSm90ILi2EN4cute5tupleIJNS5_1CILi1EEES8_S8_EEENS6_IJNS7_ILi64EEESA_SA_EEELi512ENS_10bfloat16_tEfNS_4arch4Sm90ELb0ELb0ELb0ELb0ELb1ELb0ELb0ELb0ELb0ELb1ELb0ELb0EEENS1_21CollectiveEpilogueFwdINS6_IJSA_NS7_ILi512EEESA_EEES9_SC_SE_Li256ELb0ELb1ELb0ELb0EEENS1_29StaticPersistentTileSchedulerILb0EEEEEEEEEvNT_6ParamsE,"aw",@nobits
	.sectionflags	@""
	.align	16
	.zero		1024


//--------------------- .nv.shared.reserved.0     --------------------------
	.section	.nv.shared.reserved.0,"aw",@nobits
	.weak		__nv_reservedSMEM_offset_0_alias
	.size		__nv_reservedSMEM_offset_0_alias, 0, 0
	.other		__nv_reservedSMEM_offset_0_alias,@"STO_CUDA_RESERVED_SHARED STV_DEFAULT"
__nv_reservedSMEM_offset_0_alias:
	.zero		0


//--------------------- .nv.global                --------------------------
	.section	.nv.global,"aw",@nobits
.nv.global:
	.type		_ZN75_INTERNAL_7bca59a0_39_flash_fwd_hdim64_512_bf16_paged_sm90_cu_1f2e7571_32974cute1_E,@object
	.size		_ZN75_INTERNAL_7bca59a0_39_flash_fwd_hdim64_512_bf16_paged_sm90_cu_1f2e7571_32974cute1_E,(_ZN75_INTERNAL_7bca59a0_39_flash_fwd_hdim64_512_bf16_paged_sm90_cu_1f2e7571_32974cuda3std3__45__cpo6cbeginE - _ZN75_INTERNAL_7bca59a0_39_flash_fwd_hdim64_512_bf16_paged_sm90_cu_1f2e7571_32974cute1_E)
_ZN75_INTERNAL_7bca59a0_39_flash_fwd_hdim64_512_bf16_paged_sm90_cu_1f2e7571_32974cute1_E:
	.zero		1
	.type		_ZN75_INTERNAL_7bca59a0_39_flash_fwd_hdim64_512_bf16_paged_sm90_cu_1f2e7571_32974cuda3std3__45__cpo6cbeginE,@object
	.size		_ZN75_INTERNAL_7bca59a0_39_flash_fwd_hdim64_512_bf16_paged_sm90_cu_1f2e7571_32974cuda3std3__45__cpo6cbeginE,(_ZN75_INTERNAL_7bca59a0_39_flash_fwd_hdim64_512_bf16_paged_sm90_cu_1f2e7571_32974cuda3std3__48in_placeE - _ZN75_INTERNAL_7bca59a0_39_flash_fwd_hdim64_512_bf16_paged_sm90_cu_1f2e7571_32974cuda3std3__45__cpo6cbeginE)
_ZN75_INTERNAL_7bca59a0_39_flash_fwd_hdim64_512_bf16_paged_sm90_cu_1f2e7571_32974cuda3std3__45__cpo6cbeginE:
	.zero		1
	.type		_ZN75_INTERNAL_7bca59a0_39_flash_fwd_hdim64_512_bf16_paged_sm90_cu_1f2e7571_32974cuda3std3__48in_placeE,@object
	.size		_ZN75_INTERNAL_7bca59a0_39_flash_fwd_hdim64_512_bf16_paged_sm90_cu_1f2e7571_32974cuda3std3__48in_placeE,(_ZN75_INTERNAL_7bca59a0_39_flash_fwd_hdim64_512_bf16_paged_sm90_cu_1f2e7571_32974cuda3std6ranges3__45__cpo9iter_moveE - _ZN75_INTERNAL_7bca59a0_39_flash_fwd_hdim64_512_bf16_paged_sm90_cu_1f2e7571_32974cuda3std3__48in_placeE)
_ZN75_INTERNAL_7bca59a0_39_flash_fwd_hdim64_512_bf16_paged_sm90_cu_1f2e7571_32974cuda3std3__48in_placeE:
	.zero		1
	.type		_ZN75_INTERNAL_7bca59a0_39_flash_fwd_hdim64_512_bf16_paged_sm90_cu_1f2e7571_32974cuda3std6ranges3__45__cpo9iter_moveE,@object
	.size		_ZN75_INTERNAL_7bca59a0_39_flash_fwd_hdim64_512_bf16_paged_sm90_cu_1f2e7571_32974cuda3std6ranges3__45__cpo9iter_moveE,(_ZN75_INTERNAL_7bca59a0_39_flash_fwd_hdim64_512_bf16_paged_sm90_cu_1f2e7571_32974cuda3std3__45__cpo5beginE - _ZN75_INTERNAL_7bca59a0_39_flash_fwd_hdim64_512_bf16_paged_sm90_cu_1f2e7571_32974cuda3std6ranges3__45__cpo9iter_moveE)
_ZN75_INTERNAL_7bca59a0_39_flash_fwd_hdim64_512_bf16_paged_sm90_cu_1f2e7571_32974cuda3std6ranges3__45__cpo9iter_moveE:
	.zero		1
	.type		_ZN75_INTERNAL_7bca59a0_39_flash_fwd_hdim64_512_bf16_paged_sm90_cu_1f2e7571_32974cuda3std3__45__cpo5beginE,@object
	.size		_ZN75_INTERNAL_7bca59a0_39_flash_fwd_hdim64_512_bf16_paged_sm90_cu_1f2e7571_32974cuda3std3__45__cpo5beginE,(_ZN75_INTERNAL_7bca59a0_39_flash_fwd_hdim64_512_bf16_paged_sm90_cu_1f2e7571_32974cuda3std3__477_GLOBAL__N__7bca59a0_39_flash_fwd_hdim64_512_bf16_paged_sm90_cu_1f2e7571_32976ignoreE - _ZN75_INTERNAL_7bca59a0_39_flash_fwd_hdim64_512_bf16_paged_sm90_cu_1f2e7571_32974cuda3std3__45__cpo5beginE)
_ZN75_INTERNAL_7bca59a0_39_flash_fwd_hdim64_512_bf16_paged_sm90_cu_1f2e7571_32974cuda3std3__45__cpo5beginE:
	.zero		1
	.type		_ZN75_INTERNAL_7bca59a0_39_flash_fwd_hdim64_512_bf16_paged_sm90_cu_1f2e7571_32974cuda3std3__477_GLOBAL__N__7bca59a0_39_flash_fwd_hdim64_512_bf16_paged_sm90_cu_1f2e7571_32976ignoreE,@object
	.size		_ZN75_INTERNAL_7bca59a0_39_flash_fwd_hdim64_512_bf16_paged_sm90_cu_1f2e7571_32974cuda3std3__477_GLOBAL__N__7bca59a0_39_flash_fwd_hdim64_512_bf16_paged_sm90_cu_1f2e7571_32976ignoreE,(_ZN75_INTERNAL_7bca59a0_39_flash_fwd_hdim64_512_bf16_paged_sm90_cu_1f2e7571_32974cute7productE - _ZN75_INTERNAL_7bca59a0_39_flash_fwd_hdim64_512_bf16_paged_sm90_cu_1f2e7571_32974cuda3std3__477_GLOBAL__N__7bca59a0_39_flash_fwd_hdim64_512_bf16_paged_sm90_cu_1f2e7571_32976ignoreE)
_ZN75_INTERNAL_7bca59a0_39_flash_fwd_hdim64_512_bf16_paged_sm90_cu_1f2e7571_32974cuda3std3__477_GLOBAL__N__7bca59a0_39_flash_fwd_hdim64_512_bf16_paged_sm90_cu_1f2e7571_32976ignoreE:
	.zero		1
	.type		_ZN75_INTERNAL_7bca59a0_39_flash_fwd_hdim64_512_bf16_paged_sm90_cu_1f2e7571_32974cute7productE,@object
	.size		_ZN75_INTERNAL_7bca59a0_39_flash_fwd_hdim64_512_bf16_paged_sm90_cu_1f2e7571_32974cute7productE,(_ZN75_INTERNAL_7bca59a0_39_flash_fwd_hdim64_512_bf16_paged_sm90_cu_1f2e7571_32974cuda3std3__45__cpo3endE - _ZN75_INTERNAL_7bca59a0_39_flash_fwd_hdim64_512_bf16_paged_sm90_cu_1f2e7571_32974cute7productE)
_ZN75_INTERNAL_7bca59a0_39_flash_fwd_hdim64_512_bf16_paged_sm90_cu_1f2e7571_32974cute7productE:
	.zero		1
	.type		_ZN75_INTERNAL_7bca59a0_39_flash_fwd_hdim64_512_bf16_paged_sm90_cu_1f2e7571_32974cuda3std3__45__cpo3endE,@object
	.size		_ZN75_INTERNAL_7bca59a0_39_flash_fwd_hdim64_512_bf16_paged_sm90_cu_1f2e7571_32974cuda3std3__45__cpo3endE,(_ZN75_INTERNAL_7bca59a0_39_flash_fwd_hdim64_512_bf16_paged_sm90_cu_1f2e7571_32974cuda3std3__419piecewise_constructE - _ZN75_INTERNAL_7bca59a0_39_flash_fwd_hdim64_512_bf16_paged_sm90_cu_1f2e7571_32974cuda3std3__45__cpo3endE)
_ZN75_INTERNAL_7bca59a0_39_flash_fwd_hdim64_512_bf16_paged_sm90_cu_1f2e7571_32974cuda3std3__45__cpo3endE:
	.zero		1
	.type		_ZN75_INTERNAL_7bca59a0_39_flash_fwd_hdim64_512_bf16_paged_sm90_cu_1f2e7571_32974cuda3std3__419piecewise_constructE,@object
	.size		_ZN75_INTERNAL_7bca59a0_39_flash_fwd_hdim64_512_bf16_paged_sm90_cu_1f2e7571_32974cuda3std3__419piecewise_constructE,(_ZN75_INTERNAL_7bca59a0_39_flash_fwd_hdim64_512_bf16_paged_sm90_cu_1f2e7571_32974cuda3std3__45__cpo4cendE - _ZN75_INTERNAL_7bca59a0_39_flash_fwd_hdim64_512_bf16_paged_sm90_cu_1f2e7571_32974cuda3std3__419piecewise_constructE)
_ZN75_INTERNAL_7bca59a0_39_flash_fwd_hdim64_512_bf16_paged_sm90_cu_1f2e7571_32974cuda3std3__419piecewise_constructE:
	.zero		1
	.type		_ZN75_INTERNAL_7bca59a0_39_flash_fwd_hdim64_512_bf16_paged_sm90_cu_1f2e7571_32974cuda3std3__45__cpo4cendE,@object
	.size		_ZN75_INTERNAL_7bca59a0_39_flash_fwd_hdim64_512_bf16_paged_sm90_cu_1f2e7571_32974cuda3std3__45__cpo4cendE,(_ZN75_INTERNAL_7bca59a0_39_flash_fwd_hdim64_512_bf16_paged_sm90_cu_1f2e7571_32974cuda3std6ranges3__45__cpo4swapE - _ZN75_INTERNAL_7bca59a0_39_flash_fwd_hdim64_512_bf16_paged_sm90_cu_1f2e7571_32974cuda3std3__45__cpo4cendE)
_ZN75_INTERNAL_7bca59a0_39_flash_fwd_hdim64_512_bf16_paged_sm90_cu_1f2e7571_32974cuda3std3__45__cpo4cendE:
	.zero		1
	.type		_ZN75_INTERNAL_7bca59a0_39_flash_fwd_hdim64_512_bf16_paged_sm90_cu_1f2e7571_32974cuda3std6ranges3__45__cpo4swapE,@object
	.size		_ZN75_INTERNAL_7bca59a0_39_flash_fwd_hdim64_512_bf16_paged_sm90_cu_1f2e7571_32974cuda3std6ranges3__45__cpo4swapE,(.L_13 - _ZN75_INTERNAL_7bca59a0_39_flash_fwd_hdim64_512_bf16_paged_sm90_cu_1f2e7571_32974cuda3std6ranges3__45__cpo4swapE)
_ZN75_INTERNAL_7bca59a0_39_flash_fwd_hdim64_512_bf16_paged_sm90_cu_1f2e7571_32974cuda3std6ranges3__45__cpo4swapE:
	.zero		1
.L_13:


//--------------------- .nv.shared._ZN7cutlass13device_kernelIN5flash11enable_sm90INS1_16FlashAttnFwdSm90INS1_25CollectiveMainloopFwdSm90ILi2EN4cute5tupleIJNS5_1CILi1EEES8_S8_EEENS6_IJNS7_ILi64EEESA_SA_EEELi512ENS_10bfloat16_tEfNS_4arch4Sm90ELb0ELb0ELb0ELb0ELb1ELb0ELb1ELb0ELb0ELb1ELb0ELb0EEENS1_21CollectiveEpilogueFwdINS6_IJSA_NS7_ILi512EEESA_EEES9_SC_SE_Li256ELb0ELb1ELb0ELb0EEENS1_29StaticPersistentTileSchedulerILb0EEEEEEEEEvNT_6ParamsE --------------------------
	.section	.nv.shared._ZN7cutlass13device_kernelIN5flash11enable_sm90INS1_16FlashAttnFwdSm90INS1_25CollectiveMainloopFwdSm90ILi2EN4cute5tupleIJNS5_1CILi1EEES8_S8_EEENS6_IJNS7_ILi64EEESA_SA_EEELi512ENS_10bfloat16_tEfNS_4arch4Sm90ELb0ELb0ELb0ELb0ELb1ELb0ELb1ELb0ELb0ELb1ELb0ELb0EEENS1_21CollectiveEpilogueFwdINS6_IJSA_NS7_ILi512EEESA_EEES9_SC_SE_Li256ELb0ELb1ELb0ELb0EEENS1_29StaticPersistentTileSchedulerILb0EEEEEEEEEvNT_6ParamsE,"aw",@nobits
	.sectionflags	@""
	.align	16
	.zero		1024


//--------------------- .nv.shared._ZN7cutlass13device_kernelIN5flash11enable_sm90INS1_16FlashAttnFwdSm90INS1_25CollectiveMainloopFwdSm90ILi2EN4cute5tupleIJNS5_1CILi1EEES8_S8_EEENS6_IJNS7_ILi64EEESA_SA_EEELi512ENS_10bfloat16_tEfNS_4arch4Sm90ELb0ELb0ELb0ELb1ELb1ELb0ELb0ELb0ELb0ELb1ELb0ELb0EEENS1_21CollectiveEpilogueFwdINS6_IJSA_NS7_ILi512EEESA_EEES9_SC_SE_Li256ELb1ELb1ELb0ELb0EEENS1_36VarlenDynamicPersistentTileSchedulerILi64ELi64ELi256ELi128ELb0ELb1ELb1ELb0ELb1ELb1EEEEEEEEEvNT_6ParamsE --------------------------
	.section	.nv.shared._ZN7cutlass13device_kernelIN5flash11enable_sm90INS1_16FlashAttnFwdSm90INS1_25CollectiveMainloopFwdSm90ILi2EN4cute5tupleIJNS5_1CILi1EEES8_S8_EEENS6_IJNS7_ILi64EEESA_SA_EEELi512ENS_10bfloat16_tEfNS_4arch4Sm90ELb0ELb0ELb0ELb1ELb1ELb0ELb0ELb0ELb0ELb1ELb0ELb0EEENS1_21CollectiveEpilogueFwdINS6_IJSA_NS7_ILi512EEESA_EEES9_SC_SE_Li256ELb1ELb1ELb0ELb0EEENS1_36VarlenDynamicPersistentTileSchedulerILi64ELi64ELi256ELi128ELb0ELb1ELb1ELb0ELb1ELb1EEEEEEEEEvNT_6ParamsE,"aw",@nobits
	.sectionflags	@""
	.align	16
	.zero		1024


//--------------------- .nv.shared._ZN7cutlass13device_kernelIN5flash11enable_sm90INS1_16FlashAttnFwdSm90INS1_25CollectiveMainloopFwdSm90ILi2EN4cute5tupleIJNS5_1CILi1EEES8_S8_EEENS6_IJNS7_ILi64EEESA_SA_EEELi512ENS_10bfloat16_tEfNS_4arch4Sm90ELb0ELb0ELb0ELb1ELb1ELb1ELb0ELb0ELb0ELb1ELb0ELb0EEENS1_21CollectiveEpilogueFwdINS6_IJSA_NS7_ILi512EEESA_EEES9_SC_SE_Li256ELb1ELb1ELb0ELb0EEENS1_36VarlenDynamicPersistentTileSchedulerILi64ELi64ELi256ELi128ELb0ELb1ELb1ELb0ELb1ELb1EEEEEEEEEvNT_6ParamsE --------------------------
	.section	.nv.shared._ZN7cutlass13device_kernelIN5flash11enable_sm90INS1_16FlashAttnFwdSm90INS1_25CollectiveMainloopFwdSm90ILi2EN4cute5tupleIJNS5_1CILi1EEES8_S8_EEENS6_IJNS7_ILi64EEESA_SA_EEELi512ENS_10bfloat16_tEfNS_4arch4Sm90ELb0ELb0ELb0ELb1ELb1ELb1ELb0ELb0ELb0ELb1ELb0ELb0EEENS1_21CollectiveEpilogueFwdINS6_IJSA_NS7_ILi512EEESA_EEES9_SC_SE_Li256ELb1ELb1ELb0ELb0EEENS1_36VarlenDynamicPersistentTileSchedulerILi64ELi64ELi256ELi128ELb0ELb1ELb1ELb0ELb1ELb1EEEEEEEEEvNT_6ParamsE,"aw",@nobits
	.sectionflags	@""
	.align	16
	.zero		1024


//--------------------- .nv.shared._ZN7cutlass13device_kernelIN5flash11enable_sm90INS1_16FlashAttnFwdSm90INS1_25CollectiveMainloopFwdSm90ILi2EN4cute5tupleIJNS5_1CILi1EEES8_S8_EEENS6_IJNS7_ILi64EEESA_SA_EEELi512ENS_10bfloat16_tEfNS_4arch4Sm90ELb0ELb0ELb0ELb1ELb1ELb0ELb1ELb0ELb0ELb1ELb0ELb0EEENS1_21CollectiveEpilogueFwdINS6_IJSA_NS7_ILi512EEESA_EEES9_SC_SE_Li256ELb1ELb1ELb0ELb0EEENS1_36VarlenDynamicPersistentTileSchedulerILi64ELi64ELi256ELi128ELb0ELb1ELb1ELb0ELb1ELb1EEEEEEEEEvNT_6ParamsE --------------------------
	.section	.nv.shared._ZN7cutlass13device_kernelIN5flash11enable_sm90INS1_16FlashAttnFwdSm90INS1_25CollectiveMainloopFwdSm90ILi2EN4cute5tupleIJNS5_1CILi1EEES8_S8_EEENS6_IJNS7_ILi64EEESA_SA_EEELi512ENS_10bfloat16_tEfNS_4arch4Sm90ELb0ELb0ELb0ELb1ELb1ELb0ELb1ELb0ELb0ELb1ELb0ELb0EEENS1_21CollectiveEpilogueFwdINS6_IJSA_NS7_ILi512EEESA_EEES9_SC_SE_Li256ELb1ELb1ELb0ELb0EEENS1_36VarlenDynamicPersistentTileSchedulerILi64ELi64ELi256ELi128ELb0ELb1ELb1ELb0ELb1ELb1EEEEEEEEEvNT_6ParamsE,"aw",@nobits
	.sectionflags	@""
	.align	16
	.zero		1024


//--------------------- .nv.shared._ZN7cutlass13device_kernelIN5flash11enable_sm90INS1_16FlashAttnFwdSm90INS1_25CollectiveMainloopFwdSm90ILi2EN4cute5tupleIJNS5_1CILi1EEES8_S8_EEENS6_IJNS7_ILi64EEESA_SA_EEELi512ENS_10bfloat16_tEfNS_4arch4Sm90ELb0ELb0ELb0ELb1ELb1ELb1ELb1ELb0ELb0ELb1ELb0ELb0EEENS1_21CollectiveEpilogueFwdINS6_IJSA_NS7_ILi512EEESA_EEES9_SC_SE_Li256ELb1ELb1ELb0ELb0EEENS1_36VarlenDynamicPersistentTileSchedulerILi64ELi64ELi256ELi128ELb0ELb1ELb1ELb0ELb1ELb1EEEEEEEEEvNT_6ParamsE --------------------------
	.section	.nv.shared._ZN7cutlass13device_kernelIN5flash11enable_sm90INS1_16FlashAttnFwdSm90INS1_25CollectiveMainloopFwdSm90ILi2EN4cute5tupleIJNS5_1CILi1EEES8_S8_EEENS6_IJNS7_ILi64EEESA_SA_EEELi512ENS_10bfloat16_tEfNS_4arch4Sm90ELb0ELb0ELb0ELb1ELb1ELb1ELb1ELb0ELb0ELb1ELb0ELb0EEENS1_21CollectiveEpilogueFwdINS6_IJSA_NS7_ILi512EEESA_EEES9_SC_SE_Li256ELb1ELb1ELb0ELb0EEENS1_36VarlenDynamicPersistentTileSchedulerILi64ELi64ELi256ELi128ELb0ELb1ELb1ELb0ELb1ELb1EEEEEEEEEvNT_6ParamsE,"aw",@nobits
	.sectionflags	@""
	.align	16
	.zero		1024


//--------------------- .nv.shared._ZN7cutlass13device_kernelIN5flash11enable_sm90INS1_16FlashAttnFwdSm90INS1_25CollectiveMainloopFwdSm90ILi2EN4cute5tupleIJNS5_1CILi1EEES8_S8_EEENS6_IJNS7_ILi64EEESA_SA_EEELi512ENS_10bfloat16_tEfNS_4arch4Sm90ELb0ELb1ELb0ELb0ELb1ELb0ELb0ELb0ELb0ELb1ELb0ELb0EEENS1_21CollectiveEpilogueFwdINS6_IJSA_NS7_ILi512EEESA_EEES9_SC_SE_Li256ELb0ELb1ELb0ELb0EEENS1_30DynamicPersistentTileSchedulerILi256ELi128ELb0ELb1ELb1EEEEEEEEEvNT_6ParamsE --------------------------
	.section	.nv.shared._ZN7cutlass13device_kernelIN5flash11enable_sm90INS1_16FlashAttnFwdSm90INS1_25CollectiveMainloopFwdSm90ILi2EN4cute5tupleIJNS5_1CILi1EEES8_S8_EEENS6_IJNS7_ILi64EEESA_SA_EEELi512ENS_10bfloat16_tEfNS_4arch4Sm90ELb0ELb1ELb0ELb0ELb1ELb0ELb0ELb0ELb0ELb1ELb0ELb0EEENS1_21CollectiveEpilogueFwdINS6_IJSA_NS7_ILi512EEESA_EEES9_SC_SE_Li256ELb0ELb1ELb0ELb0EEENS1_30DynamicPersistentTileSchedulerILi256ELi128ELb0ELb1ELb1EEEEEEEEEvNT_6ParamsE,"aw",@nobits
	.sectionflags	@""
	.align	16
	.zero		1024


//--------------------- .nv.shared._ZN7cutlass13device_kernelIN5flash11enable_sm90INS1_16FlashAttnFwdSm90INS1_25CollectiveMainloopFwdSm90ILi2EN4cute5tupleIJNS5_1CILi1EEES8_S8_EEENS6_IJNS7_ILi64EEESA_SA_EEELi512ENS_10bfloat16_tEfNS_4arch4Sm90ELb0ELb1ELb0ELb0ELb1ELb0ELb1ELb0ELb0ELb1ELb0ELb0EEENS1_21CollectiveEpilogueFwdINS6_IJSA_NS7_ILi512EEESA_EEES9_SC_SE_Li256ELb0ELb1ELb0ELb0EEENS1_30DynamicPersistentTileSchedulerILi256ELi128ELb0ELb1ELb1EEEEEEEEEvNT_6ParamsE --------------------------
	.section	.nv.shared._ZN7cutlass13device_kernelIN5flash11enable_sm90INS1_16FlashAttnFwdSm90INS1_25CollectiveMainloopFwdSm90ILi2EN4cute5tupleIJNS5_1CILi1EEES8_S8_EEENS6_IJNS7_ILi64EEESA_SA_EEELi512ENS_10bfloat16_tEfNS_4arch4Sm90ELb0ELb1ELb0ELb0ELb1ELb0ELb1ELb0ELb0ELb1ELb0ELb0EEENS1_21CollectiveEpilogueFwdINS6_IJSA_NS7_ILi512EEESA_EEES9_SC_SE_Li256ELb0ELb1ELb0ELb0EEENS1_30DynamicPersistentTileSchedulerILi256ELi128ELb0ELb1ELb1EEEEEEEEEvNT_6ParamsE,"aw",@nobits
	.sectionflags	@""
	.align	16
	.zero		1024


//--------------------- .nv.shared._ZN7cutlass13device_kernelIN5flash11enable_sm90INS1_16FlashAttnFwdSm90INS1_25CollectiveMainloopFwdSm90ILi2EN4cute5tupleIJNS5_1CILi1EEES8_S8_EEENS6_IJNS7_ILi64EEESA_SA_EEELi512ENS_10bfloat16_tEfNS_4arch4Sm90ELb0ELb1ELb0ELb1ELb1ELb0ELb0ELb0ELb0ELb1ELb0ELb0EEENS1_21CollectiveEpilogueFwdINS6_IJSA_NS7_ILi512EEESA_EEES9_SC_SE_Li256ELb1ELb1ELb0ELb0EEENS1_36VarlenDynamicPersistentTileSchedulerILi64ELi64ELi256ELi128ELb0ELb1ELb1ELb1ELb0ELb1EEEEEEEEEvNT_6ParamsE --------------------------
	.section	.nv.shared._ZN7cutlass13device_kernelIN5flash11enable_sm90INS1_16FlashAttnFwdSm90INS1_25CollectiveMainloopFwdSm90ILi2EN4cute5tupleIJNS5_1CILi1EEES8_S8_EEENS6_IJNS7_ILi64EEESA_SA_EEELi512ENS_10bfloat16_tEfNS_4arch4Sm90ELb0ELb1ELb0ELb1ELb1ELb0ELb0ELb0ELb0ELb1ELb0ELb0EEENS1_21CollectiveEpilogueFwdINS6_IJSA_NS7_ILi512EEESA_EEES9_SC_SE_Li256ELb1ELb1ELb0ELb0EEENS1_36VarlenDynamicPersistentTileSchedulerILi64ELi64ELi256ELi128ELb0ELb1ELb1ELb1ELb0ELb1EEEEEEEEEvNT_6ParamsE,"aw",@nobits
	.sectionflags	@""
	.align	16
	.zero		1024


//--------------------- .nv.shared._ZN7cutlass13device_kernelIN5flash11enable_sm90INS1_16FlashAttnFwdSm90INS1_25CollectiveMainloopFwdSm90ILi2EN4cute5tupleIJNS5_1CILi1EEES8_S8_EEENS6_IJNS7_ILi64EEESA_SA_EEELi512ENS_10bfloat16_tEfNS_4arch4Sm90ELb0ELb1ELb0ELb1ELb1ELb1ELb0ELb0ELb0ELb1ELb0ELb0EEENS1_21CollectiveEpilogueFwdINS6_IJSA_NS7_ILi512EEESA_EEES9_SC_SE_Li256ELb1ELb1ELb0ELb0EEENS1_36VarlenDynamicPersistentTileSchedulerILi64ELi64ELi256ELi128ELb0ELb1ELb1ELb1ELb0ELb1EEEEEEEEEvNT_6ParamsE --------------------------
	.section	.nv.shared._ZN7cutlass13device_kernelIN5flash11enable_sm90INS1_16FlashAttnFwdSm90INS1_25CollectiveMainloopFwdSm90ILi2EN4cute5tupleIJNS5_1CILi1EEES8_S8_EEENS6_IJNS7_ILi64EEESA_SA_EEELi512ENS_10bfloat16_tEfNS_4arch4Sm90ELb0ELb1ELb0ELb1ELb1ELb1ELb0ELb0ELb0ELb1ELb0ELb0EEENS1_21CollectiveEpilogueFwdINS6_IJSA_NS7_ILi512EEESA_EEES9_SC_SE_Li256ELb1ELb1ELb0ELb0EEENS1_36VarlenDynamicPersistentTileSchedulerILi64ELi64ELi256ELi128ELb0ELb1ELb1ELb1ELb0ELb1EEEEEEEEEvNT_6ParamsE,"aw",@nobits
	.sectionflags	@""
	.align	16
	.zero		1024


//--------------------- .nv.shared._ZN7cutlass13device_kernelIN5flash11enable_sm90INS1_16FlashAttnFwdSm90INS1_25CollectiveMainloopFwdSm90ILi2EN4cute5tupleIJNS5_1CILi1EEES8_S8_EEENS6_IJNS7_ILi64EEESA_SA_EEELi512ENS_10bfloat16_tEfNS_4arch4Sm90ELb0ELb1ELb0ELb1ELb1ELb0ELb1ELb0ELb0ELb1ELb0ELb0EEENS1_21CollectiveEpilogueFwdINS6_IJSA_NS7_ILi512EEESA_EEES9_SC_SE_Li256ELb1ELb1ELb0ELb0EEENS1_36VarlenDynamicPersistentTileSchedulerILi64ELi64ELi256ELi128ELb0ELb1ELb1ELb1ELb0ELb1EEEEEEEEEvNT_6ParamsE --------------------------
	.section	.nv.shared._ZN7cutlass13device_kernelIN5flash11enable_sm90INS1_16FlashAttnFwdSm90INS1_25CollectiveMainloopFwdSm90ILi2EN4cute5tupleIJNS5_1CILi1EEES8_S8_EEENS6_IJNS7_ILi64EEESA_SA_EEELi512ENS_10bfloat16_tEfNS_4arch4Sm90ELb0ELb1ELb0ELb1ELb1ELb0ELb1ELb0ELb0ELb1ELb0ELb0EEENS1_21CollectiveEpilogueFwdINS6_IJSA_NS7_ILi512EEESA_EEES9_SC_SE_Li256ELb1ELb1ELb0ELb0EEENS1_36VarlenDynamicPersistentTileSchedulerILi64ELi64ELi256ELi128ELb0ELb1ELb1ELb1ELb0ELb1EEEEEEEEEvNT_6ParamsE,"aw",@nobits
	.sectionflags	@""
	.align	16
	.zero		1024


//--------------------- .nv.shared._ZN7cutlass13device_kernelIN5flash11enable_sm90INS1_16FlashAttnFwdSm90INS1_25CollectiveMainloopFwdSm90ILi2EN4cute5tupleIJNS5_1CILi1EEES8_S8_EEENS6_IJNS7_ILi64EEESA_SA_EEELi512ENS_10bfloat16_tEfNS_4arch4Sm90ELb0ELb1ELb0ELb1ELb1ELb1ELb1ELb0ELb0ELb1ELb0ELb0EEENS1_21CollectiveEpilogueFwdINS6_IJSA_NS7_ILi512EEESA_EEES9_SC_SE_Li256ELb1ELb1ELb0ELb0EEENS1_36VarlenDynamicPersistentTileSchedulerILi64ELi64ELi256ELi128ELb0ELb1ELb1ELb1ELb0ELb1EEEEEEEEEvNT_6ParamsE --------------------------
	.section	.nv.shared._ZN7cutlass13device_kernelIN5flash11enable_sm90INS1_16FlashAttnFwdSm90INS1_25CollectiveMainloopFwdSm90ILi2EN4cute5tupleIJNS5_1CILi1EEES8_S8_EEENS6_IJNS7_ILi64EEESA_SA_EEELi512ENS_10bfloat16_tEfNS_4arch4Sm90ELb0ELb1ELb0ELb1ELb1ELb1ELb1ELb0ELb0ELb1ELb0ELb0EEENS1_21CollectiveEpilogueFwdINS6_IJSA_NS7_ILi512EEESA_EEES9_SC_SE_Li256ELb1ELb1ELb0ELb0EEENS1_36VarlenDynamicPersistentTileSchedulerILi64ELi64ELi256ELi128ELb0ELb1ELb1ELb1ELb0ELb1EEEEEEEEEvNT_6ParamsE,"aw",@nobits
	.sectionflags	@""
	.align	16
	.zero		1024


//--------------------- .nv.shared._ZN7cutlass13device_kernelIN5flash11enable_sm90INS1_16FlashAttnFwdSm90INS1_25CollectiveMainloopFwdSm90ILi2EN4cute5tupleIJNS5_1CILi1EEES8_S8_EEENS6_IJNS7_ILi64EEESA_SA_EEELi512ENS_10bfloat16_tEfNS_4arch4Sm90ELb1ELb0ELb0ELb0ELb1ELb0ELb0ELb0ELb0ELb1ELb0ELb0EEENS1_21CollectiveEpilogueFwdINS6_IJSA_NS7_ILi512EEESA_EEES9_SC_SE_Li256ELb0ELb1ELb0ELb0EEENS1_30DynamicPersistentTileSchedulerILi256ELi128ELb0ELb1ELb1EEEEEEEEEvNT_6ParamsE --------------------------
	.section	.nv.shared._ZN7cutlass13device_kernelIN5flash11enable_sm90INS1_16FlashAttnFwdSm90INS1_25CollectiveMainloopFwdSm90ILi2EN4cute5tupleIJNS5_1CILi1EEES8_S8_EEENS6_IJNS7_ILi64EEESA_SA_EEELi512ENS_10bfloat16_tEfNS_4arch4Sm90ELb1ELb0ELb0ELb0ELb1ELb0ELb0ELb0ELb0ELb1ELb0ELb0EEENS1_21CollectiveEpilogueFwdINS6_IJSA_NS7_ILi512EEESA_EEES9_SC_SE_Li256ELb0ELb1ELb0ELb0EEENS1_30DynamicPersistentTileSchedulerILi256ELi128ELb0ELb1ELb1EEEEEEEEEvNT_6ParamsE,"aw",@nobits
	.sectionflags	@""
	.align	16
	.zero		1024


//--------------------- .nv.shared._ZN7cutlass13device_kernelIN5flash11enable_sm90INS1_16FlashAttnFwdSm90INS1_25CollectiveMainloopFwdSm90ILi2EN4cute5tupleIJNS5_1CILi1EEES8_S8_EEENS6_IJNS7_ILi64EEESA_SA_EEELi512ENS_10bfloat16_tEfNS_4arch4Sm90ELb1ELb0ELb0ELb0ELb1ELb0ELb1ELb0ELb0ELb1ELb0ELb0EEENS1_21CollectiveEpilogueFwdINS6_IJSA_NS7_ILi512EEESA_EEES9_SC_SE_Li256ELb0ELb1ELb0ELb0EEENS1_30DynamicPersistentTileSchedulerILi256ELi128ELb0ELb1ELb1EEEEEEEEEvNT_6ParamsE --------------------------
	.section	.nv.shared._ZN7cutlass13device_kernelIN5flash11enable_sm90INS1_16FlashAttnFwdSm90INS1_25CollectiveMainloopFwdSm90ILi2EN4cute5tupleIJNS5_1CILi1EEES8_S8_EEENS6_IJNS7_ILi64EEESA_SA_EEELi512ENS_10bfloat16_tEfNS_4arch4Sm90ELb1ELb0ELb0ELb0ELb1ELb0ELb1ELb0ELb0ELb1ELb0ELb0EEENS1_21CollectiveEpilogueFwdINS6_IJSA_NS7_ILi512EEESA_EEES9_SC_SE_Li256ELb0ELb1ELb0ELb0EEENS1_30DynamicPersistentTileSchedulerILi256ELi128ELb0ELb1ELb1EEEEEEEEEvNT_6ParamsE,"aw",@nobits
	.sectionflags	@""
	.align	16
	.zero		1024


//--------------------- .nv.shared._ZN7cutlass13device_kernelIN5flash11enable_sm90INS1_16FlashAttnFwdSm90INS1_25CollectiveMainloopFwdSm90ILi2EN4cute5tupleIJNS5_1CILi1EEES8_S8_EEENS6_IJNS7_ILi64EEESA_SA_EEELi512ENS_10bfloat16_tEfNS_4arch4Sm90ELb1ELb0ELb0ELb1ELb1ELb0ELb0ELb0ELb0ELb1ELb0ELb0EEENS1_21CollectiveEpilogueFwdINS6_IJSA_NS7_ILi512EEESA_EEES9_SC_SE_Li256ELb1ELb1ELb0ELb0EEENS1_36VarlenDynamicPersistentTileSchedulerILi64ELi64ELi256ELi128ELb0ELb1ELb1ELb1ELb1ELb1EEEEEEEEEvNT_6ParamsE --------------------------
	.section	.nv.shared._ZN7cutlass13device_kernelIN5flash11enable_sm90INS1_16FlashAttnFwdSm90INS1_25CollectiveMainloopFwdSm90ILi2EN4cute5tupleIJNS5_1CILi1EEES8_S8_EEENS6_IJNS7_ILi64EEESA_SA_EEELi512ENS_10bfloat16_tEfNS_4arch4Sm90ELb1ELb0ELb0ELb1ELb1ELb0ELb0ELb0ELb0ELb1ELb0ELb0EEENS1_21CollectiveEpilogueFwdINS6_IJSA_NS7_ILi512EEESA_EEES9_SC_SE_Li256ELb1ELb1ELb0ELb0EEENS1_36VarlenDynamicPersistentTileSchedulerILi64ELi64ELi256ELi128ELb0ELb1ELb1ELb1ELb1ELb1EEEEEEEEEvNT_6ParamsE,"aw",@nobits
	.sectionflags	@""
	.align	16
	.zero		1024


//--------------------- .nv.shared._ZN7cutlass13device_kernelIN5flash11enable_sm90INS1_16FlashAttnFwdSm90INS1_25CollectiveMainloopFwdSm90ILi2EN4cute5tupleIJNS5_1CILi1EEES8_S8_EEENS6_IJNS7_ILi64EEESA_SA_EEELi512ENS_10bfloat16_tEfNS_4arch4Sm90ELb1ELb0ELb0ELb1ELb1ELb1ELb0ELb0ELb0ELb1ELb0ELb0EEENS1_21CollectiveEpilogueFwdINS6_IJSA_NS7_ILi512EEESA_EEES9_SC_SE_Li256ELb1ELb1ELb0ELb0EEENS1_36VarlenDynamicPersistentTileSchedulerILi64ELi64ELi256ELi128ELb0ELb1ELb1ELb1ELb1ELb1EEEEEEEEEvNT_6ParamsE --------------------------
	.section	.nv.shared._ZN7cutlass13device_kernelIN5flash11enable_sm90INS1_16FlashAttnFwdSm90INS1_25CollectiveMainloopFwdSm90ILi2EN4cute5tupleIJNS5_1CILi1EEES8_S8_EEENS6_IJNS7_ILi64EEESA_SA_EEELi512ENS_10bfloat16_tEfNS_4arch4Sm90ELb1ELb0ELb0ELb1ELb1ELb1ELb0ELb0ELb0ELb1ELb0ELb0EEENS1_21CollectiveEpilogueFwdINS6_IJSA_NS7_ILi512EEESA_EEES9_SC_SE_Li256ELb1ELb1ELb0ELb0EEENS1_36VarlenDynamicPersistentTileSchedulerILi64ELi64ELi256ELi128ELb0ELb1ELb1ELb1ELb1ELb1EEEEEEEEEvNT_6ParamsE,"aw",@nobits
	.sectionflags	@""
	.align	16
	.zero		1024


//--------------------- .nv.shared._ZN7cutlass13device_kernelIN5flash11enable_sm90INS1_16FlashAttnFwdSm90INS1_25CollectiveMainloopFwdSm90ILi2EN4cute5tupleIJNS5_1CILi1EEES8_S8_EEENS6_IJNS7_ILi64EEESA_SA_EEELi512ENS_10bfloat16_tEfNS_4arch4Sm90ELb1ELb0ELb0ELb1ELb1ELb0ELb1ELb0ELb0ELb1ELb0ELb0EEENS1_21CollectiveEpilogueFwdINS6_IJSA_NS7_ILi512EEESA_EEES9_SC_SE_Li256ELb1ELb1ELb0ELb0EEENS1_36VarlenDynamicPersistentTileSchedulerILi64ELi64ELi256ELi128ELb0ELb1ELb1ELb1ELb1ELb1EEEEEEEEEvNT_6ParamsE --------------------------
	.section	.nv.shared._ZN7cutlass13device_kernelIN5flash11enable_sm90INS1_16FlashAttnFwdSm90INS1_25CollectiveMainloopFwdSm90ILi2EN4cute5tupleIJNS5_1CILi1EEES8_S8_EEENS6_IJNS7_ILi64EEESA_SA_EEELi512ENS_10bfloat16_tEfNS_4arch4Sm90ELb1ELb0ELb0ELb1ELb1ELb0ELb1ELb0ELb0ELb1ELb0ELb0EEENS1_21CollectiveEpilogueFwdINS6_IJSA_NS7_ILi512EEESA_EEES9_SC_SE_Li256ELb1ELb1ELb0ELb0EEENS1_36VarlenDynamicPersistentTileSchedulerILi64ELi64ELi256ELi128ELb0ELb1ELb1ELb1ELb1ELb1EEEEEEEEEvNT_6ParamsE,"aw",@nobits
	.sectionflags	@""
	.align	16
	.zero		1024


//--------------------- .nv.shared._ZN7cutlass13device_kernelIN5flash11enable_sm90INS1_16FlashAttnFwdSm90INS1_25CollectiveMainloopFwdSm90ILi2EN4cute5tupleIJNS5_1CILi1EEES8_S8_EEENS6_IJNS7_ILi64EEESA_SA_EEELi512ENS_10bfloat16_tEfNS_4arch4Sm90ELb1ELb0ELb0ELb1ELb1ELb1ELb1ELb0ELb0ELb1ELb0ELb0EEENS1_21CollectiveEpilogueFwdINS6_IJSA_NS7_ILi512EEESA_EEES9_SC_SE_Li256ELb1ELb1ELb0ELb0EEENS1_36VarlenDynamicPersistentTileSchedulerILi64ELi64ELi256ELi128ELb0ELb1ELb1ELb1ELb1ELb1EEEEEEEEEvNT_6ParamsE --------------------------
	.section	.nv.shared._ZN7cutlass13device_kernelIN5flash11enable_sm90INS1_16FlashAttnFwdSm90INS1_25CollectiveMainloopFwdSm90ILi2EN4cute5tupleIJNS5_1CILi1EEES8_S8_EEENS6_IJNS7_ILi64EEESA_SA_EEELi512ENS_10bfloat16_tEfNS_4arch4Sm90ELb1ELb0ELb0ELb1ELb1ELb1ELb1ELb0ELb0ELb1ELb0ELb0EEENS1_21CollectiveEpilogueFwdINS6_IJSA_NS7_ILi512EEESA_EEES9_SC_SE_Li256ELb1ELb1ELb0ELb0EEENS1_36VarlenDynamicPersistentTileSchedulerILi64ELi64ELi256ELi128ELb0ELb1ELb1ELb1ELb1ELb1EEEEEEEEEvNT_6ParamsE,"aw",@nobits
	.sectionflags	@""
	.align	16
	.zero		1024


//--------------------- .nv.constant0._ZN7cutlass13device_kernelIN5flash11enable_sm90INS1_16FlashAttnFwdSm90INS1_25CollectiveMainloopFwdSm90ILi2EN4cute5tupleIJNS5_1CILi1EEES8_S8_EEENS6_IJNS7_ILi64EEESA_SA_EEELi512ENS_10bfloat16_tEfNS_4arch4Sm90ELb0ELb0ELb0ELb0ELb1ELb0ELb0ELb0ELb0ELb1ELb0ELb0EEENS1_21CollectiveEpilogueFwdINS6_IJSA_NS7_ILi512EEESA_EEES9_SC_SE_Li256ELb0ELb1ELb0ELb0EEENS1_29StaticPersistentTileSchedulerILb0EEEEEEEEEvNT_6ParamsE --------------------------
	.section	.nv.constant0._ZN7cutlass13device_kernelIN5flash11enable_sm90INS1_16FlashAttnFwdSm90INS1_25CollectiveMainloopFwdSm90ILi2EN4cute5tupleIJNS5_1CILi1EEES8_S8_EEENS6_IJNS7_ILi64EEESA_SA_EEELi512ENS_10bfloat16_tEfNS_4arch4Sm90ELb0ELb0ELb0ELb0ELb1ELb0ELb0ELb0ELb0ELb1ELb0ELb0EEENS1_21CollectiveEpilogueFwdINS6_IJSA_NS7_ILi512EEESA_EEES9_SC_SE_Li256ELb0ELb1ELb0ELb0EEENS1_29StaticPersistentTileSchedulerILb0EEEEEEEEEvNT_6ParamsE,"a",@progbits
	.sectionflags	@""
	.align	4
.nv.constant0._ZN7cutlass13device_kernelIN5flash11enable_sm90INS1_16FlashAttnFwdSm90INS1_25CollectiveMainloopFwdSm90ILi2EN4cute5tupleIJNS5_1CILi1EEES8_S8_EEENS6_IJNS7_ILi64EEESA_SA_EEELi512ENS_10bfloat16_tEfNS_4arch4Sm90ELb0ELb0ELb0ELb0ELb1ELb0ELb0ELb0ELb0ELb1ELb0ELb0EEENS1_21CollectiveEpilogueFwdINS6_IJSA_NS7_ILi512EEESA_EEES9_SC_SE_Li256ELb0ELb1ELb0ELb0EEENS1_29StaticPersistentTileSchedulerILb0EEEEEEEEEvNT_6ParamsE:
	.zero		3200


//--------------------- .nv.constant0._ZN7cutlass13device_kernelIN5flash11enable_sm90INS1_16FlashAttnFwdSm90INS1_25CollectiveMainloopFwdSm90ILi2EN4cute5tupleIJNS5_1CILi1EEES8_S8_EEENS6_IJNS7_ILi64EEESA_SA_EEELi512ENS_10bfloat16_tEfNS_4arch4Sm90ELb0ELb0ELb0ELb0ELb1ELb0ELb1ELb0ELb0ELb1ELb0ELb0EEENS1_21CollectiveEpilogueFwdINS6_IJSA_NS7_ILi512EEESA_EEES9_SC_SE_Li256ELb0ELb1ELb0ELb0EEENS1_29StaticPersistentTileSchedulerILb0EEEEEEEEEvNT_6ParamsE --------------------------
	.section	.nv.constant0._ZN7cutlass13device_kernelIN5flash11enable_sm90INS1_16FlashAttnFwdSm90INS1_25CollectiveMainloopFwdSm90ILi2EN4cute5tupleIJNS5_1CILi1EEES8_S8_EEENS6_IJNS7_ILi64EEESA_SA_EEELi512ENS_10bfloat16_tEfNS_4arch4Sm90ELb0ELb0ELb0ELb0ELb1ELb0ELb1ELb0ELb0ELb1ELb0ELb0EEENS1_21CollectiveEpilogueFwdINS6_IJSA_NS7_ILi512EEESA_EEES9_SC_SE_Li256ELb0ELb1ELb0ELb0EEENS1_29StaticPersistentTileSchedulerILb0EEEEEEEEEvNT_6ParamsE,"a",@progbits
	.sectionflags	@""
	.align	4
.nv.constant0._ZN7cutlass13device_kernelIN5flash11enable_sm90INS1_16FlashAttnFwdSm90INS1_25CollectiveMainloopFwdSm90ILi2EN4cute5tupleIJNS5_1CILi1EEES8_S8_EEENS6_IJNS7_ILi64EEESA_SA_EEELi512ENS_10bfloat16_tEfNS_4arch4Sm90ELb0ELb0ELb0ELb0ELb1ELb0ELb1ELb0ELb0ELb1ELb0ELb0EEENS1_21CollectiveEpilogueFwdINS6_IJSA_NS7_ILi512EEESA_EEES9_SC_SE_Li256ELb0ELb1ELb0ELb0EEENS1_29StaticPersistentTileSchedulerILb0EEEEEEEEEvNT_6ParamsE:
	.zero		3456


//--------------------- .nv.constant0._ZN7cutlass13device_kernelIN5flash11enable_sm90INS1_16FlashAttnFwdSm90INS1_25CollectiveMainloopFwdSm90ILi2EN4cute5tupleIJNS5_1CILi1EEES8_S8_EEENS6_IJNS7_ILi64EEESA_SA_EEELi512ENS_10bfloat16_tEfNS_4arch4Sm90ELb0ELb0ELb0ELb1ELb1ELb0ELb0ELb0ELb0ELb1ELb0ELb0EEENS1_21CollectiveEpilogueFwdINS6_IJSA_NS7_ILi512EEESA_EEES9_SC_SE_Li256ELb1ELb1ELb0ELb0EEENS1_36VarlenDynamicPersistentTileSchedulerILi64ELi64ELi256ELi128ELb0ELb1ELb1ELb0ELb1ELb1EEEEEEEEEvNT_6ParamsE --------------------------
	.section	.nv.constant0._ZN7cutlass13device_kernelIN5flash11enable_sm90INS1_16FlashAttnFwdSm90INS1_25CollectiveMainloopFwdSm90ILi2EN4cute5tupleIJNS5_1CILi1EEES8_S8_EEENS6_IJNS7_ILi64EEESA_SA_EEELi512ENS_10bfloat16_tEfNS_4arch4Sm90ELb0ELb0ELb0ELb1ELb1ELb0ELb0ELb0ELb0ELb1ELb0ELb0EEENS1_21CollectiveEpilogueFwdINS6_IJSA_NS7_ILi512EEESA_EEES9_SC_SE_Li256ELb1ELb1ELb0ELb0EEENS1_36VarlenDynamicPersistentTileSchedulerILi64ELi64ELi256ELi128ELb0ELb1ELb1ELb0ELb1ELb1EEEEEEEEEvNT_6ParamsE,"a",@progbits
	.sectionflags	@""
	.align	4
.nv.constant0._ZN7cutlass13device_kernelIN5flash11enable_sm90INS1_16FlashAttnFwdSm90INS1_25CollectiveMainloopFwdSm90ILi2EN4cute5tupleIJNS5_1CILi1EEES8_S8_EEENS6_IJNS7_ILi64EEESA_SA_EEELi512ENS_10bfloat16_tEfNS_4arch4Sm90ELb0ELb0ELb0ELb1ELb1ELb0ELb0ELb0ELb0ELb1ELb0ELb0EEENS1_21CollectiveEpilogueFwdINS6_IJSA_NS7_ILi512EEESA_EEES9_SC_SE_Li256ELb1ELb1ELb0ELb0EEENS1_36VarlenDynamicPersistentTileSchedulerILi64ELi64ELi256ELi128ELb0ELb1ELb1ELb0ELb1ELb1EEEEEEEEEvNT_6ParamsE:
	.zero		3328


//--------------------- .nv.constant0._ZN7cutlass13device_kernelIN5flash11enable_sm90INS1_16FlashAttnFwdSm90INS1_25CollectiveMainloopFwdSm90ILi2EN4cute5tupleIJNS5_1CILi1EEES8_S8_EEENS6_IJNS7_ILi64EEESA_SA_EEELi512ENS_10bfloat16_tEfNS_4arch4Sm90ELb0ELb0ELb0ELb1ELb1ELb1ELb0ELb0ELb0ELb1ELb0ELb0EEENS1_21CollectiveEpilogueFwdINS6_IJSA_NS7_ILi512EEESA_EEES9_SC_SE_Li256ELb1ELb1ELb0ELb0EEENS1_36VarlenDynamicPersistentTileSchedulerILi64ELi64ELi256ELi128ELb0ELb1ELb1ELb0ELb1ELb1EEEEEEEEEvNT_6ParamsE --------------------------
	.section	.nv.constant0._ZN7cutlass13device_kernelIN5flash11enable_sm90INS1_16FlashAttnFwdSm90INS1_25CollectiveMainloopFwdSm90ILi2EN4cute5tupleIJNS5_1CILi1EEES8_S8_EEENS6_IJNS7_ILi64EEESA_SA_EEELi512ENS_10bfloat16_tEfNS_4arch4Sm90ELb0ELb0ELb0ELb1ELb1ELb1ELb0ELb0ELb0ELb1ELb0ELb0EEENS1_21CollectiveEpilogueFwdINS6_IJSA_NS7_ILi512EEESA_EEES9_SC_SE_Li256ELb1ELb1ELb0ELb0EEENS1_36VarlenDynamicPersistentTileSchedulerILi64ELi64ELi256ELi128ELb0ELb1ELb1ELb0ELb1ELb1EEEEEEEEEvNT_6ParamsE,"a",@progbits
	.sectionflags	@""
	.align	4
.nv.constant0._ZN7cutlass13device_kernelIN5flash11enable_sm90INS1_16FlashAttnFwdSm90INS1_25CollectiveMainloopFwdSm90ILi2EN4cute5tupleIJNS5_1CILi1EEES8_S8_EEENS6_IJNS7_ILi64EEESA_SA_EEELi512ENS_10bfloat16_tEfNS_4arch4Sm90ELb0ELb0ELb0ELb1ELb1ELb1ELb0ELb0ELb0ELb1ELb0ELb0EEENS1_21CollectiveEpilogueFwdINS6_IJSA_NS7_ILi512EEESA_EEES9_SC_SE_Li256ELb1ELb1ELb0ELb0EEENS1_36VarlenDynamicPersistentTileSchedulerILi64ELi64ELi256ELi128ELb0ELb1ELb1ELb0ELb1ELb1EEEEEEEEEvNT_6ParamsE:
	.zero		3328


//--------------------- .nv.constant0._ZN7cutlass13device_kernelIN5flash11enable_sm90INS1_16FlashAttnFwdSm90INS1_25CollectiveMainloopFwdSm90ILi2EN4cute5tupleIJNS5_1CILi1EEES8_S8_EEENS6_IJNS7_ILi64EEESA_SA_EEELi512ENS_10bfloat16_tEfNS_4arch4Sm90ELb0ELb0ELb0ELb1ELb1ELb0ELb1ELb0ELb0ELb1ELb0ELb0EEENS1_21CollectiveEpilogueFwdINS6_IJSA_NS7_ILi512EEESA_EEES9_SC_SE_Li256ELb1ELb1ELb0ELb0EEENS1_36VarlenDynamicPersistentTileSchedulerILi64ELi64ELi256ELi128ELb0ELb1ELb1ELb0ELb1ELb1EEEEEEEEEvNT_6ParamsE --------------------------
	.section	.nv.constant0._ZN7cutlass13device_kernelIN5flash11enable_sm90INS1_16FlashAttnFwdSm90INS1_25CollectiveMainloopFwdSm90ILi2EN4cute5tupleIJNS5_1CILi1EEES8_S8_EEENS6_IJNS7_ILi64EEESA_SA_EEELi512ENS_10bfloat16_tEfNS_4arch4Sm90ELb0ELb0ELb0ELb1ELb1ELb0ELb1ELb0ELb0ELb1ELb0ELb0EEENS1_21CollectiveEpilogueFwdINS6_IJSA_NS7_ILi512EEESA_EEES9_SC_SE_Li256ELb1ELb1ELb0ELb0EEENS1_36VarlenDynamicPersistentTileSchedulerILi64ELi64ELi256ELi128ELb0ELb1ELb1ELb0ELb1ELb1EEEEEEEEEvNT_6ParamsE,"a",@progbits
	.sectionflags	@""
	.align	4
.nv.constant0._ZN7cutlass13device_kernelIN5flash11enable_sm90INS1_16FlashAttnFwdSm90INS1_25CollectiveMainloopFwdSm90ILi2EN4cute5tupleIJNS5_1CILi1EEES8_S8_EEENS6_IJNS7_ILi64EEESA_SA_EEELi512ENS_10bfloat16_tEfNS_4arch4Sm90ELb0ELb0ELb0ELb1ELb1ELb0ELb1ELb0ELb0ELb1ELb0ELb0EEENS1_21CollectiveEpilogueFwdINS6_IJSA_NS7_ILi512EEESA_EEES9_SC_SE_Li256ELb1ELb1ELb0ELb0EEENS1_36VarlenDynamicPersistentTileSchedulerILi64ELi64ELi256ELi128ELb0ELb1ELb1ELb0ELb1ELb1EEEEEEEEEvNT_6ParamsE:
	.zero		3584


//--------------------- .nv.constant0._ZN7cutlass13device_kernelIN5flash11enable_sm90INS1_16FlashAttnFwdSm90INS1_25CollectiveMainloopFwdSm90ILi2EN4cute5tupleIJNS5_1CILi1EEES8_S8_EEENS6_IJNS7_ILi64EEESA_SA_EEELi512ENS_10bfloat16_tEfNS_4arch4Sm90ELb0ELb0ELb0ELb1ELb1ELb1ELb1ELb0ELb0ELb1ELb0ELb0EEENS1_21CollectiveEpilogueFwdINS6_IJSA_NS7_ILi512EEESA_EEES9_SC_SE_Li256ELb1ELb1ELb0ELb0EEENS1_36VarlenDynamicPersistentTileSchedulerILi64ELi64ELi256ELi128ELb0ELb1ELb1ELb0ELb1ELb1EEEEEEEEEvNT_6ParamsE --------------------------
	.section	.nv.constant0._ZN7cutlass13device_kernelIN5flash11enable_sm90INS1_16FlashAttnFwdSm90INS1_25CollectiveMainloopFwdSm90ILi2EN4cute5tupleIJNS5_1CILi1EEES8_S8_EEENS6_IJNS7_ILi64EEESA_SA_EEELi512ENS_10bfloat16_tEfNS_4arch4Sm90ELb0ELb0ELb0ELb1ELb1ELb1ELb1ELb0ELb0ELb1ELb0ELb0EEENS1_21CollectiveEpilogueFwdINS6_IJSA_NS7_ILi512EEESA_EEES9_SC_SE_Li256ELb1ELb1ELb0ELb0EEENS1_36VarlenDynamicPersistentTileSchedulerILi64ELi64ELi256ELi128ELb0ELb1ELb1ELb0ELb1ELb1EEEEEEEEEvNT_6ParamsE,"a",@progbits
	.sectionflags	@""
	.align	4
.nv.constant0._ZN7cutlass13device_kernelIN5flash11enable_sm90INS1_16FlashAttnFwdSm90INS1_25CollectiveMainloopFwdSm90ILi2EN4cute5tupleIJNS5_1CILi1EEES8_S8_EEENS6_IJNS7_ILi64EEESA_SA_EEELi512ENS_10bfloat16_tEfNS_4arch4Sm90ELb0ELb0ELb0ELb1ELb1ELb1ELb1ELb0ELb0ELb1ELb0ELb0EEENS1_21CollectiveEpilogueFwdINS6_IJSA_NS7_ILi512EEESA_EEES9_SC_SE_Li256ELb1ELb1ELb0ELb0EEENS1_36VarlenDynamicPersistentTileSchedulerILi64ELi64ELi256ELi128ELb0ELb1ELb1ELb0ELb1ELb1EEEEEEEEEvNT_6ParamsE:
	.zero		3584


//--------------------- .nv.constant0._ZN7cutlass13device_kernelIN5flash11enable_sm90INS1_16FlashAttnFwdSm90INS1_25CollectiveMainloopFwdSm90ILi2EN4cute5tupleIJNS5_1CILi1EEES8_S8_EEENS6_IJNS7_ILi64EEESA_SA_EEELi512ENS_10bfloat16_tEfNS_4arch4Sm90ELb0ELb1ELb0ELb0ELb1ELb0ELb0ELb0ELb0ELb1ELb0ELb0EEENS1_21CollectiveEpilogueFwdINS6_IJSA_NS7_ILi512EEESA_EEES9_SC_SE_Li256ELb0ELb1ELb0ELb0EEENS1_30DynamicPersistentTileSchedulerILi256ELi128ELb0ELb1ELb1EEEEEEEEEvNT_6ParamsE --------------------------
	.section	.nv.constant0._ZN7cutlass13device_kernelIN5flash11enable_sm90INS1_16FlashAttnFwdSm90INS1_25CollectiveMainloopFwdSm90ILi2EN4cute5tupleIJNS5_1CILi1EEES8_S8_EEENS6_IJNS7_ILi64EEESA_SA_EEELi512ENS_10bfloat16_tEfNS_4arch4Sm90ELb0ELb1ELb0ELb0ELb1ELb0ELb0ELb0ELb0ELb1ELb0ELb0EEENS1_21CollectiveEpilogueFwdINS6_IJSA_NS7_ILi512EEESA_EEES9_SC_SE_Li256ELb0ELb1ELb0ELb0EEENS1_30DynamicPersistentTileSchedulerILi256ELi128ELb0ELb1ELb1EEEEEEEEEvNT_6ParamsE,"a",@progbits
	.sectionflags	@""
	.align	4
.nv.constant0._ZN7cutlass13device_kernelIN5flash11enable_sm90INS1_16FlashAttnFwdSm90INS1_25CollectiveMainloopFwdSm90ILi2EN4cute5tupleIJNS5_1CILi1EEES8_S8_EEENS6_IJNS7_ILi64EEESA_SA_EEELi512ENS_10bfloat16_tEfNS_4arch4Sm90ELb0ELb1ELb0ELb0ELb1ELb0ELb0ELb0ELb0ELb1ELb0ELb0EEENS1_21CollectiveEpilogueFwdINS6_IJSA_NS7_ILi512EEESA_EEES9_SC_SE_Li256ELb0ELb1ELb0ELb0EEENS1_30DynamicPersistentTileSchedulerILi256ELi128ELb0ELb1ELb1EEEEEEEEEvNT_6ParamsE:
	.zero		3328


//--------------------- .nv.constant0._ZN7cutlass13device_kernelIN5flash11enable_sm90INS1_16FlashAttnFwdSm90INS1_25CollectiveMainloopFwdSm90ILi2EN4cute5tupleIJNS5_1CILi1EEES8_S8_EEENS6_IJNS7_ILi64EEESA_SA_EEELi512ENS_10bfloat16_tEfNS_4arch4Sm90ELb0ELb1ELb0ELb0ELb1ELb0ELb1ELb0ELb0ELb1ELb0ELb0EEENS1_21CollectiveEpilogueFwdINS6_IJSA_NS7_ILi512EEESA_EEES9_SC_SE_Li256ELb0ELb1ELb0ELb0EEENS1_30DynamicPersistentTileSchedulerILi256ELi128ELb0ELb1ELb1EEEEEEEEEvNT_6ParamsE --------------------------
	.section	.nv.constant0._ZN7cutlass13device_kernelIN5flash11enable_sm90INS1_16FlashAttnFwdSm90INS1_25CollectiveMainloopFwdSm90ILi2EN4cute5tupleIJNS5_1CILi1EEES8_S8_EEENS6_IJNS7_ILi64EEESA_SA_EEELi512ENS_10bfloat16_tEfNS_4arch4Sm90ELb0ELb1ELb0ELb0ELb1ELb0ELb1ELb0ELb0ELb1ELb0ELb0EEENS1_21CollectiveEpilogueFwdINS6_IJSA_NS7_ILi512EEESA_EEES9_SC_SE_Li256ELb0ELb1ELb0ELb0EEENS1_30DynamicPersistentTileSchedulerILi256ELi128ELb0ELb1ELb1EEEEEEEEEvNT_6ParamsE,"a",@progbits
	.sectionflags	@""
	.align	4
.nv.constant0._ZN7cutlass13device_kernelIN5flash11enable_sm90INS1_16FlashAttnFwdSm90INS1_25CollectiveMainloopFwdSm90ILi2EN4cute5tupleIJNS5_1CILi1EEES8_S8_EEENS6_IJNS7_ILi64EEESA_SA_EEELi512ENS_10bfloat16_tEfNS_4arch4Sm90ELb0ELb1ELb0ELb0ELb1ELb0ELb1ELb0ELb0ELb1ELb0ELb0EEENS1_21CollectiveEpilogueFwdINS6_IJSA_NS7_ILi512EEESA_EEES9_SC_SE_Li256ELb0ELb1ELb0ELb0EEENS1_30DynamicPersistentTileSchedulerILi256ELi128ELb0ELb1ELb1EEEEEEEEEvNT_6ParamsE:
	.zero		3584


//--------------------- .nv.constant0._ZN7cutlass13device_kernelIN5flash11enable_sm90INS1_16FlashAttnFwdSm90INS1_25CollectiveMainloopFwdSm90ILi2EN4cute5tupleIJNS5_1CILi1EEES8_S8_EEENS6_IJNS7_ILi64EEESA_SA_EEELi512ENS_10bfloat16_tEfNS_4arch4Sm90ELb0ELb1ELb0ELb1ELb1ELb0ELb0ELb0ELb0ELb1ELb0ELb0EEENS1_21CollectiveEpilogueFwdINS6_IJSA_NS7_ILi512EEESA_EEES9_SC_SE_Li256ELb1ELb1ELb0ELb0EEENS1_36VarlenDynamicPersistentTileSchedulerILi64ELi64ELi256ELi128ELb0ELb1ELb1ELb1ELb0ELb1EEEEEEEEEvNT_6ParamsE --------------------------
	.section	.nv.constant0._ZN7cutlass13device_kernelIN5flash11enable_sm90INS1_16FlashAttnFwdSm90INS1_25CollectiveMainloopFwdSm90ILi2EN4cute5tupleIJNS5_1CILi1EEES8_S8_EEENS6_IJNS7_ILi64EEESA_SA_EEELi512ENS_10bfloat16_tEfNS_4arch4Sm90ELb0ELb1ELb0ELb1ELb1ELb0ELb0ELb0ELb0ELb1ELb0ELb0EEENS1_21CollectiveEpilogueFwdINS6_IJSA_NS7_ILi512EEESA_EEES9_SC_SE_Li256ELb1ELb1ELb0ELb0EEENS1_36VarlenDynamicPersistentTileSchedulerILi64ELi64ELi256ELi128ELb0ELb1ELb1ELb1ELb0ELb1EEEEEEEEEvNT_6ParamsE,"a",@progbits
	.sectionflags	@""
	.align	4
.nv.constant0._ZN7cutlass13device_kernelIN5flash11enable_sm90INS1_16FlashAttnFwdSm90INS1_25CollectiveMainloopFwdSm90ILi2EN4cute5tupleIJNS5_1CILi1EEES8_S8_EEENS6_IJNS7_ILi64EEESA_SA_EEELi512ENS_10bfloat16_tEfNS_4arch4Sm90ELb0ELb1ELb0ELb1ELb1ELb0ELb0ELb0ELb0ELb1ELb0ELb0EEENS1_21CollectiveEpilogueFwdINS6_IJSA_NS7_ILi512EEESA_EEES9_SC_SE_Li256ELb1ELb1ELb0ELb0EEENS1_36VarlenDynamicPersistentTileSchedulerILi64ELi64ELi256ELi128ELb0ELb1ELb1ELb1ELb0ELb1EEEEEEEEEvNT_6ParamsE:
	.zero		3328


//--------------------- .nv.constant0._ZN7cutlass13device_kernelIN5flash11enable_sm90INS1_16FlashAttnFwdSm90INS1_25CollectiveMainloopFwdSm90ILi2EN4cute5tupleIJNS5_1CILi1EEES8_S8_EEENS6_IJNS7_ILi64EEESA_SA_EEELi512ENS_10bfloat16_tEfNS_4arch4Sm90ELb0ELb1ELb0ELb1ELb1ELb1ELb0ELb0ELb0ELb1ELb0ELb0EEENS1_21CollectiveEpilogueFwdINS6_IJSA_NS7_ILi512EEESA_EEES9_SC_SE_Li256ELb1ELb1ELb0ELb0EEENS1_36VarlenDynamicPersistentTileSchedulerILi64ELi64ELi256ELi128ELb0ELb1ELb1ELb1ELb0ELb1EEEEEEEEEvNT_6ParamsE --------------------------
	.section	.nv.constant0._ZN7cutlass13device_kernelIN5flash11enable_sm90INS1_16FlashAttnFwdSm90INS1_25CollectiveMainloopFwdSm90ILi2EN4cute5tupleIJNS5_1CILi1EEES8_S8_EEENS6_IJNS7_ILi64EEESA_SA_EEELi512ENS_10bfloat16_tEfNS_4arch4Sm90ELb0ELb1ELb0ELb1ELb1ELb1ELb0ELb0ELb0ELb1ELb0ELb0EEENS1_21CollectiveEpilogueFwdINS6_IJSA_NS7_ILi512EEESA_EEES9_SC_SE_Li256ELb1ELb1ELb0ELb0EEENS1_36VarlenDynamicPersistentTileSchedulerILi64ELi64ELi256ELi128ELb0ELb1ELb1ELb1ELb0ELb1EEEEEEEEEvNT_6ParamsE,"a",@progbits
	.sectionflags	@""
	.align	4
.nv.constant0._ZN7cutlass13device_kernelIN5flash11enable_sm90INS1_16FlashAttnFwdSm90INS1_25CollectiveMainloopFwdSm90ILi2EN4cute5tupleIJNS5_1CILi1EEES8_S8_EEENS6_IJNS7_ILi64EEESA_SA_EEELi512ENS_10bfloat16_tEfNS_4arch4Sm90ELb0ELb1ELb0ELb1ELb1ELb1ELb0ELb0ELb0ELb1ELb0ELb0EEENS1_21CollectiveEpilogueFwdINS6_IJSA_NS7_ILi512EEESA_EEES9_SC_SE_Li256ELb1ELb1ELb0ELb0EEENS1_36VarlenDynamicPersistentTileSchedulerILi64ELi64ELi256ELi128ELb0ELb1ELb1ELb1ELb0ELb1EEEEEEEEEvNT_6ParamsE:
	.zero		3328


//--------------------- .nv.constant0._ZN7cutlass13device_kernelIN5flash11enable_sm90INS1_16FlashAttnFwdSm90INS1_25CollectiveMainloopFwdSm90ILi2EN4cute5tupleIJNS5_1CILi1EEES8_S8_EEENS6_IJNS7_ILi64EEESA_SA_EEELi512ENS_10bfloat16_tEfNS_4arch4Sm90ELb0ELb1ELb0ELb1ELb1ELb0ELb1ELb0ELb0ELb1ELb0ELb0EEENS1_21CollectiveEpilogueFwdINS6_IJSA_NS7_ILi512EEESA_EEES9_SC_SE_Li256ELb1ELb1ELb0ELb0EEENS1_36VarlenDynamicPersistentTileSchedulerILi64ELi64ELi256ELi128ELb0ELb1ELb1ELb1ELb0ELb1EEEEEEEEEvNT_6ParamsE --------------------------
	.section	.nv.constant0._ZN7cutlass13device_kernelIN5flash11enable_sm90INS1_16FlashAttnFwdSm90INS1_25CollectiveMainloopFwdSm90ILi2EN4cute5tupleIJNS5_1CILi1EEES8_S8_EEENS6_IJNS7_ILi64EEESA_SA_EEELi512ENS_10bfloat16_tEfNS_4arch4Sm90ELb0ELb1ELb0ELb1ELb1ELb0ELb1ELb0ELb0ELb1ELb0ELb0EEENS1_21CollectiveEpilogueFwdINS6_IJSA_NS7_ILi512EEESA_EEES9_SC_SE_Li256ELb1ELb1ELb0ELb0EEENS1_36VarlenDynamicPersistentTileSchedulerILi64ELi64ELi256ELi128ELb0ELb1ELb1ELb1ELb0ELb1EEEEEEEEEvNT_6ParamsE,"a",@progbits
	.sectionflags	@""
	.align	4
.nv.constant0._ZN7cutlass13device_kernelIN5flash11enable_sm90INS1_16FlashAttnFwdSm90INS1_25CollectiveMainloopFwdSm90ILi2EN4cute5tupleIJNS5_1CILi1EEES8_S8_EEENS6_IJNS7_ILi64EEESA_SA_EEELi512ENS_10bfloat16_tEfNS_4arch4Sm90ELb0ELb1ELb0ELb1ELb1ELb0ELb1ELb0ELb0ELb1ELb0ELb0EEENS1_21CollectiveEpilogueFwdINS6_IJSA_NS7_ILi512EEESA_EEES9_SC_SE_Li256ELb1ELb1ELb0ELb0EEENS1_36VarlenDynamicPersistentTileSchedulerILi64ELi64ELi256ELi128ELb0ELb1ELb1ELb1ELb0ELb1EEEEEEEEEvNT_6ParamsE:
	.zero		3584


//--------------------- .nv.constant0._ZN7cutlass13device_kernelIN5flash11enable_sm90INS1_16FlashAttnFwdSm90INS1_25CollectiveMainloopFwdSm90ILi2EN4cute5tupleIJNS5_1CILi1EEES8_S8_EEENS6_IJNS7_ILi64EEESA_SA_EEELi512ENS_10bfloat16_tEfNS_4arch4Sm90ELb0ELb1ELb0ELb1ELb1ELb1ELb1ELb0ELb0ELb1ELb0ELb0EEENS1_21CollectiveEpilogueFwdINS6_IJSA_NS7_ILi512EEESA_EEES9_SC_SE_Li256ELb1ELb1ELb0ELb0EEENS1_36VarlenDynamicPersistentTileSchedulerILi64ELi64ELi256ELi128ELb0ELb1ELb1ELb1ELb0ELb1EEEEEEEEEvNT_6ParamsE --------------------------
	.section	.nv.constant0._ZN7cutlass13device_kernelIN5flash11enable_sm90INS1_16FlashAttnFwdSm90INS1_25CollectiveMainloopFwdSm90ILi2EN4cute5tupleIJNS5_1CILi1EEES8_S8_EEENS6_IJNS7_ILi64EEESA_SA_EEELi512ENS_10bfloat16_tEfNS_4arch4Sm90ELb0ELb1ELb0ELb1ELb1ELb1ELb1ELb0ELb0ELb1ELb0ELb0EEENS1_21CollectiveEpilogueFwdINS6_IJSA_NS7_ILi512EEESA_EEES9_SC_SE_Li256ELb1ELb1ELb0ELb0EEENS1_36VarlenDynamicPersistentTileSchedulerILi64ELi64ELi256ELi128ELb0ELb1ELb1ELb1ELb0ELb1EEEEEEEEEvNT_6ParamsE,"a",@progbits
	.sectionflags	@""
	.align	4
.nv.constant0._ZN7cutlass13device_kernelIN5flash11enable_sm90INS1_16FlashAttnFwdSm90INS1_25CollectiveMainloopFwdSm90ILi2EN4cute5tupleIJNS5_1CILi1EEES8_S8_EEENS6_IJNS7_ILi64EEESA_SA_EEELi512ENS_10bfloat16_tEfNS_4arch4Sm90ELb0ELb1ELb0ELb1ELb1ELb1ELb1ELb0ELb0ELb1ELb0ELb0EEENS1_21CollectiveEpilogueFwdINS6_IJSA_NS7_ILi512EEESA_EEES9_SC_SE_Li256ELb1ELb1ELb0ELb0EEENS1_36VarlenDynamicPersistentTileSchedulerILi64ELi64ELi256ELi128ELb0ELb1ELb1ELb1ELb0ELb1EEEEEEEEEvNT_6ParamsE:
	.zero		3584


//--------------------- .nv.constant0._ZN7cutlass13device_kernelIN5flash11enable_sm90INS1_16FlashAttnFwdSm90INS1_25CollectiveMainloopFwdSm90ILi2EN4cute5tupleIJNS5_1CILi1EEES8_S8_EEENS6_IJNS7_ILi64EEESA_SA_EEELi512ENS_10bfloat16_tEfNS_4arch4Sm90ELb1ELb0ELb0ELb0ELb1ELb0ELb0ELb0ELb0ELb1ELb0ELb0EEENS1_21CollectiveEpilogueFwdINS6_IJSA_NS7_ILi512EEESA_EEES9_SC_SE_Li256ELb0ELb1ELb0ELb0EEENS1_30DynamicPersistentTileSchedulerILi256ELi128ELb0ELb1ELb1EEEEEEEEEvNT_6ParamsE --------------------------
	.section	.nv.constant0._ZN7cutlass13device_kernelIN5flash11enable_sm90INS1_16FlashAttnFwdSm90INS1_25CollectiveMainloopFwdSm90ILi2EN4cute5tupleIJNS5_1CILi1EEES8_S8_EEENS6_IJNS7_ILi64EEESA_SA_EEELi512ENS_10bfloat16_tEfNS_4arch4Sm90ELb1ELb0ELb0ELb0ELb1ELb0ELb0ELb0ELb0ELb1ELb0ELb0EEENS1_21CollectiveEpilogueFwdINS6_IJSA_NS7_ILi512EEESA_EEES9_SC_SE_Li256ELb0ELb1ELb0ELb0EEENS1_30DynamicPersistentTileSchedulerILi256ELi128ELb0ELb1ELb1EEEEEEEEEvNT_6ParamsE,"a",@progbits
	.sectionflags	@""
	.align	4
.nv.constant0._ZN7cutlass13device_kernelIN5flash11enable_sm90INS1_16FlashAttnFwdSm90INS1_25CollectiveMainloopFwdSm90ILi2EN4cute5tupleIJNS5_1CILi1EEES8_S8_EEENS6_IJNS7_ILi64EEESA_SA_EEELi512ENS_10bfloat16_tEfNS_4arch4Sm90ELb1ELb0ELb0ELb0ELb1ELb0ELb0ELb0ELb0ELb1ELb0ELb0EEENS1_21CollectiveEpilogueFwdINS6_IJSA_NS7_ILi512EEESA_EEES9_SC_SE_Li256ELb0ELb1ELb0ELb0EEENS1_30DynamicPersistentTileSchedulerILi256ELi128ELb0ELb1ELb1EEEEEEEEEvNT_6ParamsE:
	.zero		3328


//--------------------- .nv.constant0._ZN7cutlass13device_kernelIN5flash11enable_sm90INS1_16FlashAttnFwdSm90INS1_25CollectiveMainloopFwdSm90ILi2EN4cute5tupleIJNS5_1CILi1EEES8_S8_EEENS6_IJNS7_ILi64EEESA_SA_EEELi512ENS_10bfloat16_tEfNS_4arch4Sm90ELb1ELb0ELb0ELb0ELb1ELb0ELb1ELb0ELb0ELb1ELb0ELb0EEENS1_21CollectiveEpilogueFwdINS6_IJSA_NS7_ILi512EEESA_EEES9_SC_SE_Li256ELb0ELb1ELb0ELb0EEENS1_30DynamicPersistentTileSchedulerILi256ELi128ELb0ELb1ELb1EEEEEEEEEvNT_6ParamsE --------------------------
	.section	.nv.constant0._ZN7cutlass13device_kernelIN5flash11enable_sm90INS1_16FlashAttnFwdSm90INS1_25CollectiveMainloopFwdSm90ILi2EN4cute5tupleIJNS5_1CILi1EEES8_S8_EEENS6_IJNS7_ILi64EEESA_SA_EEELi512ENS_10bfloat16_tEfNS_4arch4Sm90ELb1ELb0ELb0ELb0ELb1ELb0ELb1ELb0ELb0ELb1ELb0ELb0EEENS1_21CollectiveEpilogueFwdINS6_IJSA_NS7_ILi512EEESA_EEES9_SC_SE_Li256ELb0ELb1ELb0ELb0EEENS1_30DynamicPersistentTileSchedulerILi256ELi128ELb0ELb1ELb1EEEEEEEEEvNT_6ParamsE,"a",@progbits
	.sectionflags	@""
	.align	4
.nv.constant0._ZN7cutlass13device_kernelIN5flash11enable_sm90INS1_16FlashAttnFwdSm90INS1_25CollectiveMainloopFwdSm90ILi2EN4cute5tupleIJNS5_1CILi1EEES8_S8_EEENS6_IJNS7_ILi64EEESA_SA_EEELi512ENS_10bfloat16_tEfNS_4arch4Sm90ELb1ELb0ELb0ELb0ELb1ELb0ELb1ELb0ELb0ELb1ELb0ELb0EEENS1_21CollectiveEpilogueFwdINS6_IJSA_NS7_ILi512EEESA_EEES9_SC_SE_Li256ELb0ELb1ELb0ELb0EEENS1_30DynamicPersistentTileSchedulerILi256ELi128ELb0ELb1ELb1EEEEEEEEEvNT_6ParamsE:
	.zero		3584


//--------------------- .nv.constant0._ZN7cutlass13device_kernelIN5flash11enable_sm90INS1_16FlashAttnFwdSm90INS1_25CollectiveMainloopFwdSm90ILi2EN4cute5tupleIJNS5_1CILi1EEES8_S8_EEENS6_IJNS7_ILi64EEESA_SA_EEELi512ENS_10bfloat16_tEfNS_4arch4Sm90ELb1ELb0ELb0ELb1ELb1ELb0ELb0ELb0ELb0ELb1ELb0ELb0EEENS1_21CollectiveEpilogueFwdINS6_IJSA_NS7_ILi512EEESA_EEES9_SC_SE_Li256ELb1ELb1ELb0ELb0EEENS1_36VarlenDynamicPersistentTileSchedulerILi64ELi64ELi256ELi128ELb0ELb1ELb1ELb1ELb1ELb1EEEEEEEEEvNT_6ParamsE --------------------------
	.section	.nv.constant0._ZN7cutlass13device_kernelIN5flash11enable_sm90INS1_16FlashAttnFwdSm90INS1_25CollectiveMainloopFwdSm90ILi2EN4cute5tupleIJNS5_1CILi1EEES8_S8_EEENS6_IJNS7_ILi64EEESA_SA_EEELi512ENS_10bfloat16_tEfNS_4arch4Sm90ELb1ELb0ELb0ELb1ELb1ELb0ELb0ELb0ELb0ELb1ELb0ELb0EEENS1_21CollectiveEpilogueFwdINS6_IJSA_NS7_ILi512EEESA_EEES9_SC_SE_Li256ELb1ELb1ELb0ELb0EEENS1_36VarlenDynamicPersistentTileSchedulerILi64ELi64ELi256ELi128ELb0ELb1ELb1ELb1ELb1ELb1EEEEEEEEEvNT_6ParamsE,"a",@progbits
	.sectionflags	@""
	.align	4
.nv.constant0._ZN7cutlass13device_kernelIN5flash11enable_sm90INS1_16FlashAttnFwdSm90INS1_25CollectiveMainloopFwdSm90ILi2EN4cute5tupleIJNS5_1CILi1EEES8_S8_EEENS6_IJNS7_ILi64EEESA_SA_EEELi512ENS_10bfloat16_tEfNS_4arch4Sm90ELb1ELb0ELb0ELb1ELb1ELb0ELb0ELb0ELb0ELb1ELb0ELb0EEENS1_21CollectiveEpilogueFwdINS6_IJSA_NS7_ILi512EEESA_EEES9_SC_SE_Li256ELb1ELb1ELb0ELb0EEENS1_36VarlenDynamicPersistentTileSchedulerILi64ELi64ELi256ELi128ELb0ELb1ELb1ELb1ELb1ELb1EEEEEEEEEvNT_6ParamsE:
	.zero		3328


//--------------------- .nv.constant0._ZN7cutlass13device_kernelIN5flash11enable_sm90INS1_16FlashAttnFwdSm90INS1_25CollectiveMainloopFwdSm90ILi2EN4cute5tupleIJNS5_1CILi1EEES8_S8_EEENS6_IJNS7_ILi64EEESA_SA_EEELi512ENS_10bfloat16_tEfNS_4arch4Sm90ELb1ELb0ELb0ELb1ELb1ELb1ELb0ELb0ELb0ELb1ELb0ELb0EEENS1_21CollectiveEpilogueFwdINS6_IJSA_NS7_ILi512EEESA_EEES9_SC_SE_Li256ELb1ELb1ELb0ELb0EEENS1_36VarlenDynamicPersistentTileSchedulerILi64ELi64ELi256ELi128ELb0ELb1ELb1ELb1ELb1ELb1EEEEEEEEEvNT_6ParamsE --------------------------
	.section	.nv.constant0._ZN7cutlass13device_kernelIN5flash11enable_sm90INS1_16FlashAttnFwdSm90INS1_25CollectiveMainloopFwdSm90ILi2EN4cute5tupleIJNS5_1CILi1EEES8_S8_EEENS6_IJNS7_ILi64EEESA_SA_EEELi512ENS_10bfloat16_tEfNS_4arch4Sm90ELb1ELb0ELb0ELb1ELb1ELb1ELb0ELb0ELb0ELb1ELb0ELb0EEENS1_21CollectiveEpilogueFwdINS6_IJSA_NS7_ILi512EEESA_EEES9_SC_SE_Li256ELb1ELb1ELb0ELb0EEENS1_36VarlenDynamicPersistentTileSchedulerILi64ELi64ELi256ELi128ELb0ELb1ELb1ELb1ELb1ELb1EEEEEEEEEvNT_6ParamsE,"a",@progbits
	.sectionflags	@""
	.align	4
.nv.constant0._ZN7cutlass13device_kernelIN5flash11enable_sm90INS1_16FlashAttnFwdSm90INS1_25CollectiveMainloopFwdSm90ILi2EN4cute5tupleIJNS5_1CILi1EEES8_S8_EEENS6_IJNS7_ILi64EEESA_SA_EEELi512ENS_10bfloat16_tEfNS_4arch4Sm90ELb1ELb0ELb0ELb1ELb1ELb1ELb0ELb0ELb0ELb1ELb0ELb0EEENS1_21CollectiveEpilogueFwdINS6_IJSA_NS7_ILi512EEESA_EEES9_SC_SE_Li256ELb1ELb1ELb0ELb0EEENS1_36VarlenDynamicPersistentTileSchedulerILi64ELi64ELi256ELi128ELb0ELb1ELb1ELb1ELb1ELb1EEEEEEEEEvNT_6ParamsE:
	.zero		3328


//--------------------- .nv.constant0._ZN7cutlass13device_kernelIN5flash11enable_sm90INS1_16FlashAttnFwdSm90INS1_25CollectiveMainloopFwdSm90ILi2EN4cute5tupleIJNS5_1CILi1EEES8_S8_EEENS6_IJNS7_ILi64EEESA_SA_EEELi512ENS_10bfloat16_tEfNS_4arch4Sm90ELb1ELb0ELb0ELb1ELb1ELb0ELb1ELb0ELb0ELb1ELb0ELb0EEENS1_21CollectiveEpilogueFwdINS6_IJSA_NS7_ILi512EEESA_EEES9_SC_SE_Li256ELb1ELb1ELb0ELb0EEENS1_36VarlenDynamicPersistentTileSchedulerILi64ELi64ELi256ELi128ELb0ELb1ELb1ELb1ELb1ELb1EEEEEEEEEvNT_6ParamsE --------------------------
	.section	.nv.constant0._ZN7cutlass13device_kernelIN5flash11enable_sm90INS1_16FlashAttnFwdSm90INS1_25CollectiveMainloopFwdSm90ILi2EN4cute5tupleIJNS5_1CILi1EEES8_S8_EEENS6_IJNS7_ILi64EEESA_SA_EEELi512ENS_10bfloat16_tEfNS_4arch4Sm90ELb1ELb0ELb0ELb1ELb1ELb0ELb1ELb0ELb0ELb1ELb0ELb0EEENS1_21CollectiveEpilogueFwdINS6_IJSA_NS7_ILi512EEESA_EEES9_SC_SE_Li256ELb1ELb1ELb0ELb0EEENS1_36VarlenDynamicPersistentTileSchedulerILi64ELi64ELi256ELi128ELb0ELb1ELb1ELb1ELb1ELb1EEEEEEEEEvNT_6ParamsE,"a",@progbits
	.sectionflags	@""
	.align	4
.nv.constant0._ZN7cutlass13device_kernelIN5flash11enable_sm90INS1_16FlashAttnFwdSm90INS1_25CollectiveMainloopFwdSm90ILi2EN4cute5tupleIJNS5_1CILi1EEES8_S8_EEENS6_IJNS7_ILi64EEESA_SA_EEELi512ENS_10bfloat16_tEfNS_4arch4Sm90ELb1ELb0ELb0ELb1ELb1ELb0ELb1ELb0ELb0ELb1ELb0ELb0EEENS1_21CollectiveEpilogueFwdINS6_IJSA_NS7_ILi512EEESA_EEES9_SC_SE_Li256ELb1ELb1ELb0ELb0EEENS1_36VarlenDynamicPersistentTileSchedulerILi64ELi64ELi256ELi128ELb0ELb1ELb1ELb1ELb1ELb1EEEEEEEEEvNT_6ParamsE:
	.zero		3584


//--------------------- .nv.constant0._ZN7cutlass13device_kernelIN5flash11enable_sm90INS1_16FlashAttnFwdSm90INS1_25CollectiveMainloopFwdSm90ILi2EN4cute5tupleIJNS5_1CILi1EEES8_S8_EEENS6_IJNS7_ILi64EEESA_SA_EEELi512ENS_10bfloat16_tEfNS_4arch4Sm90ELb1ELb0ELb0ELb1ELb1ELb1ELb1ELb0ELb0ELb1ELb0ELb0EEENS1_21CollectiveEpilogueFwdINS6_IJSA_NS7_ILi512EEESA_EEES9_SC_SE_Li256ELb1ELb1ELb0ELb0EEENS1_36VarlenDynamicPersistentTileSchedulerILi64ELi64ELi256ELi128ELb0ELb1ELb1ELb1ELb1ELb1EEEEEEEEEvNT_6ParamsE --------------------------
	.section	.nv.constant0._ZN7cutlass13device_kernelIN5flash11enable_sm90INS1_16FlashAttnFwdSm90INS1_25CollectiveMainloopFwdSm90ILi2EN4cute5tupleIJNS5_1CILi1EEES8_S8_EEENS6_IJNS7_ILi64EEESA_SA_EEELi512ENS_10bfloat16_tEfNS_4arch4Sm90ELb1ELb0ELb0ELb1ELb1ELb1ELb1ELb0ELb0ELb1ELb0ELb0EEENS1_21CollectiveEpilogueFwdINS6_IJSA_NS7_ILi512EEESA_EEES9_SC_SE_Li256ELb1ELb1ELb0ELb0EEENS1_36VarlenDynamicPersistentTileSchedulerILi64ELi64ELi256ELi128ELb0ELb1ELb1ELb1ELb1ELb1EEEEEEEEEvNT_6ParamsE,"a",@progbits
	.sectionflags	@""
	.align	4
.nv.constant0._ZN7cutlass13device_kernelIN5flash11enable_sm90INS1_16FlashAttnFwdSm90INS1_25CollectiveMainloopFwdSm90ILi2EN4cute5tupleIJNS5_1CILi1EEES8_S8_EEENS6_IJNS7_ILi64EEESA_SA_EEELi512ENS_10bfloat16_tEfNS_4arch4Sm90ELb1ELb0ELb0ELb1ELb1ELb1ELb1ELb0ELb0ELb1ELb0ELb0EEENS1_21CollectiveEpilogueFwdINS6_IJSA_NS7_ILi512EEESA_EEES9_SC_SE_Li256ELb1ELb1ELb0ELb0EEENS1_36VarlenDynamicPersistentTileSchedulerILi64ELi64ELi256ELi128ELb0ELb1ELb1ELb1ELb1ELb1EEEEEEEEEvNT_6ParamsE:
	.zero		3584


//--------------------- SYMBOLS --------------------------

	.type		.nv.reservedSmem.offset0,@object
	.size		.nv.reservedSmem.offset0,0x4
	.type		__assertfail,@function
